def matmul_kernel(
    a_ptr,
    b_ptr,
    c_ptr,
    M,
    N,
    K,
    stride_am,
    stride_ak,
    stride_bk,
    stride_bn,
    stride_cm,
    stride_cn,
    BLOCK_M: tl.constexpr,
    BLOCK_N: tl.constexpr,
    BLOCK_K: tl.constexpr,
    GROUP_M: tl.constexpr,
):
    pid = tl.program_id(axis=0)
    num_pid_m = tl.cdiv(M, BLOCK_M)
    num_pid_n = tl.cdiv(N, BLOCK_N)
    num_pid_in_group = GROUP_M * num_pid_n
    group_id = pid // num_pid_in_group
    first_pid_m = group_id * GROUP_M
    group_size_m = min(num_pid_m - first_pid_m, GROUP_M)
    pid_m = first_pid_m + ((pid % num_pid_in_group) % group_size_m)
    pid_n = (pid % num_pid_in_group) // group_size_m

    offs_am = (pid_m * BLOCK_M + tl.arange(0, BLOCK_M)) % M
    offs_bn = (pid_n * BLOCK_N + tl.arange(0, BLOCK_N)) % N
    offs_k = tl.arange(0, BLOCK_K)
    a_ptrs = a_ptr + offs_am[:, None] * stride_am + offs_k[None, :] * stride_ak
    b_ptrs = b_ptr + offs_k[:, None] * stride_bk + offs_bn[None, :] * stride_bn

    acc = tl.zeros((BLOCK_M, BLOCK_N), dtype=tl.float32)
    for kk in range(0, tl.cdiv(K, BLOCK_K)):
        a = tl.load(a_ptrs, mask=offs_k[None, :] < K - kk * BLOCK_K, other=0.0)
        b = tl.load(b_ptrs, mask=offs_k[:, None] < K - kk * BLOCK_K, other=0.0)
        acc = tl.dot(a, b, acc)
        a_ptrs += BLOCK_K * stride_ak
        b_ptrs += BLOCK_K * stride_bk

    c = acc.to(c_ptr.dtype.element_ty)
    offs_cm = pid_m * BLOCK_M + tl.arange(0, BLOCK_M)
    offs_cn = pid_n * BLOCK_N + tl.arange(0, BLOCK_N)
    c_ptrs = c_ptr + offs_cm[:, None] * stride_cm + offs_cn[None, :] * stride_cn
    mask = (offs_cm[:, None] < M) & (offs_cn[None, :] < N)
    tl.store(c_ptrs, c, mask=mask)

# config = {"BLOCK_K": 128, "BLOCK_M": 128, "BLOCK_N": 512, "GROUP_M": 8, "arch": "sm_100", "dtype": "fp32", "num_ctas": 1, "num_stages": 3, "num_warps": 1}
# arch = sm_100


// ===== COMPILED SASS (sm_100a) =====

	.target	sm_100a

	.elftype	@"ET_EXEC"


//--------------------- .note.nv.tkinfo           --------------------------
	.section	.note.nv.tkinfo,"",@"SHT_NOTE"
	.sectionflags	@"SHF_NOTE_NV_TKINFO"
	.tkinfo
        /*0018*/ 	.word	0x00000081
        /*0030*/ 	.string	""
        /*0030*/ 	.string	"ptxas-blackwell"
        /*0030*/ 	.string	"Cuda compilation tools, release 12.9, V12.9.86"
        /*0030*/ 	.string	"Build cuda_12.9.r12.9/compiler.36037853_0"
        /*0030*/ 	.string	"-v  -suppress-debug-info  -lineinfo  -arch sm_100a "



//--------------------- .note.nv.cuver            --------------------------
	.section	.note.nv.cuver,"",@"SHT_NOTE"
	.sectionflags	@"SHF_NOTE_NV_CUVER"
        /*0018*/ 	.short	0x0001
        /*001a*/ 	.short	0x0064
        /*001c*/ 	.short	0x0001
        /*001e*/ 	.short	0x0000
        /*0020*/ 	.short	0x0001
        /*0022*/ 	.short	0x0000


//--------------------- .nv.info                  --------------------------
	.section	.nv.info,"",@"SHT_CUDA_INFO"
	.align	4


	//----- nvinfo : EIATTR_REGCOUNT
	.align		4
        /*0000*/ 	.byte	0x04, 0x2f
        /*0002*/ 	.short	(.L_1 - .L_0)
	.align		4
.L_0:
        /*0004*/ 	.word	index@(matmul_kernel)
        /*0008*/ 	.word	0x000000ff


	//----- nvinfo : EIATTR_FRAME_SIZE
	.align		4
.L_1:
        /*000c*/ 	.byte	0x04, 0x11
        /*000e*/ 	.short	(.L_3 - .L_2)
	.align		4
.L_2:
        /*0010*/ 	.word	index@(matmul_kernel)
        /*0014*/ 	.word	0x0000ebb8


	//----- nvinfo : EIATTR_MIN_STACK_SIZE
	.align		4
.L_3:
        /*0018*/ 	.byte	0x04, 0x12
        /*001a*/ 	.short	(.L_5 - .L_4)
	.align		4
.L_4:
        /*001c*/ 	.word	index@(matmul_kernel)
        /*0020*/ 	.word	0x0000ebb8
.L_5:


//--------------------- .nv.info.matmul_kernel    --------------------------
	.section	.nv.info.matmul_kernel,"",@"SHT_CUDA_INFO"
	.sectionflags	@""
	.align	4


	//----- nvinfo : EIATTR_CUDA_API_VERSION
	.align		4
        /*0000*/ 	.byte	0x04, 0x37
        /*0002*/ 	.short	(.L_7 - .L_6)
.L_6:
        /*0004*/ 	.word	0x00000081


	//----- nvinfo : EIATTR_KPARAM_INFO
	.align		4
.L_7:
        /*0008*/ 	.byte	0x04, 0x17
        /*000a*/ 	.short	(.L_9 - .L_8)
.L_8:
        /*000c*/ 	.word	0x00000000
        /*0010*/ 	.short	0x000d
        /*0012*/ 	.short	0x0048
        /*0014*/ 	.byte	0x00, 0xf4, 0x21, 0x00


	//----- nvinfo : EIATTR_KPARAM_INFO
	.align		4
.L_9:
        /*0018*/ 	.byte	0x04, 0x17
        /*001a*/ 	.short	(.L_11 - .L_10)
.L_10:
        /*001c*/ 	.word	0x00000000
        /*0020*/ 	.short	0x000c
        /*0022*/ 	.short	0x0040
        /*0024*/ 	.byte	0x00, 0xf4, 0x21, 0x00


	//----- nvinfo : EIATTR_KPARAM_INFO
	.align		4
.L_11:
        /*0028*/ 	.byte	0x04, 0x17
        /*002a*/ 	.short	(.L_13 - .L_12)
.L_12:
        /*002c*/ 	.word	0x00000000
        /*0030*/ 	.short	0x000b
        /*0032*/ 	.short	0x0038
        /*0034*/ 	.byte	0x00, 0xf0, 0x11, 0x00


	//----- nvinfo : EIATTR_KPARAM_INFO
	.align		4
.L_13:
        /*0038*/ 	.byte	0x04, 0x17
        /*003a*/ 	.short	(.L_15 - .L_14)
.L_14:
        /*003c*/ 	.word	0x00000000
        /*0040*/ 	.short	0x000a
        /*0042*/ 	.short	0x0034
        /*0044*/ 	.byte	0x00, 0xf0, 0x11, 0x00


	//----- nvinfo : EIATTR_KPARAM_INFO
	.align		4
.L_15:
        /*0048*/ 	.byte	0x04, 0x17
        /*004a*/ 	.short	(.L_17 - .L_16)
.L_16:
        /*004c*/ 	.word	0x00000000
        /*0050*/ 	.short	0x0009
        /*0052*/ 	.short	0x0030
        /*0054*/ 	.byte	0x00, 0xf0, 0x11, 0x00


	//----- nvinfo : EIATTR_KPARAM_INFO
	.align		4
.L_17:
        /*0058*/ 	.byte	0x04, 0x17
        /*005a*/ 	.short	(.L_19 - .L_18)
.L_18:
        /*005c*/ 	.word	0x00000000
        /*0060*/ 	.short	0x0008
        /*0062*/ 	.short	0x002c
        /*0064*/ 	.byte	0x00, 0xf0, 0x11, 0x00


	//----- nvinfo : EIATTR_KPARAM_INFO
	.align		4
.L_19:
        /*0068*/ 	.byte	0x04, 0x17
        /*006a*/ 	.short	(.L_21 - .L_20)
.L_20:
        /*006c*/ 	.word	0x00000000
        /*0070*/ 	.short	0x0007
        /*0072*/ 	.short	0x0028
        /*0074*/ 	.byte	0x00, 0xf0, 0x11, 0x00


	//----- nvinfo : EIATTR_KPARAM_INFO
	.align		4
.L_21:
        /*0078*/ 	.byte	0x04, 0x17
        /*007a*/ 	.short	(.L_23 - .L_22)
.L_22:
        /*007c*/ 	.word	0x00000000
        /*0080*/ 	.short	0x0006
        /*0082*/ 	.short	0x0024
        /*0084*/ 	.byte	0x00, 0xf0, 0x11, 0x00


	//----- nvinfo : EIATTR_KPARAM_INFO
	.align		4
.L_23:
        /*0088*/ 	.byte	0x04, 0x17
        /*008a*/ 	.short	(.L_25 - .L_24)
.L_24:
        /*008c*/ 	.word	0x00000000
        /*0090*/ 	.short	0x0005
        /*0092*/ 	.short	0x0020
        /*0094*/ 	.byte	0x00, 0xf0, 0x11, 0x00


	//----- nvinfo : EIATTR_KPARAM_INFO
	.align		4
.L_25:
        /*0098*/ 	.byte	0x04, 0x17
        /*009a*/ 	.short	(.L_27 - .L_26)
.L_26:
        /*009c*/ 	.word	0x00000000
        /*00a0*/ 	.short	0x0004
        /*00a2*/ 	.short	0x001c
        /*00a4*/ 	.byte	0x00, 0xf0, 0x11, 0x00


	//----- nvinfo : EIATTR_KPARAM_INFO
	.align		4
.L_27:
        /*00a8*/ 	.byte	0x04, 0x17
        /*00aa*/ 	.short	(.L_29 - .L_28)
.L_28:
        /*00ac*/ 	.word	0x00000000
        /*00b0*/ 	.short	0x0003
        /*00b2*/ 	.short	0x0018
        /*00b4*/ 	.byte	0x00, 0xf0, 0x11, 0x00


	//----- nvinfo : EIATTR_KPARAM_INFO
	.align		4
.L_29:
        /*00b8*/ 	.byte	0x04, 0x17
        /*00ba*/ 	.short	(.L_31 - .L_30)
.L_30:
        /*00bc*/ 	.word	0x00000000
        /*00c0*/ 	.short	0x0002
        /*00c2*/ 	.short	0x0010
        /*00c4*/ 	.byte	0x00, 0xf4, 0x21, 0x00


	//----- nvinfo : EIATTR_KPARAM_INFO
	.align		4
.L_31:
        /*00c8*/ 	.byte	0x04, 0x17
        /*00ca*/ 	.short	(.L_33 - .L_32)
.L_32:
        /*00cc*/ 	.word	0x00000000
        /*00d0*/ 	.short	0x0001
        /*00d2*/ 	.short	0x0008
        /*00d4*/ 	.byte	0x00, 0xf4, 0x21, 0x00


	//----- nvinfo : EIATTR_KPARAM_INFO
	.align		4
.L_33:
        /*00d8*/ 	.byte	0x04, 0x17
        /*00da*/ 	.short	(.L_35 - .L_34)
.L_34:
        /*00dc*/ 	.word	0x00000000
        /*00e0*/ 	.short	0x0000
        /*00e2*/ 	.short	0x0000
        /*00e4*/ 	.byte	0x00, 0xf4, 0x21, 0x00


	//----- nvinfo : EIATTR_SPARSE_MMA_MASK
	.align		4
.L_35:
        /*00e8*/ 	.byte	0x03, 0x50
        /*00ea*/ 	.short	0x0000


	//----- nvinfo : EIATTR_MAXREG_COUNT
	.align		4
        /*00ec*/ 	.byte	0x03, 0x1b
        /*00ee*/ 	.short	0x00ff


	//----- nvinfo : EIATTR_NUM_BARRIERS
	.align		4
        /*00f0*/ 	.byte	0x02, 0x4c
        /*00f2*/ 	.byte	0x01
	.zero		1


	//----- nvinfo : EIATTR_ANNOTATIONS
	.align		4
        /*00f4*/ 	.byte	0x04, 0x55
        /*00f6*/ 	.short	(.L_37 - .L_36)


	//   ....[0]....
.L_36:
        /*00f8*/ 	.word	0x00000001
        /*00fc*/ 	.byte	0xe0, 0x0a, 0x00, 0x00, 0x01, 0x00, 0x00, 0x00, 0x30, 0x0b, 0x00, 0x00, 0x01, 0x00, 0x00, 0x00
        /* <DEDUP_REMOVED lines=77> */
        /*05dc*/ 	.byte	0x10, 0x89, 0x00, 0x00, 0x01, 0x00, 0x00, 0x00, 0x50, 0x8a, 0x00, 0x00


	//----- nvinfo : EIATTR_COOP_GROUP_MASK_REGIDS
	.align		4
.L_37:
        /*05e8*/ 	.byte	0x04, 0x29
        /*05ea*/ 	.short	(.L_39 - .L_38)


	//   ....[0]....
.L_38:
        /*05ec*/ 	.word	0xffffffff


	//   ....[1]....
        /*05f0*/ 	.word	0xffffffff


	//   ....[2]....
        /*05f4*/ 	.word	0xffffffff


	//   ....[3]....
        /*05f8*/ 	.word	0xffffffff


	//   ....[4]....
        /*05fc*/ 	.word	0xffffffff


	//   ....[5]....
        /*0600*/ 	.word	0xffffffff


	//   ....[6]....
        /*0604*/ 	.word	0xffffffff


	//   ....[7]....
        /*0608*/ 	.word	0xffffffff


	//   ....[8]....
        /*060c*/ 	.word	0xffffffff


	//   ....[9]....
        /*0610*/ 	.word	0xffffffff


	//   ....[10]....
        /*0614*/ 	.word	0xffffffff


	//   ....[11]....
        /*0618*/ 	.word	0xffffffff


	//   ....[12]....
        /*061c*/ 	.word	0xffffffff


	//   ....[13]....
        /*0620*/ 	.word	0xffffffff


	//   ....[14]....
        /*0624*/ 	.word	0xffffffff


	//   ....[15]....
        /*0628*/ 	.word	0xffffffff


	//   ....[16]....
        /*062c*/ 	.word	0xffffffff


	//   ....[17]....
        /*0630*/ 	.word	0xffffffff


	//   ....[18]....
        /*0634*/ 	.word	0xffffffff


	//   ....[19]....
        /*0638*/ 	.word	0xffffffff


	//   ....[20]....
        /*063c*/ 	.word	0xffffffff


	//   ....[21]....
        /*0640*/ 	.word	0xffffffff


	//   ....[22]....
        /*0644*/ 	.word	0xffffffff


	//   ....[23]....
        /*0648*/ 	.word	0xffffffff


	//   ....[24]....
        /*064c*/ 	.word	0xffffffff


	//   ....[25]....
        /*0650*/ 	.word	0xffffffff


	//   ....[26]....
        /*0654*/ 	.word	0xffffffff


	//   ....[27]....
        /*0658*/ 	.word	0xffffffff


	//   ....[28]....
        /*065c*/ 	.word	0xffffffff


	//   ....[29]....
        /*0660*/ 	.word	0xffffffff


	//   ....[30]....
        /*0664*/ 	.word	0xffffffff


	//   ....[31]....
        /*0668*/ 	.word	0xffffffff


	//   ....[32]....
        /*066c*/ 	.word	0xffffffff


	//   ....[33]....
        /*0670*/ 	.word	0xffffffff


	//   ....[34]....
        /*0674*/ 	.word	0xffffffff


	//   ....[35]....
        /*0678*/ 	.word	0xffffffff


	//   ....[36]....
        /*067c*/ 	.word	0xffffffff


	//   ....[37]....
        /*0680*/ 	.word	0xffffffff


	//   ....[38]....
        /*0684*/ 	.word	0xffffffff


	//   ....[39]....
        /*0688*/ 	.word	0xffffffff


	//   ....[40]....
        /*068c*/ 	.word	0xffffffff


	//   ....[41]....
        /*0690*/ 	.word	0xffffffff


	//   ....[42]....
        /*0694*/ 	.word	0xffffffff


	//   ....[43]....
        /*0698*/ 	.word	0xffffffff


	//   ....[44]....
        /*069c*/ 	.word	0xffffffff


	//   ....[45]....
        /*06a0*/ 	.word	0xffffffff


	//   ....[46]....
        /*06a4*/ 	.word	0xffffffff


	//   ....[47]....
        /*06a8*/ 	.word	0xffffffff


	//   ....[48]....
        /*06ac*/ 	.word	0xffffffff


	//   ....[49]....
        /*06b0*/ 	.word	0xffffffff


	//   ....[50]....
        /*06b4*/ 	.word	0xffffffff


	//   ....[51]....
        /*06b8*/ 	.word	0xffffffff


	//   ....[52]....
        /*06bc*/ 	.word	0xffffffff


	//   ....[53]....
        /*06c0*/ 	.word	0xffffffff


	//   ....[54]....
        /*06c4*/ 	.word	0xffffffff


	//   ....[55]....
        /*06c8*/ 	.word	0xffffffff


	//   ....[56]....
        /*06cc*/ 	.word	0xffffffff


	//   ....[57]....
        /*06d0*/ 	.word	0xffffffff


	//   ....[58]....
        /*06d4*/ 	.word	0xffffffff


	//   ....[59]....
        /*06d8*/ 	.word	0xffffffff


	//   ....[60]....
        /*06dc*/ 	.word	0xffffffff


	//   ....[61]....
        /*06e0*/ 	.word	0xffffffff


	//   ....[62]....
        /*06e4*/ 	.word	0xffffffff


	//   ....[63]....
        /*06e8*/ 	.word	0xffffffff


	//   ....[64]....
        /*06ec*/ 	.word	0xffffffff


	//   ....[65]....
        /*06f0*/ 	.word	0xffffffff


	//   ....[66]....
        /*06f4*/ 	.word	0xffffffff


	//   ....[67]....
        /*06f8*/ 	.word	0xffffffff


	//   ....[68]....
        /*06fc*/ 	.word	0xffffffff


	//   ....[69]....
        /*0700*/ 	.word	0xffffffff


	//   ....[70]....
        /*0704*/ 	.word	0xffffffff


	//   ....[71]....
        /*0708*/ 	.word	0xffffffff


	//   ....[72]....
        /*070c*/ 	.word	0xffffffff


	//   ....[73]....
        /*0710*/ 	.word	0xffffffff


	//   ....[74]....
        /*0714*/ 	.word	0xffffffff


	//   ....[75]....
        /*0718*/ 	.word	0xffffffff


	//   ....[76]....
        /*071c*/ 	.word	0xffffffff


	//   ....[77]....
        /*0720*/ 	.word	0xffffffff


	//   ....[78]....
        /*0724*/ 	.word	0xffffffff


	//   ....[79]....
        /*0728*/ 	.word	0xffffffff


	//   ....[80]....
        /*072c*/ 	.word	0xffffffff


	//   ....[81]....
        /*0730*/ 	.word	0xffffffff


	//   ....[82]....
        /*0734*/ 	.word	0xffffffff


	//   ....[83]....
        /*0738*/ 	.word	0xffffffff


	//   ....[84]....
        /*073c*/ 	.word	0xffffffff


	//   ....[85]....
        /*0740*/ 	.word	0xffffffff


	//   ....[86]....
        /*0744*/ 	.word	0xffffffff


	//   ....[87]....
        /*0748*/ 	.word	0xffffffff


	//   ....[88]....
        /*074c*/ 	.word	0xffffffff


	//   ....[89]....
        /*0750*/ 	.word	0xffffffff


	//   ....[90]....
        /*0754*/ 	.word	0xffffffff


	//   ....[91]....
        /*0758*/ 	.word	0xffffffff


	//   ....[92]....
        /*075c*/ 	.word	0xffffffff


	//   ....[93]....
        /*0760*/ 	.word	0xffffffff


	//   ....[94]....
        /*0764*/ 	.word	0xffffffff


	//   ....[95]....
        /*0768*/ 	.word	0xffffffff


	//   ....[96]....
        /*076c*/ 	.word	0xffffffff


	//   ....[97]....
        /*0770*/ 	.word	0xffffffff


	//   ....[98]....
        /*0774*/ 	.word	0xffffffff


	//   ....[99]....
        /*0778*/ 	.word	0xffffffff


	//   ....[100]....
        /*077c*/ 	.word	0xffffffff


	//   ....[101]....
        /*0780*/ 	.word	0xffffffff


	//   ....[102]....
        /*0784*/ 	.word	0xffffffff


	//   ....[103]....
        /*0788*/ 	.word	0xffffffff


	//   ....[104]....
        /*078c*/ 	.word	0xffffffff


	//   ....[105]....
        /*0790*/ 	.word	0xffffffff


	//   ....[106]....
        /*0794*/ 	.word	0xffffffff


	//   ....[107]....
        /*0798*/ 	.word	0xffffffff


	//   ....[108]....
        /*079c*/ 	.word	0xffffffff


	//   ....[109]....
        /*07a0*/ 	.word	0xffffffff


	//   ....[110]....
        /*07a4*/ 	.word	0xffffffff


	//   ....[111]....
        /*07a8*/ 	.word	0xffffffff


	//   ....[112]....
        /*07ac*/ 	.word	0xffffffff


	//   ....[113]....
        /*07b0*/ 	.word	0xffffffff


	//   ....[114]....
        /*07b4*/ 	.word	0xffffffff


	//   ....[115]....
        /*07b8*/ 	.word	0xffffffff


	//   ....[116]....
        /*07bc*/ 	.word	0xffffffff


	//   ....[117]....
        /*07c0*/ 	.word	0xffffffff


	//   ....[118]....
        /*07c4*/ 	.word	0xffffffff


	//   ....[119]....
        /*07c8*/ 	.word	0xffffffff


	//   ....[120]....
        /*07cc*/ 	.word	0xffffffff


	//   ....[121]....
        /*07d0*/ 	.word	0xffffffff


	//   ....[122]....
        /*07d4*/ 	.word	0xffffffff


	//   ....[123]....
        /*07d8*/ 	.word	0xffffffff


	//   ....[124]....
        /*07dc*/ 	.word	0xffffffff


	//   ....[125]....
        /*07e0*/ 	.word	0xffffffff


	//   ....[126]....
        /*07e4*/ 	.word	0xffffffff


	//   ....[127]....
        /*07e8*/ 	.word	0xffffffff


	//   ....[128]....
        /*07ec*/ 	.word	0xffffffff


	//   ....[129]....
        /*07f0*/ 	.word	0xffffffff


	//   ....[130]....
        /*07f4*/ 	.word	0xffffffff


	//   ....[131]....
        /*07f8*/ 	.word	0xffffffff


	//   ....[132]....
        /*07fc*/ 	.word	0xffffffff


	//   ....[133]....
        /*0800*/ 	.word	0xffffffff


	//   ....[134]....
        /*0804*/ 	.word	0xffffffff


	//   ....[135]....
        /*0808*/ 	.word	0xffffffff


	//   ....[136]....
        /*080c*/ 	.word	0xffffffff


	//   ....[137]....
        /*0810*/ 	.word	0xffffffff


	//   ....[138]....
        /*0814*/ 	.word	0xffffffff


	//   ....[139]....
        /*0818*/ 	.word	0xffffffff


	//   ....[140]....
        /*081c*/ 	.word	0xffffffff


	//   ....[141]....
        /*0820*/ 	.word	0xffffffff


	//   ....[142]....
        /*0824*/ 	.word	0xffffffff


	//   ....[143]....
        /*0828*/ 	.word	0xffffffff


	//   ....[144]....
        /*082c*/ 	.word	0xffffffff


	//   ....[145]....
        /*0830*/ 	.word	0xffffffff


	//   ....[146]....
        /*0834*/ 	.word	0xffffffff


	//   ....[147]....
        /*0838*/ 	.word	0xffffffff


	//   ....[148]....
        /*083c*/ 	.word	0xffffffff


	//   ....[149]....
        /*0840*/ 	.word	0xffffffff


	//   ....[150]....
        /*0844*/ 	.word	0xffffffff


	//   ....[151]....
        /*0848*/ 	.word	0xffffffff


	//   ....[152]....
        /*084c*/ 	.word	0xffffffff


	//   ....[153]....
        /*0850*/ 	.word	0xffffffff


	//   ....[154]....
        /*0854*/ 	.word	0xffffffff


	//   ....[155]....
        /*0858*/ 	.word	0xffffffff


	//   ....[156]....
        /*085c*/ 	.word	0xffffffff


	//   ....[157]....
        /*0860*/ 	.word	0xffffffff


	//   ....[158]....
        /*0864*/ 	.word	0xffffffff


	//   ....[159]....
        /*0868*/ 	.word	0xffffffff


	//   ....[160]....
        /*086c*/ 	.word	0xffffffff


	//   ....[161]....
        /*0870*/ 	.word	0xffffffff


	//   ....[162]....
        /*0874*/ 	.word	0xffffffff


	//   ....[163]....
        /*0878*/ 	.word	0xffffffff


	//   ....[164]....
        /*087c*/ 	.word	0xffffffff


	//   ....[165]....
        /*0880*/ 	.word	0xffffffff


	//   ....[166]....
        /*0884*/ 	.word	0xffffffff


	//   ....[167]....
        /*0888*/ 	.word	0xffffffff


	//   ....[168]....
        /*088c*/ 	.word	0xffffffff


	//   ....[169]....
        /*0890*/ 	.word	0xffffffff


	//   ....[170]....
        /*0894*/ 	.word	0xffffffff


	//   ....[171]....
        /*0898*/ 	.word	0xffffffff


	//   ....[172]....
        /*089c*/ 	.word	0xffffffff


	//   ....[173]....
        /*08a0*/ 	.word	0xffffffff


	//   ....[174]....
        /*08a4*/ 	.word	0xffffffff


	//   ....[175]....
        /*08a8*/ 	.word	0xffffffff


	//   ....[176]....
        /*08ac*/ 	.word	0xffffffff


	//   ....[177]....
        /*08b0*/ 	.word	0xffffffff


	//   ....[178]....
        /*08b4*/ 	.word	0xffffffff


	//   ....[179]....
        /*08b8*/ 	.word	0xffffffff


	//   ....[180]....
        /*08bc*/ 	.word	0xffffffff


	//   ....[181]....
        /*08c0*/ 	.word	0xffffffff


	//   ....[182]....
        /*08c4*/ 	.word	0xffffffff


	//   ....[183]....
        /*08c8*/ 	.word	0xffffffff


	//   ....[184]....
        /*08cc*/ 	.word	0xffffffff


	//   ....[185]....
        /*08d0*/ 	.word	0xffffffff


	//   ....[186]....
        /*08d4*/ 	.word	0xffffffff


	//   ....[187]....
        /*08d8*/ 	.word	0xffffffff


	//   ....[188]....
        /*08dc*/ 	.word	0xffffffff


	//   ....[189]....
        /*08e0*/ 	.word	0xffffffff


	//   ....[190]....
        /*08e4*/ 	.word	0xffffffff


	//   ....[191]....
        /*08e8*/ 	.word	0xffffffff


	//   ....[192]....
        /*08ec*/ 	.word	0xffffffff


	//   ....[193]....
        /*08f0*/ 	.word	0xffffffff


	//   ....[194]....
        /*08f4*/ 	.word	0xffffffff


	//   ....[195]....
        /*08f8*/ 	.word	0xffffffff


	//   ....[196]....
        /*08fc*/ 	.word	0xffffffff


	//   ....[197]....
        /*0900*/ 	.word	0xffffffff


	//   ....[198]....
        /*0904*/ 	.word	0xffffffff


	//   ....[199]....
        /*0908*/ 	.word	0xffffffff


	//   ....[200]....
        /*090c*/ 	.word	0xffffffff


	//   ....[201]....
        /*0910*/ 	.word	0xffffffff


	//   ....[202]....
        /*0914*/ 	.word	0xffffffff


	//   ....[203]....
        /*0918*/ 	.word	0xffffffff


	//   ....[204]....
        /*091c*/ 	.word	0xffffffff


	//   ....[205]....
        /*0920*/ 	.word	0xffffffff


	//   ....[206]....
        /*0924*/ 	.word	0xffffffff


	//   ....[207]....
        /*0928*/ 	.word	0xffffffff


	//   ....[208]....
        /*092c*/ 	.word	0xffffffff


	//   ....[209]....
        /*0930*/ 	.word	0xffffffff


	//   ....[210]....
        /*0934*/ 	.word	0xffffffff


	//   ....[211]....
        /*0938*/ 	.word	0xffffffff


	//   ....[212]....
        /*093c*/ 	.word	0xffffffff


	//   ....[213]....
        /*0940*/ 	.word	0xffffffff


	//   ....[214]....
        /*0944*/ 	.word	0xffffffff


	//   ....[215]....
        /*0948*/ 	.word	0xffffffff


	//   ....[216]....
        /*094c*/ 	.word	0xffffffff


	//   ....[217]....
        /*0950*/ 	.word	0xffffffff


	//   ....[218]....
        /*0954*/ 	.word	0xffffffff


	//   ....[219]....
        /*0958*/ 	.word	0xffffffff


	//   ....[220]....
        /*095c*/ 	.word	0xffffffff


	//   ....[221]....
        /*0960*/ 	.word	0xffffffff


	//   ....[222]....
        /*0964*/ 	.word	0xffffffff


	//   ....[223]....
        /*0968*/ 	.word	0xffffffff


	//   ....[224]....
        /*096c*/ 	.word	0xffffffff


	//   ....[225]....
        /*0970*/ 	.word	0xffffffff


	//   ....[226]....
        /*0974*/ 	.word	0xffffffff


	//   ....[227]....
        /*0978*/ 	.word	0xffffffff


	//   ....[228]....
        /*097c*/ 	.word	0xffffffff


	//   ....[229]....
        /*0980*/ 	.word	0xffffffff


	//   ....[230]....
        /*0984*/ 	.word	0xffffffff


	//   ....[231]....
        /*0988*/ 	.word	0xffffffff


	//   ....[232]....
        /*098c*/ 	.word	0xffffffff


	//   ....[233]....
        /*0990*/ 	.word	0xffffffff


	//   ....[234]....
        /*0994*/ 	.word	0xffffffff


	//   ....[235]....
        /*0998*/ 	.word	0xffffffff


	//   ....[236]....
        /*099c*/ 	.word	0xffffffff


	//   ....[237]....
        /*09a0*/ 	.word	0xffffffff


	//   ....[238]....
        /*09a4*/ 	.word	0xffffffff


	//   ....[239]....
        /*09a8*/ 	.word	0xffffffff


	//   ....[240]....
        /*09ac*/ 	.word	0xffffffff


	//   ....[241]....
        /*09b0*/ 	.word	0xffffffff


	//   ....[242]....
        /*09b4*/ 	.word	0xffffffff


	//   ....[243]....
        /*09b8*/ 	.word	0xffffffff


	//   ....[244]....
        /*09bc*/ 	.word	0xffffffff


	//   ....[245]....
        /*09c0*/ 	.word	0xffffffff


	//   ....[246]....
        /*09c4*/ 	.word	0xffffffff


	//   ....[247]....
        /*09c8*/ 	.word	0xffffffff


	//   ....[248]....
        /*09cc*/ 	.word	0xffffffff


	//   ....[249]....
        /*09d0*/ 	.word	0xffffffff


	//   ....[250]....
        /*09d4*/ 	.word	0xffffffff


	//   ....[251]....
        /*09d8*/ 	.word	0xffffffff


	//   ....[252]....
        /*09dc*/ 	.word	0xffffffff


	//   ....[253]....
        /*09e0*/ 	.word	0xffffffff


	//   ....[254]....
        /*09e4*/ 	.word	0xffffffff


	//   ....[255]....
        /*09e8*/ 	.word	0xffffffff


	//   ....[0]....
        /*09ec*/ 	.word	0xffffffff


	//   ....[1]....
        /*09f0*/ 	.word	0xffffffff


	//   ....[2]....
        /*09f4*/ 	.word	0xffffffff


	//   ....[3]....
        /*09f8*/ 	.word	0xffffffff


	//   ....[4]....
        /*09fc*/ 	.word	0xffffffff


	//   ....[5]....
        /*0a00*/ 	.word	0xffffffff


	//   ....[6]....
        /*0a04*/ 	.word	0xffffffff


	//   ....[7]....
        /*0a08*/ 	.word	0xffffffff


	//   ....[8]....
        /*0a0c*/ 	.word	0xffffffff


	//   ....[9]....
        /*0a10*/ 	.word	0xffffffff


	//   ....[10]....
        /*0a14*/ 	.word	0xffffffff


	//   ....[11]....
        /*0a18*/ 	.word	0xffffffff


	//   ....[12]....
        /*0a1c*/ 	.word	0xffffffff


	//   ....[13]....
        /*0a20*/ 	.word	0xffffffff


	//   ....[14]....
        /*0a24*/ 	.word	0xffffffff


	//   ....[15]....
        /*0a28*/ 	.word	0xffffffff


	//   ....[16]....
        /*0a2c*/ 	.word	0xffffffff


	//   ....[17]....
        /*0a30*/ 	.word	0xffffffff


	//   ....[18]....
        /*0a34*/ 	.word	0xffffffff


	//   ....[19]....
        /*0a38*/ 	.word	0xffffffff


	//   ....[20]....
        /*0a3c*/ 	.word	0xffffffff


	//   ....[21]....
        /*0a40*/ 	.word	0xffffffff


	//   ....[22]....
        /*0a44*/ 	.word	0xffffffff


	//   ....[23]....
        /*0a48*/ 	.word	0xffffffff


	//   ....[24]....
        /*0a4c*/ 	.word	0xffffffff


	//   ....[25]....
        /*0a50*/ 	.word	0xffffffff


	//   ....[26]....
        /*0a54*/ 	.word	0xffffffff


	//   ....[27]....
        /*0a58*/ 	.word	0xffffffff


	//   ....[28]....
        /*0a5c*/ 	.word	0xffffffff


	//   ....[29]....
        /*0a60*/ 	.word	0xffffffff


	//   ....[30]....
        /*0a64*/ 	.word	0xffffffff


	//   ....[31]....
        /*0a68*/ 	.word	0xffffffff


	//   ....[32]....
        /*0a6c*/ 	.word	0xffffffff


	//   ....[33]....
        /*0a70*/ 	.word	0xffffffff


	//   ....[34]....
        /*0a74*/ 	.word	0xffffffff


	//   ....[35]....
        /*0a78*/ 	.word	0xffffffff


	//   ....[36]....
        /*0a7c*/ 	.word	0xffffffff


	//   ....[37]....
        /*0a80*/ 	.word	0xffffffff


	//   ....[38]....
        /*0a84*/ 	.word	0xffffffff


	//   ....[39]....
        /*0a88*/ 	.word	0xffffffff


	//   ....[40]....
        /*0a8c*/ 	.word	0xffffffff


	//   ....[41]....
        /*0a90*/ 	.word	0xffffffff


	//   ....[42]....
        /*0a94*/ 	.word	0xffffffff


	//   ....[43]....
        /*0a98*/ 	.word	0xffffffff


	//   ....[44]....
        /*0a9c*/ 	.word	0xffffffff


	//   ....[45]....
        /*0aa0*/ 	.word	0xffffffff


	//   ....[46]....
        /*0aa4*/ 	.word	0xffffffff


	//   ....[47]....
        /*0aa8*/ 	.word	0xffffffff


	//   ....[48]....
        /*0aac*/ 	.word	0xffffffff


	//   ....[49]....
        /*0ab0*/ 	.word	0xffffffff


	//   ....[50]....
        /*0ab4*/ 	.word	0xffffffff


	//   ....[51]....
        /*0ab8*/ 	.word	0xffffffff


	//   ....[52]....
        /*0abc*/ 	.word	0xffffffff


	//   ....[53]....
        /*0ac0*/ 	.word	0xffffffff


	//   ....[54]....
        /*0ac4*/ 	.word	0xffffffff


	//   ....[55]....
        /*0ac8*/ 	.word	0xffffffff


	//   ....[56]....
        /*0acc*/ 	.word	0xffffffff


	//   ....[57]....
        /*0ad0*/ 	.word	0xffffffff


	//   ....[58]....
        /*0ad4*/ 	.word	0xffffffff


	//   ....[59]....
        /*0ad8*/ 	.word	0xffffffff


	//   ....[60]....
        /*0adc*/ 	.word	0xffffffff


	//   ....[61]....
        /*0ae0*/ 	.word	0xffffffff


	//   ....[62]....
        /*0ae4*/ 	.word	0xffffffff


	//   ....[63]....
        /*0ae8*/ 	.word	0xffffffff


	//   ....[64]....
        /*0aec*/ 	.word	0xffffffff


	//   ....[65]....
        /*0af0*/ 	.word	0xffffffff


	//   ....[66]....
        /*0af4*/ 	.word	0xffffffff


	//   ....[67]....
        /*0af8*/ 	.word	0xffffffff


	//   ....[68]....
        /*0afc*/ 	.word	0xffffffff


	//   ....[69]....
        /*0b00*/ 	.word	0xffffffff


	//   ....[70]....
        /*0b04*/ 	.word	0xffffffff


	//   ....[71]....
        /*0b08*/ 	.word	0xffffffff


	//   ....[72]....
        /*0b0c*/ 	.word	0xffffffff


	//   ....[73]....
        /*0b10*/ 	.word	0xffffffff


	//   ....[74]....
        /*0b14*/ 	.word	0xffffffff


	//   ....[75]....
        /*0b18*/ 	.word	0xffffffff


	//   ....[76]....
        /*0b1c*/ 	.word	0xffffffff


	//   ....[77]....
        /*0b20*/ 	.word	0xffffffff


	//   ....[78]....
        /*0b24*/ 	.word	0xffffffff


	//   ....[79]....
        /*0b28*/ 	.word	0xffffffff


	//   ....[80]....
        /*0b2c*/ 	.word	0xffffffff


	//   ....[81]....
        /*0b30*/ 	.word	0xffffffff


	//   ....[82]....
        /*0b34*/ 	.word	0xffffffff


	//   ....[83]....
        /*0b38*/ 	.word	0xffffffff


	//   ....[84]....
        /*0b3c*/ 	.word	0xffffffff


	//   ....[85]....
        /*0b40*/ 	.word	0xffffffff


	//   ....[86]....
        /*0b44*/ 	.word	0xffffffff


	//   ....[87]....
        /*0b48*/ 	.word	0xffffffff


	//   ....[88]....
        /*0b4c*/ 	.word	0xffffffff


	//   ....[89]....
        /*0b50*/ 	.word	0xffffffff


	//   ....[90]....
        /*0b54*/ 	.word	0xffffffff


	//   ....[91]....
        /*0b58*/ 	.word	0xffffffff


	//   ....[92]....
        /*0b5c*/ 	.word	0xffffffff


	//   ....[93]....
        /*0b60*/ 	.word	0xffffffff


	//   ....[94]....
        /*0b64*/ 	.word	0xffffffff


	//   ....[95]....
        /*0b68*/ 	.word	0xffffffff


	//   ....[96]....
        /*0b6c*/ 	.word	0xffffffff


	//   ....[97]....
        /*0b70*/ 	.word	0xffffffff


	//   ....[98]....
        /*0b74*/ 	.word	0xffffffff


	//   ....[99]....
        /*0b78*/ 	.word	0xffffffff


	//   ....[100]....
        /*0b7c*/ 	.word	0xffffffff


	//   ....[101]....
        /*0b80*/ 	.word	0xffffffff


	//   ....[102]....
        /*0b84*/ 	.word	0xffffffff


	//   ....[103]....
        /*0b88*/ 	.word	0xffffffff


	//   ....[104]....
        /*0b8c*/ 	.word	0xffffffff


	//   ....[105]....
        /*0b90*/ 	.word	0xffffffff


	//   ....[106]....
        /*0b94*/ 	.word	0xffffffff


	//   ....[107]....
        /*0b98*/ 	.word	0xffffffff


	//   ....[108]....
        /*0b9c*/ 	.word	0xffffffff


	//   ....[109]....
        /*0ba0*/ 	.word	0xffffffff


	//   ....[110]....
        /*0ba4*/ 	.word	0xffffffff


	//   ....[111]....
        /*0ba8*/ 	.word	0xffffffff


	//   ....[112]....
        /*0bac*/ 	.word	0xffffffff


	//   ....[113]....
        /*0bb0*/ 	.word	0xffffffff


	//   ....[114]....
        /*0bb4*/ 	.word	0xffffffff


	//   ....[115]....
        /*0bb8*/ 	.word	0xffffffff


	//   ....[116]....
        /*0bbc*/ 	.word	0xffffffff


	//   ....[117]....
        /*0bc0*/ 	.word	0xffffffff


	//   ....[118]....
        /*0bc4*/ 	.word	0xffffffff


	//   ....[119]....
        /*0bc8*/ 	.word	0xffffffff


	//   ....[120]....
        /*0bcc*/ 	.word	0xffffffff


	//   ....[121]....
        /*0bd0*/ 	.word	0xffffffff


	//   ....[122]....
        /*0bd4*/ 	.word	0xffffffff


	//   ....[123]....
        /*0bd8*/ 	.word	0xffffffff


	//   ....[124]....
        /*0bdc*/ 	.word	0xffffffff


	//   ....[125]....
        /*0be0*/ 	.word	0xffffffff


	//   ....[126]....
        /*0be4*/ 	.word	0xffffffff


	//   ....[127]....
        /*0be8*/ 	.word	0xffffffff


	//   ....[128]....
        /*0bec*/ 	.word	0xffffffff


	//   ....[129]....
        /*0bf0*/ 	.word	0xffffffff


	//   ....[130]....
        /*0bf4*/ 	.word	0xffffffff


	//   ....[131]....
        /*0bf8*/ 	.word	0xffffffff


	//   ....[132]....
        /*0bfc*/ 	.word	0xffffffff


	//   ....[133]....
        /*0c00*/ 	.word	0xffffffff


	//   ....[134]....
        /*0c04*/ 	.word	0xffffffff


	//   ....[135]....
        /*0c08*/ 	.word	0xffffffff


	//   ....[136]....
        /*0c0c*/ 	.word	0xffffffff


	//   ....[137]....
        /*0c10*/ 	.word	0xffffffff


	//   ....[138]....
        /*0c14*/ 	.word	0xffffffff


	//   ....[139]....
        /*0c18*/ 	.word	0xffffffff


	//   ....[140]....
        /*0c1c*/ 	.word	0xffffffff


	//   ....[141]....
        /*0c20*/ 	.word	0xffffffff


	//   ....[142]....
        /*0c24*/ 	.word	0xffffffff


	//   ....[143]....
        /*0c28*/ 	.word	0xffffffff


	//   ....[144]....
        /*0c2c*/ 	.word	0xffffffff


	//   ....[145]....
        /*0c30*/ 	.word	0xffffffff


	//   ....[146]....
        /*0c34*/ 	.word	0xffffffff


	//   ....[147]....
        /*0c38*/ 	.word	0xffffffff


	//   ....[148]....
        /*0c3c*/ 	.word	0xffffffff


	//   ....[149]....
        /*0c40*/ 	.word	0xffffffff


	//   ....[150]....
        /*0c44*/ 	.word	0xffffffff


	//   ....[151]....
        /*0c48*/ 	.word	0xffffffff


	//   ....[152]....
        /*0c4c*/ 	.word	0xffffffff


	//   ....[153]....
        /*0c50*/ 	.word	0xffffffff


	//   ....[154]....
        /*0c54*/ 	.word	0xffffffff


	//   ....[155]....
        /*0c58*/ 	.word	0xffffffff


	//   ....[156]....
        /*0c5c*/ 	.word	0xffffffff


	//   ....[157]....
        /*0c60*/ 	.word	0xffffffff


	//   ....[158]....
        /*0c64*/ 	.word	0xffffffff


	//   ....[159]....
        /*0c68*/ 	.word	0xffffffff


	//   ....[160]....
        /*0c6c*/ 	.word	0xffffffff


	//   ....[161]....
        /*0c70*/ 	.word	0xffffffff


	//   ....[162]....
        /*0c74*/ 	.word	0xffffffff


	//   ....[163]....
        /*0c78*/ 	.word	0xffffffff


	//   ....[164]....
        /*0c7c*/ 	.word	0xffffffff


	//   ....[165]....
        /*0c80*/ 	.word	0xffffffff


	//   ....[166]....
        /*0c84*/ 	.word	0xffffffff


	//   ....[167]....
        /*0c88*/ 	.word	0xffffffff


	//   ....[168]....
        /*0c8c*/ 	.word	0xffffffff


	//   ....[169]....
        /*0c90*/ 	.word	0xffffffff


	//   ....[170]....
        /*0c94*/ 	.word	0xffffffff


	//   ....[171]....
        /*0c98*/ 	.word	0xffffffff


	//   ....[172]....
        /*0c9c*/ 	.word	0xffffffff


	//   ....[173]....
        /*0ca0*/ 	.word	0xffffffff


	//   ....[174]....
        /*0ca4*/ 	.word	0xffffffff


	//   ....[175]....
        /*0ca8*/ 	.word	0xffffffff


	//   ....[176]....
        /*0cac*/ 	.word	0xffffffff


	//   ....[177]....
        /*0cb0*/ 	.word	0xffffffff


	//   ....[178]....
        /*0cb4*/ 	.word	0xffffffff


	//   ....[179]....
        /*0cb8*/ 	.word	0xffffffff


	//   ....[180]....
        /*0cbc*/ 	.word	0xffffffff


	//   ....[181]....
        /*0cc0*/ 	.word	0xffffffff


	//   ....[182]....
        /*0cc4*/ 	.word	0xffffffff


	//   ....[183]....
        /*0cc8*/ 	.word	0xffffffff


	//   ....[184]....
        /*0ccc*/ 	.word	0xffffffff


	//   ....[185]....
        /*0cd0*/ 	.word	0xffffffff


	//   ....[186]....
        /*0cd4*/ 	.word	0xffffffff


	//   ....[187]....
        /*0cd8*/ 	.word	0xffffffff


	//   ....[188]....
        /*0cdc*/ 	.word	0xffffffff


	//   ....[189]....
        /*0ce0*/ 	.word	0xffffffff


	//   ....[190]....
        /*0ce4*/ 	.word	0xffffffff


	//   ....[191]....
        /*0ce8*/ 	.word	0xffffffff


	//   ....[192]....
        /*0cec*/ 	.word	0xffffffff


	//   ....[193]....
        /*0cf0*/ 	.word	0xffffffff


	//   ....[194]....
        /*0cf4*/ 	.word	0xffffffff


	//   ....[195]....
        /*0cf8*/ 	.word	0xffffffff


	//   ....[196]....
        /*0cfc*/ 	.word	0xffffffff


	//   ....[197]....
        /*0d00*/ 	.word	0xffffffff


	//   ....[198]....
        /*0d04*/ 	.word	0xffffffff


	//   ....[199]....
        /*0d08*/ 	.word	0xffffffff


	//   ....[200]....
        /*0d0c*/ 	.word	0xffffffff


	//   ....[201]....
        /*0d10*/ 	.word	0xffffffff


	//   ....[202]....
        /*0d14*/ 	.word	0xffffffff


	//   ....[203]....
        /*0d18*/ 	.word	0xffffffff


	//   ....[204]....
        /*0d1c*/ 	.word	0xffffffff


	//   ....[205]....
        /*0d20*/ 	.word	0xffffffff


	//   ....[206]....
        /*0d24*/ 	.word	0xffffffff


	//   ....[207]....
        /*0d28*/ 	.word	0xffffffff


	//   ....[208]....
        /*0d2c*/ 	.word	0xffffffff


	//   ....[209]....
        /*0d30*/ 	.word	0xffffffff


	//   ....[210]....
        /*0d34*/ 	.word	0xffffffff


	//   ....[211]....
        /*0d38*/ 	.word	0xffffffff


	//   ....[212]....
        /*0d3c*/ 	.word	0xffffffff


	//   ....[213]....
        /*0d40*/ 	.word	0xffffffff


	//   ....[214]....
        /*0d44*/ 	.word	0xffffffff


	//   ....[215]....
        /*0d48*/ 	.word	0xffffffff


	//   ....[216]....
        /*0d4c*/ 	.word	0xffffffff


	//   ....[217]....
        /*0d50*/ 	.word	0xffffffff


	//   ....[218]....
        /*0d54*/ 	.word	0xffffffff


	//   ....[219]....
        /*0d58*/ 	.word	0xffffffff


	//   ....[220]....
        /*0d5c*/ 	.word	0xffffffff


	//   ....[221]....
        /*0d60*/ 	.word	0xffffffff


	//   ....[222]....
        /*0d64*/ 	.word	0xffffffff


	//   ....[223]....
        /*0d68*/ 	.word	0xffffffff


	//   ....[224]....
        /*0d6c*/ 	.word	0xffffffff


	//   ....[225]....
        /*0d70*/ 	.word	0xffffffff


	//   ....[226]....
        /*0d74*/ 	.word	0xffffffff


	//   ....[227]....
        /*0d78*/ 	.word	0xffffffff


	//   ....[228]....
        /*0d7c*/ 	.word	0xffffffff


	//   ....[229]....
        /*0d80*/ 	.word	0xffffffff


	//   ....[230]....
        /*0d84*/ 	.word	0xffffffff


	//   ....[231]....
        /*0d88*/ 	.word	0xffffffff


	//   ....[232]....
        /*0d8c*/ 	.word	0xffffffff


	//   ....[233]....
        /*0d90*/ 	.word	0xffffffff


	//   ....[234]....
        /*0d94*/ 	.word	0xffffffff


	//   ....[235]....
        /*0d98*/ 	.word	0xffffffff


	//   ....[236]....
        /*0d9c*/ 	.word	0xffffffff


	//   ....[237]....
        /*0da0*/ 	.word	0xffffffff


	//   ....[238]....
        /*0da4*/ 	.word	0xffffffff


	//   ....[239]....
        /*0da8*/ 	.word	0xffffffff


	//   ....[240]....
        /*0dac*/ 	.word	0xffffffff


	//   ....[241]....
        /*0db0*/ 	.word	0xffffffff


	//   ....[242]....
        /*0db4*/ 	.word	0xffffffff


	//   ....[243]....
        /*0db8*/ 	.word	0xffffffff


	//   ....[244]....
        /*0dbc*/ 	.word	0xffffffff


	//   ....[245]....
        /*0dc0*/ 	.word	0xffffffff


	//   ....[246]....
        /*0dc4*/ 	.word	0xffffffff


	//   ....[247]....
        /*0dc8*/ 	.word	0xffffffff


	//   ....[248]....
        /*0dcc*/ 	.word	0xffffffff


	//   ....[249]....
        /*0dd0*/ 	.word	0xffffffff


	//   ....[250]....
        /*0dd4*/ 	.word	0xffffffff


	//   ....[251]....
        /*0dd8*/ 	.word	0xffffffff


	//   ....[252]....
        /*0ddc*/ 	.word	0xffffffff


	//   ....[253]....
        /*0de0*/ 	.word	0xffffffff


	//   ....[254]....
        /*0de4*/ 	.word	0xffffffff


	//   ....[255]....
        /*0de8*/ 	.word	0xffffffff


	//   ....[0]....
        /*0dec*/ 	.word	0xffffffff


	//   ....[1]....
        /*0df0*/ 	.word	0xffffffff


	//   ....[2]....
        /*0df4*/ 	.word	0xffffffff


	//   ....[3]....
        /*0df8*/ 	.word	0xffffffff


	//   ....[4]....
        /*0dfc*/ 	.word	0xffffffff


	//   ....[5]....
        /*0e00*/ 	.word	0xffffffff


	//   ....[6]....
        /*0e04*/ 	.word	0xffffffff


	//   ....[7]....
        /*0e08*/ 	.word	0xffffffff


	//   ....[8]....
        /*0e0c*/ 	.word	0xffffffff


	//   ....[9]....
        /*0e10*/ 	.word	0xffffffff


	//   ....[10]....
        /*0e14*/ 	.word	0xffffffff


	//   ....[11]....
        /*0e18*/ 	.word	0xffffffff


	//   ....[12]....
        /*0e1c*/ 	.word	0xffffffff


	//   ....[13]....
        /*0e20*/ 	.word	0xffffffff


	//   ....[14]....
        /*0e24*/ 	.word	0xffffffff


	//   ....[15]....
        /*0e28*/ 	.word	0xffffffff


	//   ....[16]....
        /*0e2c*/ 	.word	0xffffffff


	//   ....[17]....
        /*0e30*/ 	.word	0xffffffff


	//   ....[18]....
        /*0e34*/ 	.word	0xffffffff


	//   ....[19]....
        /*0e38*/ 	.word	0xffffffff


	//   ....[20]....
        /*0e3c*/ 	.word	0xffffffff


	//   ....[21]....
        /*0e40*/ 	.word	0xffffffff


	//   ....[22]....
        /*0e44*/ 	.word	0xffffffff


	//   ....[23]....
        /*0e48*/ 	.word	0xffffffff


	//   ....[24]....
        /*0e4c*/ 	.word	0xffffffff


	//   ....[25]....
        /*0e50*/ 	.word	0xffffffff


	//   ....[26]....
        /*0e54*/ 	.word	0xffffffff


	//   ....[27]....
        /*0e58*/ 	.word	0xffffffff


	//   ....[28]....
        /*0e5c*/ 	.word	0xffffffff


	//   ....[29]....
        /*0e60*/ 	.word	0xffffffff


	//   ....[30]....
        /*0e64*/ 	.word	0xffffffff


	//   ....[31]....
        /*0e68*/ 	.word	0xffffffff


	//   ....[32]....
        /*0e6c*/ 	.word	0xffffffff


	//   ....[33]....
        /*0e70*/ 	.word	0xffffffff


	//   ....[34]....
        /*0e74*/ 	.word	0xffffffff


	//   ....[35]....
        /*0e78*/ 	.word	0xffffffff


	//   ....[36]....
        /*0e7c*/ 	.word	0xffffffff


	//   ....[37]....
        /*0e80*/ 	.word	0xffffffff


	//   ....[38]....
        /*0e84*/ 	.word	0xffffffff


	//   ....[39]....
        /*0e88*/ 	.word	0xffffffff


	//   ....[40]....
        /*0e8c*/ 	.word	0xffffffff


	//   ....[41]....
        /*0e90*/ 	.word	0xffffffff


	//   ....[42]....
        /*0e94*/ 	.word	0xffffffff


	//   ....[43]....
        /*0e98*/ 	.word	0xffffffff


	//   ....[44]....
        /*0e9c*/ 	.word	0xffffffff


	//   ....[45]....
        /*0ea0*/ 	.word	0xffffffff


	//   ....[46]....
        /*0ea4*/ 	.word	0xffffffff


	//   ....[47]....
        /*0ea8*/ 	.word	0xffffffff


	//   ....[48]....
        /*0eac*/ 	.word	0xffffffff


	//   ....[49]....
        /*0eb0*/ 	.word	0xffffffff


	//   ....[50]....
        /*0eb4*/ 	.word	0xffffffff


	//   ....[51]....
        /*0eb8*/ 	.word	0xffffffff


	//   ....[52]....
        /*0ebc*/ 	.word	0xffffffff


	//   ....[53]....
        /*0ec0*/ 	.word	0xffffffff


	//   ....[54]....
        /*0ec4*/ 	.word	0xffffffff


	//   ....[55]....
        /*0ec8*/ 	.word	0xffffffff


	//   ....[56]....
        /*0ecc*/ 	.word	0xffffffff


	//   ....[57]....
        /*0ed0*/ 	.word	0xffffffff


	//   ....[58]....
        /*0ed4*/ 	.word	0xffffffff


	//   ....[59]....
        /*0ed8*/ 	.word	0xffffffff


	//   ....[60]....
        /*0edc*/ 	.word	0xffffffff


	//   ....[61]....
        /*0ee0*/ 	.word	0xffffffff


	//   ....[62]....
        /*0ee4*/ 	.word	0xffffffff


	//   ....[63]....
        /*0ee8*/ 	.word	0xffffffff


	//   ....[64]....
        /*0eec*/ 	.word	0xffffffff


	//   ....[65]....
        /*0ef0*/ 	.word	0xffffffff


	//   ....[66]....
        /*0ef4*/ 	.word	0xffffffff


	//   ....[67]....
        /*0ef8*/ 	.word	0xffffffff


	//   ....[68]....
        /*0efc*/ 	.word	0xffffffff


	//   ....[69]....
        /*0f00*/ 	.word	0xffffffff


	//   ....[70]....
        /*0f04*/ 	.word	0xffffffff


	//   ....[71]....
        /*0f08*/ 	.word	0xffffffff


	//   ....[72]....
        /*0f0c*/ 	.word	0xffffffff


	//   ....[73]....
        /*0f10*/ 	.word	0xffffffff


	//   ....[74]....
        /*0f14*/ 	.word	0xffffffff


	//   ....[75]....
        /*0f18*/ 	.word	0xffffffff


	//   ....[76]....
        /*0f1c*/ 	.word	0xffffffff


	//   ....[77]....
        /*0f20*/ 	.word	0xffffffff


	//   ....[78]....
        /*0f24*/ 	.word	0xffffffff


	//   ....[79]....
        /*0f28*/ 	.word	0xffffffff


	//   ....[80]....
        /*0f2c*/ 	.word	0xffffffff


	//   ....[81]....
        /*0f30*/ 	.word	0xffffffff


	//   ....[82]....
        /*0f34*/ 	.word	0xffffffff


	//   ....[83]....
        /*0f38*/ 	.word	0xffffffff


	//   ....[84]....
        /*0f3c*/ 	.word	0xffffffff


	//   ....[85]....
        /*0f40*/ 	.word	0xffffffff


	//   ....[86]....
        /*0f44*/ 	.word	0xffffffff


	//   ....[87]....
        /*0f48*/ 	.word	0xffffffff


	//   ....[88]....
        /*0f4c*/ 	.word	0xffffffff


	//   ....[89]....
        /*0f50*/ 	.word	0xffffffff


	//   ....[90]....
        /*0f54*/ 	.word	0xffffffff


	//   ....[91]....
        /*0f58*/ 	.word	0xffffffff


	//   ....[92]....
        /*0f5c*/ 	.word	0xffffffff


	//   ....[93]....
        /*0f60*/ 	.word	0xffffffff


	//   ....[94]....
        /*0f64*/ 	.word	0xffffffff


	//   ....[95]....
        /*0f68*/ 	.word	0xffffffff


	//   ....[96]....
        /*0f6c*/ 	.word	0xffffffff


	//   ....[97]....
        /*0f70*/ 	.word	0xffffffff


	//   ....[98]....
        /*0f74*/ 	.word	0xffffffff


	//   ....[99]....
        /*0f78*/ 	.word	0xffffffff


	//   ....[100]....
        /*0f7c*/ 	.word	0xffffffff


	//   ....[101]....
        /*0f80*/ 	.word	0xffffffff


	//   ....[102]....
        /*0f84*/ 	.word	0xffffffff


	//   ....[103]....
        /*0f88*/ 	.word	0xffffffff


	//   ....[104]....
        /*0f8c*/ 	.word	0xffffffff


	//   ....[105]....
        /*0f90*/ 	.word	0xffffffff


	//   ....[106]....
        /*0f94*/ 	.word	0xffffffff


	//   ....[107]....
        /*0f98*/ 	.word	0xffffffff


	//   ....[108]....
        /*0f9c*/ 	.word	0xffffffff


	//   ....[109]....
        /*0fa0*/ 	.word	0xffffffff


	//   ....[110]....
        /*0fa4*/ 	.word	0xffffffff


	//   ....[111]....
        /*0fa8*/ 	.word	0xffffffff


	//   ....[112]....
        /*0fac*/ 	.word	0xffffffff


	//   ....[113]....
        /*0fb0*/ 	.word	0xffffffff


	//   ....[114]....
        /*0fb4*/ 	.word	0xffffffff


	//   ....[115]....
        /*0fb8*/ 	.word	0xffffffff


	//   ....[116]....
        /*0fbc*/ 	.word	0xffffffff


	//   ....[117]....
        /*0fc0*/ 	.word	0xffffffff


	//   ....[118]....
        /*0fc4*/ 	.word	0xffffffff


	//   ....[119]....
        /*0fc8*/ 	.word	0xffffffff


	//   ....[120]....
        /*0fcc*/ 	.word	0xffffffff


	//   ....[121]....
        /*0fd0*/ 	.word	0xffffffff


	//   ....[122]....
        /*0fd4*/ 	.word	0xffffffff


	//   ....[123]....
        /*0fd8*/ 	.word	0xffffffff


	//   ....[124]....
        /*0fdc*/ 	.word	0xffffffff


	//   ....[125]....
        /*0fe0*/ 	.word	0xffffffff


	//   ....[126]....
        /*0fe4*/ 	.word	0xffffffff


	//   ....[127]....
        /*0fe8*/ 	.word	0xffffffff


	//   ....[128]....
        /*0fec*/ 	.word	0xffffffff


	//   ....[129]....
        /*0ff0*/ 	.word	0xffffffff


	//   ....[130]....
        /*0ff4*/ 	.word	0xffffffff


	//   ....[131]....
        /*0ff8*/ 	.word	0xffffffff


	//   ....[132]....
        /*0ffc*/ 	.word	0xffffffff


	//   ....[133]....
        /*1000*/ 	.word	0xffffffff


	//   ....[134]....
        /*1004*/ 	.word	0xffffffff


	//   ....[135]....
        /*1008*/ 	.word	0xffffffff


	//   ....[136]....
        /*100c*/ 	.word	0xffffffff


	//   ....[137]....
        /*1010*/ 	.word	0xffffffff


	//   ....[138]....
        /*1014*/ 	.word	0xffffffff


	//   ....[139]....
        /*1018*/ 	.word	0xffffffff


	//   ....[140]....
        /*101c*/ 	.word	0xffffffff


	//   ....[141]....
        /*1020*/ 	.word	0xffffffff


	//   ....[142]....
        /*1024*/ 	.word	0xffffffff


	//   ....[143]....
        /*1028*/ 	.word	0xffffffff


	//   ....[144]....
        /*102c*/ 	.word	0xffffffff


	//   ....[145]....
        /*1030*/ 	.word	0xffffffff


	//   ....[146]....
        /*1034*/ 	.word	0xffffffff


	//   ....[147]....
        /*1038*/ 	.word	0xffffffff


	//   ....[148]....
        /*103c*/ 	.word	0xffffffff


	//   ....[149]....
        /*1040*/ 	.word	0xffffffff


	//   ....[150]....
        /*1044*/ 	.word	0xffffffff


	//   ....[151]....
        /*1048*/ 	.word	0xffffffff


	//   ....[152]....
        /*104c*/ 	.word	0xffffffff


	//   ....[153]....
        /*1050*/ 	.word	0xffffffff


	//   ....[154]....
        /*1054*/ 	.word	0xffffffff


	//   ....[155]....
        /*1058*/ 	.word	0xffffffff


	//   ....[156]....
        /*105c*/ 	.word	0xffffffff


	//   ....[157]....
        /*1060*/ 	.word	0xffffffff


	//   ....[158]....
        /*1064*/ 	.word	0xffffffff


	//   ....[159]....
        /*1068*/ 	.word	0xffffffff


	//   ....[160]....
        /*106c*/ 	.word	0xffffffff


	//   ....[161]....
        /*1070*/ 	.word	0xffffffff


	//   ....[162]....
        /*1074*/ 	.word	0xffffffff


	//   ....[163]....
        /*1078*/ 	.word	0xffffffff


	//   ....[164]....
        /*107c*/ 	.word	0xffffffff


	//   ....[165]....
        /*1080*/ 	.word	0xffffffff


	//   ....[166]....
        /*1084*/ 	.word	0xffffffff


	//   ....[167]....
        /*1088*/ 	.word	0xffffffff


	//   ....[168]....
        /*108c*/ 	.word	0xffffffff


	//   ....[169]....
        /*1090*/ 	.word	0xffffffff


	//   ....[170]....
        /*1094*/ 	.word	0xffffffff


	//   ....[171]....
        /*1098*/ 	.word	0xffffffff


	//   ....[172]....
        /*109c*/ 	.word	0xffffffff


	//   ....[173]....
        /*10a0*/ 	.word	0xffffffff


	//   ....[174]....
        /*10a4*/ 	.word	0xffffffff


	//   ....[175]....
        /*10a8*/ 	.word	0xffffffff


	//   ....[176]....
        /*10ac*/ 	.word	0xffffffff


	//   ....[177]....
        /*10b0*/ 	.word	0xffffffff


	//   ....[178]....
        /*10b4*/ 	.word	0xffffffff


	//   ....[179]....
        /*10b8*/ 	.word	0xffffffff


	//   ....[180]....
        /*10bc*/ 	.word	0xffffffff


	//   ....[181]....
        /*10c0*/ 	.word	0xffffffff


	//   ....[182]....
        /*10c4*/ 	.word	0xffffffff


	//   ....[183]....
        /*10c8*/ 	.word	0xffffffff


	//   ....[184]....
        /*10cc*/ 	.word	0xffffffff


	//   ....[185]....
        /*10d0*/ 	.word	0xffffffff


	//   ....[186]....
        /*10d4*/ 	.word	0xffffffff


	//   ....[187]....
        /*10d8*/ 	.word	0xffffffff


	//   ....[188]....
        /*10dc*/ 	.word	0xffffffff


	//   ....[189]....
        /*10e0*/ 	.word	0xffffffff


	//   ....[190]....
        /*10e4*/ 	.word	0xffffffff


	//   ....[191]....
        /*10e8*/ 	.word	0xffffffff


	//   ....[192]....
        /*10ec*/ 	.word	0xffffffff


	//   ....[193]....
        /*10f0*/ 	.word	0xffffffff


	//   ....[194]....
        /*10f4*/ 	.word	0xffffffff


	//   ....[195]....
        /*10f8*/ 	.word	0xffffffff


	//   ....[196]....
        /*10fc*/ 	.word	0xffffffff


	//   ....[197]....
        /*1100*/ 	.word	0xffffffff


	//   ....[198]....
        /*1104*/ 	.word	0xffffffff


	//   ....[199]....
        /*1108*/ 	.word	0xffffffff


	//   ....[200]....
        /*110c*/ 	.word	0xffffffff


	//   ....[201]....
        /*1110*/ 	.word	0xffffffff


	//   ....[202]....
        /*1114*/ 	.word	0xffffffff


	//   ....[203]....
        /*1118*/ 	.word	0xffffffff


	//   ....[204]....
        /*111c*/ 	.word	0xffffffff


	//   ....[205]....
        /*1120*/ 	.word	0xffffffff


	//   ....[206]....
        /*1124*/ 	.word	0xffffffff


	//   ....[207]....
        /*1128*/ 	.word	0xffffffff


	//   ....[208]....
        /*112c*/ 	.word	0xffffffff


	//   ....[209]....
        /*1130*/ 	.word	0xffffffff


	//   ....[210]....
        /*1134*/ 	.word	0xffffffff


	//   ....[211]....
        /*1138*/ 	.word	0xffffffff


	//   ....[212]....
        /*113c*/ 	.word	0xffffffff


	//   ....[213]....
        /*1140*/ 	.word	0xffffffff


	//   ....[214]....
        /*1144*/ 	.word	0xffffffff


	//   ....[215]....
        /*1148*/ 	.word	0xffffffff


	//   ....[216]....
        /*114c*/ 	.word	0xffffffff


	//   ....[217]....
        /*1150*/ 	.word	0xffffffff


	//   ....[218]....
        /*1154*/ 	.word	0xffffffff


	//   ....[219]....
        /*1158*/ 	.word	0xffffffff


	//   ....[220]....
        /*115c*/ 	.word	0xffffffff


	//   ....[221]....
        /*1160*/ 	.word	0xffffffff


	//   ....[222]....
        /*1164*/ 	.word	0xffffffff


	//   ....[223]....
        /*1168*/ 	.word	0xffffffff


	//   ....[224]....
        /*116c*/ 	.word	0xffffffff


	//   ....[225]....
        /*1170*/ 	.word	0xffffffff


	//   ....[226]....
        /*1174*/ 	.word	0xffffffff


	//   ....[227]....
        /*1178*/ 	.word	0xffffffff


	//   ....[228]....
        /*117c*/ 	.word	0xffffffff


	//   ....[229]....
        /*1180*/ 	.word	0xffffffff


	//   ....[230]....
        /*1184*/ 	.word	0xffffffff


	//   ....[231]....
        /*1188*/ 	.word	0xffffffff


	//   ....[232]....
        /*118c*/ 	.word	0xffffffff


	//   ....[233]....
        /*1190*/ 	.word	0xffffffff


	//   ....[234]....
        /*1194*/ 	.word	0xffffffff


	//   ....[235]....
        /*1198*/ 	.word	0xffffffff


	//   ....[236]....
        /*119c*/ 	.word	0xffffffff


	//   ....[237]....
        /*11a0*/ 	.word	0xffffffff


	//   ....[238]....
        /*11a4*/ 	.word	0xffffffff


	//   ....[239]....
        /*11a8*/ 	.word	0xffffffff


	//   ....[240]....
        /*11ac*/ 	.word	0xffffffff


	//   ....[241]....
        /*11b0*/ 	.word	0xffffffff


	//   ....[242]....
        /*11b4*/ 	.word	0xffffffff


	//   ....[243]....
        /*11b8*/ 	.word	0xffffffff


	//   ....[244]....
        /*11bc*/ 	.word	0xffffffff


	//   ....[245]....
        /*11c0*/ 	.word	0xffffffff


	//   ....[246]....
        /*11c4*/ 	.word	0xffffffff


	//   ....[247]....
        /*11c8*/ 	.word	0xffffffff


	//   ....[248]....
        /*11cc*/ 	.word	0xffffffff


	//   ....[249]....
        /*11d0*/ 	.word	0xffffffff


	//   ....[250]....
        /*11d4*/ 	.word	0xffffffff


	//   ....[251]....
        /*11d8*/ 	.word	0xffffffff


	//   ....[252]....
        /*11dc*/ 	.word	0xffffffff


	//   ....[253]....
        /*11e0*/ 	.word	0xffffffff


	//   ....[254]....
        /*11e4*/ 	.word	0xffffffff


	//   ....[255]....
        /*11e8*/ 	.word	0xffffffff


	//   ....[0]....
        /*11ec*/ 	.word	0xffffffff


	//   ....[1]....
        /*11f0*/ 	.word	0xffffffff


	//   ....[2]....
        /*11f4*/ 	.word	0xffffffff


	//   ....[3]....
        /*11f8*/ 	.word	0xffffffff


	//   ....[4]....
        /*11fc*/ 	.word	0xffffffff


	//   ....[5]....
        /*1200*/ 	.word	0xffffffff


	//   ....[6]....
        /*1204*/ 	.word	0xffffffff


	//   ....[7]....
        /*1208*/ 	.word	0xffffffff


	//   ....[8]....
        /*120c*/ 	.word	0xffffffff


	//   ....[9]....
        /*1210*/ 	.word	0xffffffff


	//   ....[10]....
        /*1214*/ 	.word	0xffffffff


	//   ....[11]....
        /*1218*/ 	.word	0xffffffff


	//   ....[12]....
        /*121c*/ 	.word	0xffffffff


	//   ....[13]....
        /*1220*/ 	.word	0xffffffff


	//   ....[14]....
        /*1224*/ 	.word	0xffffffff


	//   ....[15]....
        /*1228*/ 	.word	0xffffffff


	//   ....[16]....
        /*122c*/ 	.word	0xffffffff


	//   ....[17]....
        /*1230*/ 	.word	0xffffffff


	//   ....[18]....
        /*1234*/ 	.word	0xffffffff


	//   ....[19]....
        /*1238*/ 	.word	0xffffffff


	//   ....[20]....
        /*123c*/ 	.word	0xffffffff


	//   ....[21]....
        /*1240*/ 	.word	0xffffffff


	//   ....[22]....
        /*1244*/ 	.word	0xffffffff


	//   ....[23]....
        /*1248*/ 	.word	0xffffffff


	//   ....[24]....
        /*124c*/ 	.word	0xffffffff


	//   ....[25]....
        /*1250*/ 	.word	0xffffffff


	//   ....[26]....
        /*1254*/ 	.word	0xffffffff


	//   ....[27]....
        /*1258*/ 	.word	0xffffffff


	//   ....[28]....
        /*125c*/ 	.word	0xffffffff


	//   ....[29]....
        /*1260*/ 	.word	0xffffffff


	//   ....[30]....
        /*1264*/ 	.word	0xffffffff


	//   ....[31]....
        /*1268*/ 	.word	0xffffffff


	//   ....[32]....
        /*126c*/ 	.word	0xffffffff


	//   ....[33]....
        /*1270*/ 	.word	0xffffffff


	//   ....[34]....
        /*1274*/ 	.word	0xffffffff


	//   ....[35]....
        /*1278*/ 	.word	0xffffffff


	//   ....[36]....
        /*127c*/ 	.word	0xffffffff


	//   ....[37]....
        /*1280*/ 	.word	0xffffffff


	//   ....[38]....
        /*1284*/ 	.word	0xffffffff


	//   ....[39]....
        /*1288*/ 	.word	0xffffffff


	//   ....[40]....
        /*128c*/ 	.word	0xffffffff


	//   ....[41]....
        /*1290*/ 	.word	0xffffffff


	//   ....[42]....
        /*1294*/ 	.word	0xffffffff


	//   ....[43]....
        /*1298*/ 	.word	0xffffffff


	//   ....[44]....
        /*129c*/ 	.word	0xffffffff


	//   ....[45]....
        /*12a0*/ 	.word	0xffffffff


	//   ....[46]....
        /*12a4*/ 	.word	0xffffffff


	//   ....[47]....
        /*12a8*/ 	.word	0xffffffff


	//   ....[48]....
        /*12ac*/ 	.word	0xffffffff


	//   ....[49]....
        /*12b0*/ 	.word	0xffffffff


	//   ....[50]....
        /*12b4*/ 	.word	0xffffffff


	//   ....[51]....
        /*12b8*/ 	.word	0xffffffff


	//   ....[52]....
        /*12bc*/ 	.word	0xffffffff


	//   ....[53]....
        /*12c0*/ 	.word	0xffffffff


	//   ....[54]....
        /*12c4*/ 	.word	0xffffffff


	//   ....[55]....
        /*12c8*/ 	.word	0xffffffff


	//   ....[56]....
        /*12cc*/ 	.word	0xffffffff


	//   ....[57]....
        /*12d0*/ 	.word	0xffffffff


	//   ....[58]....
        /*12d4*/ 	.word	0xffffffff


	//   ....[59]....
        /*12d8*/ 	.word	0xffffffff


	//   ....[60]....
        /*12dc*/ 	.word	0xffffffff


	//   ....[61]....
        /*12e0*/ 	.word	0xffffffff


	//   ....[62]....
        /*12e4*/ 	.word	0xffffffff


	//   ....[63]....
        /*12e8*/ 	.word	0xffffffff


	//   ....[64]....
        /*12ec*/ 	.word	0xffffffff


	//   ....[65]....
        /*12f0*/ 	.word	0xffffffff


	//   ....[66]....
        /*12f4*/ 	.word	0xffffffff


	//   ....[67]....
        /*12f8*/ 	.word	0xffffffff


	//   ....[68]....
        /*12fc*/ 	.word	0xffffffff


	//   ....[69]....
        /*1300*/ 	.word	0xffffffff


	//   ....[70]....
        /*1304*/ 	.word	0xffffffff


	//   ....[71]....
        /*1308*/ 	.word	0xffffffff


	//   ....[72]....
        /*130c*/ 	.word	0xffffffff


	//   ....[73]....
        /*1310*/ 	.word	0xffffffff


	//   ....[74]....
        /*1314*/ 	.word	0xffffffff


	//   ....[75]....
        /*1318*/ 	.word	0xffffffff


	//   ....[76]....
        /*131c*/ 	.word	0xffffffff


	//   ....[77]....
        /*1320*/ 	.word	0xffffffff


	//   ....[78]....
        /*1324*/ 	.word	0xffffffff


	//   ....[79]....
        /*1328*/ 	.word	0xffffffff


	//   ....[80]....
        /*132c*/ 	.word	0xffffffff


	//   ....[81]....
        /*1330*/ 	.word	0xffffffff


	//   ....[82]....
        /*1334*/ 	.word	0xffffffff


	//   ....[83]....
        /*1338*/ 	.word	0xffffffff


	//   ....[84]....
        /*133c*/ 	.word	0xffffffff


	//   ....[85]....
        /*1340*/ 	.word	0xffffffff


	//   ....[86]....
        /*1344*/ 	.word	0xffffffff


	//   ....[87]....
        /*1348*/ 	.word	0xffffffff


	//   ....[88]....
        /*134c*/ 	.word	0xffffffff


	//   ....[89]....
        /*1350*/ 	.word	0xffffffff


	//   ....[90]....
        /*1354*/ 	.word	0xffffffff


	//   ....[91]....
        /*1358*/ 	.word	0xffffffff


	//   ....[92]....
        /*135c*/ 	.word	0xffffffff


	//   ....[93]....
        /*1360*/ 	.word	0xffffffff


	//   ....[94]....
        /*1364*/ 	.word	0xffffffff


	//   ....[95]....
        /*1368*/ 	.word	0xffffffff


	//   ....[96]....
        /*136c*/ 	.word	0xffffffff


	//   ....[97]....
        /*1370*/ 	.word	0xffffffff


	//   ....[98]....
        /*1374*/ 	.word	0xffffffff


	//   ....[99]....
        /*1378*/ 	.word	0xffffffff


	//   ....[100]....
        /*137c*/ 	.word	0xffffffff


	//   ....[101]....
        /*1380*/ 	.word	0xffffffff


	//   ....[102]....
        /*1384*/ 	.word	0xffffffff


	//   ....[103]....
        /*1388*/ 	.word	0xffffffff


	//   ....[104]....
        /*138c*/ 	.word	0xffffffff


	//   ....[105]....
        /*1390*/ 	.word	0xffffffff


	//   ....[106]....
        /*1394*/ 	.word	0xffffffff


	//   ....[107]....
        /*1398*/ 	.word	0xffffffff


	//   ....[108]....
        /*139c*/ 	.word	0xffffffff


	//   ....[109]....
        /*13a0*/ 	.word	0xffffffff


	//   ....[110]....
        /*13a4*/ 	.word	0xffffffff


	//   ....[111]....
        /*13a8*/ 	.word	0xffffffff


	//   ....[112]....
        /*13ac*/ 	.word	0xffffffff


	//   ....[113]....
        /*13b0*/ 	.word	0xffffffff


	//   ....[114]....
        /*13b4*/ 	.word	0xffffffff


	//   ....[115]....
        /*13b8*/ 	.word	0xffffffff


	//   ....[116]....
        /*13bc*/ 	.word	0xffffffff


	//   ....[117]....
        /*13c0*/ 	.word	0xffffffff


	//   ....[118]....
        /*13c4*/ 	.word	0xffffffff


	//   ....[119]....
        /*13c8*/ 	.word	0xffffffff


	//   ....[120]....
        /*13cc*/ 	.word	0xffffffff


	//   ....[121]....
        /*13d0*/ 	.word	0xffffffff


	//   ....[122]....
        /*13d4*/ 	.word	0xffffffff


	//   ....[123]....
        /*13d8*/ 	.word	0xffffffff


	//   ....[124]....
        /*13dc*/ 	.word	0xffffffff


	//   ....[125]....
        /*13e0*/ 	.word	0xffffffff


	//   ....[126]....
        /*13e4*/ 	.word	0xffffffff


	//   ....[127]....
        /*13e8*/ 	.word	0xffffffff


	//   ....[128]....
        /*13ec*/ 	.word	0xffffffff


	//   ....[129]....
        /*13f0*/ 	.word	0xffffffff


	//   ....[130]....
        /*13f4*/ 	.word	0xffffffff


	//   ....[131]....
        /*13f8*/ 	.word	0xffffffff


	//   ....[132]....
        /*13fc*/ 	.word	0xffffffff


	//   ....[133]....
        /*1400*/ 	.word	0xffffffff


	//   ....[134]....
        /*1404*/ 	.word	0xffffffff


	//   ....[135]....
        /*1408*/ 	.word	0xffffffff


	//   ....[136]....
        /*140c*/ 	.word	0xffffffff


	//   ....[137]....
        /*1410*/ 	.word	0xffffffff


	//   ....[138]....
        /*1414*/ 	.word	0xffffffff


	//   ....[139]....
        /*1418*/ 	.word	0xffffffff


	//   ....[140]....
        /*141c*/ 	.word	0xffffffff


	//   ....[141]....
        /*1420*/ 	.word	0xffffffff


	//   ....[142]....
        /*1424*/ 	.word	0xffffffff


	//   ....[143]....
        /*1428*/ 	.word	0xffffffff


	//   ....[144]....
        /*142c*/ 	.word	0xffffffff


	//   ....[145]....
        /*1430*/ 	.word	0xffffffff


	//   ....[146]....
        /*1434*/ 	.word	0xffffffff


	//   ....[147]....
        /*1438*/ 	.word	0xffffffff


	//   ....[148]....
        /*143c*/ 	.word	0xffffffff


	//   ....[149]....
        /*1440*/ 	.word	0xffffffff


	//   ....[150]....
        /*1444*/ 	.word	0xffffffff


	//   ....[151]....
        /*1448*/ 	.word	0xffffffff


	//   ....[152]....
        /*144c*/ 	.word	0xffffffff


	//   ....[153]....
        /*1450*/ 	.word	0xffffffff


	//   ....[154]....
        /*1454*/ 	.word	0xffffffff


	//   ....[155]....
        /*1458*/ 	.word	0xffffffff


	//   ....[156]....
        /*145c*/ 	.word	0xffffffff


	//   ....[157]....
        /*1460*/ 	.word	0xffffffff


	//   ....[158]....
        /*1464*/ 	.word	0xffffffff


	//   ....[159]....
        /*1468*/ 	.word	0xffffffff


	//   ....[160]....
        /*146c*/ 	.word	0xffffffff


	//   ....[161]....
        /*1470*/ 	.word	0xffffffff


	//   ....[162]....
        /*1474*/ 	.word	0xffffffff


	//   ....[163]....
        /*1478*/ 	.word	0xffffffff


	//   ....[164]....
        /*147c*/ 	.word	0xffffffff


	//   ....[165]....
        /*1480*/ 	.word	0xffffffff


	//   ....[166]....
        /*1484*/ 	.word	0xffffffff


	//   ....[167]....
        /*1488*/ 	.word	0xffffffff


	//   ....[168]....
        /*148c*/ 	.word	0xffffffff


	//   ....[169]....
        /*1490*/ 	.word	0xffffffff


	//   ....[170]....
        /*1494*/ 	.word	0xffffffff


	//   ....[171]....
        /*1498*/ 	.word	0xffffffff


	//   ....[172]....
        /*149c*/ 	.word	0xffffffff


	//   ....[173]....
        /*14a0*/ 	.word	0xffffffff


	//   ....[174]....
        /*14a4*/ 	.word	0xffffffff


	//   ....[175]....
        /*14a8*/ 	.word	0xffffffff


	//   ....[176]....
        /*14ac*/ 	.word	0xffffffff


	//   ....[177]....
        /*14b0*/ 	.word	0xffffffff


	//   ....[178]....
        /*14b4*/ 	.word	0xffffffff


	//   ....[179]....
        /*14b8*/ 	.word	0xffffffff


	//   ....[180]....
        /*14bc*/ 	.word	0xffffffff


	//   ....[181]....
        /*14c0*/ 	.word	0xffffffff


	//   ....[182]....
        /*14c4*/ 	.word	0xffffffff


	//   ....[183]....
        /*14c8*/ 	.word	0xffffffff


	//   ....[184]....
        /*14cc*/ 	.word	0xffffffff


	//   ....[185]....
        /*14d0*/ 	.word	0xffffffff


	//   ....[186]....
        /*14d4*/ 	.word	0xffffffff


	//   ....[187]....
        /*14d8*/ 	.word	0xffffffff


	//   ....[188]....
        /*14dc*/ 	.word	0xffffffff


	//   ....[189]....
        /*14e0*/ 	.word	0xffffffff


	//   ....[190]....
        /*14e4*/ 	.word	0xffffffff


	//   ....[191]....
        /*14e8*/ 	.word	0xffffffff


	//   ....[192]....
        /*14ec*/ 	.word	0xffffffff


	//   ....[193]....
        /*14f0*/ 	.word	0xffffffff


	//   ....[194]....
        /*14f4*/ 	.word	0xffffffff


	//   ....[195]....
        /*14f8*/ 	.word	0xffffffff


	//   ....[196]....
        /*14fc*/ 	.word	0xffffffff


	//   ....[197]....
        /*1500*/ 	.word	0xffffffff


	//   ....[198]....
        /*1504*/ 	.word	0xffffffff


	//   ....[199]....
        /*1508*/ 	.word	0xffffffff


	//   ....[200]....
        /*150c*/ 	.word	0xffffffff


	//   ....[201]....
        /*1510*/ 	.word	0xffffffff


	//   ....[202]....
        /*1514*/ 	.word	0xffffffff


	//   ....[203]....
        /*1518*/ 	.word	0xffffffff


	//   ....[204]....
        /*151c*/ 	.word	0xffffffff


	//   ....[205]....
        /*1520*/ 	.word	0xffffffff


	//   ....[206]....
        /*1524*/ 	.word	0xffffffff


	//   ....[207]....
        /*1528*/ 	.word	0xffffffff


	//   ....[208]....
        /*152c*/ 	.word	0xffffffff


	//   ....[209]....
        /*1530*/ 	.word	0xffffffff


	//   ....[210]....
        /*1534*/ 	.word	0xffffffff


	//   ....[211]....
        /*1538*/ 	.word	0xffffffff


	//   ....[212]....
        /*153c*/ 	.word	0xffffffff


	//   ....[213]....
        /*1540*/ 	.word	0xffffffff


	//   ....[214]....
        /*1544*/ 	.word	0xffffffff


	//   ....[215]....
        /*1548*/ 	.word	0xffffffff


	//   ....[216]....
        /*154c*/ 	.word	0xffffffff


	//   ....[217]....
        /*1550*/ 	.word	0xffffffff


	//   ....[218]....
        /*1554*/ 	.word	0xffffffff


	//   ....[219]....
        /*1558*/ 	.word	0xffffffff


	//   ....[220]....
        /*155c*/ 	.word	0xffffffff


	//   ....[221]....
        /*1560*/ 	.word	0xffffffff


	//   ....[222]....
        /*1564*/ 	.word	0xffffffff


	//   ....[223]....
        /*1568*/ 	.word	0xffffffff


	//   ....[224]....
        /*156c*/ 	.word	0xffffffff


	//   ....[225]....
        /*1570*/ 	.word	0xffffffff


	//   ....[226]....
        /*1574*/ 	.word	0xffffffff


	//   ....[227]....
        /*1578*/ 	.word	0xffffffff


	//   ....[228]....
        /*157c*/ 	.word	0xffffffff


	//   ....[229]....
        /*1580*/ 	.word	0xffffffff


	//   ....[230]....
        /*1584*/ 	.word	0xffffffff


	//   ....[231]....
        /*1588*/ 	.word	0xffffffff


	//   ....[232]....
        /*158c*/ 	.word	0xffffffff


	//   ....[233]....
        /*1590*/ 	.word	0xffffffff


	//   ....[234]....
        /*1594*/ 	.word	0xffffffff


	//   ....[235]....
        /*1598*/ 	.word	0xffffffff


	//   ....[236]....
        /*159c*/ 	.word	0xffffffff


	//   ....[237]....
        /*15a0*/ 	.word	0xffffffff


	//   ....[238]....
        /*15a4*/ 	.word	0xffffffff


	//   ....[239]....
        /*15a8*/ 	.word	0xffffffff


	//   ....[240]....
        /*15ac*/ 	.word	0xffffffff


	//   ....[241]....
        /*15b0*/ 	.word	0xffffffff


	//   ....[242]....
        /*15b4*/ 	.word	0xffffffff


	//   ....[243]....
        /*15b8*/ 	.word	0xffffffff


	//   ....[244]....
        /*15bc*/ 	.word	0xffffffff


	//   ....[245]....
        /*15c0*/ 	.word	0xffffffff


	//   ....[246]....
        /*15c4*/ 	.word	0xffffffff


	//   ....[247]....
        /*15c8*/ 	.word	0xffffffff


	//   ....[248]....
        /*15cc*/ 	.word	0xffffffff


	//   ....[249]....
        /*15d0*/ 	.word	0xffffffff


	//   ....[250]....
        /*15d4*/ 	.word	0xffffffff


	//   ....[251]....
        /*15d8*/ 	.word	0xffffffff


	//   ....[252]....
        /*15dc*/ 	.word	0xffffffff


	//   ....[253]....
        /*15e0*/ 	.word	0xffffffff


	//   ....[254]....
        /*15e4*/ 	.word	0xffffffff


	//----- nvinfo : EIATTR_COOP_GROUP_INSTR_OFFSETS
	.align		4
.L_39:
        /*15e8*/ 	.byte	0x04, 0x28
        /*15ea*/ 	.short	(.L_41 - .L_40)


	//   ....[0]....
.L_40:
        /*15ec*/ 	.word	0x00220540


	//   ....[1]....
        /*15f0*/ 	.word	0x00220560


	//   ....[2]....
        /*15f4*/ 	.word	0x00220950


	//   ....[3]....
        /*15f8*/ 	.word	0x00220970


	//   ....[4]....
        /*15fc*/ 	.word	0x002209f0


	//   ....[5]....
        /*1600*/ 	.word	0x00220a10


	//   ....[6]....
        /*1604*/ 	.word	0x00220a90


	//   ....[7]....
        /*1608*/ 	.word	0x00220ab0


	//   ....[8]....
        /*160c*/ 	.word	0x00220b10


	//   ....[9]....
        /*1610*/ 	.word	0x00220b30


	//   ....[10]....
        /*1614*/ 	.word	0x00220b90


	//   ....[11]....
        /*1618*/ 	.word	0x00220bb0


	//   ....[12]....
        /*161c*/ 	.word	0x00220c10


	//   ....[13]....
        /*1620*/ 	.word	0x00220c30


	//   ....[14]....
        /*1624*/ 	.word	0x00220c90


	//   ....[15]....
        /*1628*/ 	.word	0x00220cb0


	//   ....[16]....
        /*162c*/ 	.word	0x00220d10


	//   ....[17]....
        /*1630*/ 	.word	0x00220d30


	//   ....[18]....
        /*1634*/ 	.word	0x00220db0


	//   ....[19]....
        /*1638*/ 	.word	0x00220dd0


	//   ....[20]....
        /*163c*/ 	.word	0x00220e50


	//   ....[21]....
        /*1640*/ 	.word	0x00220e70


	//   ....[22]....
        /*1644*/ 	.word	0x00220ef0


	//   ....[23]....
        /*1648*/ 	.word	0x00220f10


	//   ....[24]....
        /*164c*/ 	.word	0x00220f90


	//   ....[25]....
        /*1650*/ 	.word	0x00220fb0


	//   ....[26]....
        /*1654*/ 	.word	0x00221030


	//   ....[27]....
        /*1658*/ 	.word	0x00221050


	//   ....[28]....
        /*165c*/ 	.word	0x002210d0


	//   ....[29]....
        /*1660*/ 	.word	0x002210f0


	//   ....[30]....
        /*1664*/ 	.word	0x00221170


	//   ....[31]....
        /*1668*/ 	.word	0x00221190


	//   ....[32]....
        /*166c*/ 	.word	0x00221210


	//   ....[33]....
        /*1670*/ 	.word	0x00221230


	//   ....[34]....
        /*1674*/ 	.word	0x002212b0


	//   ....[35]....
        /*1678*/ 	.word	0x002212d0


	//   ....[36]....
        /*167c*/ 	.word	0x00221350


	//   ....[37]....
        /*1680*/ 	.word	0x00221370


	//   ....[38]....
        /*1684*/ 	.word	0x002213f0


	//   ....[39]....
        /*1688*/ 	.word	0x00221410


	//   ....[40]....
        /*168c*/ 	.word	0x00221490


	//   ....[41]....
        /*1690*/ 	.word	0x002214b0


	//   ....[42]....
        /*1694*/ 	.word	0x00221530


	//   ....[43]....
        /*1698*/ 	.word	0x00221550


	//   ....[44]....
        /*169c*/ 	.word	0x002215d0


	//   ....[45]....
        /*16a0*/ 	.word	0x002215f0


	//   ....[46]....
        /*16a4*/ 	.word	0x00221670


	//   ....[47]....
        /*16a8*/ 	.word	0x00221690


	//   ....[48]....
        /*16ac*/ 	.word	0x00221710


	//   ....[49]....
        /*16b0*/ 	.word	0x00221730


	//   ....[50]....
        /*16b4*/ 	.word	0x002217b0


	//   ....[51]....
        /*16b8*/ 	.word	0x002217d0


	//   ....[52]....
        /*16bc*/ 	.word	0x00221850


	//   ....[53]....
        /*16c0*/ 	.word	0x00221870


	//   ....[54]....
        /*16c4*/ 	.word	0x002218f0


	//   ....[55]....
        /*16c8*/ 	.word	0x00221910


	//   ....[56]....
        /*16cc*/ 	.word	0x00221990


	//   ....[57]....
        /*16d0*/ 	.word	0x002219b0


	//   ....[58]....
        /*16d4*/ 	.word	0x00221a30


	//   ....[59]....
        /*16d8*/ 	.word	0x00221a50


	//   ....[60]....
        /*16dc*/ 	.word	0x00221ad0


	//   ....[61]....
        /*16e0*/ 	.word	0x00221af0


	//   ....[62]....
        /*16e4*/ 	.word	0x00221b70


	//   ....[63]....
        /*16e8*/ 	.word	0x00221b90


	//   ....[64]....
        /*16ec*/ 	.word	0x00221c10


	//   ....[65]....
        /*16f0*/ 	.word	0x00221c30


	//   ....[66]....
        /*16f4*/ 	.word	0x00221cb0


	//   ....[67]....
        /*16f8*/ 	.word	0x00221cd0


	//   ....[68]....
        /*16fc*/ 	.word	0x00221d50


	//   ....[69]....
        /*1700*/ 	.word	0x00221d70


	//   ....[70]....
        /*1704*/ 	.word	0x00221df0


	//   ....[71]....
        /*1708*/ 	.word	0x00221e10


	//   ....[72]....
        /*170c*/ 	.word	0x00221e90


	//   ....[73]....
        /*1710*/ 	.word	0x00221eb0


	//   ....[74]....
        /*1714*/ 	.word	0x00221f30


	//   ....[75]....
        /*1718*/ 	.word	0x00221f50


	//   ....[76]....
        /*171c*/ 	.word	0x00221fd0


	//   ....[77]....
        /*1720*/ 	.word	0x00221ff0


	//   ....[78]....
        /*1724*/ 	.word	0x00222070


	//   ....[79]....
        /*1728*/ 	.word	0x00222090


	//   ....[80]....
        /*172c*/ 	.word	0x00222110


	//   ....[81]....
        /*1730*/ 	.word	0x00222130


	//   ....[82]....
        /*1734*/ 	.word	0x002221b0


	//   ....[83]....
        /*1738*/ 	.word	0x002221d0


	//   ....[84]....
        /*173c*/ 	.word	0x00222250


	//   ....[85]....
        /*1740*/ 	.word	0x00222270


	//   ....[86]....
        /*1744*/ 	.word	0x002222f0


	//   ....[87]....
        /*1748*/ 	.word	0x00222310


	//   ....[88]....
        /*174c*/ 	.word	0x00222390


	//   ....[89]....
        /*1750*/ 	.word	0x002223b0


	//   ....[90]....
        /*1754*/ 	.word	0x00222430


	//   ....[91]....
        /*1758*/ 	.word	0x00222450


	//   ....[92]....
        /*175c*/ 	.word	0x002224d0


	//   ....[93]....
        /*1760*/ 	.word	0x002224f0


	//   ....[94]....
        /*1764*/ 	.word	0x00222570


	//   ....[95]....
        /*1768*/ 	.word	0x00222590


	//   ....[96]....
        /*176c*/ 	.word	0x00222610


	//   ....[97]....
        /*1770*/ 	.word	0x00222630


	//   ....[98]....
        /*1774*/ 	.word	0x002226b0


	//   ....[99]....
        /*1778*/ 	.word	0x002226d0


	//   ....[100]....
        /*177c*/ 	.word	0x00222750


	//   ....[101]....
        /*1780*/ 	.word	0x00222770


	//   ....[102]....
        /*1784*/ 	.word	0x002227f0


	//   ....[103]....
        /*1788*/ 	.word	0x00222810


	//   ....[104]....
        /*178c*/ 	.word	0x00222890


	//   ....[105]....
        /*1790*/ 	.word	0x002228b0


	//   ....[106]....
        /*1794*/ 	.word	0x00222930


	//   ....[107]....
        /*1798*/ 	.word	0x00222950


	//   ....[108]....
        /*179c*/ 	.word	0x002229d0


	//   ....[109]....
        /*17a0*/ 	.word	0x002229f0


	//   ....[110]....
        /*17a4*/ 	.word	0x00222a70


	//   ....[111]....
        /*17a8*/ 	.word	0x00222a90


	//   ....[112]....
        /*17ac*/ 	.word	0x00222b10


	//   ....[113]....
        /*17b0*/ 	.word	0x00222b30


	//   ....[114]....
        /*17b4*/ 	.word	0x00222bb0


	//   ....[115]....
        /*17b8*/ 	.word	0x00222bd0


	//   ....[116]....
        /*17bc*/ 	.word	0x00222c50


	//   ....[117]....
        /*17c0*/ 	.word	0x00222c70


	//   ....[118]....
        /*17c4*/ 	.word	0x00222cf0


	//   ....[119]....
        /*17c8*/ 	.word	0x00222d10


	//   ....[120]....
        /*17cc*/ 	.word	0x00222d90


	//   ....[121]....
        /*17d0*/ 	.word	0x00222db0


	//   ....[122]....
        /*17d4*/ 	.word	0x00222e30


	//   ....[123]....
        /*17d8*/ 	.word	0x00222e50


	//   ....[124]....
        /*17dc*/ 	.word	0x00222ed0


	//   ....[125]....
        /*17e0*/ 	.word	0x00222ef0


	//   ....[126]....
        /*17e4*/ 	.word	0x00222f70


	//   ....[127]....
        /*17e8*/ 	.word	0x00222f90


	//   ....[128]....
        /*17ec*/ 	.word	0x00223010


	//   ....[129]....
        /*17f0*/ 	.word	0x00223030


	//   ....[130]....
        /*17f4*/ 	.word	0x002230b0


	//   ....[131]....
        /*17f8*/ 	.word	0x002230d0


	//   ....[132]....
        /*17fc*/ 	.word	0x00223150


	//   ....[133]....
        /*1800*/ 	.word	0x00223170


	//   ....[134]....
        /*1804*/ 	.word	0x002231f0


	//   ....[135]....
        /*1808*/ 	.word	0x00223210


	//   ....[136]....
        /*180c*/ 	.word	0x00223290


	//   ....[137]....
        /*1810*/ 	.word	0x002232b0


	//   ....[138]....
        /*1814*/ 	.word	0x00223330


	//   ....[139]....
        /*1818*/ 	.word	0x00223350


	//   ....[140]....
        /*181c*/ 	.word	0x002233d0


	//   ....[141]....
        /*1820*/ 	.word	0x002233f0


	//   ....[142]....
        /*1824*/ 	.word	0x00223470


	//   ....[143]....
        /*1828*/ 	.word	0x00223490


	//   ....[144]....
        /*182c*/ 	.word	0x00223510


	//   ....[145]....
        /*1830*/ 	.word	0x00223530


	//   ....[146]....
        /*1834*/ 	.word	0x002235b0


	//   ....[147]....
        /*1838*/ 	.word	0x002235d0


	//   ....[148]....
        /*183c*/ 	.word	0x00223650


	//   ....[149]....
        /*1840*/ 	.word	0x00223670


	//   ....[150]....
        /*1844*/ 	.word	0x002236f0


	//   ....[151]....
        /*1848*/ 	.word	0x00223710


	//   ....[152]....
        /*184c*/ 	.word	0x00223790


	//   ....[153]....
        /*1850*/ 	.word	0x002237b0


	//   ....[154]....
        /*1854*/ 	.word	0x00223830


	//   ....[155]....
        /*1858*/ 	.word	0x00223850


	//   ....[156]....
        /*185c*/ 	.word	0x002238d0


	//   ....[157]....
        /*1860*/ 	.word	0x002238f0


	//   ....[158]....
        /*1864*/ 	.word	0x00223970


	//   ....[159]....
        /*1868*/ 	.word	0x00223990


	//   ....[160]....
        /*186c*/ 	.word	0x00223a10


	//   ....[161]....
        /*1870*/ 	.word	0x00223a30


	//   ....[162]....
        /*1874*/ 	.word	0x00223ab0


	//   ....[163]....
        /*1878*/ 	.word	0x00223ad0


	//   ....[164]....
        /*187c*/ 	.word	0x00223b50


	//   ....[165]....
        /*1880*/ 	.word	0x00223b70


	//   ....[166]....
        /*1884*/ 	.word	0x00223bf0


	//   ....[167]....
        /*1888*/ 	.word	0x00223c10


	//   ....[168]....
        /*188c*/ 	.word	0x00223c90


	//   ....[169]....
        /*1890*/ 	.word	0x00223cb0


	//   ....[170]....
        /*1894*/ 	.word	0x00223d30


	//   ....[171]....
        /*1898*/ 	.word	0x00223d50


	//   ....[172]....
        /*189c*/ 	.word	0x00223dd0


	//   ....[173]....
        /*18a0*/ 	.word	0x00223df0


	//   ....[174]....
        /*18a4*/ 	.word	0x00223e70


	//   ....[175]....
        /*18a8*/ 	.word	0x00223e90


	//   ....[176]....
        /*18ac*/ 	.word	0x00223f10


	//   ....[177]....
        /*18b0*/ 	.word	0x00223f30


	//   ....[178]....
        /*18b4*/ 	.word	0x00223fb0


	//   ....[179]....
        /*18b8*/ 	.word	0x00223fd0


	//   ....[180]....
        /*18bc*/ 	.word	0x00224050


	//   ....[181]....
        /*18c0*/ 	.word	0x00224070


	//   ....[182]....
        /*18c4*/ 	.word	0x002240f0


	//   ....[183]....
        /*18c8*/ 	.word	0x00224110


	//   ....[184]....
        /*18cc*/ 	.word	0x00224190


	//   ....[185]....
        /*18d0*/ 	.word	0x002241b0


	//   ....[186]....
        /*18d4*/ 	.word	0x00224230


	//   ....[187]....
        /*18d8*/ 	.word	0x00224250


	//   ....[188]....
        /*18dc*/ 	.word	0x002242d0


	//   ....[189]....
        /*18e0*/ 	.word	0x002242f0


	//   ....[190]....
        /*18e4*/ 	.word	0x00224370


	//   ....[191]....
        /*18e8*/ 	.word	0x00224390


	//   ....[192]....
        /*18ec*/ 	.word	0x00224410


	//   ....[193]....
        /*18f0*/ 	.word	0x00224430


	//   ....[194]....
        /*18f4*/ 	.word	0x002244b0


	//   ....[195]....
        /*18f8*/ 	.word	0x002244d0


	//   ....[196]....
        /*18fc*/ 	.word	0x00224550


	//   ....[197]....
        /*1900*/ 	.word	0x00224570


	//   ....[198]....
        /*1904*/ 	.word	0x002245f0


	//   ....[199]....
        /*1908*/ 	.word	0x00224610


	//   ....[200]....
        /*190c*/ 	.word	0x00224690


	//   ....[201]....
        /*1910*/ 	.word	0x002246b0


	//   ....[202]....
        /*1914*/ 	.word	0x00224730


	//   ....[203]....
        /*1918*/ 	.word	0x00224750


	//   ....[204]....
        /*191c*/ 	.word	0x002247d0


	//   ....[205]....
        /*1920*/ 	.word	0x002247f0


	//   ....[206]....
        /*1924*/ 	.word	0x00224870


	//   ....[207]....
        /*1928*/ 	.word	0x00224890


	//   ....[208]....
        /*192c*/ 	.word	0x00224910


	//   ....[209]....
        /*1930*/ 	.word	0x00224930


	//   ....[210]....
        /*1934*/ 	.word	0x002249b0


	//   ....[211]....
        /*1938*/ 	.word	0x002249d0


	//   ....[212]....
        /*193c*/ 	.word	0x00224a50


	//   ....[213]....
        /*1940*/ 	.word	0x00224a70


	//   ....[214]....
        /*1944*/ 	.word	0x00224af0


	//   ....[215]....
        /*1948*/ 	.word	0x00224b10


	//   ....[216]....
        /*194c*/ 	.word	0x00224b90


	//   ....[217]....
        /*1950*/ 	.word	0x00224bb0


	//   ....[218]....
        /*1954*/ 	.word	0x00224c30


	//   ....[219]....
        /*1958*/ 	.word	0x00224c50


	//   ....[220]....
        /*195c*/ 	.word	0x00224cd0


	//   ....[221]....
        /*1960*/ 	.word	0x00224cf0


	//   ....[222]....
        /*1964*/ 	.word	0x00224d70


	//   ....[223]....
        /*1968*/ 	.word	0x00224d90


	//   ....[224]....
        /*196c*/ 	.word	0x00224e10


	//   ....[225]....
        /*1970*/ 	.word	0x00224e30


	//   ....[226]....
        /*1974*/ 	.word	0x00224eb0


	//   ....[227]....
        /*1978*/ 	.word	0x00224ed0


	//   ....[228]....
        /*197c*/ 	.word	0x00224f50


	//   ....[229]....
        /*1980*/ 	.word	0x00224f70


	//   ....[230]....
        /*1984*/ 	.word	0x00224ff0


	//   ....[231]....
        /*1988*/ 	.word	0x00225010


	//   ....[232]....
        /*198c*/ 	.word	0x00225090


	//   ....[233]....
        /*1990*/ 	.word	0x002250b0


	//   ....[234]....
        /*1994*/ 	.word	0x00225130


	//   ....[235]....
        /*1998*/ 	.word	0x00225150


	//   ....[236]....
        /*199c*/ 	.word	0x002251d0


	//   ....[237]....
        /*19a0*/ 	.word	0x002251f0


	//   ....[238]....
        /*19a4*/ 	.word	0x00225270


	//   ....[239]....
        /*19a8*/ 	.word	0x00225290


	//   ....[240]....
        /*19ac*/ 	.word	0x00225310


	//   ....[241]....
        /*19b0*/ 	.word	0x00225330


	//   ....[242]....
        /*19b4*/ 	.word	0x002253b0


	//   ....[243]....
        /*19b8*/ 	.word	0x002253d0


	//   ....[244]....
        /*19bc*/ 	.word	0x00225450


	//   ....[245]....
        /*19c0*/ 	.word	0x00225470


	//   ....[246]....
        /*19c4*/ 	.word	0x002254f0


	//   ....[247]....
        /*19c8*/ 	.word	0x00225510


	//   ....[248]....
        /*19cc*/ 	.word	0x00225590


	//   ....[249]....
        /*19d0*/ 	.word	0x002255b0


	//   ....[250]....
        /*19d4*/ 	.word	0x00225630


	//   ....[251]....
        /*19d8*/ 	.word	0x00225650


	//   ....[252]....
        /*19dc*/ 	.word	0x002256d0


	//   ....[253]....
        /*19e0*/ 	.word	0x002256f0


	//   ....[254]....
        /*19e4*/ 	.word	0x00225770


	//   ....[255]....
        /*19e8*/ 	.word	0x00225790


	//   ....[0]....
        /*19ec*/ 	.word	0x00225810


	//   ....[1]....
        /*19f0*/ 	.word	0x00225830


	//   ....[2]....
        /*19f4*/ 	.word	0x002258b0


	//   ....[3]....
        /*19f8*/ 	.word	0x002258d0


	//   ....[4]....
        /*19fc*/ 	.word	0x00225950


	//   ....[5]....
        /*1a00*/ 	.word	0x00225970


	//   ....[6]....
        /*1a04*/ 	.word	0x002259f0


	//   ....[7]....
        /*1a08*/ 	.word	0x00225a10


	//   ....[8]....
        /*1a0c*/ 	.word	0x00225a90


	//   ....[9]....
        /*1a10*/ 	.word	0x00225ab0


	//   ....[10]....
        /*1a14*/ 	.word	0x00225b30


	//   ....[11]....
        /*1a18*/ 	.word	0x00225b50


	//   ....[12]....
        /*1a1c*/ 	.word	0x00225bd0


	//   ....[13]....
        /*1a20*/ 	.word	0x00225bf0


	//   ....[14]....
        /*1a24*/ 	.word	0x00225c70


	//   ....[15]....
        /*1a28*/ 	.word	0x00225c90


	//   ....[16]....
        /*1a2c*/ 	.word	0x00225d10


	//   ....[17]....
        /*1a30*/ 	.word	0x00225d30


	//   ....[18]....
        /*1a34*/ 	.word	0x00225db0


	//   ....[19]....
        /*1a38*/ 	.word	0x00225dd0


	//   ....[20]....
        /*1a3c*/ 	.word	0x00225e10


	//   ....[21]....
        /*1a40*/ 	.word	0x00225e70


	//   ....[22]....
        /*1a44*/ 	.word	0x00225eb0


	//   ....[23]....
        /*1a48*/ 	.word	0x00225f10


	//   ....[24]....
        /*1a4c*/ 	.word	0x00225f50


	//   ....[25]....
        /*1a50*/ 	.word	0x00225fb0


	//   ....[26]....
        /*1a54*/ 	.word	0x00225ff0


	//   ....[27]....
        /*1a58*/ 	.word	0x00226050


	//   ....[28]....
        /*1a5c*/ 	.word	0x00226090


	//   ....[29]....
        /*1a60*/ 	.word	0x002260f0


	//   ....[30]....
        /*1a64*/ 	.word	0x00226130


	//   ....[31]....
        /*1a68*/ 	.word	0x00226190


	//   ....[32]....
        /*1a6c*/ 	.word	0x002261d0


	//   ....[33]....
        /*1a70*/ 	.word	0x00226230


	//   ....[34]....
        /*1a74*/ 	.word	0x00226270


	//   ....[35]....
        /*1a78*/ 	.word	0x002262d0


	//   ....[36]....
        /*1a7c*/ 	.word	0x00226310


	//   ....[37]....
        /*1a80*/ 	.word	0x00226370


	//   ....[38]....
        /*1a84*/ 	.word	0x002263b0


	//   ....[39]....
        /*1a88*/ 	.word	0x00226410


	//   ....[40]....
        /*1a8c*/ 	.word	0x00226450


	//   ....[41]....
        /*1a90*/ 	.word	0x002264b0


	//   ....[42]....
        /*1a94*/ 	.word	0x002264f0


	//   ....[43]....
        /*1a98*/ 	.word	0x00226550


	//   ....[44]....
        /*1a9c*/ 	.word	0x00226590


	//   ....[45]....
        /*1aa0*/ 	.word	0x002265f0


	//   ....[46]....
        /*1aa4*/ 	.word	0x00226630


	//   ....[47]....
        /*1aa8*/ 	.word	0x00226690


	//   ....[48]....
        /*1aac*/ 	.word	0x002266d0


	//   ....[49]....
        /*1ab0*/ 	.word	0x00226730


	//   ....[50]....
        /*1ab4*/ 	.word	0x00226770


	//   ....[51]....
        /*1ab8*/ 	.word	0x002267d0


	//   ....[52]....
        /*1abc*/ 	.word	0x00226810


	//   ....[53]....
        /*1ac0*/ 	.word	0x00226870


	//   ....[54]....
        /*1ac4*/ 	.word	0x002268b0


	//   ....[55]....
        /*1ac8*/ 	.word	0x00226910


	//   ....[56]....
        /*1acc*/ 	.word	0x00226950


	//   ....[57]....
        /*1ad0*/ 	.word	0x002269b0


	//   ....[58]....
        /*1ad4*/ 	.word	0x002269f0


	//   ....[59]....
        /*1ad8*/ 	.word	0x00226a50


	//   ....[60]....
        /*1adc*/ 	.word	0x00226a90


	//   ....[61]....
        /*1ae0*/ 	.word	0x00226af0


	//   ....[62]....
        /*1ae4*/ 	.word	0x00226b30


	//   ....[63]....
        /*1ae8*/ 	.word	0x00226b90


	//   ....[64]....
        /*1aec*/ 	.word	0x00226bd0


	//   ....[65]....
        /*1af0*/ 	.word	0x00226c30


	//   ....[66]....
        /*1af4*/ 	.word	0x00226c70


	//   ....[67]....
        /*1af8*/ 	.word	0x00226cd0


	//   ....[68]....
        /*1afc*/ 	.word	0x00226d10


	//   ....[69]....
        /*1b00*/ 	.word	0x00226d70


	//   ....[70]....
        /*1b04*/ 	.word	0x00226db0


	//   ....[71]....
        /*1b08*/ 	.word	0x00226e10


	//   ....[72]....
        /*1b0c*/ 	.word	0x00226e50


	//   ....[73]....
        /*1b10*/ 	.word	0x00226eb0


	//   ....[74]....
        /*1b14*/ 	.word	0x00226ef0


	//   ....[75]....
        /*1b18*/ 	.word	0x00226f50


	//   ....[76]....
        /*1b1c*/ 	.word	0x00226f90


	//   ....[77]....
        /*1b20*/ 	.word	0x00226ff0


	//   ....[78]....
        /*1b24*/ 	.word	0x00227030


	//   ....[79]....
        /*1b28*/ 	.word	0x00227090


	//   ....[80]....
        /*1b2c*/ 	.word	0x002270d0


	//   ....[81]....
        /*1b30*/ 	.word	0x00227130


	//   ....[82]....
        /*1b34*/ 	.word	0x00227170


	//   ....[83]....
        /*1b38*/ 	.word	0x002271d0


	//   ....[84]....
        /*1b3c*/ 	.word	0x00227210


	//   ....[85]....
        /*1b40*/ 	.word	0x00227270


	//   ....[86]....
        /*1b44*/ 	.word	0x002272b0


	//   ....[87]....
        /*1b48*/ 	.word	0x00227310


	//   ....[88]....
        /*1b4c*/ 	.word	0x00227350


	//   ....[89]....
        /*1b50*/ 	.word	0x002273b0


	//   ....[90]....
        /*1b54*/ 	.word	0x002273f0


	//   ....[91]....
        /*1b58*/ 	.word	0x00227450


	//   ....[92]....
        /*1b5c*/ 	.word	0x002277f0


	//   ....[93]....
        /*1b60*/ 	.word	0x002278b0


	//   ....[94]....
        /*1b64*/ 	.word	0x00227d70


	//   ....[95]....
        /*1b68*/ 	.word	0x00228480


	//   ....[96]....
        /*1b6c*/ 	.word	0x00228510


	//   ....[97]....
        /*1b70*/ 	.word	0x00228860


	//   ....[98]....
        /*1b74*/ 	.word	0x002288f0


	//   ....[99]....
        /*1b78*/ 	.word	0x00228c60


	//   ....[100]....
        /*1b7c*/ 	.word	0x00228cf0


	//   ....[101]....
        /*1b80*/ 	.word	0x00229070


	//   ....[102]....
        /*1b84*/ 	.word	0x002290b0


	//   ....[103]....
        /*1b88*/ 	.word	0x00229110


	//   ....[104]....
        /*1b8c*/ 	.word	0x00229150


	//   ....[105]....
        /*1b90*/ 	.word	0x002291b0


	//   ....[106]....
        /*1b94*/ 	.word	0x00229250


	//   ....[107]....
        /*1b98*/ 	.word	0x002292c0


	//   ....[108]....
        /*1b9c*/ 	.word	0x00229770


	//   ....[109]....
        /*1ba0*/ 	.word	0x00229820


	//   ....[110]....
        /*1ba4*/ 	.word	0x00229b60


	//   ....[111]....
        /*1ba8*/ 	.word	0x0022a4a0


	//   ....[112]....
        /*1bac*/ 	.word	0x0022a530


	//   ....[113]....
        /*1bb0*/ 	.word	0x0022a870


	//   ....[114]....
        /*1bb4*/ 	.word	0x0022a900


	//   ....[115]....
        /*1bb8*/ 	.word	0x0022ac70


	//   ....[116]....
        /*1bbc*/ 	.word	0x0022ad00


	//   ....[117]....
        /*1bc0*/ 	.word	0x0022b070


	//   ....[118]....
        /*1bc4*/ 	.word	0x0022b0b0


	//   ....[119]....
        /*1bc8*/ 	.word	0x0022b110


	//   ....[120]....
        /*1bcc*/ 	.word	0x0022b150


	//   ....[121]....
        /*1bd0*/ 	.word	0x0022b1b0


	//   ....[122]....
        /*1bd4*/ 	.word	0x0022b240


	//   ....[123]....
        /*1bd8*/ 	.word	0x0022b2d0


	//   ....[124]....
        /*1bdc*/ 	.word	0x0022b790


	//   ....[125]....
        /*1be0*/ 	.word	0x0022b840


	//   ....[126]....
        /*1be4*/ 	.word	0x0022bb70


	//   ....[127]....
        /*1be8*/ 	.word	0x0022c4a0


	//   ....[128]....
        /*1bec*/ 	.word	0x0022c530


	//   ....[129]....
        /*1bf0*/ 	.word	0x0022c860


	//   ....[130]....
        /*1bf4*/ 	.word	0x0022c8f0


	//   ....[131]....
        /*1bf8*/ 	.word	0x0022cca0


	//   ....[132]....
        /*1bfc*/ 	.word	0x0022cd30


	//   ....[133]....
        /*1c00*/ 	.word	0x0022d060


	//   ....[134]....
        /*1c04*/ 	.word	0x0022d0a0


	//   ....[135]....
        /*1c08*/ 	.word	0x0022d100


	//   ....[136]....
        /*1c0c*/ 	.word	0x0022d140


	//   ....[137]....
        /*1c10*/ 	.word	0x0022d1a0


	//   ....[138]....
        /*1c14*/ 	.word	0x0022d240


	//   ....[139]....
        /*1c18*/ 	.word	0x0022d2d0


	//   ....[140]....
        /*1c1c*/ 	.word	0x0022d780


	//   ....[141]....
        /*1c20*/ 	.word	0x0022d800


	//   ....[142]....
        /*1c24*/ 	.word	0x0022db40


	//   ....[143]....
        /*1c28*/ 	.word	0x0022e480


	//   ....[144]....
        /*1c2c*/ 	.word	0x0022e510


	//   ....[145]....
        /*1c30*/ 	.word	0x0022e860


	//   ....[146]....
        /*1c34*/ 	.word	0x0022e8f0


	//   ....[147]....
        /*1c38*/ 	.word	0x0022ec90


	//   ....[148]....
        /*1c3c*/ 	.word	0x0022ed20


	//   ....[149]....
        /*1c40*/ 	.word	0x0022f090


	//   ....[150]....
        /*1c44*/ 	.word	0x0022f0f0


	//   ....[151]....
        /*1c48*/ 	.word	0x0022f150


	//   ....[152]....
        /*1c4c*/ 	.word	0x0022f190


	//   ....[153]....
        /*1c50*/ 	.word	0x0022f1f0


	//   ....[154]....
        /*1c54*/ 	.word	0x0022f280


	//   ....[155]....
        /*1c58*/ 	.word	0x0022f310


	//   ....[156]....
        /*1c5c*/ 	.word	0x0022f7c0


	//   ....[157]....
        /*1c60*/ 	.word	0x0022f840


	//   ....[158]....
        /*1c64*/ 	.word	0x0022fbd0


	//   ....[159]....
        /*1c68*/ 	.word	0x00230450


	//   ....[160]....
        /*1c6c*/ 	.word	0x002304e0


	//   ....[161]....
        /*1c70*/ 	.word	0x00230840


	//   ....[162]....
        /*1c74*/ 	.word	0x002308d0


	//   ....[163]....
        /*1c78*/ 	.word	0x00230c80


	//   ....[164]....
        /*1c7c*/ 	.word	0x00230d10


	//   ....[165]....
        /*1c80*/ 	.word	0x002310a0


	//   ....[166]....
        /*1c84*/ 	.word	0x002310e0


	//   ....[167]....
        /*1c88*/ 	.word	0x00231140


	//   ....[168]....
        /*1c8c*/ 	.word	0x00231180


	//   ....[169]....
        /*1c90*/ 	.word	0x002311e0


	//   ....[170]....
        /*1c94*/ 	.word	0x00231280


	//   ....[171]....
        /*1c98*/ 	.word	0x002312f0


	//   ....[172]....
        /*1c9c*/ 	.word	0x002317c0


	//   ....[173]....
        /*1ca0*/ 	.word	0x00231840


	//   ....[174]....
        /*1ca4*/ 	.word	0x00231d80


	//   ....[175]....
        /*1ca8*/ 	.word	0x002324a0


	//   ....[176]....
        /*1cac*/ 	.word	0x00232530


	//   ....[177]....
        /*1cb0*/ 	.word	0x00232880


	//   ....[178]....
        /*1cb4*/ 	.word	0x00232910


	//   ....[179]....
        /*1cb8*/ 	.word	0x00232c80


	//   ....[180]....
        /*1cbc*/ 	.word	0x00232d10


	//   ....[181]....
        /*1cc0*/ 	.word	0x00233090


	//   ....[182]....
        /*1cc4*/ 	.word	0x002330d0


	//   ....[183]....
        /*1cc8*/ 	.word	0x00233130


	//   ....[184]....
        /*1ccc*/ 	.word	0x00233170


	//   ....[185]....
        /*1cd0*/ 	.word	0x002331d0


	//   ....[186]....
        /*1cd4*/ 	.word	0x00233270


	//   ....[187]....
        /*1cd8*/ 	.word	0x002332e0


	//   ....[188]....
        /*1cdc*/ 	.word	0x002337c0


	//   ....[189]....
        /*1ce0*/ 	.word	0x00233840


	//   ....[190]....
        /*1ce4*/ 	.word	0x00233d90


	//   ....[191]....
        /*1ce8*/ 	.word	0x002344b0


	//   ....[192]....
        /*1cec*/ 	.word	0x00234540


	//   ....[193]....
        /*1cf0*/ 	.word	0x00234860


	//   ....[194]....
        /*1cf4*/ 	.word	0x002348f0


	//   ....[195]....
        /*1cf8*/ 	.word	0x00234c70


	//   ....[196]....
        /*1cfc*/ 	.word	0x00234d00


	//   ....[197]....
        /*1d00*/ 	.word	0x00235090


	//   ....[198]....
        /*1d04*/ 	.word	0x002350d0


	//   ....[199]....
        /*1d08*/ 	.word	0x00235130


	//   ....[200]....
        /*1d0c*/ 	.word	0x00235170


	//   ....[201]....
        /*1d10*/ 	.word	0x002351d0


	//   ....[202]....
        /*1d14*/ 	.word	0x00235260


	//   ....[203]....
        /*1d18*/ 	.word	0x002352f0


	//   ....[204]....
        /*1d1c*/ 	.word	0x00235770


	//   ....[205]....
        /*1d20*/ 	.word	0x00235840


	//   ....[206]....
        /*1d24*/ 	.word	0x00235d90


	//   ....[207]....
        /*1d28*/ 	.word	0x002364f0


	//   ....[208]....
        /*1d2c*/ 	.word	0x00236580


	//   ....[209]....
        /*1d30*/ 	.word	0x00236950


	//   ....[210]....
        /*1d34*/ 	.word	0x00236b90


	//   ....[211]....
        /*1d38*/ 	.word	0x00236d70


	//   ....[212]....
        /*1d3c*/ 	.word	0x00237270


	//   ....[213]....
        /*1d40*/ 	.word	0x00237330


	//   ....[214]....
        /*1d44*/ 	.word	0x00237ae0


	//   ....[215]....
        /*1d48*/ 	.word	0x00237bd0


	//   ....[216]....
        /*1d4c*/ 	.word	0x00239130


	//   ....[217]....
        /*1d50*/ 	.word	0x002393a0


	//   ....[218]....
        /*1d54*/ 	.word	0x002394a0


	//   ....[219]....
        /*1d58*/ 	.word	0x002395c0


	//   ....[220]....
        /*1d5c*/ 	.word	0x00239640


	//   ....[221]....
        /*1d60*/ 	.word	0x00239660


	//   ....[222]....
        /*1d64*/ 	.word	0x002396e0


	//   ....[223]....
        /*1d68*/ 	.word	0x00239700


	//   ....[224]....
        /*1d6c*/ 	.word	0x00239780


	//   ....[225]....
        /*1d70*/ 	.word	0x002397a0


	//   ....[226]....
        /*1d74*/ 	.word	0x00239820


	//   ....[227]....
        /*1d78*/ 	.word	0x00239840


	//   ....[228]....
        /*1d7c*/ 	.word	0x002398c0


	//   ....[229]....
        /*1d80*/ 	.word	0x002398e0


	//   ....[230]....
        /*1d84*/ 	.word	0x00239980


	//   ....[231]....
        /*1d88*/ 	.word	0x002399a0


	//   ....[232]....
        /*1d8c*/ 	.word	0x00239a20


	//   ....[233]....
        /*1d90*/ 	.word	0x00239a40


	//   ....[234]....
        /*1d94*/ 	.word	0x00239ac0


	//   ....[235]....
        /*1d98*/ 	.word	0x00239ae0


	//   ....[236]....
        /*1d9c*/ 	.word	0x00239b60


	//   ....[237]....
        /*1da0*/ 	.word	0x00239b80


	//   ....[238]....
        /*1da4*/ 	.word	0x00239c00


	//   ....[239]....
        /*1da8*/ 	.word	0x00239c20


	//   ....[240]....
        /*1dac*/ 	.word	0x00239ca0


	//   ....[241]....
        /*1db0*/ 	.word	0x00239cc0


	//   ....[242]....
        /*1db4*/ 	.word	0x00239d40


	//   ....[243]....
        /*1db8*/ 	.word	0x00239d60


	//   ....[244]....
        /*1dbc*/ 	.word	0x00239de0


	//   ....[245]....
        /*1dc0*/ 	.word	0x00239e00


	//   ....[246]....
        /*1dc4*/ 	.word	0x00239e80


	//   ....[247]....
        /*1dc8*/ 	.word	0x00239ea0


	//   ....[248]....
        /*1dcc*/ 	.word	0x00239f20


	//   ....[249]....
        /*1dd0*/ 	.word	0x00239f40


	//   ....[250]....
        /*1dd4*/ 	.word	0x00239fc0


	//   ....[251]....
        /*1dd8*/ 	.word	0x00239fe0


	//   ....[252]....
        /*1ddc*/ 	.word	0x0023a070


	//   ....[253]....
        /*1de0*/ 	.word	0x0023a090


	//   ....[254]....
        /*1de4*/ 	.word	0x0023a120


	//   ....[255]....
        /*1de8*/ 	.word	0x0023a150


	//   ....[0]....
        /*1dec*/ 	.word	0x0023a1e0


	//   ....[1]....
        /*1df0*/ 	.word	0x0023a200


	//   ....[2]....
        /*1df4*/ 	.word	0x0023a270


	//   ....[3]....
        /*1df8*/ 	.word	0x0023a2a0


	//   ....[4]....
        /*1dfc*/ 	.word	0x0023a320


	//   ....[5]....
        /*1e00*/ 	.word	0x0023a340


	//   ....[6]....
        /*1e04*/ 	.word	0x0023a3b0


	//   ....[7]....
        /*1e08*/ 	.word	0x0023a3e0


	//   ....[8]....
        /*1e0c*/ 	.word	0x0023a480


	//   ....[9]....
        /*1e10*/ 	.word	0x0023a4a0


	//   ....[10]....
        /*1e14*/ 	.word	0x0023a520


	//   ....[11]....
        /*1e18*/ 	.word	0x0023a540


	//   ....[12]....
        /*1e1c*/ 	.word	0x0023a5e0


	//   ....[13]....
        /*1e20*/ 	.word	0x0023a600


	//   ....[14]....
        /*1e24*/ 	.word	0x0023a680


	//   ....[15]....
        /*1e28*/ 	.word	0x0023a6a0


	//   ....[16]....
        /*1e2c*/ 	.word	0x0023a730


	//   ....[17]....
        /*1e30*/ 	.word	0x0023a750


	//   ....[18]....
        /*1e34*/ 	.word	0x0023a7d0


	//   ....[19]....
        /*1e38*/ 	.word	0x0023a7f0


	//   ....[20]....
        /*1e3c*/ 	.word	0x0023a870


	//   ....[21]....
        /*1e40*/ 	.word	0x0023a890


	//   ....[22]....
        /*1e44*/ 	.word	0x0023a910


	//   ....[23]....
        /*1e48*/ 	.word	0x0023a930


	//   ....[24]....
        /*1e4c*/ 	.word	0x0023a9b0


	//   ....[25]....
        /*1e50*/ 	.word	0x0023a9d0


	//   ....[26]....
        /*1e54*/ 	.word	0x0023aa70


	//   ....[27]....
        /*1e58*/ 	.word	0x0023aa90


	//   ....[28]....
        /*1e5c*/ 	.word	0x0023ab10


	//   ....[29]....
        /*1e60*/ 	.word	0x0023ab30


	//   ....[30]....
        /*1e64*/ 	.word	0x0023abb0


	//   ....[31]....
        /*1e68*/ 	.word	0x0023abd0


	//   ....[32]....
        /*1e6c*/ 	.word	0x0023ac60


	//   ....[33]....
        /*1e70*/ 	.word	0x0023ac80


	//   ....[34]....
        /*1e74*/ 	.word	0x0023ad00


	//   ....[35]....
        /*1e78*/ 	.word	0x0023ad20


	//   ....[36]....
        /*1e7c*/ 	.word	0x0023ada0


	//   ....[37]....
        /*1e80*/ 	.word	0x0023adc0


	//   ....[38]....
        /*1e84*/ 	.word	0x0023ae40


	//   ....[39]....
        /*1e88*/ 	.word	0x0023ae60


	//   ....[40]....
        /*1e8c*/ 	.word	0x0023aee0


	//   ....[41]....
        /*1e90*/ 	.word	0x0023af00


	//   ....[42]....
        /*1e94*/ 	.word	0x0023af80


	//   ....[43]....
        /*1e98*/ 	.word	0x0023afa0


	//   ....[44]....
        /*1e9c*/ 	.word	0x0023b040


	//   ....[45]....
        /*1ea0*/ 	.word	0x0023b060


	//   ....[46]....
        /*1ea4*/ 	.word	0x0023b0e0


	//   ....[47]....
        /*1ea8*/ 	.word	0x0023b100


	//   ....[48]....
        /*1eac*/ 	.word	0x0023b180


	//   ....[49]....
        /*1eb0*/ 	.word	0x0023b1a0


	//   ....[50]....
        /*1eb4*/ 	.word	0x0023b220


	//   ....[51]....
        /*1eb8*/ 	.word	0x0023b240


	//   ....[52]....
        /*1ebc*/ 	.word	0x0023b2d0


	//   ....[53]....
        /*1ec0*/ 	.word	0x0023b2f0


	//   ....[54]....
        /*1ec4*/ 	.word	0x0023b390


	//   ....[55]....
        /*1ec8*/ 	.word	0x0023b3b0


	//   ....[56]....
        /*1ecc*/ 	.word	0x0023b430


	//   ....[57]....
        /*1ed0*/ 	.word	0x0023b450


	//   ....[58]....
        /*1ed4*/ 	.word	0x0023b4f0


	//   ....[59]....
        /*1ed8*/ 	.word	0x0023b510


	//   ....[60]....
        /*1edc*/ 	.word	0x0023b590


	//   ....[61]....
        /*1ee0*/ 	.word	0x0023b5b0


	//   ....[62]....
        /*1ee4*/ 	.word	0x0023b630


	//   ....[63]....
        /*1ee8*/ 	.word	0x0023b650


	//   ....[64]....
        /*1eec*/ 	.word	0x0023b6e0


	//   ....[65]....
        /*1ef0*/ 	.word	0x0023b700


	//   ....[66]....
        /*1ef4*/ 	.word	0x0023b780


	//   ....[67]....
        /*1ef8*/ 	.word	0x0023b7a0


	//   ....[68]....
        /*1efc*/ 	.word	0x0023b820


	//   ....[69]....
        /*1f00*/ 	.word	0x0023b840


	//   ....[70]....
        /*1f04*/ 	.word	0x0023b8c0


	//   ....[71]....
        /*1f08*/ 	.word	0x0023b8e0


	//   ....[72]....
        /*1f0c*/ 	.word	0x0023b960


	//   ....[73]....
        /*1f10*/ 	.word	0x0023b980


	//   ....[74]....
        /*1f14*/ 	.word	0x0023ba00


	//   ....[75]....
        /*1f18*/ 	.word	0x0023ba20


	//   ....[76]....
        /*1f1c*/ 	.word	0x0023baa0


	//   ....[77]....
        /*1f20*/ 	.word	0x0023bac0


	//   ....[78]....
        /*1f24*/ 	.word	0x0023bb40


	//   ....[79]....
        /*1f28*/ 	.word	0x0023bb60


	//   ....[80]....
        /*1f2c*/ 	.word	0x0023bbf0


	//   ....[81]....
        /*1f30*/ 	.word	0x0023bc10


	//   ....[82]....
        /*1f34*/ 	.word	0x0023bc90


	//   ....[83]....
        /*1f38*/ 	.word	0x0023bcb0


	//   ....[84]....
        /*1f3c*/ 	.word	0x0023bd30


	//   ....[85]....
        /*1f40*/ 	.word	0x0023bd50


	//   ....[86]....
        /*1f44*/ 	.word	0x0023bdd0


	//   ....[87]....
        /*1f48*/ 	.word	0x0023bdf0


	//   ....[88]....
        /*1f4c*/ 	.word	0x0023be70


	//   ....[89]....
        /*1f50*/ 	.word	0x0023be90


	//   ....[90]....
        /*1f54*/ 	.word	0x0023bf30


	//   ....[91]....
        /*1f58*/ 	.word	0x0023bf50


	//   ....[92]....
        /*1f5c*/ 	.word	0x0023bfd0


	//   ....[93]....
        /*1f60*/ 	.word	0x0023bff0


	//   ....[94]....
        /*1f64*/ 	.word	0x0023c070


	//   ....[95]....
        /*1f68*/ 	.word	0x0023c090


	//   ....[96]....
        /*1f6c*/ 	.word	0x0023c120


	//   ....[97]....
        /*1f70*/ 	.word	0x0023c140


	//   ....[98]....
        /*1f74*/ 	.word	0x0023c1c0


	//   ....[99]....
        /*1f78*/ 	.word	0x0023c1e0


	//   ....[100]....
        /*1f7c*/ 	.word	0x0023c280


	//   ....[101]....
        /*1f80*/ 	.word	0x0023c2a0


	//   ....[102]....
        /*1f84*/ 	.word	0x0023c320


	//   ....[103]....
        /*1f88*/ 	.word	0x0023c340


	//   ....[104]....
        /*1f8c*/ 	.word	0x0023c3e0


	//   ....[105]....
        /*1f90*/ 	.word	0x0023c400


	//   ....[106]....
        /*1f94*/ 	.word	0x0023c480


	//   ....[107]....
        /*1f98*/ 	.word	0x0023c4a0


	//   ....[108]....
        /*1f9c*/ 	.word	0x0023c520


	//   ....[109]....
        /*1fa0*/ 	.word	0x0023c540


	//   ....[110]....
        /*1fa4*/ 	.word	0x0023c5c0


	//   ....[111]....
        /*1fa8*/ 	.word	0x0023c5e0


	//   ....[112]....
        /*1fac*/ 	.word	0x0023c660


	//   ....[113]....
        /*1fb0*/ 	.word	0x0023c680


	//   ....[114]....
        /*1fb4*/ 	.word	0x0023c700


	//   ....[115]....
        /*1fb8*/ 	.word	0x0023c720


	//   ....[116]....
        /*1fbc*/ 	.word	0x0023c7a0


	//   ....[117]....
        /*1fc0*/ 	.word	0x0023c7c0


	//   ....[118]....
        /*1fc4*/ 	.word	0x0023c840


	//   ....[119]....
        /*1fc8*/ 	.word	0x0023c860


	//   ....[120]....
        /*1fcc*/ 	.word	0x0023c8e0


	//   ....[121]....
        /*1fd0*/ 	.word	0x0023c900


	//   ....[122]....
        /*1fd4*/ 	.word	0x0023c980


	//   ....[123]....
        /*1fd8*/ 	.word	0x0023c9a0


	//   ....[124]....
        /*1fdc*/ 	.word	0x0023ca20


	//   ....[125]....
        /*1fe0*/ 	.word	0x0023ca40


	//   ....[126]....
        /*1fe4*/ 	.word	0x0023cac0


	//   ....[127]....
        /*1fe8*/ 	.word	0x0023cae0


	//   ....[128]....
        /*1fec*/ 	.word	0x0023cb80


	//   ....[129]....
        /*1ff0*/ 	.word	0x0023cba0


	//   ....[130]....
        /*1ff4*/ 	.word	0x0023cc20


	//   ....[131]....
        /*1ff8*/ 	.word	0x0023cc40


	//   ....[132]....
        /*1ffc*/ 	.word	0x0023ccc0


	//   ....[133]....
        /*2000*/ 	.word	0x0023cce0


	//   ....[134]....
        /*2004*/ 	.word	0x0023cd60


	//   ....[135]....
        /*2008*/ 	.word	0x0023cd80


	//   ....[136]....
        /*200c*/ 	.word	0x0023ce20


	//   ....[137]....
        /*2010*/ 	.word	0x0023ce40


	//   ....[138]....
        /*2014*/ 	.word	0x0023cec0


	//   ....[139]....
        /*2018*/ 	.word	0x0023cee0


	//   ....[140]....
        /*201c*/ 	.word	0x0023cf60


	//   ....[141]....
        /*2020*/ 	.word	0x0023cf80


	//   ....[142]....
        /*2024*/ 	.word	0x0023d020


	//   ....[143]....
        /*2028*/ 	.word	0x0023d040


	//   ....[144]....
        /*202c*/ 	.word	0x0023d0d0


	//   ....[145]....
        /*2030*/ 	.word	0x0023d0f0


	//   ....[146]....
        /*2034*/ 	.word	0x0023d170


	//   ....[147]....
        /*2038*/ 	.word	0x0023d190


	//   ....[148]....
        /*203c*/ 	.word	0x0023d230


	//   ....[149]....
        /*2040*/ 	.word	0x0023d250


	//   ....[150]....
        /*2044*/ 	.word	0x0023d2d0


	//   ....[151]....
        /*2048*/ 	.word	0x0023d2f0


	//   ....[152]....
        /*204c*/ 	.word	0x0023d370


	//   ....[153]....
        /*2050*/ 	.word	0x0023d390


	//   ....[154]....
        /*2054*/ 	.word	0x0023d430


	//   ....[155]....
        /*2058*/ 	.word	0x0023d450


	//   ....[156]....
        /*205c*/ 	.word	0x0023d4d0


	//   ....[157]....
        /*2060*/ 	.word	0x0023d4f0


	//   ....[158]....
        /*2064*/ 	.word	0x0023d570


	//   ....[159]....
        /*2068*/ 	.word	0x0023d590


	//   ....[160]....
        /*206c*/ 	.word	0x0023d620


	//   ....[161]....
        /*2070*/ 	.word	0x0023d640


	//   ....[162]....
        /*2074*/ 	.word	0x0023d6c0


	//   ....[163]....
        /*2078*/ 	.word	0x0023d6e0


	//   ....[164]....
        /*207c*/ 	.word	0x0023d760


	//   ....[165]....
        /*2080*/ 	.word	0x0023d780


	//   ....[166]....
        /*2084*/ 	.word	0x0023d800


	//   ....[167]....
        /*2088*/ 	.word	0x0023d820


	//   ....[168]....
        /*208c*/ 	.word	0x0023d8a0


	//   ....[169]....
        /*2090*/ 	.word	0x0023d8c0


	//   ....[170]....
        /*2094*/ 	.word	0x0023d940


	//   ....[171]....
        /*2098*/ 	.word	0x0023d960


	//   ....[172]....
        /*209c*/ 	.word	0x0023d9e0


	//   ....[173]....
        /*20a0*/ 	.word	0x0023da00


	//   ....[174]....
        /*20a4*/ 	.word	0x0023da80


	//   ....[175]....
        /*20a8*/ 	.word	0x0023daa0


	//   ....[176]....
        /*20ac*/ 	.word	0x0023db20


	//   ....[177]....
        /*20b0*/ 	.word	0x0023db40


	//   ....[178]....
        /*20b4*/ 	.word	0x0023dbc0


	//   ....[179]....
        /*20b8*/ 	.word	0x0023dbe0


	//   ....[180]....
        /*20bc*/ 	.word	0x0023dc60


	//   ....[181]....
        /*20c0*/ 	.word	0x0023dc80


	//   ....[182]....
        /*20c4*/ 	.word	0x0023dd20


	//   ....[183]....
        /*20c8*/ 	.word	0x0023dd40


	//   ....[184]....
        /*20cc*/ 	.word	0x0023ddc0


	//   ....[185]....
        /*20d0*/ 	.word	0x0023dde0


	//   ....[186]....
        /*20d4*/ 	.word	0x0023de60


	//   ....[187]....
        /*20d8*/ 	.word	0x0023de80


	//   ....[188]....
        /*20dc*/ 	.word	0x0023df20


	//   ....[189]....
        /*20e0*/ 	.word	0x0023df40


	//   ....[190]....
        /*20e4*/ 	.word	0x0023dfc0


	//   ....[191]....
        /*20e8*/ 	.word	0x0023dfe0


	//   ....[192]....
        /*20ec*/ 	.word	0x0023e070


	//   ....[193]....
        /*20f0*/ 	.word	0x0023e090


	//   ....[194]....
        /*20f4*/ 	.word	0x0023e130


	//   ....[195]....
        /*20f8*/ 	.word	0x0023e150


	//   ....[196]....
        /*20fc*/ 	.word	0x0023e1d0


	//   ....[197]....
        /*2100*/ 	.word	0x0023e1f0


	//   ....[198]....
        /*2104*/ 	.word	0x0023e270


	//   ....[199]....
        /*2108*/ 	.word	0x0023e290


	//   ....[200]....
        /*210c*/ 	.word	0x0023e330


	//   ....[201]....
        /*2110*/ 	.word	0x0023e350


	//   ....[202]....
        /*2114*/ 	.word	0x0023e3d0


	//   ....[203]....
        /*2118*/ 	.word	0x0023e3f0


	//   ....[204]....
        /*211c*/ 	.word	0x0023e470


	//   ....[205]....
        /*2120*/ 	.word	0x0023e490


	//   ....[206]....
        /*2124*/ 	.word	0x0023e510


	//   ....[207]....
        /*2128*/ 	.word	0x0023e530


	//   ....[208]....
        /*212c*/ 	.word	0x0023e5c0


	//   ....[209]....
        /*2130*/ 	.word	0x0023e5e0


	//   ....[210]....
        /*2134*/ 	.word	0x0023e660


	//   ....[211]....
        /*2138*/ 	.word	0x0023e680


	//   ....[212]....
        /*213c*/ 	.word	0x0023e700


	//   ....[213]....
        /*2140*/ 	.word	0x0023e720


	//   ....[214]....
        /*2144*/ 	.word	0x0023e7a0


	//   ....[215]....
        /*2148*/ 	.word	0x0023e7c0


	//   ....[216]....
        /*214c*/ 	.word	0x0023e850


	//   ....[217]....
        /*2150*/ 	.word	0x0023e870


	//   ....[218]....
        /*2154*/ 	.word	0x0023e8f0


	//   ....[219]....
        /*2158*/ 	.word	0x0023e910


	//   ....[220]....
        /*215c*/ 	.word	0x0023e9b0


	//   ....[221]....
        /*2160*/ 	.word	0x0023e9d0


	//   ....[222]....
        /*2164*/ 	.word	0x0023ea70


	//   ....[223]....
        /*2168*/ 	.word	0x0023ea90


	//   ....[224]....
        /*216c*/ 	.word	0x0023eb30


	//   ....[225]....
        /*2170*/ 	.word	0x0023eb50


	//   ....[226]....
        /*2174*/ 	.word	0x0023ebd0


	//   ....[227]....
        /*2178*/ 	.word	0x0023ebf0


	//   ....[228]....
        /*217c*/ 	.word	0x0023ec70


	//   ....[229]....
        /*2180*/ 	.word	0x0023ec90


	//   ....[230]....
        /*2184*/ 	.word	0x0023ed30


	//   ....[231]....
        /*2188*/ 	.word	0x0023ed50


	//   ....[232]....
        /*218c*/ 	.word	0x0023edd0


	//   ....[233]....
        /*2190*/ 	.word	0x0023edf0


	//   ....[234]....
        /*2194*/ 	.word	0x0023ee70


	//   ....[235]....
        /*2198*/ 	.word	0x0023ee90


	//   ....[236]....
        /*219c*/ 	.word	0x0023ef10


	//   ....[237]....
        /*21a0*/ 	.word	0x0023ef30


	//   ....[238]....
        /*21a4*/ 	.word	0x0023efb0


	//   ....[239]....
        /*21a8*/ 	.word	0x0023efd0


	//   ....[240]....
        /*21ac*/ 	.word	0x0023f060


	//   ....[241]....
        /*21b0*/ 	.word	0x0023f080


	//   ....[242]....
        /*21b4*/ 	.word	0x0023f100


	//   ....[243]....
        /*21b8*/ 	.word	0x0023f120


	//   ....[244]....
        /*21bc*/ 	.word	0x0023f1a0


	//   ....[245]....
        /*21c0*/ 	.word	0x0023f1c0


	//   ....[246]....
        /*21c4*/ 	.word	0x0023f240


	//   ....[247]....
        /*21c8*/ 	.word	0x0023f260


	//   ....[248]....
        /*21cc*/ 	.word	0x0023f2e0


	//   ....[249]....
        /*21d0*/ 	.word	0x0023f300


	//   ....[250]....
        /*21d4*/ 	.word	0x0023f380


	//   ....[251]....
        /*21d8*/ 	.word	0x0023f3a0


	//   ....[252]....
        /*21dc*/ 	.word	0x0023f420


	//   ....[253]....
        /*21e0*/ 	.word	0x0023f440


	//   ....[254]....
        /*21e4*/ 	.word	0x0023f4c0


	//   ....[255]....
        /*21e8*/ 	.word	0x0023f4e0


	//   ....[0]....
        /*21ec*/ 	.word	0x0023f560


	//   ....[1]....
        /*21f0*/ 	.word	0x0023f580


	//   ....[2]....
        /*21f4*/ 	.word	0x0023f600


	//   ....[3]....
        /*21f8*/ 	.word	0x0023f620


	//   ....[4]....
        /*21fc*/ 	.word	0x0023f6a0


	//   ....[5]....
        /*2200*/ 	.word	0x0023f6c0


	//   ....[6]....
        /*2204*/ 	.word	0x0023f740


	//   ....[7]....
        /*2208*/ 	.word	0x0023f760


	//   ....[8]....
        /*220c*/ 	.word	0x0023f7e0


	//   ....[9]....
        /*2210*/ 	.word	0x0023f800


	//   ....[10]....
        /*2214*/ 	.word	0x0023f880


	//   ....[11]....
        /*2218*/ 	.word	0x0023f8a0


	//   ....[12]....
        /*221c*/ 	.word	0x0023f920


	//   ....[13]....
        /*2220*/ 	.word	0x0023f940


	//   ....[14]....
        /*2224*/ 	.word	0x0023f9c0


	//   ....[15]....
        /*2228*/ 	.word	0x0023f9e0


	//   ....[16]....
        /*222c*/ 	.word	0x0023fa60


	//   ....[17]....
        /*2230*/ 	.word	0x0023fa80


	//   ....[18]....
        /*2234*/ 	.word	0x0023fb00


	//   ....[19]....
        /*2238*/ 	.word	0x0023fb20


	//   ....[20]....
        /*223c*/ 	.word	0x0023fba0


	//   ....[21]....
        /*2240*/ 	.word	0x0023fbc0


	//   ....[22]....
        /*2244*/ 	.word	0x0023fc40


	//   ....[23]....
        /*2248*/ 	.word	0x0023fc60


	//   ....[24]....
        /*224c*/ 	.word	0x0023fce0


	//   ....[25]....
        /*2250*/ 	.word	0x0023fd00


	//   ....[26]....
        /*2254*/ 	.word	0x0023fd80


	//   ....[27]....
        /*2258*/ 	.word	0x0023fda0


	//   ....[28]....
        /*225c*/ 	.word	0x0023fe20


	//   ....[29]....
        /*2260*/ 	.word	0x0023fe40


	//   ....[30]....
        /*2264*/ 	.word	0x0023fec0


	//   ....[31]....
        /*2268*/ 	.word	0x0023fee0


	//   ....[32]....
        /*226c*/ 	.word	0x0023ff60


	//   ....[33]....
        /*2270*/ 	.word	0x0023ff80


	//   ....[34]....
        /*2274*/ 	.word	0x00240000


	//   ....[35]....
        /*2278*/ 	.word	0x00240020


	//   ....[36]....
        /*227c*/ 	.word	0x002400a0


	//   ....[37]....
        /*2280*/ 	.word	0x002400c0


	//   ....[38]....
        /*2284*/ 	.word	0x00240140


	//   ....[39]....
        /*2288*/ 	.word	0x00240160


	//   ....[40]....
        /*228c*/ 	.word	0x002401e0


	//   ....[41]....
        /*2290*/ 	.word	0x00240200


	//   ....[42]....
        /*2294*/ 	.word	0x00240280


	//   ....[43]....
        /*2298*/ 	.word	0x002402a0


	//   ....[44]....
        /*229c*/ 	.word	0x00240320


	//   ....[45]....
        /*22a0*/ 	.word	0x00240340


	//   ....[46]....
        /*22a4*/ 	.word	0x002403c0


	//   ....[47]....
        /*22a8*/ 	.word	0x002403e0


	//   ....[48]....
        /*22ac*/ 	.word	0x00240460


	//   ....[49]....
        /*22b0*/ 	.word	0x00240480


	//   ....[50]....
        /*22b4*/ 	.word	0x00240500


	//   ....[51]....
        /*22b8*/ 	.word	0x00240520


	//   ....[52]....
        /*22bc*/ 	.word	0x002405a0


	//   ....[53]....
        /*22c0*/ 	.word	0x002405c0


	//   ....[54]....
        /*22c4*/ 	.word	0x00240640


	//   ....[55]....
        /*22c8*/ 	.word	0x00240660


	//   ....[56]....
        /*22cc*/ 	.word	0x002406e0


	//   ....[57]....
        /*22d0*/ 	.word	0x00240700


	//   ....[58]....
        /*22d4*/ 	.word	0x00240780


	//   ....[59]....
        /*22d8*/ 	.word	0x002407a0


	//   ....[60]....
        /*22dc*/ 	.word	0x00240820


	//   ....[61]....
        /*22e0*/ 	.word	0x00240840


	//   ....[62]....
        /*22e4*/ 	.word	0x002408c0


	//   ....[63]....
        /*22e8*/ 	.word	0x002408e0


	//   ....[64]....
        /*22ec*/ 	.word	0x00240960


	//   ....[65]....
        /*22f0*/ 	.word	0x00240980


	//   ....[66]....
        /*22f4*/ 	.word	0x00240a00


	//   ....[67]....
        /*22f8*/ 	.word	0x00240a20


	//   ....[68]....
        /*22fc*/ 	.word	0x00240aa0


	//   ....[69]....
        /*2300*/ 	.word	0x00240ac0


	//   ....[70]....
        /*2304*/ 	.word	0x00240b40


	//   ....[71]....
        /*2308*/ 	.word	0x00240b60


	//   ....[72]....
        /*230c*/ 	.word	0x00240be0


	//   ....[73]....
        /*2310*/ 	.word	0x00240c00


	//   ....[74]....
        /*2314*/ 	.word	0x00240c80


	//   ....[75]....
        /*2318*/ 	.word	0x00240ca0


	//   ....[76]....
        /*231c*/ 	.word	0x00240d20


	//   ....[77]....
        /*2320*/ 	.word	0x00240d40


	//   ....[78]....
        /*2324*/ 	.word	0x00240dc0


	//   ....[79]....
        /*2328*/ 	.word	0x00240de0


	//   ....[80]....
        /*232c*/ 	.word	0x00240e60


	//   ....[81]....
        /*2330*/ 	.word	0x00240e80


	//   ....[82]....
        /*2334*/ 	.word	0x00240f00


	//   ....[83]....
        /*2338*/ 	.word	0x00240f20


	//   ....[84]....
        /*233c*/ 	.word	0x00240fa0


	//   ....[85]....
        /*2340*/ 	.word	0x00240fc0


	//   ....[86]....
        /*2344*/ 	.word	0x00241060


	//   ....[87]....
        /*2348*/ 	.word	0x00241080


	//   ....[88]....
        /*234c*/ 	.word	0x00241100


	//   ....[89]....
        /*2350*/ 	.word	0x00241120


	//   ....[90]....
        /*2354*/ 	.word	0x002411a0


	//   ....[91]....
        /*2358*/ 	.word	0x002411c0


	//   ....[92]....
        /*235c*/ 	.word	0x00241220


	//   ....[93]....
        /*2360*/ 	.word	0x00241240


	//   ....[94]....
        /*2364*/ 	.word	0x002412c0


	//   ....[95]....
        /*2368*/ 	.word	0x002412e0


	//   ....[96]....
        /*236c*/ 	.word	0x00241360


	//   ....[97]....
        /*2370*/ 	.word	0x00241380


	//   ....[98]....
        /*2374*/ 	.word	0x00241400


	//   ....[99]....
        /*2378*/ 	.word	0x00241420


	//   ....[100]....
        /*237c*/ 	.word	0x002414a0


	//   ....[101]....
        /*2380*/ 	.word	0x002414c0


	//   ....[102]....
        /*2384*/ 	.word	0x00241540


	//   ....[103]....
        /*2388*/ 	.word	0x00241560


	//   ....[104]....
        /*238c*/ 	.word	0x002415e0


	//   ....[105]....
        /*2390*/ 	.word	0x00241600


	//   ....[106]....
        /*2394*/ 	.word	0x00241680


	//   ....[107]....
        /*2398*/ 	.word	0x002416a0


	//   ....[108]....
        /*239c*/ 	.word	0x00241720


	//   ....[109]....
        /*23a0*/ 	.word	0x00241740


	//   ....[110]....
        /*23a4*/ 	.word	0x002417c0


	//   ....[111]....
        /*23a8*/ 	.word	0x002417e0


	//   ....[112]....
        /*23ac*/ 	.word	0x00241860


	//   ....[113]....
        /*23b0*/ 	.word	0x00241880


	//   ....[114]....
        /*23b4*/ 	.word	0x00241900


	//   ....[115]....
        /*23b8*/ 	.word	0x00241920


	//   ....[116]....
        /*23bc*/ 	.word	0x002419a0


	//   ....[117]....
        /*23c0*/ 	.word	0x002419c0


	//   ....[118]....
        /*23c4*/ 	.word	0x00241a40


	//   ....[119]....
        /*23c8*/ 	.word	0x00241a60


	//   ....[120]....
        /*23cc*/ 	.word	0x00241ae0


	//   ....[121]....
        /*23d0*/ 	.word	0x00241b00


	//   ....[122]....
        /*23d4*/ 	.word	0x00241b80


	//   ....[123]....
        /*23d8*/ 	.word	0x00241ba0


	//   ....[124]....
        /*23dc*/ 	.word	0x00241c20


	//   ....[125]....
        /*23e0*/ 	.word	0x00241c40


	//   ....[126]....
        /*23e4*/ 	.word	0x00241cc0


	//   ....[127]....
        /*23e8*/ 	.word	0x00241ce0


	//   ....[128]....
        /*23ec*/ 	.word	0x00241d60


	//   ....[129]....
        /*23f0*/ 	.word	0x00241d80


	//   ....[130]....
        /*23f4*/ 	.word	0x00241e00


	//   ....[131]....
        /*23f8*/ 	.word	0x00241e20


	//   ....[132]....
        /*23fc*/ 	.word	0x00241ea0


	//   ....[133]....
        /*2400*/ 	.word	0x00241ec0


	//   ....[134]....
        /*2404*/ 	.word	0x00241f40


	//   ....[135]....
        /*2408*/ 	.word	0x00241f60


	//   ....[136]....
        /*240c*/ 	.word	0x00241fe0


	//   ....[137]....
        /*2410*/ 	.word	0x00242000


	//   ....[138]....
        /*2414*/ 	.word	0x00242080


	//   ....[139]....
        /*2418*/ 	.word	0x002420a0


	//   ....[140]....
        /*241c*/ 	.word	0x00242120


	//   ....[141]....
        /*2420*/ 	.word	0x00242140


	//   ....[142]....
        /*2424*/ 	.word	0x002421c0


	//   ....[143]....
        /*2428*/ 	.word	0x002421e0


	//   ....[144]....
        /*242c*/ 	.word	0x00242260


	//   ....[145]....
        /*2430*/ 	.word	0x00242280


	//   ....[146]....
        /*2434*/ 	.word	0x00242300


	//   ....[147]....
        /*2438*/ 	.word	0x00242320


	//   ....[148]....
        /*243c*/ 	.word	0x002423a0


	//   ....[149]....
        /*2440*/ 	.word	0x002423c0


	//   ....[150]....
        /*2444*/ 	.word	0x00242440


	//   ....[151]....
        /*2448*/ 	.word	0x00242460


	//   ....[152]....
        /*244c*/ 	.word	0x002424e0


	//   ....[153]....
        /*2450*/ 	.word	0x00242500


	//   ....[154]....
        /*2454*/ 	.word	0x00242580


	//   ....[155]....
        /*2458*/ 	.word	0x002425a0


	//   ....[156]....
        /*245c*/ 	.word	0x00242620


	//   ....[157]....
        /*2460*/ 	.word	0x00242640


	//   ....[158]....
        /*2464*/ 	.word	0x002426c0


	//   ....[159]....
        /*2468*/ 	.word	0x002426e0


	//   ....[160]....
        /*246c*/ 	.word	0x00242760


	//   ....[161]....
        /*2470*/ 	.word	0x00242780


	//   ....[162]....
        /*2474*/ 	.word	0x00242800


	//   ....[163]....
        /*2478*/ 	.word	0x00242820


	//   ....[164]....
        /*247c*/ 	.word	0x002428a0


	//   ....[165]....
        /*2480*/ 	.word	0x002428c0


	//   ....[166]....
        /*2484*/ 	.word	0x00242940


	//   ....[167]....
        /*2488*/ 	.word	0x00242960


	//   ....[168]....
        /*248c*/ 	.word	0x002429e0


	//   ....[169]....
        /*2490*/ 	.word	0x00242a00


	//   ....[170]....
        /*2494*/ 	.word	0x00242a80


	//   ....[171]....
        /*2498*/ 	.word	0x00242aa0


	//   ....[172]....
        /*249c*/ 	.word	0x00242b20


	//   ....[173]....
        /*24a0*/ 	.word	0x00242b40


	//   ....[174]....
        /*24a4*/ 	.word	0x00242ba0


	//   ....[175]....
        /*24a8*/ 	.word	0x00242bc0


	//   ....[176]....
        /*24ac*/ 	.word	0x00242c20


	//   ....[177]....
        /*24b0*/ 	.word	0x00242c40


	//   ....[178]....
        /*24b4*/ 	.word	0x00242ca0


	//   ....[179]....
        /*24b8*/ 	.word	0x00242cc0


	//   ....[180]....
        /*24bc*/ 	.word	0x00242d20


	//   ....[181]....
        /*24c0*/ 	.word	0x00242d40


	//   ....[182]....
        /*24c4*/ 	.word	0x00242da0


	//   ....[183]....
        /*24c8*/ 	.word	0x00242dc0


	//   ....[184]....
        /*24cc*/ 	.word	0x00242e60


	//   ....[185]....
        /*24d0*/ 	.word	0x00242e80


	//   ....[186]....
        /*24d4*/ 	.word	0x00242ee0


	//   ....[187]....
        /*24d8*/ 	.word	0x00242f00


	//   ....[188]....
        /*24dc*/ 	.word	0x00242f20


	//   ....[189]....
        /*24e0*/ 	.word	0x00242f40


	//   ....[190]....
        /*24e4*/ 	.word	0x00242fe0


	//   ....[191]....
        /*24e8*/ 	.word	0x00243000


	//   ....[192]....
        /*24ec*/ 	.word	0x00243060


	//   ....[193]....
        /*24f0*/ 	.word	0x00243080


	//   ....[194]....
        /*24f4*/ 	.word	0x002430a0


	//   ....[195]....
        /*24f8*/ 	.word	0x002430c0


	//   ....[196]....
        /*24fc*/ 	.word	0x00243160


	//   ....[197]....
        /*2500*/ 	.word	0x00243180


	//   ....[198]....
        /*2504*/ 	.word	0x002431e0


	//   ....[199]....
        /*2508*/ 	.word	0x00243200


	//   ....[200]....
        /*250c*/ 	.word	0x00243260


	//   ....[201]....
        /*2510*/ 	.word	0x00243280


	//   ....[202]....
        /*2514*/ 	.word	0x002432a0


	//   ....[203]....
        /*2518*/ 	.word	0x002432c0


	//   ....[204]....
        /*251c*/ 	.word	0x00243320


	//   ....[205]....
        /*2520*/ 	.word	0x00243340


	//   ....[206]....
        /*2524*/ 	.word	0x002433a0


	//   ....[207]....
        /*2528*/ 	.word	0x002433c0


	//   ....[208]....
        /*252c*/ 	.word	0x00243420


	//   ....[209]....
        /*2530*/ 	.word	0x00243440


	//   ....[210]....
        /*2534*/ 	.word	0x002434a0


	//   ....[211]....
        /*2538*/ 	.word	0x002434c0


	//   ....[212]....
        /*253c*/ 	.word	0x00243520


	//   ....[213]....
        /*2540*/ 	.word	0x00243540


	//   ....[214]....
        /*2544*/ 	.word	0x002435a0


	//   ....[215]....
        /*2548*/ 	.word	0x002435c0


	//   ....[216]....
        /*254c*/ 	.word	0x00243620


	//   ....[217]....
        /*2550*/ 	.word	0x00243640


	//   ....[218]....
        /*2554*/ 	.word	0x002436a0


	//   ....[219]....
        /*2558*/ 	.word	0x002436c0


	//   ....[220]....
        /*255c*/ 	.word	0x00243720


	//   ....[221]....
        /*2560*/ 	.word	0x00243740


	//   ....[222]....
        /*2564*/ 	.word	0x002437a0


	//   ....[223]....
        /*2568*/ 	.word	0x002437c0


	//   ....[224]....
        /*256c*/ 	.word	0x00243820


	//   ....[225]....
        /*2570*/ 	.word	0x00243840


	//   ....[226]....
        /*2574*/ 	.word	0x002438a0


	//   ....[227]....
        /*2578*/ 	.word	0x002438c0


	//   ....[228]....
        /*257c*/ 	.word	0x00243920


	//   ....[229]....
        /*2580*/ 	.word	0x00243940


	//   ....[230]....
        /*2584*/ 	.word	0x002439a0


	//   ....[231]....
        /*2588*/ 	.word	0x002439c0


	//   ....[232]....
        /*258c*/ 	.word	0x00243a20


	//   ....[233]....
        /*2590*/ 	.word	0x00243a40


	//   ....[234]....
        /*2594*/ 	.word	0x00243aa0


	//   ....[235]....
        /*2598*/ 	.word	0x00243ac0


	//   ....[236]....
        /*259c*/ 	.word	0x00243b20


	//   ....[237]....
        /*25a0*/ 	.word	0x00243b40


	//   ....[238]....
        /*25a4*/ 	.word	0x00243ba0


	//   ....[239]....
        /*25a8*/ 	.word	0x00243bc0


	//   ....[240]....
        /*25ac*/ 	.word	0x00243c20


	//   ....[241]....
        /*25b0*/ 	.word	0x00243c40


	//   ....[242]....
        /*25b4*/ 	.word	0x00243cb0


	//   ....[243]....
        /*25b8*/ 	.word	0x00243cd0


	//   ....[244]....
        /*25bc*/ 	.word	0x00243d30


	//   ....[245]....
        /*25c0*/ 	.word	0x00243d50


	//   ....[246]....
        /*25c4*/ 	.word	0x00243dd0


	//   ....[247]....
        /*25c8*/ 	.word	0x00243df0


	//   ....[248]....
        /*25cc*/ 	.word	0x00243e50


	//   ....[249]....
        /*25d0*/ 	.word	0x00243e70


	//   ....[250]....
        /*25d4*/ 	.word	0x00243f10


	//   ....[251]....
        /*25d8*/ 	.word	0x00243f30


	//   ....[252]....
        /*25dc*/ 	.word	0x00243f50


	//   ....[253]....
        /*25e0*/ 	.word	0x00243f70


	//   ....[254]....
        /*25e4*/ 	.word	0x00243ff0


	//----- nvinfo : EIATTR_VRC_CTA_INIT_COUNT
	.align		4
.L_41:
        /*25e8*/ 	.byte	0x02, 0x4a
	.zero		1
	.zero		1


	//----- nvinfo : EIATTR_EXIT_INSTR_OFFSETS
	.align		4
        /*25ec*/ 	.byte	0x04, 0x1c
        /*25ee*/ 	.short	(.L_43 - .L_42)


	//   ....[0]....
.L_42:
        /*25f0*/ 	.word	0x0026f2b0


	//   ....[1]....
        /*25f4*/ 	.word	0x0026f2d0


	//----- nvinfo : EIATTR_REQNTID
	.align		4
.L_43:
        /*25f8*/ 	.byte	0x04, 0x10
        /*25fa*/ 	.short	(.L_45 - .L_44)
.L_44:
        /*25fc*/ 	.word	0x00000020
        /*2600*/ 	.word	0x00000001
        /*2604*/ 	.word	0x00000001


	//----- nvinfo : EIATTR_CBANK_PARAM_SIZE
	.align		4
.L_45:
        /*2608*/ 	.byte	0x03, 0x19
        /*260a*/ 	.short	0x0050


	//----- nvinfo : EIATTR_PARAM_CBANK
	.align		4
        /*260c*/ 	.byte	0x04, 0x0a
        /*260e*/ 	.short	(.L_47 - .L_46)
	.align		4
.L_46:
        /*2610*/ 	.word	index@(.nv.constant0.matmul_kernel)
        /*2614*/ 	.short	0x0380
        /*2616*/ 	.short	0x0050


	//----- nvinfo : EIATTR_SW_WAR
	.align		4
.L_47:
        /*2618*/ 	.byte	0x04, 0x36
        /*261a*/ 	.short	(.L_49 - .L_48)
.L_48:
        /*261c*/ 	.word	0x00000008
.L_49:


//--------------------- .nv.compat                --------------------------
	.section	.nv.compat,"",@"SHT_CUDA_COMPAT_INFO"
	.align	4
        /*0000*/ 	.byte	0x02, 0x02, 0x01, 0x00, 0x02, 0x05, 0x05, 0x00, 0x02, 0x03, 0x00, 0x00, 0x02, 0x06, 0x01, 0x00


//--------------------- .nv.callgraph             --------------------------
	.section	.nv.callgraph,"",@"SHT_CUDA_CALLGRAPH"
	.align	4
	.sectionentsize	8
	.align		4
        /*0000*/ 	.word	0x00000000
	.align		4
        /*0004*/ 	.word	0xffffffff
	.align		4
        /*0008*/ 	.word	0x00000000
	.align		4
        /*000c*/ 	.word	0xfffffffe
	.align		4
        /*0010*/ 	.word	0x00000000
	.align		4
        /*0014*/ 	.word	0xfffffffd
	.align		4
        /*0018*/ 	.word	0x00000000
	.align		4
        /*001c*/ 	.word	0xfffffffc


//--------------------- .text.matmul_kernel       --------------------------
	.section	.text.matmul_kernel,"ax",@progbits
	.align	128
        .global         matmul_kernel
        .type           matmul_kernel,@function
        .size           matmul_kernel,(.L_x_3 - matmul_kernel)
        .other          matmul_kernel,@"STO_CUDA_ENTRY STV_DEFAULT"
matmul_kernel:
.text.matmul_kernel:
[----:B------:R-:W1:Y:S08]  /*0000*/  LDC R1, c[0x0][0x37c] ;  /* 0x0000df00ff017b82 */ /* 0x000e700000000800 */
[----:B------:R-:W2:Y:S01]  /*0010*/  LDC.64 R4, c[0x0][0x398] ;  /* 0x0000e600ff047b82 */ /* 0x000ea20000000a00 */
[----:B------:R-:W3:Y:S01]  /*0020*/  S2R R7, SR_CTAID.X ;  /* 0x0000000000077919 */ /* 0x000ee20000002500 */
[----:B------:R-:W4:Y:S01]  /*0030*/  LDCU UR8, c[0x0][0x3a0] ;  /* 0x00007400ff0877ac */ /* 0x000f220008000800 */
[----:B-1----:R-:W-:Y:S01]  /*0040*/  VIADD R1, R1, 0xffff1448 ;  /* 0xffff144801017836 */ /* 0x002fe20000000000 */
[----:B------:R-:W1:Y:S01]  /*0050*/  S2R R15, SR_TID.X ;  /* 0x00000000000f7919 */ /* 0x000e620000002100 */
[----:B------:R-:W1:Y:S01]  /*0060*/  LDCU UR5, c[0x0][0x3a0] ;  /* 0x00007400ff0577ac */ /* 0x000e620008000800 */
[----:B------:R-:W1:Y:S01]  /*0070*/  LDCU UR6, c[0x0][0x3a4] ;  /* 0x00007480ff0677ac */ /* 0x000e620008000800 */
[----:B------:R-:W1:Y:S01]  /*0080*/  LDCU.64 UR10, c[0x0][0x380] ;  /* 0x00007000ff0a77ac */ /* 0x000e620008000a00 */
[----:B------:R-:W1:Y:S01]  /*0090*/  LDCU UR7, c[0x0][0x39c] ;  /* 0x00007380ff0777ac */ /* 0x000e620008000800 */
[----:B----4-:R-:W-:Y:S01]  /*00a0*/  UIADD3 UR8, UPT, UPT, UR8, 0x7f, URZ ;  /* 0x0000007f08087890 */ /* 0x010fe2000fffe0ff */
[----:B--2---:R-:W-:Y:S01]  /*00b0*/  VIADD R0, R5, 0x1ff ;  /* 0x000001ff05007836 */ /* 0x004fe20000000000 */
[----:B------:R-:W2:Y:S04]  /*00c0*/  LDCU.64 UR40, c[0x0][0x358] ;  /* 0x00006b00ff2877ac */ /* 0x000ea80008000a00 */
[----:B------:R-:W-:Y:S01]  /*00d0*/  SHF.R.S32.HI R3, RZ, 0x1f, R0 ;  /* 0x0000001fff037819 */ /* 0x000fe20000011400 */
[----:B------:R-:W-:Y:S01]  /*00e0*/  UISETP.GT.AND UP0, UPT, UR8, 0x7f, UPT ;  /* 0x0000007f0800788c */ /* 0x000fe2000bf04270 */
[----:B------:R-:W4:Y:S02]  /*00f0*/  LDCU UR47, c[0x0][0x3b0] ;  /* 0x00007600ff2f77ac */ /* 0x000f240008000800 */
[----:B------:R-:W-:-:S02]  /*0100*/  LEA.HI R3, R3, R0, RZ, 0x9 ;  /* 0x0000000003037211 */ /* 0x000fc400078f48ff */
[----:B---3--:R-:W-:Y:S01]  /*0110*/  IABS R10, R7 ;  /* 0x00000007000a7213 */ /* 0x008fe20000000000 */
[----:B------:R-:W-:Y:S01]  /*0120*/  USEL UR4, URZ, 0x4, !UP0 ;  /* 0x00000004ff047887 */ /* 0x000fe2000c000000 */
[----:B------:R-:W-:Y:S01]  /*0130*/  SHF.R.S32.HI R3, RZ, 0x9, R3 ;  /* 0x00000009ff037819 */ /* 0x000fe20000011403 */
[----:B------:R-:W3:Y:S01]  /*0140*/  LDCU UR46, c[0x0][0x3b0] ;  /* 0x00007600ff2e77ac */ /* 0x000ee20008000800 */
[----:B-1----:R-:W-:-:S03]  /*0150*/  LOP3.LUT R21, R15, 0x1f, RZ, 0xc0, !PT ;  /* 0x0000001f0f157812 */ /* 0x002fc600078ec0ff */
[----:B------:R-:W-:Y:S01]  /*0160*/  IMAD.SHL.U32 R6, R3, 0x8, RZ ;  /* 0x0000000803067824 */ /* 0x000fe200078e00ff */
[----:B------:R-:W-:Y:S01]  /*0170*/  MOV R79, UR4 ;  /* 0x00000004004f7c02 */ /* 0x000fe20008000f00 */
[----:B------:R-:W1:Y:S03]  /*0180*/  LDCU UR45, c[0x0][0x3b0] ;  /* 0x00007600ff2d77ac */ /* 0x000e660008000800 */
[-C--:B------:R-:W-:Y:S01]  /*0190*/  IABS R9, R6.reuse ;  /* 0x0000000600097213 */ /* 0x080fe20000000000 */
[----:B------:R-:W1:Y:S01]  /*01a0*/  LDCU UR4, c[0x0][0x3a0] ;  /* 0x00007400ff0477ac */ /* 0x000e620008000800 */
[----:B------:R-:W-:Y:S02]  /*01b0*/  IABS R12, R6 ;  /* 0x00000006000c7213 */ /* 0x000fe40000000000 */
[----:B------:R-:W1:Y:S01]  /*01c0*/  I2F.RP R0, R9 ;  /* 0x0000000900007306 */ /* 0x000e620000209400 */
[----:B------:R-:W2:Y:S01]  /*01d0*/  LDCU UR44, c[0x0][0x3b0] ;  /* 0x00007600ff2c77ac */ /* 0x000ea20008000800 */
[----:B------:R-:W2:Y:S01]  /*01e0*/  LDCU UR43, c[0x0][0x3b0] ;  /* 0x00007600ff2b77ac */ /* 0x000ea20008000800 */
[----:B------:R-:W2:Y:S01]  /*01f0*/  LDCU UR42, c[0x0][0x3b0] ;  /* 0x00007600ff2a77ac */ /* 0x000ea20008000800 */
[----:B------:R-:W2:Y:S04]  /*0200*/  LDCU UR39, c[0x0][0x3b0] ;  /* 0x00007600ff2777ac */ /* 0x000ea80008000800 */
[----:B-1----:R-:W1:Y:S01]  /*0210*/  MUFU.RCP R0, R0 ;  /* 0x0000000000007308 */ /* 0x002e620000001000 */
[----:B------:R-:W2:Y:S01]  /*0220*/  LDCU UR38, c[0x0][0x3b0] ;  /* 0x00007600ff2677ac */ /* 0x000ea20008000800 */
[----:B------:R-:W2:Y:S01]  /*0230*/  LDCU UR37, c[0x0][0x3b0] ;  /* 0x00007600ff2577ac */ /* 0x000ea20008000800 */
[----:B------:R-:W2:Y:S01]  /*0240*/  LDCU UR36, c[0x0][0x3b0] ;  /* 0x00007600ff2477ac */ /* 0x000ea20008000800 */
[----:B------:R-:W2:Y:S01]  /*0250*/  LDCU UR35, c[0x0][0x3b0] ;  /* 0x00007600ff2377ac */ /* 0x000ea20008000800 */
[----:B-1----:R-:W-:Y:S01]  /*0260*/  IADD3 R2, PT, PT, R0, 0xffffffe, RZ ;  /* 0x0ffffffe00027810 */ /* 0x002fe20007ffe0ff */
[----:B------:R-:W1:Y:S01]  /*0270*/  LDCU UR34, c[0x0][0x3b0] ;  /* 0x00007600ff2277ac */ /* 0x000e620008000800 */
[----:B------:R-:W-:-:S02]  /*0280*/  IADD3 R0, PT, PT, RZ, -R12, RZ ;  /* 0x8000000cff007210 */ /* 0x000fc40007ffe0ff */
[----:B------:R2:W1:Y:S01]  /*0290*/  F2I.FTZ.U32.TRUNC.NTZ R3, R2 ;  /* 0x0000000200037305 */ /* 0x000462000021f000 */
[----:B------:R-:W-:Y:S01]  /*02a0*/  IABS R12, R4 ;  /* 0x00000004000c7213 */ /* 0x000fe20000000000 */
[----:B------:R-:W3:Y:S01]  /*02b0*/  LDCU UR33, c[0x0][0x3b0] ;  /* 0x00007600ff2177ac */ /* 0x000ee20008000800 */
[----:B------:R-:W3:Y:S01]  /*02c0*/  LDCU UR32, c[0x0][0x3b0] ;  /* 0x00007600ff2077ac */ /* 0x000ee20008000800 */
[----:B--2---:R-:W-:Y:S01]  /*02d0*/  IMAD.MOV.U32 R2, RZ, RZ, RZ ;  /* 0x000000ffff027224 */ /* 0x004fe200078e00ff */
[----:B------:R-:W2:Y:S01]  /*02e0*/  LDCU UR31, c[0x0][0x3b0] ;  /* 0x00007600ff1f77ac */ /* 0x000ea20008000800 */
[----:B------:R-:W2:Y:S01]  /*02f0*/  LDCU UR30, c[0x0][0x3b0] ;  /* 0x00007600ff1e77ac */ /* 0x000ea20008000800 */
[----:B-1----:R-:W-:Y:S01]  /*0300*/  IMAD.MOV R8, RZ, RZ, -R3 ;  /* 0x000000ffff087224 */ /* 0x002fe200078e0a03 */
[----:B------:R-:W1:Y:S03]  /*0310*/  LDCU UR29, c[0x0][0x3b0] ;  /* 0x00007600ff1d77ac */ /* 0x000e660008000800 */
[----:B------:R-:W-:-:S02]  /*0320*/  IMAD R11, R8, R9, RZ ;  /* 0x00000009080b7224 */ /* 0x000fc400078e02ff */
[----:B------:R-:W-:Y:S01]  /*0330*/  IMAD.MOV.U32 R8, RZ, RZ, R10 ;  /* 0x000000ffff087224 */ /* 0x000fe200078e000a */
[----:B------:R-:W1:Y:S01]  /*0340*/  LDCU UR28, c[0x0][0x3b0] ;  /* 0x00007600ff1c77ac */ /* 0x000e620008000800 */
[----:B------:R-:W-:Y:S01]  /*0350*/  IMAD.HI.U32 R3, R3, R11, R2 ;  /* 0x0000000b03037227 */ /* 0x000fe200078e0002 */
[----:B------:R-:W1:Y:S05]  /*0360*/  LDCU UR27, c[0x0][0x3b0] ;  /* 0x00007600ff1b77ac */ /* 0x000e6a0008000800 */
[----:B------:R-:W-:Y:S01]  /*0370*/  IMAD.HI.U32 R3, R3, R8, RZ ;  /* 0x0000000803037227 */ /* 0x000fe200078e00ff */
[----:B------:R-:W1:Y:S03]  /*0380*/  LDCU UR26, c[0x0][0x3b0] ;  /* 0x00007600ff1a77ac */ /* 0x000e660008000800 */
[----:B------:R-:W-:Y:S01]  /*0390*/  IMAD R0, R3, R0, R8 ;  /* 0x0000000003007224 */ /* 0x000fe200078e0208 */
[----:B------:R-:W1:Y:S04]  /*03a0*/  LDCU UR25, c[0x0][0x3b0] ;  /* 0x00007600ff1977ac */ /* 0x000e680008000800 */
[----:B------:R-:W-:Y:S01]  /*03b0*/  ISETP.GT.U32.AND P1, PT, R9, R0, PT ;  /* 0x000000000900720c */ /* 0x000fe20003f24070 */
[----:B------:R-:W1:Y:S01]  /*03c0*/  LDCU UR24, c[0x0][0x3b0] ;  /* 0x00007600ff1877ac */ /* 0x000e620008000800 */
[----:B------:R-:W1:Y:S01]  /*03d0*/  LDCU UR23, c[0x0][0x3b0] ;  /* 0x00007600ff1777ac */ /* 0x000e620008000800 */
[----:B------:R-:W1:Y:S10]  /*03e0*/  LDCU UR22, c[0x0][0x3b0] ;  /* 0x00007600ff1677ac */ /* 0x000e740008000800 */
[----:B------:R-:W-:Y:S01]  /*03f0*/  @!P1 IMAD.IADD R0, R0, 0x1, -R9 ;  /* 0x0000000100009824 */ /* 0x000fe200078e0a09 */
[----:B------:R-:W1:Y:S01]  /*0400*/  LDCU UR21, c[0x0][0x3b0] ;  /* 0x00007600ff1577ac */ /* 0x000e620008000800 */
[----:B------:R-:W-:Y:S01]  /*0410*/  @!P1 VIADD R3, R3, 0x1 ;  /* 0x0000000103039836 */ /* 0x000fe20000000000 */
[----:B------:R-:W-:-:S02]  /*0420*/  ISETP.NE.AND P1, PT, R6, RZ, PT ;  /* 0x000000ff0600720c */ /* 0x000fc40003f25270 */
[----:B------:R-:W-:Y:S01]  /*0430*/  ISETP.GE.U32.AND P0, PT, R0, R9, PT ;  /* 0x000000090000720c */ /* 0x000fe20003f06070 */
[----:B------:R-:W1:Y:S01]  /*0440*/  LDCU UR20, c[0x0][0x3b0] ;  /* 0x00007600ff1477ac */ /* 0x000e620008000800 */
[----:B------:R-:W-:Y:S01]  /*0450*/  LOP3.LUT R0, R7, R6, RZ, 0x3c, !PT ;  /* 0x0000000607007212 */ /* 0x000fe200078e3cff */
[----:B------:R-:W1:Y:S03]  /*0460*/  LDCU UR19, c[0x0][0x3b0] ;  /* 0x00007600ff1377ac */ /* 0x000e660008000800 */
[----:B------:R-:W-:Y:S01]  /*0470*/  ISETP.GE.AND P2, PT, R0, RZ, PT ;  /* 0x000000ff0000720c */ /* 0x000fe20003f46270 */
[----:B------:R-:W-:Y:S01]  /*0480*/  VIADD R0, R4, 0x7f ;  /* 0x0000007f04007836 */ /* 0x000fe20000000000 */
[----:B------:R-:W1:Y:S05]  /*0490*/  LDCU UR18, c[0x0][0x3b0] ;  /* 0x00007600ff1277ac */ /* 0x000e6a0008000800 */
[----:B------:R-:W-:Y:S01]  /*04a0*/  @P0 VIADD R3, R3, 0x1 ;  /* 0x0000000103030836 */ /* 0x000fe20000000000 */
[----:B------:R-:W1:Y:S04]  /*04b0*/  LDCU UR17, c[0x0][0x3b0] ;  /* 0x00007600ff1177ac */ /* 0x000e680008000800 */
[----:B------:R-:W-:Y:S01]  /*04c0*/  MOV R2, R3 ;  /* 0x0000000300027202 */ /* 0x000fe20000000f00 */
[----:B------:R-:W1:Y:S01]  /*04d0*/  LDCU UR16, c[0x0][0x3b0] ;  /* 0x00007600ff1077ac */ /* 0x000e620008000800 */
[----:B------:R-:W-:-:S03]  /*04e0*/  SHF.R.S32.HI R3, RZ, 0x1f, R0 ;  /* 0x0000001fff037819 */ /* 0x000fc60000011400 */
[----:B------:R-:W-:Y:S01]  /*04f0*/  @!P2 IMAD.MOV R2, RZ, RZ, -R2 ;  /* 0x000000ffff02a224 */ /* 0x000fe200078e0a02 */
[----:B------:R-:W-:Y:S01]  /*0500*/  @!P1 LOP3.LUT R2, RZ, R6, RZ, 0x33, !PT ;  /* 0x00000006ff029212 */ /* 0x000fe200078e33ff */
[----:B------:R-:W1:Y:S01]  /*0510*/  LDCU UR15, c[0x0][0x3b0] ;  /* 0x00007600ff0f77ac */ /* 0x000e620008000800 */
[----:B------:R-:W-:-:S03]  /*0520*/  LEA.HI R3, R3, R0, RZ, 0x7 ;  /* 0x0000000003037211 */ /* 0x000fc600078f38ff */
[----:B------:R-:W-:Y:S01]  /*0530*/  IMAD.SHL.U32 R11, R2, 0x8, RZ ;  /* 0x00000008020b7824 */ /* 0x000fe200078e00ff */
[----:B------:R-:W1:Y:S01]  /*0540*/  LDCU UR14, c[0x0][0x3b0] ;  /* 0x00007600ff0e77ac */ /* 0x000e620008000800 */
[----:B------:R-:W-:-:S03]  /*0550*/  IMAD.MOV R2, RZ, RZ, -R2 ;  /* 0x000000ffff027224 */ /* 0x000fc600078e0a02 */
[----:B------:R-:W-:Y:S01]  /*0560*/  LEA.HI.SX32 R3, R3, -R11, 0x19 ;  /* 0x8000000b03037211 */ /* 0x000fe200078fcaff */
[----:B------:R-:W-:Y:S01]  /*0570*/  IMAD R14, R6, R2, R7 ;  /* 0x00000002060e7224 */ /* 0x000fe200078e0207 */
[----:B------:R-:W1:Y:S01]  /*0580*/  LDCU UR13, c[0x0][0x3b0] ;  /* 0x00007600ff0d77ac */ /* 0x000e620008000800 */
[----:B------:R-:W-:Y:S01]  /*0590*/  IMAD.MOV.U32 R2, RZ, RZ, RZ ;  /* 0x000000ffff027224 */ /* 0x000fe200078e00ff */
[----:B------:R-:W-:Y:S02]  /*05a0*/  VIMNMX R13, PT, PT, R3, 0x8, PT ;  /* 0x00000008030d7848 */ /* 0x000fe40003fe0100 */
[----:B------:R-:W-:Y:S01]  /*05b0*/  IABS R6, R14 ;  /* 0x0000000e00067213 */ /* 0x000fe20000000000 */
[----:B------:R-:W1:Y:S01]  /*05c0*/  LDCU UR12, c[0x0][0x3b0] ;  /* 0x00007600ff0c77ac */ /* 0x000e620008000800 */
[-C--:B------:R-:W-:Y:S02]  /*05d0*/  IABS R10, R13.reuse ;  /* 0x0000000d000a7213 */ /* 0x080fe40000000000 */
[----:B------:R-:W-:Y:S01]  /*05e0*/  IABS R8, R13 ;  /* 0x0000000d00087213 */ /* 0x000fe20000000000 */
[----:B------:R-:W1:Y:S01]  /*05f0*/  LDCU UR9, c[0x0][0x3b0] ;  /* 0x00007600ff0977ac */ /* 0x000e620008000800 */
[----:B------:R-:W2:Y:S01]  /*0600*/  I2F.RP R0, R10 ;  /* 0x0000000a00007306 */ /* 0x000ea20000209400 */
[----:B------:R-:W1:Y:S01]  /*0610*/  LDCU UR77, c[0x0][0x3b0] ;  /* 0x00007600ff4d77ac */ /* 0x000e620008000800 */
[----:B------:R-:W1:Y:S01]  /*0620*/  LDCU UR76, c[0x0][0x3b0] ;  /* 0x00007600ff4c77ac */ /* 0x000e620008000800 */
[----:B------:R-:W1:Y:S05]  /*0630*/  LDCU UR75, c[0x0][0x3b0] ;  /* 0x00007600ff4b77ac */ /* 0x000e6a0008000800 */
[----:B--2---:R-:W2:Y:S01]  /*0640*/  MUFU.RCP R0, R0 ;  /* 0x0000000000007308 */ /* 0x004ea20000001000 */
[----:B------:R-:W1:Y:S01]  /*0650*/  LDCU UR74, c[0x0][0x3b0] ;  /* 0x00007600ff4a77ac */ /* 0x000e620008000800 */
[----:B------:R-:W1:Y:S01]  /*0660*/  LDCU UR73, c[0x0][0x3b0] ;  /* 0x00007600ff4977ac */ /* 0x000e620008000800 */
[----:B------:R-:W1:Y:S01]  /*0670*/  LDCU UR72, c[0x0][0x3b0] ;  /* 0x00007600ff4877ac */ /* 0x000e620008000800 */
[----:B------:R-:W1:Y:S01]  /*0680*/  LDCU UR71, c[0x0][0x3b0] ;  /* 0x00007600ff4777ac */ /* 0x000e620008000800 */
[----:B--2---:R-:W-:Y:S01]  /*0690*/  IADD3 R3, PT, PT, R0, 0xffffffe, RZ ;  /* 0x0ffffffe00037810 */ /* 0x004fe20007ffe0ff */
[----:B------:R-:W2:Y:S01]  /*06a0*/  LDCU UR70, c[0x0][0x3b0] ;  /* 0x00007600ff4677ac */ /* 0x000ea20008000800 */
[----:B------:R-:W1:Y:S04]  /*06b0*/  LDCU UR69, c[0x0][0x3b0] ;  /* 0x00007600ff4577ac */ /* 0x000e680008000800 */
[----:B------:R-:W1:Y:S01]  /*06c0*/  F2I.FTZ.U32.TRUNC.NTZ R3, R3 ;  /* 0x0000000300037305 */ /* 0x000e62000021f000 */
[----:B------:R-:W2:Y:S01]  /*06d0*/  LDCU UR68, c[0x0][0x3b0] ;  /* 0x00007600ff4477ac */ /* 0x000ea20008000800 */
[----:B------:R-:W2:Y:S01]  /*06e0*/  LDCU UR67, c[0x0][0x3b0] ;  /* 0x00007600ff4377ac */ /* 0x000ea20008000800 */
[----:B------:R-:W2:Y:S01]  /*06f0*/  LDCU UR66, c[0x0][0x3b0] ;  /* 0x00007600ff4277ac */ /* 0x000ea20008000800 */
[--C-:B-1----:R-:W-:Y:S01]  /*0700*/  IMAD.MOV R9, RZ, RZ, -R3.reuse ;  /* 0x000000ffff097224 */ /* 0x102fe200078e0a03 */
[----:B------:R-:W1:Y:S03]  /*0710*/  LDCU UR65, c[0x0][0x3b0] ;  /* 0x00007600ff4177ac */ /* 0x000e660008000800 */
[----:B------:R-:W-:Y:S01]  /*0720*/  IMAD R7, R9, R10, RZ ;  /* 0x0000000a09077224 */ /* 0x000fe200078e02ff */
[----:B------:R-:W1:Y:S03]  /*0730*/  LDCU UR64, c[0x0][0x3b0] ;  /* 0x00007600ff4077ac */ /* 0x000e660008000800 */
[----:B------:R-:W-:Y:S01]  /*0740*/  IMAD.HI.U32 R2, R3, R7, R2 ;  /* 0x0000000703027227 */ /* 0x000fe200078e0002 */
[----:B------:R-:W-:Y:S01]  /*0750*/  MOV R3, R6 ;  /* 0x0000000600037202 */ /* 0x000fe20000000f00 */
[----:B------:R-:W1:Y:S01]  /*0760*/  LDCU UR63, c[0x0][0x3b0] ;  /* 0x00007600ff3f77ac */ /* 0x000e620008000800 */
[----:B------:R-:W-:Y:S01]  /*0770*/  IABS R7, R5 ;  /* 0x0000000500077213 */ /* 0x000fe20000000000 */
[----:B------:R-:W-:Y:S01]  /*0780*/  IMAD.MOV R6, RZ, RZ, -R8 ;  /* 0x000000ffff067224 */ /* 0x000fe200078e0a08 */
[----:B------:R-:W1:Y:S01]  /*0790*/  I2F.RP R5, R12 ;  /* 0x0000000c00057306 */ /* 0x000e620000209400 */
[----:B------:R-:W-:Y:S01]  /*07a0*/  IMAD.HI.U32 R0, R2, R3, RZ ;  /* 0x0000000302007227 */ /* 0x000fe200078e00ff */
[----:B------:R-:W2:Y:S03]  /*07b0*/  LDCU UR62, c[0x0][0x3b0] ;  /* 0x00007600ff3e77ac */ /* 0x000ea60008000800 */
[----:B------:R-:W-:Y:S01]  /*07c0*/  IMAD R3, R0, R6, R3 ;  /* 0x0000000600037224 */ /* 0x000fe200078e0203 */
[----:B------:R-:W2:Y:S01]  /*07d0*/  LDCU UR61, c[0x0][0x3b0] ;  /* 0x00007600ff3d77ac */ /* 0x000ea20008000800 */
[----:B------:R-:W-:-:S03]  /*07e0*/  IMAD.MOV.U32 R2, RZ, RZ, R7 ;  /* 0x000000ffff027224 */ /* 0x000fc600078e0007 */
[----:B------:R-:W-:Y:S01]  /*07f0*/  ISETP.GT.U32.AND P1, PT, R10, R3, PT ;  /* 0x000000030a00720c */ /* 0x000fe20003f24070 */
[----:B------:R-:W2:Y:S01]  /*0800*/  I2F.RP R8, R2 ;  /* 0x0000000200087306 */ /* 0x000ea20000209400 */
[----:B------:R-:W3:Y:S01]  /*0810*/  LDCU UR60, c[0x0][0x3b0] ;  /* 0x00007600ff3c77ac */ /* 0x000ee20008000800 */
[----:B------:R-:W3:Y:S06]  /*0820*/  LDCU UR59, c[0x0][0x3b0] ;  /* 0x00007600ff3b77ac */ /* 0x000eec0008000800 */
[----:B-1----:R-:W1:Y:S01]  /*0830*/  MUFU.RCP R5, R5 ;  /* 0x0000000500057308 */ /* 0x002e620000001000 */
[----:B------:R-:W3:Y:S03]  /*0840*/  LDCU UR58, c[0x0][0x3b0] ;  /* 0x00007600ff3a77ac */ /* 0x000ee60008000800 */
[----:B------:R-:W-:Y:S01]  /*0850*/  @!P1 IMAD.IADD R3, R3, 0x1, -R10 ;  /* 0x0000000103039824 */ /* 0x000fe200078e0a0a */
[----:B------:R-:W3:Y:S01]  /*0860*/  LDCU UR57, c[0x0][0x3b0] ;  /* 0x00007600ff3977ac */ /* 0x000ee20008000800 */
[----:B------:R-:W-:Y:S01]  /*0870*/  @!P1 VIADD R0, R0, 0x1 ;  /* 0x0000000100009836 */ /* 0x000fe20000000000 */
[----:B------:R-:W-:Y:S01]  /*0880*/  ISETP.NE.AND P1, PT, R13, RZ, PT ;  /* 0x000000ff0d00720c */ /* 0x000fe20003f25270 */
[----:B--2---:R-:W2:Y:S01]  /*0890*/  MUFU.RCP R8, R8 ;  /* 0x0000000800087308 */ /* 0x004ea20000001000 */
[----:B------:R-:W-:Y:S01]  /*08a0*/  ISETP.GE.U32.AND P0, PT, R3, R10, PT ;  /* 0x0000000a0300720c */ /* 0x000fe20003f06070 */
[----:B------:R-:W3:Y:S01]  /*08b0*/  LDCU UR56, c[0x0][0x3b0] ;  /* 0x00007600ff3877ac */ /* 0x000ee20008000800 */
[----:B------:R-:W-:Y:S01]  /*08c0*/  LOP3.LUT R3, R14, R13, RZ, 0x3c, !PT ;  /* 0x0000000d0e037212 */ /* 0x000fe200078e3cff */
[----:B------:R-:W3:Y:S03]  /*08d0*/  LDCU UR55, c[0x0][0x3b0] ;  /* 0x00007600ff3777ac */ /* 0x000ee60008000800 */
[----:B------:R-:W-:-:S02]  /*08e0*/  ISETP.GE.AND P2, PT, R3, RZ, PT ;  /* 0x000000ff0300720c */ /* 0x000fc40003f46270 */
[----:B-1----:R-:W-:Y:S01]  /*08f0*/  IADD3 R6, PT, PT, R5, 0xffffffe, RZ ;  /* 0x0ffffffe05067810 */ /* 0x002fe20007ffe0ff */
[----:B------:R-:W1:Y:S03]  /*0900*/  LDCU UR54, c[0x0][0x3b0] ;  /* 0x00007600ff3677ac */ /* 0x000e660008000800 */
[----:B------:R3:W1:Y:S01]  /*0910*/  F2I.FTZ.U32.TRUNC.NTZ R7, R6 ;  /* 0x0000000600077305 */ /* 0x000662000021f000 */
[----:B------:R-:W-:Y:S01]  /*0920*/  @P0 VIADD R0, R0, 0x1 ;  /* 0x0000000100000836 */ /* 0x000fe20000000000 */
[----:B------:R-:W4:Y:S01]  /*0930*/  LDCU UR53, c[0x0][0x3b0] ;  /* 0x00007600ff3577ac */ /* 0x000f220008000800 */
[----:B--2---:R-:W-:Y:S02]  /*0940*/  VIADD R8, R8, 0xffffffe ;  /* 0x0ffffffe08087836 */ /* 0x004fe40000000000 */
[----:B------:R-:W-:Y:S01]  /*0950*/  IMAD.MOV.U32 R10, RZ, RZ, R0 ;  /* 0x000000ffff0a7224 */ /* 0x000fe200078e0000 */
[----:B------:R-:W2:Y:S02]  /*0960*/  LDCU UR52, c[0x0][0x3b0] ;  /* 0x00007600ff3477ac */ /* 0x000ea40008000800 */
[----:B------:R4:W2:Y:S01]  /*0970*/  F2I.FTZ.U32.TRUNC.NTZ R9, R8 ;  /* 0x0000000800097305 */ /* 0x0008a2000021f000 */
[----:B---3--:R-:W-:Y:S01]  /*0980*/  IMAD.MOV.U32 R6, RZ, RZ, RZ ;  /* 0x000000ffff067224 */ /* 0x008fe200078e00ff */
[----:B------:R-:W-:Y:S01]  /*0990*/  @!P2 IADD3 R10, PT, PT, -R10, RZ, RZ ;  /* 0x000000ff0a0aa210 */ /* 0x000fe20007ffe1ff */
[----:B------:R-:W3:Y:S01]  /*09a0*/  LDCU UR51, c[0x0][0x3b0] ;  /* 0x00007600ff3377ac */ /* 0x000ee20008000800 */
[----:B------:R-:W-:Y:S01]  /*09b0*/  @!P1 LOP3.LUT R10, RZ, R13, RZ, 0x33, !PT ;  /* 0x0000000dff0a9212 */ /* 0x000fe200078e33ff */
[----:B-1----:R-:W-:Y:S01]  /*09c0*/  IMAD.MOV R3, RZ, RZ, -R7 ;  /* 0x000000ffff037224 */ /* 0x002fe200078e0a07 */
[----:B------:R-:W1:Y:S01]  /*09d0*/  LDCU UR50, c[0x0][0x3b0] ;  /* 0x00007600ff3277ac */ /* 0x000e620008000800 */
[----:B----4-:R-:W-:-:S02]  /*09e0*/  MOV R8, RZ ;  /* 0x000000ff00087202 */ /* 0x010fc40000000f00 */
[----:B------:R-:W-:Y:S02]  /*09f0*/  IMAD.MOV R0, RZ, RZ, -R10 ;  /* 0x000000ffff007224 */ /* 0x000fe400078e0a0a */
[----:B------:R-:W-:Y:S01]  /*0a00*/  IMAD R3, R3, R12, RZ ;  /* 0x0000000c03037224 */ /* 0x000fe200078e02ff */
[----:B------:R-:W4:Y:S01]  /*0a10*/  LDCU UR49, c[0x0][0x3b0] ;  /* 0x00007600ff3177ac */ /* 0x000f220008000800 */
[----:B------:R-:W-:Y:S02]  /*0a20*/  IMAD R0, R13, R0, R14 ;  /* 0x000000000d007224 */ /* 0x000fe400078e020e */
[----:B------:R-:W-:Y:S01]  /*0a30*/  IMAD.HI.U32 R6, R7, R3, R6 ;  /* 0x0000000307067227 */ /* 0x000fe200078e0006 */
[----:B------:R-:W1:Y:S02]  /*0a40*/  LDCU UR48, c[0x0][0x3b0] ;  /* 0x00007600ff3077ac */ /* 0x000e640008000800 */
[----:B------:R-:W-:Y:S01]  /*0a50*/  IADD3 R0, PT, PT, R11, R0, RZ ;  /* 0x000000000b007210 */ /* 0x000fe20007ffe0ff */
[----:B--2---:R-:W-:-:S02]  /*0a60*/  IMAD.MOV R7, RZ, RZ, -R9 ;  /* 0x000000ffff077224 */ /* 0x004fc400078e0a09 */
[----:B------:R-:W-:Y:S02]  /*0a70*/  IMAD.SHL.U32 R28, R10, 0x200, RZ ;  /* 0x000002000a1c7824 */ /* 0x000fe400078e00ff */
[----:B------:R-:W-:Y:S02]  /*0a80*/  IMAD.SHL.U32 R0, R0, 0x80, RZ ;  /* 0x0000008000007824 */ /* 0x000fe400078e00ff */
[----:B------:R-:W-:Y:S02]  /*0a90*/  IMAD R7, R7, R2, RZ ;  /* 0x0000000207077224 */ /* 0x000fe400078e02ff */
[----:B------:R-:W-:Y:S01]  /*0aa0*/  VIADD R14, R28, 0x1 ;  /* 0x000000011c0e7836 */ /* 0x000fe20000000000 */
[C---:B------:R-:W-:Y:S02]  /*0ab0*/  LOP3.LUT R20, R0.reuse, 0x1f, R15, 0xf8, !PT ;  /* 0x0000001f00147812 */ /* 0x040fe400078ef80f */
[C-C-:B------:R-:W-:Y:S02]  /*0ac0*/  LOP3.LUT R19, R0.reuse, 0x20, R21.reuse, 0xfe, !PT ;  /* 0x0000002000137812 */ /* 0x140fe400078efe15 */
[----:B------:R-:W-:Y:S01]  /*0ad0*/  IABS R11, R20 ;  /* 0x00000014000b7213 */ /* 0x000fe20000000000 */
[----:B------:R-:W-:Y:S01]  /*0ae0*/  STL [R1+0x44b0], R20 ;  /* 0x0044b01401007387 */ /* 0x000fe20000100800 */
[----:B------:R-:W-:-:S02]  /*0af0*/  LOP3.LUT R16, R0, 0x40, R21, 0xfe, !PT ;  /* 0x0000004000107812 */ /* 0x000fc400078efe15 */
[----:B------:R-:W-:Y:S01]  /*0b00*/  LOP3.LUT R18, R0, 0x60, R21, 0xfe, !PT ;  /* 0x0000006000127812 */ /* 0x000fe200078efe15 */
[C---:B------:R-:W-:Y:S01]  /*0b10*/  IMAD.HI.U32 R3, R6.reuse, R11, RZ ;  /* 0x0000000b06037227 */ /* 0x040fe200078e00ff */
[----:B------:R-:W-:Y:S01]  /*0b20*/  IABS R13, R19 ;  /* 0x00000013000d7213 */ /* 0x000fe20000000000 */
[----:B------:R-:W-:Y:S01]  /*0b30*/  STL [R1+0x44b4], R19 ;  /* 0x0044b41301007387 */ /* 0x000fe20000100800 */
[----:B------:R-:W-:Y:S01]  /*0b40*/  IABS R15, R16 ;  /* 0x00000010000f7213 */ /* 0x000fe20000000000 */
[----:B------:R-:W-:Y:S01]  /*0b50*/  IMAD.HI.U32 R0, R9, R7, R8 ;  /* 0x0000000709007227 */ /* 0x000fe200078e0008 */
[----:B------:R-:W-:Y:S01]  /*0b60*/  IABS R17, R18 ;  /* 0x0000001200117213 */ /* 0x000fe20000000000 */
[----:B------:R2:W-:Y:S01]  /*0b70*/  STL [R1+0x44b8], R16 ;  /* 0x0044b81001007387 */ /* 0x0005e20000100800 */
[----:B------:R-:W-:Y:S01]  /*0b80*/  LOP3.LUT R21, R21, 0x60, RZ, 0xfc, !PT ;  /* 0x0000006015157812 */ /* 0x000fe200078efcff */
[----:B------:R-:W-:Y:S02]  /*0b90*/  IMAD.MOV R3, RZ, RZ, -R3 ;  /* 0x000000ffff037224 */ /* 0x000fe400078e0a03 */
[C---:B------:R-:W-:Y:S01]  /*0ba0*/  IMAD.HI.U32 R5, R6.reuse, R13, RZ ;  /* 0x0000000d06057227 */ /* 0x040fe200078e00ff */
[----:B------:R-:W-:Y:S01]  /*0bb0*/  ISETP.GE.AND P4, PT, R21, UR5, PT ;  /* 0x0000000515007c0c */ /* 0x000fe2000bf86270 */
[----:B------:R1:W-:Y:S01]  /*0bc0*/  STL [R1+0x44bc], R18 ;  /* 0x0044bc1201007387 */ /* 0x0003e20000100800 */
[----:B------:R-:W1:Y:S01]  /*0bd0*/  LDCU UR5, c[0x0][0x3a0] ;  /* 0x00007400ff0577ac */ /* 0x000e620008000800 */
[C---:B------:R-:W-:Y:S01]  /*0be0*/  IMAD.HI.U32 R7, R6.reuse, R15, RZ ;  /* 0x0000000f06077227 */ /* 0x040fe200078e00ff */
[----:B------:R-:W-:Y:S01]  /*0bf0*/  SEL R10, R79, RZ, !P4 ;  /* 0x000000ff4f0a7207 */ /* 0x000fe20006000000 */
[----:B------:R-:W-:Y:S02]  /*0c00*/  STL [R1+0x1384], R28 ;  /* 0x0013841c01007387 */ /* 0x000fe40000100800 */
[----:B------:R-:W-:-:S04]  /*0c10*/  IMAD.HI.U32 R6, R6, R17, RZ ;  /* 0x0000001106067227 */ /* 0x000fc800078e00ff */
[----:B------:R-:W-:Y:S01]  /*0c20*/  IMAD R3, R12, R3, R11 ;  /* 0x000000030c037224 */ /* 0x000fe200078e020b */
[----:B------:R-:W-:Y:S01]  /*0c30*/  IADD3 R8, PT, PT, -R6, RZ, RZ ;  /* 0x000000ff06087210 */ /* 0x000fe20007ffe1ff */
[----:B------:R-:W-:Y:S01]  /*0c40*/  IMAD.MOV R7, RZ, RZ, -R7 ;  /* 0x000000ffff077224 */ /* 0x000fe200078e0a07 */
[----:B------:R-:W-:Y:S01]  /*0c50*/  IABS R11, R14 ;  /* 0x0000000e000b7213 */ /* 0x000fe20000000000 */
[----:B------:R-:W-:Y:S01]  /*0c60*/  IMAD.MOV R5, RZ, RZ, -R5 ;  /* 0x000000ffff057224 */ /* 0x000fe200078e0a05 */
[C---:B------:R-:W-:Y:S01]  /*0c70*/  ISETP.GT.U32.AND P0, PT, R12.reuse, R3, PT ;  /* 0x000000030c00720c */ /* 0x040fe20003f04070 */
[C---:B------:R-:W-:Y:S02]  /*0c80*/  IMAD R6, R12.reuse, R7, R15 ;  /* 0x000000070c067224 */ /* 0x040fe400078e020f */
[C---:B------:R-:W-:Y:S02]  /*0c90*/  IMAD R7, R12.reuse, R8, R17 ;  /* 0x000000080c077224 */ /* 0x040fe400078e0211 */
[C---:B------:R-:W-:Y:S01]  /*0ca0*/  IMAD R5, R12.reuse, R5, R13 ;  /* 0x000000050c057224 */ /* 0x040fe200078e020d */
[----:B------:R-:W-:Y:S01]  /*0cb0*/  ISETP.GT.U32.AND P2, PT, R12, R6, PT ;  /* 0x000000060c00720c */ /* 0x000fe20003f44070 */
[----:B------:R-:W-:Y:S01]  /*0cc0*/  VIADD R15, R28, 0x2 ;  /* 0x000000021c0f7836 */ /* 0x000fe20000000000 */
[----:B------:R-:W-:Y:S01]  /*0cd0*/  ISETP.GT.U32.AND P3, PT, R12, R7, PT ;  /* 0x000000070c00720c */ /* 0x000fe20003f64070 */
[----:B------:R-:W-:Y:S01]  /*0ce0*/  IMAD.HI.U32 R8, R0, R11, RZ ;  /* 0x0000000b00087227 */ /* 0x000fe200078e00ff */
[----:B------:R-:W-:-:S02]  /*0cf0*/  ISETP.GT.U32.AND P1, PT, R12, R5, PT ;  /* 0x000000050c00720c */ /* 0x000fc40003f24070 */
[----:B------:R-:W-:Y:S01]  /*0d00*/  IABS R13, R15 ;  /* 0x0000000f000d7213 */ /* 0x000fe20000000000 */
[----:B------:R-:W-:Y:S01]  /*0d10*/  @!P0 IMAD.IADD R3, R3, 0x1, -R12 ;  /* 0x0000000103038824 */ /* 0x000fe200078e0a0c */
[----:B------:R-:W-:Y:S01]  /*0d20*/  ISETP.NE.U32.AND P0, PT, R10, RZ, PT ;  /* 0x000000ff0a00720c */ /* 0x000fe20003f05070 */
[----:B------:R-:W-:Y:S02]  /*0d30*/  IMAD.MOV R8, RZ, RZ, -R8 ;  /* 0x000000ffff087224 */ /* 0x000fe400078e0a08 */
[----:B------:R-:W-:Y:S01]  /*0d40*/  IMAD.HI.U32 R9, R0, R13, RZ ;  /* 0x0000000d00097227 */ /* 0x000fe200078e00ff */
[----:B------:R-:W-:-:S03]  /*0d50*/  ISETP.GT.U32.AND P6, PT, R12, R3, PT ;  /* 0x000000030c00720c */ /* 0x000fc60003fc4070 */
[----:B------:R-:W-:Y:S01]  /*0d60*/  @!P3 IADD3 R7, PT, PT, R7, -R12, RZ ;  /* 0x8000000c0707b210 */ /* 0x000fe20007ffe0ff */
[--C-:B------:R-:W-:Y:S01]  /*0d70*/  @!P2 IMAD.IADD R6, R6, 0x1, -R12.reuse ;  /* 0x000000010606a824 */ /* 0x100fe200078e0a0c */
[----:B------:R-:W-:Y:S01]  /*0d80*/  ISETP.GE.AND P2, PT, R14, RZ, PT ;  /* 0x000000ff0e00720c */ /* 0x000fe20003f46270 */
[--C-:B------:R-:W-:Y:S01]  /*0d90*/  @!P1 IMAD.IADD R5, R5, 0x1, -R12.reuse ;  /* 0x0000000105059824 */ /* 0x100fe200078e0a0c */
[C---:B------:R-:W-:Y:S01]  /*0da0*/  ISETP.GT.U32.AND P5, PT, R12.reuse, R7, PT ;  /* 0x000000070c00720c */ /* 0x040fe20003fa4070 */
[----:B------:R-:W-:Y:S01]  /*0db0*/  IMAD.MOV R10, RZ, RZ, -R9 ;  /* 0x000000ffff0a7224 */ /* 0x000fe200078e0a09 */
[----:B------:R-:W-:Y:S01]  /*0dc0*/  ISETP.GT.U32.AND P4, PT, R12, R6, PT ;  /* 0x000000060c00720c */ /* 0x000fe20003f84070 */
[----:B------:R-:W-:Y:S01]  /*0dd0*/  IMAD R9, R2, R8, R11 ;  /* 0x0000000802097224 */ /* 0x000fe200078e020b */
[----:B------:R-:W-:Y:S01]  /*0de0*/  ISETP.GT.U32.AND P3, PT, R12, R5, PT ;  /* 0x000000050c00720c */ /* 0x000fe20003f64070 */
[----:B------:R-:W-:Y:S01]  /*0df0*/  IMAD R11, R2, R10, R13 ;  /* 0x0000000a020b7224 */ /* 0x000fe200078e020d */
[----:B------:R-:W-:Y:S01]  /*0e00*/  IADD3 R10, PT, PT, R28, 0x3, RZ ;  /* 0x000000031c0a7810 */ /* 0x000fe20007ffe0ff */
[----:B------:R-:W-:Y:S01]  /*0e10*/  @!P6 IMAD.IADD R3, R3, 0x1, -R12 ;  /* 0x000000010303e824 */ /* 0x000fe200078e0a0c */
[----:B------:R-:W-:-:S02]  /*0e20*/  ISETP.GE.AND P6, PT, R20, RZ, PT ;  /* 0x000000ff1400720c */ /* 0x000fc40003fc6270 */
[----:B------:R-:W-:Y:S02]  /*0e30*/  IABS R13, R10 ;  /* 0x0000000a000d7213 */ /* 0x000fe40000000000 */
[----:B------:R-:W-:Y:S01]  /*0e40*/  ISETP.GE.AND P1, PT, R15, RZ, PT ;  /* 0x000000ff0f00720c */ /* 0x000fe20003f26270 */
[--C-:B------:R-:W-:Y:S01]  /*0e50*/  @!P5 IMAD.IADD R7, R7, 0x1, -R12.reuse ;  /* 0x000000010707d824 */ /* 0x100fe200078e0a0c */
[----:B------:R-:W-:Y:S01]  /*0e60*/  ISETP.GT.U32.AND P5, PT, R2, R9, PT ;  /* 0x000000090200720c */ /* 0x000fe20003fa4070 */
[--C-:B------:R-:W-:Y:S01]  /*0e70*/  @!P4 IMAD.IADD R6, R6, 0x1, -R12.reuse ;  /* 0x000000010606c824 */ /* 0x100fe200078e0a0c */
[----:B------:R-:W-:Y:S01]  /*0e80*/  ISETP.GE.AND P4, PT, R19, RZ, PT ;  /* 0x000000ff1300720c */ /* 0x000fe20003f86270 */
[----:B------:R-:W-:Y:S01]  /*0e90*/  @!P3 IMAD.IADD R5, R5, 0x1, -R12 ;  /* 0x000000010505b824 */ /* 0x000fe200078e0a0c */
[----:B------:R-:W-:Y:S01]  /*0ea0*/  ISETP.GE.AND P3, PT, R18, RZ, PT ;  /* 0x000000ff1200720c */ /* 0x000fe20003f66270 */
[----:B------:R-:W-:Y:S01]  /*0eb0*/  IMAD.HI.U32 R8, R0, R13, RZ ;  /* 0x0000000d00087227 */ /* 0x000fe200078e00ff */
[----:B------:R-:W-:-:S02]  /*0ec0*/  IADD3 R12, PT, PT, R28, 0x4, RZ ;  /* 0x000000041c0c7810 */ /* 0x000fc40007ffe0ff */
[----:B------:R-:W-:Y:S01]  /*0ed0*/  IADD3 R14, PT, PT, R28, 0xa, RZ ;  /* 0x0000000a1c0e7810 */ /* 0x000fe20007ffe0ff */
[----:B------:R-:W-:Y:S01]  /*0ee0*/  @!P6 IMAD.MOV R3, RZ, RZ, -R3 ;  /* 0x000000ffff03e224 */ /* 0x000fe200078e0a03 */
[----:B------:R-:W-:Y:S01]  /*0ef0*/  ISETP.GE.AND P6, PT, R16, RZ, PT ;  /* 0x000000ff1000720c */ /* 0x000fe20003fc6270 */
[----:B------:R-:W-:Y:S01]  /*0f00*/  IMAD.MOV R8, RZ, RZ, -R8 ;  /* 0x000000ffff087224 */ /* 0x000fe200078e0a08 */
[----:B------:R-:W-:Y:S01]  /*0f10*/  IABS R15, R12 ;  /* 0x0000000c000f7213 */ /* 0x000fe20000000000 */
[----:B--2---:R-:W-:Y:S01]  /*0f20*/  VIADD R16, R28, 0xb ;  /* 0x0000000b1c107836 */ /* 0x004fe20000000000 */
[----:B------:R-:W-:Y:S01]  /*0f30*/  @!P5 IADD3 R9, PT, PT, R9, -R2, RZ ;  /* 0x800000020909d210 */ /* 0x000fe20007ffe0ff */
[----:B------:R-:W-:Y:S01]  /*0f40*/  @!P4 IMAD.MOV R5, RZ, RZ, -R5 ;  /* 0x000000ffff05c224 */ /* 0x000fe200078e0a05 */
[----:B------:R-:W-:Y:S01]  /*0f50*/  ISETP.NE.AND P5, PT, R4, RZ, PT ;  /* 0x000000ff0400720c */ /* 0x000fe20003fa5270 */
[----:B------:R-:W-:Y:S01]  /*0f60*/  @!P3 IMAD.MOV R7, RZ, RZ, -R7 ;  /* 0x000000ffff07b224 */ /* 0x000fe200078e0a07 */
[----:B------:R-:W-:Y:S01]  /*0f70*/  LOP3.LUT R4, RZ, R4, RZ, 0x33, !PT ;  /* 0x00000004ff047212 */ /* 0x000fe200078e33ff */
[C---:B------:R-:W-:Y:S01]  /*0f80*/  IMAD R13, R2.reuse, R8, R13 ;  /* 0x00000008020d7224 */ /* 0x040fe200078e020d */
[----:B------:R-:W-:Y:S01]  /*0f90*/  ISETP.GT.U32.AND P4, PT, R2, R11, PT ;  /* 0x0000000b0200720c */ /* 0x000fe20003f84070 */
[----:B------:R-:W-:Y:S01]  /*0fa0*/  IMAD.HI.U32 R8, R0, R15, RZ ;  /* 0x0000000f00087227 */ /* 0x000fe200078e00ff */
[----:B------:R-:W-:-:S02]  /*0fb0*/  SEL R3, R4, R3, !P5 ;  /* 0x0000000304037207 */ /* 0x000fc40006800000 */
[----:B------:R-:W-:Y:S01]  /*0fc0*/  ISETP.GE.AND P3, PT, R10, RZ, PT ;  /* 0x000000ff0a00720c */ /* 0x000fe20003f66270 */
[----:B------:R-:W-:Y:S01]  /*0fd0*/  @!P6 IMAD.MOV R6, RZ, RZ, -R6 ;  /* 0x000000ffff06e224 */ /* 0x000fe200078e0a06 */
[----:B------:R-:W-:Y:S01]  /*0fe0*/  ISETP.GT.U32.AND P6, PT, R2, R9, PT ;  /* 0x000000090200720c */ /* 0x000fe20003fc4070 */
[----:B------:R2:W-:Y:S01]  /*0ff0*/  STL [R1+0x448], R3 ;  /* 0x0004480301007387 */ /* 0x0005e20000100800 */
[C---:B------:R-:W-:Y:S01]  /*1000*/  SEL R10, R4.reuse, R5, !P5 ;  /* 0x00000005040a7207 */ /* 0x040fe20006800000 */
[----:B------:R-:W-:Y:S01]  /*1010*/  IMAD.MOV R8, RZ, RZ, -R8 ;  /* 0x000000ffff087224 */ /* 0x000fe200078e0a08 */
[----:B------:R-:W-:Y:S01]  /*1020*/  SEL R5, R4, R6, !P5 ;  /* 0x0000000604057207 */ /* 0x000fe20006800000 */
[C---:B-1----:R-:W-:Y:S01]  /*1030*/  VIADD R18, R28.reuse, 0xc ;  /* 0x0000000c1c127836 */ /* 0x042fe20000000000 */
[----:B------:R-:W-:Y:S01]  /*1040*/  IABS R17, R16 ;  /* 0x0000001000117213 */ /* 0x000fe20000000000 */
[----:B------:R-:W-:Y:S01]  /*1050*/  @!P4 IMAD.IADD R11, R11, 0x1, -R2 ;  /* 0x000000010b0bc824 */ /* 0x000fe200078e0a02 */
[----:B------:R1:W-:Y:S01]  /*1060*/  STL [R1+0x44c], R10 ;  /* 0x00044c0a01007387 */ /* 0x0003e20000100800 */
[----:B------:R-:W-:-:S02]  /*1070*/  IADD3 R20, PT, PT, R28, 0xe, RZ ;  /* 0x0000000e1c147810 */ /* 0x000fc40007ffe0ff */
[----:B--2---:R-:W-:Y:S01]  /*1080*/  SEL R3, R4, R7, !P5 ;  /* 0x0000000704037207 */ /* 0x004fe20006800000 */
[----:B------:R2:W-:Y:S01]  /*1090*/  STL [R1+0x450], R5 ;  /* 0x0004500501007387 */ /* 0x0005e20000100800 */
[C---:B------:R-:W-:Y:S01]  /*10a0*/  ISETP.GT.U32.AND P5, PT, R2.reuse, R13, PT ;  /* 0x0000000d0200720c */ /* 0x040fe20003fa4070 */
[----:B------:R-:W-:Y:S01]  /*10b0*/  @!P6 IMAD.IADD R9, R9, 0x1, -R2 ;  /* 0x000000010909e824 */ /* 0x000fe200078e0a02 */
[----:B------:R-:W-:Y:S01]  /*10c0*/  ISETP.GT.U32.AND P4, PT, R2, R11, PT ;  /* 0x0000000b0200720c */ /* 0x000fe20003f84070 */
[----:B------:R3:W-:Y:S01]  /*10d0*/  STL [R1+0x454], R3 ;  /* 0x0004540301007387 */ /* 0x0007e20000100800 */
[----:B------:R-:W-:Y:S01]  /*10e0*/  ISETP.GE.AND P6, PT, R12, RZ, PT ;  /* 0x000000ff0c00720c */ /* 0x000fe20003fc6270 */
[----:B------:R-:W-:Y:S01]  /*10f0*/  IMAD.MOV.U32 R6, RZ, RZ, R9 ;  /* 0x000000ffff067224 */ /* 0x000fe200078e0009 */
[C---:B------:R-:W-:Y:S01]  /*1100*/  IADD3 R12, PT, PT, R28.reuse, 0x7, RZ ;  /* 0x000000071c0c7810 */ /* 0x040fe20007ffe0ff */
[C---:B-1----:R-:W-:Y:S01]  /*1110*/  VIADD R10, R28.reuse, 0x6 ;  /* 0x000000061c0a7836 */ /* 0x042fe20000000000 */
[----:B------:R-:W-:Y:S01]  /*1120*/  IABS R19, R18 ;  /* 0x0000001200137213 */ /* 0x000fe20000000000 */
[----:B------:R-:W-:Y:S01]  /*1130*/  @!P2 IMAD.MOV R6, RZ, RZ, -R6 ;  /* 0x000000ffff06a224 */ /* 0x000fe200078e0a06 */
[----:B--2---:R-:W-:-:S02]  /*1140*/  IADD3 R5, PT, PT, R28, 0x5, RZ ;  /* 0x000000051c057810 */ /* 0x004fc40007ffe0ff */
[----:B------:R-:W-:Y:S01]  /*1150*/  IABS R4, R10 ;  /* 0x0000000a00047213 */ /* 0x000fe20000000000 */
[--C-:B------:R-:W-:Y:S01]  /*1160*/  @!P5 IMAD.IADD R13, R13, 0x1, -R2.reuse ;  /* 0x000000010d0dd824 */ /* 0x100fe200078e0a02 */
[----:B------:R-:W-:Y:S01]  /*1170*/  IABS R7, R5 ;  /* 0x0000000500077213 */ /* 0x000fe20000000000 */
[C---:B---3--:R-:W-:Y:S01]  /*1180*/  IMAD R3, R2.reuse, R8, R15 ;  /* 0x0000000802037224 */ /* 0x048fe200078e020f */
[----:B------:R-:W-:Y:S01]  /*1190*/  MOV R9, R4 ;  /* 0x0000000400097202 */ /* 0x000fe20000000f00 */
[----:B------:R-:W-:Y:S01]  /*11a0*/  @!P4 IMAD.IADD R11, R11, 0x1, -R2 ;  /* 0x000000010b0bc824 */ /* 0x000fe200078e0a02 */
[----:B------:R-:W-:Y:S01]  /*11b0*/  ISETP.GT.U32.AND P2, PT, R2, R13, PT ;  /* 0x0000000d0200720c */ /* 0x000fe20003f44070 */
[----:B------:R-:W-:Y:S01]  /*11c0*/  IMAD.HI.U32 R4, R0, R7, RZ ;  /* 0x0000000700047227 */ /* 0x000fe200078e00ff */
[----:B------:R-:W-:Y:S01]  /*11d0*/  ISETP.GT.U32.AND P4, PT, R2, R3, PT ;  /* 0x000000030200720c */ /* 0x000fe20003f84070 */
[----:B------:R1:W-:Y:S01]  /*11e0*/  STL [R1+0x444], R6 ;  /* 0x0004440601007387 */ /* 0x0003e20000100800 */
[----:B------:R-:W-:Y:S01]  /*11f0*/  ISETP.GE.AND P5, PT, R5, RZ, PT ;  /* 0x000000ff0500720c */ /* 0x000fe20003fa6270 */
[----:B------:R-:W-:Y:S01]  /*1200*/  IMAD.MOV.U32 R8, RZ, RZ, R11 ;  /* 0x000000ffff087224 */ /* 0x000fe200078e000b */
[----:B------:R-:W-:Y:S01]  /*1210*/  IABS R15, R12 ;  /* 0x0000000c000f7213 */ /* 0x000fe20000000000 */
[----:B------:R-:W-:Y:S01]  /*1220*/  IMAD.HI.U32 R5, R0, R9, RZ ;  /* 0x0000000900057227 */ /* 0x000fe200078e00ff */
[----:B------:R-:W-:-:S03]  /*1230*/  IABS R21, R20 ;  /* 0x0000001400157213 */ /* 0x000fc60000000000 */
[----:B------:R-:W-:Y:S01]  /*1240*/  @!P1 IMAD.MOV R8, RZ, RZ, -R8 ;  /* 0x000000ffff089224 */ /* 0x000fe200078e0a08 */
[----:B------:R-:W-:Y:S01]  /*1250*/  ISETP.GE.AND P1, PT, R10, RZ, PT ;  /* 0x000000ff0a00720c */ /* 0x000fe20003f26270 */
[----:B------:R-:W-:Y:S01]  /*1260*/  IMAD.MOV R4, RZ, RZ, -R4 ;  /* 0x000000ffff047224 */ /* 0x000fe200078e0a04 */
[-C--:B------:R-:W-:Y:S01]  /*1270*/  @!P2 IADD3 R13, PT, PT, R13, -R2.reuse, RZ ;  /* 0x800000020d0da210 */ /* 0x080fe20007ffe0ff */
[----:B-1----:R-:W-:Y:S01]  /*1280*/  IMAD.HI.U32 R6, R0, R15, RZ ;  /* 0x0000000f00067227 */ /* 0x002fe200078e00ff */
[----:B------:R1:W-:Y:S01]  /*1290*/  STL [R1+0x440], R8 ;  /* 0x0004400801007387 */ /* 0x0003e20000100800 */
[----:B------:R-:W-:Y:S02]  /*12a0*/  @!P4 IADD3 R3, PT, PT, R3, -R2, RZ ;  /* 0x800000020303c210 */ /* 0x000fe40007ffe0ff */
[----:B------:R-:W-:Y:S01]  /*12b0*/  IMAD.MOV.U32 R11, RZ, RZ, R13 ;  /* 0x000000ffff0b7224 */ /* 0x000fe200078e000d */
[----:B------:R-:W-:Y:S01]  /*12c0*/  ISETP.GE.AND P2, PT, R12, RZ, PT ;  /* 0x000000ff0c00720c */ /* 0x000fe20003f46270 */
[----:B------:R-:W-:Y:S01]  /*12d0*/  IMAD.MOV R6, RZ, RZ, -R6 ;  /* 0x000000ffff067224 */ /* 0x000fe200078e0a06 */
[----:B------:R-:W-:Y:S01]  /*12e0*/  ISETP.GT.U32.AND P4, PT, R2, R3, PT ;  /* 0x000000030200720c */ /* 0x000fe20003f84070 */
[----:B------:R-:W-:-:S02]  /*12f0*/  @!P3 IMAD.MOV R11, RZ, RZ, -R11 ;  /* 0x000000ffff0bb224 */ /* 0x000fc400078e0a0b */
[----:B------:R-:W-:Y:S02]  /*1300*/  VIADD R12, R28, 0x9 ;  /* 0x000000091c0c7836 */ /* 0x000fe40000000000 */
[----:B-1----:R-:W-:Y:S01]  /*1310*/  IMAD.MOV R8, RZ, RZ, -R5 ;  /* 0x000000ffff087224 */ /* 0x002fe200078e0a05 */
[----:B------:R1:W-:Y:S01]  /*1320*/  STL [R1+0x43c], R11 ;  /* 0x00043c0b01007387 */ /* 0x0003e20000100800 */
[C---:B------:R-:W-:Y:S01]  /*1330*/  IMAD R5, R2.reuse, R4, R7 ;  /* 0x0000000402057224 */ /* 0x040fe200078e0207 */
[----:B------:R-:W-:Y:S01]  /*1340*/  IABS R13, R12 ;  /* 0x0000000c000d7213 */ /* 0x000fe20000000000 */
[C---:B------:R-:W-:Y:S02]  /*1350*/  IMAD R7, R2.reuse, R8, R9 ;  /* 0x0000000802077224 */ /* 0x040fe400078e0209 */
[C---:B------:R-:W-:Y:S01]  /*1360*/  IMAD R9, R2.reuse, R6, R15 ;  /* 0x0000000602097224 */ /* 0x040fe200078e020f */
[----:B------:R-:W-:Y:S01]  /*1370*/  ISETP.GT.U32.AND P3, PT, R2, R5, PT ;  /* 0x000000050200720c */ /* 0x000fe20003f64070 */
[----:B------:R-:W-:Y:S01]  /*1380*/  VIADD R4, R28, 0x8 ;  /* 0x000000081c047836 */ /* 0x000fe20000000000 */
[----:B------:R-:W-:Y:S01]  /*1390*/  @!P4 IADD3 R3, PT, PT, R3, -R2, RZ ;  /* 0x800000020303c210 */ /* 0x000fe20007ffe0ff */
[----:B------:R-:W-:Y:S01]  /*13a0*/  IMAD.HI.U32 R8, R0, R17, RZ ;  /* 0x0000001100087227 */ /* 0x000fe200078e00ff */
[----:B------:R-:W-:-:S02]  /*13b0*/  IABS R15, R14 ;  /* 0x0000000e000f7213 */ /* 0x000fc40000000000 */
[----:B-1----:R-:W-:Y:S01]  /*13c0*/  IABS R11, R4 ;  /* 0x00000004000b7213 */ /* 0x002fe20000000000 */
[----:B------:R-:W-:Y:S01]  /*13d0*/  IMAD.MOV.U32 R6, RZ, RZ, R3 ;  /* 0x000000ffff067224 */ /* 0x000fe200078e0003 */
[----:B------:R-:W-:Y:S01]  /*13e0*/  ISETP.GE.AND P4, PT, R4, RZ, PT ;  /* 0x000000ff0400720c */ /* 0x000fe20003f86270 */
[----:B------:R-:W-:-:S04]  /*13f0*/  IMAD.HI.U32 R4, R0, R13, RZ ;  /* 0x0000000d00047227 */ /* 0x000fc800078e00ff */
[----:B------:R-:W-:Y:S02]  /*1400*/  @!P3 IMAD.IADD R5, R5, 0x1, -R2 ;  /* 0x000000010505b824 */ /* 0x000fe400078e0a02 */
[----:B------:R-:W-:Y:S01]  /*1410*/  @!P6 IMAD.MOV R6, RZ, RZ, -R6 ;  /* 0x000000ffff06e224 */ /* 0x000fe200078e0a06 */
[----:B------:R-:W-:Y:S01]  /*1420*/  ISETP.GT.U32.AND P6, PT, R2, R7, PT ;  /* 0x000000070200720c */ /* 0x000fe20003fc4070 */
[----:B------:R-:W-:Y:S01]  /*1430*/  IMAD.HI.U32 R3, R0, R11, RZ ;  /* 0x0000000b00037227 */ /* 0x000fe200078e00ff */
[----:B------:R-:W-:Y:S02]  /*1440*/  ISETP.GT.U32.AND P3, PT, R2, R5, PT ;  /* 0x000000050200720c */ /* 0x000fe40003f64070 */
[----:B------:R1:W-:Y:S01]  /*1450*/  STL [R1+0x438], R6 ;  /* 0x0004380601007387 */ /* 0x0003e20000100800 */
[----:B------:R-:W-:Y:S01]  /*1460*/  IMAD.MOV R4, RZ, RZ, -R4 ;  /* 0x000000ffff047224 */ /* 0x000fe200078e0a04 */
[----:B------:R-:W-:Y:S01]  /*1470*/  IADD3 R3, PT, PT, -R3, RZ, RZ ;  /* 0x000000ff03037210 */ /* 0x000fe20007ffe1ff */
[----:B------:R-:W-:-:S04]  /*1480*/  IMAD.HI.U32 R10, R0, R19, RZ ;  /* 0x00000013000a7227 */ /* 0x000fc800078e00ff */
[----:B------:R-:W-:Y:S02]  /*1490*/  IMAD R3, R2, R3, R11 ;  /* 0x0000000302037224 */ /* 0x000fe400078e020b */
[----:B------:R-:W-:Y:S02]  /*14a0*/  @!P6 IMAD.IADD R7, R7, 0x1, -R2 ;  /* 0x000000010707e824 */ /* 0x000fe400078e0a02 */
[----:B------:R-:W-:Y:S01]  /*14b0*/  @!P3 IADD3 R5, PT, PT, R5, -R2, RZ ;  /* 0x800000020505b210 */ /* 0x000fe20007ffe0ff */
[----:B-1----:R-:W-:Y:S01]  /*14c0*/  IMAD.HI.U32 R6, R0, R15, RZ ;  /* 0x0000000f00067227 */ /* 0x002fe200078e00ff */
[C---:B------:R-:W-:Y:S02]  /*14d0*/  ISETP.GT.U32.AND P3, PT, R2.reuse, R9, PT ;  /* 0x000000090200720c */ /* 0x040fe40003f64070 */
[----:B------:R-:W-:Y:S01]  /*14e0*/  ISETP.GT.U32.AND P6, PT, R2, R7, PT ;  /* 0x000000070200720c */ /* 0x000fe20003fc4070 */
[----:B------:R-:W-:Y:S01]  /*14f0*/  IMAD.MOV R6, RZ, RZ, -R6 ;  /* 0x000000ffff067224 */ /* 0x000fe200078e0a06 */
[----:B------:R-:W-:Y:S01]  /*1500*/  MOV R24, R5 ;  /* 0x0000000500187202 */ /* 0x000fe20000000f00 */
[----:B------:R-:W-:-:S02]  /*1510*/  IMAD.MOV R8, RZ, RZ, -R8 ;  /* 0x000000ffff087224 */ /* 0x000fc400078e0a08 */
[C---:B------:R-:W-:Y:S02]  /*1520*/  IMAD R11, R2.reuse, R4, R13 ;  /* 0x00000004020b7224 */ /* 0x040fe400078e020d */
[C---:B------:R-:W-:Y:S02]  /*1530*/  IMAD R13, R2.reuse, R6, R15 ;  /* 0x00000006020d7224 */ /* 0x040fe400078e020f */
[----:B------:R-:W-:Y:S02]  /*1540*/  IMAD.MOV R10, RZ, RZ, -R10 ;  /* 0x000000ffff0a7224 */ /* 0x000fe400078e0a0a */
[--C-:B------:R-:W-:Y:S02]  /*1550*/  @!P3 IMAD.IADD R9, R9, 0x1, -R2.reuse ;  /* 0x000000010909b824 */ /* 0x100fe400078e0a02 */
[----:B------:R-:W-:Y:S01]  /*1560*/  @!P6 IMAD.IADD R7, R7, 0x1, -R2 ;  /* 0x000000010707e824 */ /* 0x000fe200078e0a02 */
[C---:B------:R-:W-:Y:S01]  /*1570*/  ISETP.GT.U32.AND P6, PT, R2.reuse, R3, PT ;  /* 0x000000030200720c */ /* 0x040fe20003fc4070 */
[C---:B------:R-:W-:Y:S01]  /*1580*/  IMAD R15, R2.reuse, R8, R17 ;  /* 0x00000008020f7224 */ /* 0x040fe200078e0211 */
[C---:B------:R-:W-:Y:S01]  /*1590*/  ISETP.GT.U32.AND P3, PT, R2.reuse, R9, PT ;  /* 0x000000090200720c */ /* 0x040fe20003f64070 */
[----:B------:R-:W-:-:S02]  /*15a0*/  IMAD R17, R2, R10, R19 ;  /* 0x0000000a02117224 */ /* 0x000fc400078e0213 */
[----:B------:R-:W-:Y:S01]  /*15b0*/  @!P5 IMAD.MOV R24, RZ, RZ, -R24 ;  /* 0x000000ffff18d224 */ /* 0x000fe200078e0a18 */
[----:B------:R-:W-:Y:S01]  /*15c0*/  ISETP.GT.U32.AND P5, PT, R2, R11, PT ;  /* 0x0000000b0200720c */ /* 0x000fe20003fa4070 */
[C---:B------:R-:W-:Y:S02]  /*15d0*/  VIADD R8, R28.reuse, 0xd ;  /* 0x0000000d1c087836 */ /* 0x040fe40000000000 */
[----:B------:R-:W-:Y:S01]  /*15e0*/  IMAD.MOV.U32 R22, RZ, RZ, R7 ;  /* 0x000000ffff167224 */ /* 0x000fe200078e0007 */
[----:B------:R-:W-:Y:S01]  /*15f0*/  STL [R1+0x434], R24 ;  /* 0x0004341801007387 */ /* 0x000fe20000100800 */
[----:B------:R-:W-:Y:S01]  /*1600*/  VIADD R10, R28, 0xf ;  /* 0x0000000f1c0a7836 */ /* 0x000fe20000000000 */
[----:B------:R-:W-:Y:S01]  /*1610*/  IABS R19, R8 ;  /* 0x0000000800137213 */ /* 0x000fe20000000000 */
[--C-:B------:R-:W-:Y:S01]  /*1620*/  @!P6 IMAD.IADD R3, R3, 0x1, -R2.reuse ;  /* 0x000000010303e824 */ /* 0x100fe200078e0a02 */
[C---:B------:R-:W-:Y:S01]  /*1630*/  ISETP.GT.U32.AND P6, PT, R2.reuse, R17, PT ;  /* 0x000000110200720c */ /* 0x040fe20003fc4070 */
[----:B------:R-:W-:Y:S01]  /*1640*/  @!P3 IMAD.IADD R9, R9, 0x1, -R2 ;  /* 0x000000010909b824 */ /* 0x000fe200078e0a02 */
[C---:B------:R-:W-:Y:S01]  /*1650*/  ISETP.GT.U32.AND P3, PT, R2.reuse, R15, PT ;  /* 0x0000000f0200720c */ /* 0x040fe20003f64070 */
[----:B------:R-:W-:Y:S01]  /*1660*/  @!P1 IMAD.MOV R22, RZ, RZ, -R22 ;  /* 0x000000ffff169224 */ /* 0x000fe200078e0a16 */
[----:B------:R-:W-:Y:S01]  /*1670*/  ISETP.GT.U32.AND P1, PT, R2, R13, PT ;  /* 0x0000000d0200720c */ /* 0x000fe20003f24070 */
[----:B------:R-:W-:Y:S01]  /*1680*/  IMAD.HI.U32 R4, R0, R19, RZ ;  /* 0x0000001300047227 */ /* 0x000fe200078e00ff */
[----:B------:R-:W-:-:S02]  /*1690*/  IABS R23, R10 ;  /* 0x0000000a00177213 */ /* 0x000fc40000000000 */
[----:B------:R-:W-:Y:S01]  /*16a0*/  MOV R7, R9 ;  /* 0x0000000900077202 */ /* 0x000fe20000000f00 */
[--C-:B------:R-:W-:Y:S01]  /*16b0*/  @!P5 IMAD.IADD R11, R11, 0x1, -R2.reuse ;  /* 0x000000010b0bd824 */ /* 0x100fe200078e0a02 */
[----:B------:R-:W-:Y:S01]  /*16c0*/  ISETP.GT.U32.AND P5, PT, R2, R3, PT ;  /* 0x000000030200720c */ /* 0x000fe20003fa4070 */
[----:B------:R-:W-:Y:S01]  /*16d0*/  IMAD.HI.U32 R6, R0, R21, RZ ;  /* 0x0000001500067227 */ /* 0x000fe200078e00ff */
[----:B------:R-:W-:Y:S01]  /*16e0*/  IADD3 R5, PT, PT, -R4, RZ, RZ ;  /* 0x000000ff04057210 */ /* 0x000fe20007ffe1ff */
[----:B------:R1:W-:Y:S02]  /*16f0*/  STL [R1+0x430], R22 ;  /* 0x0004301601007387 */ /* 0x0003e40000100800 */
[--C-:B------:R-:W-:Y:S01]  /*1700*/  @!P3 IMAD.IADD R15, R15, 0x1, -R2.reuse ;  /* 0x000000010f0fb824 */ /* 0x100fe200078e0a02 */
[----:B------:R-:W-:Y:S01]  /*1710*/  IADD3 R6, PT, PT, -R6, RZ, RZ ;  /* 0x000000ff06067210 */ /* 0x000fe20007ffe1ff */
[----:B------:R-:W-:Y:S02]  /*1720*/  @!P6 IMAD.IADD R17, R17, 0x1, -R2 ;  /* 0x000000011111e824 */ /* 0x000fe400078e0a02 */
[----:B------:R-:W-:Y:S01]  /*1730*/  IMAD.HI.U32 R4, R0, R23, RZ ;  /* 0x0000001700047227 */ /* 0x000fe200078e00ff */
[----:B------:R-:W-:-:S03]  /*1740*/  ISETP.GT.U32.AND P6, PT, R2, R15, PT ;  /* 0x0000000f0200720c */ /* 0x000fc60003fc4070 */
[C---:B------:R-:W-:Y:S01]  /*1750*/  IMAD R5, R2.reuse, R5, R19 ;  /* 0x0000000502057224 */ /* 0x040fe200078e0213 */
[----:B------:R-:W-:Y:S01]  /*1760*/  @!P5 IADD3 R3, PT, PT, R3, -R2, RZ ;  /* 0x800000020303d210 */ /* 0x000fe20007ffe0ff */
[----:B------:R-:W-:Y:S02]  /*1770*/  IMAD.MOV R4, RZ, RZ, -R4 ;  /* 0x000000ffff047224 */ /* 0x000fe400078e0a04 */
[--C-:B------:R-:W-:Y:S01]  /*1780*/  @!P1 IMAD.IADD R13, R13, 0x1, -R2.reuse ;  /* 0x000000010d0d9824 */ /* 0x100fe200078e0a02 */
[C---:B------:R-:W-:Y:S01]  /*1790*/  ISETP.GT.U32.AND P1, PT, R2.reuse, R11, PT ;  /* 0x0000000b0200720c */ /* 0x040fe20003f24070 */
[C---:B------:R-:W-:Y:S01]  /*17a0*/  IMAD R9, R2.reuse, R4, R23 ;  /* 0x0000000402097224 */ /* 0x040fe200078e0217 */
[C---:B------:R-:W-:Y:S01]  /*17b0*/  ISETP.GT.U32.AND P5, PT, R2.reuse, R5, PT ;  /* 0x000000050200720c */ /* 0x040fe20003fa4070 */
[----:B------:R-:W-:Y:S01]  /*17c0*/  @!P2 IMAD.MOV R7, RZ, RZ, -R7 ;  /* 0x000000ffff07a224 */ /* 0x000fe200078e0a07 */
[C---:B------:R-:W-:Y:S01]  /*17d0*/  ISETP.GT.U32.AND P3, PT, R2.reuse, R13, PT ;  /* 0x0000000d0200720c */ /* 0x040fe20003f64070 */
[----:B------:R-:W-:Y:S01]  /*17e0*/  @!P6 IMAD.IADD R15, R15, 0x1, -R2 ;  /* 0x000000010f0fe824 */ /* 0x000fe200078e0a02 */
[----:B------:R-:W-:Y:S01]  /*17f0*/  ISETP.GT.U32.AND P6, PT, R2, R9, PT ;  /* 0x000000090200720c */ /* 0x000fe20003fc4070 */
[----:B-1----:R-:W-:Y:S01]  /*1800*/  VIADD R22, R28, 0x10 ;  /* 0x000000101c167836 */ /* 0x002fe20000000000 */
[----:B------:R1:W-:Y:S01]  /*1810*/  STL [R1+0x42c], R7 ;  /* 0x00042c0701007387 */ /* 0x0003e20000100800 */
[----:B------:R-:W-:Y:S01]  /*1820*/  ISETP.GT.U32.AND P2, PT, R2, R17, PT ;  /* 0x000000110200720c */ /* 0x000fe20003f44070 */
[----:B------:R-:W-:-:S02]  /*1830*/  IMAD.MOV.U32 R26, RZ, RZ, R3 ;  /* 0x000000ffff1a7224 */ /* 0x000fc400078e0003 */
[----:B------:R-:W-:Y:S01]  /*1840*/  IABS R19, R22 ;  /* 0x0000001600137213 */ /* 0x000fe20000000000 */
[--C-:B------:R-:W-:Y:S02]  /*1850*/  @!P1 IMAD.IADD R11, R11, 0x1, -R2.reuse ;  /* 0x000000010b0b9824 */ /* 0x100fe400078e0a02 */
[----:B------:R-:W-:Y:S01]  /*1860*/  @!P5 IMAD.IADD R5, R5, 0x1, -R2 ;  /* 0x000000010505d824 */ /* 0x000fe200078e0a02 */
[----:B------:R-:W-:Y:S01]  /*1870*/  ISETP.GE.AND P5, PT, R16, RZ, PT ;  /* 0x000000ff1000720c */ /* 0x000fe20003fa6270 */
[----:B------:R-:W-:-:S04]  /*1880*/  IMAD.HI.U32 R4, R0, R19, RZ ;  /* 0x0000001300047227 */ /* 0x000fc800078e00ff */
[C---:B-1----:R-:W-:Y:S01]  /*1890*/  IMAD R7, R2.reuse, R6, R21 ;  /* 0x0000000602077224 */ /* 0x042fe200078e0215 */
[----:B------:R-:W-:Y:S01]  /*18a0*/  @!P2 IADD3 R17, PT, PT, R17, -R2, RZ ;  /* 0x800000021111a210 */ /* 0x000fe20007ffe0ff */
[----:B------:R-:W-:Y:S01]  /*18b0*/  @!P6 IMAD.IADD R9, R9, 0x1, -R2 ;  /* 0x000000010909e824 */ /* 0x000fe200078e0a02 */
[C---:B------:R-:W-:Y:S01]  /*18c0*/  ISETP.GT.U32.AND P6, PT, R2.reuse, R5, PT ;  /* 0x000000050200720c */ /* 0x040fe20003fc4070 */
[----:B------:R-:W-:Y:S01]  /*18d0*/  IMAD.MOV R4, RZ, RZ, -R4 ;  /* 0x000000ffff047224 */ /* 0x000fe200078e0a04 */
[C---:B------:R-:W-:Y:S01]  /*18e0*/  ISETP.GT.U32.AND P1, PT, R2.reuse, R7, PT ;  /* 0x000000070200720c */ /* 0x040fe20003f24070 */
[----:B------:R-:W-:Y:S01]  /*18f0*/  @!P4 IMAD.MOV R26, RZ, RZ, -R26 ;  /* 0x000000ffff1ac224 */ /* 0x000fe200078e0a1a */
[----:B------:R-:W-:Y:S01]  /*1900*/  ISETP.GT.U32.AND P4, PT, R2, R9, PT ;  /* 0x000000090200720c */ /* 0x000fe20003f84070 */
[--C-:B------:R-:W-:Y:S01]  /*1910*/  @!P3 IMAD.IADD R13, R13, 0x1, -R2.reuse ;  /* 0x000000010d0db824 */ /* 0x100fe200078e0a02 */
[----:B------:R-:W-:Y:S01]  /*1920*/  ISETP.GE.AND P3, PT, R12, RZ, PT ;  /* 0x000000ff0c00720c */ /* 0x000fe20003f66270 */
[----:B------:R-:W-:Y:S01]  /*1930*/  VIADD R6, R28, 0x11 ;  /* 0x000000111c067836 */ /* 0x000fe20000000000 */
[----:B------:R-:W-:Y:S01]  /*1940*/  ISETP.GE.AND P2, PT, R14, RZ, PT ;  /* 0x000000ff0e00720c */ /* 0x000fe20003f46270 */
[----:B------:R-:W-:Y:S01]  /*1950*/  IMAD.MOV.U32 R25, RZ, RZ, R11 ;  /* 0x000000ffff197224 */ /* 0x000fe200078e000b */
[----:B------:R-:W-:Y:S01]  /*1960*/  MOV R11, R15 ;  /* 0x0000000f000b7202 */ /* 0x000fe20000000f00 */
[----:B------:R-:W-:Y:S01]  /*1970*/  IMAD R19, R2, R4, R19 ;  /* 0x0000000402137224 */ /* 0x000fe200078e0213 */
[----:B------:R-:W-:Y:S01]  /*1980*/  IABS R21, R6 ;  /* 0x0000000600157213 */ /* 0x000fe20000000000 */
[----:B------:R-:W-:Y:S01]  /*1990*/  IMAD.MOV.U32 R4, RZ, RZ, R17 ;  /* 0x000000ffff047224 */ /* 0x000fe200078e0011 */
[-C--:B------:R-:W-:Y:S01]  /*19a0*/  @!P6 IADD3 R5, PT, PT, R5, -R2.reuse, RZ ;  /* 0x800000020505e210 */ /* 0x080fe20007ffe0ff */
[----:B------:R-:W-:Y:S01]  /*19b0*/  @!P5 IMAD.MOV R11, RZ, RZ, -R11 ;  /* 0x000000ffff0bd224 */ /* 0x000fe200078e0a0b */
[----:B------:R-:W-:Y:S01]  /*19c0*/  @!P1 IADD3 R7, PT, PT, R7, -R2, RZ ;  /* 0x8000000207079210 */ /* 0x000fe20007ffe0ff */
[----:B------:R-:W-:Y:S01]  /*19d0*/  IMAD.HI.U32 R3, R0, R21, RZ ;  /* 0x0000001500037227 */ /* 0x000fe200078e00ff */
[----:B------:R-:W-:Y:S01]  /*19e0*/  ISETP.GE.AND P1, PT, R18, RZ, PT ;  /* 0x000000ff1200720c */ /* 0x000fe20003f26270 */
[----:B------:R-:W-:Y:S01]  /*19f0*/  STL [R1+0x428], R26 ;  /* 0x0004281a01007387 */ /* 0x000fe20000100800 */
[----:B------:R-:W-:Y:S01]  /*1a00*/  ISETP.GT.U32.AND P5, PT, R2, R19, PT ;  /* 0x000000130200720c */ /* 0x000fe20003fa4070 */
[----:B------:R-:W-:Y:S01]  /*1a10*/  @!P4 IMAD.IADD R9, R9, 0x1, -R2 ;  /* 0x000000010909c824 */ /* 0x000fe200078e0a02 */
[----:B------:R-:W-:Y:S01]  /*1a20*/  MOV R24, R13 ;  /* 0x0000000d00187202 */ /* 0x000fe20000000f00 */
[----:B------:R-:W-:Y:S01]  /*1a30*/  @!P3 IMAD.MOV R25, RZ, RZ, -R25 ;  /* 0x000000ffff19b224 */ /* 0x000fe200078e0a19 */
[----:B------:R-:W-:Y:S01]  /*1a40*/  ISETP.GE.AND P6, PT, R10, RZ, PT ;  /* 0x000000ff0a00720c */ /* 0x000fe20003fc6270 */
[----:B------:R-:W-:Y:S01]  /*1a50*/  IMAD.MOV R3, RZ, RZ, -R3 ;  /* 0x000000ffff037224 */ /* 0x000fe200078e0a03 */
[----:B------:R-:W-:Y:S01]  /*1a60*/  MOV R10, R9 ;  /* 0x00000009000a7202 */ /* 0x000fe20000000f00 */
[----:B------:R-:W-:Y:S01]  /*1a70*/  @!P2 IMAD.MOV R24, RZ, RZ, -R24 ;  /* 0x000000ffff18a224 */ /* 0x000fe200078e0a18 */
[----:B------:R-:W-:Y:S01]  /*1a80*/  ISETP.GE.AND P2, PT, R8, RZ, PT ;  /* 0x000000ff0800720c */ /* 0x000fe20003f46270 */
[----:B------:R-:W-:Y:S01]  /*1a90*/  STL [R1+0x424], R25 ;  /* 0x0004241901007387 */ /* 0x000fe20000100800 */
[C---:B------:R-:W-:Y:S01]  /*1aa0*/  IMAD R3, R2.reuse, R3, R21 ;  /* 0x0000000302037224 */ /* 0x040fe200078e0215 */
[----:B------:R-:W-:Y:S01]  /*1ab0*/  ISETP.GT.U32.AND P3, PT, R2, R7, PT ;  /* 0x000000070200720c */ /* 0x000fe20003f64070 */
[----:B------:R-:W-:Y:S01]  /*1ac0*/  @!P1 IMAD.MOV R4, RZ, RZ, -R4 ;  /* 0x000000ffff049224 */ /* 0x000fe200078e0a04 */
[----:B------:R-:W-:Y:S01]  /*1ad0*/  STL [R1+0x420], R24 ;  /* 0x0004201801007387 */ /* 0x000fe20000100800 */
[----:B------:R-:W-:Y:S01]  /*1ae0*/  @!P5 IMAD.IADD R19, R19, 0x1, -R2 ;  /* 0x000000011313d824 */ /* 0x000fe200078e0a02 */
[----:B------:R-:W-:Y:S01]  /*1af0*/  ISETP.GE.AND P1, PT, R20, RZ, PT ;  /* 0x000000ff1400720c */ /* 0x000fe20003f26270 */
[----:B------:R-:W-:Y:S01]  /*1b00*/  VIADD R12, R28, 0x15 ;  /* 0x000000151c0c7836 */ /* 0x000fe20000000000 */
[----:B------:R1:W-:Y:S01]  /*1b10*/  STL [R1+0x41c], R11 ;  /* 0x00041c0b01007387 */ /* 0x0003e20000100800 */
[----:B------:R-:W-:Y:S01]  /*1b20*/  @!P6 IMAD.MOV R10, RZ, RZ, -R10 ;  /* 0x000000ffff0ae224 */ /* 0x000fe200078e0a0a */
[----:B------:R-:W-:Y:S01]  /*1b30*/  ISETP.GT.U32.AND P6, PT, R2, R3, PT ;  /* 0x000000030200720c */ /* 0x000fe20003fc4070 */
[----:B------:R-:W-:Y:S01]  /*1b40*/  VIADD R14, R28, 0x16 ;  /* 0x000000161c0e7836 */ /* 0x000fe20000000000 */
[----:B------:R2:W-:Y:S01]  /*1b50*/  STL [R1+0x418], R4 ;  /* 0x0004180401007387 */ /* 0x0005e20000100800 */
[----:B------:R-:W-:Y:S01]  /*1b60*/  ISETP.GT.U32.AND P5, PT, R2, R19, PT ;  /* 0x000000130200720c */ /* 0x000fe20003fa4070 */
[----:B------:R-:W-:Y:S01]  /*1b70*/  VIADD R18, R28, 0x19 ;  /* 0x000000191c127836 */ /* 0x000fe20000000000 */
[----:B------:R-:W-:Y:S01]  /*1b80*/  ISETP.GE.AND P4, PT, R6, RZ, PT ;  /* 0x000000ff0600720c */ /* 0x000fe20003f86270 */
[--C-:B------:R-:W-:Y:S01]  /*1b90*/  @!P3 IMAD.IADD R7, R7, 0x1, -R2.reuse ;  /* 0x000000010707b824 */ /* 0x100fe200078e0a02 */
[----:B------:R-:W-:Y:S01]  /*1ba0*/  ISETP.GE.AND P3, PT, R22, RZ, PT ;  /* 0x000000ff1600720c */ /* 0x000fe20003f66270 */
[----:B-1----:R-:W-:Y:S01]  /*1bb0*/  IMAD.MOV.U32 R11, RZ, RZ, R5 ;  /* 0x000000ffff0b7224 */ /* 0x002fe200078e0005 */
[C---:B------:R-:W-:Y:S01]  /*1bc0*/  IADD3 R8, PT, PT, R28.reuse, 0x14, RZ ;  /* 0x000000141c087810 */ /* 0x040fe20007ffe0ff */
[C---:B------:R-:W-:Y:S01]  /*1bd0*/  VIADD R6, R28.reuse, 0x13 ;  /* 0x000000131c067836 */ /* 0x040fe20000000000 */
[----:B------:R-:W-:Y:S01]  /*1be0*/  IABS R13, R12 ;  /* 0x0000000c000d7213 */ /* 0x000fe20000000000 */
[----:B------:R-:W-:Y:S01]  /*1bf0*/  @!P2 IMAD.MOV R11, RZ, RZ, -R11 ;  /* 0x000000ffff0ba224 */ /* 0x000fe200078e0a0b */
[----:B--2---:R-:W-:Y:S01]  /*1c00*/  IADD3 R4, PT, PT, R28, 0x12, RZ ;  /* 0x000000121c047810 */ /* 0x004fe20007ffe0ff */
[--C-:B------:R-:W-:Y:S01]  /*1c10*/  @!P6 IMAD.IADD R3, R3, 0x1, -R2.reuse ;  /* 0x000000010303e824 */ /* 0x100fe200078e0a02 */
[----:B------:R-:W-:Y:S01]  /*1c20*/  IABS R9, R6 ;  /* 0x0000000600097213 */ /* 0x000fe20000000000 */
[----:B------:R-:W-:Y:S01]  /*1c30*/  @!P5 IMAD.IADD R19, R19, 0x1, -R2 ;  /* 0x000000011313d824 */ /* 0x000fe200078e0a02 */
[----:B------:R-:W-:Y:S01]  /*1c40*/  IABS R5, R4 ;  /* 0x0000000400057213 */ /* 0x000fe20000000000 */
[----:B------:R-:W-:Y:S01]  /*1c50*/  @!P1 IMAD.MOV R7, RZ, RZ, -R7 ;  /* 0x000000ffff079224 */ /* 0x000fe200078e0a07 */
[----:B------:R-:W-:Y:S01]  /*1c60*/  ISETP.GE.AND P2, PT, R4, RZ, PT ;  /* 0x000000ff0400720c */ /* 0x000fe20003f46270 */
[----:B------:R1:W-:Y:S01]  /*1c70*/  STL [R1+0x414], R11 ;  /* 0x0004140b01007387 */ /* 0x0003e20000100800 */
[----:B------:R-:W-:Y:S01]  /*1c80*/  ISETP.GT.U32.AND P6, PT, R2, R3, PT ;  /* 0x000000030200720c */ /* 0x000fe20003fc4070 */
[----:B------:R-:W-:Y:S01]  /*1c90*/  IMAD.HI.U32 R4, R0, R5, RZ ;  /* 0x0000000500047227 */ /* 0x000fe200078e00ff */
[----:B------:R-:W-:Y:S01]  /*1ca0*/  ISETP.GE.AND P1, PT, R6, RZ, PT ;  /* 0x000000ff0600720c */ /* 0x000fe20003f26270 */
[----:B------:R2:W-:Y:S01]  /*1cb0*/  STL [R1+0x410], R7 ;  /* 0x0004100701007387 */ /* 0x0005e20000100800 */
[----:B------:R-:W-:Y:S01]  /*1cc0*/  IABS R15, R14 ;  /* 0x0000000e000f7213 */ /* 0x000fe20000000000 */
[----:B------:R-:W-:Y:S01]  /*1cd0*/  IMAD.MOV.U32 R16, RZ, RZ, R19 ;  /* 0x000000ffff107224 */ /* 0x000fe200078e0013 */
[----:B------:R-:W-:Y:S01]  /*1ce0*/  IADD3 R4, PT, PT, -R4, RZ, RZ ;  /* 0x000000ff04047210 */ /* 0x000fe20007ffe1ff */
[----:B------:R3:W-:Y:S01]  /*1cf0*/  STL [R1+0x40c], R10 ;  /* 0x00040c0a01007387 */ /* 0x0007e20000100800 */
[----:B------:R-:W-:Y:S01]  /*1d00*/  ISETP.GE.AND P5, PT, R8, RZ, PT ;  /* 0x000000ff0800720c */ /* 0x000fe20003fa6270 */
[----:B------:R-:W-:Y:S01]  /*1d10*/  @!P3 IMAD.MOV R16, RZ, RZ, -R16 ;  /* 0x000000ffff10b224 */ /* 0x000fe200078e0a10 */
[----:B-1----:R-:W-:Y:S01]  /*1d20*/  IABS R11, R8 ;  /* 0x00000008000b7213 */ /* 0x002fe20000000000 */
[----:B------:R-:W-:Y:S01]  /*1d30*/  IMAD R5, R2, R4, R5 ;  /* 0x0000000402057224 */ /* 0x000fe200078e0205 */
[----:B------:R-:W-:Y:S01]  /*1d40*/  IABS R19, R18 ;  /* 0x0000001200137213 */ /* 0x000fe20000000000 */
[----:B------:R-:W-:Y:S01]  /*1d50*/  IMAD.HI.U32 R4, R0, R9, RZ ;  /* 0x0000000900047227 */ /* 0x000fe200078e00ff */
[----:B------:R1:W-:Y:S01]  /*1d60*/  STL [R1+0x408], R16 ;  /* 0x0004081001007387 */ /* 0x0003e20000100800 */
[----:B------:R-:W-:-:S02]  /*1d70*/  IADD3 R20, PT, PT, R28, 0x1a, RZ ;  /* 0x0000001a1c147810 */ /* 0x000fc40007ffe0ff */
[----:B--2---:R-:W-:Y:S01]  /*1d80*/  IMAD.HI.U32 R7, R0, R13, RZ ;  /* 0x0000000d00077227 */ /* 0x004fe200078e00ff */
[----:B------:R-:W-:Y:S02]  /*1d90*/  ISETP.GT.U32.AND P3, PT, R2, R5, PT ;  /* 0x000000050200720c */ /* 0x000fe40003f64070 */
[----:B------:R-:W-:Y:S01]  /*1da0*/  IABS R21, R20 ;  /* 0x0000001400157213 */ /* 0x000fe20000000000 */
[----:B------:R-:W-:-:S04]  /*1db0*/  IMAD.HI.U32 R6, R0, R11, RZ ;  /* 0x0000000b00067227 */ /* 0x000fc800078e00ff */
[----:B------:R-:W-:Y:S01]  /*1dc0*/  IMAD.MOV R4, RZ, RZ, -R4 ;  /* 0x000000ffff047224 */ /* 0x000fe200078e0a04 */
[----:B------:R-:W-:Y:S01]  /*1dd0*/  IADD3 R6, PT, PT, -R6, RZ, RZ ;  /* 0x000000ff06067210 */ /* 0x000fe20007ffe1ff */
[----:B---3--:R-:W-:Y:S02]  /*1de0*/  IMAD.MOV R10, RZ, RZ, -R7 ;  /* 0x000000ffff0a7224 */ /* 0x008fe400078e0a07 */
[C---:B------:R-:W-:Y:S02]  /*1df0*/  IMAD R7, R2.reuse, R4, R9 ;  /* 0x0000000402077224 */ /* 0x040fe400078e0209 */
[--C-:B------:R-:W-:Y:S02]  /*1e00*/  @!P6 IMAD.IADD R3, R3, 0x1, -R2.reuse ;  /* 0x000000010303e824 */ /* 0x100fe400078e0a02 */
[C---:B------:R-:W-:Y:S01]  /*1e10*/  IMAD R9, R2.reuse, R6, R11 ;  /* 0x0000000602097224 */ /* 0x040fe200078e020b */
[----:B------:R-:W-:Y:S01]  /*1e20*/  ISETP.GT.U32.AND P6, PT, R2, R7, PT ;  /* 0x000000070200720c */ /* 0x000fe20003fc4070 */
[----:B------:R-:W-:-:S02]  /*1e30*/  @!P3 IMAD.IADD R5, R5, 0x1, -R2 ;  /* 0x000000010505b824 */ /* 0x000fc400078e0a02 */
[----:B------:R-:W-:Y:S01]  /*1e40*/  IMAD.HI.U32 R8, R0, R15, RZ ;  /* 0x0000000f00087227 */ /* 0x000fe200078e00ff */
[----:B------:R-:W-:-:S03]  /*1e50*/  ISETP.GT.U32.AND P3, PT, R2, R9, PT ;  /* 0x000000090200720c */ /* 0x000fc60003f64070 */
[----:B-1----:R-:W-:Y:S02]  /*1e60*/  VIADD R16, R28, 0x18 ;  /* 0x000000181c107836 */ /* 0x002fe40000000000 */
[----:B------:R-:W-:Y:S02]  /*1e70*/  IMAD.MOV R8, RZ, RZ, -R8 ;  /* 0x000000ffff087224 */ /* 0x000fe400078e0a08 */
[----:B------:R-:W-:Y:S01]  /*1e80*/  IMAD R11, R2, R10, R13 ;  /* 0x0000000a020b7224 */ /* 0x000fe200078e020d */
[----:B------:R-:W-:Y:S01]  /*1e90*/  IADD3 R10, PT, PT, R28, 0x17, RZ ;  /* 0x000000171c0a7810 */ /* 0x000fe20007ffe0ff */
[C---:B------:R-:W-:Y:S01]  /*1ea0*/  IMAD R13, R2.reuse, R8, R15 ;  /* 0x00000008020d7224 */ /* 0x040fe200078e020f */
[----:B------:R-:W-:Y:S01]  /*1eb0*/  @!P6 IADD3 R7, PT, PT, R7, -R2, RZ ;  /* 0x800000020707e210 */ /* 0x000fe20007ffe0ff */
[----:B------:R-:W-:Y:S01]  /*1ec0*/  IMAD.MOV.U32 R23, RZ, RZ, R3 ;  /* 0x000000ffff177224 */ /* 0x000fe200078e0003 */
[----:B------:R-:W-:Y:S01]  /*1ed0*/  ISETP.GT.U32.AND P6, PT, R2, R5, PT ;  /* 0x000000050200720c */ /* 0x000fe20003fc4070 */
[----:B------:R-:W-:Y:S01]  /*1ee0*/  @!P3 IMAD.IADD R9, R9, 0x1, -R2 ;  /* 0x000000010909b824 */ /* 0x000fe200078e0a02 */
[----:B------:R-:W-:Y:S01]  /*1ef0*/  IABS R17, R16 ;  /* 0x0000001000117213 */ /* 0x000fe20000000000 */
[----:B------:R-:W-:Y:S01]  /*1f00*/  @!P4 IMAD.MOV R23, RZ, RZ, -R23 ;  /* 0x000000ffff17c224 */ /* 0x000fe200078e0a17 */
[----:B------:R-:W-:Y:S01]  /*1f10*/  IABS R15, R10 ;  /* 0x0000000a000f7213 */ /* 0x000fe20000000000 */
[----:B------:R-:W-:Y:S01]  /*1f20*/  VIADD R22, R28, 0x1b ;  /* 0x0000001b1c167836 */ /* 0x000fe20000000000 */
[----:B------:R-:W-:Y:S01]  /*1f30*/  ISETP.GT.U32.AND P3, PT, R2, R9, PT ;  /* 0x000000090200720c */ /* 0x000fe20003f64070 */
[----:B------:R-:W-:Y:S01]  /*1f40*/  IMAD.HI.U32 R4, R0, R17, RZ ;  /* 0x0000001100047227 */ /* 0x000fe200078e00ff */
[----:B------:R-:W-:Y:S01]  /*1f50*/  ISETP.GT.U32.AND P4, PT, R2, R7, PT ;  /* 0x000000070200720c */ /* 0x000fe20003f84070 */
[----:B------:R1:W-:Y:S02]  /*1f60*/  STL [R1+0x404], R23 ;  /* 0x0004041701007387 */ /* 0x0003e40000100800 */
[----:B------:R-:W-:Y:S01]  /*1f70*/  IMAD.HI.U32 R3, R0, R15, RZ ;  /* 0x0000000f00037227 */ /* 0x000fe200078e00ff */
[----:B------:R-:W-:-:S03]  /*1f80*/  IADD3 R4, PT, PT, -R4, RZ, RZ ;  /* 0x000000ff04047210 */ /* 0x000fc60007ffe1ff */
[--C-:B------:R-:W-:Y:S01]  /*1f90*/  @!P6 IMAD.IADD R5, R5, 0x1, -R2.reuse ;  /* 0x000000010505e824 */ /* 0x100fe200078e0a02 */
[C---:B------:R-:W-:Y:S01]  /*1fa0*/  ISETP.GT.U32.AND P6, PT, R2.reuse, R11, PT ;  /* 0x0000000b0200720c */ /* 0x040fe20003fc4070 */
[----:B------:R-:W-:Y:S02]  /*1fb0*/  IMAD.MOV R3, RZ, RZ, -R3 ;  /* 0x000000ffff037224 */ /* 0x000fe400078e0a03 */
[----:B------:R-:W-:Y:S01]  /*1fc0*/  @!P3 IMAD.IADD R9, R9, 0x1, -R2 ;  /* 0x000000010909b824 */ /* 0x000fe200078e0a02 */
[----:B-1----:R-:W-:Y:S01]  /*1fd0*/  IABS R23, R22 ;  /* 0x0000001600177213 */ /* 0x002fe20000000000 */
[C---:B------:R-:W-:Y:S02]  /*1fe0*/  IMAD R3, R2.reuse, R3, R15 ;  /* 0x0000000302037224 */ /* 0x040fe400078e020f */
[----:B------:R-:W-:Y:S02]  /*1ff0*/  IMAD R15, R2, R4, R17 ;  /* 0x00000004020f7224 */ /* 0x000fe400078e0211 */
[----:B------:R-:W-:Y:S01]  /*2000*/  IMAD.HI.U32 R4, R0, R19, RZ ;  /* 0x0000001300047227 */ /* 0x000fe200078e00ff */
[----:B------:R-:W-:-:S03]  /*2010*/  ISETP.GT.U32.AND P3, PT, R2, R3, PT ;  /* 0x000000030200720c */ /* 0x000fc60003f64070 */
[--C-:B------:R-:W-:Y:S01]  /*2020*/  @!P6 IMAD.IADD R11, R11, 0x1, -R2.reuse ;  /* 0x000000010b0be824 */ /* 0x100fe200078e0a02 */
[----:B------:R-:W-:Y:S01]  /*2030*/  IADD3 R4, PT, PT, -R4, RZ, RZ ;  /* 0x000000ff04047210 */ /* 0x000fe20007ffe1ff */
[--C-:B------:R-:W-:Y:S01]  /*2040*/  @!P4 IMAD.IADD R7, R7, 0x1, -R2.reuse ;  /* 0x000000010707c824 */ /* 0x100fe200078e0a02 */
[C---:B------:R-:W-:Y:S01]  /*2050*/  ISETP.GT.U32.AND P6, PT, R2.reuse, R15, PT ;  /* 0x0000000f0200720c */ /* 0x040fe20003fc4070 */
[----:B------:R-:W-:Y:S01]  /*2060*/  IMAD.MOV.U32 R24, RZ, RZ, R5 ;  /* 0x000000ffff187224 */ /* 0x000fe200078e0005 */
[C---:B------:R-:W-:Y:S01]  /*2070*/  ISETP.GT.U32.AND P4, PT, R2.reuse, R13, PT ;  /* 0x0000000d0200720c */ /* 0x040fe20003f84070 */
[----:B------:R-:W-:Y:S02]  /*2080*/  IMAD R17, R2, R4, R19 ;  /* 0x0000000402117224 */ /* 0x000fe400078e0213 */
[----:B------:R-:W-:Y:S01]  /*2090*/  IMAD.MOV.U32 R4, RZ, RZ, R7 ;  /* 0x000000ffff047224 */ /* 0x000fe200078e0007 */
[----:B------:R-:W-:Y:S01]  /*20a0*/  @!P2 IADD3 R24, PT, PT, -R24, RZ, RZ ;  /* 0x000000ff1818a210 */ /* 0x000fe20007ffe1ff */
[----:B------:R-:W-:Y:S01]  /*20b0*/  @!P3 IMAD.IADD R3, R3, 0x1, -R2 ;  /* 0x000000010303b824 */ /* 0x000fe200078e0a02 */
[----:B------:R-:W-:Y:S01]  /*20c0*/  ISETP.GT.U32.AND P3, PT, R2, R11, PT ;  /* 0x0000000b0200720c */ /* 0x000fe20003f64070 */
[----:B------:R-:W-:-:S02]  /*20d0*/  @!P1 IMAD.MOV R4, RZ, RZ, -R4 ;  /* 0x000000ffff049224 */ /* 0x000fc400078e0a04 */
[----:B------:R-:W-:Y:S01]  /*20e0*/  STL [R1+0x400], R24 ;  /* 0x0004001801007387 */ /* 0x000fe20000100800 */
[----:B------:R-:W-:-:S03]  /*20f0*/  IMAD.HI.U32 R8, R0, R23, RZ ;  /* 0x0000001700087227 */ /* 0x000fc600078e00ff */
[----:B------:R1:W-:Y:S01]  /*2100*/  STL [R1+0x3fc], R4 ;  /* 0x0003fc0401007387 */ /* 0x0003e20000100800 */
[----:B------:R-:W-:Y:S01]  /*2110*/  @!P6 IMAD.IADD R15, R15, 0x1, -R2 ;  /* 0x000000010f0fe824 */ /* 0x000fe200078e0a02 */
[----:B------:R-:W-:Y:S01]  /*2120*/  ISETP.GT.U32.AND P6, PT, R2, R3, PT ;  /* 0x000000030200720c */ /* 0x000fe20003fc4070 */
[----:B------:R-:W-:Y:S01]  /*2130*/  IMAD.HI.U32 R6, R0, R21, RZ ;  /* 0x0000001500067227 */ /* 0x000fe200078e00ff */
[----:B------:R-:W-:Y:S02]  /*2140*/  @!P4 IADD3 R13, PT, PT, R13, -R2, RZ ;  /* 0x800000020d0dc210 */ /* 0x000fe40007ffe0ff */
[C---:B------:R-:W-:Y:S01]  /*2150*/  ISETP.GT.U32.AND P1, PT, R2.reuse, R15, PT ;  /* 0x0000000f0200720c */ /* 0x040fe20003f24070 */
[----:B------:R-:W-:Y:S01]  /*2160*/  IMAD.MOV R8, RZ, RZ, -R8 ;  /* 0x000000ffff087224 */ /* 0x000fe200078e0a08 */
[C---:B------:R-:W-:Y:S01]  /*2170*/  ISETP.GT.U32.AND P2, PT, R2.reuse, R13, PT ;  /* 0x0000000d0200720c */ /* 0x040fe20003f44070 */
[----:B------:R-:W-:Y:S01]  /*2180*/  IMAD.MOV R6, RZ, RZ, -R6 ;  /* 0x000000ffff067224 */ /* 0x000fe200078e0a06 */
[----:B-1----:R-:W-:Y:S01]  /*2190*/  MOV R4, R9 ;  /* 0x0000000900047202 */ /* 0x002fe20000000f00 */
[----:B------:R-:W-:Y:S01]  /*21a0*/  IMAD R5, R2, R8, R23 ;  /* 0x0000000802057224 */ /* 0x000fe200078e0217 */
[----:B------:R-:W-:Y:S01]  /*21b0*/  ISETP.GE.AND P4, PT, R12, RZ, PT ;  /* 0x000000ff0c00720c */ /* 0x000fe20003f86270 */
[----:B------:R-:W-:-:S02]  /*21c0*/  IMAD R19, R2, R6, R21 ;  /* 0x0000000602137224 */ /* 0x000fc400078e0215 */
[----:B------:R-:W-:Y:S01]  /*21d0*/  @!P5 IMAD.MOV R4, RZ, RZ, -R4 ;  /* 0x000000ffff04d224 */ /* 0x000fe200078e0a04 */
[----:B------:R-:W-:Y:S01]  /*21e0*/  ISETP.GT.U32.AND P5, PT, R2, R17, PT ;  /* 0x000000110200720c */ /* 0x000fe20003fa4070 */
[----:B------:R-:W-:Y:S02]  /*21f0*/  VIADD R8, R28, 0x1c ;  /* 0x0000001c1c087836 */ /* 0x000fe40000000000 */
[--C-:B------:R-:W-:Y:S01]  /*2200*/  @!P3 IMAD.IADD R11, R11, 0x1, -R2.reuse ;  /* 0x000000010b0bb824 */ /* 0x100fe200078e0a02 */
[C---:B------:R-:W-:Y:S01]  /*2210*/  ISETP.GT.U32.AND P3, PT, R2.reuse, R19, PT ;  /* 0x000000130200720c */ /* 0x040fe20003f64070 */
[--C-:B------:R-:W-:Y:S01]  /*2220*/  @!P6 IMAD.IADD R3, R3, 0x1, -R2.reuse ;  /* 0x000000010303e824 */ /* 0x100fe200078e0a02 */
[----:B------:R-:W-:Y:S01]  /*2230*/  IABS R7, R8 ;  /* 0x0000000800077213 */ /* 0x000fe20000000000 */
[----:B------:R1:W-:Y:S01]  /*2240*/  STL [R1+0x3f8], R4 ;  /* 0x0003f80401007387 */ /* 0x0003e20000100800 */
[----:B------:R-:W-:Y:S01]  /*2250*/  ISETP.GT.U32.AND P6, PT, R2, R5, PT ;  /* 0x000000050200720c */ /* 0x000fe20003fc4070 */
[----:B------:R-:W-:Y:S01]  /*2260*/  @!P1 IMAD.IADD R15, R15, 0x1, -R2 ;  /* 0x000000010f0f9824 */ /* 0x000fe200078e0a02 */
[-C--:B------:R-:W-:Y:S01]  /*2270*/  @!P2 IADD3 R13, PT, PT, R13, -R2.reuse, RZ ;  /* 0x800000020d0da210 */ /* 0x080fe20007ffe0ff */
[----:B------:R-:W-:Y:S01]  /*2280*/  VIADD R12, R28, 0x1d ;  /* 0x0000001d1c0c7836 */ /* 0x000fe20000000000 */
[----:B------:R-:W-:Y:S01]  /*2290*/  ISETP.GE.AND P2, PT, R14, RZ, PT ;  /* 0x000000ff0e00720c */ /* 0x000fe20003f46270 */
[----:B------:R-:W-:Y:S01]  /*22a0*/  IMAD.MOV.U32 R23, RZ, RZ, R11 ;  /* 0x000000ffff177224 */ /* 0x000fe200078e000b */
[----:B------:R-:W-:Y:S01]  /*22b0*/  @!P5 IADD3 R17, PT, PT, R17, -R2, RZ ;  /* 0x800000021111d210 */ /* 0x000fe20007ffe0ff */
[----:B------:R-:W-:Y:S01]  /*22c0*/  IMAD.MOV.U32 R21, RZ, RZ, R13 ;  /* 0x000000ffff157224 */ /* 0x000fe200078e000d */
[----:B------:R-:W-:Y:S01]  /*22d0*/  ISETP.GE.AND P5, PT, R16, RZ, PT ;  /* 0x000000ff1000720c */ /* 0x000fe20003fa6270 */
[----:B-1----:R-:W-:Y:S01]  /*22e0*/  IMAD.HI.U32 R4, R0, R7, RZ ;  /* 0x0000000700047227 */ /* 0x002fe200078e00ff */
[----:B------:R-:W-:-:S02]  /*22f0*/  ISETP.GE.AND P1, PT, R10, RZ, PT ;  /* 0x000000ff0a00720c */ /* 0x000fc40003f26270 */
[----:B------:R-:W-:Y:S01]  /*2300*/  IABS R9, R12 ;  /* 0x0000000c00097213 */ /* 0x000fe20000000000 */
[----:B------:R-:W-:Y:S01]  /*2310*/  IMAD.MOV R6, RZ, RZ, -R4 ;  /* 0x000000ffff067224 */ /* 0x000fe200078e0a04 */
[----:B------:R-:W-:Y:S01]  /*2320*/  @!P6 IADD3 R5, PT, PT, R5, -R2, RZ ;  /* 0x800000020505e210 */ /* 0x000fe20007ffe0ff */
[----:B------:R-:W-:Y:S01]  /*2330*/  @!P3 IMAD.IADD R19, R19, 0x1, -R2 ;  /* 0x000000011313b824 */ /* 0x000fe200078e0a02 */
[C---:B------:R-:W-:Y:S01]  /*2340*/  ISETP.GT.U32.AND P6, PT, R2.reuse, R17, PT ;  /* 0x000000110200720c */ /* 0x040fe20003fc4070 */
[C---:B------:R-:W-:Y:S01]  /*2350*/  IMAD R7, R2.reuse, R6, R7 ;  /* 0x0000000602077224 */ /* 0x040fe200078e0207 */
[----:B------:R-:W-:Y:S01]  /*2360*/  MOV R6, R15 ;  /* 0x0000000f00067202 */ /* 0x000fe20000000f00 */
[----:B------:R-:W-:Y:S01]  /*2370*/  @!P4 IMAD.MOV R23, RZ, RZ, -R23 ;  /* 0x000000ffff17c224 */ /* 0x000fe200078e0a17 */
[----:B------:R-:W-:Y:S01]  /*2380*/  ISETP.GT.U32.AND P4, PT, R2, R19, PT ;  /* 0x000000130200720c */ /* 0x000fe20003f84070 */
[----:B------:R-:W-:Y:S01]  /*2390*/  IMAD.HI.U32 R4, R0, R9, RZ ;  /* 0x0000000900047227 */ /* 0x000fe200078e00ff */
[----:B------:R-:W-:-:S02]  /*23a0*/  ISETP.GE.AND P3, PT, R18, RZ, PT ;  /* 0x000000ff1200720c */ /* 0x000fc40003f66270 */
[----:B------:R-:W-:Y:S01]  /*23b0*/  STL [R1+0x3f0], R23 ;  /* 0x0003f01701007387 */ /* 0x000fe20000100800 */
[----:B------:R-:W-:Y:S01]  /*23c0*/  @!P5 IMAD.MOV R6, RZ, RZ, -R6 ;  /* 0x000000ffff06d224 */ /* 0x000fe200078e0a06 */
[C---:B------:R-:W-:Y:S01]  /*23d0*/  ISETP.GT.U32.AND P5, PT, R2.reuse, R7, PT ;  /* 0x000000070200720c */ /* 0x040fe20003fa4070 */
[----:B------:R-:W-:Y:S01]  /*23e0*/  @!P2 IMAD.MOV R21, RZ, RZ, -R21 ;  /* 0x000000ffff15a224 */ /* 0x000fe200078e0a15 */
[----:B------:R-:W-:Y:S01]  /*23f0*/  ISETP.GT.U32.AND P2, PT, R2, R5, PT ;  /* 0x000000050200720c */ /* 0x000fe20003f44070 */
[----:B------:R-:W-:Y:S01]  /*2400*/  @!P1 IMAD.MOV R3, RZ, RZ, -R3 ;  /* 0x000000ffff039224 */ /* 0x000fe200078e0a03 */
[----:B------:R-:W-:Y:S01]  /*2410*/  ISETP.GE.AND P1, PT, R20, RZ, PT ;  /* 0x000000ff1400720c */ /* 0x000fe20003f26270 */
[----:B------:R-:W-:Y:S01]  /*2420*/  IMAD.MOV R4, RZ, RZ, -R4 ;  /* 0x000000ffff047224 */ /* 0x000fe200078e0a04 */
[----:B------:R-:W-:Y:S01]  /*2430*/  STL [R1+0x3ec], R21 ;  /* 0x0003ec1501007387 */ /* 0x000fe20000100800 */
[C---:B------:R-:W-:Y:S01]  /*2440*/  VIADD R10, R28.reuse, 0x1e ;  /* 0x0000001e1c0a7836 */ /* 0x040fe20000000000 */
[----:B------:R-:W-:Y:S01]  /*2450*/  @!P6 IADD3 R17, PT, PT, R17, -R2, RZ ;  /* 0x800000021111e210 */ /* 0x000fe20007ffe0ff */
[--C-:B------:R-:W-:Y:S01]  /*2460*/  @!P4 IMAD.IADD R19, R19, 0x1, -R2.reuse ;  /* 0x000000011313c824 */ /* 0x100fe200078e0a02 */
[----:B------:R1:W-:Y:S01]  /*2470*/  STL [R1+0x3e8], R3 ;  /* 0x0003e80301007387 */ /* 0x0003e20000100800 */
[----:B------:R-:W-:Y:S01]  /*2480*/  VIADD R13, R28, 0x1f ;  /* 0x0000001f1c0d7836 */ /* 0x000fe20000000000 */
[----:B------:R-:W-:Y:S01]  /*2490*/  ISETP.GE.AND P6, PT, R22, RZ, PT ;  /* 0x000000ff1600720c */ /* 0x000fe20003fc6270 */
[--C-:B------:R-:W-:Y:S01]  /*24a0*/  @!P5 IMAD.IADD R7, R7, 0x1, -R2.reuse ;  /* 0x000000010707d824 */ /* 0x100fe200078e0a02 */
[----:B------:R2:W-:Y:S01]  /*24b0*/  STL [R1+0x3e4], R6 ;  /* 0x0003e40601007387 */ /* 0x0005e20000100800 */
[----:B------:R-:W-:Y:S01]  /*24c0*/  @!P2 IMAD.IADD R5, R5, 0x1, -R2 ;  /* 0x000000010505a824 */ /* 0x000fe200078e0a02 */
[----:B------:R-:W-:Y:S01]  /*24d0*/  ISETP.GE.AND P2, PT, R8, RZ, PT ;  /* 0x000000ff0800720c */ /* 0x000fe20003f46270 */
[----:B------:R-:W-:Y:S01]  /*24e0*/  IMAD.MOV.U32 R8, RZ, RZ, R19 ;  /* 0x000000ffff087224 */ /* 0x000fe200078e0013 */
[----:B------:R-:W-:Y:S01]  /*24f0*/  IABS R11, R13 ;  /* 0x0000000d000b7213 */ /* 0x000fe20000000000 */
[----:B------:R-:W-:Y:S01]  /*2500*/  VIADD R16, R28, 0x25 ;  /* 0x000000251c107836 */ /* 0x000fe20000000000 */
[----:B------:R-:W-:Y:S01]  /*2510*/  ISETP.GE.AND P5, PT, R12, RZ, PT ;  /* 0x000000ff0c00720c */ /* 0x000fe20003fa6270 */
[----:B-1----:R-:W-:Y:S01]  /*2520*/  IMAD R3, R2, R4, R9 ;  /* 0x0000000402037224 */ /* 0x002fe200078e0209 */
[----:B------:R-:W-:Y:S01]  /*2530*/  IABS R9, R10 ;  /* 0x0000000a00097213 */ /* 0x000fe20000000000 */
[----:B------:R-:W-:Y:S01]  /*2540*/  @!P1 IMAD.MOV R8, RZ, RZ, -R8 ;  /* 0x000000ffff089224 */ /* 0x000fe200078e0a08 */
[----:B--2---:R-:W-:Y:S01]  /*2550*/  MOV R6, R17 ;  /* 0x0000001100067202 */ /* 0x004fe20000000f00 */
[----:B------:R-:W-:Y:S01]  /*2560*/  VIADD R14, R28, 0x24 ;  /* 0x000000241c0e7836 */ /* 0x000fe20000000000 */
[----:B------:R-:W-:Y:S01]  /*2570*/  ISETP.GT.U32.AND P4, PT, R2, R3, PT ;  /* 0x000000030200720c */ /* 0x000fe20003f84070 */
[----:B------:R-:W-:Y:S01]  /*2580*/  IMAD.HI.U32 R4, R0, R9, RZ ;  /* 0x0000000900047227 */ /* 0x000fe200078e00ff */
[----:B------:R-:W-:-:S02]  /*2590*/  ISETP.GE.AND P1, PT, R10, RZ, PT ;  /* 0x000000ff0a00720c */ /* 0x000fc40003f26270 */
[----:B------:R-:W-:Y:S01]  /*25a0*/  IADD3 R18, PT, PT, R28, 0x26, RZ ;  /* 0x000000261c127810 */ /* 0x000fe20007ffe0ff */
[----:B------:R-:W-:Y:S01]  /*25b0*/  @!P3 IMAD.MOV R6, RZ, RZ, -R6 ;  /* 0x000000ffff06b224 */ /* 0x000fe200078e0a06 */
[----:B------:R-:W-:Y:S01]  /*25c0*/  ISETP.GT.U32.AND P3, PT, R2, R7, PT ;  /* 0x000000070200720c */ /* 0x000fe20003f64070 */
[----:B------:R-:W-:Y:S01]  /*25d0*/  VIADD R10, R28, 0x22 ;  /* 0x000000221c0a7836 */ /* 0x000fe20000000000 */
[----:B------:R-:W-:Y:S02]  /*25e0*/  IABS R17, R16 ;  /* 0x0000001000117213 */ /* 0x000fe40000000000 */
[----:B------:R1:W-:Y:S01]  /*25f0*/  STL [R1+0x3e0], R6 ;  /* 0x0003e00601007387 */ /* 0x0003e20000100800 */
[----:B------:R-:W-:Y:S02]  /*2600*/  IABS R19, R18 ;  /* 0x0000001200137213 */ /* 0x000fe40000000000 */
[----:B------:R-:W-:Y:S01]  /*2610*/  @!P4 IMAD.IADD R3, R3, 0x1, -R2 ;  /* 0x000000010303c824 */ /* 0x000fe200078e0a02 */
[----:B------:R2:W-:Y:S01]  /*2620*/  STL [R1+0x3dc], R8 ;  /* 0x0003dc0801007387 */ /* 0x0005e20000100800 */
[----:B------:R-:W-:-:S03]  /*2630*/  IABS R15, R10 ;  /* 0x0000000a000f7213 */ /* 0x000fc60000000000 */
[----:B------:R-:W-:Y:S01]  /*2640*/  ISETP.GT.U32.AND P4, PT, R2, R3, PT ;  /* 0x000000030200720c */ /* 0x000fe20003f84070 */
[----:B------:R-:W-:Y:S01]  /*2650*/  @!P3 IMAD.IADD R7, R7, 0x1, -R2 ;  /* 0x000000010707b824 */ /* 0x000fe200078e0a02 */
[----:B-1----:R-:W-:Y:S01]  /*2660*/  IADD3 R6, PT, PT, -R4, RZ, RZ ;  /* 0x000000ff04067210 */ /* 0x002fe20007ffe1ff */
[----:B------:R-:W-:-:S04]  /*2670*/  IMAD.HI.U32 R4, R0, R11, RZ ;  /* 0x0000000b00047227 */ /* 0x000fc800078e00ff */
[----:B--2---:R-:W-:Y:S02]  /*2680*/  IMAD.MOV.U32 R8, RZ, RZ, R5 ;  /* 0x000000ffff087224 */ /* 0x004fe400078e0005 */
[----:B------:R-:W-:Y:S02]  /*2690*/  IMAD R5, R2, R6, R9 ;  /* 0x0000000602057224 */ /* 0x000fe400078e0209 */
[----:B------:R-:W-:Y:S01]  /*26a0*/  IMAD.MOV R4, RZ, RZ, -R4 ;  /* 0x000000ffff047224 */ /* 0x000fe200078e0a04 */
[----:B------:R-:W-:Y:S01]  /*26b0*/  @!P6 IADD3 R8, PT, PT, -R8, RZ, RZ ;  /* 0x000000ff0808e210 */ /* 0x000fe20007ffe1ff */
[----:B------:R-:W-:Y:S01]  /*26c0*/  VIADD R6, R28, 0x20 ;  /* 0x000000201c067836 */ /* 0x000fe20000000000 */
[C---:B------:R-:W-:Y:S01]  /*26d0*/  ISETP.GT.U32.AND P3, PT, R2.reuse, R5, PT ;  /* 0x000000050200720c */ /* 0x040fe20003f64070 */
[C---:B------:R-:W-:Y:S01]  /*26e0*/  IMAD R9, R2.reuse, R4, R11 ;  /* 0x0000000402097224 */ /* 0x040fe200078e020b */
[----:B------:R-:W-:Y:S01]  /*26f0*/  ISETP.GE.AND P6, PT, R13, RZ, PT ;  /* 0x000000ff0d00720c */ /* 0x000fe20003fc6270 */
[----:B------:R-:W-:Y:S01]  /*2700*/  @!P4 IMAD.IADD R3, R3, 0x1, -R2 ;  /* 0x000000010303c824 */ /* 0x000fe200078e0a02 */
[----:B------:R-:W-:Y:S01]  /*2710*/  IABS R11, R6 ;  /* 0x00000006000b7213 */ /* 0x000fe20000000000 */
[----:B------:R-:W-:Y:S01]  /*2720*/  IMAD.MOV.U32 R12, RZ, RZ, R7 ;  /* 0x000000ffff0c7224 */ /* 0x000fe200078e0007 */
[----:B------:R-:W-:Y:S01]  /*2730*/  ISETP.GT.U32.AND P4, PT, R2, R9, PT ;  /* 0x000000090200720c */ /* 0x000fe20003f84070 */
[----:B------:R1:W-:Y:S01]  /*2740*/  STL [R1+0x3d8], R8 ;  /* 0x0003d80801007387 */ /* 0x0003e20000100800 */
[----:B------:R-:W-:-:S02]  /*2750*/  @!P5 IMAD.MOV R3, RZ, RZ, -R3 ;  /* 0x000000ffff03d224 */ /* 0x000fc400078e0a03 */
[----:B------:R-:W-:-:S03]  /*2760*/  IMAD.HI.U32 R4, R0, R11, RZ ;  /* 0x0000000b00047227 */ /* 0x000fc600078e00ff */
[----:B------:R-:W-:Y:S01]  /*2770*/  @!P3 IADD3 R5, PT, PT, R5, -R2, RZ ;  /* 0x800000020505b210 */ /* 0x000fe20007ffe0ff */
[----:B------:R-:W-:Y:S01]  /*2780*/  @!P2 IMAD.MOV R12, RZ, RZ, -R12 ;  /* 0x000000ffff0ca224 */ /* 0x000fe200078e0a0c */
[----:B------:R-:W-:Y:S01]  /*2790*/  ISETP.GE.AND P2, PT, R6, RZ, PT ;  /* 0x000000ff0600720c */ /* 0x000fe20003f46270 */
[----:B------:R-:W-:Y:S01]  /*27a0*/  IMAD.MOV R4, RZ, RZ, -R4 ;  /* 0x000000ffff047224 */ /* 0x000fe200078e0a04 */
[----:B------:R-:W-:Y:S01]  /*27b0*/  ISETP.GT.U32.AND P3, PT, R2, R5, PT ;  /* 0x000000050200720c */ /* 0x000fe20003f64070 */
[----:B------:R-:W-:Y:S01]  /*27c0*/  IMAD.HI.U32 R7, R0, R15, RZ ;  /* 0x0000000f00077227 */ /* 0x000fe200078e00ff */
[----:B-1----:R-:W-:Y:S01]  /*27d0*/  IADD3 R8, PT, PT, R28, 0x21, RZ ;  /* 0x000000211c087810 */ /* 0x002fe20007ffe0ff */
[----:B------:R-:W-:Y:S02]  /*27e0*/  STL [R1+0x3d4], R12 ;  /* 0x0003d40c01007387 */ /* 0x000fe40000100800 */
[----:B------:R-:W-:Y:S01]  /*27f0*/  @!P4 IMAD.IADD R9, R9, 0x1, -R2 ;  /* 0x000000010909c824 */ /* 0x000fe200078e0a02 */
[----:B------:R-:W-:Y:S01]  /*2800*/  IABS R13, R8 ;  /* 0x00000008000d7213 */ /* 0x000fe20000000000 */
[----:B------:R1:W-:Y:S01]  /*2810*/  STL [R1+0x3d0], R3 ;  /* 0x0003d00301007387 */ /* 0x0003e20000100800 */
[----:B------:R-:W-:Y:S01]  /*2820*/  ISETP.GE.AND P5, PT, R8, RZ, PT ;  /* 0x000000ff0800720c */ /* 0x000fe20003fa6270 */
[----:B------:R-:W-:Y:S01]  /*2830*/  IMAD.HI.U32 R8, R0, R19, RZ ;  /* 0x0000001300087227 */ /* 0x000fe200078e00ff */
[----:B------:R-:W-:-:S03]  /*2840*/  ISETP.GT.U32.AND P4, PT, R2, R9, PT ;  /* 0x000000090200720c */ /* 0x000fc60003f84070 */
[----:B------:R-:W-:Y:S01]  /*2850*/  IMAD.HI.U32 R6, R0, R13, RZ ;  /* 0x0000000d00067227 */ /* 0x000fe200078e00ff */
[----:B------:R-:W-:-:S03]  /*2860*/  @!P3 IADD3 R5, PT, PT, R5, -R2, RZ ;  /* 0x800000020505b210 */ /* 0x000fc60007ffe0ff */
[----:B-1----:R-:W-:Y:S01]  /*2870*/  IMAD R3, R2, R4, R11 ;  /* 0x0000000402037224 */ /* 0x002fe200078e020b */
[----:B------:R-:W-:Y:S01]  /*2880*/  IADD3 R6, PT, PT, -R6, RZ, RZ ;  /* 0x000000ff06067210 */ /* 0x000fe20007ffe1ff */
[----:B------:R-:W-:Y:S02]  /*2890*/  IMAD.MOV R11, RZ, RZ, -R7 ;  /* 0x000000ffff0b7224 */ /* 0x000fe400078e0a07 */
[----:B------:R-:W-:Y:S01]  /*28a0*/  IMAD.MOV.U32 R20, RZ, RZ, R5 ;  /* 0x000000ffff147224 */ /* 0x000fe200078e0005 */
[C---:B------:R-:W-:Y:S01]  /*28b0*/  ISETP.GT.U32.AND P3, PT, R2.reuse, R3, PT ;  /* 0x000000030200720c */ /* 0x040fe20003f64070 */
[C---:B------:R-:W-:Y:S01]  /*28c0*/  IMAD R11, R2.reuse, R11, R15 ;  /* 0x0000000b020b7224 */ /* 0x040fe200078e020f */
[----:B------:R-:W-:Y:S01]  /*28d0*/  IABS R15, R14 ;  /* 0x0000000e000f7213 */ /* 0x000fe20000000000 */
[----:B------:R-:W-:Y:S02]  /*28e0*/  IMAD R7, R2, R6, R13 ;  /* 0x0000000602077224 */ /* 0x000fe400078e020d */
[----:B------:R-:W-:-:S02]  /*28f0*/  VIADD R12, R28, 0x23 ;  /* 0x000000231c0c7836 */ /* 0x000fc40000000000 */
[----:B------:R-:W-:Y:S01]  /*2900*/  @!P1 IMAD.MOV R20, RZ, RZ, -R20 ;  /* 0x000000ffff149224 */ /* 0x000fe200078e0a14 */
[C---:B------:R-:W-:Y:S01]  /*2910*/  ISETP.GT.U32.AND P1, PT, R2.reuse, R11, PT ;  /* 0x0000000b0200720c */ /* 0x040fe20003f24070 */
[--C-:B------:R-:W-:Y:S01]  /*2920*/  @!P4 IMAD.IADD R9, R9, 0x1, -R2.reuse ;  /* 0x000000010909c824 */ /* 0x100fe200078e0a02 */
[----:B------:R-:W-:Y:S01]  /*2930*/  ISETP.GT.U32.AND P4, PT, R2, R7, PT ;  /* 0x000000070200720c */ /* 0x000fe20003f84070 */
[----:B------:R-:W-:Y:S01]  /*2940*/  IMAD.HI.U32 R6, R0, R17, RZ ;  /* 0x0000001100067227 */ /* 0x000fe200078e00ff */
[----:B------:R-:W-:Y:S01]  /*2950*/  IABS R13, R12 ;  /* 0x0000000c000d7213 */ /* 0x000fe20000000000 */
[----:B------:R-:W-:Y:S02]  /*2960*/  STL [R1+0x3c8], R20 ;  /* 0x0003c81401007387 */ /* 0x000fe40000100800 */
[----:B------:R-:W-:Y:S02]  /*2970*/  @!P3 IMAD.IADD R3, R3, 0x1, -R2 ;  /* 0x000000010303b824 */ /* 0x000fe400078e0a02 */
[----:B------:R-:W-:-:S02]  /*2980*/  IMAD.MOV.U32 R5, RZ, RZ, R9 ;  /* 0x000000ffff057224 */ /* 0x000fc400078e0009 */
[----:B------:R-:W-:Y:S01]  /*2990*/  IMAD.HI.U32 R4, R0, R13, RZ ;  /* 0x0000000d00047227 */ /* 0x000fe200078e00ff */
[----:B------:R-:W-:-:S03]  /*29a0*/  ISETP.GT.U32.AND P3, PT, R2, R3, PT ;  /* 0x000000030200720c */ /* 0x000fc60003f64070 */
[----:B------:R-:W-:Y:S01]  /*29b0*/  @!P6 IMAD.MOV R5, RZ, RZ, -R5 ;  /* 0x000000ffff05e224 */ /* 0x000fe200078e0a05 */
[-C--:B------:R-:W-:Y:S01]  /*29c0*/  @!P4 IADD3 R7, PT, PT, R7, -R2.reuse, RZ ;  /* 0x800000020707c210 */ /* 0x080fe20007ffe0ff */
[----:B------:R-:W-:Y:S01]  /*29d0*/  IMAD.MOV R4, RZ, RZ, -R4 ;  /* 0x000000ffff047224 */ /* 0x000fe200078e0a04 */
[----:B------:R-:W-:Y:S01]  /*29e0*/  ISETP.GE.AND P6, PT, R10, RZ, PT ;  /* 0x000000ff0a00720c */ /* 0x000fe20003fc6270 */
[----:B------:R-:W-:Y:S01]  /*29f0*/  @!P1 IMAD.IADD R11, R11, 0x1, -R2 ;  /* 0x000000010b0b9824 */ /* 0x000fe200078e0a02 */
[----:B------:R1:W-:Y:S01]  /*2a00*/  STL [R1+0x3c4], R5 ;  /* 0x0003c40501007387 */ /* 0x0003e20000100800 */
[C---:B------:R-:W-:Y:S01]  /*2a10*/  ISETP.GT.U32.AND P4, PT, R2.reuse, R7, PT ;  /* 0x000000070200720c */ /* 0x040fe20003f84070 */
[----:B------:R-:W-:Y:S02]  /*2a20*/  IMAD.MOV R6, RZ, RZ, -R6 ;  /* 0x000000ffff067224 */ /* 0x000fe400078e0a06 */
[----:B------:R-:W-:Y:S01]  /*2a30*/  ISETP.GT.U32.AND P1, PT, R2, R11, PT ;  /* 0x0000000b0200720c */ /* 0x000fe20003f24070 */
[----:B------:R-:W-:Y:S01]  /*2a40*/  IMAD.MOV R8, RZ, RZ, -R8 ;  /* 0x000000ffff087224 */ /* 0x000fe200078e0a08 */
[----:B------:R-:W-:Y:S01]  /*2a50*/  @!P3 IADD3 R3, PT, PT, R3, -R2, RZ ;  /* 0x800000020303b210 */ /* 0x000fe20007ffe0ff */
[----:B------:R-:W-:-:S02]  /*2a60*/  VIADD R10, R28, 0x27 ;  /* 0x000000271c0a7836 */ /* 0x000fc40000000000 */
[----:B-1----:R-:W-:Y:S02]  /*2a70*/  IMAD R5, R2, R4, R13 ;  /* 0x0000000402057224 */ /* 0x002fe400078e020d */
[----:B------:R-:W-:-:S03]  /*2a80*/  IMAD.HI.U32 R4, R0, R15, RZ ;  /* 0x0000000f00047227 */ /* 0x000fc600078e00ff */
[----:B------:R-:W-:Y:S02]  /*2a90*/  @!P4 IADD3 R7, PT, PT, R7, -R2, RZ ;  /* 0x800000020707c210 */ /* 0x000fe40007ffe0ff */
[----:B------:R-:W-:Y:S01]  /*2aa0*/  ISETP.GT.U32.AND P3, PT, R2, R5, PT ;  /* 0x000000050200720c */ /* 0x000fe20003f64070 */
[----:B------:R-:W-:Y:S01]  /*2ab0*/  IMAD.MOV R4, RZ, RZ, -R4 ;  /* 0x000000ffff047224 */ /* 0x000fe200078e0a04 */
[----:B------:R-:W-:Y:S01]  /*2ac0*/  ISETP.GE.AND P4, PT, R12, RZ, PT ;  /* 0x000000ff0c00720c */ /* 0x000fe20003f86270 */
[----:B------:R-:W-:Y:S01]  /*2ad0*/  @!P1 IMAD.IADD R11, R11, 0x1, -R2 ;  /* 0x000000010b0b9824 */ /* 0x000fe200078e0a02 */
[----:B------:R-:W-:Y:S01]  /*2ae0*/  IADD3 R12, PT, PT, R28, 0x29, RZ ;  /* 0x000000291c0c7810 */ /* 0x000fe20007ffe0ff */
[----:B------:R-:W-:Y:S02]  /*2af0*/  IMAD.MOV.U32 R20, RZ, RZ, R3 ;  /* 0x000000ffff147224 */ /* 0x000fe400078e0003 */
[C---:B------:R-:W-:Y:S02]  /*2b00*/  IMAD R13, R2.reuse, R6, R17 ;  /* 0x00000006020d7224 */ /* 0x040fe400078e0211 */
[C---:B------:R-:W-:Y:S01]  /*2b10*/  IMAD R9, R2.reuse, R4, R15 ;  /* 0x0000000402097224 */ /* 0x040fe200078e020f */
[----:B------:R-:W-:Y:S01]  /*2b20*/  IABS R4, R10 ;  /* 0x0000000a00047213 */ /* 0x000fe20000000000 */
[C---:B------:R-:W-:Y:S01]  /*2b30*/  IMAD R3, R2.reuse, R8, R19 ;  /* 0x0000000802037224 */ /* 0x040fe200078e0213 */
[C---:B------:R-:W-:Y:S01]  /*2b40*/  ISETP.GT.U32.AND P1, PT, R2.reuse, R13, PT ;  /* 0x0000000d0200720c */ /* 0x040fe20003f24070 */
[----:B------:R-:W-:Y:S01]  /*2b50*/  IMAD.MOV.U32 R6, RZ, RZ, R11 ;  /* 0x000000ffff067224 */ /* 0x000fe200078e000b */
[----:B------:R-:W-:Y:S01]  /*2b60*/  @!P3 IADD3 R5, PT, PT, R5, -R2, RZ ;  /* 0x800000020505b210 */ /* 0x000fe20007ffe0ff */
[----:B------:R-:W-:Y:S01]  /*2b70*/  @!P2 IMAD.MOV R20, RZ, RZ, -R20 ;  /* 0x000000ffff14a224 */ /* 0x000fe200078e0a14 */
[C---:B------:R-:W-:Y:S01]  /*2b80*/  ISETP.GT.U32.AND P3, PT, R2.reuse, R9, PT ;  /* 0x000000090200720c */ /* 0x040fe20003f64070 */
[----:B------:R-:W-:Y:S01]  /*2b90*/  IMAD.MOV.U32 R8, RZ, RZ, R7 ;  /* 0x000000ffff087224 */ /* 0x000fe200078e0007 */
[----:B------:R-:W-:-:S02]  /*2ba0*/  ISETP.GT.U32.AND P2, PT, R2, R5, PT ;  /* 0x000000050200720c */ /* 0x000fc40003f44070 */
[----:B------:R-:W-:Y:S01]  /*2bb0*/  @!P6 IADD3 R6, PT, PT, -R6, RZ, RZ ;  /* 0x000000ff0606e210 */ /* 0x000fe20007ffe1ff */
[----:B------:R-:W-:Y:S01]  /*2bc0*/  @!P5 IMAD.MOV R8, RZ, RZ, -R8 ;  /* 0x000000ffff08d224 */ /* 0x000fe200078e0a08 */
[----:B------:R-:W-:Y:S01]  /*2bd0*/  ISETP.GT.U32.AND P6, PT, R2, R3, PT ;  /* 0x000000030200720c */ /* 0x000fe20003fc4070 */
[----:B------:R-:W-:Y:S01]  /*2be0*/  STL [R1+0x3c0], R20 ;  /* 0x0003c01401007387 */ /* 0x000fe20000100800 */
[----:B------:R-:W-:Y:S02]  /*2bf0*/  MOV R7, R4 ;  /* 0x0000000400077202 */ /* 0x000fe40000000f00 */
[----:B------:R-:W-:Y:S01]  /*2c00*/  @!P1 IADD3 R13, PT, PT, R13, -R2, RZ ;  /* 0x800000020d0d9210 */ /* 0x000fe20007ffe0ff */
[----:B------:R1:W-:Y:S01]  /*2c10*/  STL [R1+0x3bc], R8 ;  /* 0x0003bc0801007387 */ /* 0x0003e20000100800 */
[----:B------:R-:W-:Y:S01]  /*2c20*/  ISETP.GE.AND P5, PT, R14, RZ, PT ;  /* 0x000000ff0e00720c */ /* 0x000fe20003fa6270 */
[----:B------:R-:W-:Y:S02]  /*2c30*/  IMAD.HI.U32 R4, R0, R7, RZ ;  /* 0x0000000700047227 */ /* 0x000fe400078e00ff */
[----:B------:R2:W-:Y:S02]  /*2c40*/  STL [R1+0x3b8], R6 ;  /* 0x0003b80601007387 */ /* 0x0005e40000100800 */
[----:B------:R-:W-:Y:S01]  /*2c50*/  @!P2 IMAD.IADD R5, R5, 0x1, -R2 ;  /* 0x000000010505a824 */ /* 0x000fe200078e0a02 */
[----:B------:R-:W-:Y:S01]  /*2c60*/  ISETP.GE.AND P2, PT, R16, RZ, PT ;  /* 0x000000ff1000720c */ /* 0x000fe20003f46270 */
[----:B------:R-:W-:-:S02]  /*2c70*/  IMAD.MOV R4, RZ, RZ, -R4 ;  /* 0x000000ffff047224 */ /* 0x000fc400078e0a04 */
[----:B-1----:R-:W-:Y:S02]  /*2c80*/  VIADD R8, R28, 0x28 ;  /* 0x000000281c087836 */ /* 0x002fe40000000000 */
[--C-:B------:R-:W-:Y:S01]  /*2c90*/  @!P3 IMAD.IADD R9, R9, 0x1, -R2.reuse ;  /* 0x000000010909b824 */ /* 0x100fe200078e0a02 */
[----:B------:R-:W-:Y:S01]  /*2ca0*/  ISETP.GE.AND P3, PT, R18, RZ, PT ;  /* 0x000000ff1200720c */ /* 0x000fe20003f66270 */
[----:B--2---:R-:W-:Y:S01]  /*2cb0*/  IMAD.MOV.U32 R6, RZ, RZ, R5 ;  /* 0x000000ffff067224 */ /* 0x004fe200078e0005 */
[----:B------:R-:W-:Y:S01]  /*2cc0*/  IABS R11, R8 ;  /* 0x00000008000b7213 */ /* 0x000fe20000000000 */
[----:B------:R-:W-:Y:S01]  /*2cd0*/  @!P6 IMAD.IADD R3, R3, 0x1, -R2 ;  /* 0x000000010303e824 */ /* 0x000fe200078e0a02 */
[C---:B------:R-:W-:Y:S01]  /*2ce0*/  ISETP.GT.U32.AND P6, PT, R2.reuse, R13, PT ;  /* 0x0000000d0200720c */ /* 0x040fe20003fc4070 */
[C---:B------:R-:W-:Y:S01]  /*2cf0*/  IMAD R5, R2.reuse, R4, R7 ;  /* 0x0000000402057224 */ /* 0x040fe200078e0207 */
[----:B------:R-:W-:Y:S01]  /*2d00*/  ISETP.GT.U32.AND P1, PT, R2, R9, PT ;  /* 0x000000090200720c */ /* 0x000fe20003f24070 */
[----:B------:R-:W-:-:S04]  /*2d10*/  IMAD.HI.U32 R4, R0, R11, RZ ;  /* 0x0000000b00047227 */ /* 0x000fc800078e00ff */
[----:B------:R-:W-:Y:S02]  /*2d20*/  IMAD.MOV R4, RZ, RZ, -R4 ;  /* 0x000000ffff047224 */ /* 0x000fe400078e0a04 */
[----:B------:R-:W-:Y:S01]  /*2d30*/  @!P4 IMAD.MOV R6, RZ, RZ, -R6 ;  /* 0x000000ffff06c224 */ /* 0x000fe200078e0a06 */
[C---:B------:R-:W-:Y:S01]  /*2d40*/  ISETP.GT.U32.AND P4, PT, R2.reuse, R3, PT ;  /* 0x000000030200720c */ /* 0x040fe20003f84070 */
[----:B------:R-:W-:Y:S02]  /*2d50*/  IMAD R7, R2, R4, R11 ;  /* 0x0000000402077224 */ /* 0x000fe400078e020b */
[----:B------:R-:W-:Y:S01]  /*2d60*/  @!P6 IMAD.IADD R13, R13, 0x1, -R2 ;  /* 0x000000010d0de824 */ /* 0x000fe200078e0a02 */
[----:B------:R1:W-:Y:S01]  /*2d70*/  STL [R1+0x3b4], R6 ;  /* 0x0003b40601007387 */ /* 0x0003e20000100800 */
[----:B------:R-:W-:Y:S01]  /*2d80*/  @!P1 IADD3 R9, PT, PT, R9, -R2, RZ ;  /* 0x8000000209099210 */ /* 0x000fe20007ffe0ff */
[----:B------:R-:W-:Y:S01]  /*2d90*/  VIADD R14, R28, 0x2a ;  /* 0x0000002a1c0e7836 */ /* 0x000fe20000000000 */
[----:B------:R-:W-:Y:S01]  /*2da0*/  ISETP.GT.U32.AND P6, PT, R2, R7, PT ;  /* 0x000000070200720c */ /* 0x000fe20003fc4070 */
[----:B------:R-:W-:Y:S01]  /*2db0*/  VIADD R16, R28, 0x2b ;  /* 0x0000002b1c107836 */ /* 0x000fe20000000000 */
[----:B------:R-:W-:Y:S01]  /*2dc0*/  ISETP.GT.U32.AND P1, PT, R2, R5, PT ;  /* 0x000000050200720c */ /* 0x000fe20003f24070 */
[----:B------:R-:W-:Y:S01]  /*2dd0*/  IMAD.MOV.U32 R18, RZ, RZ, R9 ;  /* 0x000000ffff127224 */ /* 0x000fe200078e0009 */
[----:B------:R-:W-:-:S02]  /*2de0*/  IABS R15, R14 ;  /* 0x0000000e000f7213 */ /* 0x000fc40000000000 */
[----:B------:R-:W-:Y:S01]  /*2df0*/  IABS R17, R16 ;  /* 0x0000001000117213 */ /* 0x000fe20000000000 */
[----:B------:R-:W-:Y:S01]  /*2e00*/  @!P4 IMAD.IADD R3, R3, 0x1, -R2 ;  /* 0x000000010303c824 */ /* 0x000fe200078e0a02 */
[----:B-1----:R-:W-:Y:S01]  /*2e10*/  IABS R6, R12 ;  /* 0x0000000c00067213 */ /* 0x002fe20000000000 */
[----:B------:R-:W-:Y:S01]  /*2e20*/  @!P5 IMAD.MOV R18, RZ, RZ, -R18 ;  /* 0x000000ffff12d224 */ /* 0x000fe200078e0a12 */
[----:B------:R-:W-:Y:S01]  /*2e30*/  ISETP.GE.AND P4, PT, R10, RZ, PT ;  /* 0x000000ff0a00720c */ /* 0x000fe20003f86270 */
[----:B------:R-:W-:Y:S01]  /*2e40*/  IMAD.MOV.U32 R10, RZ, RZ, R3 ;  /* 0x000000ffff0a7224 */ /* 0x000fe200078e0003 */
[----:B------:R-:W-:Y:S01]  /*2e50*/  @!P2 IADD3 R13, PT, PT, -R13, RZ, RZ ;  /* 0x000000ff0d0da210 */ /* 0x000fe20007ffe1ff */
[----:B------:R-:W-:Y:S01]  /*2e60*/  IMAD.MOV.U32 R11, RZ, RZ, R6 ;  /* 0x000000ffff0b7224 */ /* 0x000fe200078e0006 */
[-C--:B------:R-:W-:Y:S01]  /*2e70*/  @!P6 IADD3 R7, PT, PT, R7, -R2.reuse, RZ ;  /* 0x800000020707e210 */ /* 0x080fe20007ffe0ff */
[----:B------:R-:W-:Y:S01]  /*2e80*/  IMAD.HI.U32 R6, R0, R15, RZ ;  /* 0x0000000f00067227 */ /* 0x000fe200078e00ff */
[----:B------:R-:W-:Y:S01]  /*2e90*/  @!P1 IADD3 R5, PT, PT, R5, -R2, RZ ;  /* 0x8000000205059210 */ /* 0x000fe20007ffe0ff */
[----:B------:R1:W-:Y:S01]  /*2ea0*/  STL [R1+0x3b0], R18 ;  /* 0x0003b01201007387 */ /* 0x0003e20000100800 */
[----:B------:R-:W-:Y:S01]  /*2eb0*/  ISETP.GE.AND P1, PT, R8, RZ, PT ;  /* 0x000000ff0800720c */ /* 0x000fe20003f26270 */
[----:B------:R-:W-:Y:S01]  /*2ec0*/  IMAD.HI.U32 R4, R0, R11, RZ ;  /* 0x0000000b00047227 */ /* 0x000fe200078e00ff */
[C---:B------:R-:W-:Y:S01]  /*2ed0*/  ISETP.GT.U32.AND P6, PT, R2.reuse, R7, PT ;  /* 0x000000070200720c */ /* 0x040fe20003fc4070 */
[----:B------:R2:W-:Y:S01]  /*2ee0*/  STL [R1+0x3ac], R13 ;  /* 0x0003ac0d01007387 */ /* 0x0005e20000100800 */
[----:B------:R-:W-:Y:S01]  /*2ef0*/  ISETP.GT.U32.AND P5, PT, R2, R5, PT ;  /* 0x000000050200720c */ /* 0x000fe20003fa4070 */
[----:B------:R-:W-:-:S02]  /*2f00*/  IMAD.MOV R4, RZ, RZ, -R4 ;  /* 0x000000ffff047224 */ /* 0x000fc400078e0a04 */
[----:B------:R-:W-:Y:S01]  /*2f10*/  IMAD.HI.U32 R8, R0, R17, RZ ;  /* 0x0000001100087227 */ /* 0x000fe200078e00ff */
[----:B-1----:R-:W-:-:S03]  /*2f20*/  IADD3 R18, PT, PT, R28, 0x30, RZ ;  /* 0x000000301c127810 */ /* 0x002fc60007ffe0ff */
[----:B------:R-:W-:Y:S02]  /*2f30*/  IMAD.MOV R6, RZ, RZ, -R6 ;  /* 0x000000ffff067224 */ /* 0x000fe400078e0a06 */
[C---:B------:R-:W-:Y:S02]  /*2f40*/  IMAD R9, R2.reuse, R4, R11 ;  /* 0x0000000402097224 */ /* 0x040fe400078e020b */
[----:B------:R-:W-:Y:S02]  /*2f50*/  IMAD.MOV R8, RZ, RZ, -R8 ;  /* 0x000000ffff087224 */ /* 0x000fe400078e0a08 */
[C---:B------:R-:W-:Y:S01]  /*2f60*/  IMAD R11, R2.reuse, R6, R15 ;  /* 0x00000006020b7224 */ /* 0x040fe200078e020f */
[C---:B------:R-:W-:Y:S01]  /*2f70*/  ISETP.GT.U32.AND P2, PT, R2.reuse, R9, PT ;  /* 0x000000090200720c */ /* 0x040fe20003f44070 */
[C---:B------:R-:W-:Y:S02]  /*2f80*/  IMAD R3, R2.reuse, R8, R17 ;  /* 0x0000000802037224 */ /* 0x040fe400078e0211 */
[----:B------:R-:W-:Y:S01]  /*2f90*/  @!P3 IMAD.MOV R10, RZ, RZ, -R10 ;  /* 0x000000ffff0ab224 */ /* 0x000fe200078e0a0a */
[C---:B------:R-:W-:Y:S01]  /*2fa0*/  ISETP.GT.U32.AND P3, PT, R2.reuse, R11, PT ;  /* 0x0000000b0200720c */ /* 0x040fe20003f64070 */
[--C-:B------:R-:W-:Y:S01]  /*2fb0*/  @!P6 IMAD.IADD R7, R7, 0x1, -R2.reuse ;  /* 0x000000010707e824 */ /* 0x100fe200078e0a02 */
[----:B------:R-:W-:Y:S01]  /*2fc0*/  ISETP.GT.U32.AND P6, PT, R2, R3, PT ;  /* 0x000000030200720c */ /* 0x000fe20003fc4070 */
[----:B------:R-:W-:Y:S01]  /*2fd0*/  VIADD R8, R28, 0x2c ;  /* 0x0000002c1c087836 */ /* 0x000fe20000000000 */
[----:B------:R1:W-:Y:S01]  /*2fe0*/  STL [R1+0x3a8], R10 ;  /* 0x0003a80a01007387 */ /* 0x0003e20000100800 */
[--C-:B------:R-:W-:Y:S01]  /*2ff0*/  @!P5 IMAD.IADD R5, R5, 0x1, -R2.reuse ;  /* 0x000000010505d824 */ /* 0x100fe200078e0a02 */
[----:B------:R-:W-:Y:S01]  /*3000*/  ISETP.GE.AND P5, PT, R12, RZ, PT ;  /* 0x000000ff0c00720c */ /* 0x000fe20003fa6270 */
[----:B------:R-:W-:Y:S01]  /*3010*/  VIADD R12, R28, 0x2e ;  /* 0x0000002e1c0c7836 */ /* 0x000fe20000000000 */
[----:B--2---:R-:W-:Y:S01]  /*3020*/  IABS R13, R8 ;  /* 0x00000008000d7213 */ /* 0x004fe20000000000 */
[----:B------:R-:W-:Y:S01]  /*3030*/  @!P2 IMAD.IADD R9, R9, 0x1, -R2 ;  /* 0x000000010909a824 */ /* 0x000fe200078e0a02 */
[----:B------:R-:W-:Y:S01]  /*3040*/  ISETP.GE.AND P2, PT, R14, RZ, PT ;  /* 0x000000ff0e00720c */ /* 0x000fe20003f46270 */
[----:B------:R-:W-:Y:S01]  /*3050*/  IMAD.MOV.U32 R6, RZ, RZ, R5 ;  /* 0x000000ffff067224 */ /* 0x000fe200078e0005 */
[----:B------:R-:W-:Y:S01]  /*3060*/  IABS R17, R12 ;  /* 0x0000000c00117213 */ /* 0x000fe20000000000 */
[----:B------:R-:W-:Y:S01]  /*3070*/  IMAD.HI.U32 R4, R0, R13, RZ ;  /* 0x0000000d00047227 */ /* 0x000fe200078e00ff */
[----:B-1----:R-:W-:-:S02]  /*3080*/  IADD3 R10, PT, PT, R28, 0x2d, RZ ;  /* 0x0000002d1c0a7810 */ /* 0x002fc40007ffe0ff */
[----:B------:R-:W-:Y:S01]  /*3090*/  @!P3 IADD3 R11, PT, PT, R11, -R2, RZ ;  /* 0x800000020b0bb210 */ /* 0x000fe20007ffe0ff */
[----:B------:R-:W-:Y:S01]  /*30a0*/  @!P6 IMAD.IADD R3, R3, 0x1, -R2 ;  /* 0x000000010303e824 */ /* 0x000fe200078e0a02 */
[----:B------:R-:W-:Y:S01]  /*30b0*/  IABS R15, R10 ;  /* 0x0000000a000f7213 */ /* 0x000fe20000000000 */
[----:B------:R-:W-:Y:S01]  /*30c0*/  IMAD.MOV R5, RZ, RZ, -R4 ;  /* 0x000000ffff057224 */ /* 0x000fe200078e0a04 */
[----:B------:R-:W-:Y:S01]  /*30d0*/  ISETP.GT.U32.AND P3, PT, R2, R9, PT ;  /* 0x000000090200720c */ /* 0x000fe20003f64070 */
[----:B------:R-:W-:Y:S01]  /*30e0*/  VIADD R14, R28, 0x2f ;  /* 0x0000002f1c0e7836 */ /* 0x000fe20000000000 */
[----:B------:R-:W-:Y:S01]  /*30f0*/  ISETP.GT.U32.AND P6, PT, R2, R11, PT ;  /* 0x0000000b0200720c */ /* 0x000fe20003fc4070 */
[----:B------:R-:W-:Y:S01]  /*3100*/  IMAD.HI.U32 R4, R0, R15, RZ ;  /* 0x0000000f00047227 */ /* 0x000fe200078e00ff */
[----:B------:R-:W-:Y:S02]  /*3110*/  @!P4 IADD3 R6, PT, PT, -R6, RZ, RZ ;  /* 0x000000ff0606c210 */ /* 0x000fe40007ffe1ff */
[C---:B------:R-:W-:Y:S01]  /*3120*/  ISETP.GT.U32.AND P4, PT, R2.reuse, R3, PT ;  /* 0x000000030200720c */ /* 0x040fe20003f84070 */
[----:B------:R-:W-:Y:S01]  /*3130*/  IMAD.MOV R4, RZ, RZ, -R4 ;  /* 0x000000ffff047224 */ /* 0x000fe200078e0a04 */
[----:B------:R-:W-:Y:S01]  /*3140*/  IABS R19, R14 ;  /* 0x0000000e00137213 */ /* 0x000fe20000000000 */
[C---:B------:R-:W-:Y:S01]  /*3150*/  IMAD R5, R2.reuse, R5, R13 ;  /* 0x0000000502057224 */ /* 0x040fe200078e020d */
[----:B------:R1:W-:Y:S01]  /*3160*/  STL [R1+0x3a4], R6 ;  /* 0x0003a40601007387 */ /* 0x0003e20000100800 */
[----:B------:R-:W-:-:S02]  /*3170*/  IMAD R13, R2, R4, R15 ;  /* 0x00000004020d7224 */ /* 0x000fc400078e020f */
[--C-:B------:R-:W-:Y:S01]  /*3180*/  @!P3 IMAD.IADD R9, R9, 0x1, -R2.reuse ;  /* 0x000000010909b824 */ /* 0x100fe200078e0a02 */
[C---:B------:R-:W-:Y:S01]  /*3190*/  ISETP.GT.U32.AND P3, PT, R2.reuse, R5, PT ;  /* 0x000000050200720c */ /* 0x040fe20003f64070 */
[----:B------:R-:W-:Y:S01]  /*31a0*/  @!P6 IMAD.IADD R11, R11, 0x1, -R2 ;  /* 0x000000010b0be824 */ /* 0x000fe200078e0a02 */
[----:B------:R-:W-:Y:S01]  /*31b0*/  ISETP.GT.U32.AND P6, PT, R2, R13, PT ;  /* 0x0000000d0200720c */ /* 0x000fe20003fc4070 */
[----:B------:R-:W-:Y:S01]  /*31c0*/  IMAD.HI.U32 R4, R0, R17, RZ ;  /* 0x0000001100047227 */ /* 0x000fe200078e00ff */
[----:B-1----:R-:W-:-:S03]  /*31d0*/  IABS R6, R18 ;  /* 0x0000001200067213 */ /* 0x002fc60000000000 */
[----:B------:R-:W-:Y:S01]  /*31e0*/  @!P4 IMAD.IADD R3, R3, 0x1, -R2 ;  /* 0x000000010303c824 */ /* 0x000fe200078e0a02 */
[----:B------:R-:W-:Y:S01]  /*31f0*/  ISETP.GE.AND P4, PT, R16, RZ, PT ;  /* 0x000000ff1000720c */ /* 0x000fe20003f86270 */
[----:B------:R-:W-:Y:S02]  /*3200*/  IMAD.MOV R15, RZ, RZ, -R4 ;  /* 0x000000ffff0f7224 */ /* 0x000fe400078e0a04 */
[----:B------:R-:W-:Y:S02]  /*3210*/  IMAD.HI.U32 R4, R0, R19, RZ ;  /* 0x0000001300047227 */ /* 0x000fe400078e00ff */
[-C--:B------:R-:W-:Y:S02]  /*3220*/  @!P3 IADD3 R5, PT, PT, R5, -R2.reuse, RZ ;  /* 0x800000020505b210 */ /* 0x080fe40007ffe0ff */
[----:B------:R-:W-:Y:S01]  /*3230*/  ISETP.GE.AND P3, PT, R8, RZ, PT ;  /* 0x000000ff0800720c */ /* 0x000fe20003f66270 */
[----:B------:R-:W-:Y:S01]  /*3240*/  IMAD.MOV.U32 R20, RZ, RZ, R7 ;  /* 0x000000ffff147224 */ /* 0x000fe200078e0007 */
[----:B------:R-:W-:Y:S01]  /*3250*/  @!P6 IADD3 R13, PT, PT, R13, -R2, RZ ;  /* 0x800000020d0de210 */ /* 0x000fe20007ffe0ff */
[----:B------:R-:W-:-:S02]  /*3260*/  IMAD.MOV.U32 R7, RZ, RZ, R6 ;  /* 0x000000ffff077224 */ /* 0x000fc400078e0006 */
[----:B------:R-:W-:Y:S01]  /*3270*/  IMAD.MOV.U32 R8, RZ, RZ, R9 ;  /* 0x000000ffff087224 */ /* 0x000fe200078e0009 */
[C---:B------:R-:W-:Y:S01]  /*3280*/  ISETP.GT.U32.AND P6, PT, R2.reuse, R13, PT ;  /* 0x0000000d0200720c */ /* 0x040fe20003fc4070 */
[----:B------:R-:W-:Y:S02]  /*3290*/  IMAD.MOV R6, RZ, RZ, -R4 ;  /* 0x000000ffff067224 */ /* 0x000fe400078e0a04 */
[----:B------:R-:W-:Y:S01]  /*32a0*/  IMAD R15, R2, R15, R17 ;  /* 0x0000000f020f7224 */ /* 0x000fe200078e0211 */
[----:B------:R-:W-:Y:S01]  /*32b0*/  @!P5 IADD3 R8, PT, PT, -R8, RZ, RZ ;  /* 0x000000ff0808d210 */ /* 0x000fe20007ffe1ff */
[----:B------:R-:W-:Y:S02]  /*32c0*/  IMAD.MOV.U32 R4, RZ, RZ, R11 ;  /* 0x000000ffff047224 */ /* 0x000fe400078e000b */
[----:B------:R-:W-:Y:S01]  /*32d0*/  @!P1 IMAD.MOV R20, RZ, RZ, -R20 ;  /* 0x000000ffff149224 */ /* 0x000fe200078e0a14 */
[C---:B------:R-:W-:Y:S01]  /*32e0*/  ISETP.GT.U32.AND P5, PT, R2.reuse, R15, PT ;  /* 0x0000000f0200720c */ /* 0x040fe20003fa4070 */
[----:B------:R-:W-:Y:S01]  /*32f0*/  @!P2 IMAD.MOV R4, RZ, RZ, -R4 ;  /* 0x000000ffff04a224 */ /* 0x000fe200078e0a04 */
[----:B------:R-:W-:Y:S01]  /*3300*/  ISETP.GT.U32.AND P1, PT, R2, R5, PT ;  /* 0x000000050200720c */ /* 0x000fe20003f24070 */
[----:B------:R-:W-:Y:S01]  /*3310*/  @!P4 IMAD.MOV R3, RZ, RZ, -R3 ;  /* 0x000000ffff03c224 */ /* 0x000fe200078e0a03 */
[----:B------:R-:W-:Y:S01]  /*3320*/  STL [R1+0x3a0], R20 ;  /* 0x0003a01401007387 */ /* 0x000fe20000100800 */
[----:B------:R-:W-:Y:S01]  /*3330*/  ISETP.GE.AND P2, PT, R10, RZ, PT ;  /* 0x000000ff0a00720c */ /* 0x000fe20003f46270 */
[----:B------:R-:W-:Y:S01]  /*3340*/  @!P6 IMAD.IADD R13, R13, 0x1, -R2 ;  /* 0x000000010d0de824 */ /* 0x000fe200078e0a02 */
[----:B------:R-:W-:Y:S01]  /*3350*/  ISETP.GE.AND P4, PT, R12, RZ, PT ;  /* 0x000000ff0c00720c */ /* 0x000fe20003f86270 */
[----:B------:R1:W-:Y:S01]  /*3360*/  STL [R1+0x39c], R8 ;  /* 0x00039c0801007387 */ /* 0x0003e20000100800 */
[----:B------:R-:W-:-:S02]  /*3370*/  VIADD R12, R28, 0x33 ;  /* 0x000000331c0c7836 */ /* 0x000fc40000000000 */
[----:B------:R-:W-:Y:S01]  /*3380*/  IMAD.MOV.U32 R9, RZ, RZ, R13 ;  /* 0x000000ffff097224 */ /* 0x000fe200078e000d */
[----:B------:R2:W-:Y:S01]  /*3390*/  STL [R1+0x398], R4 ;  /* 0x0003980401007387 */ /* 0x0005e20000100800 */
[----:B------:R-:W-:Y:S01]  /*33a0*/  @!P5 IMAD.IADD R15, R15, 0x1, -R2 ;  /* 0x000000010f0fd824 */ /* 0x000fe200078e0a02 */
[----:B------:R-:W-:Y:S02]  /*33b0*/  IABS R11, R12 ;  /* 0x0000000c000b7213 */ /* 0x000fe40000000000 */
[----:B------:R3:W-:Y:S01]  /*33c0*/  STL [R1+0x394], R3 ;  /* 0x0003940301007387 */ /* 0x0007e20000100800 */
[----:B------:R-:W-:Y:S01]  /*33d0*/  @!P1 IADD3 R5, PT, PT, R5, -R2, RZ ;  /* 0x8000000205059210 */ /* 0x000fe20007ffe0ff */
[----:B-1----:R-:W-:Y:S01]  /*33e0*/  VIADD R8, R28, 0x31 ;  /* 0x000000311c087836 */ /* 0x002fe20000000000 */
[----:B------:R-:W-:Y:S01]  /*33f0*/  ISETP.GT.U32.AND P5, PT, R2, R15, PT ;  /* 0x0000000f0200720c */ /* 0x000fe20003fa4070 */
[----:B------:R-:W-:Y:S01]  /*3400*/  @!P2 IMAD.MOV R9, RZ, RZ, -R9 ;  /* 0x000000ffff09a224 */ /* 0x000fe200078e0a09 */
[----:B------:R-:W-:Y:S01]  /*3410*/  MOV R10, R5 ;  /* 0x00000005000a7202 */ /* 0x000fe20000000f00 */
[----:B--2---:R-:W-:Y:S01]  /*3420*/  IMAD.HI.U32 R4, R0, R7, RZ ;  /* 0x0000000700047227 */ /* 0x004fe200078e00ff */
[----:B------:R-:W-:-:S03]  /*3430*/  ISETP.GE.AND P1, PT, R14, RZ, PT ;  /* 0x000000ff0e00720c */ /* 0x000fc60003f26270 */
[C---:B---3--:R-:W-:Y:S01]  /*3440*/  IMAD R3, R2.reuse, R6, R19 ;  /* 0x0000000602037224 */ /* 0x048fe200078e0213 */
[----:B------:R-:W-:Y:S01]  /*3450*/  IABS R6, R8 ;  /* 0x0000000800067213 */ /* 0x000fe20000000000 */
[----:B------:R-:W-:Y:S02]  /*3460*/  IMAD.MOV R4, RZ, RZ, -R4 ;  /* 0x000000ffff047224 */ /* 0x000fe400078e0a04 */
[----:B------:R-:W-:Y:S01]  /*3470*/  @!P3 IMAD.MOV R10, RZ, RZ, -R10 ;  /* 0x000000ffff0ab224 */ /* 0x000fe200078e0a0a */
[C---:B------:R-:W-:Y:S01]  /*3480*/  ISETP.GT.U32.AND P6, PT, R2.reuse, R3, PT ;  /* 0x000000030200720c */ /* 0x040fe20003fc4070 */
[----:B------:R-:W-:Y:S01]  /*3490*/  IMAD R7, R2, R4, R7 ;  /* 0x0000000402077224 */ /* 0x000fe200078e0207 */
[----:B------:R-:W-:Y:S01]  /*34a0*/  ISETP.GE.AND P3, PT, R18, RZ, PT ;  /* 0x000000ff1200720c */ /* 0x000fe20003f66270 */
[----:B------:R-:W-:Y:S01]  /*34b0*/  IMAD.MOV.U32 R5, RZ, RZ, R6 ;  /* 0x000000ffff057224 */ /* 0x000fe200078e0006 */
[----:B------:R1:W-:Y:S01]  /*34c0*/  STL [R1+0x390], R10 ;  /* 0x0003900a01007387 */ /* 0x0003e20000100800 */
[----:B------:R-:W-:Y:S01]  /*34d0*/  @!P5 IMAD.IADD R15, R15, 0x1, -R2 ;  /* 0x000000010f0fd824 */ /* 0x000fe200078e0a02 */
[----:B------:R-:W-:Y:S01]  /*34e0*/  ISETP.GT.U32.AND P2, PT, R2, R7, PT ;  /* 0x000000070200720c */ /* 0x000fe20003f44070 */
[----:B------:R-:W-:Y:S01]  /*34f0*/  IMAD.HI.U32 R4, R0, R5, RZ ;  /* 0x0000000500047227 */ /* 0x000fe200078e00ff */
[----:B------:R2:W-:Y:S01]  /*3500*/  STL [R1+0x38c], R9 ;  /* 0x00038c0901007387 */ /* 0x0005e20000100800 */
[----:B------:R-:W-:-:S02]  /*3510*/  ISETP.GE.AND P5, PT, R8, RZ, PT ;  /* 0x000000ff0800720c */ /* 0x000fc40003fa6270 */
[----:B------:R-:W-:Y:S01]  /*3520*/  MOV R14, R15 ;  /* 0x0000000f000e7202 */ /* 0x000fe20000000f00 */
[----:B------:R-:W-:Y:S01]  /*3530*/  IMAD.HI.U32 R6, R0, R11, RZ ;  /* 0x0000000b00067227 */ /* 0x000fe200078e00ff */
[----:B------:R-:W-:Y:S02]  /*3540*/  IADD3 R4, PT, PT, -R4, RZ, RZ ;  /* 0x000000ff04047210 */ /* 0x000fe40007ffe1ff */
[----:B-1----:R-:W-:Y:S01]  /*3550*/  IADD3 R10, PT, PT, R28, 0x32, RZ ;  /* 0x000000321c0a7810 */ /* 0x002fe20007ffe0ff */
[--C-:B------:R-:W-:Y:S02]  /*3560*/  @!P6 IMAD.IADD R3, R3, 0x1, -R2.reuse ;  /* 0x000000010303e824 */ /* 0x100fe400078e0a02 */
[C---:B------:R-:W-:Y:S01]  /*3570*/  IMAD R5, R2.reuse, R4, R5 ;  /* 0x0000000402057224 */ /* 0x040fe200078e0205 */
[----:B--2---:R-:W-:Y:S01]  /*3580*/  IABS R9, R10 ;  /* 0x0000000a00097213 */ /* 0x004fe20000000000 */
[----:B------:R-:W-:Y:S01]  /*3590*/  @!P2 IMAD.IADD R7, R7, 0x1, -R2 ;  /* 0x000000010707a824 */ /* 0x000fe200078e0a02 */
[----:B------:R-:W-:Y:S01]  /*35a0*/  ISETP.GT.U32.AND P6, PT, R2, R3, PT ;  /* 0x000000030200720c */ /* 0x000fe20003fc4070 */
[----:B------:R-:W-:Y:S01]  /*35b0*/  @!P4 IMAD.MOV R14, RZ, RZ, -R14 ;  /* 0x000000ffff0ec224 */ /* 0x000fe200078e0a0e */
[----:B------:R-:W-:Y:S01]  /*35c0*/  ISETP.GE.AND P4, PT, R10, RZ, PT ;  /* 0x000000ff0a00720c */ /* 0x000fe20003f86270 */
[----:B------:R-:W-:Y:S01]  /*35d0*/  IMAD.HI.U32 R4, R0, R9, RZ ;  /* 0x0000000900047227 */ /* 0x000fe200078e00ff */
[----:B------:R-:W-:-:S02]  /*35e0*/  ISETP.GT.U32.AND P2, PT, R2, R7, PT ;  /* 0x000000070200720c */ /* 0x000fc40003f44070 */
[----:B------:R1:W-:Y:S01]  /*35f0*/  STL [R1+0x388], R14 ;  /* 0x0003880e01007387 */ /* 0x0003e20000100800 */
[----:B------:R-:W-:Y:S02]  /*3600*/  IMAD.MOV R4, RZ, RZ, -R4 ;  /* 0x000000ffff047224 */ /* 0x000fe400078e0a04 */
[----:B------:R-:W-:Y:S02]  /*3610*/  VIADD R8, R28, 0x34 ;  /* 0x000000341c087836 */ /* 0x000fe40000000000 */
[----:B------:R-:W-:Y:S02]  /*3620*/  IMAD.MOV R6, RZ, RZ, -R6 ;  /* 0x000000ffff067224 */ /* 0x000fe400078e0a06 */
[--C-:B------:R-:W-:Y:S01]  /*3630*/  @!P6 IMAD.IADD R3, R3, 0x1, -R2.reuse ;  /* 0x000000010303e824 */ /* 0x100fe200078e0a02 */
[----:B------:R-:W-:Y:S01]  /*3640*/  ISETP.GT.U32.AND P6, PT, R2, R5, PT ;  /* 0x000000050200720c */ /* 0x000fe20003fc4070 */
[----:B------:R-:W-:Y:S01]  /*3650*/  VIADD R10, R28, 0x35 ;  /* 0x000000351c0a7836 */ /* 0x000fe20000000000 */
[----:B------:R-:W-:Y:S01]  /*3660*/  IABS R13, R8 ;  /* 0x00000008000d7213 */ /* 0x000fe20000000000 */
[----:B------:R-:W-:Y:S01]  /*3670*/  @!P2 IMAD.IADD R7, R7, 0x1, -R2 ;  /* 0x000000010707a824 */ /* 0x000fe200078e0a02 */
[----:B-1----:R-:W-:Y:S01]  /*3680*/  MOV R14, R3 ;  /* 0x00000003000e7202 */ /* 0x002fe20000000f00 */
[----:B------:R-:W-:-:S02]  /*3690*/  IMAD R3, R2, R4, R9 ;  /* 0x0000000402037224 */ /* 0x000fc400078e0209 */
[C---:B------:R-:W-:Y:S01]  /*36a0*/  IMAD R9, R2.reuse, R6, R11 ;  /* 0x0000000602097224 */ /* 0x040fe200078e020b */
[----:B------:R-:W-:Y:S01]  /*36b0*/  IABS R11, R10 ;  /* 0x0000000a000b7213 */ /* 0x000fe20000000000 */
[----:B------:R-:W-:Y:S01]  /*36c0*/  @!P1 IMAD.MOV R14, RZ, RZ, -R14 ;  /* 0x000000ffff0e9224 */ /* 0x000fe200078e0a0e */
[----:B------:R-:W-:Y:S01]  /*36d0*/  ISETP.GT.U32.AND P2, PT, R2, R3, PT ;  /* 0x000000030200720c */ /* 0x000fe20003f44070 */
[----:B------:R-:W-:Y:S01]  /*36e0*/  IMAD.HI.U32 R4, R0, R13, RZ ;  /* 0x0000000d00047227 */ /* 0x000fe200078e00ff */
[----:B------:R-:W-:Y:S02]  /*36f0*/  ISETP.GE.AND P1, PT, R12, RZ, PT ;  /* 0x000000ff0c00720c */ /* 0x000fe40003f26270 */
[----:B------:R1:W-:Y:S01]  /*3700*/  STL [R1+0x384], R14 ;  /* 0x0003840e01007387 */ /* 0x0003e20000100800 */
[----:B------:R-:W-:Y:S01]  /*3710*/  @!P6 IADD3 R5, PT, PT, R5, -R2, RZ ;  /* 0x800000020505e210 */ /* 0x000fe20007ffe0ff */
[----:B------:R-:W-:Y:S01]  /*3720*/  IMAD.MOV R4, RZ, RZ, -R4 ;  /* 0x000000ffff047224 */ /* 0x000fe200078e0a04 */
[----:B------:R-:W-:-:S02]  /*3730*/  IADD3 R12, PT, PT, R28, 0x36, RZ ;  /* 0x000000361c0c7810 */ /* 0x000fc40007ffe0ff */
[----:B------:R-:W-:-:S04]  /*3740*/  ISETP.GT.U32.AND P6, PT, R2, R5, PT ;  /* 0x000000050200720c */ /* 0x000fc80003fc4070 */
[----:B------:R-:W-:Y:S02]  /*3750*/  @!P2 IMAD.IADD R3, R3, 0x1, -R2 ;  /* 0x000000010303a824 */ /* 0x000fe400078e0a02 */
[----:B-1----:R-:W-:Y:S02]  /*3760*/  IMAD.MOV.U32 R14, RZ, RZ, R7 ;  /* 0x000000ffff0e7224 */ /* 0x002fe400078e0007 */
[C---:B------:R-:W-:Y:S01]  /*3770*/  IMAD R7, R2.reuse, R4, R13 ;  /* 0x0000000402077224 */ /* 0x040fe200078e020d */
[C---:B------:R-:W-:Y:S01]  /*3780*/  ISETP.GT.U32.AND P2, PT, R2.reuse, R3, PT ;  /* 0x000000030200720c */ /* 0x040fe20003f44070 */
[----:B------:R-:W-:Y:S01]  /*3790*/  @!P3 IMAD.MOV R14, RZ, RZ, -R14 ;  /* 0x000000ffff0eb224 */ /* 0x000fe200078e0a0e */
[----:B------:R-:W-:Y:S01]  /*37a0*/  ISETP.GT.U32.AND P3, PT, R2, R9, PT ;  /* 0x000000090200720c */ /* 0x000fe20003f64070 */
[----:B------:R-:W-:Y:S01]  /*37b0*/  IMAD.HI.U32 R4, R0, R11, RZ ;  /* 0x0000000b00047227 */ /* 0x000fe200078e00ff */
[----:B------:R-:W-:Y:S02]  /*37c0*/  @!P6 IADD3 R5, PT, PT, R5, -R2, RZ ;  /* 0x800000020505e210 */ /* 0x000fe40007ffe0ff */
[----:B------:R-:W-:Y:S01]  /*37d0*/  ISETP.GT.U32.AND P6, PT, R2, R7, PT ;  /* 0x000000070200720c */ /* 0x000fe20003fc4070 */
[----:B------:R1:W-:Y:S01]  /*37e0*/  STL [R1+0x380], R14 ;  /* 0x0003800e01007387 */ /* 0x0003e20000100800 */
[----:B------:R-:W-:Y:S01]  /*37f0*/  IABS R13, R12 ;  /* 0x0000000c000d7213 */ /* 0x000fe20000000000 */
[----:B------:R-:W-:Y:S01]  /*3800*/  IMAD.MOV.U32 R6, RZ, RZ, R5 ;  /* 0x000000ffff067224 */ /* 0x000fe200078e0005 */
[----:B------:R-:W-:-:S03]  /*3810*/  IADD3 R4, PT, PT, -R4, RZ, RZ ;  /* 0x000000ff04047210 */ /* 0x000fc60007ffe1ff */
[----:B------:R-:W-:-:S04]  /*3820*/  IMAD.HI.U32 R5, R0, R13, RZ ;  /* 0x0000000d00057227 */ /* 0x000fc800078e00ff */
[----:B------:R-:W-:Y:S02]  /*3830*/  @!P3 IMAD.IADD R9, R9, 0x1, -R2 ;  /* 0x000000010909b824 */ /* 0x000fe400078e0a02 */
[----:B-1----:R-:W-:Y:S02]  /*3840*/  VIADD R14, R28, 0x37 ;  /* 0x000000371c0e7836 */ /* 0x002fe40000000000 */
[----:B------:R-:W-:Y:S01]  /*3850*/  @!P5 IMAD.MOV R6, RZ, RZ, -R6 ;  /* 0x000000ffff06d224 */ /* 0x000fe200078e0a06 */
[----:B------:R-:W-:Y:S01]  /*3860*/  ISETP.GT.U32.AND P3, PT, R2, R9, PT ;  /* 0x000000090200720c */ /* 0x000fe20003f64070 */
[--C-:B------:R-:W-:Y:S01]  /*3870*/  @!P2 IMAD.IADD R3, R3, 0x1, -R2.reuse ;  /* 0x000000010303a824 */ /* 0x100fe200078e0a02 */
[----:B------:R-:W-:Y:S01]  /*3880*/  ISETP.GE.AND P5, PT, R8, RZ, PT ;  /* 0x000000ff0800720c */ /* 0x000fe20003fa6270 */
[----:B------:R-:W-:Y:S01]  /*3890*/  IMAD.MOV R8, RZ, RZ, -R5 ;  /* 0x000000ffff087224 */ /* 0x000fe200078e0a05 */
[----:B------:R-:W-:Y:S01]  /*38a0*/  IABS R15, R14 ;  /* 0x0000000e000f7213 */ /* 0x000fe20000000000 */
[----:B------:R-:W-:Y:S01]  /*38b0*/  @!P6 IMAD.IADD R7, R7, 0x1, -R2 ;  /* 0x000000010707e824 */ /* 0x000fe200078e0a02 */
[----:B------:R1:W-:Y:S01]  /*38c0*/  STL [R1+0x37c], R6 ;  /* 0x00037c0601007387 */ /* 0x0003e20000100800 */
[----:B------:R-:W-:Y:S01]  /*38d0*/  IMAD R5, R2, R4, R11 ;  /* 0x0000000402057224 */ /* 0x000fe200078e020b */
[----:B------:R-:W-:Y:S01]  /*38e0*/  ISETP.GE.AND P2, PT, R10, RZ, PT ;  /* 0x000000ff0a00720c */ /* 0x000fe20003f46270 */
[C---:B------:R-:W-:Y:S01]  /*38f0*/  IMAD R11, R2.reuse, R8, R13 ;  /* 0x00000008020b7224 */ /* 0x040fe200078e020d */
[----:B------:R-:W-:Y:S01]  /*3900*/  ISETP.GT.U32.AND P6, PT, R2, R7, PT ;  /* 0x000000070200720c */ /* 0x000fe20003fc4070 */
[----:B------:R-:W-:-:S02]  /*3910*/  IMAD.MOV.U32 R17, RZ, RZ, R3 ;  /* 0x000000ffff117224 */ /* 0x000fc400078e0003 */
[----:B------:R-:W-:Y:S01]  /*3920*/  @!P3 IMAD.IADD R9, R9, 0x1, -R2 ;  /* 0x000000010909b824 */ /* 0x000fe200078e0a02 */
[C---:B------:R-:W-:Y:S01]  /*3930*/  ISETP.GT.U32.AND P3, PT, R2.reuse, R5, PT ;  /* 0x000000050200720c */ /* 0x040fe20003f64070 */
[----:B------:R-:W-:Y:S01]  /*3940*/  @!P4 IMAD.MOV R17, RZ, RZ, -R17 ;  /* 0x000000ffff11c224 */ /* 0x000fe200078e0a11 */
[----:B------:R-:W-:Y:S01]  /*3950*/  ISETP.GT.U32.AND P4, PT, R2, R11, PT ;  /* 0x0000000b0200720c */ /* 0x000fe20003f84070 */
[----:B-1----:R-:W-:-:S03]  /*3960*/  IMAD.HI.U32 R6, R0, R15, RZ ;  /* 0x0000000f00067227 */ /* 0x002fc600078e00ff */
[----:B------:R-:W-:Y:S01]  /*3970*/  STL [R1+0x378], R17 ;  /* 0x0003781101007387 */ /* 0x000fe20000100800 */
[----:B------:R-:W-:Y:S01]  /*3980*/  IMAD.MOV.U32 R16, RZ, RZ, R9 ;  /* 0x000000ffff107224 */ /* 0x000fe200078e0009 */
[----:B------:R-:W-:Y:S01]  /*3990*/  IADD3 R6, PT, PT, -R6, RZ, RZ ;  /* 0x000000ff06067210 */ /* 0x000fe20007ffe1ff */
[----:B------:R-:W-:Y:S01]  /*39a0*/  VIADD R8, R28, 0x39 ;  /* 0x000000391c087836 */ /* 0x000fe20000000000 */
[----:B------:R-:W-:Y:S01]  /*39b0*/  @!P6 IADD3 R7, PT, PT, R7, -R2, RZ ;  /* 0x800000020707e210 */ /* 0x000fe20007ffe0ff */
[----:B------:R-:W-:Y:S01]  /*39c0*/  @!P1 IMAD.MOV R16, RZ, RZ, -R16 ;  /* 0x000000ffff109224 */ /* 0x000fe200078e0a10 */
[----:B------:R-:W-:Y:S01]  /*39d0*/  ISETP.GE.AND P1, PT, R12, RZ, PT ;  /* 0x000000ff0c00720c */ /* 0x000fe20003f26270 */
[----:B------:R-:W-:Y:S01]  /*39e0*/  IMAD R13, R2, R6, R15 ;  /* 0x00000006020d7224 */ /* 0x000fe200078e020f */
[----:B------:R-:W-:Y:S01]  /*39f0*/  IADD3 R6, PT, PT, R28, 0x38, RZ ;  /* 0x000000381c067810 */ /* 0x000fe20007ffe0ff */
[--C-:B------:R-:W-:Y:S01]  /*3a00*/  @!P3 IMAD.IADD R5, R5, 0x1, -R2.reuse ;  /* 0x000000010505b824 */ /* 0x100fe200078e0a02 */
[----:B------:R-:W-:Y:S01]  /*3a10*/  IABS R15, R8 ;  /* 0x00000008000f7213 */ /* 0x000fe20000000000 */
[----:B------:R-:W-:Y:S01]  /*3a20*/  @!P4 IMAD.IADD R11, R11, 0x1, -R2 ;  /* 0x000000010b0bc824 */ /* 0x000fe200078e0a02 */
[----:B------:R-:W-:Y:S01]  /*3a30*/  IABS R9, R6 ;  /* 0x0000000600097213 */ /* 0x000fe20000000000 */
[----:B------:R1:W-:Y:S01]  /*3a40*/  STL [R1+0x374], R16 ;  /* 0x0003741001007387 */ /* 0x0003e20000100800 */
[----:B------:R-:W-:Y:S01]  /*3a50*/  ISETP.GT.U32.AND P6, PT, R2, R13, PT ;  /* 0x0000000d0200720c */ /* 0x000fe20003fc4070 */
[----:B------:R-:W-:Y:S01]  /*3a60*/  IMAD.HI.U32 R4, R0, R15, RZ ;  /* 0x0000000f00047227 */ /* 0x000fe200078e00ff */
[----:B------:R-:W-:-:S02]  /*3a70*/  ISETP.GT.U32.AND P4, PT, R2, R5, PT ;  /* 0x000000050200720c */ /* 0x000fc40003f84070 */
[----:B------:R-:W-:Y:S01]  /*3a80*/  ISETP.GE.AND P3, PT, R14, RZ, PT ;  /* 0x000000ff0e00720c */ /* 0x000fe20003f66270 */
[----:B------:R-:W-:Y:S01]  /*3a90*/  IMAD.HI.U32 R3, R0, R9, RZ ;  /* 0x0000000900037227 */ /* 0x000fe200078e00ff */
[----:B------:R-:W-:-:S03]  /*3aa0*/  IADD3 R4, PT, PT, -R4, RZ, RZ ;  /* 0x000000ff04047210 */ /* 0x000fc60007ffe1ff */
[----:B------:R-:W-:Y:S01]  /*3ab0*/  IMAD.MOV R3, RZ, RZ, -R3 ;  /* 0x000000ffff037224 */ /* 0x000fe200078e0a03 */
[----:B-1----:R-:W-:Y:S01]  /*3ac0*/  MOV R16, R7 ;  /* 0x0000000700107202 */ /* 0x002fe20000000f00 */
[----:B------:R-:W-:Y:S02]  /*3ad0*/  VIADD R10, R28, 0x3a ;  /* 0x0000003a1c0a7836 */ /* 0x000fe40000000000 */
[--C-:B------:R-:W-:Y:S01]  /*3ae0*/  @!P6 IMAD.IADD R13, R13, 0x1, -R2.reuse ;  /* 0x000000010d0de824 */ /* 0x100fe200078e0a02 */
[C---:B------:R-:W-:Y:S01]  /*3af0*/  ISETP.GT.U32.AND P6, PT, R2.reuse, R11, PT ;  /* 0x0000000b0200720c */ /* 0x040fe20003fc4070 */
[C---:B------:R-:W-:Y:S01]  /*3b00*/  IMAD R3, R2.reuse, R3, R9 ;  /* 0x0000000302037224 */ /* 0x040fe200078e0209 */
[----:B------:R-:W-:Y:S01]  /*3b10*/  IABS R9, R10 ;  /* 0x0000000a00097213 */ /* 0x000fe20000000000 */
[----:B------:R-:W-:Y:S02]  /*3b20*/  @!P4 IMAD.IADD R5, R5, 0x1, -R2 ;  /* 0x000000010505c824 */ /* 0x000fe400078e0a02 */
[----:B------:R-:W-:Y:S01]  /*3b30*/  @!P5 IMAD.MOV R16, RZ, RZ, -R16 ;  /* 0x000000ffff10d224 */ /* 0x000fe200078e0a10 */
[C---:B------:R-:W-:Y:S01]  /*3b40*/  ISETP.GT.U32.AND P4, PT, R2.reuse, R3, PT ;  /* 0x000000030200720c */ /* 0x040fe20003f84070 */
[C---:B------:R-:W-:Y:S01]  /*3b50*/  IMAD R7, R2.reuse, R4, R15 ;  /* 0x0000000402077224 */ /* 0x040fe200078e020f */
[----:B------:R-:W-:Y:S01]  /*3b60*/  ISETP.GT.U32.AND P5, PT, R2, R13, PT ;  /* 0x0000000d0200720c */ /* 0x000fe20003fa4070 */
[----:B------:R-:W-:Y:S01]  /*3b70*/  VIADD R12, R28, 0x3b ;  /* 0x0000003b1c0c7836 */ /* 0x000fe20000000000 */
[----:B------:R1:W-:Y:S01]  /*3b80*/  STL [R1+0x370], R16 ;  /* 0x0003701001007387 */ /* 0x0003e20000100800 */
[----:B------:R-:W-:-:S02]  /*3b90*/  IMAD.HI.U32 R4, R0, R9, RZ ;  /* 0x0000000900047227 */ /* 0x000fc400078e00ff */
[----:B------:R-:W-:Y:S02]  /*3ba0*/  @!P6 IADD3 R11, PT, PT, R11, -R2, RZ ;  /* 0x800000020b0be210 */ /* 0x000fe40007ffe0ff */
[----:B------:R-:W-:Y:S01]  /*3bb0*/  ISETP.GT.U32.AND P6, PT, R2, R7, PT ;  /* 0x000000070200720c */ /* 0x000fe20003fc4070 */
[----:B------:R-:W-:Y:S01]  /*3bc0*/  VIADD R14, R28, 0x3c ;  /* 0x0000003c1c0e7836 */ /* 0x000fe20000000000 */
[----:B------:R-:W-:Y:S02]  /*3bd0*/  IABS R15, R12 ;  /* 0x0000000c000f7213 */ /* 0x000fe40000000000 */
[--C-:B------:R-:W-:Y:S01]  /*3be0*/  @!P4 IMAD.IADD R3, R3, 0x1, -R2.reuse ;  /* 0x000000010303c824 */ /* 0x100fe200078e0a02 */
[----:B-1----:R-:W-:Y:S01]  /*3bf0*/  MOV R16, R5 ;  /* 0x0000000500107202 */ /* 0x002fe20000000f00 */
[----:B------:R-:W-:Y:S01]  /*3c00*/  @!P5 IMAD.IADD R13, R13, 0x1, -R2 ;  /* 0x000000010d0dd824 */ /* 0x000fe200078e0a02 */
[----:B------:R-:W-:Y:S01]  /*3c10*/  ISETP.GE.AND P5, PT, R6, RZ, PT ;  /* 0x000000ff0600720c */ /* 0x000fe20003fa6270 */
[----:B------:R-:W-:Y:S01]  /*3c20*/  IMAD.MOV R6, RZ, RZ, -R4 ;  /* 0x000000ffff067224 */ /* 0x000fe200078e0a04 */
[----:B------:R-:W-:Y:S01]  /*3c30*/  IABS R17, R14 ;  /* 0x0000000e00117213 */ /* 0x000fe20000000000 */
[----:B------:R-:W-:Y:S01]  /*3c40*/  @!P2 IMAD.MOV R16, RZ, RZ, -R16 ;  /* 0x000000ffff10a224 */ /* 0x000fe200078e0a10 */
[----:B------:R-:W-:Y:S01]  /*3c50*/  ISETP.GT.U32.AND P2, PT, R2, R3, PT ;  /* 0x000000030200720c */ /* 0x000fe20003f44070 */
[----:B------:R-:W-:Y:S01]  /*3c60*/  IMAD.HI.U32 R4, R0, R15, RZ ;  /* 0x0000000f00047227 */ /* 0x000fe200078e00ff */
[----:B------:R-:W-:-:S02]  /*3c70*/  ISETP.GE.AND P4, PT, R8, RZ, PT ;  /* 0x000000ff0800720c */ /* 0x000fc40003f86270 */
[----:B------:R-:W-:Y:S01]  /*3c80*/  MOV R8, R11 ;  /* 0x0000000b00087202 */ /* 0x000fe20000000f00 */
[----:B------:R-:W-:Y:S01]  /*3c90*/  IMAD.MOV R5, RZ, RZ, -R4 ;  /* 0x000000ffff057224 */ /* 0x000fe200078e0a04 */
[----:B------:R1:W-:Y:S01]  /*3ca0*/  STL [R1+0x36c], R16 ;  /* 0x00036c1001007387 */ /* 0x0003e20000100800 */
[----:B------:R-:W-:Y:S02]  /*3cb0*/  @!P6 IMAD.IADD R7, R7, 0x1, -R2 ;  /* 0x000000010707e824 */ /* 0x000fe400078e0a02 */
[C---:B------:R-:W-:Y:S02]  /*3cc0*/  IMAD R5, R2.reuse, R5, R15 ;  /* 0x0000000502057224 */ /* 0x040fe400078e020f */
[C---:B------:R-:W-:Y:S01]  /*3cd0*/  IMAD R9, R2.reuse, R6, R9 ;  /* 0x0000000602097224 */ /* 0x040fe200078e0209 */
[----:B------:R-:W-:Y:S01]  /*3ce0*/  ISETP.GT.U32.AND P6, PT, R2, R7, PT ;  /* 0x000000070200720c */ /* 0x000fe20003fc4070 */
[----:B------:R-:W-:-:S04]  /*3cf0*/  IMAD.HI.U32 R4, R0, R17, RZ ;  /* 0x0000001100047227 */ /* 0x000fc800078e00ff */
[----:B------:R-:W-:Y:S02]  /*3d00*/  IMAD.MOV.U32 R6, RZ, RZ, R13 ;  /* 0x000000ffff067224 */ /* 0x000fe400078e000d */
[----:B------:R-:W-:Y:S01]  /*3d10*/  @!P2 IMAD.IADD R3, R3, 0x1, -R2 ;  /* 0x000000010303a824 */ /* 0x000fe200078e0a02 */
[----:B------:R-:W-:Y:S01]  /*3d20*/  ISETP.GT.U32.AND P2, PT, R2, R5, PT ;  /* 0x000000050200720c */ /* 0x000fe20003f44070 */
[----:B------:R-:W-:Y:S01]  /*3d30*/  IMAD.MOV R4, RZ, RZ, -R4 ;  /* 0x000000ffff047224 */ /* 0x000fe200078e0a04 */
[----:B------:R-:W-:Y:S01]  /*3d40*/  @!P3 IADD3 R6, PT, PT, -R6, RZ, RZ ;  /* 0x000000ff0606b210 */ /* 0x000fe20007ffe1ff */
[----:B------:R-:W-:Y:S01]  /*3d50*/  @!P1 IMAD.MOV R8, RZ, RZ, -R8 ;  /* 0x000000ffff089224 */ /* 0x000fe200078e0a08 */
[----:B------:R-:W-:Y:S01]  /*3d60*/  MOV R18, R3 ;  /* 0x0000000300127202 */ /* 0x000fe20000000f00 */
[C---:B------:R-:W-:Y:S01]  /*3d70*/  IMAD R11, R2.reuse, R4, R17 ;  /* 0x00000004020b7224 */ /* 0x040fe200078e0211 */
[C---:B------:R-:W-:Y:S01]  /*3d80*/  ISETP.GT.U32.AND P1, PT, R2.reuse, R9, PT ;  /* 0x000000090200720c */ /* 0x040fe20003f24070 */
[----:B------:R-:W-:Y:S01]  /*3d90*/  @!P6 IMAD.IADD R7, R7, 0x1, -R2 ;  /* 0x000000010707e824 */ /* 0x000fe200078e0a02 */
[----:B------:R2:W-:Y:S01]  /*3da0*/  STL [R1+0x368], R8 ;  /* 0x0003680801007387 */ /* 0x0005e20000100800 */
[----:B------:R-:W-:Y:S01]  /*3db0*/  @!P5 IMAD.MOV R18, RZ, RZ, -R18 ;  /* 0x000000ffff12d224 */ /* 0x000fe200078e0a12 */
[----:B------:R-:W-:Y:S01]  /*3dc0*/  ISETP.GT.U32.AND P6, PT, R2, R11, PT ;  /* 0x0000000b0200720c */ /* 0x000fe20003fc4070 */
[----:B-1----:R-:W-:Y:S01]  /*3dd0*/  IMAD.MOV.U32 R16, RZ, RZ, R7 ;  /* 0x000000ffff107224 */ /* 0x002fe200078e0007 */
[----:B------:R1:W-:Y:S01]  /*3de0*/  STL [R1+0x364], R6 ;  /* 0x0003640601007387 */ /* 0x0003e20000100800 */
[----:B------:R-:W-:Y:S01]  /*3df0*/  @!P2 IMAD.IADD R5, R5, 0x1, -R2 ;  /* 0x000000010505a824 */ /* 0x000fe200078e0a02 */
[----:B------:R-:W-:-:S02]  /*3e00*/  ISETP.GE.AND P3, PT, R10, RZ, PT ;  /* 0x000000ff0a00720c */ /* 0x000fc40003f66270 */
[C---:B------:R-:W-:Y:S01]  /*3e10*/  IADD3 R10, PT, PT, R28.reuse, 0x3f, RZ ;  /* 0x0000003f1c0a7810 */ /* 0x040fe20007ffe0ff */
[----:B------:R-:W-:Y:S01]  /*3e20*/  STL [R1+0x360], R18 ;  /* 0x0003601201007387 */ /* 0x000fe20000100800 */
[----:B--2---:R-:W-:Y:S01]  /*3e30*/  VIADD R8, R28, 0x3e ;  /* 0x0000003e1c087836 */ /* 0x004fe20000000000 */
[----:B------:R-:W-:Y:S01]  /*3e40*/  ISETP.GT.U32.AND P5, PT, R2, R5, PT ;  /* 0x000000050200720c */ /* 0x000fe20003fa4070 */
[--C-:B------:R-:W-:Y:S01]  /*3e50*/  @!P1 IMAD.IADD R9, R9, 0x1, -R2.reuse ;  /* 0x0000000109099824 */ /* 0x100fe200078e0a02 */
[----:B------:R-:W-:Y:S01]  /*3e60*/  IABS R17, R10 ;  /* 0x0000000a00117213 */ /* 0x000fe20000000000 */
[----:B-1----:R-:W-:Y:S01]  /*3e70*/  VIADD R6, R28, 0x3d ;  /* 0x0000003d1c067836 */ /* 0x002fe20000000000 */
[----:B------:R-:W-:Y:S01]  /*3e80*/  IABS R15, R8 ;  /* 0x00000008000f7213 */ /* 0x000fe20000000000 */
[----:B------:R-:W-:Y:S01]  /*3e90*/  @!P6 IMAD.IADD R11, R11, 0x1, -R2 ;  /* 0x000000010b0be824 */ /* 0x000fe200078e0a02 */
[----:B------:R-:W-:Y:S02]  /*3ea0*/  ISETP.GT.U32.AND P2, PT, R2, R9, PT ;  /* 0x000000090200720c */ /* 0x000fe40003f44070 */
[----:B------:R-:W-:Y:S01]  /*3eb0*/  IABS R13, R6 ;  /* 0x00000006000d7213 */ /* 0x000fe20000000000 */
[----:B------:R-:W-:Y:S01]  /*3ec0*/  IMAD.HI.U32 R3, R0, R15, RZ ;  /* 0x0000000f00037227 */ /* 0x000fe200078e00ff */
[----:B------:R-:W-:-:S02]  /*3ed0*/  ISETP.GT.U32.AND P6, PT, R2, R11, PT ;  /* 0x0000000b0200720c */ /* 0x000fc40003fc4070 */
[----:B------:R-:W-:Y:S01]  /*3ee0*/  ISETP.GE.AND P1, PT, R12, RZ, PT ;  /* 0x000000ff0c00720c */ /* 0x000fe20003f26270 */
[----:B------:R-:W-:Y:S01]  /*3ef0*/  IMAD.HI.U32 R4, R0, R13, RZ ;  /* 0x0000000d00047227 */ /* 0x000fe200078e00ff */
[----:B------:R-:W-:Y:S02]  /*3f00*/  IADD3 R12, PT, PT, R28, 0x40, RZ ;  /* 0x000000401c0c7810 */ /* 0x000fe40007ffe0ff */
[----:B------:R-:W-:Y:S01]  /*3f10*/  @!P4 IADD3 R16, PT, PT, -R16, RZ, RZ ;  /* 0x000000ff1010c210 */ /* 0x000fe20007ffe1ff */
[----:B------:R-:W-:Y:S01]  /*3f20*/  IMAD.MOV R4, RZ, RZ, -R4 ;  /* 0x000000ffff047224 */ /* 0x000fe200078e0a04 */
[----:B------:R-:W-:Y:S01]  /*3f30*/  ISETP.GE.AND P4, PT, R14, RZ, PT ;  /* 0x000000ff0e00720c */ /* 0x000fe20003f86270 */
[----:B------:R-:W-:Y:S02]  /*3f40*/  IMAD.MOV R7, RZ, RZ, -R3 ;  /* 0x000000ffff077224 */ /* 0x000fe400078e0a03 */
[----:B------:R-:W-:Y:S01]  /*3f50*/  IMAD R3, R2, R4, R13 ;  /* 0x0000000402037224 */ /* 0x000fe200078e020d */
[----:B------:R1:W-:Y:S01]  /*3f60*/  STL [R1+0x35c], R16 ;  /* 0x00035c1001007387 */ /* 0x0003e20000100800 */
[----:B------:R-:W-:Y:S01]  /*3f70*/  @!P5 IMAD.IADD R5, R5, 0x1, -R2 ;  /* 0x000000010505d824 */ /* 0x000fe200078e0a02 */
[----:B------:R-:W-:Y:S01]  /*3f80*/  @!P6 IADD3 R11, PT, PT, R11, -R2, RZ ;  /* 0x800000020b0be210 */ /* 0x000fe20007ffe0ff */
[----:B------:R-:W-:Y:S01]  /*3f90*/  IMAD.HI.U32 R4, R0, R17, RZ ;  /* 0x0000001100047227 */ /* 0x000fe200078e00ff */
[----:B------:R-:W-:-:S02]  /*3fa0*/  ISETP.GT.U32.AND P5, PT, R2, R3, PT ;  /* 0x000000030200720c */ /* 0x000fc40003fa4070 */
[----:B------:R-:W-:Y:S01]  /*3fb0*/  MOV R20, R5 ;  /* 0x0000000500147202 */ /* 0x000fe20000000f00 */
[C---:B------:R-:W-:Y:S01]  /*3fc0*/  IMAD R7, R2.reuse, R7, R15 ;  /* 0x0000000702077224 */ /* 0x040fe200078e020f */
[----:B------:R-:W-:Y:S01]  /*3fd0*/  IABS R15, R12 ;  /* 0x0000000c000f7213 */ /* 0x000fe20000000000 */
[----:B------:R-:W-:Y:S02]  /*3fe0*/  IMAD.MOV R4, RZ, RZ, -R4 ;  /* 0x000000ffff047224 */ /* 0x000fe400078e0a04 */
[----:B------:R-:W-:Y:S01]  /*3ff0*/  @!P2 IMAD.IADD R9, R9, 0x1, -R2 ;  /* 0x000000010909a824 */ /* 0x000fe200078e0a02 */
[C---:B------:R-:W-:Y:S01]  /*4000*/  ISETP.GT.U32.AND P6, PT, R2.reuse, R7, PT ;  /* 0x000000070200720c */ /* 0x040fe20003fc4070 */
[----:B------:R-:W-:Y:S01]  /*4010*/  IMAD R13, R2, R4, R17 ;  /* 0x00000004020d7224 */ /* 0x000fe200078e0211 */
[----:B------:R-:W-:Y:S01]  /*4020*/  ISETP.GE.AND P2, PT, R6, RZ, PT ;  /* 0x000000ff0600720c */ /* 0x000fe20003f46270 */
[----:B------:R-:W-:-:S04]  /*4030*/  IMAD.HI.U32 R4, R0, R15, RZ ;  /* 0x0000000f00047227 */ /* 0x000fc800078e00ff */
[--C-:B------:R-:W-:Y:S01]  /*4040*/  @!P5 IMAD.IADD R3, R3, 0x1, -R2.reuse ;  /* 0x000000010303d824 */ /* 0x100fe200078e0a02 */
[----:B------:R-:W-:Y:S01]  /*4050*/  ISETP.GT.U32.AND P5, PT, R2, R13, PT ;  /* 0x0000000d0200720c */ /* 0x000fe20003fa4070 */
[----:B------:R-:W-:Y:S01]  /*4060*/  VIADD R14, R28, 0x41 ;  /* 0x000000411c0e7836 */ /* 0x000fe20000000000 */
[----:B------:R-:W-:Y:S01]  /*4070*/  IADD3 R6, PT, PT, -R4, RZ, RZ ;  /* 0x000000ff04067210 */ /* 0x000fe20007ffe1ff */
[----:B-1----:R-:W-:Y:S02]  /*4080*/  VIADD R16, R28, 0x42 ;  /* 0x000000421c107836 */ /* 0x002fe40000000000 */
[--C-:B------:R-:W-:Y:S01]  /*4090*/  @!P6 IMAD.IADD R7, R7, 0x1, -R2.reuse ;  /* 0x000000010707e824 */ /* 0x100fe200078e0a02 */
[----:B------:R-:W-:Y:S01]  /*40a0*/  IABS R17, R14 ;  /* 0x0000000e00117213 */ /* 0x000fe20000000000 */
[----:B------:R-:W-:Y:S01]  /*40b0*/  IMAD.MOV.U32 R21, RZ, RZ, R9 ;  /* 0x000000ffff157224 */ /* 0x000fe200078e0009 */
[----:B------:R-:W-:Y:S01]  /*40c0*/  IABS R19, R16 ;  /* 0x0000001000137213 */ /* 0x000fe20000000000 */
[C---:B------:R-:W-:Y:S01]  /*40d0*/  IMAD R15, R2.reuse, R6, R15 ;  /* 0x00000006020f7224 */ /* 0x040fe200078e020f */
[----:B------:R-:W-:Y:S01]  /*40e0*/  MOV R9, R11 ;  /* 0x0000000b00097202 */ /* 0x000fe20000000f00 */
[----:B------:R-:W-:Y:S01]  /*40f0*/  @!P3 IMAD.MOV R21, RZ, RZ, -R21 ;  /* 0x000000ffff15b224 */ /* 0x000fe200078e0a15 */
[C---:B------:R-:W-:Y:S01]  /*4100*/  ISETP.GT.U32.AND P3, PT, R2.reuse, R7, PT ;  /* 0x000000070200720c */ /* 0x040fe20003f64070 */
[----:B------:R-:W-:Y:S01]  /*4110*/  @!P5 IMAD.IADD R13, R13, 0x1, -R2 ;  /* 0x000000010d0dd824 */ /* 0x000fe200078e0a02 */
[----:B------:R-:W-:Y:S01]  /*4120*/  ISETP.GT.U32.AND P5, PT, R2, R3, PT ;  /* 0x000000030200720c */ /* 0x000fe20003fa4070 */
[----:B------:R-:W-:Y:S01]  /*4130*/  IMAD.HI.U32 R4, R0, R17, RZ ;  /* 0x0000001100047227 */ /* 0x000fe200078e00ff */
[----:B------:R-:W-:Y:S01]  /*4140*/  STL [R1+0x358], R21 ;  /* 0x0003581501007387 */ /* 0x000fe20000100800 */
[----:B------:R-:W-:-:S02]  /*4150*/  ISETP.GE.AND P6, PT, R8, RZ, PT ;  /* 0x000000ff0800720c */ /* 0x000fc40003fc6270 */
[----:B------:R-:W-:-:S04]  /*4160*/  IMAD.HI.U32 R6, R0, R19, RZ ;  /* 0x0000001300067227 */ /* 0x000fc800078e00ff */
[----:B------:R-:W-:Y:S01]  /*4170*/  @!P1 IMAD.MOV R20, RZ, RZ, -R20 ;  /* 0x000000ffff149224 */ /* 0x000fe200078e0a14 */
[----:B------:R-:W-:Y:S01]  /*4180*/  ISETP.GT.U32.AND P1, PT, R2, R13, PT ;  /* 0x0000000d0200720c */ /* 0x000fe20003f24070 */
[----:B------:R-:W-:Y:S02]  /*4190*/  VIADD R18, R28, 0x43 ;  /* 0x000000431c127836 */ /* 0x000fe40000000000 */
[----:B------:R-:W-:Y:S01]  /*41a0*/  @!P4 IMAD.MOV R9, RZ, RZ, -R9 ;  /* 0x000000ffff09c224 */ /* 0x000fe200078e0a09 */
[----:B------:R-:W-:Y:S01]  /*41b0*/  STL [R1+0x354], R20 ;  /* 0x0003541401007387 */ /* 0x000fe20000100800 */
[----:B------:R-:W-:Y:S01]  /*41c0*/  IMAD.MOV R4, RZ, RZ, -R4 ;  /* 0x000000ffff047224 */ /* 0x000fe200078e0a04 */
[----:B------:R-:W-:Y:S01]  /*41d0*/  IABS R8, R18 ;  /* 0x0000001200087213 */ /* 0x000fe20000000000 */
[----:B------:R-:W-:Y:S01]  /*41e0*/  IMAD.MOV R6, RZ, RZ, -R6 ;  /* 0x000000ffff067224 */ /* 0x000fe200078e0a06 */
[----:B------:R1:W-:Y:S01]  /*41f0*/  STL [R1+0x350], R9 ;  /* 0x0003500901007387 */ /* 0x0003e20000100800 */
[C---:B------:R-:W-:Y:S01]  /*4200*/  IMAD R5, R2.reuse, R4, R17 ;  /* 0x0000000402057224 */ /* 0x040fe200078e0211 */
[----:B------:R-:W-:Y:S01]  /*4210*/  ISETP.GT.U32.AND P4, PT, R2, R15, PT ;  /* 0x0000000f0200720c */ /* 0x000fe20003f84070 */
[----:B------:R-:W-:-:S02]  /*4220*/  IMAD.MOV.U32 R11, RZ, RZ, R8 ;  /* 0x000000ffff0b7224 */ /* 0x000fc400078e0008 */
[--C-:B------:R-:W-:Y:S01]  /*4230*/  @!P5 IMAD.IADD R3, R3, 0x1, -R2.reuse ;  /* 0x000000010303d824 */ /* 0x100fe200078e0a02 */
[----:B------:R-:W-:Y:S01]  /*4240*/  ISETP.GT.U32.AND P5, PT, R2, R5, PT ;  /* 0x000000050200720c */ /* 0x000fe20003fa4070 */
[----:B------:R-:W-:Y:S02]  /*4250*/  @!P3 IMAD.IADD R7, R7, 0x1, -R2 ;  /* 0x000000010707b824 */ /* 0x000fe400078e0a02 */
[----:B------:R-:W-:-:S03]  /*4260*/  IMAD.HI.U32 R4, R0, R11, RZ ;  /* 0x0000000b00047227 */ /* 0x000fc600078e00ff */
[----:B------:R-:W-:Y:S01]  /*4270*/  @!P6 IADD3 R7, PT, PT, -R7, RZ, RZ ;  /* 0x000000ff0707e210 */ /* 0x000fe20007ffe1ff */
[----:B-1----:R-:W-:Y:S01]  /*4280*/  IMAD R9, R2, R6, R19 ;  /* 0x0000000602097224 */ /* 0x002fe200078e0213 */
[----:B------:R-:W-:Y:S01]  /*4290*/  IADD3 R4, PT, PT, -R4, RZ, RZ ;  /* 0x000000ff04047210 */ /* 0x000fe20007ffe1ff */
[--C-:B------:R-:W-:Y:S01]  /*42a0*/  @!P4 IMAD.IADD R15, R15, 0x1, -R2.reuse ;  /* 0x000000010f0fc824 */ /* 0x100fe200078e0a02 */
[----:B------:R-:W-:Y:S01]  /*42b0*/  IADD3 R6, PT, PT, R28, 0x44, RZ ;  /* 0x000000441c067810 */ /* 0x000fe20007ffe0ff */
[----:B------:R-:W-:Y:S01]  /*42c0*/  @!P1 IMAD.IADD R13, R13, 0x1, -R2 ;  /* 0x000000010d0d9824 */ /* 0x000fe200078e0a02 */
[C---:B------:R-:W-:Y:S01]  /*42d0*/  ISETP.GT.U32.AND P3, PT, R2.reuse, R9, PT ;  /* 0x000000090200720c */ /* 0x040fe20003f64070 */
[----:B------:R-:W-:Y:S01]  /*42e0*/  IMAD R11, R2, R4, R11 ;  /* 0x00000004020b7224 */ /* 0x000fe200078e020b */
[----:B------:R-:W-:Y:S01]  /*42f0*/  ISETP.GE.AND P1, PT, R10, RZ, PT ;  /* 0x000000ff0a00720c */ /* 0x000fe20003f26270 */
[----:B------:R-:W-:Y:S01]  /*4300*/  IMAD.MOV.U32 R20, RZ, RZ, R3 ;  /* 0x000000ffff147224 */ /* 0x000fe200078e0003 */
[----:B------:R-:W-:Y:S01]  /*4310*/  @!P5 IADD3 R5, PT, PT, R5, -R2, RZ ;  /* 0x800000020505d210 */ /* 0x000fe20007ffe0ff */
[----:B------:R-:W-:Y:S01]  /*4320*/  IMAD.MOV.U32 R10, RZ, RZ, R13 ;  /* 0x000000ffff0a7224 */ /* 0x000fe200078e000d */
[----:B------:R-:W-:Y:S01]  /*4330*/  ISETP.GT.U32.AND P5, PT, R2, R15, PT ;  /* 0x0000000f0200720c */ /* 0x000fe20003fa4070 */
[----:B------:R-:W-:Y:S01]  /*4340*/  @!P2 IMAD.MOV R20, RZ, RZ, -R20 ;  /* 0x000000ffff14a224 */ /* 0x000fe200078e0a14 */
[----:B------:R-:W-:Y:S01]  /*4350*/  IABS R17, R6 ;  /* 0x0000000600117213 */ /* 0x000fe20000000000 */
[----:B------:R-:W-:Y:S01]  /*4360*/  VIADD R8, R28, 0x45 ;  /* 0x000000451c087836 */ /* 0x000fe20000000000 */
[----:B------:R-:W-:-:S02]  /*4370*/  ISETP.GT.U32.AND P6, PT, R2, R11, PT ;  /* 0x0000000b0200720c */ /* 0x000fc40003fc4070 */
[----:B------:R-:W-:Y:S01]  /*4380*/  ISETP.GT.U32.AND P2, PT, R2, R5, PT ;  /* 0x000000050200720c */ /* 0x000fe20003f44070 */
[----:B------:R-:W-:Y:S01]  /*4390*/  @!P3 IMAD.IADD R9, R9, 0x1, -R2 ;  /* 0x000000010909b824 */ /* 0x000fe200078e0a02 */
[----:B------:R-:W-:Y:S01]  /*43a0*/  ISETP.GE.AND P4, PT, R12, RZ, PT ;  /* 0x000000ff0c00720c */ /* 0x000fe20003f86270 */
[----:B------:R-:W-:Y:S01]  /*43b0*/  IMAD.HI.U32 R3, R0, R17, RZ ;  /* 0x0000001100037227 */ /* 0x000fe200078e00ff */
[----:B------:R-:W-:Y:S01]  /*43c0*/  IABS R4, R8 ;  /* 0x0000000800047213 */ /* 0x000fe20000000000 */
[----:B------:R-:W-:Y:S01]  /*43d0*/  STL [R1+0x34c], R20 ;  /* 0x00034c1401007387 */ /* 0x000fe20000100800 */
[----:B------:R-:W-:Y:S01]  /*43e0*/  ISETP.GT.U32.AND P3, PT, R2, R9, PT ;  /* 0x000000090200720c */ /* 0x000fe20003f64070 */
[----:B------:R-:W-:Y:S01]  /*43f0*/  @!P1 IMAD.MOV R10, RZ, RZ, -R10 ;  /* 0x000000ffff0a9224 */ /* 0x000fe200078e0a0a */
[----:B------:R-:W-:Y:S01]  /*4400*/  IADD3 R3, PT, PT, -R3, RZ, RZ ;  /* 0x000000ff03037210 */ /* 0x000fe20007ffe1ff */
[--C-:B------:R-:W-:Y:S01]  /*4410*/  @!P5 IMAD.IADD R15, R15, 0x1, -R2.reuse ;  /* 0x000000010f0fd824 */ /* 0x100fe200078e0a02 */
[----:B------:R-:W-:Y:S01]  /*4420*/  ISETP.GE.AND P1, PT, R14, RZ, PT ;  /* 0x000000ff0e00720c */ /* 0x000fe20003f26270 */
[--C-:B------:R-:W-:Y:S01]  /*4430*/  @!P6 IMAD.IADD R11, R11, 0x1, -R2.reuse ;  /* 0x000000010b0be824 */ /* 0x100fe200078e0a02 */
[----:B------:R-:W-:Y:S01]  /*4440*/  ISETP.GE.AND P5, PT, R16, RZ, PT ;  /* 0x000000ff1000720c */ /* 0x000fe20003fa6270 */
[C---:B------:R-:W-:Y:S01]  /*4450*/  IMAD R3, R2.reuse, R3, R17 ;  /* 0x0000000302037224 */ /* 0x040fe200078e0211 */
[----:B------:R1:W-:Y:S01]  /*4460*/  STL [R1+0x348], R7 ;  /* 0x0003480701007387 */ /* 0x0003e20000100800 */
[----:B------:R-:W-:Y:S01]  /*4470*/  IMAD.MOV.U32 R13, RZ, RZ, R15 ;  /* 0x000000ffff0d7224 */ /* 0x000fe200078e000f */
[----:B------:R-:W-:Y:S01]  /*4480*/  ISETP.GT.U32.AND P6, PT, R2, R11, PT ;  /* 0x0000000b0200720c */ /* 0x000fe20003fc4070 */
[--C-:B------:R-:W-:Y:S01]  /*4490*/  @!P2 IMAD.IADD R5, R5, 0x1, -R2.reuse ;  /* 0x000000010505a824 */ /* 0x100fe200078e0a02 */
[----:B------:R2:W-:Y:S01]  /*44a0*/  STL [R1+0x344], R10 ;  /* 0x0003440a01007387 */ /* 0x0005e20000100800 */
[----:B------:R-:W-:Y:S01]  /*44b0*/  @!P3 IMAD.IADD R9, R9, 0x1, -R2 ;  /* 0x000000010909b824 */ /* 0x000fe200078e0a02 */
[----:B------:R-:W-:Y:S01]  /*44c0*/  ISETP.GE.AND P3, PT, R6, RZ, PT ;  /* 0x000000ff0600720c */ /* 0x000fe20003f66270 */
[----:B------:R-:W-:Y:S01]  /*44d0*/  @!P4 IMAD.MOV R13, RZ, RZ, -R13 ;  /* 0x000000ffff0dc224 */ /* 0x000fe200078e0a0d */
[----:B------:R-:W-:Y:S01]  /*44e0*/  ISETP.GT.U32.AND P4, PT, R2, R3, PT ;  /* 0x000000030200720c */ /* 0x000fe20003f84070 */
[----:B------:R-:W-:Y:S01]  /*44f0*/  IMAD.MOV.U32 R12, RZ, RZ, R5 ;  /* 0x000000ffff0c7224 */ /* 0x000fe200078e0005 */
[----:B------:R-:W-:Y:S01]  /*4500*/  IADD3 R6, PT, PT, R28, 0x46, RZ ;  /* 0x000000461c067810 */ /* 0x000fe20007ffe0ff */
[----:B-1----:R-:W-:Y:S01]  /*4510*/  IMAD.MOV.U32 R7, RZ, RZ, R4 ;  /* 0x000000ffff077224 */ /* 0x002fe200078e0004 */
[----:B------:R-:W-:Y:S01]  /*4520*/  STL [R1+0x340], R13 ;  /* 0x0003400d01007387 */ /* 0x000fe20000100800 */
[----:B------:R-:W-:Y:S01]  /*4530*/  @!P1 IMAD.MOV R12, RZ, RZ, -R12 ;  /* 0x000000ffff0c9224 */ /* 0x000fe200078e0a0c */
[----:B--2---:R-:W-:Y:S01]  /*4540*/  MOV R10, R9 ;  /* 0x00000009000a7202 */ /* 0x004fe20000000f00 */
[----:B------:R-:W-:Y:S01]  /*4550*/  IMAD.HI.U32 R4, R0, R7, RZ ;  /* 0x0000000700047227 */ /* 0x000fe200078e00ff */
[----:B------:R-:W-:-:S02]  /*4560*/  ISETP.GE.AND P2, PT, R18, RZ, PT ;  /* 0x000000ff1200720c */ /* 0x000fc40003f46270 */
[----:B------:R1:W-:Y:S01]  /*4570*/  STL [R1+0x33c], R12 ;  /* 0x00033c0c01007387 */ /* 0x0003e20000100800 */
[----:B------:R-:W-:Y:S01]  /*4580*/  IMAD.MOV R4, RZ, RZ, -R4 ;  /* 0x000000ffff047224 */ /* 0x000fe200078e0a04 */
[----:B------:R-:W-:Y:S01]  /*4590*/  ISETP.GE.AND P1, PT, R8, RZ, PT ;  /* 0x000000ff0800720c */ /* 0x000fe20003f26270 */
[----:B------:R-:W-:Y:S01]  /*45a0*/  @!P5 IMAD.MOV R10, RZ, RZ, -R10 ;  /* 0x000000ffff0ad224 */ /* 0x000fe200078e0a0a */
[----:B------:R-:W-:Y:S01]  /*45b0*/  ISETP.GE.AND P5, PT, R6, RZ, PT ;  /* 0x000000ff0600720c */ /* 0x000fe20003fa6270 */
[----:B------:R-:W-:Y:S01]  /*45c0*/  IMAD R5, R2, R4, R7 ;  /* 0x0000000402057224 */ /* 0x000fe200078e0207 */
[----:B------:R-:W-:Y:S01]  /*45d0*/  IABS R6, R6 ;  /* 0x0000000600067213 */ /* 0x000fe20000000000 */
[----:B------:R-:W-:Y:S01]  /*45e0*/  @!P6 IMAD.IADD R11, R11, 0x1, -R2 ;  /* 0x000000010b0be824 */ /* 0x000fe200078e0a02 */
[----:B------:R2:W-:Y:S01]  /*45f0*/  STL [R1+0x338], R10 ;  /* 0x0003380a01007387 */ /* 0x0005e20000100800 */
[----:B------:R-:W-:Y:S01]  /*4600*/  @!P4 IADD3 R3, PT, PT, R3, -R2, RZ ;  /* 0x800000020303c210 */ /* 0x000fe20007ffe0ff */
[----:B------:R-:W-:Y:S01]  /*4610*/  VIADD R14, R28, 0x4b ;  /* 0x0000004b1c0e7836 */ /* 0x000fe20000000000 */
[C---:B------:R-:W-:Y:S01]  /*4620*/  ISETP.GT.U32.AND P6, PT, R2.reuse, R5, PT ;  /* 0x000000050200720c */ /* 0x040fe20003fc4070 */
[----:B------:R-:W-:Y:S01]  /*4630*/  IMAD.MOV.U32 R7, RZ, RZ, R6 ;  /* 0x000000ffff077224 */ /* 0x000fe200078e0006 */
[----:B------:R-:W-:Y:S01]  /*4640*/  ISETP.GT.U32.AND P4, PT, R2, R3, PT ;  /* 0x000000030200720c */ /* 0x000fe20003f84070 */
[----:B-1----:R-:W-:Y:S01]  /*4650*/  IMAD.MOV.U32 R12, RZ, RZ, R11 ;  /* 0x000000ffff0c7224 */ /* 0x002fe200078e000b */
[----:B------:R-:W-:Y:S01]  /*4660*/  IADD3 R8, PT, PT, R28, 0x47, RZ ;  /* 0x000000471c087810 */ /* 0x000fe20007ffe0ff */
[----:B------:R-:W-:Y:S01]  /*4670*/  IMAD.HI.U32 R4, R0, R7, RZ ;  /* 0x0000000700047227 */ /* 0x000fe200078e00ff */
[----:B------:R-:W-:-:S02]  /*4680*/  IABS R17, R14 ;  /* 0x0000000e00117213 */ /* 0x000fc40000000000 */
[----:B------:R-:W-:Y:S01]  /*4690*/  IABS R9, R8 ;  /* 0x0000000800097213 */ /* 0x000fe20000000000 */
[----:B--2---:R-:W-:Y:S01]  /*46a0*/  VIADD R10, R28, 0x48 ;  /* 0x000000481c0a7836 */ /* 0x004fe20000000000 */
[----:B------:R-:W-:Y:S01]  /*46b0*/  @!P2 IADD3 R12, PT, PT, -R12, RZ, RZ ;  /* 0x000000ff0c0ca210 */ /* 0x000fe20007ffe1ff */
[----:B------:R-:W-:Y:S01]  /*46c0*/  VIADD R18, R28, 0x55 ;  /* 0x000000551c127836 */ /* 0x000fe20000000000 */
[----:B------:R-:W-:Y:S01]  /*46d0*/  ISETP.GE.AND P2, PT, R8, RZ, PT ;  /* 0x000000ff0800720c */ /* 0x000fe20003f46270 */
[----:B------:R-:W-:Y:S01]  /*46e0*/  @!P6 IMAD.IADD R5, R5, 0x1, -R2 ;  /* 0x000000010505e824 */ /* 0x000fe200078e0a02 */
[----:B------:R-:W-:Y:S01]  /*46f0*/  IABS R6, R10 ;  /* 0x0000000a00067213 */ /* 0x000fe20000000000 */
[----:B------:R-:W-:Y:S01]  /*4700*/  VIADD R8, R28, 0x49 ;  /* 0x000000491c087836 */ /* 0x000fe20000000000 */
[----:B------:R-:W-:Y:S01]  /*4710*/  @!P4 IADD3 R3, PT, PT, R3, -R2, RZ ;  /* 0x800000020303c210 */ /* 0x000fe20007ffe0ff */
[----:B------:R1:W-:Y:S01]  /*4720*/  STL [R1+0x334], R12 ;  /* 0x0003340c01007387 */ /* 0x0003e20000100800 */
[----:B------:R-:W-:Y:S01]  /*4730*/  ISETP.GT.U32.AND P6, PT, R2, R5, PT ;  /* 0x000000050200720c */ /* 0x000fe20003fc4070 */
[----:B------:R-:W-:Y:S01]  /*4740*/  IMAD.MOV.U32 R11, RZ, RZ, R6 ;  /* 0x000000ffff0b7224 */ /* 0x000fe200078e0006 */
[----:B------:R-:W-:Y:S01]  /*4750*/  IABS R13, R8 ;  /* 0x00000008000d7213 */ /* 0x000fe20000000000 */
[----:B------:R-:W-:Y:S01]  /*4760*/  IMAD.MOV R6, RZ, RZ, -R4 ;  /* 0x000000ffff067224 */ /* 0x000fe200078e0a04 */
[----:B------:R-:W-:Y:S01]  /*4770*/  IABS R19, R18 ;  /* 0x0000001200137213 */ /* 0x000fe20000000000 */
[----:B------:R-:W-:Y:S01]  /*4780*/  IMAD.HI.U32 R4, R0, R9, RZ ;  /* 0x0000000900047227 */ /* 0x000fe200078e00ff */
[----:B------:R-:W-:-:S03]  /*4790*/  IADD3 R20, PT, PT, R28, 0x57, RZ ;  /* 0x000000571c147810 */ /* 0x000fc60007ffe0ff */
[----:B------:R-:W-:Y:S01]  /*47a0*/  IMAD R7, R2, R6, R7 ;  /* 0x0000000602077224 */ /* 0x000fe200078e0207 */
[----:B------:R-:W-:Y:S01]  /*47b0*/  IABS R21, R20 ;  /* 0x0000001400157213 */ /* 0x000fe20000000000 */
[----:B------:R-:W-:Y:S02]  /*47c0*/  IMAD.HI.U32 R6, R0, R11, RZ ;  /* 0x0000000b00067227 */ /* 0x000fe400078e00ff */
[----:B------:R-:W-:Y:S02]  /*47d0*/  @!P6 IADD3 R5, PT, PT, R5, -R2, RZ ;  /* 0x800000020505e210 */ /* 0x000fe40007ffe0ff */
[C---:B------:R-:W-:Y:S01]  /*47e0*/  ISETP.GT.U32.AND P4, PT, R2.reuse, R7, PT ;  /* 0x000000070200720c */ /* 0x040fe20003f84070 */
[----:B------:R-:W-:Y:S02]  /*47f0*/  IMAD.MOV R4, RZ, RZ, -R4 ;  /* 0x000000ffff047224 */ /* 0x000fe400078e0a04 */
[----:B------:R-:W-:Y:S02]  /*4800*/  IMAD.MOV R6, RZ, RZ, -R6 ;  /* 0x000000ffff067224 */ /* 0x000fe400078e0a06 */
[----:B------:R-:W-:-:S02]  /*4810*/  IMAD R9, R2, R4, R9 ;  /* 0x0000000402097224 */ /* 0x000fc400078e0209 */
[C---:B------:R-:W-:Y:S02]  /*4820*/  IMAD R11, R2.reuse, R6, R11 ;  /* 0x00000006020b7224 */ /* 0x040fe400078e020b */
[----:B------:R-:W-:Y:S01]  /*4830*/  IMAD.MOV.U32 R16, RZ, RZ, R3 ;  /* 0x000000ffff107224 */ /* 0x000fe200078e0003 */
[----:B------:R-:W-:Y:S01]  /*4840*/  ISETP.GT.U32.AND P6, PT, R2, R9, PT ;  /* 0x000000090200720c */ /* 0x000fe20003fc4070 */
[----:B------:R-:W-:-:S04]  /*4850*/  IMAD.HI.U32 R3, R0, R13, RZ ;  /* 0x0000000d00037227 */ /* 0x000fc800078e00ff */
[----:B------:R-:W-:Y:S01]  /*4860*/  @!P4 IMAD.IADD R7, R7, 0x1, -R2 ;  /* 0x000000010707c824 */ /* 0x000fe200078e0a02 */
[----:B------:R-:W-:Y:S01]  /*4870*/  ISETP.GT.U32.AND P4, PT, R2, R11, PT ;  /* 0x0000000b0200720c */ /* 0x000fe20003f84070 */
[----:B------:R-:W-:Y:S01]  /*4880*/  @!P3 IMAD.MOV R16, RZ, RZ, -R16 ;  /* 0x000000ffff10b224 */ /* 0x000fe200078e0a10 */
[----:B------:R-:W-:Y:S01]  /*4890*/  IADD3 R3, PT, PT, -R3, RZ, RZ ;  /* 0x000000ff03037210 */ /* 0x000fe20007ffe1ff */
[----:B-1----:R-:W-:Y:S01]  /*48a0*/  VIADD R12, R28, 0x4a ;  /* 0x0000004a1c0c7836 */ /* 0x002fe20000000000 */
[C---:B------:R-:W-:Y:S01]  /*48b0*/  ISETP.GT.U32.AND P3, PT, R2.reuse, R7, PT ;  /* 0x000000070200720c */ /* 0x040fe20003f64070 */
[----:B------:R-:W-:Y:S01]  /*48c0*/  @!P1 IMAD.MOV R5, RZ, RZ, -R5 ;  /* 0x000000ffff059224 */ /* 0x000fe200078e0a05 */
[----:B------:R-:W-:Y:S01]  /*48d0*/  STL [R1+0x330], R16 ;  /* 0x0003301001007387 */ /* 0x000fe20000100800 */
[----:B------:R-:W-:Y:S01]  /*48e0*/  IMAD R3, R2, R3, R13 ;  /* 0x0000000302037224 */ /* 0x000fe200078e020d */
[----:B------:R-:W-:Y:S01]  /*48f0*/  IABS R15, R12 ;  /* 0x0000000c000f7213 */ /* 0x000fe20000000000 */
[----:B------:R-:W-:Y:S01]  /*4900*/  @!P6 IMAD.IADD R9, R9, 0x1, -R2 ;  /* 0x000000010909e824 */ /* 0x000fe200078e0a02 */
[----:B------:R1:W-:Y:S01]  /*4910*/  STL [R1+0x32c], R5 ;  /* 0x00032c0501007387 */ /* 0x0003e20000100800 */
[----:B------:R-:W-:Y:S01]  /*4920*/  ISETP.GE.AND P1, PT, R10, RZ, PT ;  /* 0x000000ff0a00720c */ /* 0x000fe20003f26270 */
[----:B------:R-:W-:Y:S01]  /*4930*/  IMAD.HI.U32 R6, R0, R17, RZ ;  /* 0x0000001100067227 */ /* 0x000fe200078e00ff */
[----:B------:R-:W-:-:S02]  /*4940*/  IADD3 R10, PT, PT, R28, 0x4c, RZ ;  /* 0x0000004c1c0a7810 */ /* 0x000fc40007ffe0ff */
[----:B------:R-:W-:Y:S01]  /*4950*/  ISETP.GT.U32.AND P6, PT, R2, R9, PT ;  /* 0x000000090200720c */ /* 0x000fe20003fc4070 */
[----:B------:R-:W-:Y:S01]  /*4960*/  @!P4 IMAD.IADD R11, R11, 0x1, -R2 ;  /* 0x000000010b0bc824 */ /* 0x000fe200078e0a02 */
[----:B------:R-:W-:Y:S01]  /*4970*/  @!P3 IADD3 R7, PT, PT, R7, -R2, RZ ;  /* 0x800000020707b210 */ /* 0x000fe20007ffe0ff */
[----:B------:R-:W-:Y:S01]  /*4980*/  IMAD.HI.U32 R4, R0, R15, RZ ;  /* 0x0000000f00047227 */ /* 0x000fe200078e00ff */
[C---:B------:R-:W-:Y:S02]  /*4990*/  ISETP.GT.U32.AND P3, PT, R2.reuse, R3, PT ;  /* 0x000000030200720c */ /* 0x040fe40003f64070 */
[C---:B------:R-:W-:Y:S01]  /*49a0*/  ISETP.GT.U32.AND P4, PT, R2.reuse, R11, PT ;  /* 0x0000000b0200720c */ /* 0x040fe20003f84070 */
[----:B------:R-:W-:Y:S02]  /*49b0*/  IMAD.MOV R4, RZ, RZ, -R4 ;  /* 0x000000ffff047224 */ /* 0x000fe400078e0a04 */
[----:B------:R-:W-:Y:S02]  /*49c0*/  IMAD.MOV R6, RZ, RZ, -R6 ;  /* 0x000000ffff067224 */ /* 0x000fe400078e0a06 */
[----:B-1----:R-:W-:Y:S01]  /*49d0*/  IMAD R5, R2, R4, R15 ;  /* 0x0000000402057224 */ /* 0x002fe200078e020f */
[----:B------:R-:W-:Y:S01]  /*49e0*/  IABS R4, R10 ;  /* 0x0000000a00047213 */ /* 0x000fe20000000000 */
[----:B------:R-:W-:-:S02]  /*49f0*/  @!P6 IMAD.IADD R9, R9, 0x1, -R2 ;  /* 0x000000010909e824 */ /* 0x000fc400078e0a02 */
[----:B------:R-:W-:Y:S01]  /*4a00*/  IMAD.MOV.U32 R16, RZ, RZ, R7 ;  /* 0x000000ffff107224 */ /* 0x000fe200078e0007 */
[C---:B------:R-:W-:Y:S01]  /*4a10*/  ISETP.GT.U32.AND P6, PT, R2.reuse, R5, PT ;  /* 0x000000050200720c */ /* 0x040fe20003fc4070 */
[--C-:B------:R-:W-:Y:S02]  /*4a20*/  @!P3 IMAD.IADD R3, R3, 0x1, -R2.reuse ;  /* 0x000000010303b824 */ /* 0x100fe400078e0a02 */
[----:B------:R-:W-:Y:S02]  /*4a30*/  @!P4 IMAD.IADD R11, R11, 0x1, -R2 ;  /* 0x000000010b0bc824 */ /* 0x000fe400078e0a02 */
[----:B------:R-:W-:Y:S01]  /*4a40*/  IMAD.MOV.U32 R13, RZ, RZ, R9 ;  /* 0x000000ffff0d7224 */ /* 0x000fe200078e0009 */
[C---:B------:R-:W-:Y:S01]  /*4a50*/  ISETP.GT.U32.AND P3, PT, R2.reuse, R3, PT ;  /* 0x000000030200720c */ /* 0x040fe20003f64070 */
[C---:B------:R-:W-:Y:S02]  /*4a60*/  IMAD R7, R2.reuse, R6, R17 ;  /* 0x0000000602077224 */ /* 0x040fe400078e0211 */
[----:B------:R-:W-:Y:S01]  /*4a70*/  IMAD.MOV.U32 R6, RZ, RZ, R11 ;  /* 0x000000ffff067224 */ /* 0x000fe200078e000b */
[----:B------:R-:W-:Y:S01]  /*4a80*/  @!P2 IADD3 R13, PT, PT, -R13, RZ, RZ ;  /* 0x000000ff0d0da210 */ /* 0x000fe20007ffe1ff */
[----:B------:R-:W-:Y:S01]  /*4a90*/  IMAD.MOV.U32 R9, RZ, RZ, R4 ;  /* 0x000000ffff097224 */ /* 0x000fe200078e0004 */
[----:B------:R-:W-:Y:S01]  /*4aa0*/  ISETP.GT.U32.AND P4, PT, R2, R7, PT ;  /* 0x000000070200720c */ /* 0x000fe20003f84070 */
[----:B------:R-:W-:Y:S01]  /*4ab0*/  @!P5 IMAD.MOV R16, RZ, RZ, -R16 ;  /* 0x000000ffff10d224 */ /* 0x000fe200078e0a10 */
[----:B------:R-:W-:Y:S01]  /*4ac0*/  ISETP.GE.AND P5, PT, R8, RZ, PT ;  /* 0x000000ff0800720c */ /* 0x000fe20003fa6270 */
[----:B------:R-:W-:Y:S01]  /*4ad0*/  @!P1 IMAD.MOV R6, RZ, RZ, -R6 ;  /* 0x000000ffff069224 */ /* 0x000fe200078e0a06 */
[----:B------:R-:W-:Y:S01]  /*4ae0*/  ISETP.GE.AND P2, PT, R12, RZ, PT ;  /* 0x000000ff0c00720c */ /* 0x000fe20003f46270 */
[----:B------:R-:W-:Y:S01]  /*4af0*/  IMAD.HI.U32 R4, R0, R9, RZ ;  /* 0x0000000900047227 */ /* 0x000fe200078e00ff */
[----:B------:R1:W-:Y:S01]  /*4b00*/  STL [R1+0x328], R16 ;  /* 0x0003281001007387 */ /* 0x0003e20000100800 */
[----:B------:R-:W-:-:S02]  /*4b10*/  IADD3 R8, PT, PT, R28, 0x4d, RZ ;  /* 0x0000004d1c087810 */ /* 0x000fc40007ffe0ff */
[--C-:B------:R-:W-:Y:S01]  /*4b20*/  @!P6 IMAD.IADD R5, R5, 0x1, -R2.reuse ;  /* 0x000000010505e824 */ /* 0x100fe200078e0a02 */
[----:B------:R-:W-:Y:S01]  /*4b30*/  STL [R1+0x324], R13 ;  /* 0x0003240d01007387 */ /* 0x000fe20000100800 */
[--C-:B------:R-:W-:Y:S01]  /*4b40*/  @!P3 IMAD.IADD R3, R3, 0x1, -R2.reuse ;  /* 0x000000010303b824 */ /* 0x100fe200078e0a02 */
[----:B------:R-:W-:Y:S01]  /*4b50*/  IABS R11, R8 ;  /* 0x00000008000b7213 */ /* 0x000fe20000000000 */
[----:B------:R-:W-:Y:S01]  /*4b60*/  @!P4 IMAD.IADD R7, R7, 0x1, -R2 ;  /* 0x000000010707c824 */ /* 0x000fe200078e0a02 */
[----:B------:R2:W-:Y:S01]  /*4b70*/  STL [R1+0x320], R6 ;  /* 0x0003200601007387 */ /* 0x0005e20000100800 */
[----:B------:R-:W-:Y:S01]  /*4b80*/  ISETP.GT.U32.AND P6, PT, R2, R5, PT ;  /* 0x000000050200720c */ /* 0x000fe20003fc4070 */
[----:B------:R-:W-:Y:S01]  /*4b90*/  IMAD.MOV.U32 R12, RZ, RZ, R3 ;  /* 0x000000ffff0c7224 */ /* 0x000fe200078e0003 */
[----:B------:R-:W-:Y:S01]  /*4ba0*/  ISETP.GE.AND P1, PT, R14, RZ, PT ;  /* 0x000000ff0e00720c */ /* 0x000fe20003f26270 */
[----:B-1----:R-:W-:Y:S01]  /*4bb0*/  VIADD R16, R28, 0x54 ;  /* 0x000000541c107836 */ /* 0x002fe20000000000 */
[----:B------:R-:W-:Y:S01]  /*4bc0*/  ISETP.GT.U32.AND P4, PT, R2, R7, PT ;  /* 0x000000070200720c */ /* 0x000fe20003f84070 */
[----:B------:R-:W-:Y:S01]  /*4bd0*/  @!P5 IMAD.MOV R12, RZ, RZ, -R12 ;  /* 0x000000ffff0cd224 */ /* 0x000fe200078e0a0c */
[----:B------:R-:W-:-:S02]  /*4be0*/  ISETP.GE.AND P3, PT, R10, RZ, PT ;  /* 0x000000ff0a00720c */ /* 0x000fc40003f66270 */
[----:B------:R-:W-:Y:S02]  /*4bf0*/  IADD3 R10, PT, PT, R28, 0x4e, RZ ;  /* 0x0000004e1c0a7810 */ /* 0x000fe40007ffe0ff */
[----:B--2---:R-:W-:Y:S01]  /*4c00*/  IADD3 R6, PT, PT, -R4, RZ, RZ ;  /* 0x000000ff04067210 */ /* 0x004fe20007ffe1ff */
[----:B------:R-:W-:Y:S01]  /*4c10*/  IMAD.HI.U32 R4, R0, R11, RZ ;  /* 0x0000000b00047227 */ /* 0x000fe200078e00ff */
[----:B------:R1:W-:Y:S01]  /*4c20*/  STL [R1+0x31c], R12 ;  /* 0x00031c0c01007387 */ /* 0x0003e20000100800 */
[----:B------:R-:W-:Y:S02]  /*4c30*/  IABS R17, R16 ;  /* 0x0000001000117213 */ /* 0x000fe40000000000 */
[----:B------:R-:W-:Y:S01]  /*4c40*/  IMAD R9, R2, R6, R9 ;  /* 0x0000000602097224 */ /* 0x000fe200078e0209 */
[----:B------:R-:W-:Y:S01]  /*4c50*/  IABS R6, R10 ;  /* 0x0000000a00067213 */ /* 0x000fe20000000000 */
[----:B------:R-:W-:Y:S01]  /*4c60*/  @!P6 IMAD.IADD R5, R5, 0x1, -R2 ;  /* 0x000000010505e824 */ /* 0x000fe200078e0a02 */
[----:B------:R-:W-:Y:S01]  /*4c70*/  ISETP.GE.AND P6, PT, R8, RZ, PT ;  /* 0x000000ff0800720c */ /* 0x000fe20003fc6270 */
[----:B------:R-:W-:Y:S01]  /*4c80*/  IMAD.MOV R4, RZ, RZ, -R4 ;  /* 0x000000ffff047224 */ /* 0x000fe200078e0a04 */
[C---:B------:R-:W-:Y:S01]  /*4c90*/  ISETP.GT.U32.AND P5, PT, R2.reuse, R9, PT ;  /* 0x000000090200720c */ /* 0x040fe20003fa4070 */
[----:B------:R-:W-:Y:S01]  /*4ca0*/  @!P4 IMAD.IADD R7, R7, 0x1, -R2 ;  /* 0x000000010707c824 */ /* 0x000fe200078e0a02 */
[----:B------:R-:W-:Y:S01]  /*4cb0*/  MOV R14, R5 ;  /* 0x00000005000e7202 */ /* 0x000fe20000000f00 */
[----:B------:R-:W-:Y:S01]  /*4cc0*/  IMAD R3, R2, R4, R11 ;  /* 0x0000000402037224 */ /* 0x000fe200078e020b */
[----:B------:R-:W-:Y:S01]  /*4cd0*/  IADD3 R8, PT, PT, R28, 0x4f, RZ ;  /* 0x0000004f1c087810 */ /* 0x000fe20007ffe0ff */
[----:B------:R-:W-:-:S02]  /*4ce0*/  IMAD.MOV.U32 R11, RZ, RZ, R6 ;  /* 0x000000ffff0b7224 */ /* 0x000fc400078e0006 */
[----:B------:R-:W-:Y:S01]  /*4cf0*/  @!P2 IMAD.MOV R14, RZ, RZ, -R14 ;  /* 0x000000ffff0ea224 */ /* 0x000fe200078e0a0e */
[----:B------:R-:W-:Y:S01]  /*4d00*/  ISETP.GT.U32.AND P4, PT, R2, R3, PT ;  /* 0x000000030200720c */ /* 0x000fe20003f84070 */
[----:B------:R-:W-:Y:S01]  /*4d10*/  IMAD.HI.U32 R4, R0, R11, RZ ;  /* 0x0000000b00047227 */ /* 0x000fe200078e00ff */
[----:B------:R-:W-:Y:S02]  /*4d20*/  IABS R13, R8 ;  /* 0x00000008000d7213 */ /* 0x000fe40000000000 */
[----:B------:R2:W-:Y:S01]  /*4d30*/  STL [R1+0x318], R14 ;  /* 0x0003180e01007387 */ /* 0x0005e20000100800 */
[----:B------:R-:W-:Y:S01]  /*4d40*/  @!P5 IMAD.IADD R9, R9, 0x1, -R2 ;  /* 0x000000010909d824 */ /* 0x000fe200078e0a02 */
[----:B------:R-:W-:Y:S01]  /*4d50*/  ISETP.GE.AND P5, PT, R10, RZ, PT ;  /* 0x000000ff0a00720c */ /* 0x000fe20003fa6270 */
[----:B------:R-:W-:Y:S01]  /*4d60*/  @!P1 IMAD.MOV R7, RZ, RZ, -R7 ;  /* 0x000000ffff079224 */ /* 0x000fe200078e0a07 */
[----:B------:R-:W-:Y:S01]  /*4d70*/  ISETP.GE.AND P1, PT, R8, RZ, PT ;  /* 0x000000ff0800720c */ /* 0x000fe20003f26270 */
[----:B------:R-:W-:Y:S01]  /*4d80*/  IMAD.HI.U32 R5, R0, R13, RZ ;  /* 0x0000000d00057227 */ /* 0x000fe200078e00ff */
[----:B------:R-:W-:-:S02]  /*4d90*/  ISETP.GT.U32.AND P2, PT, R2, R9, PT ;  /* 0x000000090200720c */ /* 0x000fc40003f44070 */
[----:B------:R3:W-:Y:S01]  /*4da0*/  STL [R1+0x314], R7 ;  /* 0x0003140701007387 */ /* 0x0007e20000100800 */
[----:B------:R-:W-:Y:S01]  /*4db0*/  IMAD.MOV R4, RZ, RZ, -R4 ;  /* 0x000000ffff047224 */ /* 0x000fe200078e0a04 */
[----:B------:R-:W-:Y:S01]  /*4dc0*/  @!P4 IADD3 R3, PT, PT, R3, -R2, RZ ;  /* 0x800000020303c210 */ /* 0x000fe20007ffe0ff */
[C---:B-1----:R-:W-:Y:S01]  /*4dd0*/  VIADD R12, R28.reuse, 0x50 ;  /* 0x000000501c0c7836 */ /* 0x042fe20000000000 */
[----:B--2---:R-:W-:Y:S01]  /*4de0*/  IADD3 R14, PT, PT, R28, 0x53, RZ ;  /* 0x000000531c0e7810 */ /* 0x004fe20007ffe0ff */
[----:B------:R-:W-:Y:S01]  /*4df0*/  IMAD.HI.U32 R8, R0, R17, RZ ;  /* 0x0000001100087227 */ /* 0x000fe200078e00ff */
[----:B------:R-:W-:Y:S02]  /*4e00*/  ISETP.GT.U32.AND P4, PT, R2, R3, PT ;  /* 0x000000030200720c */ /* 0x000fe40003f84070 */
[----:B------:R-:W-:Y:S01]  /*4e10*/  IABS R15, R12 ;  /* 0x0000000c000f7213 */ /* 0x000fe20000000000 */
[----:B------:R-:W-:Y:S02]  /*4e20*/  IMAD.MOV R8, RZ, RZ, -R8 ;  /* 0x000000ffff087224 */ /* 0x000fe400078e0a08 */
[----:B------:R-:W-:Y:S01]  /*4e30*/  @!P2 IADD3 R9, PT, PT, R9, -R2, RZ ;  /* 0x800000020909a210 */ /* 0x000fe20007ffe0ff */
[----:B---3--:R-:W-:Y:S01]  /*4e40*/  IMAD.MOV R7, RZ, RZ, -R5 ;  /* 0x000000ffff077224 */ /* 0x008fe200078e0a05 */
[----:B------:R-:W-:Y:S01]  /*4e50*/  ISETP.GE.AND P2, PT, R12, RZ, PT ;  /* 0x000000ff0c00720c */ /* 0x000fe20003f46270 */
[----:B------:R-:W-:-:S02]  /*4e60*/  IMAD R5, R2, R4, R11 ;  /* 0x0000000402057224 */ /* 0x000fc400078e020b */
[----:B------:R-:W-:Y:S02]  /*4e70*/  IMAD.MOV.U32 R10, RZ, RZ, R9 ;  /* 0x000000ffff0a7224 */ /* 0x000fe400078e0009 */
[----:B------:R-:W-:Y:S01]  /*4e80*/  IMAD.HI.U32 R6, R0, R15, RZ ;  /* 0x0000000f00067227 */ /* 0x000fe200078e00ff */
[----:B------:R-:W-:-:S03]  /*4e90*/  @!P4 IADD3 R3, PT, PT, R3, -R2, RZ ;  /* 0x800000020303c210 */ /* 0x000fc60007ffe0ff */
[----:B------:R-:W-:Y:S01]  /*4ea0*/  @!P3 IMAD.MOV R10, RZ, RZ, -R10 ;  /* 0x000000ffff0ab224 */ /* 0x000fe200078e0a0a */
[C---:B------:R-:W-:Y:S01]  /*4eb0*/  ISETP.GT.U32.AND P3, PT, R2.reuse, R5, PT ;  /* 0x000000050200720c */ /* 0x040fe20003f64070 */
[----:B------:R-:W-:Y:S02]  /*4ec0*/  IMAD.MOV R6, RZ, RZ, -R6 ;  /* 0x000000ffff067224 */ /* 0x000fe400078e0a06 */
[C---:B------:R-:W-:Y:S01]  /*4ed0*/  IMAD R7, R2.reuse, R7, R13 ;  /* 0x0000000702077224 */ /* 0x040fe200078e020d */
[----:B------:R1:W-:Y:S01]  /*4ee0*/  STL [R1+0x310], R10 ;  /* 0x0003100a01007387 */ /* 0x0003e20000100800 */
[----:B------:R-:W-:Y:S01]  /*4ef0*/  IMAD R11, R2, R6, R15 ;  /* 0x00000006020b7224 */ /* 0x000fe200078e020f */
[----:B------:R-:W-:Y:S01]  /*4f00*/  IABS R15, R14 ;  /* 0x0000000e000f7213 */ /* 0x000fe20000000000 */
[----:B------:R-:W-:Y:S02]  /*4f10*/  IMAD.MOV.U32 R6, RZ, RZ, R3 ;  /* 0x000000ffff067224 */ /* 0x000fe400078e0003 */
[----:B------:R-:W-:-:S02]  /*4f20*/  VIADD R4, R28, 0x51 ;  /* 0x000000511c047836 */ /* 0x000fc40000000000 */
[----:B------:R-:W-:Y:S01]  /*4f30*/  @!P6 IMAD.MOV R6, RZ, RZ, -R6 ;  /* 0x000000ffff06e224 */ /* 0x000fe200078e0a06 */
[----:B------:R-:W-:Y:S01]  /*4f40*/  ISETP.GT.U32.AND P6, PT, R2, R7, PT ;  /* 0x000000070200720c */ /* 0x000fe20003fc4070 */
[----:B------:R-:W-:Y:S01]  /*4f50*/  @!P3 IMAD.IADD R5, R5, 0x1, -R2 ;  /* 0x000000010505b824 */ /* 0x000fe200078e0a02 */
[----:B------:R-:W-:Y:S01]  /*4f60*/  IABS R9, R4 ;  /* 0x0000000400097213 */ /* 0x000fe20000000000 */
[----:B------:R-:W-:Y:S01]  /*4f70*/  VIADD R12, R28, 0x52 ;  /* 0x000000521c0c7836 */ /* 0x000fe20000000000 */
[----:B------:R-:W-:Y:S01]  /*4f80*/  ISETP.GE.AND P4, PT, R4, RZ, PT ;  /* 0x000000ff0400720c */ /* 0x000fe20003f86270 */
[----:B------:R2:W-:Y:S01]  /*4f90*/  STL [R1+0x30c], R6 ;  /* 0x00030c0601007387 */ /* 0x0005e20000100800 */
[----:B------:R-:W-:Y:S01]  /*4fa0*/  ISETP.GT.U32.AND P3, PT, R2, R5, PT ;  /* 0x000000050200720c */ /* 0x000fe20003f64070 */
[----:B------:R-:W-:Y:S01]  /*4fb0*/  IMAD.HI.U32 R3, R0, R9, RZ ;  /* 0x0000000900037227 */ /* 0x000fe200078e00ff */
[----:B------:R-:W-:-:S03]  /*4fc0*/  IABS R13, R12 ;  /* 0x0000000c000d7213 */ /* 0x000fc60000000000 */
[----:B-1----:R-:W-:Y:S01]  /*4fd0*/  IMAD.HI.U32 R10, R0, R19, RZ ;  /* 0x00000013000a7227 */ /* 0x002fe200078e00ff */
[----:B------:R-:W-:-:S03]  /*4fe0*/  IADD3 R3, PT, PT, -R3, RZ, RZ ;  /* 0x000000ff03037210 */ /* 0x000fc60007ffe1ff */
[----:B------:R-:W-:Y:S02]  /*4ff0*/  @!P6 IMAD.IADD R7, R7, 0x1, -R2 ;  /* 0x000000010707e824 */ /* 0x000fe400078e0a02 */
[----:B------:R-:W-:Y:S02]  /*5000*/  IMAD.HI.U32 R4, R0, R13, RZ ;  /* 0x0000000d00047227 */ /* 0x000fe400078e00ff */
[----:B------:R-:W-:Y:S02]  /*5010*/  @!P3 IADD3 R5, PT, PT, R5, -R2, RZ ;  /* 0x800000020505b210 */ /* 0x000fe40007ffe0ff */
[C---:B------:R-:W-:Y:S01]  /*5020*/  ISETP.GT.U32.AND P3, PT, R2.reuse, R11, PT ;  /* 0x0000000b0200720c */ /* 0x040fe20003f64070 */
[C---:B------:R-:W-:Y:S01]  /*5030*/  IMAD R3, R2.reuse, R3, R9 ;  /* 0x0000000302037224 */ /* 0x040fe200078e0209 */
[----:B------:R-:W-:Y:S01]  /*5040*/  ISETP.GT.U32.AND P6, PT, R2, R7, PT ;  /* 0x000000070200720c */ /* 0x000fe20003fc4070 */
[----:B--2---:R-:W-:Y:S01]  /*5050*/  IMAD.HI.U32 R6, R0, R15, RZ ;  /* 0x0000000f00067227 */ /* 0x004fe200078e00ff */
[----:B------:R-:W-:-:S03]  /*5060*/  MOV R24, R5 ;  /* 0x0000000500187202 */ /* 0x000fc60000000f00 */
[----:B------:R-:W-:Y:S02]  /*5070*/  IMAD.MOV R4, RZ, RZ, -R4 ;  /* 0x000000ffff047224 */ /* 0x000fe400078e0a04 */
[----:B------:R-:W-:Y:S02]  /*5080*/  IMAD.MOV R6, RZ, RZ, -R6 ;  /* 0x000000ffff067224 */ /* 0x000fe400078e0a06 */
[C---:B------:R-:W-:Y:S02]  /*5090*/  IMAD R9, R2.reuse, R4, R13 ;  /* 0x0000000402097224 */ /* 0x040fe400078e020d */
[--C-:B------:R-:W-:Y:S02]  /*50a0*/  @!P3 IMAD.IADD R11, R11, 0x1, -R2.reuse ;  /* 0x000000010b0bb824 */ /* 0x100fe400078e0a02 */
[----:B------:R-:W-:Y:S01]  /*50b0*/  @!P6 IMAD.IADD R7, R7, 0x1, -R2 ;  /* 0x000000010707e824 */ /* 0x000fe200078e0a02 */
[C---:B------:R-:W-:Y:S01]  /*50c0*/  ISETP.GT.U32.AND P6, PT, R2.reuse, R3, PT ;  /* 0x000000030200720c */ /* 0x040fe20003fc4070 */
[C---:B------:R-:W-:Y:S01]  /*50d0*/  IMAD R13, R2.reuse, R6, R15 ;  /* 0x00000006020d7224 */ /* 0x040fe200078e020f */
[----:B------:R-:W-:Y:S01]  /*50e0*/  ISETP.GT.U32.AND P3, PT, R2, R11, PT ;  /* 0x0000000b0200720c */ /* 0x000fe20003f64070 */
[----:B------:R-:W-:-:S02]  /*50f0*/  IMAD.MOV R10, RZ, RZ, -R10 ;  /* 0x000000ffff0a7224 */ /* 0x000fc400078e0a0a */
[C---:B------:R-:W-:Y:S02]  /*5100*/  IMAD R15, R2.reuse, R8, R17 ;  /* 0x00000008020f7224 */ /* 0x040fe400078e0211 */
[C---:B------:R-:W-:Y:S02]  /*5110*/  IMAD R17, R2.reuse, R10, R19 ;  /* 0x0000000a02117224 */ /* 0x040fe400078e0213 */
[----:B------:R-:W-:Y:S01]  /*5120*/  @!P5 IMAD.MOV R24, RZ, RZ, -R24 ;  /* 0x000000ffff18d224 */ /* 0x000fe200078e0a18 */
[----:B------:R-:W-:Y:S01]  /*5130*/  ISETP.GT.U32.AND P5, PT, R2, R9, PT ;  /* 0x000000090200720c */ /* 0x000fe20003fa4070 */
[----:B------:R-:W-:Y:S02]  /*5140*/  VIADD R8, R28, 0x56 ;  /* 0x000000561c087836 */ /* 0x000fe40000000000 */
[--C-:B------:R-:W-:Y:S01]  /*5150*/  @!P6 IMAD.IADD R3, R3, 0x1, -R2.reuse ;  /* 0x000000010303e824 */ /* 0x100fe200078e0a02 */
[C---:B------:R-:W-:Y:S01]  /*5160*/  ISETP.GT.U32.AND P6, PT, R2.reuse, R17, PT ;  /* 0x000000110200720c */ /* 0x040fe20003fc4070 */
[----:B------:R-:W-:Y:S01]  /*5170*/  @!P3 IMAD.IADD R11, R11, 0x1, -R2 ;  /* 0x000000010b0bb824 */ /* 0x000fe200078e0a02 */
[----:B------:R-:W-:Y:S01]  /*5180*/  ISETP.GT.U32.AND P3, PT, R2, R15, PT ;  /* 0x0000000f0200720c */ /* 0x000fe20003f64070 */
[----:B------:R-:W-:Y:S01]  /*5190*/  IMAD.MOV.U32 R22, RZ, RZ, R7 ;  /* 0x000000ffff167224 */ /* 0x000fe200078e0007 */
[----:B------:R-:W-:Y:S01]  /*51a0*/  IABS R19, R8 ;  /* 0x0000000800137213 */ /* 0x000fe20000000000 */
[----:B------:R-:W-:Y:S01]  /*51b0*/  VIADD R10, R28, 0x58 ;  /* 0x000000581c0a7836 */ /* 0x000fe20000000000 */
[----:B------:R-:W-:Y:S01]  /*51c0*/  MOV R7, R11 ;  /* 0x0000000b00077202 */ /* 0x000fe20000000f00 */
[----:B------:R-:W-:Y:S01]  /*51d0*/  @!P1 IMAD.MOV R22, RZ, RZ, -R22 ;  /* 0x000000ffff169224 */ /* 0x000fe200078e0a16 */
[----:B------:R-:W-:Y:S01]  /*51e0*/  ISETP.GT.U32.AND P1, PT, R2, R13, PT ;  /* 0x0000000d0200720c */ /* 0x000fe20003f24070 */
[----:B------:R-:W-:Y:S01]  /*51f0*/  IMAD.HI.U32 R4, R0, R19, RZ ;  /* 0x0000001300047227 */ /* 0x000fe200078e00ff */
[----:B------:R-:W-:Y:S01]  /*5200*/  IABS R23, R10 ;  /* 0x0000000a00177213 */ /* 0x000fe20000000000 */
[----:B------:R-:W-:Y:S02]  /*5210*/  STL [R1+0x308], R24 ;  /* 0x0003081801007387 */ /* 0x000fe40000100800 */
[--C-:B------:R-:W-:Y:S01]  /*5220*/  @!P5 IMAD.IADD R9, R9, 0x1, -R2.reuse ;  /* 0x000000010909d824 */ /* 0x100fe200078e0a02 */
[----:B------:R-:W-:Y:S01]  /*5230*/  ISETP.GT.U32.AND P5, PT, R2, R3, PT ;  /* 0x000000030200720c */ /* 0x000fe20003fa4070 */
[--C-:B------:R-:W-:Y:S01]  /*5240*/  @!P3 IMAD.IADD R15, R15, 0x1, -R2.reuse ;  /* 0x000000010f0fb824 */ /* 0x100fe200078e0a02 */
[----:B------:R-:W-:Y:S01]  /*5250*/  IADD3 R5, PT, PT, -R4, RZ, RZ ;  /* 0x000000ff04057210 */ /* 0x000fe20007ffe1ff */
[----:B------:R-:W-:Y:S01]  /*5260*/  @!P6 IMAD.IADD R17, R17, 0x1, -R2 ;  /* 0x000000011111e824 */ /* 0x000fe200078e0a02 */
[----:B------:R1:W-:Y:S01]  /*5270*/  STL [R1+0x304], R22 ;  /* 0x0003041601007387 */ /* 0x0003e20000100800 */
[----:B------:R-:W-:Y:S01]  /*5280*/  IMAD.HI.U32 R4, R0, R23, RZ ;  /* 0x0000001700047227 */ /* 0x000fe200078e00ff */
[----:B------:R-:W-:-:S03]  /*5290*/  ISETP.GT.U32.AND P6, PT, R2, R15, PT ;  /* 0x0000000f0200720c */ /* 0x000fc60003fc4070 */
[----:B------:R-:W-:Y:S02]  /*52a0*/  IMAD R5, R2, R5, R19 ;  /* 0x0000000502057224 */ /* 0x000fe400078e0213 */
[----:B------:R-:W-:Y:S02]  /*52b0*/  IMAD.MOV R4, RZ, RZ, -R4 ;  /* 0x000000ffff047224 */ /* 0x000fe400078e0a04 */
[----:B------:R-:W-:Y:S01]  /*52c0*/  IMAD.HI.U32 R6, R0, R21, RZ ;  /* 0x0000001500067227 */ /* 0x000fe200078e00ff */
[----:B------:R-:W-:Y:S02]  /*52d0*/  @!P5 IADD3 R3, PT, PT, R3, -R2, RZ ;  /* 0x800000020303d210 */ /* 0x000fe40007ffe0ff */
[C---:B------:R-:W-:Y:S01]  /*52e0*/  ISETP.GT.U32.AND P5, PT, R2.reuse, R5, PT ;  /* 0x000000050200720c */ /* 0x040fe20003fa4070 */
[--C-:B------:R-:W-:Y:S01]  /*52f0*/  @!P1 IMAD.IADD R13, R13, 0x1, -R2.reuse ;  /* 0x000000010d0d9824 */ /* 0x100fe200078e0a02 */
[C---:B------:R-:W-:Y:S01]  /*5300*/  ISETP.GT.U32.AND P1, PT, R2.reuse, R9, PT ;  /* 0x000000090200720c */ /* 0x040fe20003f24070 */
[----:B------:R-:W-:Y:S01]  /*5310*/  IMAD R11, R2, R4, R23 ;  /* 0x00000004020b7224 */ /* 0x000fe200078e0217 */
[----:B------:R-:W-:Y:S01]  /*5320*/  IADD3 R6, PT, PT, -R6, RZ, RZ ;  /* 0x000000ff06067210 */ /* 0x000fe20007ffe1ff */
        /* <DEDUP_REMOVED lines=73> */
[----:B------:R1:W-:Y:S01]  /*57c0*/  STL [R1+0x2e8], R9 ;  /* 0x0002e80901007387 */ /* 0x0003e20000100800 */
[----:B------:R-:W-:Y:S01]  /*57d0*/  ISETP.GE.AND P2, PT, R4, RZ, PT ;  /* 0x000000ff0400720c */ /* 0x000fe20003f46270 */
[----:B------:R-:W-:Y:S01]  /*57e0*/  @!P1 IMAD.MOV R7, RZ, RZ, -R7 ;  /* 0x000000ffff079224 */ /* 0x000fe200078e0a07 */
[----:B------:R-:W-:Y:S01]  /*57f0*/  ISETP.GT.U32.AND P6, PT, R2, R3, PT ;  /* 0x000000030200720c */ /* 0x000fe20003fc4070 */
[----:B------:R-:W-:Y:S01]  /*5800*/  IMAD.HI.U32 R4, R0, R5, RZ ;  /* 0x0000000500047227 */ /* 0x000fe200078e00ff */
[----:B------:R-:W-:-:S02]  /*5810*/  ISETP.GE.AND P1, PT, R6, RZ, PT ;  /* 0x000000ff0600720c */ /* 0x000fc40003f26270 */
[----:B------:R2:W-:Y:S01]  /*5820*/  STL [R1+0x2e4], R7 ;  /* 0x0002e40701007387 */ /* 0x0005e20000100800 */
[----:B------:R-:W-:Y:S01]  /*5830*/  IMAD.MOV.U32 R16, RZ, RZ, R19 ;  /* 0x000000ffff107224 */ /* 0x000fe200078e0013 */
[----:B------:R-:W-:Y:S01]  /*5840*/  IADD3 R4, PT, PT, -R4, RZ, RZ ;  /* 0x000000ff04047210 */ /* 0x000fe20007ffe1ff */
[----:B------:R-:W-:Y:S01]  /*5850*/  VIADD R22, R28, 0x64 ;  /* 0x000000641c167836 */ /* 0x000fe20000000000 */
[----:B-1----:R-:W-:Y:S01]  /*5860*/  IABS R9, R6 ;  /* 0x0000000600097213 */ /* 0x002fe20000000000 */
[----:B------:R-:W-:Y:S01]  /*5870*/  IMAD.HI.U32 R6, R0, R11, RZ ;  /* 0x0000000b00067227 */ /* 0x000fe200078e00ff */
[----:B------:R1:W-:Y:S01]  /*5880*/  STL [R1+0x2e0], R10 ;  /* 0x0002e00a01007387 */ /* 0x0003e20000100800 */
[----:B------:R-:W-:Y:S02]  /*5890*/  IABS R15, R14 ;  /* 0x0000000e000f7213 */ /* 0x000fe40000000000 */
[----:B------:R-:W-:Y:S01]  /*58a0*/  IMAD R5, R2, R4, R5 ;  /* 0x0000000402057224 */ /* 0x000fe200078e0205 */
[----:B------:R-:W-:Y:S01]  /*58b0*/  IADD3 R6, PT, PT, -R6, RZ, RZ ;  /* 0x000000ff06067210 */ /* 0x000fe20007ffe1ff */
[----:B------:R-:W-:Y:S01]  /*58c0*/  IMAD.HI.U32 R4, R0, R9, RZ ;  /* 0x0000000900047227 */ /* 0x000fe200078e00ff */
[----:B------:R-:W-:-:S02]  /*58d0*/  ISETP.GE.AND P5, PT, R8, RZ, PT ;  /* 0x000000ff0800720c */ /* 0x000fc40003fa6270 */
[----:B------:R-:W-:Y:S01]  /*58e0*/  IABS R19, R18 ;  /* 0x0000001200137213 */ /* 0x000fe20000000000 */
[----:B--2---:R-:W-:Y:S01]  /*58f0*/  IMAD.HI.U32 R7, R0, R13, RZ ;  /* 0x0000000d00077227 */ /* 0x004fe200078e00ff */
[----:B------:R-:W-:-:S03]  /*5900*/  IADD3 R20, PT, PT, R28, 0x63, RZ ;  /* 0x000000631c147810 */ /* 0x000fc60007ffe0ff */
[----:B------:R-:W-:Y:S01]  /*5910*/  IMAD.MOV R4, RZ, RZ, -R4 ;  /* 0x000000ffff047224 */ /* 0x000fe200078e0a04 */
[----:B------:R-:W-:Y:S01]  /*5920*/  IABS R21, R20 ;  /* 0x0000001400157213 */ /* 0x000fe20000000000 */
[----:B------:R-:W-:Y:S01]  /*5930*/  @!P3 IMAD.MOV R16, RZ, RZ, -R16 ;  /* 0x000000ffff10b224 */ /* 0x000fe200078e0a10 */
[C---:B------:R-:W-:Y:S01]  /*5940*/  ISETP.GT.U32.AND P3, PT, R2.reuse, R5, PT ;  /* 0x000000050200720c */ /* 0x040fe20003f64070 */
[----:B-1----:R-:W-:Y:S02]  /*5950*/  IMAD.MOV R10, RZ, RZ, -R7 ;  /* 0x000000ffff0a7224 */ /* 0x002fe400078e0a07 */
[C---:B------:R-:W-:Y:S01]  /*5960*/  IMAD R7, R2.reuse, R4, R9 ;  /* 0x0000000402077224 */ /* 0x040fe200078e0209 */
[----:B------:R1:W-:Y:S01]  /*5970*/  STL [R1+0x2dc], R16 ;  /* 0x0002dc1001007387 */ /* 0x0003e20000100800 */
[----:B------:R-:W-:Y:S02]  /*5980*/  @!P6 IMAD.IADD R3, R3, 0x1, -R2 ;  /* 0x000000010303e824 */ /* 0x000fe400078e0a02 */
[C---:B------:R-:W-:Y:S01]  /*5990*/  IMAD R9, R2.reuse, R6, R11 ;  /* 0x0000000602097224 */ /* 0x040fe200078e020b */
[----:B------:R-:W-:Y:S01]  /*59a0*/  ISETP.GT.U32.AND P6, PT, R2, R7, PT ;  /* 0x000000070200720c */ /* 0x000fe20003fc4070 */
[----:B------:R-:W-:-:S04]  /*59b0*/  IMAD.HI.U32 R8, R0, R15, RZ ;  /* 0x0000000f00087227 */ /* 0x000fc800078e00ff */
[----:B------:R-:W-:Y:S01]  /*59c0*/  @!P3 IMAD.IADD R5, R5, 0x1, -R2 ;  /* 0x000000010505b824 */ /* 0x000fe200078e0a02 */
[----:B------:R-:W-:Y:S01]  /*59d0*/  ISETP.GT.U32.AND P3, PT, R2, R9, PT ;  /* 0x000000090200720c */ /* 0x000fe20003f64070 */
        /* <DEDUP_REMOVED lines=8> */
[----:B------:R-:W-:Y:S01]  /*5a60*/  IMAD.HI.U32 R6, R0, R21, RZ ;  /* 0x0000001500067227 */ /* 0x000fe200078e00ff */
[----:B------:R-:W-:-:S02]  /*5a70*/  IABS R17, R16 ;  /* 0x0000001000117213 */ /* 0x000fc40000000000 */
[----:B------:R-:W-:Y:S01]  /*5a80*/  IABS R15, R10 ;  /* 0x0000000a000f7213 */ /* 0x000fe20000000000 */
[----:B------:R-:W-:Y:S02]  /*5a90*/  @!P3 IMAD.IADD R9, R9, 0x1, -R2 ;  /* 0x000000010909b824 */ /* 0x000fe400078e0a02 */
[----:B------:R-:W-:-:S03]  /*5aa0*/  IMAD.HI.U32 R4, R0, R17, RZ ;  /* 0x0000001100047227 */ /* 0x000fc600078e00ff */
[----:B------:R-:W-:Y:S01]  /*5ab0*/  ISETP.GT.U32.AND P3, PT, R2, R9, PT ;  /* 0x000000090200720c */ /* 0x000fe20003f64070 */
[----:B------:R-:W-:Y:S01]  /*5ac0*/  IMAD.HI.U32 R3, R0, R15, RZ ;  /* 0x0000000f00037227 */ /* 0x000fe200078e00ff */
[----:B------:R-:W-:-:S03]  /*5ad0*/  IADD3 R4, PT, PT, -R4, RZ, RZ ;  /* 0x000000ff04047210 */ /* 0x000fc60007ffe1ff */
[----:B------:R-:W-:Y:S01]  /*5ae0*/  @!P6 IMAD.IADD R5, R5, 0x1, -R2 ;  /* 0x000000010505e824 */ /* 0x000fe200078e0a02 */
[C---:B------:R-:W-:Y:S01]  /*5af0*/  ISETP.GT.U32.AND P6, PT, R2.reuse, R11, PT ;  /* 0x0000000b0200720c */ /* 0x040fe20003fc4070 */
[----:B------:R-:W-:Y:S01]  /*5b00*/  @!P4 IMAD.MOV R23, RZ, RZ, -R23 ;  /* 0x000000ffff17c224 */ /* 0x000fe200078e0a17 */
[C---:B------:R-:W-:Y:S01]  /*5b10*/  ISETP.GT.U32.AND P4, PT, R2.reuse, R7, PT ;  /* 0x000000070200720c */ /* 0x040fe20003f84070 */
[----:B------:R-:W-:Y:S02]  /*5b20*/  IMAD.MOV R3, RZ, RZ, -R3 ;  /* 0x000000ffff037224 */ /* 0x000fe400078e0a03 */
[----:B------:R-:W-:Y:S01]  /*5b30*/  IMAD.MOV.U32 R24, RZ, RZ, R5 ;  /* 0x000000ffff187224 */ /* 0x000fe200078e0005 */
[----:B------:R1:W-:Y:S01]  /*5b40*/  STL [R1+0x2d8], R23 ;  /* 0x0002d81701007387 */ /* 0x0003e20000100800 */
[C---:B------:R-:W-:Y:S02]  /*5b50*/  IMAD R3, R2.reuse, R3, R15 ;  /* 0x0000000302037224 */ /* 0x040fe400078e020f */
[----:B------:R-:W-:Y:S01]  /*5b60*/  IMAD R15, R2, R4, R17 ;  /* 0x00000004020f7224 */ /* 0x000fe200078e0211 */
[----:B------:R-:W-:Y:S01]  /*5b70*/  @!P2 IADD3 R24, PT, PT, -R24, RZ, RZ ;  /* 0x000000ff1818a210 */ /* 0x000fe20007ffe1ff */
[----:B------:R-:W-:-:S04]  /*5b80*/  IMAD.HI.U32 R4, R0, R19, RZ ;  /* 0x0000001300047227 */ /* 0x000fc800078e00ff */
[--C-:B------:R-:W-:Y:S01]  /*5b90*/  @!P3 IMAD.IADD R9, R9, 0x1, -R2.reuse ;  /* 0x000000010909b824 */ /* 0x100fe200078e0a02 */
[----:B------:R-:W-:Y:S01]  /*5ba0*/  ISETP.GT.U32.AND P3, PT, R2, R3, PT ;  /* 0x000000030200720c */ /* 0x000fe20003f64070 */
[--C-:B------:R-:W-:Y:S01]  /*5bb0*/  @!P6 IMAD.IADD R11, R11, 0x1, -R2.reuse ;  /* 0x000000010b0be824 */ /* 0x100fe200078e0a02 */
[----:B------:R-:W-:Y:S01]  /*5bc0*/  IADD3 R4, PT, PT, -R4, RZ, RZ ;  /* 0x000000ff04047210 */ /* 0x000fe20007ffe1ff */
[----:B------:R-:W-:Y:S01]  /*5bd0*/  @!P4 IMAD.IADD R7, R7, 0x1, -R2 ;  /* 0x000000010707c824 */ /* 0x000fe200078e0a02 */
[C---:B------:R-:W-:Y:S01]  /*5be0*/  ISETP.GT.U32.AND P6, PT, R2.reuse, R15, PT ;  /* 0x0000000f0200720c */ /* 0x040fe20003fc4070 */
[----:B------:R-:W-:Y:S01]  /*5bf0*/  STL [R1+0x2d4], R24 ;  /* 0x0002d41801007387 */ /* 0x000fe20000100800 */
[C---:B------:R-:W-:Y:S01]  /*5c00*/  ISETP.GT.U32.AND P4, PT, R2.reuse, R13, PT ;  /* 0x0000000d0200720c */ /* 0x040fe20003f84070 */
[----:B------:R-:W-:Y:S01]  /*5c10*/  IMAD R17, R2, R4, R19 ;  /* 0x0000000402117224 */ /* 0x000fe200078e0213 */
[----:B-1----:R-:W-:Y:S01]  /*5c20*/  IABS R23, R22 ;  /* 0x0000001600177213 */ /* 0x002fe20000000000 */
[----:B------:R-:W-:-:S02]  /*5c30*/  IMAD.MOV.U32 R4, RZ, RZ, R7 ;  /* 0x000000ffff047224 */ /* 0x000fc400078e0007 */
[----:B------:R-:W-:Y:S02]  /*5c40*/  IMAD.MOV R6, RZ, RZ, -R6 ;  /* 0x000000ffff067224 */ /* 0x000fe400078e0a06 */
[----:B------:R-:W-:Y:S02]  /*5c50*/  @!P1 IMAD.MOV R4, RZ, RZ, -R4 ;  /* 0x000000ffff049224 */ /* 0x000fe400078e0a04 */
[--C-:B------:R-:W-:Y:S01]  /*5c60*/  @!P3 IMAD.IADD R3, R3, 0x1, -R2.reuse ;  /* 0x000000010303b824 */ /* 0x100fe200078e0a02 */
[----:B------:R-:W-:Y:S01]  /*5c70*/  ISETP.GT.U32.AND P3, PT, R2, R11, PT ;  /* 0x0000000b0200720c */ /* 0x000fe20003f64070 */
[----:B------:R-:W-:Y:S01]  /*5c80*/  @!P6 IMAD.IADD R15, R15, 0x1, -R2 ;  /* 0x000000010f0fe824 */ /* 0x000fe200078e0a02 */
[----:B------:R1:W-:Y:S01]  /*5c90*/  STL [R1+0x2d0], R4 ;  /* 0x0002d00401007387 */ /* 0x0003e20000100800 */
[----:B------:R-:W-:Y:S01]  /*5ca0*/  IMAD.HI.U32 R8, R0, R23, RZ ;  /* 0x0000001700087227 */ /* 0x000fe200078e00ff */
[C---:B------:R-:W-:Y:S02]  /*5cb0*/  ISETP.GT.U32.AND P6, PT, R2.reuse, R3, PT ;  /* 0x000000030200720c */ /* 0x040fe40003fc4070 */
[----:B------:R-:W-:Y:S01]  /*5cc0*/  @!P4 IADD3 R13, PT, PT, R13, -R2, RZ ;  /* 0x800000020d0dc210 */ /* 0x000fe20007ffe0ff */
[----:B------:R-:W-:Y:S01]  /*5cd0*/  IMAD.MOV R8, RZ, RZ, -R8 ;  /* 0x000000ffff087224 */ /* 0x000fe200078e0a08 */
[C---:B------:R-:W-:Y:S01]  /*5ce0*/  ISETP.GT.U32.AND P1, PT, R2.reuse, R15, PT ;  /* 0x0000000f0200720c */ /* 0x040fe20003f24070 */
[C---:B------:R-:W-:Y:S01]  /*5cf0*/  IMAD R19, R2.reuse, R6, R21 ;  /* 0x0000000602137224 */ /* 0x040fe200078e0215 */
[C---:B------:R-:W-:Y:S01]  /*5d00*/  ISETP.GT.U32.AND P2, PT, R2.reuse, R13, PT ;  /* 0x0000000d0200720c */ /* 0x040fe20003f44070 */
[----:B------:R-:W-:Y:S01]  /*5d10*/  IMAD R5, R2, R8, R23 ;  /* 0x0000000802057224 */ /* 0x000fe200078e0217 */
[----:B-1----:R-:W-:Y:S01]  /*5d20*/  MOV R4, R9 ;  /* 0x0000000900047202 */ /* 0x002fe20000000f00 */
[----:B------:R-:W-:Y:S01]  /*5d30*/  VIADD R8, R28, 0x65 ;  /* 0x000000651c087836 */ /* 0x000fe20000000000 */
[----:B------:R-:W-:Y:S01]  /*5d40*/  ISETP.GE.AND P4, PT, R12, RZ, PT ;  /* 0x000000ff0c00720c */ /* 0x000fe20003f86270 */
[----:B------:R-:W-:Y:S01]  /*5d50*/  @!P3 IMAD.IADD R11, R11, 0x1, -R2 ;  /* 0x000000010b0bb824 */ /* 0x000fe200078e0a02 */
[C---:B------:R-:W-:Y:S01]  /*5d60*/  ISETP.GT.U32.AND P3, PT, R2.reuse, R19, PT ;  /* 0x000000130200720c */ /* 0x040fe20003f64070 */
[----:B------:R-:W-:Y:S01]  /*5d70*/  @!P5 IMAD.MOV R4, RZ, RZ, -R4 ;  /* 0x000000ffff04d224 */ /* 0x000fe200078e0a04 */
[C---:B------:R-:W-:Y:S01]  /*5d80*/  ISETP.GT.U32.AND P5, PT, R2.reuse, R17, PT ;  /* 0x000000110200720c */ /* 0x040fe20003fa4070 */
[--C-:B------:R-:W-:Y:S01]  /*5d90*/  @!P6 IMAD.IADD R3, R3, 0x1, -R2.reuse ;  /* 0x000000010303e824 */ /* 0x100fe200078e0a02 */
[----:B------:R-:W-:Y:S01]  /*5da0*/  IABS R7, R8 ;  /* 0x0000000800077213 */ /* 0x000fe20000000000 */
[--C-:B------:R-:W-:Y:S01]  /*5db0*/  @!P1 IMAD.IADD R15, R15, 0x1, -R2.reuse ;  /* 0x000000010f0f9824 */ /* 0x100fe200078e0a02 */
[----:B------:R-:W-:Y:S01]  /*5dc0*/  ISETP.GT.U32.AND P6, PT, R2, R5, PT ;  /* 0x000000050200720c */ /* 0x000fe20003fc4070 */
[----:B------:R1:W-:Y:S01]  /*5dd0*/  STL [R1+0x2cc], R4 ;  /* 0x0002cc0401007387 */ /* 0x0003e20000100800 */
[----:B------:R-:W-:Y:S01]  /*5de0*/  @!P2 IADD3 R13, PT, PT, R13, -R2, RZ ;  /* 0x800000020d0da210 */ /* 0x000fe20007ffe0ff */
[----:B------:R-:W-:Y:S01]  /*5df0*/  VIADD R12, R28, 0x66 ;  /* 0x000000661c0c7836 */ /* 0x000fe20000000000 */
[----:B------:R-:W-:Y:S01]  /*5e00*/  ISETP.GE.AND P2, PT, R14, RZ, PT ;  /* 0x000000ff0e00720c */ /* 0x000fe20003f46270 */
[----:B------:R-:W-:Y:S01]  /*5e10*/  IMAD.MOV.U32 R23, RZ, RZ, R11 ;  /* 0x000000ffff177224 */ /* 0x000fe200078e000b */
[----:B------:R-:W-:Y:S01]  /*5e20*/  ISETP.GE.AND P1, PT, R10, RZ, PT ;  /* 0x000000ff0a00720c */ /* 0x000fe20003f26270 */
[----:B------:R-:W-:Y:S01]  /*5e30*/  @!P3 IMAD.IADD R19, R19, 0x1, -R2 ;  /* 0x000000011313b824 */ /* 0x000fe200078e0a02 */
[----:B------:R-:W-:Y:S01]  /*5e40*/  IABS R9, R12 ;  /* 0x0000000c00097213 */ /* 0x000fe20000000000 */
[----:B------:R-:W-:Y:S01]  /*5e50*/  IMAD.MOV.U32 R21, RZ, RZ, R13 ;  /* 0x000000ffff157224 */ /* 0x000fe200078e000d */
[----:B------:R-:W-:Y:S01]  /*5e60*/  @!P5 IADD3 R17, PT, PT, R17, -R2, RZ ;  /* 0x800000021111d210 */ /* 0x000fe20007ffe0ff */
[----:B-1----:R-:W-:Y:S01]  /*5e70*/  IMAD.HI.U32 R4, R0, R7, RZ ;  /* 0x0000000700047227 */ /* 0x002fe200078e00ff */
[----:B------:R-:W-:-:S02]  /*5e80*/  ISETP.GE.AND P5, PT, R16, RZ, PT ;  /* 0x000000ff1000720c */ /* 0x000fc40003fa6270 */
[----:B------:R-:W-:Y:S01]  /*5e90*/  @!P6 IADD3 R5, PT, PT, R5, -R2, RZ ;  /* 0x800000020505e210 */ /* 0x000fe20007ffe0ff */
[----:B------:R-:W-:Y:S01]  /*5ea0*/  IMAD.MOV R6, RZ, RZ, -R4 ;  /* 0x000000ffff067224 */ /* 0x000fe200078e0a04 */
[C---:B------:R-:W-:Y:S01]  /*5eb0*/  ISETP.GT.U32.AND P6, PT, R2.reuse, R17, PT ;  /* 0x000000110200720c */ /* 0x040fe20003fc4070 */
[----:B------:R-:W-:Y:S01]  /*5ec0*/  @!P4 IMAD.MOV R23, RZ, RZ, -R23 ;  /* 0x000000ffff17c224 */ /* 0x000fe200078e0a17 */
[C---:B------:R-:W-:Y:S01]  /*5ed0*/  ISETP.GT.U32.AND P4, PT, R2.reuse, R19, PT ;  /* 0x000000130200720c */ /* 0x040fe20003f84070 */
[----:B------:R-:W-:Y:S01]  /*5ee0*/  IMAD R7, R2, R6, R7 ;  /* 0x0000000602077224 */ /* 0x000fe200078e0207 */
[----:B------:R-:W-:Y:S01]  /*5ef0*/  MOV R6, R15 ;  /* 0x0000000f00067202 */ /* 0x000fe20000000f00 */
[----:B------:R-:W-:Y:S01]  /*5f00*/  IMAD.HI.U32 R4, R0, R9, RZ ;  /* 0x0000000900047227 */ /* 0x000fe200078e00ff */
[----:B------:R-:W-:Y:S01]  /*5f10*/  ISETP.GE.AND P3, PT, R18, RZ, PT ;  /* 0x000000ff1200720c */ /* 0x000fe20003f66270 */
[----:B------:R-:W-:Y:S01]  /*5f20*/  STL [R1+0x2c8], R23 ;  /* 0x0002c81701007387 */ /* 0x000fe20000100800 */
[----:B------:R-:W-:Y:S01]  /*5f30*/  IADD3 R18, PT, PT, R28, 0x6f, RZ ;  /* 0x0000006f1c127810 */ /* 0x000fe20007ffe0ff */
        /* <DEDUP_REMOVED lines=30> */
[----:B------:R-:W-:Y:S01]  /*6120*/  IABS R17, R16 ;  /* 0x0000001000117213 */ /* 0x000fe20000000000 */
[----:B------:R-:W-:Y:S01]  /*6130*/  @!P3 IMAD.MOV R6, RZ, RZ, -R6 ;  /* 0x000000ffff06b224 */ /* 0x000fe200078e0a06 */
[----:B------:R-:W-:Y:S01]  /*6140*/  ISETP.GT.U32.AND P3, PT, R2, R7, PT ;  /* 0x000000070200720c */ /* 0x000fe20003f64070 */
[----:B------:R-:W-:Y:S01]  /*6150*/  VIADD R10, R28, 0x6b ;  /* 0x0000006b1c0a7836 */ /* 0x000fe20000000000 */
[----:B------:R-:W-:Y:S02]  /*6160*/  IABS R19, R18 ;  /* 0x0000001200137213 */ /* 0x000fe40000000000 */
[----:B------:R1:W-:Y:S02]  /*6170*/  STL [R1+0x2b8], R6 ;  /* 0x0002b80601007387 */ /* 0x0003e40000100800 */
[----:B------:R-:W-:Y:S01]  /*6180*/  IABS R15, R10 ;  /* 0x0000000a000f7213 */ /* 0x000fe20000000000 */
[--C-:B------:R-:W-:Y:S01]  /*6190*/  @!P4 IMAD.IADD R3, R3, 0x1, -R2.reuse ;  /* 0x000000010303c824 */ /* 0x100fe200078e0a02 */
[----:B------:R2:W-:Y:S04]  /*61a0*/  STL [R1+0x2b4], R8 ;  /* 0x0002b40801007387 */ /* 0x0005e80000100800 */
        /* <DEDUP_REMOVED lines=686> */
[----:B------:R-:W-:Y:S02]  /*8c90*/  IMAD.MOV.U32 R22, RZ, RZ, R7 ;  /* 0x000000ffff167224 */ /* 0x000fe400078e0007 */
[----:B------:R-:W-:Y:S01]  /*8ca0*/  @!P5 IMAD.MOV R24, RZ, RZ, -R24 ;  /* 0x000000ffff18d224 */ /* 0x000fe200078e0a18 */
[----:B------:R-:W-:Y:S01]  /*8cb0*/  ISETP.GT.U32.AND P5, PT, R2, R9, PT ;  /* 0x000000090200720c */ /* 0x000fe20003fa4070 */
[----:B------:R-:W-:Y:S02]  /*8cc0*/  VIADD R8, R28, 0x9f ;  /* 0x0000009f1c087836 */ /* 0x000fe40000000000 */
[----:B------:R-:W-:Y:S01]  /*8cd0*/  @!P3 IMAD.IADD R11, R11, 0x1, -R2 ;  /* 0x000000010b0bb824 */ /* 0x000fe200078e0a02 */
[C---:B------:R-:W-:Y:S01]  /*8ce0*/  ISETP.GT.U32.AND P3, PT, R2.reuse, R15, PT ;  /* 0x0000000f0200720c */ /* 0x040fe20003f64070 */
[----:B------:R-:W-:Y:S01]  /*8cf0*/  @!P1 IMAD.MOV R22, RZ, RZ, -R22 ;  /* 0x000000ffff169224 */ /* 0x000fe200078e0a16 */
[C---:B------:R-:W-:Y:S01]  /*8d00*/  ISETP.GT.U32.AND P1, PT, R2.reuse, R13, PT ;  /* 0x0000000d0200720c */ /* 0x040fe20003f24070 */
[--C-:B------:R-:W-:Y:S01]  /*8d10*/  @!P6 IMAD.IADD R3, R3, 0x1, -R2.reuse ;  /* 0x000000010303e824 */ /* 0x100fe200078e0a02 */
[----:B------:R-:W-:Y:S01]  /*8d20*/  ISETP.GT.U32.AND P6, PT, R2, R17, PT ;  /* 0x000000110200720c */ /* 0x000fe20003fc4070 */
[----:B------:R-:W-:Y:S01]  /*8d30*/  VIADD R10, R28, 0xa1 ;  /* 0x000000a11c0a7836 */ /* 0x000fe20000000000 */
[----:B------:R-:W-:Y:S01]  /*8d40*/  IABS R19, R8 ;  /* 0x0000000800137213 */ /* 0x000fe20000000000 */
[C---:B------:R-:W-:Y:S01]  /*8d50*/  IMAD.HI.U32 R6, R0.reuse, R21, RZ ;  /* 0x0000001500067227 */ /* 0x040fe200078e00ff */
[----:B------:R-:W-:Y:S01]  /*8d60*/  MOV R7, R11 ;  /* 0x0000000b00077202 */ /* 0x000fe20000000f00 */
[----:B------:R-:W-:Y:S01]  /*8d70*/  STL [R1+0x1d0], R24 ;  /* 0x0001d01801007387 */ /* 0x000fe20000100800 */
[----:B------:R-:W-:Y:S01]  /*8d80*/  IABS R23, R10 ;  /* 0x0000000a00177213 */ /* 0x000fe20000000000 */
[----:B------:R-:W-:Y:S01]  /*8d90*/  IMAD.HI.U32 R4, R0, R19, RZ ;  /* 0x0000001300047227 */ /* 0x000fe200078e00ff */
[----:B------:R-:W-:Y:S01]  /*8da0*/  IADD3 R6, PT, PT, -R6, RZ, RZ ;  /* 0x000000ff06067210 */ /* 0x000fe20007ffe1ff */
[----:B------:R1:W-:Y:S02]  /*8db0*/  STL [R1+0x1cc], R22 ;  /* 0x0001cc1601007387 */ /* 0x0003e40000100800 */
[--C-:B------:R-:W-:Y:S01]  /*8dc0*/  @!P5 IMAD.IADD R9, R9, 0x1, -R2.reuse ;  /* 0x000000010909d824 */ /* 0x100fe200078e0a02 */
[----:B------:R-:W-:Y:S01]  /*8dd0*/  ISETP.GT.U32.AND P5, PT, R2, R3, PT ;  /* 0x000000030200720c */ /* 0x000fe20003fa4070 */
[--C-:B------:R-:W-:Y:S01]  /*8de0*/  @!P3 IMAD.IADD R15, R15, 0x1, -R2.reuse ;  /* 0x000000010f0fb824 */ /* 0x100fe200078e0a02 */
[----:B------:R-:W-:Y:S01]  /*8df0*/  IADD3 R5, PT, PT, -R4, RZ, RZ ;  /* 0x000000ff04057210 */ /* 0x000fe20007ffe1ff */
[--C-:B------:R-:W-:Y:S01]  /*8e00*/  @!P1 IMAD.IADD R13, R13, 0x1, -R2.reuse ;  /* 0x000000010d0d9824 */ /* 0x100fe200078e0a02 */
[C---:B------:R-:W-:Y:S01]  /*8e10*/  ISETP.GT.U32.AND P1, PT, R2.reuse, R9, PT ;  /* 0x000000090200720c */ /* 0x040fe20003f24070 */
[----:B------:R-:W-:Y:S01]  /*8e20*/  @!P6 IMAD.IADD R17, R17, 0x1, -R2 ;  /* 0x000000011111e824 */ /* 0x000fe200078e0a02 */
[----:B------:R-:W-:Y:S01]  /*8e30*/  ISETP.GT.U32.AND P6, PT, R2, R15, PT ;  /* 0x0000000f0200720c */ /* 0x000fe20003fc4070 */
[----:B------:R-:W-:Y:S01]  /*8e40*/  IMAD.HI.U32 R4, R0, R23, RZ ;  /* 0x0000001700047227 */ /* 0x000fe200078e00ff */
[----:B------:R-:W-:-:S03]  /*8e50*/  ISETP.GT.U32.AND P3, PT, R2, R13, PT ;  /* 0x0000000d0200720c */ /* 0x000fc60003f64070 */
[C---:B------:R-:W-:Y:S02]  /*8e60*/  IMAD R5, R2.reuse, R5, R19 ;  /* 0x0000000502057224 */ /* 0x040fe400078e0213 */
[----:B------:R-:W-:Y:S01]  /*8e70*/  IMAD.MOV R4, RZ, RZ, -R4 ;  /* 0x000000ffff047224 */ /* 0x000fe200078e0a04 */
[----:B------:R-:W-:Y:S01]  /*8e80*/  @!P5 IADD3 R3, PT, PT, R3, -R2, RZ ;  /* 0x800000020303d210 */ /* 0x000fe20007ffe0ff */
[----:B------:R-:W-:Y:S01]  /*8e90*/  @!P2 IMAD.MOV R7, RZ, RZ, -R7 ;  /* 0x000000ffff07a224 */ /* 0x000fe200078e0a07 */
[C---:B------:R-:W-:Y:S01]  /*8ea0*/  ISETP.GT.U32.AND P5, PT, R2.reuse, R5, PT ;  /* 0x000000050200720c */ /* 0x040fe20003fa4070 */
[C---:B------:R-:W-:Y:S01]  /*8eb0*/  IMAD R11, R2.reuse, R4, R23 ;  /* 0x00000004020b7224 */ /* 0x040fe200078e0217 */
[----:B------:R-:W-:Y:S01]  /*8ec0*/  ISETP.GT.U32.AND P2, PT, R2, R17, PT ;  /* 0x000000110200720c */ /* 0x000fe20003f44070 */
[--C-:B------:R-:W-:Y:S01]  /*8ed0*/  @!P6 IMAD.IADD R15, R15, 0x1, -R2.reuse ;  /* 0x000000010f0fe824 */ /* 0x100fe200078e0a02 */
[----:B------:R2:W-:Y:S01]  /*8ee0*/  STL [R1+0x1c8], R7 ;  /* 0x0001c80701007387 */ /* 0x0005e20000100800 */
[----:B-1----:R-:W-:Y:S01]  /*8ef0*/  VIADD R22, R28, 0xa2 ;  /* 0x000000a21c167836 */ /* 0x002fe20000000000 */
[----:B------:R-:W-:Y:S01]  /*8f00*/  ISETP.GT.U32.AND P6, PT, R2, R11, PT ;  /* 0x0000000b0200720c */ /* 0x000fe20003fc4070 */
[--C-:B------:R-:W-:Y:S01]  /*8f10*/  @!P3 IMAD.IADD R13, R13, 0x1, -R2.reuse ;  /* 0x000000010d0db824 */ /* 0x100fe200078e0a02 */
[----:B------:R-:W-:Y:S01]  /*8f20*/  ISETP.GE.AND P3, PT, R12, RZ, PT ;  /* 0x000000ff0c00720c */ /* 0x000fe20003f66270 */
[--C-:B------:R-:W-:Y:S01]  /*8f30*/  @!P1 IMAD.IADD R9, R9, 0x1, -R2.reuse ;  /* 0x0000000109099824 */ /* 0x100fe200078e0a02 */
[----:B------:R-:W-:Y:S01]  /*8f40*/  IABS R19, R22 ;  /* 0x0000001600137213 */ /* 0x000fe20000000000 */
[----:B------:R-:W-:Y:S01]  /*8f50*/  IMAD.MOV.U32 R26, RZ, RZ, R3 ;  /* 0x000000ffff1a7224 */ /* 0x000fe200078e0003 */
[----:B------:R-:W-:Y:S01]  /*8f60*/  MOV R24, R13 ;  /* 0x0000000d00187202 */ /* 0x000fe20000000f00 */
[----:B------:R-:W-:Y:S01]  /*8f70*/  @!P5 IMAD.IADD R5, R5, 0x1, -R2 ;  /* 0x000000010505d824 */ /* 0x000fe200078e0a02 */
[----:B------:R-:W-:Y:S01]  /*8f80*/  ISETP.GE.AND P5, PT, R16, RZ, PT ;  /* 0x000000ff1000720c */ /* 0x000fe20003fa6270 */
[----:B--2---:R-:W-:Y:S01]  /*8f90*/  IMAD R7, R2, R6, R21 ;  /* 0x0000000602077224 */ /* 0x004fe200078e0215 */
[----:B------:R-:W-:Y:S01]  /*8fa0*/  @!P2 IADD3 R17, PT, PT, R17, -R2, RZ ;  /* 0x800000021111a210 */ /* 0x000fe20007ffe0ff */
[----:B------:R-:W-:Y:S01]  /*8fb0*/  IMAD.HI.U32 R4, R0, R19, RZ ;  /* 0x0000001300047227 */ /* 0x000fe200078e00ff */
[----:B------:R-:W-:-:S02]  /*8fc0*/  ISETP.GE.AND P2, PT, R14, RZ, PT ;  /* 0x000000ff0e00720c */ /* 0x000fc40003f46270 */
[C---:B------:R-:W-:Y:S01]  /*8fd0*/  ISETP.GT.U32.AND P1, PT, R2.reuse, R7, PT ;  /* 0x000000070200720c */ /* 0x040fe20003f24070 */
[----:B------:R-:W-:Y:S01]  /*8fe0*/  @!P6 IMAD.IADD R11, R11, 0x1, -R2 ;  /* 0x000000010b0be824 */ /* 0x000fe200078e0a02 */
[C---:B------:R-:W-:Y:S01]  /*8ff0*/  ISETP.GT.U32.AND P6, PT, R2.reuse, R5, PT ;  /* 0x000000050200720c */ /* 0x040fe20003fc4070 */
[----:B------:R-:W-:Y:S01]  /*9000*/  IMAD.MOV.U32 R25, RZ, RZ, R9 ;  /* 0x000000ffff197224 */ /* 0x000fe200078e0009 */
[----:B------:R-:W-:Y:S01]  /*9010*/  MOV R9, R15 ;  /* 0x0000000f00097202 */ /* 0x000fe20000000f00 */
[----:B------:R-:W-:Y:S02]  /*9020*/  IMAD.MOV R4, RZ, RZ, -R4 ;  /* 0x000000ffff047224 */ /* 0x000fe400078e0a04 */
[----:B------:R-:W-:Y:S01]  /*9030*/  @!P3 IMAD.MOV R25, RZ, RZ, -R25 ;  /* 0x000000ffff19b224 */ /* 0x000fe200078e0a19 */
[----:B------:R-:W-:Y:S01]  /*9040*/  ISETP.GT.U32.AND P3, PT, R2, R11, PT ;  /* 0x0000000b0200720c */ /* 0x000fe20003f64070 */
[----:B------:R-:W-:Y:S02]  /*9050*/  VIADD R6, R28, 0xa3 ;  /* 0x000000a31c067836 */ /* 0x000fe40000000000 */
[----:B------:R-:W-:-:S02]  /*9060*/  IMAD R19, R2, R4, R19 ;  /* 0x0000000402137224 */ /* 0x000fc400078e0213 */
[----:B------:R-:W-:Y:S01]  /*9070*/  @!P1 IADD3 R7, PT, PT, R7, -R2, RZ ;  /* 0x8000000207079210 */ /* 0x000fe20007ffe0ff */
[----:B------:R-:W-:Y:S01]  /*9080*/  @!P5 IMAD.MOV R9, RZ, RZ, -R9 ;  /* 0x000000ffff09d224 */ /* 0x000fe200078e0a09 */
[----:B------:R-:W-:Y:S01]  /*9090*/  ISETP.GE.AND P1, PT, R18, RZ, PT ;  /* 0x000000ff1200720c */ /* 0x000fe20003f26270 */
[----:B------:R-:W-:Y:S01]  /*90a0*/  @!P4 IMAD.MOV R26, RZ, RZ, -R26 ;  /* 0x000000ffff1ac224 */ /* 0x000fe200078e0a1a */
[----:B------:R-:W-:Y:S01]  /*90b0*/  IABS R21, R6 ;  /* 0x0000000600157213 */ /* 0x000fe20000000000 */
[----:B------:R-:W-:Y:S01]  /*90c0*/  IMAD.MOV.U32 R4, RZ, RZ, R17 ;  /* 0x000000ffff047224 */ /* 0x000fe200078e0011 */
[----:B------:R-:W-:Y:S01]  /*90d0*/  ISETP.GT.U32.AND P5, PT, R2, R19, PT ;  /* 0x000000130200720c */ /* 0x000fe20003fa4070 */
[----:B------:R-:W-:Y:S01]  /*90e0*/  @!P2 IMAD.MOV R24, RZ, RZ, -R24 ;  /* 0x000000ffff18a224 */ /* 0x000fe200078e0a18 */
[----:B------:R-:W-:Y:S01]  /*90f0*/  @!P6 IADD3 R5, PT, PT, R5, -R2, RZ ;  /* 0x800000020505e210 */ /* 0x000fe20007ffe0ff */
[----:B------:R-:W-:Y:S01]  /*9100*/  IMAD.HI.U32 R3, R0, R21, RZ ;  /* 0x0000001500037227 */ /* 0x000fe200078e00ff */
[----:B------:R-:W-:Y:S01]  /*9110*/  ISETP.GE.AND P6, PT, R10, RZ, PT ;  /* 0x000000ff0a00720c */ /* 0x000fe20003fc6270 */
[----:B------:R-:W-:Y:S01]  /*9120*/  STL [R1+0x1c4], R26 ;  /* 0x0001c41a01007387 */ /* 0x000fe20000100800 */
[----:B------:R-:W-:Y:S01]  /*9130*/  ISETP.GE.AND P2, PT, R8, RZ, PT ;  /* 0x000000ff0800720c */ /* 0x000fe20003f46270 */
[----:B------:R-:W-:Y:S01]  /*9140*/  @!P3 IMAD.IADD R11, R11, 0x1, -R2 ;  /* 0x000000010b0bb824 */ /* 0x000fe200078e0a02 */
[C---:B------:R-:W-:Y:S01]  /*9150*/  ISETP.GT.U32.AND P4, PT, R2.reuse, R7, PT ;  /* 0x000000070200720c */ /* 0x040fe20003f84070 */
[----:B------:R-:W-:Y:S01]  /*9160*/  IMAD.MOV R3, RZ, RZ, -R3 ;  /* 0x000000ffff037224 */ /* 0x000fe200078e0a03 */
[----:B------:R-:W-:Y:S01]  /*9170*/  STL [R1+0x1c0], R25 ;  /* 0x0001c01901007387 */ /* 0x000fe20000100800 */
[----:B------:R-:W-:Y:S01]  /*9180*/  @!P1 IMAD.MOV R4, RZ, RZ, -R4 ;  /* 0x000000ffff049224 */ /* 0x000fe200078e0a04 */
[----:B------:R-:W-:Y:S01]  /*9190*/  MOV R10, R11 ;  /* 0x0000000b000a7202 */ /* 0x000fe20000000f00 */
[----:B------:R-:W-:Y:S01]  /*91a0*/  IMAD R3, R2, R3, R21 ;  /* 0x0000000302037224 */ /* 0x000fe200078e0215 */
[----:B------:R-:W-:Y:S01]  /*91b0*/  STL [R1+0x1bc], R24 ;  /* 0x0001bc1801007387 */ /* 0x000fe20000100800 */
[----:B------:R-:W-:Y:S01]  /*91c0*/  @!P5 IMAD.IADD R19, R19, 0x1, -R2 ;  /* 0x000000011313d824 */ /* 0x000fe200078e0a02 */
[----:B------:R-:W-:Y:S01]  /*91d0*/  ISETP.GE.AND P1, PT, R20, RZ, PT ;  /* 0x000000ff1400720c */ /* 0x000fe20003f26270 */
[----:B------:R-:W-:Y:S01]  /*91e0*/  @!P6 IMAD.MOV R10, RZ, RZ, -R10 ;  /* 0x000000ffff0ae224 */ /* 0x000fe200078e0a0a */
[----:B------:R1:W-:Y:S01]  /*91f0*/  STL [R1+0x1b8], R9 ;  /* 0x0001b80901007387 */ /* 0x0003e20000100800 */
[----:B------:R-:W-:Y:S01]  /*9200*/  ISETP.GT.U32.AND P6, PT, R2, R3, PT ;  /* 0x000000030200720c */ /* 0x000fe20003fc4070 */
[----:B------:R-:W-:Y:S01]  /*9210*/  VIADD R12, R28, 0xa7 ;  /* 0x000000a71c0c7836 */ /* 0x000fe20000000000 */
[----:B------:R-:W-:Y:S01]  /*9220*/  ISETP.GT.U32.AND P5, PT, R2, R19, PT ;  /* 0x000000130200720c */ /* 0x000fe20003fa4070 */
[----:B------:R2:W-:Y:S01]  /*9230*/  STL [R1+0x1b4], R4 ;  /* 0x0001b40401007387 */ /* 0x0005e20000100800 */
[----:B------:R-:W-:Y:S01]  /*9240*/  ISETP.GE.AND P3, PT, R6, RZ, PT ;  /* 0x000000ff0600720c */ /* 0x000fe20003f66270 */
[--C-:B------:R-:W-:Y:S01]  /*9250*/  @!P4 IMAD.IADD R7, R7, 0x1, -R2.reuse ;  /* 0x000000010707c824 */ /* 0x100fe200078e0a02 */
[----:B------:R-:W-:Y:S01]  /*9260*/  ISETP.GE.AND P4, PT, R22, RZ, PT ;  /* 0x000000ff1600720c */ /* 0x000fe20003f86270 */
[C---:B------:R-:W-:Y:S01]  /*9270*/  VIADD R6, R28.reuse, 0xa5 ;  /* 0x000000a51c067836 */ /* 0x040fe20000000000 */
[C---:B------:R-:W-:Y:S01]  /*9280*/  IADD3 R8, PT, PT, R28.reuse, 0xa6, RZ ;  /* 0x000000a61c087810 */ /* 0x040fe20007ffe0ff */
[----:B-1----:R-:W-:Y:S01]  /*9290*/  IMAD.MOV.U32 R9, RZ, RZ, R5 ;  /* 0x000000ffff097224 */ /* 0x002fe200078e0005 */
[----:B------:R-:W-:Y:S01]  /*92a0*/  IABS R13, R12 ;  /* 0x0000000c000d7213 */ /* 0x000fe20000000000 */
[----:B------:R-:W-:Y:S01]  /*92b0*/  @!P1 IMAD.MOV R7, RZ, RZ, -R7 ;  /* 0x000000ffff079224 */ /* 0x000fe200078e0a07 */
[----:B------:R-:W-:Y:S01]  /*92c0*/  IABS R11, R8 ;  /* 0x00000008000b7213 */ /* 0x000fe20000000000 */
[----:B------:R-:W-:Y:S01]  /*92d0*/  @!P2 IMAD.MOV R9, RZ, RZ, -R9 ;  /* 0x000000ffff09a224 */ /* 0x000fe200078e0a09 */
[----:B--2---:R-:W-:Y:S01]  /*92e0*/  IADD3 R4, PT, PT, R28, 0xa4, RZ ;  /* 0x000000a41c047810 */ /* 0x004fe20007ffe0ff */
[--C-:B------:R-:W-:Y:S01]  /*92f0*/  @!P6 IMAD.IADD R3, R3, 0x1, -R2.reuse ;  /* 0x000000010303e824 */ /* 0x100fe200078e0a02 */
[----:B------:R-:W-:Y:S01]  /*9300*/  ISETP.GE.AND P1, PT, R6, RZ, PT ;  /* 0x000000ff0600720c */ /* 0x000fe20003f26270 */
[----:B------:R-:W-:Y:S01]  /*9310*/  @!P5 IMAD.IADD R19, R19, 0x1, -R2 ;  /* 0x000000011313d824 */ /* 0x000fe200078e0a02 */
[----:B------:R-:W-:Y:S01]  /*9320*/  IABS R5, R4 ;  /* 0x0000000400057213 */ /* 0x000fe20000000000 */
[----:B------:R1:W-:Y:S01]  /*9330*/  STL [R1+0x1b0], R9 ;  /* 0x0001b00901007387 */ /* 0x0003e20000100800 */
[----:B------:R-:W-:Y:S01]  /*9340*/  ISETP.GE.AND P2, PT, R4, RZ, PT ;  /* 0x000000ff0400720c */ /* 0x000fe20003f46270 */
[----:B------:R-:W-:Y:S01]  /*9350*/  IMAD.MOV.U32 R16, RZ, RZ, R19 ;  /* 0x000000ffff107224 */ /* 0x000fe200078e0013 */
[----:B------:R-:W-:Y:S01]  /*9360*/  ISETP.GT.U32.AND P6, PT, R2, R3, PT ;  /* 0x000000030200720c */ /* 0x000fe20003fc4070 */
[----:B------:R-:W-:Y:S01]  /*9370*/  IMAD.HI.U32 R4, R0, R5, RZ ;  /* 0x0000000500047227 */ /* 0x000fe200078e00ff */
[----:B------:R2:W-:Y:S01]  /*9380*/  STL [R1+0x1ac], R7 ;  /* 0x0001ac0701007387 */ /* 0x0005e20000100800 */
[----:B------:R-:W-:-:S02]  /*9390*/  ISETP.GE.AND P5, PT, R8, RZ, PT ;  /* 0x000000ff0800720c */ /* 0x000fc40003fa6270 */
[----:B------:R-:W-:Y:S01]  /*93a0*/  @!P4 IMAD.MOV R16, RZ, RZ, -R16 ;  /* 0x000000ffff10c224 */ /* 0x000fe200078e0a10 */
[----:B------:R-:W-:Y:S01]  /*93b0*/  IADD3 R4, PT, PT, -R4, RZ, RZ ;  /* 0x000000ff04047210 */ /* 0x000fe20007ffe1ff */
[----:B------:R3:W-:Y:S01]  /*93c0*/  STL [R1+0x1a8], R10 ;  /* 0x0001a80a01007387 */ /* 0x0007e20000100800 */
[----:B-1----:R-:W-:Y:S01]  /*93d0*/  IABS R9, R6 ;  /* 0x0000000600097213 */ /* 0x002fe20000000000 */
[----:B------:R-:W-:Y:S01]  /*93e0*/  IMAD.HI.U32 R6, R0, R11, RZ ;  /* 0x0000000b00067227 */ /* 0x000fe200078e00ff */
[----:B------:R-:W-:Y:S01]  /*93f0*/  IADD3 R20, PT, PT, R28, 0xac, RZ ;  /* 0x000000ac1c147810 */ /* 0x000fe20007ffe0ff */
[----:B------:R1:W-:Y:S02]  /*9400*/  STL [R1+0x1a4], R16 ;  /* 0x0001a41001007387 */ /* 0x0003e40000100800 */
[----:B------:R-:W-:Y:S01]  /*9410*/  IMAD R5, R2, R4, R5 ;  /* 0x0000000402057224 */ /* 0x000fe200078e0205 */
[----:B------:R-:W-:Y:S01]  /*9420*/  IADD3 R6, PT, PT, -R6, RZ, RZ ;  /* 0x000000ff06067210 */ /* 0x000fe20007ffe1ff */
[----:B------:R-:W-:Y:S01]  /*9430*/  IMAD.HI.U32 R4, R0, R9, RZ ;  /* 0x0000000900047227 */ /* 0x000fe200078e00ff */
[----:B------:R-:W-:-:S02]  /*9440*/  IABS R21, R20 ;  /* 0x0000001400157213 */ /* 0x000fc40000000000 */
[----:B------:R-:W-:Y:S01]  /*9450*/  ISETP.GT.U32.AND P4, PT, R2, R5, PT ;  /* 0x000000050200720c */ /* 0x000fe20003f84070 */
[----:B--2---:R-:W-:-:S04]  /*9460*/  IMAD.HI.U32 R7, R0, R13, RZ ;  /* 0x0000000d00077227 */ /* 0x004fc800078e00ff */
[----:B------:R-:W-:Y:S02]  /*9470*/  IMAD.MOV R4, RZ, RZ, -R4 ;  /* 0x000000ffff047224 */ /* 0x000fe400078e0a04 */
[----:B---3--:R-:W-:Y:S02]  /*9480*/  IMAD.MOV R10, RZ, RZ, -R7 ;  /* 0x000000ffff0a7224 */ /* 0x008fe400078e0a07 */
[----:B------:R-:W-:Y:S02]  /*9490*/  IMAD R7, R2, R4, R9 ;  /* 0x0000000402077224 */ /* 0x000fe400078e0209 */
[----:B------:R-:W-:Y:S02]  /*94a0*/  @!P6 IMAD.IADD R3, R3, 0x1, -R2 ;  /* 0x000000010303e824 */ /* 0x000fe400078e0a02 */
[----:B------:R-:W-:Y:S01]  /*94b0*/  VIADD R14, R28, 0xa8 ;  /* 0x000000a81c0e7836 */ /* 0x000fe20000000000 */
[C---:B------:R-:W-:Y:S01]  /*94c0*/  ISETP.GT.U32.AND P6, PT, R2.reuse, R7, PT ;  /* 0x000000070200720c */ /* 0x040fe20003fc4070 */
[----:B------:R-:W-:-:S02]  /*94d0*/  IMAD R9, R2, R6, R11 ;  /* 0x0000000602097224 */ /* 0x000fc400078e020b */
[----:B------:R-:W-:Y:S01]  /*94e0*/  @!P4 IMAD.IADD R5, R5, 0x1, -R2 ;  /* 0x000000010505c824 */ /* 0x000fe200078e0a02 */
[----:B------:R-:W-:Y:S01]  /*94f0*/  IABS R15, R14 ;  /* 0x0000000e000f7213 */ /* 0x000fe20000000000 */
[----:B-1----:R-:W-:Y:S01]  /*9500*/  VIADD R16, R28, 0xaa ;  /* 0x000000aa1c107836 */ /* 0x002fe20000000000 */
[C---:B------:R-:W-:Y:S01]  /*9510*/  ISETP.GT.U32.AND P4, PT, R2.reuse, R9, PT ;  /* 0x000000090200720c */ /* 0x040fe20003f84070 */
[----:B------:R-:W-:Y:S01]  /*9520*/  IMAD R11, R2, R10, R13 ;  /* 0x0000000a020b7224 */ /* 0x000fe200078e020d */
[----:B------:R-:W-:Y:S01]  /*9530*/  IADD3 R10, PT, PT, R28, 0xa9, RZ ;  /* 0x000000a91c0a7810 */ /* 0x000fe20007ffe0ff */
[----:B------:R-:W-:Y:S01]  /*9540*/  IMAD.HI.U32 R8, R0, R15, RZ ;  /* 0x0000000f00087227 */ /* 0x000fe200078e00ff */
[----:B------:R-:W-:-:S03]  /*9550*/  IABS R17, R16 ;  /* 0x0000001000117213 */ /* 0x000fc60000000000 */
[----:B------:R-:W-:Y:S01]  /*9560*/  @!P6 IADD3 R7, PT, PT, R7, -R2, RZ ;  /* 0x800000020707e210 */ /* 0x000fe20007ffe0ff */
[----:B------:R-:W-:Y:S01]  /*9570*/  IMAD.MOV R8, RZ, RZ, -R8 ;  /* 0x000000ffff087224 */ /* 0x000fe200078e0a08 */
[C---:B------:R-:W-:Y:S01]  /*9580*/  ISETP.GT.U32.AND P6, PT, R2.reuse, R5, PT ;  /* 0x000000050200720c */ /* 0x040fe20003fc4070 */
[----:B------:R-:W-:Y:S02]  /*9590*/  IMAD.MOV.U32 R23, RZ, RZ, R3 ;  /* 0x000000ffff177224 */ /* 0x000fe400078e0003 */
[----:B------:R-:W-:Y:S01]  /*95a0*/  IMAD R13, R2, R8, R15 ;  /* 0x00000008020d7224 */ /* 0x000fe200078e020f */
[----:B------:R-:W-:Y:S01]  /*95b0*/  IABS R15, R10 ;  /* 0x0000000a000f7213 */ /* 0x000fe20000000000 */
[----:B------:R-:W-:Y:S02]  /*95c0*/  @!P4 IMAD.IADD R9, R9, 0x1, -R2 ;  /* 0x000000010909c824 */ /* 0x000fe400078e0a02 */
[----:B------:R-:W-:-:S03]  /*95d0*/  IMAD.HI.U32 R4, R0, R17, RZ ;  /* 0x0000001100047227 */ /* 0x000fc600078e00ff */
[----:B------:R-:W-:Y:S01]  /*95e0*/  ISETP.GT.U32.AND P4, PT, R2, R9, PT ;  /* 0x000000090200720c */ /* 0x000fe20003f84070 */
[----:B------:R-:W-:Y:S01]  /*95f0*/  VIADD R18, R28, 0xab ;  /* 0x000000ab1c127836 */ /* 0x000fe20000000000 */
[----:B------:R-:W-:Y:S01]  /*9600*/  IADD3 R4, PT, PT, -R4, RZ, RZ ;  /* 0x000000ff04047210 */ /* 0x000fe20007ffe1ff */
[----:B------:R-:W-:-:S03]  /*9610*/  IMAD.HI.U32 R3, R0, R15, RZ ;  /* 0x0000000f00037227 */ /* 0x000fc600078e00ff */
[----:B------:R-:W-:Y:S01]  /*9620*/  IABS R19, R18 ;  /* 0x0000001200137213 */ /* 0x000fe20000000000 */
[--C-:B------:R-:W-:Y:S01]  /*9630*/  @!P6 IMAD.IADD R5, R5, 0x1, -R2.reuse ;  /* 0x000000010505e824 */ /* 0x100fe200078e0a02 */
[C---:B------:R-:W-:Y:S01]  /*9640*/  ISETP.GT.U32.AND P6, PT, R2.reuse, R11, PT ;  /* 0x0000000b0200720c */ /* 0x040fe20003fc4070 */
[----:B------:R-:W-:Y:S01]  /*9650*/  @!P3 IMAD.MOV R23, RZ, RZ, -R23 ;  /* 0x000000ffff17b224 */ /* 0x000fe200078e0a17 */
[C---:B------:R-:W-:Y:S01]  /*9660*/  ISETP.GT.U32.AND P3, PT, R2.reuse, R7, PT ;  /* 0x000000070200720c */ /* 0x040fe20003f64070 */
[----:B------:R-:W-:Y:S02]  /*9670*/  IMAD.MOV R3, RZ, RZ, -R3 ;  /* 0x000000ffff037224 */ /* 0x000fe400078e0a03 */
[----:B------:R-:W-:Y:S01]  /*9680*/  @!P4 IMAD.IADD R9, R9, 0x1, -R2 ;  /* 0x000000010909c824 */ /* 0x000fe200078e0a02 */
[----:B------:R1:W-:Y:S01]  /*9690*/  STL [R1+0x1a0], R23 ;  /* 0x0001a01701007387 */ /* 0x0003e20000100800 */
[C---:B------:R-:W-:Y:S02]  /*96a0*/  IMAD R3, R2.reuse, R3, R15 ;  /* 0x0000000302037224 */ /* 0x040fe400078e020f */
[----:B------:R-:W-:-:S02]  /*96b0*/  IMAD R15, R2, R4, R17 ;  /* 0x00000004020f7224 */ /* 0x000fc400078e0211 */
[----:B------:R-:W-:Y:S01]  /*96c0*/  IMAD.HI.U32 R4, R0, R19, RZ ;  /* 0x0000001300047227 */ /* 0x000fe200078e00ff */
[----:B------:R-:W-:-:S03]  /*96d0*/  ISETP.GT.U32.AND P4, PT, R2, R3, PT ;  /* 0x000000030200720c */ /* 0x000fc60003f84070 */
[--C-:B------:R-:W-:Y:S01]  /*96e0*/  @!P6 IMAD.IADD R11, R11, 0x1, -R2.reuse ;  /* 0x000000010b0be824 */ /* 0x100fe200078e0a02 */
[----:B------:R-:W-:Y:S01]  /*96f0*/  IADD3 R4, PT, PT, -R4, RZ, RZ ;  /* 0x000000ff04047210 */ /* 0x000fe20007ffe1ff */
[----:B------:R-:W-:Y:S01]  /*9700*/  @!P3 IMAD.IADD R7, R7, 0x1, -R2 ;  /* 0x000000010707b824 */ /* 0x000fe200078e0a02 */
[C---:B------:R-:W-:Y:S01]  /*9710*/  ISETP.GT.U32.AND P6, PT, R2.reuse, R15, PT ;  /* 0x0000000f0200720c */ /* 0x040fe20003fc4070 */
[----:B------:R-:W-:Y:S01]  /*9720*/  IMAD.MOV.U32 R24, RZ, RZ, R5 ;  /* 0x000000ffff187224 */ /* 0x000fe200078e0005 */
[C---:B------:R-:W-:Y:S01]  /*9730*/  ISETP.GT.U32.AND P3, PT, R2.reuse, R13, PT ;  /* 0x0000000d0200720c */ /* 0x040fe20003f64070 */
[----:B------:R-:W-:Y:S02]  /*9740*/  IMAD R17, R2, R4, R19 ;  /* 0x0000000402117224 */ /* 0x000fe400078e0213 */
[----:B------:R-:W-:Y:S01]  /*9750*/  VIADD R22, R28, 0xad ;  /* 0x000000ad1c167836 */ /* 0x000fe20000000000 */
[----:B------:R-:W-:Y:S01]  /*9760*/  @!P2 IADD3 R24, PT, PT, -R24, RZ, RZ ;  /* 0x000000ff1818a210 */ /* 0x000fe20007ffe1ff */
[----:B------:R-:W-:-:S02]  /*9770*/  IMAD.MOV.U32 R4, RZ, RZ, R7 ;  /* 0x000000ffff047224 */ /* 0x000fc400078e0007 */
[----:B------:R-:W-:Y:S01]  /*9780*/  @!P4 IMAD.IADD R3, R3, 0x1, -R2 ;  /* 0x000000010303c824 */ /* 0x000fe200078e0a02 */
[----:B-1----:R-:W-:Y:S01]  /*9790*/  IABS R23, R22 ;  /* 0x0000001600177213 */ /* 0x002fe20000000000 */
[----:B------:R-:W-:Y:S01]  /*97a0*/  @!P1 IMAD.MOV R4, RZ, RZ, -R4 ;  /* 0x000000ffff049224 */ /* 0x000fe200078e0a04 */
[----:B------:R-:W-:Y:S01]  /*97b0*/  STL [R1+0x19c], R24 ;  /* 0x00019c1801007387 */ /* 0x000fe20000100800 */
[----:B------:R-:W-:Y:S01]  /*97c0*/  @!P6 IMAD.IADD R15, R15, 0x1, -R2 ;  /* 0x000000010f0fe824 */ /* 0x000fe200078e0a02 */
[----:B------:R-:W-:Y:S01]  /*97d0*/  ISETP.GT.U32.AND P4, PT, R2, R11, PT ;  /* 0x0000000b0200720c */ /* 0x000fe20003f84070 */
[----:B------:R-:W-:Y:S01]  /*97e0*/  IMAD.HI.U32 R8, R0, R23, RZ ;  /* 0x0000001700087227 */ /* 0x000fe200078e00ff */
[----:B------:R1:W-:Y:S01]  /*97f0*/  STL [R1+0x198], R4 ;  /* 0x0001980401007387 */ /* 0x0003e20000100800 */
[----:B------:R-:W-:Y:S02]  /*9800*/  ISETP.GT.U32.AND P6, PT, R2, R3, PT ;  /* 0x000000030200720c */ /* 0x000fe40003fc4070 */
[----:B------:R-:W-:Y:S01]  /*9810*/  IMAD.HI.U32 R6, R0, R21, RZ ;  /* 0x0000001500067227 */ /* 0x000fe200078e00ff */
[----:B------:R-:W-:-:S02]  /*9820*/  @!P3 IADD3 R13, PT, PT, R13, -R2, RZ ;  /* 0x800000020d0db210 */ /* 0x000fc40007ffe0ff */
[C---:B------:R-:W-:Y:S01]  /*9830*/  ISETP.GT.U32.AND P1, PT, R2.reuse, R15, PT ;  /* 0x0000000f0200720c */ /* 0x040fe20003f24070 */
[----:B------:R-:W-:Y:S01]  /*9840*/  IMAD.MOV R8, RZ, RZ, -R8 ;  /* 0x000000ffff087224 */ /* 0x000fe200078e0a08 */
[C---:B------:R-:W-:Y:S01]  /*9850*/  ISETP.GT.U32.AND P2, PT, R2.reuse, R13, PT ;  /* 0x0000000d0200720c */ /* 0x040fe20003f44070 */
[----:B------:R-:W-:Y:S01]  /*9860*/  IMAD.MOV R6, RZ, RZ, -R6 ;  /* 0x000000ffff067224 */ /* 0x000fe200078e0a06 */
[----:B-1----:R-:W-:Y:S01]  /*9870*/  MOV R4, R9 ;  /* 0x0000000900047202 */ /* 0x002fe20000000f00 */
[----:B------:R-:W-:Y:S01]  /*9880*/  IMAD R5, R2, R8, R23 ;  /* 0x0000000802057224 */ /* 0x000fe200078e0217 */
[----:B------:R-:W-:Y:S01]  /*9890*/  ISETP.GE.AND P3, PT, R12, RZ, PT ;  /* 0x000000ff0c00720c */ /* 0x000fe20003f66270 */
[C---:B------:R-:W-:Y:S02]  /*98a0*/  IMAD R19, R2.reuse, R6, R21 ;  /* 0x0000000602137224 */ /* 0x040fe400078e0215 */
[----:B------:R-:W-:Y:S01]  /*98b0*/  @!P5 IMAD.MOV R4, RZ, RZ, -R4 ;  /* 0x000000ffff04d224 */ /* 0x000fe200078e0a04 */
[----:B------:R-:W-:Y:S01]  /*98c0*/  ISETP.GT.U32.AND P5, PT, R2, R17, PT ;  /* 0x000000110200720c */ /* 0x000fe20003fa4070 */
[----:B------:R-:W-:-:S02]  /*98d0*/  VIADD R8, R28, 0xae ;  /* 0x000000ae1c087836 */ /* 0x000fc40000000000 */
        /* <DEDUP_REMOVED lines=47> */
[----:B------:R-:W-:Y:S01]  /*9bd0*/  ISETP.GT.U32.AND P5, PT, R2, R7, PT ;  /* 0x000000070200720c */ /* 0x000fe20003fa4070 */
[----:B------:R-:W-:Y:S01]  /*9be0*/  VIADD R16, R28, 0xb7 ;  /* 0x000000b71c107836 */ /* 0x000fe20000000000 */
[----:B------:R-:W-:Y:S01]  /*9bf0*/  IABS R11, R13 ;  /* 0x0000000d000b7213 */ /* 0x000fe20000000000 */
[----:B-1----:R-:W-:Y:S01]  /*9c00*/  IMAD R3, R2, R4, R9 ;  /* 0x0000000402037224 */ /* 0x002fe200078e0209 */
[----:B------:R-:W-:Y:S01]  /*9c10*/  IABS R9, R10 ;  /* 0x0000000a00097213 */ /* 0x000fe20000000000 */
[----:B------:R-:W-:Y:S01]  /*9c20*/  @!P1 IMAD.MOV R8, RZ, RZ, -R8 ;  /* 0x000000ffff089224 */ /* 0x000fe200078e0a08 */
[----:B--2---:R-:W-:Y:S01]  /*9c30*/  MOV R6, R17 ;  /* 0x0000001100067202 */ /* 0x004fe20000000f00 */
[----:B------:R-:W-:Y:S01]  /*9c40*/  VIADD R14, R28, 0xb6 ;  /* 0x000000b61c0e7836 */ /* 0x000fe20000000000 */
[----:B------:R-:W-:Y:S01]  /*9c50*/  ISETP.GT.U32.AND P3, PT, R2, R3, PT ;  /* 0x000000030200720c */ /* 0x000fe20003f64070 */
[----:B------:R-:W-:Y:S01]  /*9c60*/  IMAD.HI.U32 R4, R0, R9, RZ ;  /* 0x0000000900047227 */ /* 0x000fe200078e00ff */
[----:B------:R-:W-:-:S02]  /*9c70*/  IADD3 R18, PT, PT, R28, 0xb8, RZ ;  /* 0x000000b81c127810 */ /* 0x000fc40007ffe0ff */
[----:B------:R-:W-:Y:S01]  /*9c80*/  IABS R17, R16 ;  /* 0x0000001000117213 */ /* 0x000fe20000000000 */
[----:B------:R-:W-:Y:S01]  /*9c90*/  @!P4 IMAD.MOV R6, RZ, RZ, -R6 ;  /* 0x000000ffff06c224 */ /* 0x000fe200078e0a06 */
[----:B------:R-:W-:Y:S01]  /*9ca0*/  ISETP.GE.AND P4, PT, R12, RZ, PT ;  /* 0x000000ff0c00720c */ /* 0x000fe20003f86270 */
[--C-:B------:R-:W-:Y:S01]  /*9cb0*/  @!P5 IMAD.IADD R7, R7, 0x1, -R2.reuse ;  /* 0x000000010707d824 */ /* 0x100fe200078e0a02 */
[----:B------:R-:W-:Y:S01]  /*9cc0*/  IABS R19, R18 ;  /* 0x0000001200137213 */ /* 0x000fe20000000000 */
[----:B------:R-:W-:Y:S01]  /*9cd0*/  VIADD R24, R28, 0xc7 ;  /* 0x000000c71c187836 */ /* 0x000fe20000000000 */
[----:B------:R1:W-:Y:S01]  /*9ce0*/  STL [R1+0x180], R6 ;  /* 0x0001800601007387 */ /* 0x0003e20000100800 */
[----:B------:R-:W-:Y:S02]  /*9cf0*/  IMAD.MOV.U32 R12, RZ, RZ, R7 ;  /* 0x000000ffff0c7224 */ /* 0x000fe400078e0007 */
[----:B------:R-:W-:Y:S01]  /*9d00*/  @!P3 IMAD.IADD R3, R3, 0x1, -R2 ;  /* 0x000000010303b824 */ /* 0x000fe200078e0a02 */
[----:B------:R2:W-:Y:S01]  /*9d10*/  STL [R1+0x17c], R8 ;  /* 0x00017c0801007387 */ /* 0x0005e20000100800 */
[----:B------:R-:W-:Y:S01]  /*9d20*/  ISETP.GE.AND P3, PT, R10, RZ, PT ;  /* 0x000000ff0a00720c */ /* 0x000fe20003f66270 */
[----:B------:R-:W-:-:S02]  /*9d30*/  @!P2 IMAD.MOV R12, RZ, RZ, -R12 ;  /* 0x000000ffff0ca224 */ /* 0x000fc400078e0a0c */
[----:B------:R-:W-:Y:S01]  /*9d40*/  ISETP.GT.U32.AND P1, PT, R2, R3, PT ;  /* 0x000000030200720c */ /* 0x000fe20003f24070 */
[----:B------:R-:W-:Y:S01]  /*9d50*/  VIADD R10, R28, 0xb4 ;  /* 0x000000b41c0a7836 */ /* 0x000fe20000000000 */
[----:B-1----:R-:W-:Y:S01]  /*9d60*/  IADD3 R6, PT, PT, -R4, RZ, RZ ;  /* 0x000000ff04067210 */ /* 0x002fe20007ffe1ff */
[----:B------:R-:W-:-:S03]  /*9d70*/  IMAD.HI.U32 R4, R0, R11, RZ ;  /* 0x0000000b00047227 */ /* 0x000fc600078e00ff */
[----:B------:R-:W-:Y:S01]  /*9d80*/  IABS R15, R10 ;  /* 0x0000000a000f7213 */ /* 0x000fe20000000000 */
        /* <DEDUP_REMOVED lines=10> */
[----:B------:R1:W-:Y:S01]  /*9e30*/  STL [R1+0x178], R8 ;  /* 0x0001780801007387 */ /* 0x0003e20000100800 */
[----:B------:R-:W-:Y:S01]  /*9e40*/  ISETP.GT.U32.AND P1, PT, R2, R9, PT ;  /* 0x000000090200720c */ /* 0x000fe20003f24070 */
[----:B------:R-:W-:Y:S01]  /*9e50*/  @!P4 IMAD.MOV R3, RZ, RZ, -R3 ;  /* 0x000000ffff03c224 */ /* 0x000fe200078e0a03 */
[----:B------:R-:W-:Y:S01]  /*9e60*/  ISETP.GE.AND P2, PT, R6, RZ, PT ;  /* 0x000000ff0600720c */ /* 0x000fe20003f46270 */
[----:B------:R-:W-:Y:S01]  /*9e70*/  IMAD.HI.U32 R4, R0, R11, RZ ;  /* 0x0000000b00047227 */ /* 0x000fe200078e00ff */
[----:B------:R-:W-:Y:S03]  /*9e80*/  STL [R1+0x174], R12 ;  /* 0x0001740c01007387 */ /* 0x000fe60000100800 */
[----:B------:R-:W-:Y:S01]  /*9e90*/  @!P5 IADD3 R5, PT, PT, R5, -R2, RZ ;  /* 0x800000020505d210 */ /* 0x000fe20007ffe0ff */
[----:B------:R-:W-:Y:S01]  /*9ea0*/  IMAD.MOV R4, RZ, RZ, -R4 ;  /* 0x000000ffff047224 */ /* 0x000fe200078e0a04 */
[----:B-1----:R-:W-:Y:S01]  /*9eb0*/  IADD3 R8, PT, PT, R28, 0xb3, RZ ;  /* 0x000000b31c087810 */ /* 0x002fe20007ffe0ff */
[----:B------:R1:W-:Y:S01]  /*9ec0*/  STL [R1+0x170], R3 ;  /* 0x0001700301007387 */ /* 0x0003e20000100800 */
[----:B------:R-:W-:Y:S01]  /*9ed0*/  ISETP.GT.U32.AND P5, PT, R2, R5, PT ;  /* 0x000000050200720c */ /* 0x000fe20003fa4070 */
[----:B------:R-:W-:Y:S01]  /*9ee0*/  IMAD.HI.U32 R7, R0, R15, RZ ;  /* 0x0000000f00077227 */ /* 0x000fe200078e00ff */
[----:B------:R-:W-:-:S02]  /*9ef0*/  IABS R13, R8 ;  /* 0x00000008000d7213 */ /* 0x000fc40000000000 */
[----:B------:R-:W-:Y:S01]  /*9f00*/  ISETP.GE.AND P4, PT, R8, RZ, PT ;  /* 0x000000ff0800720c */ /* 0x000fe20003f86270 */
[----:B------:R-:W-:Y:S02]  /*9f10*/  @!P1 IMAD.IADD R9, R9, 0x1, -R2 ;  /* 0x0000000109099824 */ /* 0x000fe400078e0a02 */
[----:B------:R-:W-:-:S03]  /*9f20*/  IMAD.HI.U32 R6, R0, R13, RZ ;  /* 0x0000000d00067227 */ /* 0x000fc600078e00ff */
[C---:B------:R-:W-:Y:S01]  /*9f30*/  ISETP.GT.U32.AND P1, PT, R2.reuse, R9, PT ;  /* 0x000000090200720c */ /* 0x040fe20003f24070 */
[----:B-1----:R-:W-:Y:S01]  /*9f40*/  IMAD R3, R2, R4, R11 ;  /* 0x0000000402037224 */ /* 0x002fe200078e020b */
[----:B------:R-:W-:Y:S01]  /*9f50*/  IADD3 R6, PT, PT, -R6, RZ, RZ ;  /* 0x000000ff06067210 */ /* 0x000fe20007ffe1ff */
[----:B------:R-:W-:Y:S01]  /*9f60*/  IMAD.MOV R11, RZ, RZ, -R7 ;  /* 0x000000ffff0b7224 */ /* 0x000fe200078e0a07 */
[----:B------:R-:W-:Y:S01]  /*9f70*/  @!P5 IADD3 R5, PT, PT, R5, -R2, RZ ;  /* 0x800000020505d210 */ /* 0x000fe20007ffe0ff */
[----:B------:R-:W-:Y:S01]  /*9f80*/  VIADD R12, R28, 0xb5 ;  /* 0x000000b51c0c7836 */ /* 0x000fe20000000000 */
[C---:B------:R-:W-:Y:S01]  /*9f90*/  ISETP.GT.U32.AND P5, PT, R2.reuse, R3, PT ;  /* 0x000000030200720c */ /* 0x040fe20003fa4070 */
[C---:B------:R-:W-:Y:S01]  /*9fa0*/  IMAD R11, R2.reuse, R11, R15 ;  /* 0x0000000b020b7224 */ /* 0x040fe200078e020f */
[----:B------:R-:W-:Y:S01]  /*9fb0*/  IABS R15, R14 ;  /* 0x0000000e000f7213 */ /* 0x000fe20000000000 */
[----:B------:R-:W-:Y:S02]  /*9fc0*/  IMAD.MOV.U32 R20, RZ, RZ, R5 ;  /* 0x000000ffff147224 */ /* 0x000fe400078e0005 */
[C---:B------:R-:W-:Y:S01]  /*9fd0*/  IMAD R7, R2.reuse, R6, R13 ;  /* 0x0000000602077224 */ /* 0x040fe200078e020d */
[----:B------:R-:W-:Y:S01]  /*9fe0*/  IABS R13, R12 ;  /* 0x0000000c000d7213 */ /* 0x000fe20000000000 */
[----:B------:R-:W-:Y:S01]  /*9ff0*/  @!P3 IMAD.MOV R20, RZ, RZ, -R20 ;  /* 0x000000ffff14b224 */ /* 0x000fe200078e0a14 */
[C---:B------:R-:W-:Y:S01]  /*a000*/  ISETP.GT.U32.AND P3, PT, R2.reuse, R11, PT ;  /* 0x0000000b0200720c */ /* 0x040fe20003f64070 */
[--C-:B------:R-:W-:Y:S01]  /*a010*/  @!P1 IMAD.IADD R9, R9, 0x1, -R2.reuse ;  /* 0x0000000109099824 */ /* 0x100fe200078e0a02 */
[----:B------:R-:W-:Y:S01]  /*a020*/  ISETP.GT.U32.AND P1, PT, R2, R7, PT ;  /* 0x000000070200720c */ /* 0x000fe20003f24070 */
[----:B------:R-:W-:Y:S01]  /*a030*/  IMAD.HI.U32 R4, R0, R13, RZ ;  /* 0x0000000d00047227 */ /* 0x000fe200078e00ff */
[----:B------:R-:W-:Y:S03]  /*a040*/  STL [R1+0x16c], R20 ;  /* 0x00016c1401007387 */ /* 0x000fe60000100800 */
[----:B------:R-:W-:-:S02]  /*a050*/  @!P5 IMAD.IADD R3, R3, 0x1, -R2 ;  /* 0x000000010303d824 */ /* 0x000fc400078e0a02 */
[----:B------:R-:W-:Y:S02]  /*a060*/  IMAD.MOV.U32 R5, RZ, RZ, R9 ;  /* 0x000000ffff057224 */ /* 0x000fe400078e0009 */
[----:B------:R-:W-:Y:S01]  /*a070*/  IMAD.MOV R4, RZ, RZ, -R4 ;  /* 0x000000ffff047224 */ /* 0x000fe200078e0a04 */
[----:B------:R-:W-:Y:S01]  /*a080*/  ISETP.GT.U32.AND P5, PT, R2, R3, PT ;  /* 0x000000030200720c */ /* 0x000fe20003fa4070 */
[----:B------:R-:W-:Y:S01]  /*a090*/  @!P6 IMAD.MOV R5, RZ, RZ, -R5 ;  /* 0x000000ffff05e224 */ /* 0x000fe200078e0a05 */
[----:B------:R-:W-:Y:S01]  /*a0a0*/  ISETP.GE.AND P6, PT, R10, RZ, PT ;  /* 0x000000ff0a00720c */ /* 0x000fe20003fc6270 */
[----:B------:R-:W-:Y:S01]  /*a0b0*/  @!P3 IMAD.IADD R11, R11, 0x1, -R2 ;  /* 0x000000010b0bb824 */ /* 0x000fe200078e0a02 */
[----:B------:R-:W-:Y:S01]  /*a0c0*/  @!P1 IADD3 R7, PT, PT, R7, -R2, RZ ;  /* 0x8000000207079210 */ /* 0x000fe20007ffe0ff */
[----:B------:R-:W-:Y:S01]  /*a0d0*/  IMAD.HI.U32 R6, R0, R17, RZ ;  /* 0x0000001100067227 */ /* 0x000fe200078e00ff */
[----:B------:R1:W-:Y:S02]  /*a0e0*/  STL [R1+0x168], R5 ;  /* 0x0001680501007387 */ /* 0x0003e40000100800 */
[----:B------:R-:W-:Y:S01]  /*a0f0*/  ISETP.GT.U32.AND P1, PT, R2, R7, PT ;  /* 0x000000070200720c */ /* 0x000fe20003f24070 */
[----:B------:R-:W-:Y:S01]  /*a100*/  IMAD.HI.U32 R8, R0, R19, RZ ;  /* 0x0000001300087227 */ /* 0x000fe200078e00ff */
[----:B------:R-:W-:-:S03]  /*a110*/  ISETP.GT.U32.AND P3, PT, R2, R11, PT ;  /* 0x0000000b0200720c */ /* 0x000fc60003f64070 */
[----:B------:R-:W-:Y:S01]  /*a120*/  @!P5 IADD3 R3, PT, PT, R3, -R2, RZ ;  /* 0x800000020303d210 */ /* 0x000fe20007ffe0ff */
[----:B------:R-:W-:Y:S02]  /*a130*/  IMAD.MOV R6, RZ, RZ, -R6 ;  /* 0x000000ffff067224 */ /* 0x000fe400078e0a06 */
[----:B-1----:R-:W-:Y:S02]  /*a140*/  IMAD R5, R2, R4, R13 ;  /* 0x0000000402057224 */ /* 0x002fe400078e020d */
[----:B------:R-:W-:-:S03]  /*a150*/  IMAD.HI.U32 R4, R0, R15, RZ ;  /* 0x0000000f00047227 */ /* 0x000fc600078e00ff */
[----:B------:R-:W-:Y:S01]  /*a160*/  ISETP.GT.U32.AND P5, PT, R2, R5, PT ;  /* 0x000000050200720c */ /* 0x000fe20003fa4070 */
[----:B------:R-:W-:Y:S01]  /*a170*/  IMAD.MOV R4, RZ, RZ, -R4 ;  /* 0x000000ffff047224 */ /* 0x000fe200078e0a04 */
[----:B------:R-:W-:Y:S01]  /*a180*/  @!P1 IADD3 R7, PT, PT, R7, -R2, RZ ;  /* 0x8000000207079210 */ /* 0x000fe20007ffe0ff */
[----:B------:R-:W-:Y:S01]  /*a190*/  IMAD.MOV R8, RZ, RZ, -R8 ;  /* 0x000000ffff087224 */ /* 0x000fe200078e0a08 */
[----:B------:R-:W-:Y:S01]  /*a1a0*/  ISETP.GE.AND P1, PT, R12, RZ, PT ;  /* 0x000000ff0c00720c */ /* 0x000fe20003f26270 */
[----:B------:R-:W-:Y:S01]  /*a1b0*/  @!P3 IMAD.IADD R11, R11, 0x1, -R2 ;  /* 0x000000010b0bb824 */ /* 0x000fe200078e0a02 */
[----:B------:R-:W-:Y:S01]  /*a1c0*/  IADD3 R12, PT, PT, R28, 0xbb, RZ ;  /* 0x000000bb1c0c7810 */ /* 0x000fe20007ffe0ff */
[----:B------:R-:W-:Y:S02]  /*a1d0*/  IMAD.MOV.U32 R20, RZ, RZ, R3 ;  /* 0x000000ffff147224 */ /* 0x000fe400078e0003 */
[----:B------:R-:W-:Y:S02]  /*a1e0*/  IMAD R13, R2, R6, R17 ;  /* 0x00000006020d7224 */ /* 0x000fe400078e0211 */
[----:B------:R-:W-:-:S02]  /*a1f0*/  VIADD R10, R28, 0xb9 ;  /* 0x000000b91c0a7836 */ /* 0x000fc40000000000 */
[----:B------:R-:W-:Y:S01]  /*a200*/  @!P5 IADD3 R5, PT, PT, R5, -R2, RZ ;  /* 0x800000020505d210 */ /* 0x000fe20007ffe0ff */
[C---:B------:R-:W-:Y:S01]  /*a210*/  IMAD R9, R2.reuse, R4, R15 ;  /* 0x0000000402097224 */ /* 0x040fe200078e020f */
[C---:B------:R-:W-:Y:S01]  /*a220*/  ISETP.GT.U32.AND P3, PT, R2.reuse, R13, PT ;  /* 0x0000000d0200720c */ /* 0x040fe20003f64070 */
[C---:B------:R-:W-:Y:S01]  /*a230*/  IMAD R3, R2.reuse, R8, R19 ;  /* 0x0000000802037224 */ /* 0x040fe200078e0213 */
[----:B------:R-:W-:Y:S01]  /*a240*/  IABS R4, R10 ;  /* 0x0000000a00047213 */ /* 0x000fe20000000000 */
[----:B------:R-:W-:Y:S01]  /*a250*/  IMAD.MOV.U32 R6, RZ, RZ, R11 ;  /* 0x000000ffff067224 */ /* 0x000fe200078e000b */
[C---:B------:R-:W-:Y:S01]  /*a260*/  ISETP.GT.U32.AND P5, PT, R2.reuse, R9, PT ;  /* 0x000000090200720c */ /* 0x040fe20003fa4070 */
[----:B------:R-:W-:Y:S01]  /*a270*/  @!P2 IMAD.MOV R20, RZ, RZ, -R20 ;  /* 0x000000ffff14a224 */ /* 0x000fe200078e0a14 */
[----:B------:R-:W-:Y:S01]  /*a280*/  ISETP.GT.U32.AND P2, PT, R2, R5, PT ;  /* 0x000000050200720c */ /* 0x000fe20003f44070 */
[----:B------:R-:W-:Y:S01]  /*a290*/  IMAD.MOV.U32 R8, RZ, RZ, R7 ;  /* 0x000000ffff087224 */ /* 0x000fe200078e0007 */
[----:B------:R-:W-:Y:S01]  /*a2a0*/  @!P6 IADD3 R6, PT, PT, -R6, RZ, RZ ;  /* 0x000000ff0606e210 */ /* 0x000fe20007ffe1ff */
[----:B------:R-:W-:Y:S01]  /*a2b0*/  VIADD R26, R28, 0xcb ;  /* 0x000000cb1c1a7836 */ /* 0x000fe20000000000 */
[----:B------:R-:W-:Y:S01]  /*a2c0*/  ISETP.GT.U32.AND P6, PT, R2, R3, PT ;  /* 0x000000030200720c */ /* 0x000fe20003fc4070 */
[----:B------:R-:W-:Y:S01]  /*a2d0*/  @!P4 IMAD.MOV R8, RZ, RZ, -R8 ;  /* 0x000000ffff08c224 */ /* 0x000fe200078e0a08 */
[----:B------:R-:W-:Y:S01]  /*a2e0*/  MOV R7, R4 ;  /* 0x0000000400077202 */ /* 0x000fe20000000f00 */
[----:B------:R-:W-:Y:S01]  /*a2f0*/  STL [R1+0x164], R20 ;  /* 0x0001641401007387 */ /* 0x000fe20000100800 */
[----:B------:R-:W-:Y:S01]  /*a300*/  @!P3 IADD3 R13, PT, PT, R13, -R2, RZ ;  /* 0x800000020d0db210 */ /* 0x000fe20007ffe0ff */
[----:B------:R-:W-:Y:S01]  /*a310*/  VIADD R22, R28, 0xcd ;  /* 0x000000cd1c167836 */ /* 0x000fe20000000000 */
[----:B------:R-:W-:Y:S01]  /*a320*/  ISETP.GE.AND P4, PT, R14, RZ, PT ;  /* 0x000000ff0e00720c */ /* 0x000fe20003f86270 */
[----:B------:R1:W-:Y:S01]  /*a330*/  STL [R1+0x160], R8 ;  /* 0x0001600801007387 */ /* 0x0003e20000100800 */
[----:B------:R-:W-:-:S02]  /*a340*/  IMAD.HI.U32 R4, R0, R7, RZ ;  /* 0x0000000700047227 */ /* 0x000fc400078e00ff */
[----:B------:R-:W-:Y:S01]  /*a350*/  IABS R25, R22 ;  /* 0x0000001600197213 */ /* 0x000fe20000000000 */
[----:B------:R2:W-:Y:S01]  /*a360*/  STL [R1+0x15c], R6 ;  /* 0x00015c0601007387 */ /* 0x0005e20000100800 */
[----:B------:R-:W-:Y:S01]  /*a370*/  @!P2 IMAD.IADD R5, R5, 0x1, -R2 ;  /* 0x000000010505a824 */ /* 0x000fe200078e0a02 */
[----:B------:R-:W-:Y:S01]  /*a380*/  ISETP.GE.AND P2, PT, R16, RZ, PT ;  /* 0x000000ff1000720c */ /* 0x000fe20003f46270 */
[----:B------:R-:W-:Y:S02]  /*a390*/  IMAD.MOV R4, RZ, RZ, -R4 ;  /* 0x000000ffff047224 */ /* 0x000fe400078e0a04 */
[--C-:B------:R-:W-:Y:S01]  /*a3a0*/  @!P5 IMAD.IADD R9, R9, 0x1, -R2.reuse ;  /* 0x000000010909d824 */ /* 0x100fe200078e0a02 */
[----:B------:R-:W-:Y:S01]  /*a3b0*/  ISETP.GE.AND P5, PT, R18, RZ, PT ;  /* 0x000000ff1200720c */ /* 0x000fe20003fa6270 */
[----:B-1----:R-:W-:Y:S02]  /*a3c0*/  VIADD R8, R28, 0xba ;  /* 0x000000ba1c087836 */ /* 0x002fe40000000000 */
[----:B------:R-:W-:Y:S01]  /*a3d0*/  @!P6 IMAD.IADD R3, R3, 0x1, -R2 ;  /* 0x000000010303e824 */ /* 0x000fe200078e0a02 */
[C---:B------:R-:W-:Y:S01]  /*a3e0*/  ISETP.GT.U32.AND P6, PT, R2.reuse, R13, PT ;  /* 0x0000000d0200720c */ /* 0x040fe20003fc4070 */
[----:B--2---:R-:W-:Y:S01]  /*a3f0*/  IMAD.MOV.U32 R6, RZ, RZ, R5 ;  /* 0x000000ffff067224 */ /* 0x004fe200078e0005 */
[----:B------:R-:W-:Y:S01]  /*a400*/  IABS R11, R8 ;  /* 0x00000008000b7213 */ /* 0x000fe20000000000 */
[C---:B------:R-:W-:Y:S01]  /*a410*/  IMAD R5, R2.reuse, R4, R7 ;  /* 0x0000000402057224 */ /* 0x040fe200078e0207 */
[C---:B------:R-:W-:Y:S01]  /*a420*/  ISETP.GT.U32.AND P3, PT, R2.reuse, R9, PT ;  /* 0x000000090200720c */ /* 0x040fe20003f64070 */
[----:B------:R-:W-:Y:S01]  /*a430*/  @!P1 IMAD.MOV R6, RZ, RZ, -R6 ;  /* 0x000000ffff069224 */ /* 0x000fe200078e0a06 */
[----:B------:R-:W-:Y:S01]  /*a440*/  ISETP.GT.U32.AND P1, PT, R2, R3, PT ;  /* 0x000000030200720c */ /* 0x000fe20003f24070 */
[----:B------:R-:W-:-:S03]  /*a450*/  IMAD.HI.U32 R4, R0, R11, RZ ;  /* 0x0000000b00047227 */ /* 0x000fc600078e00ff */
[----:B------:R1:W-:Y:S01]  /*a460*/  STL [R1+0x158], R6 ;  /* 0x0001580601007387 */ /* 0x0003e20000100800 */
[----:B------:R-:W-:Y:S02]  /*a470*/  IMAD.MOV R4, RZ, RZ, -R4 ;  /* 0x000000ffff047224 */ /* 0x000fe400078e0a04 */
[--C-:B------:R-:W-:Y:S02]  /*a480*/  @!P6 IMAD.IADD R13, R13, 0x1, -R2.reuse ;  /* 0x000000010d0de824 */ /* 0x100fe400078e0a02 */
[----:B------:R-:W-:Y:S02]  /*a490*/  IMAD R7, R2, R4, R11 ;  /* 0x0000000402077224 */ /* 0x000fe400078e020b */
[----:B------:R-:W-:Y:S01]  /*a4a0*/  @!P3 IADD3 R9, PT, PT, R9, -R2, RZ ;  /* 0x800000020909b210 */ /* 0x000fe20007ffe0ff */
[----:B------:R-:W-:Y:S01]  /*a4b0*/  VIADD R14, R28, 0xbc ;  /* 0x000000bc1c0e7836 */ /* 0x000fe20000000000 */
[----:B------:R-:W-:Y:S01]  /*a4c0*/  ISETP.GT.U32.AND P3, PT, R2, R5, PT ;  /* 0x000000050200720c */ /* 0x000fe20003f64070 */
[----:B------:R-:W-:Y:S01]  /*a4d0*/  VIADD R16, R28, 0xbd ;  /* 0x000000bd1c107836 */ /* 0x000fe20000000000 */
[----:B------:R-:W-:Y:S01]  /*a4e0*/  ISETP.GT.U32.AND P6, PT, R2, R7, PT ;  /* 0x000000070200720c */ /* 0x000fe20003fc4070 */
[----:B------:R-:W-:Y:S01]  /*a4f0*/  @!P1 IMAD.IADD R3, R3, 0x1, -R2 ;  /* 0x0000000103039824 */ /* 0x000fe200078e0a02 */
[----:B-1----:R-:W-:Y:S01]  /*a500*/  IABS R6, R12 ;  /* 0x0000000c00067213 */ /* 0x002fe20000000000 */
[----:B------:R-:W-:Y:S01]  /*a510*/  IMAD.MOV.U32 R18, RZ, RZ, R9 ;  /* 0x000000ffff127224 */ /* 0x000fe200078e0009 */
[----:B------:R-:W-:-:S02]  /*a520*/  IABS R15, R14 ;  /* 0x0000000e000f7213 */ /* 0x000fc40000000000 */
[----:B------:R-:W-:Y:S01]  /*a530*/  IABS R17, R16 ;  /* 0x0000001000117213 */ /* 0x000fe20000000000 */
[----:B------:R-:W-:Y:S01]  /*a540*/  IMAD.MOV.U32 R11, RZ, RZ, R6 ;  /* 0x000000ffff0b7224 */ /* 0x000fe200078e0006 */
[----:B------:R-:W-:Y:S01]  /*a550*/  ISETP.GE.AND P1, PT, R10, RZ, PT ;  /* 0x000000ff0a00720c */ /* 0x000fe20003f26270 */
[C---:B------:R-:W-:Y:S01]  /*a560*/  IMAD.HI.U32 R6, R0.reuse, R15, RZ ;  /* 0x0000000f00067227 */ /* 0x040fe200078e00ff */
[----:B------:R-:W-:Y:S02]  /*a570*/  @!P2 IADD3 R13, PT, PT, -R13, RZ, RZ ;  /* 0x000000ff0d0da210 */ /* 0x000fe40007ffe1ff */
[-C--:B------:R-:W-:Y:S01]  /*a580*/  @!P3 IADD3 R5, PT, PT, R5, -R2.reuse, RZ ;  /* 0x800000020505b210 */ /* 0x080fe20007ffe0ff */
[----:B------:R-:W-:Y:S01]  /*a590*/  IMAD.HI.U32 R4, R0, R11, RZ ;  /* 0x0000000b00047227 */ /* 0x000fe200078e00ff */
[----:B------:R-:W-:Y:S02]  /*a5a0*/  @!P6 IADD3 R7, PT, PT, R7, -R2, RZ ;  /* 0x800000020707e210 */ /* 0x000fe40007ffe0ff */
[----:B------:R-:W-:Y:S01]  /*a5b0*/  ISETP.GE.AND P3, PT, R8, RZ, PT ;  /* 0x000000ff0800720c */ /* 0x000fe20003f66270 */
[----:B------:R-:W-:Y:S01]  /*a5c0*/  IMAD.HI.U32 R8, R0, R17, RZ ;  /* 0x0000001100087227 */ /* 0x000fe200078e00ff */
[----:B------:R-:W-:-:S03]  /*a5d0*/  ISETP.GT.U32.AND P6, PT, R2, R7, PT ;  /* 0x000000070200720c */ /* 0x000fc60003fc4070 */
[----:B------:R-:W-:Y:S02]  /*a5e0*/  IMAD.MOV R4, RZ, RZ, -R4 ;  /* 0x000000ffff047224 */ /* 0x000fe400078e0a04 */
[----:B------:R-:W-:Y:S02]  /*a5f0*/  IMAD.MOV R6, RZ, RZ, -R6 ;  /* 0x000000ffff067224 */ /* 0x000fe400078e0a06 */
[C---:B------:R-:W-:Y:S02]  /*a600*/  IMAD R9, R2.reuse, R4, R11 ;  /* 0x0000000402097224 */ /* 0x040fe400078e020b */
[----:B------:R-:W-:Y:S02]  /*a610*/  IMAD.MOV R8, RZ, RZ, -R8 ;  /* 0x000000ffff087224 */ /* 0x000fe400078e0a08 */
[C---:B------:R-:W-:Y:S01]  /*a620*/  IMAD R11, R2.reuse, R6, R15 ;  /* 0x00000006020b7224 */ /* 0x040fe200078e020f */
[----:B------:R-:W-:Y:S01]  /*a630*/  ISETP.GT.U32.AND P2, PT, R2, R9, PT ;  /* 0x000000090200720c */ /* 0x000fe20003f44070 */
[----:B------:R-:W-:-:S02]  /*a640*/  IMAD.MOV.U32 R10, RZ, RZ, R3 ;  /* 0x000000ffff0a7224 */ /* 0x000fc400078e0003 */
[----:B------:R-:W-:Y:S01]  /*a650*/  @!P4 IMAD.MOV R18, RZ, RZ, -R18 ;  /* 0x000000ffff12c224 */ /* 0x000fe200078e0a12 */
[C---:B------:R-:W-:Y:S01]  /*a660*/  ISETP.GT.U32.AND P4, PT, R2.reuse, R5, PT ;  /* 0x000000050200720c */ /* 0x040fe20003f84070 */
[C---:B------:R-:W-:Y:S02]  /*a670*/  IMAD R3, R2.reuse, R8, R17 ;  /* 0x0000000802037224 */ /* 0x040fe400078e0211 */
[----:B------:R-:W-:Y:S01]  /*a680*/  @!P5 IMAD.MOV R10, RZ, RZ, -R10 ;  /* 0x000000ffff0ad224 */ /* 0x000fe200078e0a0a */
[C---:B------:R-:W-:Y:S01]  /*a690*/  ISETP.GT.U32.AND P5, PT, R2.reuse, R11, PT ;  /* 0x0000000b0200720c */ /* 0x040fe20003fa4070 */
[--C-:B------:R-:W-:Y:S01]  /*a6a0*/  @!P6 IMAD.IADD R7, R7, 0x1, -R2.reuse ;  /* 0x000000010707e824 */ /* 0x100fe200078e0a02 */
[----:B------:R-:W-:Y:S01]  /*a6b0*/  ISETP.GT.U32.AND P6, PT, R2, R3, PT ;  /* 0x000000030200720c */ /* 0x000fe20003fc4070 */
[----:B------:R-:W-:Y:S01]  /*a6c0*/  VIADD R8, R28, 0xbe ;  /* 0x000000be1c087836 */ /* 0x000fe20000000000 */
[----:B------:R-:W-:Y:S01]  /*a6d0*/  STL [R1+0x154], R18 ;  /* 0x0001541201007387 */ /* 0x000fe20000100800 */
[--C-:B------:R-:W-:Y:S01]  /*a6e0*/  @!P2 IMAD.IADD R9, R9, 0x1, -R2.reuse ;  /* 0x000000010909a824 */ /* 0x100fe200078e0a02 */
[----:B------:R-:W-:Y:S01]  /*a6f0*/  ISETP.GE.AND P2, PT, R14, RZ, PT ;  /* 0x000000ff0e00720c */ /* 0x000fe20003f46270 */
[----:B------:R-:W-:Y:S01]  /*a700*/  VIADD R14, R28, 0xc1 ;  /* 0x000000c11c0e7836 */ /* 0x000fe20000000000 */
[----:B------:R1:W-:Y:S01]  /*a710*/  STL [R1+0x150], R13 ;  /* 0x0001500d01007387 */ /* 0x0003e20000100800 */
[--C-:B------:R-:W-:Y:S01]  /*a720*/  @!P4 IMAD.IADD R5, R5, 0x1, -R2.reuse ;  /* 0x000000010505c824 */ /* 0x100fe200078e0a02 */
[----:B------:R-:W-:Y:S01]  /*a730*/  ISETP.GE.AND P4, PT, R12, RZ, PT ;  /* 0x000000ff0c00720c */ /* 0x000fe20003f86270 */
[----:B------:R-:W-:Y:S01]  /*a740*/  VIADD R12, R28, 0xc0 ;  /* 0x000000c01c0c7836 */ /* 0x000fe20000000000 */
[----:B------:R2:W-:Y:S01]  /*a750*/  STL [R1+0x14c], R10 ;  /* 0x00014c0a01007387 */ /* 0x0005e20000100800 */
[----:B------:R-:W-:Y:S01]  /*a760*/  @!P5 IADD3 R11, PT, PT, R11, -R2, RZ ;  /* 0x800000020b0bd210 */ /* 0x000fe20007ffe0ff */
[----:B------:R-:W-:Y:S01]  /*a770*/  IMAD.MOV.U32 R6, RZ, RZ, R5 ;  /* 0x000000ffff067224 */ /* 0x000fe200078e0005 */
[C---:B------:R-:W-:Y:S01]  /*a780*/  ISETP.GT.U32.AND P5, PT, R2.reuse, R9, PT ;  /* 0x000000090200720c */ /* 0x040fe20003fa4070 */
[----:B------:R-:W-:Y:S01]  /*a790*/  @!P6 IMAD.IADD R3, R3, 0x1, -R2 ;  /* 0x000000010303e824 */ /* 0x000fe200078e0a02 */
[----:B------:R-:W-:Y:S01]  /*a7a0*/  ISETP.GT.U32.AND P6, PT, R2, R11, PT ;  /* 0x0000000b0200720c */ /* 0x000fe20003fc4070 */
[----:B------:R-:W-:Y:S01]  /*a7b0*/  IMAD.MOV.U32 R20, RZ, RZ, R7 ;  /* 0x000000ffff147224 */ /* 0x000fe200078e0007 */
[----:B-1----:R-:W-:-:S02]  /*a7c0*/  IABS R13, R8 ;  /* 0x00000008000d7213 */ /* 0x002fc40000000000 */
[----:B------:R-:W-:Y:S01]  /*a7d0*/  @!P1 IADD3 R6, PT, PT, -R6, RZ, RZ ;  /* 0x000000ff06069210 */ /* 0x000fe20007ffe1ff */
[----:B------:R-:W-:Y:S01]  /*a7e0*/  @!P3 IMAD.MOV R20, RZ, RZ, -R20 ;  /* 0x000000ffff14b224 */ /* 0x000fe200078e0a14 */
[----:B--2---:R-:W-:Y:S01]  /*a7f0*/  IADD3 R10, PT, PT, R28, 0xbf, RZ ;  /* 0x000000bf1c0a7810 */ /* 0x004fe20007ffe0ff */
[----:B------:R-:W-:Y:S01]  /*a800*/  IMAD.HI.U32 R4, R0, R13, RZ ;  /* 0x0000000d00047227 */ /* 0x000fe200078e00ff */
[----:B------:R-:W-:Y:S01]  /*a810*/  ISETP.GT.U32.AND P1, PT, R2, R3, PT ;  /* 0x000000030200720c */ /* 0x000fe20003f24070 */
[----:B------:R1:W-:Y:S01]  /*a820*/  STL [R1+0x148], R6 ;  /* 0x0001480601007387 */ /* 0x0003e20000100800 */
[----:B------:R-:W-:Y:S01]  /*a830*/  IABS R15, R10 ;  /* 0x0000000a000f7213 */ /* 0x000fe20000000000 */
[----:B------:R-:W-:Y:S01]  /*a840*/  IMAD.MOV R5, RZ, RZ, -R4 ;  /* 0x000000ffff057224 */ /* 0x000fe200078e0a04 */
[----:B------:R-:W-:Y:S01]  /*a850*/  IABS R17, R12 ;  /* 0x0000000c00117213 */ /* 0x000fe20000000000 */
[----:B------:R-:W-:Y:S01]  /*a860*/  @!P6 IMAD.IADD R11, R11, 0x1, -R2 ;  /* 0x000000010b0be824 */ /* 0x000fe200078e0a02 */
[----:B------:R-:W-:Y:S01]  /*a870*/  IADD3 R18, PT, PT, R28, 0xc2, RZ ;  /* 0x000000c21c127810 */ /* 0x000fe20007ffe0ff */
[----:B------:R-:W-:Y:S01]  /*a880*/  IMAD.HI.U32 R4, R0, R15, RZ ;  /* 0x0000000f00047227 */ /* 0x000fe200078e00ff */
[----:B------:R-:W-:Y:S01]  /*a890*/  IABS R19, R14 ;  /* 0x0000000e00137213 */ /* 0x000fe20000000000 */
[----:B------:R-:W-:Y:S02]  /*a8a0*/  STL [R1+0x144], R20 ;  /* 0x0001441401007387 */ /* 0x000fe40000100800 */
[----:B------:R-:W-:Y:S01]  /*a8b0*/  IMAD.MOV R4, RZ, RZ, -R4 ;  /* 0x000000ffff047224 */ /* 0x000fe200078e0a04 */
[----:B-1----:R-:W-:Y:S01]  /*a8c0*/  IABS R6, R18 ;  /* 0x0000001200067213 */ /* 0x002fe20000000000 */
[----:B------:R-:W-:-:S02]  /*a8d0*/  IMAD R5, R2, R5, R13 ;  /* 0x0000000502057224 */ /* 0x000fc400078e020d */
[C---:B------:R-:W-:Y:S02]  /*a8e0*/  IMAD R13, R2.reuse, R4, R15 ;  /* 0x00000004020d7224 */ /* 0x040fe400078e020f */
[--C-:B------:R-:W-:Y:S01]  /*a8f0*/  @!P5 IMAD.IADD R9, R9, 0x1, -R2.reuse ;  /* 0x000000010909d824 */ /* 0x100fe200078e0a02 */
[C---:B------:R-:W-:Y:S01]  /*a900*/  ISETP.GT.U32.AND P5, PT, R2.reuse, R5, PT ;  /* 0x000000050200720c */ /* 0x040fe20003fa4070 */
[----:B------:R-:W-:Y:S01]  /*a910*/  @!P1 IMAD.IADD R3, R3, 0x1, -R2 ;  /* 0x0000000103039824 */ /* 0x000fe200078e0a02 */
[----:B------:R-:W-:Y:S01]  /*a920*/  ISETP.GT.U32.AND P6, PT, R2, R13, PT ;  /* 0x0000000d0200720c */ /* 0x000fe20003fc4070 */
[----:B------:R-:W-:Y:S01]  /*a930*/  IMAD.HI.U32 R4, R0, R17, RZ ;  /* 0x0000001100047227 */ /* 0x000fe200078e00ff */
[----:B------:R-:W-:-:S03]  /*a940*/  ISETP.GE.AND P1, PT, R16, RZ, PT ;  /* 0x000000ff1000720c */ /* 0x000fc60003f26270 */
[----:B------:R-:W-:Y:S02]  /*a950*/  IMAD.MOV R15, RZ, RZ, -R4 ;  /* 0x000000ffff0f7224 */ /* 0x000fe400078e0a04 */
[----:B------:R-:W-:-:S04]  /*a960*/  IMAD.HI.U32 R4, R0, R19, RZ ;  /* 0x0000001300047227 */ /* 0x000fc800078e00ff */
[-C--:B------:R-:W-:Y:S01]  /*a970*/  @!P5 IADD3 R5, PT, PT, R5, -R2.reuse, RZ ;  /* 0x800000020505d210 */ /* 0x080fe20007ffe0ff */
[----:B------:R-:W-:Y:S01]  /*a980*/  IMAD.MOV.U32 R7, RZ, RZ, R6 ;  /* 0x000000ffff077224 */ /* 0x000fe200078e0006 */
[----:B------:R-:W-:Y:S01]  /*a990*/  @!P6 IADD3 R13, PT, PT, R13, -R2, RZ ;  /* 0x800000020d0de210 */ /* 0x000fe20007ffe0ff */
[----:B------:R-:W-:Y:S01]  /*a9a0*/  IMAD.MOV.U32 R6, RZ, RZ, R11 ;  /* 0x000000ffff067224 */ /* 0x000fe200078e000b */
[----:B------:R-:W-:Y:S01]  /*a9b0*/  ISETP.GE.AND P5, PT, R8, RZ, PT ;  /* 0x000000ff0800720c */ /* 0x000fe20003fa6270 */
[----:B------:R-:W-:Y:S01]  /*a9c0*/  IMAD.MOV.U32 R8, RZ, RZ, R9 ;  /* 0x000000ffff087224 */ /* 0x000fe200078e0009 */
[C---:B------:R-:W-:Y:S01]  /*a9d0*/  ISETP.GT.U32.AND P6, PT, R2.reuse, R13, PT ;  /* 0x0000000d0200720c */ /* 0x040fe20003fc4070 */
[C---:B------:R-:W-:Y:S01]  /*a9e0*/  IMAD R15, R2.reuse, R15, R17 ;  /* 0x0000000f020f7224 */ /* 0x040fe200078e0211 */
[----:B------:R-:W-:Y:S01]  /*a9f0*/  ISETP.GT.U32.AND P3, PT, R2, R5, PT ;  /* 0x000000050200720c */ /* 0x000fe20003f64070 */
[----:B------:R-:W-:Y:S01]  /*aa00*/  IMAD.MOV R4, RZ, RZ, -R4 ;  /* 0x000000ffff047224 */ /* 0x000fe200078e0a04 */
[----:B------:R-:W-:Y:S01]  /*aa10*/  @!P4 IADD3 R8, PT, PT, -R8, RZ, RZ ;  /* 0x000000ff0808c210 */ /* 0x000fe20007ffe1ff */
[----:B------:R-:W-:Y:S01]  /*aa20*/  @!P2 IMAD.MOV R6, RZ, RZ, -R6 ;  /* 0x000000ffff06a224 */ /* 0x000fe200078e0a06 */
[----:B------:R-:W-:Y:S01]  /*aa30*/  ISETP.GT.U32.AND P4, PT, R2, R15, PT ;  /* 0x0000000f0200720c */ /* 0x000fe20003f84070 */
[----:B------:R-:W-:Y:S01]  /*aa40*/  @!P1 IMAD.MOV R3, RZ, RZ, -R3 ;  /* 0x000000ffff039224 */ /* 0x000fe200078e0a03 */
[----:B------:R-:W-:Y:S01]  /*aa50*/  ISETP.GE.AND P2, PT, R10, RZ, PT ;  /* 0x000000ff0a00720c */ /* 0x000fe20003f46270 */
[----:B------:R-:W-:Y:S01]  /*aa60*/  IMAD R9, R2, R4, R19 ;  /* 0x0000000402097224 */ /* 0x000fe200078e0213 */
[----:B------:R-:W-:Y:S01]  /*aa70*/  STL [R1+0x140], R8 ;  /* 0x0001400801007387 */ /* 0x000fe20000100800 */
[----:B------:R-:W-:Y:S01]  /*aa80*/  ISETP.GE.AND P1, PT, R12, RZ, PT ;  /* 0x000000ff0c00720c */ /* 0x000fe20003f26270 */
[----:B------:R-:W-:-:S02]  /*aa90*/  VIADD R10, R28, 0xc5 ;  /* 0x000000c51c0a7836 */ /* 0x000fc40000000000 */
[----:B------:R1:W-:Y:S01]  /*aaa0*/  STL [R1+0x13c], R6 ;  /* 0x00013c0601007387 */ /* 0x0003e20000100800 */
[--C-:B------:R-:W-:Y:S01]  /*aab0*/  @!P6 IMAD.IADD R13, R13, 0x1, -R2.reuse ;  /* 0x000000010d0de824 */ /* 0x100fe200078e0a02 */
[----:B------:R-:W-:Y:S01]  /*aac0*/  ISETP.GT.U32.AND P6, PT, R2, R9, PT ;  /* 0x000000090200720c */ /* 0x000fe20003fc4070 */
[--C-:B------:R-:W-:Y:S01]  /*aad0*/  @!P3 IMAD.IADD R5, R5, 0x1, -R2.reuse ;  /* 0x000000010505b824 */ /* 0x100fe200078e0a02 */
[----:B------:R2:W-:Y:S01]  /*aae0*/  STL [R1+0x138], R3 ;  /* 0x0001380301007387 */ /* 0x0005e20000100800 */
[----:B------:R-:W-:Y:S01]  /*aaf0*/  @!P4 IMAD.IADD R15, R15, 0x1, -R2 ;  /* 0x000000010f0fc824 */ /* 0x000fe200078e0a02 */
[----:B------:R-:W-:Y:S01]  /*ab00*/  ISETP.GE.AND P4, PT, R18, RZ, PT ;  /* 0x000000ff1200720c */ /* 0x000fe20003f86270 */
[C---:B------:R-:W-:Y:S01]  /*ab10*/  VIADD R18, R28.reuse, 0xc6 ;  /* 0x000000c61c127836 */ /* 0x040fe20000000000 */
[----:B------:R-:W-:Y:S01]  /*ab20*/  MOV R16, R5 ;  /* 0x0000000500107202 */ /* 0x000fe20000000f00 */
[----:B------:R-:W-:Y:S01]  /*ab30*/  IMAD.MOV.U32 R5, RZ, RZ, R13 ;  /* 0x000000ffff057224 */ /* 0x000fe200078e000d */
[----:B-1----:R-:W-:-:S02]  /*ab40*/  IADD3 R6, PT, PT, R28, 0xc3, RZ ;  /* 0x000000c31c067810 */ /* 0x002fc40007ffe0ff */
[----:B------:R-:W-:Y:S01]  /*ab50*/  IABS R17, R10 ;  /* 0x0000000a00117213 */ /* 0x000fe20000000000 */
[----:B------:R-:W-:Y:S01]  /*ab60*/  @!P2 IMAD.MOV R5, RZ, RZ, -R5 ;  /* 0x000000ffff05a224 */ /* 0x000fe200078e0a05 */
[----:B------:R-:W-:Y:S01]  /*ab70*/  IABS R4, R6 ;  /* 0x0000000600047213 */ /* 0x000fe20000000000 */
[----:B--2---:R-:W-:Y:S01]  /*ab80*/  IMAD.HI.U32 R3, R0, R7, RZ ;  /* 0x0000000700037227 */ /* 0x004fe200078e00ff */
[----:B------:R-:W-:Y:S02]  /*ab90*/  IABS R19, R18 ;  /* 0x0000001200137213 */ /* 0x000fe40000000000 */
[----:B------:R-:W-:Y:S01]  /*aba0*/  IADD3 R8, PT, PT, R28, 0xc4, RZ ;  /* 0x000000c41c087810 */ /* 0x000fe20007ffe0ff */
[----:B------:R-:W-:Y:S01]  /*abb0*/  IMAD.MOV R3, RZ, RZ, -R3 ;  /* 0x000000ffff037224 */ /* 0x000fe200078e0a03 */
[----:B------:R-:W-:Y:S01]  /*abc0*/  ISETP.GE.AND P3, PT, R14, RZ, PT ;  /* 0x000000ff0e00720c */ /* 0x000fe20003f66270 */
[----:B------:R-:W-:Y:S01]  /*abd0*/  @!P6 IMAD.IADD R9, R9, 0x1, -R2 ;  /* 0x000000010909e824 */ /* 0x000fe200078e0a02 */
[C---:B------:R-:W-:Y:S01]  /*abe0*/  ISETP.GT.U32.AND P6, PT, R2.reuse, R15, PT ;  /* 0x0000000f0200720c */ /* 0x040fe20003fc4070 */
[----:B------:R-:W-:-:S02]  /*abf0*/  IMAD R11, R2, R3, R7 ;  /* 0x00000003020b7224 */ /* 0x000fc400078e0207 */
[----:B------:R-:W-:Y:S01]  /*ac00*/  IMAD.MOV.U32 R7, RZ, RZ, R4 ;  /* 0x000000ffff077224 */ /* 0x000fe200078e0004 */
[----:B------:R-:W-:Y:S01]  /*ac10*/  IABS R4, R8 ;  /* 0x0000000800047213 */ /* 0x000fe20000000000 */
[----:B------:R-:W-:Y:S01]  /*ac20*/  @!P5 IMAD.MOV R16, RZ, RZ, -R16 ;  /* 0x000000ffff10d224 */ /* 0x000fe200078e0a10 */
[----:B------:R-:W-:Y:S01]  /*ac30*/  ISETP.GT.U32.AND P2, PT, R2, R11, PT ;  /* 0x0000000b0200720c */ /* 0x000fe20003f44070 */
[----:B------:R-:W-:Y:S01]  /*ac40*/  IMAD.HI.U32 R3, R0, R7, RZ ;  /* 0x0000000700037227 */ /* 0x000fe200078e00ff */
[----:B------:R-:W-:Y:S02]  /*ac50*/  ISETP.GT.U32.AND P5, PT, R2, R9, PT ;  /* 0x000000090200720c */ /* 0x000fe40003fa4070 */
[----:B------:R-:W-:Y:S01]  /*ac60*/  STL [R1+0x134], R16 ;  /* 0x0001341001007387 */ /* 0x000fe20000100800 */
[----:B------:R-:W-:Y:S01]  /*ac70*/  IMAD.MOV.U32 R13, RZ, RZ, R4 ;  /* 0x000000ffff0d7224 */ /* 0x000fe200078e0004 */
[----:B------:R-:W-:Y:S01]  /*ac80*/  IADD3 R3, PT, PT, -R3, RZ, RZ ;  /* 0x000000ff03037210 */ /* 0x000fe20007ffe1ff */
[----:B------:R-:W-:Y:S01]  /*ac90*/  @!P6 IMAD.IADD R15, R15, 0x1, -R2 ;  /* 0x000000010f0fe824 */ /* 0x000fe200078e0a02 */
[----:B------:R1:W-:Y:S01]  /*aca0*/  STL [R1+0x130], R5 ;  /* 0x0001300501007387 */ /* 0x0003e20000100800 */
[----:B------:R-:W-:-:S04]  /*acb0*/  IMAD.HI.U32 R4, R0, R13, RZ ;  /* 0x0000000d00047227 */ /* 0x000fc800078e00ff */
[C---:B------:R-:W-:Y:S01]  /*acc0*/  IMAD R3, R2.reuse, R3, R7 ;  /* 0x0000000302037224 */ /* 0x040fe200078e0207 */
[-C--:B------:R-:W-:Y:S01]  /*acd0*/  @!P2 IADD3 R11, PT, PT, R11, -R2.reuse, RZ ;  /* 0x800000020b0ba210 */ /* 0x080fe20007ffe0ff */
[----:B------:R-:W-:Y:S01]  /*ace0*/  IMAD.MOV.U32 R12, RZ, RZ, R15 ;  /* 0x000000ffff0c7224 */ /* 0x000fe200078e000f */
[----:B------:R-:W-:Y:S01]  /*acf0*/  @!P5 IADD3 R9, PT, PT, R9, -R2, RZ ;  /* 0x800000020909d210 */ /* 0x000fe20007ffe0ff */
[----:B------:R-:W-:Y:S01]  /*ad00*/  IMAD.MOV R4, RZ, RZ, -R4 ;  /* 0x000000ffff047224 */ /* 0x000fe200078e0a04 */
[C---:B------:R-:W-:Y:S01]  /*ad10*/  ISETP.GT.U32.AND P6, PT, R2.reuse, R3, PT ;  /* 0x000000030200720c */ /* 0x040fe20003fc4070 */
[----:B------:R-:W-:Y:S01]  /*ad20*/  @!P1 IMAD.MOV R12, RZ, RZ, -R12 ;  /* 0x000000ffff0c9224 */ /* 0x000fe200078e0a0c */
[----:B------:R-:W-:Y:S01]  /*ad30*/  ISETP.GT.U32.AND P1, PT, R2, R11, PT ;  /* 0x0000000b0200720c */ /* 0x000fe20003f24070 */
[----:B-1----:R-:W-:Y:S01]  /*ad40*/  IMAD.HI.U32 R5, R0, R17, RZ ;  /* 0x0000001100057227 */ /* 0x002fe200078e00ff */
[----:B------:R-:W-:Y:S02]  /*ad50*/  ISETP.GE.AND P5, PT, R6, RZ, PT ;  /* 0x000000ff0600720c */ /* 0x000fe40003fa6270 */
[----:B------:R1:W-:Y:S01]  /*ad60*/  STL [R1+0x12c], R12 ;  /* 0x00012c0c01007387 */ /* 0x0003e20000100800 */
[----:B------:R-:W-:Y:S01]  /*ad70*/  IMAD.HI.U32 R6, R0, R19, RZ ;  /* 0x0000001300067227 */ /* 0x000fe200078e00ff */
[----:B------:R-:W-:-:S03]  /*ad80*/  ISETP.GE.AND P2, PT, R8, RZ, PT ;  /* 0x000000ff0800720c */ /* 0x000fc60003f46270 */
[----:B------:R-:W-:Y:S02]  /*ad90*/  IMAD.MOV R7, RZ, RZ, -R5 ;  /* 0x000000ffff077224 */ /* 0x000fe400078e0a05 */
[----:B------:R-:W-:Y:S02]  /*ada0*/  @!P6 IMAD.IADD R3, R3, 0x1, -R2 ;  /* 0x000000010303e824 */ /* 0x000fe400078e0a02 */
[----:B------:R-:W-:Y:S01]  /*adb0*/  IMAD.MOV R6, RZ, RZ, -R6 ;  /* 0x000000ffff067224 */ /* 0x000fe200078e0a06 */
[----:B-1----:R-:W-:Y:S01]  /*adc0*/  MOV R12, R9 ;  /* 0x00000009000c7202 */ /* 0x002fe20000000f00 */
[C---:B------:R-:W-:Y:S01]  /*add0*/  IMAD R7, R2.reuse, R7, R17 ;  /* 0x0000000702077224 */ /* 0x040fe200078e0211 */
[C---:B------:R-:W-:Y:S01]  /*ade0*/  ISETP.GT.U32.AND P6, PT, R2.reuse, R3, PT ;  /* 0x000000030200720c */ /* 0x040fe20003fc4070 */
[C---:B------:R-:W-:Y:S02]  /*adf0*/  IMAD R9, R2.reuse, R6, R19 ;  /* 0x0000000602097224 */ /* 0x040fe400078e0213 */
[----:B------:R-:W-:Y:S01]  /*ae00*/  @!P1 IMAD.IADD R11, R11, 0x1, -R2 ;  /* 0x000000010b0b9824 */ /* 0x000fe200078e0a02 */
[C---:B------:R-:W-:Y:S01]  /*ae10*/  ISETP.GT.U32.AND P1, PT, R2.reuse, R7, PT ;  /* 0x000000070200720c */ /* 0x040fe20003f24070 */
[----:B------:R-:W-:Y:S01]  /*ae20*/  IMAD R5, R2, R4, R13 ;  /* 0x0000000402057224 */ /* 0x000fe200078e020d */
[----:B------:R-:W-:Y:S01]  /*ae30*/  IABS R13, R24 ;  /* 0x00000018000d7213 */ /* 0x000fe20000000000 */
[----:B------:R-:W-:-:S02]  /*ae40*/  @!P3 IMAD.MOV R12, RZ, RZ, -R12 ;  /* 0x000000ffff0cb224 */ /* 0x000fc400078e0a0c */
[----:B------:R-:W-:Y:S01]  /*ae50*/  VIADD R16, R28, 0xc8 ;  /* 0x000000c81c107836 */ /* 0x000fe20000000000 */
[----:B------:R-:W-:Y:S01]  /*ae60*/  ISETP.GT.U32.AND P3, PT, R2, R5, PT ;  /* 0x000000050200720c */ /* 0x000fe20003f64070 */
[----:B------:R-:W-:Y:S01]  /*ae70*/  IMAD.HI.U32 R4, R0, R13, RZ ;  /* 0x0000000d00047227 */ /* 0x000fe200078e00ff */
[----:B------:R1:W-:Y:S02]  /*ae80*/  STL [R1+0x128], R12 ;  /* 0x0001280c01007387 */ /* 0x0003e40000100800 */
[----:B------:R-:W-:Y:S01]  /*ae90*/  IABS R15, R16 ;  /* 0x00000010000f7213 */ /* 0x000fe20000000000 */
[--C-:B------:R-:W-:Y:S01]  /*aea0*/  @!P6 IMAD.IADD R3, R3, 0x1, -R2.reuse ;  /* 0x000000010303e824 */ /* 0x100fe200078e0a02 */
[----:B------:R-:W-:Y:S01]  /*aeb0*/  ISETP.GT.U32.AND P6, PT, R2, R9, PT ;  /* 0x000000090200720c */ /* 0x000fe20003fc4070 */
[----:B------:R-:W-:Y:S02]  /*aec0*/  @!P1 IMAD.IADD R7, R7, 0x1, -R2 ;  /* 0x0000000107079824 */ /* 0x000fe400078e0a02 */
[----:B------:R-:W-:-:S02]  /*aed0*/  VIADD R14, R28, 0xca ;  /* 0x000000ca1c0e7836 */ /* 0x000fc40000000000 */
[----:B------:R-:W-:Y:S01]  /*aee0*/  IMAD.MOV R4, RZ, RZ, -R4 ;  /* 0x000000ffff047224 */ /* 0x000fe200078e0a04 */
[----:B-1----:R-:W-:Y:S01]  /*aef0*/  IADD3 R12, PT, PT, R28, 0xc9, RZ ;  /* 0x000000c91c0c7810 */ /* 0x002fe20007ffe0ff */
[----:B------:R-:W-:Y:S01]  /*af00*/  IMAD.MOV.U32 R20, RZ, RZ, R11 ;  /* 0x000000ffff147224 */ /* 0x000fe200078e000b */
[----:B------:R-:W-:Y:S01]  /*af10*/  IABS R19, R14 ;  /* 0x0000000e00137213 */ /* 0x000fe20000000000 */
[----:B------:R-:W-:Y:S01]  /*af20*/  IMAD R11, R2, R4, R13 ;  /* 0x00000004020b7224 */ /* 0x000fe200078e020d */
[----:B------:R-:W-:Y:S01]  /*af30*/  IABS R17, R12 ;  /* 0x0000000c00117213 */ /* 0x000fe20000000000 */
[----:B------:R-:W-:Y:S01]  /*af40*/  @!P4 IMAD.MOV R20, RZ, RZ, -R20 ;  /* 0x000000ffff14c224 */ /* 0x000fe200078e0a14 */
[-C--:B------:R-:W-:Y:S01]  /*af50*/  @!P3 IADD3 R5, PT, PT, R5, -R2.reuse, RZ ;  /* 0x800000020505b210 */ /* 0x080fe20007ffe0ff */
[----:B------:R-:W-:Y:S01]  /*af60*/  IMAD.HI.U32 R6, R0, R15, RZ ;  /* 0x0000000f00067227 */ /* 0x000fe200078e00ff */
[----:B------:R-:W-:Y:S02]  /*af70*/  @!P6 IADD3 R9, PT, PT, R9, -R2, RZ ;  /* 0x800000020909e210 */ /* 0x000fe40007ffe0ff */
[----:B------:R-:W-:Y:S01]  /*af80*/  ISETP.GT.U32.AND P6, PT, R2, R7, PT ;  /* 0x000000070200720c */ /* 0x000fe20003fc4070 */
[----:B------:R-:W-:Y:S01]  /*af90*/  IMAD.HI.U32 R8, R0, R17, RZ ;  /* 0x0000001100087227 */ /* 0x000fe200078e00ff */
[----:B------:R-:W-:Y:S01]  /*afa0*/  ISETP.GE.AND P3, PT, R10, RZ, PT ;  /* 0x000000ff0a00720c */ /* 0x000fe20003f66270 */
[----:B------:R1:W-:Y:S01]  /*afb0*/  STL [R1+0x124], R20 ;  /* 0x0001241401007387 */ /* 0x0003e20000100800 */
[----:B------:R-:W-:Y:S01]  /*afc0*/  ISETP.GT.U32.AND P4, PT, R2, R9, PT ;  /* 0x000000090200720c */ /* 0x000fe20003f84070 */
[----:B------:R-:W-:Y:S01]  /*afd0*/  IMAD.HI.U32 R10, R0, R19, RZ ;  /* 0x00000013000a7227 */ /* 0x000fe200078e00ff */
[----:B------:R-:W-:-:S03]  /*afe0*/  ISETP.GT.U32.AND P1, PT, R2, R5, PT ;  /* 0x000000050200720c */ /* 0x000fc60003f24070 */
[----:B------:R-:W-:Y:S01]  /*aff0*/  IMAD.MOV R6, RZ, RZ, -R6 ;  /* 0x000000ffff067224 */ /* 0x000fe200078e0a06 */
[----:B------:R-:W-:Y:S01]  /*b000*/  IADD3 R10, PT, PT, -R10, RZ, RZ ;  /* 0x000000ff0a0a7210 */ /* 0x000fe20007ffe1ff */
[----:B------:R-:W-:Y:S02]  /*b010*/  IMAD.MOV R8, RZ, RZ, -R8 ;  /* 0x000000ffff087224 */ /* 0x000fe400078e0a08 */
[----:B------:R-:W-:Y:S01]  /*b020*/  @!P6 IADD3 R7, PT, PT, R7, -R2, RZ ;  /* 0x800000020707e210 */ /* 0x000fe20007ffe0ff */
[C---:B------:R-:W-:Y:S01]  /*b030*/  IMAD R13, R2.reuse, R6, R15 ;  /* 0x00000006020d7224 */ /* 0x040fe200078e020f */
[C---:B------:R-:W-:Y:S01]  /*b040*/  ISETP.GT.U32.AND P6, PT, R2.reuse, R11, PT ;  /* 0x0000000b0200720c */ /* 0x040fe20003fc4070 */
[C---:B------:R-:W-:Y:S02]  /*b050*/  IMAD R15, R2.reuse, R8, R17 ;  /* 0x00000008020f7224 */ /* 0x040fe400078e0211 */
[C---:B------:R-:W-:Y:S01]  /*b060*/  IMAD R17, R2.reuse, R10, R19 ;  /* 0x0000000a02117224 */ /* 0x040fe200078e0213 */
[----:B------:R-:W-:Y:S01]  /*b070*/  IABS R19, R26 ;  /* 0x0000001a00137213 */ /* 0x000fe20000000000 */
[--C-:B------:R-:W-:Y:S01]  /*b080*/  @!P4 IMAD.IADD R9, R9, 0x1, -R2.reuse ;  /* 0x000000010909c824 */ /* 0x100fe200078e0a02 */
[----:B------:R-:W-:Y:S01]  /*b090*/  ISETP.GT.U32.AND P4, PT, R2, R13, PT ;  /* 0x0000000d0200720c */ /* 0x000fe20003f84070 */
[----:B------:R-:W-:Y:S01]  /*b0a0*/  @!P1 IMAD.IADD R5, R5, 0x1, -R2 ;  /* 0x0000000105059824 */ /* 0x000fe200078e0a02 */
[----:B------:R-:W-:Y:S01]  /*b0b0*/  ISETP.GE.AND P1, PT, R18, RZ, PT ;  /* 0x000000ff1200720c */ /* 0x000fe20003f26270 */
[----:B------:R-:W-:Y:S01]  /*b0c0*/  IMAD.HI.U32 R4, R0, R19, RZ ;  /* 0x0000001300047227 */ /* 0x000fe200078e00ff */
[----:B------:R-:W-:-:S03]  /*b0d0*/  IADD3 R10, PT, PT, R28, 0xcf, RZ ;  /* 0x000000cf1c0a7810 */ /* 0x000fc60007ffe0ff */
[----:B------:R-:W-:Y:S01]  /*b0e0*/  @!P6 IMAD.IADD R11, R11, 0x1, -R2 ;  /* 0x000000010b0be824 */ /* 0x000fe200078e0a02 */
[----:B------:R-:W-:Y:S01]  /*b0f0*/  ISETP.GT.U32.AND P6, PT, R2, R15, PT ;  /* 0x0000000f0200720c */ /* 0x000fe20003fc4070 */
[----:B------:R-:W-:Y:S01]  /*b100*/  VIADD R18, R28, 0xcc ;  /* 0x000000cc1c127836 */ /* 0x000fe20000000000 */
[----:B------:R-:W-:Y:S01]  /*b110*/  IABS R27, R10 ;  /* 0x0000000a001b7213 */ /* 0x000fe20000000000 */
[----:B------:R-:W-:Y:S02]  /*b120*/  IMAD.MOV R6, RZ, RZ, -R4 ;  /* 0x000000ffff067224 */ /* 0x000fe400078e0a04 */
[----:B------:R-:W-:Y:S01]  /*b130*/  @!P4 IMAD.IADD R13, R13, 0x1, -R2 ;  /* 0x000000010d0dc824 */ /* 0x000fe200078e0a02 */
[----:B------:R-:W-:Y:S01]  /*b140*/  IABS R21, R18 ;  /* 0x0000001200157213 */ /* 0x000fe20000000000 */
[C---:B------:R-:W-:Y:S01]  /*b150*/  IMAD R19, R2.reuse, R6, R19 ;  /* 0x0000000602137224 */ /* 0x040fe200078e0213 */
[----:B------:R-:W-:Y:S01]  /*b160*/  ISETP.GT.U32.AND P4, PT, R2, R17, PT ;  /* 0x000000110200720c */ /* 0x000fe20003f84070 */
[----:B-1----:R-:W-:-:S02]  /*b170*/  VIADD R20, R28, 0xce ;  /* 0x000000ce1c147836 */ /* 0x002fc40000000000 */
[----:B------:R-:W-:-:S03]  /*b180*/  IMAD.HI.U32 R4, R0, R21, RZ ;  /* 0x0000001500047227 */ /* 0x000fc600078e00ff */
[----:B------:R-:W-:Y:S01]  /*b190*/  IABS R23, R20 ;  /* 0x0000001400177213 */ /* 0x000fe20000000000 */
[----:B------:R-:W-:Y:S01]  /*b1a0*/  @!P5 IMAD.MOV R3, RZ, RZ, -R3 ;  /* 0x000000ffff03d224 */ /* 0x000fe200078e0a03 */
[C---:B------:R-:W-:Y:S01]  /*b1b0*/  ISETP.GT.U32.AND P5, PT, R2.reuse, R11, PT ;  /* 0x0000000b0200720c */ /* 0x040fe20003fa4070 */
[----:B------:R-:W-:Y:S01]  /*b1c0*/  @!P6 IMAD.IADD R15, R15, 0x1, -R2 ;  /* 0x000000010f0fe824 */ /* 0x000fe200078e0a02 */
[----:B------:R-:W-:Y:S01]  /*b1d0*/  ISETP.GT.U32.AND P6, PT, R2, R19, PT ;  /* 0x000000130200720c */ /* 0x000fe20003fc4070 */
[----:B------:R-:W-:Y:S01]  /*b1e0*/  IMAD.MOV.U32 R29, RZ, RZ, R5 ;  /* 0x000000ffff1d7224 */ /* 0x000fe200078e0005 */
[----:B------:R-:W-:Y:S01]  /*b1f0*/  IADD3 R4, PT, PT, -R4, RZ, RZ ;  /* 0x000000ff04047210 */ /* 0x000fe20007ffe1ff */
[----:B------:R-:W-:Y:S01]  /*b200*/  IMAD.MOV.U32 R5, RZ, RZ, R7 ;  /* 0x000000ffff057224 */ /* 0x000fe200078e0007 */
[----:B------:R1:W-:Y:S01]  /*b210*/  STL [R1+0x120], R3 ;  /* 0x0001200301007387 */ /* 0x0003e20000100800 */
[----:B------:R-:W-:Y:S01]  /*b220*/  @!P2 IMAD.MOV R29, RZ, RZ, -R29 ;  /* 0x000000ffff1da224 */ /* 0x000fe200078e0a1d */
[C---:B------:R-:W-:Y:S01]  /*b230*/  ISETP.GT.U32.AND P2, PT, R2.reuse, R13, PT ;  /* 0x0000000d0200720c */ /* 0x040fe20003f44070 */
[----:B------:R-:W-:Y:S01]  /*b240*/  @!P3 IMAD.MOV R5, RZ, RZ, -R5 ;  /* 0x000000ffff05b224 */ /* 0x000fe200078e0a05 */
[----:B------:R-:W-:Y:S01]  /*b250*/  ISETP.GT.U32.AND P3, PT, R2, R15, PT ;  /* 0x0000000f0200720c */ /* 0x000fe20003f64070 */
[C---:B------:R-:W-:Y:S01]  /*b260*/  IMAD.HI.U32 R6, R0.reuse, R25, RZ ;  /* 0x0000001900067227 */ /* 0x040fe200078e00ff */
[-C--:B------:R-:W-:Y:S01]  /*b270*/  @!P4 IADD3 R17, PT, PT, R17, -R2.reuse, RZ ;  /* 0x800000021111c210 */ /* 0x080fe20007ffe0ff */
[----:B------:R-:W-:Y:S01]  /*b280*/  STL [R1+0x11c], R29 ;  /* 0x00011c1d01007387 */ /* 0x000fe20000100800 */
[-C--:B------:R-:W-:Y:S01]  /*b290*/  @!P5 IADD3 R11, PT, PT, R11, -R2.reuse, RZ ;  /* 0x800000020b0bd210 */ /* 0x080fe20007ffe0ff */
[----:B------:R-:W-:Y:S01]  /*b2a0*/  IMAD.HI.U32 R8, R0, R23, RZ ;  /* 0x0000001700087227 */ /* 0x000fe200078e00ff */
[----:B-1----:R-:W-:Y:S01]  /*b2b0*/  MOV R3, R9 ;  /* 0x0000000900037202 */ /* 0x002fe20000000f00 */
[----:B------:R1:W-:Y:S01]  /*b2c0*/  STL [R1+0x118], R5 ;  /* 0x0001180501007387 */ /* 0x0003e20000100800 */
[----:B------:R-:W-:Y:S01]  /*b2d0*/  @!P6 IADD3 R19, PT, PT, R19, -R2, RZ ;  /* 0x800000021313e210 */ /* 0x000fe20007ffe0ff */
[----:B------:R-:W-:Y:S01]  /*b2e0*/  IMAD R21, R2, R4, R21 ;  /* 0x0000000402157224 */ /* 0x000fe200078e0215 */
[----:B------:R-:W-:Y:S01]  /*b2f0*/  ISETP.GE.AND P4, PT, R24, RZ, PT ;  /* 0x000000ff1800720c */ /* 0x000fe20003f86270 */
[----:B------:R-:W-:Y:S01]  /*b300*/  IMAD.MOV R6, RZ, RZ, -R6 ;  /* 0x000000ffff067224 */ /* 0x000fe200078e0a06 */
[C---:B------:R-:W-:Y:S01]  /*b310*/  ISETP.GT.U32.AND P6, PT, R2.reuse, R19, PT ;  /* 0x000000130200720c */ /* 0x040fe20003fc4070 */
[----:B------:R-:W-:Y:S01]  /*b320*/  IMAD.MOV R8, RZ, RZ, -R8 ;  /* 0x000000ffff087224 */ /* 0x000fe200078e0a08 */
[C---:B------:R-:W-:Y:S01]  /*b330*/  ISETP.GT.U32.AND P5, PT, R2.reuse, R21, PT ;  /* 0x000000150200720c */ /* 0x040fe20003fa4070 */
[----:B------:R-:W-:Y:S01]  /*b340*/  @!P1 IMAD.MOV R3, RZ, RZ, -R3 ;  /* 0x000000ffff039224 */ /* 0x000fe200078e0a03 */
[C---:B------:R-:W-:Y:S01]  /*b350*/  ISETP.GT.U32.AND P1, PT, R2.reuse, R17, PT ;  /* 0x000000110200720c */ /* 0x040fe20003f24070 */
[----:B------:R-:W-:-:S02]  /*b360*/  IMAD R25, R2, R6, R25 ;  /* 0x0000000602197224 */ /* 0x000fc400078e0219 */
[----:B------:R-:W-:Y:S01]  /*b370*/  IMAD R23, R2, R8, R23 ;  /* 0x0000000802177224 */ /* 0x000fe200078e0217 */
[----:B------:R2:W-:Y:S01]  /*b380*/  STL [R1+0x114], R3 ;  /* 0x0001140301007387 */ /* 0x0005e20000100800 */
[----:B------:R-:W-:-:S04]  /*b390*/  IMAD.HI.U32 R4, R0, R27, RZ ;  /* 0x0000001b00047227 */ /* 0x000fc800078e00ff */
[--C-:B------:R-:W-:Y:S01]  /*b3a0*/  @!P2 IMAD.IADD R13, R13, 0x1, -R2.reuse ;  /* 0x000000010d0da824 */ /* 0x100fe200078e0a02 */
[C---:B------:R-:W-:Y:S01]  /*b3b0*/  ISETP.GT.U32.AND P2, PT, R2.reuse, R25, PT ;  /* 0x000000190200720c */ /* 0x040fe20003f44070 */
[----:B------:R-:W-:Y:S01]  /*b3c0*/  @!P3 IMAD.IADD R15, R15, 0x1, -R2 ;  /* 0x000000010f0fb824 */ /* 0x000fe200078e0a02 */
[----:B------:R-:W-:Y:S01]  /*b3d0*/  ISETP.GT.U32.AND P3, PT, R2, R23, PT ;  /* 0x000000170200720c */ /* 0x000fe20003f64070 */
[----:B------:R-:W-:Y:S01]  /*b3e0*/  IMAD.MOV R4, RZ, RZ, -R4 ;  /* 0x000000ffff047224 */ /* 0x000fe200078e0a04 */
[----:B------:R-:W-:Y:S01]  /*b3f0*/  @!P6 IADD3 R19, PT, PT, R19, -R2, RZ ;  /* 0x800000021313e210 */ /* 0x000fe20007ffe0ff */
[C---:B------:R-:W-:Y:S02]  /*b400*/  VIADD R8, R28.reuse, 0xd0 ;  /* 0x000000d01c087836 */ /* 0x040fe40000000000 */
[----:B------:R-:W-:Y:S02]  /*b410*/  VIADD R6, R28, 0xd1 ;  /* 0x000000d11c067836 */ /* 0x000fe40000000000 */
[----:B-1----:R-:W-:Y:S01]  /*b420*/  IMAD R5, R2, R4, R27 ;  /* 0x0000000402057224 */ /* 0x002fe200078e021b */
[----:B------:R-:W-:Y:S01]  /*b430*/  IABS R9, R8 ;  /* 0x0000000800097213 */ /* 0x000fe20000000000 */
[--C-:B------:R-:W-:Y:S01]  /*b440*/  @!P5 IMAD.IADD R21, R21, 0x1, -R2.reuse ;  /* 0x000000011515d824 */ /* 0x100fe200078e0a02 */
[----:B------:R-:W-:Y:S01]  /*b450*/  ISETP.GE.AND P5, PT, R12, RZ, PT ;  /* 0x000000ff0c00720c */ /* 0x000fe20003fa6270 */
[--C-:B------:R-:W-:Y:S01]  /*b460*/  @!P1 IMAD.IADD R17, R17, 0x1, -R2.reuse ;  /* 0x0000000111119824 */ /* 0x100fe200078e0a02 */
[----:B------:R-:W-:Y:S01]  /*b470*/  ISETP.GE.AND P1, PT, R16, RZ, PT ;  /* 0x000000ff1000720c */ /* 0x000fe20003f26270 */
[----:B------:R-:W-:Y:S01]  /*b480*/  @!P3 IMAD.IADD R23, R23, 0x1, -R2 ;  /* 0x000000011717b824 */ /* 0x000fe200078e0a02 */
[----:B------:R-:W-:Y:S01]  /*b490*/  IABS R7, R6 ;  /* 0x0000000600077213 */ /* 0x000fe20000000000 */
[----:B------:R-:W-:Y:S01]  /*b4a0*/  IMAD.MOV.U32 R30, RZ, RZ, R11 ;  /* 0x000000ffff1e7224 */ /* 0x000fe200078e000b */
[----:B------:R-:W-:Y:S01]  /*b4b0*/  ISETP.GT.U32.AND P6, PT, R2, R5, PT ;  /* 0x000000050200720c */ /* 0x000fe20003fc4070 */
[----:B--2---:R-:W-:Y:S01]  /*b4c0*/  IMAD.HI.U32 R3, R0, R9, RZ ;  /* 0x0000000900037227 */ /* 0x004fe200078e00ff */
[----:B------:R-:W-:-:S02]  /*b4d0*/  @!P2 IADD3 R25, PT, PT, R25, -R2, RZ ;  /* 0x800000021919a210 */ /* 0x000fc40007ffe0ff */
[----:B------:R-:W-:Y:S01]  /*b4e0*/  ISETP.GE.AND P2, PT, R14, RZ, PT ;  /* 0x000000ff0e00720c */ /* 0x000fe20003f46270 */
[----:B------:R-:W-:Y:S01]  /*b4f0*/  IMAD.HI.U32 R4, R0, R7, RZ ;  /* 0x0000000700047227 */ /* 0x000fe200078e00ff */
[----:B------:R-:W-:-:S03]  /*b500*/  ISETP.GE.AND P3, PT, R26, RZ, PT ;  /* 0x000000ff1a00720c */ /* 0x000fc60003f66270 */
[----:B------:R-:W-:Y:S02]  /*b510*/  IMAD.MOV.U32 R24, RZ, RZ, R15 ;  /* 0x000000ffff187224 */ /* 0x000fe400078e000f */
[----:B------:R-:W-:Y:S02]  /*b520*/  IMAD.MOV.U32 R29, RZ, RZ, R13 ;  /* 0x000000ffff1d7224 */ /* 0x000fe400078e000d */
[----:B------:R-:W-:Y:S01]  /*b530*/  @!P4 IMAD.MOV R30, RZ, RZ, -R30 ;  /* 0x000000ffff1ec224 */ /* 0x000fe200078e0a1e */
[C---:B------:R-:W-:Y:S01]  /*b540*/  ISETP.GT.U32.AND P4, PT, R2.reuse, R21, PT ;  /* 0x000000150200720c */ /* 0x040fe20003f84070 */
[----:B------:R-:W-:Y:S01]  /*b550*/  IMAD.MOV R3, RZ, RZ, -R3 ;  /* 0x000000ffff037224 */ /* 0x000fe200078e0a03 */
[----:B------:R-:W-:Y:S01]  /*b560*/  @!P1 IADD3 R29, PT, PT, -R29, RZ, RZ ;  /* 0x000000ff1d1d9210 */ /* 0x000fe20007ffe1ff */
[----:B------:R-:W-:Y:S01]  /*b570*/  IMAD.MOV R4, RZ, RZ, -R4 ;  /* 0x000000ffff047224 */ /* 0x000fe200078e0a04 */
[C---:B------:R-:W-:Y:S01]  /*b580*/  ISETP.GT.U32.AND P1, PT, R2.reuse, R25, PT ;  /* 0x000000190200720c */ /* 0x040fe20003f24070 */
[----:B------:R-:W-:Y:S01]  /*b590*/  @!P5 IMAD.MOV R24, RZ, RZ, -R24 ;  /* 0x000000ffff18d224 */ /* 0x000fe200078e0a18 */
[C---:B------:R-:W-:Y:S01]  /*b5a0*/  ISETP.GT.U32.AND P5, PT, R2.reuse, R23, PT ;  /* 0x000000170200720c */ /* 0x040fe20003fa4070 */
[----:B------:R-:W-:Y:S01]  /*b5b0*/  IMAD.MOV.U32 R12, RZ, RZ, R17 ;  /* 0x000000ffff0c7224 */ /* 0x000fe200078e0011 */
[----:B------:R-:W-:Y:S01]  /*b5c0*/  @!P6 IADD3 R5, PT, PT, R5, -R2, RZ ;  /* 0x800000020505e210 */ /* 0x000fe20007ffe0ff */
[C---:B------:R-:W-:Y:S01]  /*b5d0*/  IMAD R9, R2.reuse, R3, R9 ;  /* 0x0000000302097224 */ /* 0x040fe200078e0209 */
[----:B------:R-:W-:Y:S01]  /*b5e0*/  STL [R1+0x110], R30 ;  /* 0x0001101e01007387 */ /* 0x000fe20000100800 */
[----:B------:R-:W-:Y:S01]  /*b5f0*/  IMAD R7, R2, R4, R7 ;  /* 0x0000000402077224 */ /* 0x000fe200078e0207 */
[----:B------:R-:W-:Y:S01]  /*b600*/  @!P2 IADD3 R12, PT, PT, -R12, RZ, RZ ;  /* 0x000000ff0c0ca210 */ /* 0x000fe20007ffe1ff */
[----:B------:R-:W-:Y:S01]  /*b610*/  VIADD R4, R28, 0xd2 ;  /* 0x000000d21c047836 */ /* 0x000fe20000000000 */
[C---:B------:R-:W-:Y:S01]  /*b620*/  ISETP.GT.U32.AND P6, PT, R2.reuse, R5, PT ;  /* 0x000000050200720c */ /* 0x040fe20003fc4070 */
[----:B------:R-:W-:Y:S01]  /*b630*/  IMAD.MOV.U32 R3, RZ, RZ, R19 ;  /* 0x000000ffff037224 */ /* 0x000fe200078e0013 */
[C---:B------:R-:W-:Y:S01]  /*b640*/  ISETP.GT.U32.AND P2, PT, R2.reuse, R9, PT ;  /* 0x000000090200720c */ /* 0x040fe20003f44070 */
[----:B------:R-:W-:Y:S01]  /*b650*/  STL [R1+0x10c], R29 ;  /* 0x00010c1d01007387 */ /* 0x000fe20000100800 */
[----:B------:R-:W-:Y:S01]  /*b660*/  IABS R11, R4 ;  /* 0x00000004000b7213 */ /* 0x000fe20000000000 */
[----:B------:R-:W-:Y:S01]  /*b670*/  @!P3 IMAD.MOV R3, RZ, RZ, -R3 ;  /* 0x000000ffff03b224 */ /* 0x000fe200078e0a03 */
[----:B------:R-:W-:Y:S01]  /*b680*/  @!P5 IADD3 R23, PT, PT, R23, -R2, RZ ;  /* 0x800000021717d210 */ /* 0x000fe20007ffe0ff */
[----:B------:R-:W-:Y:S01]  /*b690*/  STL [R1+0x108], R24 ;  /* 0x0001081801007387 */ /* 0x000fe20000100800 */
[--C-:B------:R-:W-:Y:S01]  /*b6a0*/  @!P4 IMAD.IADD R21, R21, 0x1, -R2.reuse ;  /* 0x000000011515c824 */ /* 0x100fe200078e0a02 */
[----:B------:R-:W-:Y:S01]  /*b6b0*/  ISETP.GT.U32.AND P4, PT, R2, R7, PT ;  /* 0x000000070200720c */ /* 0x000fe20003f84070 */
[--C-:B------:R-:W-:Y:S01]  /*b6c0*/  @!P1 IMAD.IADD R25, R25, 0x1, -R2.reuse ;  /* 0x0000000119199824 */ /* 0x100fe200078e0a02 */
[----:B------:R1:W-:Y:S01]  /*b6d0*/  STL [R1+0x104], R12 ;  /* 0x0001040c01007387 */ /* 0x0003e20000100800 */
[----:B------:R-:W-:Y:S01]  /*b6e0*/  ISETP.GE.AND P5, PT, R20, RZ, PT ;  /* 0x000000ff1400720c */ /* 0x000fe20003fa6270 */
[--C-:B------:R-:W-:Y:S01]  /*b6f0*/  @!P6 IMAD.IADD R5, R5, 0x1, -R2.reuse ;  /* 0x000000010505e824 */ /* 0x100fe200078e0a02 */
[----:B------:R-:W-:Y:S01]  /*b700*/  ISETP.GE.AND P1, PT, R22, RZ, PT ;  /* 0x000000ff1600720c */ /* 0x000fe20003f26270 */
[----:B------:R2:W-:Y:S01]  /*b710*/  STL [R1+0x100], R3 ;  /* 0x0001000301007387 */ /* 0x0005e20000100800 */
[----:B------:R-:W-:Y:S01]  /*b720*/  ISETP.GE.AND P3, PT, R18, RZ, PT ;  /* 0x000000ff1200720c */ /* 0x000fe20003f66270 */
[----:B------:R-:W-:Y:S01]  /*b730*/  @!P2 IMAD.IADD R9, R9, 0x1, -R2 ;  /* 0x000000010909a824 */ /* 0x000fe200078e0a02 */
[----:B------:R-:W-:Y:S01]  /*b740*/  ISETP.GE.AND P6, PT, R10, RZ, PT ;  /* 0x000000ff0a00720c */ /* 0x000fe20003fc6270 */
[----:B------:R-:W-:Y:S01]  /*b750*/  IMAD.MOV.U32 R13, RZ, RZ, R21 ;  /* 0x000000ffff0d7224 */ /* 0x000fe200078e0015 */
[----:B------:R-:W-:Y:S01]  /*b760*/  ISETP.GE.AND P2, PT, R8, RZ, PT ;  /* 0x000000ff0800720c */ /* 0x000fe20003f46270 */
[----:B------:R-:W-:Y:S01]  /*b770*/  IMAD.MOV.U32 R8, RZ, RZ, R23 ;  /* 0x000000ffff087224 */ /* 0x000fe200078e0017 */
[C---:B------:R-:W-:Y:S01]  /*b780*/  IADD3 R20, PT, PT, R28.reuse, 0xd7, RZ ;  /* 0x000000d71c147810 */ /* 0x040fe20007ffe0ff */
[----:B-1----:R-:W-:Y:S01]  /*b790*/  IMAD.MOV.U32 R12, RZ, RZ, R25 ;  /* 0x000000ffff0c7224 */ /* 0x002fe200078e0019 */
[----:B------:R-:W-:Y:S01]  /*b7a0*/  IADD3 R18, PT, PT, R28, 0xdb, RZ ;  /* 0x000000db1c127810 */ /* 0x000fe20007ffe0ff */
[----:B--2---:R-:W-:Y:S01]  /*b7b0*/  IMAD.HI.U32 R3, R0, R11, RZ ;  /* 0x0000000b00037227 */ /* 0x004fe200078e00ff */
[----:B------:R-:W-:-:S02]  /*b7c0*/  IABS R19, R20 ;  /* 0x0000001400137213 */ /* 0x000fc40000000000 */
[----:B------:R-:W-:Y:S01]  /*b7d0*/  @!P1 IADD3 R12, PT, PT, -R12, RZ, RZ ;  /* 0x000000ff0c0c9210 */ /* 0x000fe20007ffe1ff */
[----:B------:R-:W-:Y:S01]  /*b7e0*/  @!P4 IMAD.IADD R7, R7, 0x1, -R2 ;  /* 0x000000010707c824 */ /* 0x000fe200078e0a02 */
[----:B------:R-:W-:Y:S01]  /*b7f0*/  IADD3 R3, PT, PT, -R3, RZ, RZ ;  /* 0x000000ff03037210 */ /* 0x000fe20007ffe1ff */
[----:B------:R-:W-:Y:S01]  /*b800*/  @!P5 IMAD.MOV R8, RZ, RZ, -R8 ;  /* 0x000000ffff08d224 */ /* 0x000fe200078e0a08 */
[C---:B------:R-:W-:Y:S01]  /*b810*/  ISETP.GT.U32.AND P4, PT, R2.reuse, R9, PT ;  /* 0x000000090200720c */ /* 0x040fe20003f84070 */
[----:B------:R-:W-:Y:S01]  /*b820*/  @!P3 IMAD.MOV R13, RZ, RZ, -R13 ;  /* 0x000000ffff0db224 */ /* 0x000fe200078e0a0d */
[C---:B------:R-:W-:Y:S01]  /*b830*/  ISETP.GT.U32.AND P1, PT, R2.reuse, R7, PT ;  /* 0x000000070200720c */ /* 0x040fe20003f24070 */
[----:B------:R-:W-:Y:S01]  /*b840*/  IMAD R3, R2, R3, R11 ;  /* 0x0000000302037224 */ /* 0x000fe200078e020b */
[----:B------:R-:W-:Y:S01]  /*b850*/  ISETP.GE.AND P3, PT, R6, RZ, PT ;  /* 0x000000ff0600720c */ /* 0x000fe20003f66270 */
[----:B------:R-:W-:Y:S01]  /*b860*/  VIADD R6, R28, 0xd3 ;  /* 0x000000d31c067836 */ /* 0x000fe20000000000 */
[----:B------:R-:W-:Y:S01]  /*b870*/  @!P6 IADD3 R5, PT, PT, -R5, RZ, RZ ;  /* 0x000000ff0505e210 */ /* 0x000fe20007ffe1ff */
[----:B------:R-:W-:Y:S01]  /*b880*/  STL [R1+0xfc], R13 ;  /* 0x0000fc0d01007387 */ /* 0x000fe20000100800 */
[----:B------:R-:W-:Y:S01]  /*b890*/  ISETP.GT.U32.AND P5, PT, R2, R3, PT ;  /* 0x000000030200720c */ /* 0x000fe20003fa4070 */
[----:B------:R-:W-:Y:S01]  /*b8a0*/  VIADD R16, R28, 0xda ;  /* 0x000000da1c107836 */ /* 0x000fe20000000000 */
[----:B------:R-:W-:Y:S01]  /*b8b0*/  ISETP.GE.AND P6, PT, R4, RZ, PT ;  /* 0x000000ff0400720c */ /* 0x000fe20003fc6270 */
[----:B------:R-:W-:Y:S01]  /*b8c0*/  STL [R1+0xf8], R12 ;  /* 0x0000f80c01007387 */ /* 0x000fe20000100800 */
[----:B------:R-:W-:-:S02]  /*b8d0*/  VIADD R4, R28, 0xd4 ;  /* 0x000000d41c047836 */ /* 0x000fc40000000000 */
[--C-:B------:R-:W-:Y:S01]  /*b8e0*/  @!P4 IMAD.IADD R9, R9, 0x1, -R2.reuse ;  /* 0x000000010909c824 */ /* 0x100fe200078e0a02 */
[----:B------:R1:W-:Y:S01]  /*b8f0*/  STL [R1+0xf4], R8 ;  /* 0x0000f40801007387 */ /* 0x0003e20000100800 */
[----:B------:R-:W-:Y:S02]  /*b900*/  @!P1 IADD3 R7, PT, PT, R7, -R2, RZ ;  /* 0x8000000207079210 */ /* 0x000fe40007ffe0ff */
[----:B------:R-:W-:Y:S01]  /*b910*/  ISETP.GE.AND P1, PT, R4, RZ, PT ;  /* 0x000000ff0400720c */ /* 0x000fe20003f26270 */
[----:B------:R2:W-:Y:S01]  /*b920*/  STL [R1+0xf0], R5 ;  /* 0x0000f00501007387 */ /* 0x0005e20000100800 */
[----:B------:R-:W-:Y:S01]  /*b930*/  IABS R11, R4 ;  /* 0x00000004000b7213 */ /* 0x000fe20000000000 */
[----:B------:R-:W-:Y:S01]  /*b940*/  @!P5 IMAD.IADD R3, R3, 0x1, -R2 ;  /* 0x000000010303d824 */ /* 0x000fe200078e0a02 */
[----:B------:R-:W-:Y:S01]  /*b950*/  ISETP.GE.AND P4, PT, R6, RZ, PT ;  /* 0x000000ff0600720c */ /* 0x000fe20003f86270 */
[----:B------:R-:W-:Y:S01]  /*b960*/  IMAD.MOV.U32 R10, RZ, RZ, R7 ;  /* 0x000000ffff0a7224 */ /* 0x000fe200078e0007 */
[----:B------:R-:W-:Y:S01]  /*b970*/  IABS R23, R16 ;  /* 0x0000001000177213 */ /* 0x000fe20000000000 */
[----:B-1----:R-:W-:Y:S01]  /*b980*/  IMAD.MOV.U32 R8, RZ, RZ, R9 ;  /* 0x000000ffff087224 */ /* 0x002fe200078e0009 */
[----:B------:R-:W-:-:S02]  /*b990*/  ISETP.GT.U32.AND P5, PT, R2, R3, PT ;  /* 0x000000030200720c */ /* 0x000fc40003fa4070 */
[----:B------:R-:W-:Y:S01]  /*b9a0*/  @!P3 IADD3 R10, PT, PT, -R10, RZ, RZ ;  /* 0x000000ff0a0ab210 */ /* 0x000fe20007ffe1ff */
[----:B------:R-:W-:Y:S01]  /*b9b0*/  @!P2 IMAD.MOV R8, RZ, RZ, -R8 ;  /* 0x000000ffff08a224 */ /* 0x000fe200078e0a08 */
[----:B--2---:R-:W-:Y:S01]  /*b9c0*/  IABS R5, R6 ;  /* 0x0000000600057213 */ /* 0x004fe20000000000 */
[----:B------:R-:W-:-:S03]  /*b9d0*/  VIADD R6, R28, 0xd5 ;  /* 0x000000d51c067836 */ /* 0x000fc60000000000 */
[----:B------:R1:W-:Y:S01]  /*b9e0*/  STL [R1+0xec], R8 ;  /* 0x0000ec0801007387 */ /* 0x0003e20000100800 */
[----:B------:R-:W-:Y:S01]  /*b9f0*/  IMAD.HI.U32 R4, R0, R5, RZ ;  /* 0x0000000500047227 */ /* 0x000fe200078e00ff */
[----:B------:R-:W-:Y:S02]  /*ba00*/  ISETP.GE.AND P2, PT, R6, RZ, PT ;  /* 0x000000ff0600720c */ /* 0x000fe40003f46270 */
[----:B------:R2:W-:Y:S01]  /*ba10*/  STL [R1+0xe8], R10 ;  /* 0x0000e80a01007387 */ /* 0x0005e20000100800 */
[----:B------:R-:W-:Y:S01]  /*ba20*/  @!P5 IMAD.IADD R3, R3, 0x1, -R2 ;  /* 0x000000010303d824 */ /* 0x000fe200078e0a02 */
[----:B------:R-:W-:Y:S01]  /*ba30*/  IADD3 R9, PT, PT, -R4, RZ, RZ ;  /* 0x000000ff04097210 */ /* 0x000fe20007ffe1ff */
[----:B------:R-:W-:Y:S01]  /*ba40*/  IMAD.HI.U32 R4, R0, R11, RZ ;  /* 0x0000000b00047227 */ /* 0x000fe200078e00ff */
[----:B-1----:R-:W-:-:S03]  /*ba50*/  IABS R8, R6 ;  /* 0x0000000600087213 */ /* 0x002fc60000000000 */
[----:B------:R-:W-:Y:S02]  /*ba60*/  IMAD R9, R2, R9, R5 ;  /* 0x0000000902097224 */ /* 0x000fe400078e0205 */
[----:B------:R-:W-:Y:S02]  /*ba70*/  VIADD R6, R28, 0xd6 ;  /* 0x000000d61c067836 */ /* 0x000fe40000000000 */
[----:B------:R-:W-:Y:S01]  /*ba80*/  IMAD.MOV.U32 R7, RZ, RZ, R8 ;  /* 0x000000ffff077224 */ /* 0x000fe200078e0008 */
[----:B------:R-:W-:Y:S01]  /*ba90*/  ISETP.GT.U32.AND P5, PT, R2, R9, PT ;  /* 0x000000090200720c */ /* 0x000fe20003fa4070 */
[----:B------:R-:W-:Y:S01]  /*baa0*/  IMAD.MOV R4, RZ, RZ, -R4 ;  /* 0x000000ffff047224 */ /* 0x000fe200078e0a04 */
[----:B------:R-:W-:Y:S01]  /*bab0*/  IABS R13, R6 ;  /* 0x00000006000d7213 */ /* 0x000fe20000000000 */
[----:B------:R-:W-:Y:S01]  /*bac0*/  IMAD.MOV.U32 R12, RZ, RZ, R3 ;  /* 0x000000ffff0c7224 */ /* 0x000fe200078e0003 */
[----:B------:R-:W-:Y:S01]  /*bad0*/  ISETP.GE.AND P3, PT, R6, RZ, PT ;  /* 0x000000ff0600720c */ /* 0x000fe20003f66270 */
[----:B------:R-:W-:-:S03]  /*bae0*/  IMAD.HI.U32 R5, R0, R7, RZ ;  /* 0x0000000700057227 */ /* 0x000fc600078e00ff */
[----:B------:R-:W-:Y:S01]  /*baf0*/  @!P6 IADD3 R12, PT, PT, -R12, RZ, RZ ;  /* 0x000000ff0c0ce210 */ /* 0x000fe20007ffe1ff */
[C---:B------:R-:W-:Y:S02]  /*bb00*/  IMAD R11, R2.reuse, R4, R11 ;  /* 0x00000004020b7224 */ /* 0x040fe400078e020b */
[----:B------:R-:W-:Y:S02]  /*bb10*/  IMAD.MOV R5, RZ, RZ, -R5 ;  /* 0x000000ffff057224 */ /* 0x000fe400078e0a05 */
[----:B------:R-:W-:Y:S01]  /*bb20*/  @!P5 IMAD.IADD R9, R9, 0x1, -R2 ;  /* 0x000000010909d824 */ /* 0x000fe200078e0a02 */
[----:B------:R-:W-:Y:S01]  /*bb30*/  ISETP.GT.U32.AND P6, PT, R2, R11, PT ;  /* 0x0000000b0200720c */ /* 0x000fe20003fc4070 */
[----:B------:R-:W-:Y:S01]  /*bb40*/  IMAD.HI.U32 R4, R0, R13, RZ ;  /* 0x0000000d00047227 */ /* 0x000fe200078e00ff */
[----:B------:R1:W-:Y:S02]  /*bb50*/  STL [R1+0xe4], R12 ;  /* 0x0000e40c01007387 */ /* 0x0003e40000100800 */
[C---:B------:R-:W-:Y:S01]  /*bb60*/  ISETP.GT.U32.AND P5, PT, R2.reuse, R9, PT ;  /* 0x000000090200720c */ /* 0x040fe20003fa4070 */
[----:B------:R-:W-:Y:S01]  /*bb70*/  IMAD R7, R2, R5, R7 ;  /* 0x0000000502077224 */ /* 0x000fe200078e0207 */
[----:B------:R-:W-:Y:S01]  /*bb80*/  IADD3 R5, PT, PT, -R4, RZ, RZ ;  /* 0x000000ff04057210 */ /* 0x000fe20007ffe1ff */
[----:B------:R-:W-:-:S02]  /*bb90*/  VIADD R8, R28, 0xd8 ;  /* 0x000000d81c087836 */ /* 0x000fc40000000000 */
[----:B--2---:R-:W-:Y:S02]  /*bba0*/  VIADD R10, R28, 0xd9 ;  /* 0x000000d91c0a7836 */ /* 0x004fe40000000000 */
[----:B------:R-:W-:Y:S01]  /*bbb0*/  IMAD R5, R2, R5, R13 ;  /* 0x0000000502057224 */ /* 0x000fe200078e020d */
[----:B------:R-:W-:Y:S01]  /*bbc0*/  IABS R15, R8 ;  /* 0x00000008000f7213 */ /* 0x000fe20000000000 */
[----:B------:R-:W-:Y:S01]  /*bbd0*/  @!P6 IMAD.IADD R11, R11, 0x1, -R2 ;  /* 0x000000010b0be824 */ /* 0x000fe200078e0a02 */
[----:B------:R-:W-:Y:S01]  /*bbe0*/  IABS R17, R10 ;  /* 0x0000000a00117213 */ /* 0x000fe20000000000 */
[----:B------:R-:W-:Y:S01]  /*bbf0*/  IMAD.HI.U32 R4, R0, R19, RZ ;  /* 0x0000001300047227 */ /* 0x000fe200078e00ff */
[----:B------:R-:W-:-:S03]  /*bc00*/  ISETP.GT.U32.AND P6, PT, R2, R5, PT ;  /* 0x000000050200720c */ /* 0x000fc60003fc4070 */
[----:B------:R-:W-:Y:S01]  /*bc10*/  @!P5 IMAD.IADD R9, R9, 0x1, -R2 ;  /* 0x000000010909d824 */ /* 0x000fe200078e0a02 */
[----:B------:R-:W-:Y:S01]  /*bc20*/  ISETP.GT.U32.AND P5, PT, R2, R7, PT ;  /* 0x000000070200720c */ /* 0x000fe20003fa4070 */
[----:B------:R-:W-:-:S04]  /*bc30*/  IMAD.HI.U32 R6, R0, R15, RZ ;  /* 0x0000000f00067227 */ /* 0x000fc800078e00ff */
[----:B------:R-:W-:Y:S02]  /*bc40*/  IMAD.MOV.U32 R24, RZ, RZ, R9 ;  /* 0x000000ffff187224 */ /* 0x000fe400078e0009 */
[----:B------:R-:W-:-:S04]  /*bc50*/  IMAD.HI.U32 R3, R0, R17, RZ ;  /* 0x0000001100037227 */ /* 0x000fc800078e00ff */
[----:B------:R-:W-:Y:S02]  /*bc60*/  @!P6 IMAD.IADD R5, R5, 0x1, -R2 ;  /* 0x000000010505e824 */ /* 0x000fe400078e0a02 */
[----:B------:R-:W-:Y:S01]  /*bc70*/  @!P5 IADD3 R7, PT, PT, R7, -R2, RZ ;  /* 0x800000020707d210 */ /* 0x000fe20007ffe0ff */
[----:B------:R-:W-:Y:S01]  /*bc80*/  @!P4 IMAD.MOV R24, RZ, RZ, -R24 ;  /* 0x000000ffff18c224 */ /* 0x000fe200078e0a18 */
[C---:B------:R-:W-:Y:S01]  /*bc90*/  ISETP.GT.U32.AND P5, PT, R2.reuse, R11, PT ;  /* 0x0000000b0200720c */ /* 0x040fe20003fa4070 */
[----:B------:R-:W-:Y:S01]  /*bca0*/  IMAD.MOV R4, RZ, RZ, -R4 ;  /* 0x000000ffff047224 */ /* 0x000fe200078e0a04 */
[----:B------:R-:W-:Y:S01]  /*bcb0*/  ISETP.GT.U32.AND P4, PT, R2, R7, PT ;  /* 0x000000070200720c */ /* 0x000fe20003f84070 */
[----:B-1----:R-:W-:Y:S01]  /*bcc0*/  IMAD.HI.U32 R12, R0, R23, RZ ;  /* 0x00000017000c7227 */ /* 0x002fe200078e00ff */
[----:B------:R-:W-:Y:S01]  /*bcd0*/  ISETP.GT.U32.AND P6, PT, R2, R5, PT ;  /* 0x000000050200720c */ /* 0x000fe20003fc4070 */
[----:B------:R1:W-:Y:S02]  /*bce0*/  STL [R1+0xe0], R24 ;  /* 0x0000e01801007387 */ /* 0x0003e40000100800 */
[----:B------:R-:W-:Y:S01]  /*bcf0*/  IMAD.MOV R6, RZ, RZ, -R6 ;  /* 0x000000ffff067224 */ /* 0x000fe200078e0a06 */
[----:B------:R-:W-:Y:S01]  /*bd00*/  IADD3 R9, PT, PT, -R12, RZ, RZ ;  /* 0x000000ff0c097210 */ /* 0x000fe20007ffe1ff */
[----:B------:R-:W-:-:S02]  /*bd10*/  IMAD.MOV R3, RZ, RZ, -R3 ;  /* 0x000000ffff037224 */ /* 0x000fc400078e0a03 */
[C---:B------:R-:W-:Y:S02]  /*bd20*/  IMAD R19, R2.reuse, R4, R19 ;  /* 0x0000000402137224 */ /* 0x040fe400078e0213 */
[----:B------:R-:W-:Y:S02]  /*bd30*/  @!P5 IMAD.IADD R11, R11, 0x1, -R2 ;  /* 0x000000010b0bd824 */ /* 0x000fe400078e0a02 */
[C---:B------:R-:W-:Y:S01]  /*bd40*/  IMAD R15, R2.reuse, R6, R15 ;  /* 0x00000006020f7224 */ /* 0x040fe200078e020f */
[C---:B------:R-:W-:Y:S01]  /*bd50*/  ISETP.GT.U32.AND P5, PT, R2.reuse, R19, PT ;  /* 0x000000130200720c */ /* 0x040fe20003fa4070 */
[C---:B------:R-:W-:Y:S01]  /*bd60*/  IMAD R3, R2.reuse, R3, R17 ;  /* 0x0000000302037224 */ /* 0x040fe200078e0211 */
[----:B------:R-:W-:Y:S01]  /*bd70*/  @!P6 IADD3 R5, PT, PT, R5, -R2, RZ ;  /* 0x800000020505e210 */ /* 0x000fe20007ffe0ff */
[----:B-1----:R-:W-:Y:S01]  /*bd80*/  IMAD.MOV.U32 R24, RZ, RZ, R11 ;  /* 0x000000ffff187224 */ /* 0x002fe200078e000b */
[----:B------:R-:W-:Y:S01]  /*bd90*/  IABS R17, R18 ;  /* 0x0000001200117213 */ /* 0x000fe20000000000 */
[----:B------:R-:W-:-:S02]  /*bda0*/  IMAD R9, R2, R9, R23 ;  /* 0x0000000902097224 */ /* 0x000fc400078e0217 */
[----:B------:R-:W-:Y:S01]  /*bdb0*/  @!P1 IMAD.MOV R24, RZ, RZ, -R24 ;  /* 0x000000ffff189224 */ /* 0x000fe200078e0a18 */
[C---:B------:R-:W-:Y:S01]  /*bdc0*/  ISETP.GT.U32.AND P1, PT, R2.reuse, R15, PT ;  /* 0x0000000f0200720c */ /* 0x040fe20003f24070 */
[--C-:B------:R-:W-:Y:S01]  /*bdd0*/  @!P4 IMAD.IADD R7, R7, 0x1, -R2.reuse ;  /* 0x000000010707c824 */ /* 0x100fe200078e0a02 */
[----:B------:R-:W-:Y:S01]  /*bde0*/  ISETP.GT.U32.AND P4, PT, R2, R3, PT ;  /* 0x000000030200720c */ /* 0x000fe20003f84070 */
[----:B------:R-:W-:Y:S01]  /*bdf0*/  VIADD R4, R28, 0xdc ;  /* 0x000000dc1c047836 */ /* 0x000fe20000000000 */
[----:B------:R-:W-:Y:S01]  /*be00*/  ISETP.GT.U32.AND P6, PT, R2, R9, PT ;  /* 0x000000090200720c */ /* 0x000fe20003fc4070 */
[----:B------:R-:W-:Y:S01]  /*be10*/  VIADD R6, R28, 0xdd ;  /* 0x000000dd1c067836 */ /* 0x000fe20000000000 */
[----:B------:R-:W-:Y:S01]  /*be20*/  STL [R1+0xdc], R24 ;  /* 0x0000dc1801007387 */ /* 0x000fe20000100800 */
[----:B------:R-:W-:Y:S01]  /*be30*/  @!P5 IMAD.IADD R19, R19, 0x1, -R2 ;  /* 0x000000011313d824 */ /* 0x000fe200078e0a02 */
[----:B------:R-:W-:Y:S01]  /*be40*/  IABS R13, R4 ;  /* 0x00000004000d7213 */ /* 0x000fe20000000000 */
[----:B------:R-:W-:Y:S01]  /*be50*/  IMAD.HI.U32 R14, R0, R17, RZ ;  /* 0x00000011000e7227 */ /* 0x000fe200078e00ff */
[----:B------:R-:W-:-:S02]  /*be60*/  IABS R21, R6 ;  /* 0x0000000600157213 */ /* 0x000fc40000000000 */
[----:B------:R-:W-:Y:S01]  /*be70*/  ISETP.GE.AND P5, PT, R20, RZ, PT ;  /* 0x000000ff1400720c */ /* 0x000fe20003fa6270 */
[----:B------:R-:W-:Y:S01]  /*be80*/  IMAD.HI.U32 R22, R0, R13, RZ ;  /* 0x0000000d00167227 */ /* 0x000fe200078e00ff */
[----:B------:R-:W-:Y:S02]  /*be90*/  @!P1 IADD3 R15, PT, PT, R15, -R2, RZ ;  /* 0x800000020f0f9210 */ /* 0x000fe40007ffe0ff */
[----:B------:R-:W-:Y:S01]  /*bea0*/  ISETP.GT.U32.AND P1, PT, R2, R19, PT ;  /* 0x000000130200720c */ /* 0x000fe20003f24070 */
[----:B------:R-:W-:Y:S01]  /*beb0*/  @!P4 IMAD.IADD R3, R3, 0x1, -R2 ;  /* 0x000000010303c824 */ /* 0x000fe200078e0a02 */
[----:B------:R-:W-:Y:S01]  /*bec0*/  IADD3 R22, PT, PT, -R22, RZ, RZ ;  /* 0x000000ff16167210 */ /* 0x000fe20007ffe1ff */
[----:B------:R-:W-:Y:S01]  /*bed0*/  IMAD.MOV.U32 R23, RZ, RZ, R7 ;  /* 0x000000ffff177224 */ /* 0x000fe200078e0007 */
[C---:B------:R-:W-:Y:S01]  /*bee0*/  ISETP.GT.U32.AND P4, PT, R2.reuse, R15, PT ;  /* 0x0000000f0200720c */ /* 0x040fe20003f84070 */
[----:B------:R-:W-:Y:S02]  /*bef0*/  IMAD.MOV R14, RZ, RZ, -R14 ;  /* 0x000000ffff0e7224 */ /* 0x000fe400078e0a0e */
[----:B------:R-:W-:Y:S01]  /*bf00*/  @!P6 IMAD.IADD R9, R9, 0x1, -R2 ;  /* 0x000000010909e824 */ /* 0x000fe200078e0a02 */
[----:B------:R-:W-:Y:S01]  /*bf10*/  ISETP.GT.U32.AND P6, PT, R2, R3, PT ;  /* 0x000000030200720c */ /* 0x000fe20003fc4070 */
[----:B------:R-:W-:Y:S01]  /*bf20*/  IMAD.HI.U32 R12, R0, R21, RZ ;  /* 0x00000015000c7227 */ /* 0x000fe200078e00ff */
[----:B------:R-:W-:-:S02]  /*bf30*/  @!P2 IADD3 R23, PT, PT, -R23, RZ, RZ ;  /* 0x000000ff1717a210 */ /* 0x000fc40007ffe1ff */
[C---:B------:R-:W-:Y:S01]  /*bf40*/  ISETP.GT.U32.AND P2, PT, R2.reuse, R9, PT ;  /* 0x000000090200720c */ /* 0x040fe20003f44070 */
[C---:B------:R-:W-:Y:S02]  /*bf50*/  IMAD R17, R2.reuse, R14, R17 ;  /* 0x0000000e02117224 */ /* 0x040fe400078e0211 */
[----:B------:R-:W-:Y:S01]  /*bf60*/  IMAD.MOV R11, RZ, RZ, -R12 ;  /* 0x000000ffff0b7224 */ /* 0x000fe200078e0a0c */
[----:B------:R1:W-:Y:S01]  /*bf70*/  STL [R1+0xd8], R23 ;  /* 0x0000d81701007387 */ /* 0x0003e20000100800 */
[C---:B------:R-:W-:Y:S02]  /*bf80*/  IMAD R13, R2.reuse, R22, R13 ;  /* 0x00000016020d7224 */ /* 0x040fe400078e020d */
[----:B------:R-:W-:Y:S01]  /*bf90*/  @!P3 IMAD.MOV R5, RZ, RZ, -R5 ;  /* 0x000000ffff05b224 */ /* 0x000fe200078e0a05 */
[----:B------:R-:W-:Y:S01]  /*bfa0*/  ISETP.GT.U32.AND P3, PT, R2, R17, PT ;  /* 0x000000110200720c */ /* 0x000fe20003f64070 */
[----:B------:R-:W-:Y:S01]  /*bfb0*/  VIADD R12, R28, 0xde ;  /* 0x000000de1c0c7836 */ /* 0x000fe20000000000 */
[----:B------:R-:W-:Y:S01]  /*bfc0*/  @!P6 IADD3 R3, PT, PT, R3, -R2, RZ ;  /* 0x800000020303e210 */ /* 0x000fe20007ffe0ff */
[----:B------:R-:W-:Y:S01]  /*bfd0*/  IMAD R11, R2, R11, R21 ;  /* 0x0000000b020b7224 */ /* 0x000fe200078e0215 */
[----:B------:R2:W-:Y:S01]  /*bfe0*/  STL [R1+0xd4], R5 ;  /* 0x0000d40501007387 */ /* 0x0005e20000100800 */
[----:B------:R-:W-:Y:S01]  /*bff0*/  VIADD R14, R28, 0xdf ;  /* 0x000000df1c0e7836 */ /* 0x000fe20000000000 */
[----:B------:R-:W-:Y:S01]  /*c000*/  IABS R21, R12 ;  /* 0x0000000c00157213 */ /* 0x000fe20000000000 */
[--C-:B------:R-:W-:Y:S01]  /*c010*/  @!P1 IMAD.IADD R19, R19, 0x1, -R2.reuse ;  /* 0x0000000113139824 */ /* 0x100fe200078e0a02 */
[C---:B------:R-:W-:Y:S01]  /*c020*/  ISETP.GT.U32.AND P1, PT, R2.reuse, R13, PT ;  /* 0x0000000d0200720c */ /* 0x040fe20003f24070 */
[--C-:B------:R-:W-:Y:S01]  /*c030*/  @!P2 IMAD.IADD R9, R9, 0x1, -R2.reuse ;  /* 0x000000010909a824 */ /* 0x100fe200078e0a02 */
[----:B-1----:R-:W-:Y:S01]  /*c040*/  IABS R23, R14 ;  /* 0x0000000e00177213 */ /* 0x002fe20000000000 */
[--C-:B------:R-:W-:Y:S01]  /*c050*/  @!P4 IMAD.IADD R15, R15, 0x1, -R2.reuse ;  /* 0x000000010f0fc824 */ /* 0x100fe200078e0a02 */
[----:B------:R-:W-:Y:S01]  /*c060*/  ISETP.GT.U32.AND P6, PT, R2, R11, PT ;  /* 0x0000000b0200720c */ /* 0x000fe20003fc4070 */
[----:B------:R-:W-:Y:S01]  /*c070*/  @!P3 IMAD.IADD R17, R17, 0x1, -R2 ;  /* 0x000000011111b824 */ /* 0x000fe200078e0a02 */
[----:B------:R-:W-:Y:S01]  /*c080*/  ISETP.GE.AND P2, PT, R10, RZ, PT ;  /* 0x000000ff0a00720c */ /* 0x000fe20003f46270 */
[----:B--2---:R-:W-:Y:S01]  /*c090*/  IMAD.HI.U32 R5, R0, R21, RZ ;  /* 0x0000001500057227 */ /* 0x004fe200078e00ff */
[----:B------:R-:W-:-:S02]  /*c0a0*/  ISETP.GE.AND P4, PT, R8, RZ, PT ;  /* 0x000000ff0800720c */ /* 0x000fc40003f86270 */
[----:B------:R-:W-:Y:S01]  /*c0b0*/  ISETP.GE.AND P3, PT, R16, RZ, PT ;  /* 0x000000ff1000720c */ /* 0x000fe20003f66270 */
[----:B------:R-:W-:Y:S01]  /*c0c0*/  IMAD.HI.U32 R7, R0, R23, RZ ;  /* 0x0000001700077227 */ /* 0x000fe200078e00ff */
[----:B------:R-:W-:-:S03]  /*c0d0*/  MOV R10, R9 ;  /* 0x00000009000a7202 */ /* 0x000fc60000000f00 */
[----:B------:R-:W-:Y:S01]  /*c0e0*/  IMAD.MOV.U32 R22, RZ, RZ, R19 ;  /* 0x000000ffff167224 */ /* 0x000fe200078e0013 */
[----:B------:R-:W-:Y:S01]  /*c0f0*/  IADD3 R8, PT, PT, -R7, RZ, RZ ;  /* 0x000000ff07087210 */ /* 0x000fe20007ffe1ff */
[----:B------:R-:W-:Y:S01]  /*c100*/  IMAD.MOV R5, RZ, RZ, -R5 ;  /* 0x000000ffff057224 */ /* 0x000fe200078e0a05 */
[----:B------:R-:W-:Y:S01]  /*c110*/  @!P6 IADD3 R11, PT, PT, R11, -R2, RZ ;  /* 0x800000020b0be210 */ /* 0x000fe20007ffe0ff */
[----:B------:R-:W-:Y:S01]  /*c120*/  @!P1 IMAD.IADD R13, R13, 0x1, -R2 ;  /* 0x000000010d0d9824 */ /* 0x000fe200078e0a02 */
[----:B------:R-:W-:Y:S01]  /*c130*/  ISETP.GE.AND P1, PT, R18, RZ, PT ;  /* 0x000000ff1200720c */ /* 0x000fe20003f26270 */
[----:B------:R-:W-:Y:S01]  /*c140*/  @!P5 IMAD.MOV R22, RZ, RZ, -R22 ;  /* 0x000000ffff16d224 */ /* 0x000fe200078e0a16 */
[C---:B------:R-:W-:Y:S01]  /*c150*/  ISETP.GT.U32.AND P5, PT, R2.reuse, R17, PT ;  /* 0x000000110200720c */ /* 0x040fe20003fa4070 */
[C---:B------:R-:W-:Y:S01]  /*c160*/  IMAD R7, R2.reuse, R5, R21 ;  /* 0x0000000502077224 */ /* 0x040fe200078e0215 */
[C---:B------:R-:W-:Y:S01]  /*c170*/  ISETP.GT.U32.AND P6, PT, R2.reuse, R13, PT ;  /* 0x0000000d0200720c */ /* 0x040fe20003fc4070 */
[----:B------:R-:W-:Y:S01]  /*c180*/  IMAD.MOV.U32 R20, RZ, RZ, R15 ;  /* 0x000000ffff147224 */ /* 0x000fe200078e000f */
[----:B------:R-:W-:Y:S01]  /*c190*/  STL [R1+0xd0], R22 ;  /* 0x0000d01601007387 */ /* 0x000fe20000100800 */
[----:B------:R-:W-:Y:S01]  /*c1a0*/  @!P2 IMAD.MOV R3, RZ, RZ, -R3 ;  /* 0x000000ffff03a224 */ /* 0x000fe200078e0a03 */
[C---:B------:R-:W-:Y:S01]  /*c1b0*/  ISETP.GT.U32.AND P2, PT, R2.reuse, R7, PT ;  /* 0x000000070200720c */ /* 0x040fe20003f44070 */
[----:B------:R-:W-:-:S02]  /*c1c0*/  IMAD R5, R2, R8, R23 ;  /* 0x0000000802057224 */ /* 0x000fc400078e0217 */
[----:B------:R-:W-:Y:S02]  /*c1d0*/  VIADD R8, R28, 0xe0 ;  /* 0x000000e01c087836 */ /* 0x000fe40000000000 */
[----:B------:R-:W-:Y:S01]  /*c1e0*/  @!P4 IMAD.MOV R20, RZ, RZ, -R20 ;  /* 0x000000ffff14c224 */ /* 0x000fe200078e0a14 */
[----:B------:R-:W-:Y:S01]  /*c1f0*/  ISETP.GT.U32.AND P4, PT, R2, R11, PT ;  /* 0x0000000b0200720c */ /* 0x000fe20003f84070 */
[----:B------:R-:W-:Y:S01]  /*c200*/  @!P3 IMAD.MOV R10, RZ, RZ, -R10 ;  /* 0x000000ffff0ab224 */ /* 0x000fe200078e0a0a */
[----:B------:R-:W-:Y:S01]  /*c210*/  IABS R9, R8 ;  /* 0x0000000800097213 */ /* 0x000fe20000000000 */
[--C-:B------:R-:W-:Y:S01]  /*c220*/  @!P5 IMAD.IADD R17, R17, 0x1, -R2.reuse ;  /* 0x000000011111d824 */ /* 0x100fe200078e0a02 */
[----:B------:R-:W-:Y:S01]  /*c230*/  STL [R1+0xcc], R20 ;  /* 0x0000cc1401007387 */ /* 0x000fe20000100800 */
[----:B------:R-:W-:Y:S02]  /*c240*/  @!P6 IADD3 R13, PT, PT, R13, -R2, RZ ;  /* 0x800000020d0de210 */ /* 0x000fe40007ffe0ff */
[----:B------:R-:W-:Y:S01]  /*c250*/  ISETP.GE.AND P6, PT, R6, RZ, PT ;  /* 0x000000ff0600720c */ /* 0x000fe20003fc6270 */
[----:B------:R1:W-:Y:S01]  /*c260*/  STL [R1+0xc8], R3 ;  /* 0x0000c80301007387 */ /* 0x0003e20000100800 */
[----:B------:R-:W-:Y:S01]  /*c270*/  VIADD R6, R28, 0xe1 ;  /* 0x000000e11c067836 */ /* 0x000fe20000000000 */
[----:B------:R-:W-:Y:S01]  /*c280*/  ISETP.GT.U32.AND P5, PT, R2, R5, PT ;  /* 0x000000050200720c */ /* 0x000fe20003fa4070 */
[--C-:B------:R-:W-:Y:S01]  /*c290*/  @!P2 IMAD.IADD R7, R7, 0x1, -R2.reuse ;  /* 0x000000010707a824 */ /* 0x100fe200078e0a02 */
[----:B------:R2:W-:Y:S01]  /*c2a0*/  STL [R1+0xc4], R10 ;  /* 0x0000c40a01007387 */ /* 0x0005e20000100800 */
[----:B------:R-:W-:Y:S01]  /*c2b0*/  ISETP.GE.AND P3, PT, R4, RZ, PT ;  /* 0x000000ff0400720c */ /* 0x000fe20003f66270 */
[----:B------:R-:W-:Y:S01]  /*c2c0*/  @!P4 IMAD.IADD R11, R11, 0x1, -R2 ;  /* 0x000000010b0bc824 */ /* 0x000fe200078e0a02 */
[----:B------:R-:W-:-:S02]  /*c2d0*/  IABS R4, R6 ;  /* 0x0000000600047213 */ /* 0x000fc40000000000 */
[----:B------:R-:W-:Y:S01]  /*c2e0*/  ISETP.GE.AND P4, PT, R12, RZ, PT ;  /* 0x000000ff0c00720c */ /* 0x000fe20003f86270 */
[----:B-1----:R-:W-:Y:S01]  /*c2f0*/  IMAD.HI.U32 R3, R0, R9, RZ ;  /* 0x0000000900037227 */ /* 0x002fe200078e00ff */
[----:B------:R-:W-:Y:S02]  /*c300*/  MOV R12, R13 ;  /* 0x0000000d000c7202 */ /* 0x000fe40000000f00 */
[----:B------:R-:W-:Y:S01]  /*c310*/  ISETP.GE.AND P2, PT, R14, RZ, PT ;  /* 0x000000ff0e00720c */ /* 0x000fe20003f46270 */
[----:B--2---:R-:W-:Y:S01]  /*c320*/  IMAD.MOV.U32 R10, RZ, RZ, R17 ;  /* 0x000000ffff0a7224 */ /* 0x004fe200078e0011 */
[----:B------:R-:W-:Y:S01]  /*c330*/  IADD3 R3, PT, PT, -R3, RZ, RZ ;  /* 0x000000ff03037210 */ /* 0x000fe20007ffe1ff */
[----:B------:R-:W-:Y:S01]  /*c340*/  IMAD.MOV.U32 R13, RZ, RZ, R4 ;  /* 0x000000ffff0d7224 */ /* 0x000fe200078e0004 */
[----:B------:R-:W-:Y:S01]  /*c350*/  IADD3 R4, PT, PT, R28, 0xe2, RZ ;  /* 0x000000e21c047810 */ /* 0x000fe20007ffe0ff */
[----:B------:R-:W-:Y:S01]  /*c360*/  @!P1 IMAD.MOV R10, RZ, RZ, -R10 ;  /* 0x000000ffff0a9224 */ /* 0x000fe200078e0a0a */
[C---:B------:R-:W-:Y:S01]  /*c370*/  ISETP.GT.U32.AND P1, PT, R2.reuse, R7, PT ;  /* 0x000000070200720c */ /* 0x040fe20003f24070 */
[----:B------:R-:W-:-:S02]  /*c380*/  IMAD R9, R2, R3, R9 ;  /* 0x0000000302097224 */ /* 0x000fc400078e0209 */
[----:B------:R-:W-:Y:S01]  /*c390*/  IMAD.HI.U32 R3, R0, R13, RZ ;  /* 0x0000000d00037227 */ /* 0x000fe200078e00ff */
[----:B------:R1:W-:Y:S03]  /*c3a0*/  STL [R1+0xc0], R10 ;  /* 0x0000c00a01007387 */ /* 0x0003e60000100800 */
[----:B------:R-:W-:Y:S01]  /*c3b0*/  @!P5 IMAD.IADD R5, R5, 0x1, -R2 ;  /* 0x000000010505d824 */ /* 0x000fe200078e0a02 */
[----:B------:R-:W-:Y:S01]  /*c3c0*/  IADD3 R3, PT, PT, -R3, RZ, RZ ;  /* 0x000000ff03037210 */ /* 0x000fe20007ffe1ff */
[----:B------:R-:W-:Y:S01]  /*c3d0*/  @!P3 IMAD.MOV R12, RZ, RZ, -R12 ;  /* 0x000000ffff0cb224 */ /* 0x000fe200078e0a0c */
[----:B------:R-:W-:Y:S01]  /*c3e0*/  ISETP.GE.AND P3, PT, R8, RZ, PT ;  /* 0x000000ff0800720c */ /* 0x000fe20003f66270 */
[----:B------:R-:W-:Y:S01]  /*c3f0*/  VIADD R8, R28, 0xe3 ;  /* 0x000000e31c087836 */ /* 0x000fe20000000000 */
[----:B------:R-:W-:Y:S01]  /*c400*/  ISETP.GT.U32.AND P5, PT, R2, R5, PT ;  /* 0x000000050200720c */ /* 0x000fe20003fa4070 */
[----:B------:R-:W-:Y:S01]  /*c410*/  @!P1 IMAD.IADD R7, R7, 0x1, -R2 ;  /* 0x0000000107079824 */ /* 0x000fe200078e0a02 */
[----:B------:R-:W-:Y:S01]  /*c420*/  ISETP.GE.AND P1, PT, R6, RZ, PT ;  /* 0x000000ff0600720c */ /* 0x000fe20003f26270 */
[----:B-1----:R-:W-:Y:S01]  /*c430*/  IMAD.MOV.U32 R10, RZ, RZ, R11 ;  /* 0x000000ffff0a7224 */ /* 0x002fe200078e000b */
[----:B------:R-:W-:Y:S01]  /*c440*/  IABS R11, R4 ;  /* 0x00000004000b7213 */ /* 0x000fe20000000000 */
[C---:B------:R-:W-:Y:S01]  /*c450*/  IMAD R3, R2.reuse, R3, R13 ;  /* 0x0000000302037224 */ /* 0x040fe200078e020d */
[----:B------:R-:W-:Y:S01]  /*c460*/  MOV R14, R7 ;  /* 0x00000007000e7202 */ /* 0x000fe20000000f00 */
[----:B------:R-:W-:Y:S01]  /*c470*/  @!P6 IMAD.MOV R10, RZ, RZ, -R10 ;  /* 0x000000ffff0ae224 */ /* 0x000fe200078e0a0a */
[----:B------:R-:W-:Y:S01]  /*c480*/  ISETP.GT.U32.AND P6, PT, R2, R9, PT ;  /* 0x000000090200720c */ /* 0x000fe20003fc4070 */
[----:B------:R-:W-:Y:S01]  /*c490*/  IMAD.HI.U32 R6, R0, R11, RZ ;  /* 0x0000000b00067227 */ /* 0x000fe200078e00ff */
[----:B------:R-:W-:Y:S01]  /*c4a0*/  IABS R15, R8 ;  /* 0x00000008000f7213 */ /* 0x000fe20000000000 */
[----:B------:R1:W-:Y:S02]  /*c4b0*/  STL [R1+0xbc], R12 ;  /* 0x0000bc0c01007387 */ /* 0x0003e40000100800 */
[----:B------:R-:W-:Y:S01]  /*c4c0*/  @!P4 IMAD.MOV R14, RZ, RZ, -R14 ;  /* 0x000000ffff0ec224 */ /* 0x000fe200078e0a0e */
[----:B------:R-:W-:Y:S01]  /*c4d0*/  ISETP.GT.U32.AND P4, PT, R2, R3, PT ;  /* 0x000000030200720c */ /* 0x000fe20003f84070 */
[----:B------:R-:W-:Y:S01]  /*c4e0*/  @!P5 IMAD.IADD R5, R5, 0x1, -R2 ;  /* 0x000000010505d824 */ /* 0x000fe200078e0a02 */
[----:B------:R2:W-:Y:S01]  /*c4f0*/  STL [R1+0xb8], R10 ;  /* 0x0000b80a01007387 */ /* 0x0005e20000100800 */
[----:B------:R-:W-:Y:S01]  /*c500*/  IMAD.HI.U32 R7, R0, R15, RZ ;  /* 0x0000000f00077227 */ /* 0x000fe200078e00ff */
[----:B------:R-:W-:-:S02]  /*c510*/  ISETP.GE.AND P5, PT, R4, RZ, PT ;  /* 0x000000ff0400720c */ /* 0x000fc40003fa6270 */
[----:B------:R-:W-:Y:S01]  /*c520*/  STL [R1+0xb4], R14 ;  /* 0x0000b40e01007387 */ /* 0x000fe20000100800 */
[----:B------:R-:W-:Y:S02]  /*c530*/  @!P6 IMAD.IADD R9, R9, 0x1, -R2 ;  /* 0x000000010909e824 */ /* 0x000fe400078e0a02 */
[----:B------:R-:W-:Y:S02]  /*c540*/  IMAD.MOV R6, RZ, RZ, -R6 ;  /* 0x000000ffff067224 */ /* 0x000fe400078e0a06 */
[----:B-1----:R-:W-:Y:S01]  /*c550*/  IMAD.MOV.U32 R12, RZ, RZ, R5 ;  /* 0x000000ffff0c7224 */ /* 0x002fe200078e0005 */
[----:B------:R-:W-:Y:S01]  /*c560*/  ISETP.GT.U32.AND P6, PT, R2, R9, PT ;  /* 0x000000090200720c */ /* 0x000fe20003fc4070 */
[----:B--2---:R-:W-:Y:S01]  /*c570*/  VIADD R10, R28, 0xe4 ;  /* 0x000000e41c0a7836 */ /* 0x004fe20000000000 */
[----:B------:R-:W-:Y:S01]  /*c580*/  IADD3 R5, PT, PT, -R7, RZ, RZ ;  /* 0x000000ff07057210 */ /* 0x000fe20007ffe1ff */
[C---:B------:R-:W-:Y:S01]  /*c590*/  IMAD R7, R2.reuse, R6, R11 ;  /* 0x0000000602077224 */ /* 0x040fe200078e020b */
[----:B------:R-:W-:Y:S01]  /*c5a0*/  @!P4 IADD3 R3, PT, PT, R3, -R2, RZ ;  /* 0x800000020303c210 */ /* 0x000fe20007ffe0ff */
[----:B------:R-:W-:Y:S01]  /*c5b0*/  @!P2 IMAD.MOV R12, RZ, RZ, -R12 ;  /* 0x000000ffff0ca224 */ /* 0x000fe200078e0a0c */
[----:B------:R-:W-:Y:S01]  /*c5c0*/  IABS R4, R10 ;  /* 0x0000000a00047213 */ /* 0x000fe20000000000 */
[C---:B------:R-:W-:Y:S01]  /*c5d0*/  IMAD R15, R2.reuse, R5, R15 ;  /* 0x00000005020f7224 */ /* 0x040fe200078e020f */
[----:B------:R-:W-:Y:S01]  /*c5e0*/  ISETP.GT.U32.AND P4, PT, R2, R3, PT ;  /* 0x000000030200720c */ /* 0x000fe20003f84070 */
[----:B------:R-:W-:Y:S01]  /*c5f0*/  VIADD R5, R28, 0xe6 ;  /* 0x000000e61c057836 */ /* 0x000fe20000000000 */
[----:B------:R1:W-:Y:S01]  /*c600*/  STL [R1+0xb0], R12 ;  /* 0x0000b00c01007387 */ /* 0x0003e20000100800 */
[----:B------:R-:W-:Y:S01]  /*c610*/  IMAD.HI.U32 R6, R0, R4, RZ ;  /* 0x0000000400067227 */ /* 0x000fe200078e00ff */
[----:B------:R-:W-:-:S03]  /*c620*/  ISETP.GE.AND P2, PT, R8, RZ, PT ;  /* 0x000000ff0800720c */ /* 0x000fc60003f46270 */
[----:B------:R-:W-:Y:S01]  /*c630*/  @!P6 IMAD.IADD R9, R9, 0x1, -R2 ;  /* 0x000000010909e824 */ /* 0x000fe200078e0a02 */
[----:B------:R-:W-:Y:S01]  /*c640*/  ISETP.GT.U32.AND P6, PT, R2, R7, PT ;  /* 0x000000070200720c */ /* 0x000fe20003fc4070 */
[----:B------:R-:W-:Y:S02]  /*c650*/  IMAD.MOV R13, RZ, RZ, -R6 ;  /* 0x000000ffff0d7224 */ /* 0x000fe400078e0a06 */
[----:B------:R-:W-:Y:S02]  /*c660*/  VIADD R8, R28, 0xe5 ;  /* 0x000000e51c087836 */ /* 0x000fe40000000000 */
[----:B-1----:R-:W-:Y:S01]  /*c670*/  IMAD.MOV.U32 R12, RZ, RZ, R9 ;  /* 0x000000ffff0c7224 */ /* 0x002fe200078e0009 */
[----:B------:R-:W-:Y:S01]  /*c680*/  @!P4 IADD3 R3, PT, PT, R3, -R2, RZ ;  /* 0x800000020303c210 */ /* 0x000fe20007ffe0ff */
[----:B------:R-:W-:Y:S01]  /*c690*/  IMAD R13, R2, R13, R4 ;  /* 0x0000000d020d7224 */ /* 0x000fe200078e0204 */
[----:B------:R-:W-:Y:S01]  /*c6a0*/  IABS R11, R8 ;  /* 0x00000008000b7213 */ /* 0x000fe20000000000 */
[----:B------:R-:W-:Y:S01]  /*c6b0*/  VIADD R4, R28, 0xe7 ;  /* 0x000000e71c047836 */ /* 0x000fe20000000000 */
[----:B------:R-:W-:Y:S01]  /*c6c0*/  @!P3 IADD3 R12, PT, PT, -R12, RZ, RZ ;  /* 0x000000ff0c0cb210 */ /* 0x000fe20007ffe1ff */
[----:B------:R-:W-:Y:S01]  /*c6d0*/  IMAD.MOV.U32 R16, RZ, RZ, R3 ;  /* 0x000000ffff107224 */ /* 0x000fe200078e0003 */
[C---:B------:R-:W-:Y:S01]  /*c6e0*/  ISETP.GT.U32.AND P3, PT, R2.reuse, R15, PT ;  /* 0x0000000f0200720c */ /* 0x040fe20003f64070 */
[----:B------:R-:W-:Y:S01]  /*c6f0*/  @!P6 IMAD.IADD R7, R7, 0x1, -R2 ;  /* 0x000000010707e824 */ /* 0x000fe200078e0a02 */
[----:B------:R-:W-:Y:S01]  /*c700*/  ISETP.GT.U32.AND P4, PT, R2, R13, PT ;  /* 0x0000000d0200720c */ /* 0x000fe20003f84070 */
[----:B------:R-:W-:Y:S01]  /*c710*/  IMAD.HI.U32 R6, R0, R11, RZ ;  /* 0x0000000b00067227 */ /* 0x000fe200078e00ff */
[----:B------:R-:W-:Y:S01]  /*c720*/  IABS R9, R5 ;  /* 0x0000000500097213 */ /* 0x000fe20000000000 */
[----:B------:R1:W-:Y:S01]  /*c730*/  STL [R1+0xac], R12 ;  /* 0x0000ac0c01007387 */ /* 0x0003e20000100800 */
[----:B------:R-:W-:Y:S01]  /*c740*/  ISETP.GT.U32.AND P6, PT, R2, R7, PT ;  /* 0x000000070200720c */ /* 0x000fe20003fc4070 */
[----:B------:R-:W-:-:S02]  /*c750*/  IMAD.MOV R14, RZ, RZ, -R6 ;  /* 0x000000ffff0e7224 */ /* 0x000fc400078e0a06 */
[----:B------:R-:W-:-:S04]  /*c760*/  IMAD.HI.U32 R6, R0, R9, RZ ;  /* 0x0000000900067227 */ /* 0x000fc800078e00ff */
[--C-:B------:R-:W-:Y:S01]  /*c770*/  @!P3 IMAD.IADD R15, R15, 0x1, -R2.reuse ;  /* 0x000000010f0fb824 */ /* 0x100fe200078e0a02 */
[----:B------:R-:W-:Y:S01]  /*c780*/  IADD3 R6, PT, PT, -R6, RZ, RZ ;  /* 0x000000ff06067210 */ /* 0x000fe20007ffe1ff */
[--C-:B------:R-:W-:Y:S01]  /*c790*/  @!P4 IMAD.IADD R13, R13, 0x1, -R2.reuse ;  /* 0x000000010d0dc824 */ /* 0x100fe200078e0a02 */
[----:B-1----:R-:W-:Y:S01]  /*c7a0*/  IABS R12, R4 ;  /* 0x00000004000c7213 */ /* 0x002fe20000000000 */
[C---:B------:R-:W-:Y:S01]  /*c7b0*/  IMAD R11, R2.reuse, R14, R11 ;  /* 0x0000000e020b7224 */ /* 0x040fe200078e020b */
[----:B------:R-:W-:Y:S01]  /*c7c0*/  ISETP.GT.U32.AND P3, PT, R2, R15, PT ;  /* 0x0000000f0200720c */ /* 0x000fe20003f64070 */
[----:B------:R-:W-:Y:S01]  /*c7d0*/  @!P6 IMAD.IADD R7, R7, 0x1, -R2 ;  /* 0x000000010707e824 */ /* 0x000fe200078e0a02 */
[----:B------:R-:W-:Y:S01]  /*c7e0*/  ISETP.GE.AND P6, PT, R10, RZ, PT ;  /* 0x000000ff0a00720c */ /* 0x000fe20003fc6270 */
[----:B------:R-:W-:Y:S01]  /*c7f0*/  IMAD.MOV.U32 R3, RZ, RZ, R12 ;  /* 0x000000ffff037224 */ /* 0x000fe200078e000c */
[C---:B------:R-:W-:Y:S01]  /*c800*/  ISETP.GT.U32.AND P4, PT, R2.reuse, R13, PT ;  /* 0x0000000d0200720c */ /* 0x040fe20003f84070 */
[----:B------:R-:W-:Y:S01]  /*c810*/  @!P1 IMAD.MOV R16, RZ, RZ, -R16 ;  /* 0x000000ffff109224 */ /* 0x000fe200078e0a10 */
[----:B------:R-:W-:Y:S01]  /*c820*/  ISETP.GT.U32.AND P1, PT, R2, R11, PT ;  /* 0x0000000b0200720c */ /* 0x000fe20003f24070 */
[----:B------:R-:W-:Y:S01]  /*c830*/  IMAD.HI.U32 R10, R0, R3, RZ ;  /* 0x00000003000a7227 */ /* 0x000fe200078e00ff */
[----:B------:R-:W-:-:S02]  /*c840*/  MOV R12, R7 ;  /* 0x00000007000c7202 */ /* 0x000fc40000000f00 */
[----:B------:R-:W-:Y:S01]  /*c850*/  STL [R1+0xa8], R16 ;  /* 0x0000a81001007387 */ /* 0x000fe20000100800 */
[----:B------:R-:W-:Y:S02]  /*c860*/  IMAD R6, R2, R6, R9 ;  /* 0x0000000602067224 */ /* 0x000fe400078e0209 */
[----:B------:R-:W-:Y:S01]  /*c870*/  IMAD.MOV R10, RZ, RZ, -R10 ;  /* 0x000000ffff0a7224 */ /* 0x000fe200078e0a0a */
[----:B------:R-:W-:Y:S01]  /*c880*/  @!P3 IADD3 R15, PT, PT, R15, -R2, RZ ;  /* 0x800000020f0fb210 */ /* 0x000fe20007ffe0ff */
[----:B------:R-:W-:Y:S01]  /*c890*/  VIADD R7, R28, 0xe8 ;  /* 0x000000e81c077836 */ /* 0x000fe20000000000 */
[----:B------:R-:W-:Y:S01]  /*c8a0*/  ISETP.GE.AND P3, PT, R8, RZ, PT ;  /* 0x000000ff0800720c */ /* 0x000fe20003f66270 */
[----:B------:R-:W-:Y:S01]  /*c8b0*/  @!P5 IMAD.MOV R12, RZ, RZ, -R12 ;  /* 0x000000ffff0cd224 */ /* 0x000fe200078e0a0c */
[C---:B------:R-:W-:Y:S01]  /*c8c0*/  ISETP.GT.U32.AND P5, PT, R2.reuse, R6, PT ;  /* 0x000000060200720c */ /* 0x040fe20003fa4070 */
[C---:B------:R-:W-:Y:S01]  /*c8d0*/  IMAD R3, R2.reuse, R10, R3 ;  /* 0x0000000a02037224 */ /* 0x040fe200078e0203 */
[----:B------:R-:W-:Y:S01]  /*c8e0*/  IABS R8, R7 ;  /* 0x0000000700087213 */ /* 0x000fe20000000000 */
[--C-:B------:R-:W-:Y:S01]  /*c8f0*/  @!P4 IMAD.IADD R13, R13, 0x1, -R2.reuse ;  /* 0x000000010d0dc824 */ /* 0x100fe200078e0a02 */
[----:B------:R1:W-:Y:S01]  /*c900*/  STL [R1+0xa4], R12 ;  /* 0x0000a40c01007387 */ /* 0x0003e20000100800 */
[----:B------:R-:W-:Y:S01]  /*c910*/  @!P1 IMAD.IADD R11, R11, 0x1, -R2 ;  /* 0x000000010b0b9824 */ /* 0x000fe200078e0a02 */
[----:B------:R-:W-:Y:S01]  /*c920*/  ISETP.GT.U32.AND P4, PT, R2, R3, PT ;  /* 0x000000030200720c */ /* 0x000fe20003f84070 */
[----:B------:R-:W-:Y:S01]  /*c930*/  VIADD R9, R28, 0xe9 ;  /* 0x000000e91c097836 */ /* 0x000fe20000000000 */
[----:B------:R-:W-:Y:S01]  /*c940*/  MOV R14, R15 ;  /* 0x0000000f000e7202 */ /* 0x000fe20000000f00 */
[----:B------:R-:W-:Y:S01]  /*c950*/  @!P6 IMAD.MOV R13, RZ, RZ, -R13 ;  /* 0x000000ffff0de224 */ /* 0x000fe200078e0a0d */
[----:B------:R-:W-:-:S02]  /*c960*/  ISETP.GT.U32.AND P1, PT, R2, R11, PT ;  /* 0x0000000b0200720c */ /* 0x000fc40003f24070 */
[----:B------:R-:W-:Y:S01]  /*c970*/  IABS R10, R9 ;  /* 0x00000009000a7213 */ /* 0x000fe20000000000 */
[----:B------:R-:W-:Y:S02]  /*c980*/  @!P5 IMAD.IADD R6, R6, 0x1, -R2 ;  /* 0x000000010606d824 */ /* 0x000fe400078e0a02 */
[----:B-1----:R-:W-:-:S03]  /*c990*/  IMAD.HI.U32 R12, R0, R8, RZ ;  /* 0x00000008000c7227 */ /* 0x002fc600078e00ff */
[C---:B------:R-:W-:Y:S01]  /*c9a0*/  ISETP.GT.U32.AND P5, PT, R2.reuse, R6, PT ;  /* 0x000000060200720c */ /* 0x040fe20003fa4070 */
[----:B------:R-:W-:Y:S02]  /*c9b0*/  IMAD.MOV R12, RZ, RZ, -R12 ;  /* 0x000000ffff0c7224 */ /* 0x000fe400078e0a0c */
[----:B------:R-:W-:Y:S02]  /*c9c0*/  @!P4 IMAD.IADD R3, R3, 0x1, -R2 ;  /* 0x000000010303c824 */ /* 0x000fe400078e0a02 */
[----:B------:R-:W-:Y:S01]  /*c9d0*/  IMAD R8, R2, R12, R8 ;  /* 0x0000000c02087224 */ /* 0x000fe200078e0208 */
[----:B------:R-:W-:Y:S01]  /*c9e0*/  @!P1 IADD3 R11, PT, PT, R11, -R2, RZ ;  /* 0x800000020b0b9210 */ /* 0x000fe20007ffe0ff */
[----:B------:R-:W-:Y:S01]  /*c9f0*/  @!P2 IMAD.MOV R14, RZ, RZ, -R14 ;  /* 0x000000ffff0ea224 */ /* 0x000fe200078e0a0e */
[----:B------:R-:W-:Y:S01]  /*ca00*/  ISETP.GE.AND P2, PT, R5, RZ, PT ;  /* 0x000000ff0500720c */ /* 0x000fe20003f46270 */
[----:B------:R-:W-:Y:S01]  /*ca10*/  IMAD.HI.U32 R5, R0, R10, RZ ;  /* 0x0000000a00057227 */ /* 0x000fe200078e00ff */
[----:B------:R-:W-:-:S02]  /*ca20*/  ISETP.GT.U32.AND P6, PT, R2, R8, PT ;  /* 0x000000080200720c */ /* 0x000fc40003fc4070 */
[----:B------:R-:W-:Y:S01]  /*ca30*/  ISETP.GT.U32.AND P4, PT, R2, R3, PT ;  /* 0x000000030200720c */ /* 0x000fe20003f84070 */
[----:B------:R1:W-:Y:S01]  /*ca40*/  STL [R1+0xa0], R14 ;  /* 0x0000a00e01007387 */ /* 0x0003e20000100800 */
[----:B------:R-:W-:Y:S01]  /*ca50*/  IMAD.MOV R5, RZ, RZ, -R5 ;  /* 0x000000ffff057224 */ /* 0x000fe200078e0a05 */
[----:B------:R-:W-:Y:S01]  /*ca60*/  ISETP.GE.AND P1, PT, R4, RZ, PT ;  /* 0x000000ff0400720c */ /* 0x000fe20003f26270 */
[----:B------:R-:W-:Y:S01]  /*ca70*/  VIADD R4, R28, 0xea ;  /* 0x000000ea1c047836 */ /* 0x000fe20000000000 */
[----:B------:R-:W-:Y:S01]  /*ca80*/  STL [R1+0x9c], R13 ;  /* 0x00009c0d01007387 */ /* 0x000fe20000100800 */
[----:B------:R-:W-:Y:S01]  /*ca90*/  @!P5 IMAD.IADD R6, R6, 0x1, -R2 ;  /* 0x000000010606d824 */ /* 0x000fe200078e0a02 */
[----:B------:R-:W-:Y:S01]  /*caa0*/  ISETP.GE.AND P5, PT, R9, RZ, PT ;  /* 0x000000ff0900720c */ /* 0x000fe20003fa6270 */
[----:B------:R-:W-:Y:S01]  /*cab0*/  IMAD R10, R2, R5, R10 ;  /* 0x00000005020a7224 */ /* 0x000fe200078e020a */
[----:B------:R-:W-:Y:S01]  /*cac0*/  IABS R12, R4 ;  /* 0x00000004000c7213 */ /* 0x000fe20000000000 */
[----:B------:R-:W-:Y:S01]  /*cad0*/  @!P2 IMAD.MOV R6, RZ, RZ, -R6 ;  /* 0x000000ffff06a224 */ /* 0x000fe200078e0a06 */
[----:B-1----:R-:W-:Y:S01]  /*cae0*/  MOV R14, R11 ;  /* 0x0000000b000e7202 */ /* 0x002fe20000000f00 */
[--C-:B------:R-:W-:Y:S01]  /*caf0*/  @!P6 IMAD.IADD R8, R8, 0x1, -R2.reuse ;  /* 0x000000010808e824 */ /* 0x100fe200078e0a02 */
[----:B------:R-:W-:Y:S01]  /*cb00*/  IADD3 R5, PT, PT, R28, 0xeb, RZ ;  /* 0x000000eb1c057810 */ /* 0x000fe20007ffe0ff */
[----:B------:R-:W-:Y:S01]  /*cb10*/  @!P4 IMAD.IADD R3, R3, 0x1, -R2 ;  /* 0x000000010303c824 */ /* 0x000fe200078e0a02 */
[C---:B------:R-:W-:Y:S01]  /*cb20*/  ISETP.GT.U32.AND P4, PT, R2.reuse, R10, PT ;  /* 0x0000000a0200720c */ /* 0x040fe20003f84070 */
[----:B------:R-:W-:Y:S01]  /*cb30*/  @!P3 IMAD.MOV R14, RZ, RZ, -R14 ;  /* 0x000000ffff0eb224 */ /* 0x000fe200078e0a0e */
[----:B------:R-:W-:Y:S01]  /*cb40*/  ISETP.GT.U32.AND P6, PT, R2, R8, PT ;  /* 0x000000080200720c */ /* 0x000fe20003fc4070 */
[----:B------:R-:W-:Y:S01]  /*cb50*/  VIADD R11, R28, 0xef ;  /* 0x000000ef1c0b7836 */ /* 0x000fe20000000000 */
[----:B------:R-:W-:-:S02]  /*cb60*/  ISETP.GE.AND P2, PT, R4, RZ, PT ;  /* 0x000000ff0400720c */ /* 0x000fc40003f46270 */
[----:B------:R-:W-:Y:S01]  /*cb70*/  STL [R1+0x98], R14 ;  /* 0x0000980e01007387 */ /* 0x000fe20000100800 */
[----:B------:R-:W-:Y:S02]  /*cb80*/  IABS R4, R5 ;  /* 0x0000000500047213 */ /* 0x000fe40000000000 */
[----:B------:R-:W-:Y:S01]  /*cb90*/  ISETP.GE.AND P3, PT, R7, RZ, PT ;  /* 0x000000ff0700720c */ /* 0x000fe20003f66270 */
[----:B------:R1:W-:Y:S01]  /*cba0*/  STL [R1+0x94], R6 ;  /* 0x0000940601007387 */ /* 0x0003e20000100800 */
[----:B------:R-:W-:Y:S01]  /*cbb0*/  MOV R7, R3 ;  /* 0x0000000300077202 */ /* 0x000fe20000000f00 */
[----:B------:R-:W-:Y:S01]  /*cbc0*/  IMAD.MOV.U32 R3, RZ, RZ, R4 ;  /* 0x000000ffff037224 */ /* 0x000fe200078e0004 */
[----:B------:R-:W-:Y:S01]  /*cbd0*/  IABS R17, R11 ;  /* 0x0000000b00117213 */ /* 0x000fe20000000000 */
[--C-:B------:R-:W-:Y:S02]  /*cbe0*/  @!P4 IMAD.IADD R10, R10, 0x1, -R2.reuse ;  /* 0x000000010a0ac824 */ /* 0x100fe400078e0a02 */
[----:B------:R-:W-:-:S02]  /*cbf0*/  @!P6 IMAD.IADD R8, R8, 0x1, -R2 ;  /* 0x000000010808e824 */ /* 0x000fc400078e0a02 */
[----:B------:R-:W-:Y:S01]  /*cc00*/  IMAD.HI.U32 R4, R0, R3, RZ ;  /* 0x0000000300047227 */ /* 0x000fe200078e00ff */
[----:B------:R-:W-:-:S03]  /*cc10*/  ISETP.GT.U32.AND P4, PT, R2, R10, PT ;  /* 0x0000000a0200720c */ /* 0x000fc60003f84070 */
[----:B-1----:R-:W-:Y:S01]  /*cc20*/  IMAD.HI.U32 R6, R0, R12, RZ ;  /* 0x0000000c00067227 */ /* 0x002fe200078e00ff */
[----:B------:R-:W-:-:S03]  /*cc30*/  IADD3 R4, PT, PT, -R4, RZ, RZ ;  /* 0x000000ff04047210 */ /* 0x000fc60007ffe1ff */
[----:B------:R-:W-:Y:S02]  /*cc40*/  IMAD.MOV R6, RZ, RZ, -R6 ;  /* 0x000000ffff067224 */ /* 0x000fe400078e0a06 */
[----:B------:R-:W-:Y:S01]  /*cc50*/  @!P1 IMAD.MOV R7, RZ, RZ, -R7 ;  /* 0x000000ffff079224 */ /* 0x000fe200078e0a07 */
[----:B------:R-:W-:Y:S01]  /*cc60*/  ISETP.GE.AND P1, PT, R5, RZ, PT ;  /* 0x000000ff0500720c */ /* 0x000fe20003f26270 */
[----:B------:R-:W-:Y:S01]  /*cc70*/  IMAD R12, R2, R6, R12 ;  /* 0x00000006020c7224 */ /* 0x000fe200078e020c */
[C---:B------:R-:W-:Y:S01]  /*cc80*/  IADD3 R5, PT, PT, R28.reuse, 0xec, RZ ;  /* 0x000000ec1c057810 */ /* 0x040fe20007ffe0ff */
[----:B------:R-:W-:Y:S01]  /*cc90*/  VIADD R6, R28, 0xed ;  /* 0x000000ed1c067836 */ /* 0x000fe20000000000 */
[----:B------:R-:W-:Y:S01]  /*cca0*/  @!P4 IADD3 R10, PT, PT, R10, -R2, RZ ;  /* 0x800000020a0ac210 */ /* 0x000fe20007ffe0ff */
[C---:B------:R-:W-:Y:S01]  /*ccb0*/  IMAD R3, R2.reuse, R4, R3 ;  /* 0x0000000402037224 */ /* 0x040fe200078e0203 */
[----:B------:R-:W-:Y:S01]  /*ccc0*/  ISETP.GT.U32.AND P6, PT, R2, R12, PT ;  /* 0x0000000c0200720c */ /* 0x000fe20003fc4070 */
[----:B------:R1:W-:Y:S01]  /*ccd0*/  STL [R1+0x90], R7 ;  /* 0x0000900701007387 */ /* 0x0003e20000100800 */
[----:B------:R-:W-:Y:S01]  /*cce0*/  IABS R18, R5 ;  /* 0x0000000500127213 */ /* 0x000fe20000000000 */
[----:B------:R-:W-:Y:S01]  /*ccf0*/  VIADD R4, R28, 0xf0 ;  /* 0x000000f01c047836 */ /* 0x000fe20000000000 */
[----:B------:R-:W-:Y:S01]  /*cd00*/  IABS R13, R6 ;  /* 0x00000006000d7213 */ /* 0x000fe20000000000 */
[----:B------:R-:W-:Y:S01]  /*cd10*/  IMAD.MOV.U32 R19, RZ, RZ, R8 ;  /* 0x000000ffff137224 */ /* 0x000fe200078e0008 */
[----:B------:R-:W-:Y:S01]  /*cd20*/  ISETP.GT.U32.AND P4, PT, R2, R3, PT ;  /* 0x000000030200720c */ /* 0x000fe20003f84070 */
[----:B------:R-:W-:-:S04]  /*cd30*/  IMAD.HI.U32 R16, R0, R18, RZ ;  /* 0x0000001200107227 */ /* 0x000fc800078e00ff */
[----:B------:R-:W-:-:S04]  /*cd40*/  IMAD.HI.U32 R15, R0, R13, RZ ;  /* 0x0000000d000f7227 */ /* 0x000fc800078e00ff */
[----:B------:R-:W-:Y:S02]  /*cd50*/  @!P6 IMAD.IADD R12, R12, 0x1, -R2 ;  /* 0x000000010c0ce824 */ /* 0x000fe400078e0a02 */
[----:B------:R-:W-:Y:S02]  /*cd60*/  IMAD.MOV R16, RZ, RZ, -R16 ;  /* 0x000000ffff107224 */ /* 0x000fe400078e0a10 */
[----:B-1----:R-:W-:Y:S01]  /*cd70*/  VIADD R7, R28, 0xee ;  /* 0x000000ee1c077836 */ /* 0x002fe20000000000 */
[C---:B------:R-:W-:Y:S01]  /*cd80*/  ISETP.GT.U32.AND P6, PT, R2.reuse, R12, PT ;  /* 0x0000000c0200720c */ /* 0x040fe20003fc4070 */
[----:B------:R-:W-:Y:S02]  /*cd90*/  IMAD.MOV R15, RZ, RZ, -R15 ;  /* 0x000000ffff0f7224 */ /* 0x000fe400078e0a0f */
[C---:B------:R-:W-:Y:S01]  /*cda0*/  IMAD R18, R2.reuse, R16, R18 ;  /* 0x0000001002127224 */ /* 0x040fe200078e0212 */
[----:B------:R-:W-:Y:S01]  /*cdb0*/  IABS R9, R7 ;  /* 0x0000000700097213 */ /* 0x000fe20000000000 */
[C---:B------:R-:W-:Y:S01]  /*cdc0*/  IMAD R13, R2.reuse, R15, R13 ;  /* 0x0000000f020d7224 */ /* 0x040fe200078e020d */
[----:B------:R-:W-:Y:S01]  /*cdd0*/  IABS R16, R4 ;  /* 0x0000000400107213 */ /* 0x000fe20000000000 */
[----:B------:R-:W-:Y:S01]  /*cde0*/  @!P4 IMAD.IADD R3, R3, 0x1, -R2 ;  /* 0x000000010303c824 */ /* 0x000fe200078e0a02 */
[----:B------:R-:W-:Y:S01]  /*cdf0*/  ISETP.GT.U32.AND P4, PT, R2, R18, PT ;  /* 0x000000120200720c */ /* 0x000fe20003f84070 */
[----:B------:R-:W-:-:S04]  /*ce00*/  IMAD.HI.U32 R14, R0, R9, RZ ;  /* 0x00000009000e7227 */ /* 0x000fc800078e00ff */
[-C--:B------:R-:W-:Y:S01]  /*ce10*/  @!P6 IADD3 R12, PT, PT, R12, -R2.reuse, RZ ;  /* 0x800000020c0ce210 */ /* 0x080fe20007ffe0ff */
[----:B------:R-:W-:Y:S01]  /*ce20*/  IMAD.HI.U32 R8, R0, R17, RZ ;  /* 0x0000001100087227 */ /* 0x000fe200078e00ff */
[----:B------:R-:W-:Y:S02]  /*ce30*/  ISETP.GT.U32.AND P6, PT, R2, R13, PT ;  /* 0x0000000d0200720c */ /* 0x000fe40003fc4070 */
[----:B------:R-:W-:Y:S01]  /*ce40*/  IADD3 R14, PT, PT, -R14, RZ, RZ ;  /* 0x000000ff0e0e7210 */ /* 0x000fe20007ffe1ff */
[----:B------:R-:W-:Y:S01]  /*ce50*/  IMAD.MOV.U32 R15, RZ, RZ, R10 ;  /* 0x000000ffff0f7224 */ /* 0x000fe200078e000a */
[----:B------:R-:W-:Y:S01]  /*ce60*/  IADD3 R8, PT, PT, -R8, RZ, RZ ;  /* 0x000000ff08087210 */ /* 0x000fe20007ffe1ff */
[----:B------:R-:W-:Y:S01]  /*ce70*/  @!P3 IMAD.MOV R19, RZ, RZ, -R19 ;  /* 0x000000ffff13b224 */ /* 0x000fe200078e0a13 */
[----:B------:R-:W-:Y:S01]  /*ce80*/  @!P4 IADD3 R18, PT, PT, R18, -R2, RZ ;  /* 0x800000021212c210 */ /* 0x000fe20007ffe0ff */
[C---:B------:R-:W-:Y:S01]  /*ce90*/  IMAD R9, R2.reuse, R14, R9 ;  /* 0x0000000e02097224 */ /* 0x040fe200078e0209 */
[C---:B------:R-:W-:Y:S01]  /*cea0*/  ISETP.GT.U32.AND P3, PT, R2.reuse, R3, PT ;  /* 0x000000030200720c */ /* 0x040fe20003f64070 */
[----:B------:R-:W-:Y:S01]  /*ceb0*/  IMAD.MOV.U32 R14, RZ, RZ, R12 ;  /* 0x000000ffff0e7224 */ /* 0x000fe200078e000c */
[----:B------:R-:W-:Y:S01]  /*cec0*/  STL [R1+0x8c], R19 ;  /* 0x00008c1301007387 */ /* 0x000fe20000100800 */
[----:B------:R-:W-:Y:S01]  /*ced0*/  @!P5 IMAD.MOV R15, RZ, RZ, -R15 ;  /* 0x000000ffff0fd224 */ /* 0x000fe200078e0a0f */
[----:B------:R-:W-:Y:S01]  /*cee0*/  ISETP.GE.AND P5, PT, R5, RZ, PT ;  /* 0x000000ff0500720c */ /* 0x000fe20003fa6270 */
[----:B------:R-:W-:Y:S01]  /*cef0*/  @!P6 IMAD.IADD R13, R13, 0x1, -R2 ;  /* 0x000000010d0de824 */ /* 0x000fe200078e0a02 */
[C---:B------:R-:W-:Y:S01]  /*cf00*/  ISETP.GT.U32.AND P6, PT, R2.reuse, R18, PT ;  /* 0x000000120200720c */ /* 0x040fe20003fc4070 */
[----:B------:R-:W-:Y:S01]  /*cf10*/  @!P2 IMAD.MOV R14, RZ, RZ, -R14 ;  /* 0x000000ffff0ea224 */ /* 0x000fe200078e0a0e */
[----:B------:R-:W-:Y:S01]  /*cf20*/  ISETP.GT.U32.AND P2, PT, R2, R9, PT ;  /* 0x000000090200720c */ /* 0x000fe20003f44070 */
[----:B------:R-:W-:Y:S01]  /*cf30*/  VIADD R5, R28, 0xf1 ;  /* 0x000000f11c057836 */ /* 0x000fe20000000000 */
[----:B------:R1:W-:Y:S01]  /*cf40*/  STL [R1+0x88], R15 ;  /* 0x0000880f01007387 */ /* 0x0003e20000100800 */
[----:B------:R-:W-:Y:S01]  /*cf50*/  IMAD.HI.U32 R10, R0, R16, RZ ;  /* 0x00000010000a7227 */ /* 0x000fe200078e00ff */
[----:B------:R-:W-:-:S02]  /*cf60*/  ISETP.GE.AND P4, PT, R7, RZ, PT ;  /* 0x000000ff0700720c */ /* 0x000fc40003f86270 */
[----:B------:R-:W-:Y:S01]  /*cf70*/  STL [R1+0x84], R14 ;  /* 0x0000840e01007387 */ /* 0x000fe20000100800 */
[----:B------:R-:W-:Y:S02]  /*cf80*/  IMAD R17, R2, R8, R17 ;  /* 0x0000000802117224 */ /* 0x000fe400078e0211 */
[----:B------:R-:W-:Y:S02]  /*cf90*/  IMAD.MOV R10, RZ, RZ, -R10 ;  /* 0x000000ffff0a7224 */ /* 0x000fe400078e0a0a */
[----:B------:R-:W-:Y:S01]  /*cfa0*/  @!P6 IMAD.IADD R18, R18, 0x1, -R2 ;  /* 0x000000011212e824 */ /* 0x000fe200078e0a02 */
[----:B-1----:R-:W-:Y:S01]  /*cfb0*/  IABS R15, R5 ;  /* 0x00000005000f7213 */ /* 0x002fe20000000000 */
[C---:B------:R-:W-:Y:S01]  /*cfc0*/  IMAD R16, R2.reuse, R10, R16 ;  /* 0x0000000a02107224 */ /* 0x040fe200078e0210 */
[----:B------:R-:W-:Y:S01]  /*cfd0*/  @!P2 IADD3 R9, PT, PT, R9, -R2, RZ ;  /* 0x800000020909a210 */ /* 0x000fe20007ffe0ff */
[----:B------:R-:W-:Y:S01]  /*cfe0*/  @!P3 IMAD.IADD R3, R3, 0x1, -R2 ;  /* 0x000000010303b824 */ /* 0x000fe200078e0a02 */
[----:B------:R-:W-:Y:S01]  /*cff0*/  ISETP.GT.U32.AND P6, PT, R2, R17, PT ;  /* 0x000000110200720c */ /* 0x000fe20003fc4070 */
[----:B------:R-:W-:Y:S01]  /*d000*/  IMAD.HI.U32 R10, R0, R15, RZ ;  /* 0x0000000f000a7227 */ /* 0x000fe200078e00ff */
[----:B------:R-:W-:-:S02]  /*d010*/  ISETP.GT.U32.AND P2, PT, R2, R13, PT ;  /* 0x0000000d0200720c */ /* 0x000fc40003f44070 */
[----:B------:R-:W-:Y:S01]  /*d020*/  ISETP.GE.AND P3, PT, R6, RZ, PT ;  /* 0x000000ff0600720c */ /* 0x000fe20003f66270 */
[----:B------:R-:W-:Y:S01]  /*d030*/  IMAD.MOV R10, RZ, RZ, -R10 ;  /* 0x000000ffff0a7224 */ /* 0x000fe200078e0a0a */
[----:B------:R-:W-:Y:S01]  /*d040*/  IADD3 R6, PT, PT, R28, 0xf4, RZ ;  /* 0x000000f41c067810 */ /* 0x000fe20007ffe0ff */
[----:B------:R-:W-:Y:S02]  /*d050*/  IMAD.MOV.U32 R12, RZ, RZ, R3 ;  /* 0x000000ffff0c7224 */ /* 0x000fe400078e0003 */
[C---:B------:R-:W-:Y:S02]  /*d060*/  IMAD R15, R2.reuse, R10, R15 ;  /* 0x0000000a020f7224 */ /* 0x040fe400078e020f */
[----:B------:R-:W-:Y:S01]  /*d070*/  @!P1 IMAD.MOV R12, RZ, RZ, -R12 ;  /* 0x000000ffff0c9224 */ /* 0x000fe200078e0a0c */
[C---:B------:R-:W-:Y:S01]  /*d080*/  ISETP.GT.U32.AND P1, PT, R2.reuse, R9, PT ;  /* 0x000000090200720c */ /* 0x040fe20003f24070 */
[--C-:B------:R-:W-:Y:S01]  /*d090*/  @!P6 IMAD.IADD R17, R17, 0x1, -R2.reuse ;  /* 0x000000011111e824 */ /* 0x100fe200078e0a02 */
[C---:B------:R-:W-:Y:S01]  /*d0a0*/  ISETP.GT.U32.AND P6, PT, R2.reuse, R15, PT ;  /* 0x0000000f0200720c */ /* 0x040fe20003fc4070 */
[----:B------:R-:W-:Y:S01]  /*d0b0*/  @!P2 IMAD.IADD R13, R13, 0x1, -R2 ;  /* 0x000000010d0da824 */ /* 0x000fe200078e0a02 */
[----:B------:R-:W-:Y:S01]  /*d0c0*/  ISETP.GT.U32.AND P2, PT, R2, R16, PT ;  /* 0x000000100200720c */ /* 0x000fe20003f44070 */
[C---:B------:R-:W-:Y:S01]  /*d0d0*/  VIADD R3, R28.reuse, 0xf3 ;  /* 0x000000f31c037836 */ /* 0x040fe20000000000 */
[----:B------:R1:W-:Y:S01]  /*d0e0*/  STL [R1+0x80], R12 ;  /* 0x0000800c01007387 */ /* 0x0003e20000100800 */
[----:B------:R-:W-:Y:S01]  /*d0f0*/  VIADD R8, R28, 0xf2 ;  /* 0x000000f21c087836 */ /* 0x000fe20000000000 */
[----:B------:R-:W-:Y:S01]  /*d100*/  MOV R20, R13 ;  /* 0x0000000d00147202 */ /* 0x000fe20000000f00 */
[----:B------:R-:W-:-:S02]  /*d110*/  IMAD.MOV.U32 R21, RZ, RZ, R18 ;  /* 0x000000ffff157224 */ /* 0x000fc400078e0012 */
[----:B------:R-:W-:Y:S01]  /*d120*/  VIADD R10, R28, 0xf5 ;  /* 0x000000f51c0a7836 */ /* 0x000fe20000000000 */
[----:B------:R-:W-:Y:S01]  /*d130*/  IABS R7, R8 ;  /* 0x0000000800077213 */ /* 0x000fe20000000000 */
[----:B------:R-:W-:Y:S01]  /*d140*/  @!P5 IMAD.MOV R21, RZ, RZ, -R21 ;  /* 0x000000ffff15d224 */ /* 0x000fe200078e0a15 */
[----:B------:R-:W-:Y:S01]  /*d150*/  @!P1 IADD3 R9, PT, PT, R9, -R2, RZ ;  /* 0x8000000209099210 */ /* 0x000fe20007ffe0ff */
[----:B------:R-:W-:Y:S01]  /*d160*/  @!P6 IMAD.IADD R15, R15, 0x1, -R2 ;  /* 0x000000010f0fe824 */ /* 0x000fe200078e0a02 */
[----:B-1----:R-:W-:Y:S01]  /*d170*/  IABS R12, R3 ;  /* 0x00000003000c7213 */ /* 0x002fe20000000000 */
[C---:B------:R-:W-:Y:S01]  /*d180*/  IMAD.HI.U32 R19, R0.reuse, R7, RZ ;  /* 0x0000000700137227 */ /* 0x040fe200078e00ff */
[----:B------:R-:W-:Y:S01]  /*d190*/  ISETP.GE.AND P1, PT, R11, RZ, PT ;  /* 0x000000ff0b00720c */ /* 0x000fe20003f26270 */
[----:B------:R-:W-:Y:S01]  /*d1a0*/  STL [R1+0x7c], R21 ;  /* 0x00007c1501007387 */ /* 0x000fe20000100800 */
[----:B------:R-:W-:Y:S01]  /*d1b0*/  IABS R11, R6 ;  /* 0x00000006000b7213 */ /* 0x000fe20000000000 */
[----:B------:R-:W-:Y:S01]  /*d1c0*/  IMAD.HI.U32 R14, R0, R12, RZ ;  /* 0x0000000c000e7227 */ /* 0x000fe200078e00ff */
[----:B------:R-:W-:-:S02]  /*d1d0*/  @!P2 IADD3 R16, PT, PT, R16, -R2, RZ ;  /* 0x800000021010a210 */ /* 0x000fc40007ffe0ff */
[----:B------:R-:W-:Y:S01]  /*d1e0*/  ISETP.GT.U32.AND P6, PT, R2, R17, PT ;  /* 0x000000110200720c */ /* 0x000fe20003fc4070 */
[----:B------:R-:W-:Y:S01]  /*d1f0*/  IMAD.MOV R14, RZ, RZ, -R14 ;  /* 0x000000ffff0e7224 */ /* 0x000fe200078e0a0e */
[----:B------:R-:W-:Y:S01]  /*d200*/  ISETP.GE.AND P2, PT, R4, RZ, PT ;  /* 0x000000ff0400720c */ /* 0x000fe20003f46270 */
[----:B------:R-:W-:Y:S01]  /*d210*/  IMAD.HI.U32 R4, R0, R11, RZ ;  /* 0x0000000b00047227 */ /* 0x000fe200078e00ff */
[C---:B------:R-:W-:Y:S02]  /*d220*/  ISETP.GT.U32.AND P5, PT, R2.reuse, R16, PT ;  /* 0x000000100200720c */ /* 0x040fe40003fa4070 */
[----:B------:R-:W-:Y:S01]  /*d230*/  MOV R13, R9 ;  /* 0x00000009000d7202 */ /* 0x000fe20000000f00 */
[----:B------:R-:W-:Y:S02]  /*d240*/  IMAD.MOV R19, RZ, RZ, -R19 ;  /* 0x000000ffff137224 */ /* 0x000fe400078e0a13 */
[----:B------:R-:W-:Y:S01]  /*d250*/  IMAD R12, R2, R14, R12 ;  /* 0x0000000e020c7224 */ /* 0x000fe200078e020c */
[----:B------:R-:W-:Y:S01]  /*d260*/  IABS R14, R10 ;  /* 0x0000000a000e7213 */ /* 0x000fe20000000000 */
[----:B------:R-:W-:-:S02]  /*d270*/  IMAD.MOV R4, RZ, RZ, -R4 ;  /* 0x000000ffff047224 */ /* 0x000fc400078e0a04 */
[----:B------:R-:W-:Y:S01]  /*d280*/  @!P3 IMAD.MOV R20, RZ, RZ, -R20 ;  /* 0x000000ffff14b224 */ /* 0x000fe200078e0a14 */
[C---:B------:R-:W-:Y:S01]  /*d290*/  ISETP.GT.U32.AND P3, PT, R2.reuse, R15, PT ;  /* 0x0000000f0200720c */ /* 0x040fe20003f64070 */
[C---:B------:R-:W-:Y:S01]  /*d2a0*/  IMAD R7, R2.reuse, R19, R7 ;  /* 0x0000001302077224 */ /* 0x040fe200078e0207 */
[----:B------:R-:W-:Y:S01]  /*d2b0*/  @!P6 IADD3 R17, PT, PT, R17, -R2, RZ ;  /* 0x800000021111e210 */ /* 0x000fe20007ffe0ff */
[C---:B------:R-:W-:Y:S01]  /*d2c0*/  IMAD R11, R2.reuse, R4, R11 ;  /* 0x00000004020b7224 */ /* 0x040fe200078e020b */
[C---:B------:R-:W-:Y:S01]  /*d2d0*/  ISETP.GT.U32.AND P6, PT, R2.reuse, R12, PT ;  /* 0x0000000c0200720c */ /* 0x040fe20003fc4070 */
[----:B------:R-:W-:Y:S01]  /*d2e0*/  @!P4 IMAD.MOV R13, RZ, RZ, -R13 ;  /* 0x000000ffff0dc224 */ /* 0x000fe200078e0a0d */
[----:B------:R-:W-:Y:S01]  /*d2f0*/  ISETP.GT.U32.AND P4, PT, R2, R7, PT ;  /* 0x000000070200720c */ /* 0x000fe20003f84070 */
[----:B------:R-:W-:Y:S01]  /*d300*/  @!P5 IMAD.IADD R16, R16, 0x1, -R2 ;  /* 0x000000011010d824 */ /* 0x000fe200078e0a02 */
[----:B------:R-:W-:Y:S01]  /*d310*/  ISETP.GT.U32.AND P5, PT, R2, R11, PT ;  /* 0x0000000b0200720c */ /* 0x000fe20003fa4070 */
[----:B------:R-:W-:Y:S01]  /*d320*/  VIADD R9, R28, 0xf6 ;  /* 0x000000f61c097836 */ /* 0x000fe20000000000 */
[----:B------:R-:W-:Y:S01]  /*d330*/  STL [R1+0x78], R20 ;  /* 0x0000781401007387 */ /* 0x000fe20000100800 */
[----:B------:R-:W-:-:S03]  /*d340*/  IMAD.HI.U32 R18, R0, R14, RZ ;  /* 0x0000000e00127227 */ /* 0x000fc600078e00ff */
[----:B------:R1:W-:Y:S01]  /*d350*/  STL [R1+0x74], R13 ;  /* 0x0000740d01007387 */ /* 0x0003e20000100800 */
[--C-:B------:R-:W-:Y:S01]  /*d360*/  @!P3 IMAD.IADD R15, R15, 0x1, -R2.reuse ;  /* 0x000000010f0fb824 */ /* 0x100fe200078e0a02 */
[----:B------:R-:W-:Y:S01]  /*d370*/  ISETP.GE.AND P3, PT, R5, RZ, PT ;  /* 0x000000ff0500720c */ /* 0x000fe20003f66270 */
[----:B------:R-:W-:Y:S02]  /*d380*/  @!P6 IMAD.IADD R12, R12, 0x1, -R2 ;  /* 0x000000010c0ce824 */ /* 0x000fe400078e0a02 */
[----:B------:R-:W-:Y:S01]  /*d390*/  IMAD.MOV R18, RZ, RZ, -R18 ;  /* 0x000000ffff127224 */ /* 0x000fe200078e0a12 */
[----:B------:R-:W-:Y:S01]  /*d3a0*/  @!P4 IADD3 R7, PT, PT, R7, -R2, RZ ;  /* 0x800000020707c210 */ /* 0x000fe20007ffe0ff */
[----:B------:R-:W-:Y:S01]  /*d3b0*/  @!P5 IMAD.IADD R11, R11, 0x1, -R2 ;  /* 0x000000010b0bd824 */ /* 0x000fe200078e0a02 */
[----:B------:R-:W-:Y:S01]  /*d3c0*/  ISETP.GE.AND P4, PT, R8, RZ, PT ;  /* 0x000000ff0800720c */ /* 0x000fe20003f86270 */
[C---:B------:R-:W-:Y:S01]  /*d3d0*/  IMAD R8, R2.reuse, R18, R14 ;  /* 0x0000001202087224 */ /* 0x040fe200078e020e */
[----:B-1----:R-:W-:Y:S01]  /*d3e0*/  IABS R13, R9 ;  /* 0x00000009000d7213 */ /* 0x002fe20000000000 */
[----:B------:R-:W-:Y:S01]  /*d3f0*/  IMAD.MOV.U32 R19, RZ, RZ, R17 ;  /* 0x000000ffff137224 */ /* 0x000fe200078e0011 */
[----:B------:R-:W-:Y:S01]  /*d400*/  ISETP.GT.U32.AND P5, PT, R2, R12, PT ;  /* 0x0000000c0200720c */ /* 0x000fe20003fa4070 */
[----:B------:R-:W-:Y:S01]  /*d410*/  VIADD R4, R28, 0xf7 ;  /* 0x000000f71c047836 */ /* 0x000fe20000000000 */
[----:B------:R-:W-:Y:S01]  /*d420*/  ISETP.GT.U32.AND P6, PT, R2, R7, PT ;  /* 0x000000070200720c */ /* 0x000fe20003fc4070 */
[----:B------:R-:W-:Y:S01]  /*d430*/  IMAD.HI.U32 R14, R0, R13, RZ ;  /* 0x0000000d000e7227 */ /* 0x000fe200078e00ff */
[----:B------:R-:W-:-:S02]  /*d440*/  @!P1 IADD3 R19, PT, PT, -R19, RZ, RZ ;  /* 0x000000ff13139210 */ /* 0x000fc40007ffe1ff */
[C---:B------:R-:W-:Y:S01]  /*d450*/  ISETP.GT.U32.AND P1, PT, R2.reuse, R11, PT ;  /* 0x0000000b0200720c */ /* 0x040fe20003f24070 */
[----:B------:R-:W-:Y:S01]  /*d460*/  IMAD.MOV R14, RZ, RZ, -R14 ;  /* 0x000000ffff0e7224 */ /* 0x000fe200078e0a0e */
[----:B------:R-:W-:Y:S01]  /*d470*/  IABS R5, R4 ;  /* 0x0000000400057213 */ /* 0x000fe20000000000 */
[----:B------:R-:W-:Y:S01]  /*d480*/  @!P3 IMAD.MOV R15, RZ, RZ, -R15 ;  /* 0x000000ffff0fb224 */ /* 0x000fe200078e0a0f */
[----:B------:R-:W-:Y:S01]  /*d490*/  ISETP.GE.AND P3, PT, R3, RZ, PT ;  /* 0x000000ff0300720c */ /* 0x000fe20003f66270 */
[----:B------:R-:W-:Y:S01]  /*d4a0*/  IMAD R3, R2, R14, R13 ;  /* 0x0000000e02037224 */ /* 0x000fe200078e020d */
[----:B------:R-:W-:Y:S01]  /*d4b0*/  STL [R1+0x70], R19 ;  /* 0x0000701301007387 */ /* 0x000fe20000100800 */
[----:B------:R-:W-:Y:S02]  /*d4c0*/  @!P5 IMAD.IADD R12, R12, 0x1, -R2 ;  /* 0x000000010c0cd824 */ /* 0x000fe400078e0a02 */
[----:B------:R-:W-:Y:S01]  /*d4d0*/  IMAD.HI.U32 R13, R0, R5, RZ ;  /* 0x00000005000d7227 */ /* 0x000fe200078e00ff */
[----:B------:R-:W-:-:S02]  /*d4e0*/  ISETP.GT.U32.AND P5, PT, R2, R3, PT ;  /* 0x000000030200720c */ /* 0x000fc40003fa4070 */
[----:B------:R-:W-:Y:S01]  /*d4f0*/  @!P6 IADD3 R7, PT, PT, R7, -R2, RZ ;  /* 0x800000020707e210 */ /* 0x000fe20007ffe0ff */
[----:B------:R-:W-:Y:S01]  /*d500*/  @!P2 IMAD.MOV R16, RZ, RZ, -R16 ;  /* 0x000000ffff10a224 */ /* 0x000fe200078e0a10 */
[----:B------:R-:W-:Y:S01]  /*d510*/  ISETP.GT.U32.AND P2, PT, R2, R8, PT ;  /* 0x000000080200720c */ /* 0x000fe20003f44070 */
[----:B------:R-:W-:Y:S01]  /*d520*/  @!P1 IMAD.IADD R11, R11, 0x1, -R2 ;  /* 0x000000010b0b9824 */ /* 0x000fe200078e0a02 */
[----:B------:R-:W-:Y:S01]  /*d530*/  ISETP.GE.AND P6, PT, R6, RZ, PT ;  /* 0x000000ff0600720c */ /* 0x000fe20003fc6270 */
[----:B------:R-:W-:Y:S01]  /*d540*/  VIADD R6, R28, 0xf8 ;  /* 0x000000f81c067836 */ /* 0x000fe20000000000 */
[----:B------:R-:W-:Y:S01]  /*d550*/  IADD3 R13, PT, PT, -R13, RZ, RZ ;  /* 0x000000ff0d0d7210 */ /* 0x000fe20007ffe1ff */
[----:B------:R-:W-:Y:S01]  /*d560*/  STL [R1+0x6c], R16 ;  /* 0x00006c1001007387 */ /* 0x000fe20000100800 */
[----:B------:R-:W-:Y:S01]  /*d570*/  ISETP.GE.AND P1, PT, R10, RZ, PT ;  /* 0x000000ff0a00720c */ /* 0x000fe20003f26270 */
[----:B------:R-:W-:Y:S01]  /*d580*/  IMAD.MOV.U32 R14, RZ, RZ, R12 ;  /* 0x000000ffff0e7224 */ /* 0x000fe200078e000c */
[----:B------:R-:W-:Y:S01]  /*d590*/  IABS R10, R6 ;  /* 0x00000006000a7213 */ /* 0x000fe20000000000 */
[----:B------:R-:W-:Y:S01]  /*d5a0*/  IMAD R5, R2, R13, R5 ;  /* 0x0000000d02057224 */ /* 0x000fe200078e0205 */
[----:B------:R-:W-:Y:S01]  /*d5b0*/  @!P5 IADD3 R3, PT, PT, R3, -R2, RZ ;  /* 0x800000020303d210 */ /* 0x000fe20007ffe0ff */
[----:B------:R-:W-:Y:S01]  /*d5c0*/  IMAD.MOV.U32 R13, RZ, RZ, R11 ;  /* 0x000000ffff0d7224 */ /* 0x000fe200078e000b */
[----:B------:R1:W-:Y:S01]  /*d5d0*/  STL [R1+0x68], R15 ;  /* 0x0000680f01007387 */ /* 0x0003e20000100800 */
[----:B------:R-:W-:Y:S01]  /*d5e0*/  @!P2 IMAD.IADD R8, R8, 0x1, -R2 ;  /* 0x000000010808a824 */ /* 0x000fe200078e0a02 */
[----:B------:R-:W-:Y:S01]  /*d5f0*/  ISETP.GT.U32.AND P5, PT, R2, R3, PT ;  /* 0x000000030200720c */ /* 0x000fe20003fa4070 */
[----:B------:R-:W-:Y:S01]  /*d600*/  @!P6 IMAD.MOV R13, RZ, RZ, -R13 ;  /* 0x000000ffff0de224 */ /* 0x000fe200078e0a0d */
[----:B------:R-:W-:Y:S01]  /*d610*/  ISETP.GE.AND P2, PT, R9, RZ, PT ;  /* 0x000000ff0900720c */ /* 0x000fe20003f46270 */
[----:B------:R-:W-:Y:S01]  /*d620*/  IMAD.HI.U32 R12, R0, R10, RZ ;  /* 0x0000000a000c7227 */ /* 0x000fe200078e00ff */
[----:B------:R-:W-:-:S02]  /*d630*/  ISETP.GT.U32.AND P6, PT, R2, R5, PT ;  /* 0x000000050200720c */ /* 0x000fc40003fc4070 */
[----:B------:R-:W-:Y:S01]  /*d640*/  @!P3 IADD3 R14, PT, PT, -R14, RZ, RZ ;  /* 0x000000ff0e0eb210 */ /* 0x000fe20007ffe1ff */
[----:B------:R-:W-:Y:S01]  /*d650*/  IMAD.MOV R12, RZ, RZ, -R12 ;  /* 0x000000ffff0c7224 */ /* 0x000fe200078e0a0c */
[----:B------:R-:W-:Y:S01]  /*d660*/  ISETP.GE.AND P3, PT, R4, RZ, PT ;  /* 0x000000ff0400720c */ /* 0x000fe20003f66270 */
[----:B-1----:R-:W-:Y:S02]  /*d670*/  IMAD.MOV.U32 R15, RZ, RZ, R7 ;  /* 0x000000ffff0f7224 */ /* 0x002fe400078e0007 */
[----:B------:R-:W-:Y:S02]  /*d680*/  VIADD R9, R28, 0xf9 ;  /* 0x000000f91c097836 */ /* 0x000fe40000000000 */
[----:B------:R-:W-:Y:S01]  /*d690*/  @!P4 IMAD.MOV R15, RZ, RZ, -R15 ;  /* 0x000000ffff0fc224 */ /* 0x000fe200078e0a0f */
[C---:B------:R-:W-:Y:S01]  /*d6a0*/  ISETP.GT.U32.AND P4, PT, R2.reuse, R8, PT ;  /* 0x000000080200720c */ /* 0x040fe20003f84070 */
[----:B------:R-:W-:Y:S01]  /*d6b0*/  @!P5 IMAD.IADD R3, R3, 0x1, -R2 ;  /* 0x000000010303d824 */ /* 0x000fe200078e0a02 */
[----:B------:R-:W-:Y:S01]  /*d6c0*/  IABS R7, R9 ;  /* 0x0000000900077213 */ /* 0x000fe20000000000 */
[----:B------:R-:W-:Y:S01]  /*d6d0*/  IMAD R4, R2, R12, R10 ;  /* 0x0000000c02047224 */ /* 0x000fe200078e020a */
[----:B------:R-:W-:Y:S01]  /*d6e0*/  STL [R1+0x64], R15 ;  /* 0x0000640f01007387 */ /* 0x000fe20000100800 */
[----:B------:R-:W-:Y:S01]  /*d6f0*/  @!P6 IMAD.IADD R5, R5, 0x1, -R2 ;  /* 0x000000010505e824 */ /* 0x000fe200078e0a02 */
[----:B------:R-:W-:Y:S01]  /*d700*/  ISETP.GE.AND P5, PT, R9, RZ, PT ;  /* 0x000000ff0900720c */ /* 0x000fe20003fa6270 */
[----:B------:R-:W-:Y:S01]  /*d710*/  IMAD.HI.U32 R11, R0, R7, RZ ;  /* 0x00000007000b7227 */ /* 0x000fe200078e00ff */
[----:B------:R1:W-:Y:S02]  /*d720*/  STL [R1+0x60], R14 ;  /* 0x0000600e01007387 */ /* 0x0003e40000100800 */
[----:B------:R-:W-:Y:S01]  /*d730*/  ISETP.GT.U32.AND P6, PT, R2, R5, PT ;  /* 0x000000050200720c */ /* 0x000fe20003fc4070 */
[----:B------:R-:W-:Y:S01]  /*d740*/  IMAD.MOV R11, RZ, RZ, -R11 ;  /* 0x000000ffff0b7224 */ /* 0x000fe200078e0a0b */
[----:B------:R2:W-:Y:S01]  /*d750*/  STL [R1+0x5c], R13 ;  /* 0x00005c0d01007387 */ /* 0x0005e20000100800 */
[----:B------:R-:W-:Y:S01]  /*d760*/  @!P4 IADD3 R8, PT, PT, R8, -R2, RZ ;  /* 0x800000020808c210 */ /* 0x000fe20007ffe0ff */
[----:B------:R-:W-:Y:S01]  /*d770*/  VIADD R9, R28, 0xfc ;  /* 0x000000fc1c097836 */ /* 0x000fe20000000000 */
[----:B------:R-:W-:Y:S01]  /*d780*/  ISETP.GE.AND P4, PT, R6, RZ, PT ;  /* 0x000000ff0600720c */ /* 0x000fe20003f86270 */
[----:B------:R-:W-:Y:S01]  /*d790*/  IMAD R7, R2, R11, R7 ;  /* 0x0000000b02077224 */ /* 0x000fe200078e0207 */
[----:B-1----:R-:W-:Y:S01]  /*d7a0*/  MOV R14, R8 ;  /* 0x00000008000e7202 */ /* 0x002fe20000000f00 */
[C---:B------:R-:W-:Y:S01]  /*d7b0*/  VIADD R15, R28.reuse, 0xfa ;  /* 0x000000fa1c0f7836 */ /* 0x040fe20000000000 */
[----:B------:R-:W-:Y:S01]  /*d7c0*/  IABS R11, R9 ;  /* 0x00000009000b7213 */ /* 0x000fe20000000000 */
[----:B------:R-:W-:Y:S01]  /*d7d0*/  VIADD R6, R28, 0xfb ;  /* 0x000000fb1c067836 */ /* 0x000fe20000000000 */
[----:B------:R-:W-:Y:S01]  /*d7e0*/  @!P1 IADD3 R14, PT, PT, -R14, RZ, RZ ;  /* 0x000000ff0e0e9210 */ /* 0x000fe20007ffe1ff */
[----:B--2---:R-:W-:Y:S01]  /*d7f0*/  IMAD.MOV.U32 R13, RZ, RZ, R3 ;  /* 0x000000ffff0d7224 */ /* 0x004fe200078e0003 */
[----:B------:R-:W-:Y:S01]  /*d800*/  @!P6 IADD3 R5, PT, PT, R5, -R2, RZ ;  /* 0x800000020505e210 */ /* 0x000fe20007ffe0ff */
[----:B------:R-:W-:Y:S01]  /*d810*/  VIADD R16, R28, 0xfd ;  /* 0x000000fd1c107836 */ /* 0x000fe20000000000 */
[C---:B------:R-:W-:Y:S01]  /*d820*/  ISETP.GT.U32.AND P6, PT, R2.reuse, R7, PT ;  /* 0x000000070200720c */ /* 0x040fe20003fc4070 */
[----:B------:R-:W-:Y:S01]  /*d830*/  @!P2 IMAD.MOV R13, RZ, RZ, -R13 ;  /* 0x000000ffff0da224 */ /* 0x000fe200078e0a0d */
[----:B------:R-:W-:Y:S01]  /*d840*/  ISETP.GT.U32.AND P2, PT, R2, R4, PT ;  /* 0x000000040200720c */ /* 0x000fe20003f44070 */
[----:B------:R1:W-:Y:S01]  /*d850*/  STL [R1+0x58], R14 ;  /* 0x0000580e01007387 */ /* 0x0003e20000100800 */
[----:B------:R-:W-:Y:S01]  /*d860*/  ISETP.GE.AND P1, PT, R15, RZ, PT ;  /* 0x000000ff0f00720c */ /* 0x000fe20003f26270 */
[----:B------:R-:W-:Y:S01]  /*d870*/  VIADD R3, R28, 0xfe ;  /* 0x000000fe1c037836 */ /* 0x000fe20000000000 */
[----:B------:R-:W-:Y:S01]  /*d880*/  IABS R15, R15 ;  /* 0x0000000f000f7213 */ /* 0x000fe20000000000 */
[----:B------:R2:W-:Y:S01]  /*d890*/  STL [R1+0x54], R13 ;  /* 0x0000540d01007387 */ /* 0x0005e20000100800 */
[----:B------:R-:W-:-:S02]  /*d8a0*/  IABS R12, R6 ;  /* 0x00000006000c7213 */ /* 0x000fc40000000000 */
[----:B------:R-:W-:Y:S01]  /*d8b0*/  IABS R10, R16 ;  /* 0x00000010000a7213 */ /* 0x000fe20000000000 */
[----:B------:R-:W-:Y:S01]  /*d8c0*/  IMAD.HI.U32 R8, R0, R15, RZ ;  /* 0x0000000f00087227 */ /* 0x000fe200078e00ff */
[----:B------:R-:W-:-:S03]  /*d8d0*/  MOV R19, R5 ;  /* 0x0000000500137202 */ /* 0x000fc60000000f00 */
[----:B------:R-:W-:Y:S02]  /*d8e0*/  @!P2 IMAD.IADD R4, R4, 0x1, -R2 ;  /* 0x000000010404a824 */ /* 0x000fe400078e0a02 */
[----:B-1----:R-:W-:-:S03]  /*d8f0*/  IMAD.HI.U32 R14, R0, R11, RZ ;  /* 0x0000000b000e7227 */ /* 0x002fc600078e00ff */
[----:B------:R-:W-:Y:S01]  /*d900*/  ISETP.GT.U32.AND P2, PT, R2, R4, PT ;  /* 0x000000040200720c */ /* 0x000fe20003f44070 */
[----:B------:R-:W-:Y:S01]  /*d910*/  @!P6 IMAD.IADD R7, R7, 0x1, -R2 ;  /* 0x000000010707e824 */ /* 0x000fe200078e0a02 */
[----:B------:R-:W-:Y:S01]  /*d920*/  IADD3 R14, PT, PT, -R14, RZ, RZ ;  /* 0x000000ff0e0e7210 */ /* 0x000fe20007ffe1ff */
[----:B------:R-:W-:-:S03]  /*d930*/  IMAD.HI.U32 R17, R0, R12, RZ ;  /* 0x0000000c00117227 */ /* 0x000fc600078e00ff */
[C---:B------:R-:W-:Y:S01]  /*d940*/  ISETP.GT.U32.AND P6, PT, R2.reuse, R7, PT ;  /* 0x000000070200720c */ /* 0x040fe20003fc4070 */
[----:B------:R-:W-:Y:S02]  /*d950*/  IMAD.MOV R8, RZ, RZ, -R8 ;  /* 0x000000ffff087224 */ /* 0x000fe400078e0a08 */
[----:B------:R-:W-:Y:S02]  /*d960*/  IMAD R11, R2, R14, R11 ;  /* 0x0000000e020b7224 */ /* 0x000fe400078e020b */
[----:B------:R-:W-:Y:S02]  /*d970*/  IMAD.MOV R17, RZ, RZ, -R17 ;  /* 0x000000ffff117224 */ /* 0x000fe400078e0a11 */
[----:B------:R-:W-:Y:S02]  /*d980*/  @!P2 IMAD.IADD R4, R4, 0x1, -R2 ;  /* 0x000000010404a824 */ /* 0x000fe400078e0a02 */
[----:B------:R-:W-:Y:S01]  /*d990*/  IMAD R15, R2, R8, R15 ;  /* 0x00000008020f7224 */ /* 0x000fe200078e020f */
[----:B------:R-:W-:Y:S01]  /*d9a0*/  IABS R8, R3 ;  /* 0x0000000300087213 */ /* 0x000fe20000000000 */
[----:B------:R-:W-:Y:S01]  /*d9b0*/  IMAD.MOV.U32 R18, RZ, RZ, R4 ;  /* 0x000000ffff127224 */ /* 0x000fe200078e0004 */
[----:B------:R-:W-:Y:S01]  /*d9c0*/  IADD3 R4, PT, PT, R28, 0xff, RZ ;  /* 0x000000ff1c047810 */ /* 0x000fe20007ffe0ff */
[----:B--2---:R-:W-:Y:S01]  /*d9d0*/  IMAD.HI.U32 R13, R0, R10, RZ ;  /* 0x0000000a000d7227 */ /* 0x004fe200078e00ff */
[----:B------:R-:W-:-:S02]  /*d9e0*/  ISETP.GT.U32.AND P2, PT, R2, R15, PT ;  /* 0x0000000f0200720c */ /* 0x000fc40003f44070 */
[----:B------:R-:W-:Y:S01]  /*d9f0*/  IABS R5, R4 ;  /* 0x0000000400057213 */ /* 0x000fe20000000000 */
[----:B------:R-:W-:Y:S01]  /*da00*/  @!P4 IMAD.MOV R18, RZ, RZ, -R18 ;  /* 0x000000ffff12c224 */ /* 0x000fe200078e0a12 */
[C---:B------:R-:W-:Y:S01]  /*da10*/  ISETP.GT.U32.AND P4, PT, R2.reuse, R11, PT ;  /* 0x0000000b0200720c */ /* 0x040fe20003f84070 */
[C---:B------:R-:W-:Y:S02]  /*da20*/  IMAD R12, R2.reuse, R17, R12 ;  /* 0x00000011020c7224 */ /* 0x040fe400078e020c */
[----:B------:R-:W-:Y:S02]  /*da30*/  IMAD.MOV R13, RZ, RZ, -R13 ;  /* 0x000000ffff0d7224 */ /* 0x000fe400078e0a0d */
[----:B------:R-:W-:Y:S01]  /*da40*/  @!P3 IMAD.MOV R19, RZ, RZ, -R19 ;  /* 0x000000ffff13b224 */ /* 0x000fe200078e0a13 */
[C---:B------:R-:W-:Y:S01]  /*da50*/  ISETP.GT.U32.AND P3, PT, R2.reuse, R12, PT ;  /* 0x0000000c0200720c */ /* 0x040fe20003f64070 */
[C---:B------:R-:W-:Y:S02]  /*da60*/  IMAD R10, R2.reuse, R13, R10 ;  /* 0x0000000d020a7224 */ /* 0x040fe400078e020a */
[--C-:B------:R-:W-:Y:S01]  /*da70*/  @!P6 IMAD.IADD R7, R7, 0x1, -R2.reuse ;  /* 0x000000010707e824 */ /* 0x100fe200078e0a02 */
[----:B------:R-:W-:Y:S01]  /*da80*/  STL [R1+0x50], R19 ;  /* 0x0000501301007387 */ /* 0x000fe20000100800 */
[--C-:B------:R-:W-:Y:S01]  /*da90*/  @!P2 IMAD.IADD R15, R15, 0x1, -R2.reuse ;  /* 0x000000010f0fa824 */ /* 0x100fe200078e0a02 */
[----:B------:R-:W-:Y:S01]  /*daa0*/  ISETP.GT.U32.AND P6, PT, R2, R10, PT ;  /* 0x0000000a0200720c */ /* 0x000fe20003fc4070 */
[--C-:B------:R-:W-:Y:S01]  /*dab0*/  @!P4 IMAD.IADD R11, R11, 0x1, -R2.reuse ;  /* 0x000000010b0bc824 */ /* 0x100fe200078e0a02 */
[----:B------:R-:W-:Y:S01]  /*dac0*/  ISETP.GE.AND P2, PT, R6, RZ, PT ;  /* 0x000000ff0600720c */ /* 0x000fe20003f46270 */
[----:B------:R-:W-:Y:S01]  /*dad0*/  IMAD.MOV.U32 R17, RZ, RZ, R7 ;  /* 0x000000ffff117224 */ /* 0x000fe200078e0007 */
[----:B------:R-:W-:Y:S01]  /*dae0*/  IADD3 R6, PT, PT, R28, 0x100, RZ ;  /* 0x000001001c067810 */ /* 0x000fe20007ffe0ff */
[----:B------:R-:W-:Y:S01]  /*daf0*/  IMAD.HI.U32 R14, R0, R5, RZ ;  /* 0x00000005000e7227 */ /* 0x000fe200078e00ff */
[----:B------:R-:W-:Y:S03]  /*db00*/  STL [R1+0x4c], R18 ;  /* 0x00004c1201007387 */ /* 0x000fe60000100800 */
[----:B------:R-:W-:Y:S01]  /*db10*/  @!P5 IMAD.MOV R17, RZ, RZ, -R17 ;  /* 0x000000ffff11d224 */ /* 0x000fe200078e0a11 */
[----:B------:R-:W-:Y:S01]  /*db20*/  ISETP.GT.U32.AND P5, PT, R2, R11, PT ;  /* 0x0000000b0200720c */ /* 0x000fe20003fa4070 */
[----:B------:R-:W-:Y:S01]  /*db30*/  @!P3 IMAD.IADD R12, R12, 0x1, -R2 ;  /* 0x000000010c0cb824 */ /* 0x000fe200078e0a02 */
[----:B------:R-:W-:Y:S01]  /*db40*/  ISETP.GT.U32.AND P3, PT, R2, R15, PT ;  /* 0x0000000f0200720c */ /* 0x000fe20003f64070 */
[----:B------:R-:W-:Y:S01]  /*db50*/  IMAD.HI.U32 R13, R0, R8, RZ ;  /* 0x00000008000d7227 */ /* 0x000fe200078e00ff */
[----:B------:R-:W-:Y:S01]  /*db60*/  @!P6 IADD3 R10, PT, PT, R10, -R2, RZ ;  /* 0x800000020a0ae210 */ /* 0x000fe20007ffe0ff */
[----:B------:R1:W-:Y:S01]  /*db70*/  STL [R1+0x48], R17 ;  /* 0x0000481101007387 */ /* 0x0003e20000100800 */
[C---:B------:R-:W-:Y:S01]  /*db80*/  ISETP.GT.U32.AND P4, PT, R2.reuse, R12, PT ;  /* 0x0000000c0200720c */ /* 0x040fe20003f84070 */
[----:B------:R-:W-:Y:S01]  /*db90*/  IMAD.MOV R14, RZ, RZ, -R14 ;  /* 0x000000ffff0e7224 */ /* 0x000fe200078e0a0e */
[----:B------:R-:W-:Y:S01]  /*dba0*/  ISETP.GT.U32.AND P6, PT, R2, R10, PT ;  /* 0x0000000a0200720c */ /* 0x000fe20003fc4070 */
[----:B------:R-:W-:-:S02]  /*dbb0*/  IMAD.MOV R13, RZ, RZ, -R13 ;  /* 0x000000ffff0d7224 */ /* 0x000fc400078e0a0d */
[C---:B------:R-:W-:Y:S02]  /*dbc0*/  IMAD R5, R2.reuse, R14, R5 ;  /* 0x0000000e02057224 */ /* 0x040fe400078e0205 */
[C---:B------:R-:W-:Y:S01]  /*dbd0*/  IMAD R8, R2.reuse, R13, R8 ;  /* 0x0000000d02087224 */ /* 0x040fe200078e0208 */
[----:B------:R-:W-:Y:S01]  /*dbe0*/  IABS R13, R6 ;  /* 0x00000006000d7213 */ /* 0x000fe20000000000 */
[--C-:B------:R-:W-:Y:S01]  /*dbf0*/  @!P5 IMAD.IADD R11, R11, 0x1, -R2.reuse ;  /* 0x000000010b0bd824 */ /* 0x100fe200078e0a02 */
[----:B------:R-:W-:Y:S01]  /*dc00*/  ISETP.GT.U32.AND P5, PT, R2, R5, PT ;  /* 0x000000050200720c */ /* 0x000fe20003fa4070 */
[----:B------:R-:W-:Y:S01]  /*dc10*/  VIADD R7, R28, 0x101 ;  /* 0x000001011c077836 */ /* 0x000fe20000000000 */
[----:B------:R-:W-:Y:S01]  /*dc20*/  @!P3 IADD3 R15, PT, PT, R15, -R2, RZ ;  /* 0x800000020f0fb210 */ /* 0x000fe20007ffe0ff */
[----:B------:R-:W-:Y:S01]  /*dc30*/  @!P4 IMAD.IADD R12, R12, 0x1, -R2 ;  /* 0x000000010c0cc824 */ /* 0x000fe200078e0a02 */
[----:B------:R-:W-:Y:S01]  /*dc40*/  ISETP.GT.U32.AND P3, PT, R2, R8, PT ;  /* 0x000000080200720c */ /* 0x000fe20003f64070 */
[----:B------:R-:W-:Y:S01]  /*dc50*/  IMAD.HI.U32 R14, R0, R13, RZ ;  /* 0x0000000d000e7227 */ /* 0x000fe200078e00ff */
[----:B------:R-:W-:-:S02]  /*dc60*/  ISETP.GE.AND P4, PT, R9, RZ, PT ;  /* 0x000000ff0900720c */ /* 0x000fc40003f86270 */
[----:B-1----:R-:W-:Y:S01]  /*dc70*/  MOV R17, R15 ;  /* 0x0000000f00117202 */ /* 0x002fe20000000f00 */
[----:B------:R-:W-:Y:S01]  /*dc80*/  @!P6 IMAD.IADD R10, R10, 0x1, -R2 ;  /* 0x000000010a0ae824 */ /* 0x000fe200078e0a02 */
[----:B------:R-:W-:Y:S01]  /*dc90*/  IABS R9, R7 ;  /* 0x0000000700097213 */ /* 0x000fe20000000000 */
[----:B------:R-:W-:Y:S01]  /*dca0*/  IMAD.MOV R14, RZ, RZ, -R14 ;  /* 0x000000ffff0e7224 */ /* 0x000fe200078e0a0e */
[----:B------:R-:W-:Y:S01]  /*dcb0*/  ISETP.GE.AND P6, PT, R16, RZ, PT ;  /* 0x000000ff1000720c */ /* 0x000fe20003fc6270 */
[----:B------:R-:W-:Y:S01]  /*dcc0*/  @!P5 IMAD.IADD R5, R5, 0x1, -R2 ;  /* 0x000000010505d824 */ /* 0x000fe200078e0a02 */
[----:B------:R-:W-:Y:S01]  /*dcd0*/  MOV R15, R12 ;  /* 0x0000000c000f7202 */ /* 0x000fe20000000f00 */
[----:B------:R-:W-:-:S04]  /*dce0*/  IMAD.HI.U32 R12, R0, R9, RZ ;  /* 0x00000009000c7227 */ /* 0x000fc800078e00ff */
[----:B------:R-:W-:Y:S01]  /*dcf0*/  @!P3 IMAD.IADD R8, R8, 0x1, -R2 ;  /* 0x000000010808b824 */ /* 0x000fe200078e0a02 */
[----:B------:R-:W-:Y:S01]  /*dd00*/  ISETP.GE.AND P3, PT, R3, RZ, PT ;  /* 0x000000ff0300720c */ /* 0x000fe20003f66270 */
[----:B------:R-:W-:Y:S01]  /*dd10*/  @!P2 IMAD.MOV R15, RZ, RZ, -R15 ;  /* 0x000000ffff0fa224 */ /* 0x000fe200078e0a0f */
[C---:B------:R-:W-:Y:S01]  /*dd20*/  ISETP.GT.U32.AND P2, PT, R2.reuse, R5, PT ;  /* 0x000000050200720c */ /* 0x040fe20003f44070 */
[----:B------:R-:W-:Y:S01]  /*dd30*/  IMAD R3, R2, R14, R13 ;  /* 0x0000000e02037224 */ /* 0x000fe200078e020d */
[----:B------:R-:W-:Y:S01]  /*dd40*/  IADD3 R12, PT, PT, -R12, RZ, RZ ;  /* 0x000000ff0c0c7210 */ /* 0x000fe20007ffe1ff */
[----:B------:R-:W-:Y:S01]  /*dd50*/  @!P1 IMAD.MOV R17, RZ, RZ, -R17 ;  /* 0x000000ffff119224 */ /* 0x000fe200078e0a11 */
[C---:B------:R-:W-:Y:S01]  /*dd60*/  ISETP.GT.U32.AND P1, PT, R2.reuse, R8, PT ;  /* 0x000000080200720c */ /* 0x040fe20003f24070 */
[----:B------:R-:W-:Y:S01]  /*dd70*/  @!P6 IMAD.MOV R10, RZ, RZ, -R10 ;  /* 0x000000ffff0ae224 */ /* 0x000fe200078e0a0a */
[----:B------:R-:W-:Y:S01]  /*dd80*/  ISETP.GT.U32.AND P5, PT, R2, R3, PT ;  /* 0x000000030200720c */ /* 0x000fe20003fa4070 */
[----:B------:R-:W-:Y:S01]  /*dd90*/  VIADD R14, R28, 0x102 ;  /* 0x000001021c0e7836 */ /* 0x000fe20000000000 */
[----:B------:R-:W-:Y:S01]  /*dda0*/  ISETP.GE.AND P6, PT, R6, RZ, PT ;  /* 0x000000ff0600720c */ /* 0x000fe20003fc6270 */
[----:B------:R-:W-:Y:S01]  /*ddb0*/  IMAD R6, R2, R12, R9 ;  /* 0x0000000c02067224 */ /* 0x000fe200078e0209 */
[----:B------:R-:W-:Y:S01]  /*ddc0*/  STL [R1+0x44], R17 ;  /* 0x0000441101007387 */ /* 0x000fe20000100800 */
[----:B------:R-:W-:Y:S01]  /*ddd0*/  @!P4 IMAD.MOV R11, RZ, RZ, -R11 ;  /* 0x000000ffff0bc224 */ /* 0x000fe200078e0a0b */
[----:B------:R-:W-:Y:S01]  /*dde0*/  ISETP.GE.AND P4, PT, R4, RZ, PT ;  /* 0x000000ff0400720c */ /* 0x000fe20003f86270 */
[--C-:B------:R-:W-:Y:S01]  /*ddf0*/  @!P2 IMAD.IADD R5, R5, 0x1, -R2.reuse ;  /* 0x000000010505a824 */ /* 0x100fe200078e0a02 */
[----:B------:R-:W-:Y:S01]  /*de00*/  ISETP.GT.U32.AND P2, PT, R2, R6, PT ;  /* 0x000000060200720c */ /* 0x000fe20003f44070 */
[----:B------:R-:W-:Y:S01]  /*de10*/  STL [R1+0x40], R15 ;  /* 0x0000400f01007387 */ /* 0x000fe20000100800 */
[----:B------:R-:W-:Y:S01]  /*de20*/  IABS R12, R28 ;  /* 0x0000001c000c7213 */ /* 0x000fe20000000000 */
[--C-:B------:R-:W-:Y:S01]  /*de30*/  @!P1 IMAD.IADD R8, R8, 0x1, -R2.reuse ;  /* 0x0000000108089824 */ /* 0x100fe200078e0a02 */
[----:B------:R-:W-:Y:S01]  /*de40*/  ISETP.GE.AND P1, PT, R7, RZ, PT ;  /* 0x000000ff0700720c */ /* 0x000fe20003f26270 */
[----:B------:R-:W-:Y:S01]  /*de50*/  @!P5 IMAD.IADD R3, R3, 0x1, -R2 ;  /* 0x000000010303d824 */ /* 0x000fe200078e0a02 */
[----:B------:R-:W-:Y:S01]  /*de60*/  ISETP.GE.AND P5, PT, R14, RZ, PT ;  /* 0x000000ff0e00720c */ /* 0x000fe20003fa6270 */
[----:B------:R1:W-:Y:S01]  /*de70*/  STL [R1+0x3c], R11 ;  /* 0x00003c0b01007387 */ /* 0x0003e20000100800 */
[----:B------:R-:W-:Y:S01]  /*de80*/  IABS R14, R14 ;  /* 0x0000000e000e7213 */ /* 0x000fe20000000000 */
[----:B------:R-:W-:Y:S01]  /*de90*/  VIADD R7, R28, 0x104 ;  /* 0x000001041c077836 */ /* 0x000fe20000000000 */
[----:B------:R-:W-:Y:S01]  /*dea0*/  MOV R13, R8 ;  /* 0x00000008000d7202 */ /* 0x000fe20000000f00 */
[----:B------:R2:W-:Y:S01]  /*deb0*/  STL [R1+0x38], R10 ;  /* 0x0000380a01007387 */ /* 0x0005e20000100800 */
[----:B------:R-:W-:-:S02]  /*dec0*/  IMAD.HI.U32 R9, R0, R12, RZ ;  /* 0x0000000c00097227 */ /* 0x000fc400078e00ff */
[----:B------:R-:W-:Y:S02]  /*ded0*/  IABS R4, R7 ;  /* 0x0000000700047213 */ /* 0x000fe40000000000 */
[----:B------:R-:W-:Y:S01]  /*dee0*/  @!P3 IMAD.MOV R13, RZ, RZ, -R13 ;  /* 0x000000ffff0db224 */ /* 0x000fe200078e0a0d */
[----:B------:R-:W-:Y:S01]  /*def0*/  ISETP.GT.U32.AND P3, PT, R2, R3, PT ;  /* 0x000000030200720c */ /* 0x000fe20003f64070 */
[----:B-1----:R-:W-:Y:S01]  /*df00*/  IMAD.HI.U32 R11, R0, R14, RZ ;  /* 0x0000000e000b7227 */ /* 0x002fe200078e00ff */
[----:B--2---:R-:W-:-:S03]  /*df10*/  IADD3 R10, PT, PT, R28, 0x103, RZ ;  /* 0x000001031c0a7810 */ /* 0x004fc60007ffe0ff */
[----:B------:R-:W-:Y:S01]  /*df20*/  @!P2 IMAD.IADD R6, R6, 0x1, -R2 ;  /* 0x000000010606a824 */ /* 0x000fe200078e0a02 */
[----:B------:R-:W-:Y:S01]  /*df30*/  IADD3 R11, PT, PT, -R11, RZ, RZ ;  /* 0x000000ff0b0b7210 */ /* 0x000fe20007ffe1ff */
[----:B------:R1:W-:Y:S01]  /*df40*/  STL [R1+0x34], R13 ;  /* 0x0000340d01007387 */ /* 0x0003e20000100800 */
[----:B------:R-:W-:Y:S01]  /*df50*/  IABS R15, R10 ;  /* 0x0000000a000f7213 */ /* 0x000fe20000000000 */
[----:B------:R-:W-:Y:S01]  /*df60*/  IMAD.MOV R9, RZ, RZ, -R9 ;  /* 0x000000ffff097224 */ /* 0x000fe200078e0a09 */
[C---:B------:R-:W-:Y:S01]  /*df70*/  ISETP.GT.U32.AND P2, PT, R2.reuse, R6, PT ;  /* 0x000000060200720c */ /* 0x040fe20003f44070 */
[----:B------:R-:W-:Y:S02]  /*df80*/  IMAD R14, R2, R11, R14 ;  /* 0x0000000b020e7224 */ /* 0x000fe400078e020e */
[----:B------:R-:W-:Y:S02]  /*df90*/  @!P3 IMAD.IADD R3, R3, 0x1, -R2 ;  /* 0x000000010303b824 */ /* 0x000fe400078e0a02 */
[----:B------:R-:W-:Y:S01]  /*dfa0*/  IMAD.HI.U32 R8, R0, R15, RZ ;  /* 0x0000000f00087227 */ /* 0x000fe200078e00ff */
[----:B------:R-:W-:-:S02]  /*dfb0*/  ISETP.GT.U32.AND P3, PT, R2, R14, PT ;  /* 0x0000000e0200720c */ /* 0x000fc40003f64070 */
[----:B------:R-:W-:Y:S01]  /*dfc0*/  MOV R16, R3 ;  /* 0x0000000300107202 */ /* 0x000fe20000000f00 */
[----:B-1----:R-:W-:Y:S02]  /*dfd0*/  IMAD.MOV.U32 R13, RZ, RZ, R5 ;  /* 0x000000ffff0d7224 */ /* 0x002fe400078e0005 */
[----:B------:R-:W-:-:S04]  /*dfe0*/  IMAD.HI.U32 R5, R0, R4, RZ ;  /* 0x0000000400057227 */ /* 0x000fc800078e00ff */
[----:B------:R-:W-:Y:S01]  /*dff0*/  @!P2 IMAD.IADD R6, R6, 0x1, -R2 ;  /* 0x000000010606a824 */ /* 0x000fe200078e0a02 */
[----:B------:R-:W-:Y:S01]  /*e000*/  ISETP.GE.AND P2, PT, R7, RZ, PT ;  /* 0x000000ff0700720c */ /* 0x000fe20003f46270 */
[----:B------:R-:W-:Y:S01]  /*e010*/  VIADD R7, R28, 0x105 ;  /* 0x000001051c077836 */ /* 0x000fe20000000000 */
[----:B------:R-:W-:Y:S01]  /*e020*/  IADD3 R5, PT, PT, -R5, RZ, RZ ;  /* 0x000000ff05057210 */ /* 0x000fe20007ffe1ff */
[----:B------:R-:W-:Y:S02]  /*e030*/  IMAD.MOV R8, RZ, RZ, -R8 ;  /* 0x000000ffff087224 */ /* 0x000fe400078e0a08 */
[----:B------:R-:W-:Y:S01]  /*e040*/  @!P3 IMAD.IADD R14, R14, 0x1, -R2 ;  /* 0x000000010e0eb824 */ /* 0x000fe200078e0a02 */
[----:B------:R-:W-:Y:S01]  /*e050*/  IABS R11, R7 ;  /* 0x00000007000b7213 */ /* 0x000fe20000000000 */
[C---:B------:R-:W-:Y:S02]  /*e060*/  IMAD R15, R2.reuse, R8, R15 ;  /* 0x00000008020f7224 */ /* 0x040fe400078e020f */
[----:B------:R-:W-:-:S02]  /*e070*/  IMAD R4, R2, R5, R4 ;  /* 0x0000000502047224 */ /* 0x000fc400078e0204 */
[----:B------:R-:W-:Y:S01]  /*e080*/  IMAD.HI.U32 R5, R0, R11, RZ ;  /* 0x0000000b00057227 */ /* 0x000fe200078e00ff */
[----:B------:R-:W-:-:S03]  /*e090*/  ISETP.GT.U32.AND P3, PT, R2, R15, PT ;  /* 0x0000000f0200720c */ /* 0x000fc60003f64070 */
[----:B------:R-:W-:Y:S01]  /*e0a0*/  @!P6 IMAD.MOV R16, RZ, RZ, -R16 ;  /* 0x000000ffff10e224 */ /* 0x000fe200078e0a10 */
[C---:B------:R-:W-:Y:S01]  /*e0b0*/  ISETP.GT.U32.AND P6, PT, R2.reuse, R14, PT ;  /* 0x0000000e0200720c */ /* 0x040fe20003fc4070 */
[----:B------:R-:W-:Y:S01]  /*e0c0*/  @!P4 IMAD.MOV R13, RZ, RZ, -R13 ;  /* 0x000000ffff0dc224 */ /* 0x000fe200078e0a0d */
[----:B------:R-:W-:Y:S01]  /*e0d0*/  IADD3 R5, PT, PT, -R5, RZ, RZ ;  /* 0x000000ff05057210 */ /* 0x000fe20007ffe1ff */
[----:B------:R-:W-:Y:S01]  /*e0e0*/  IMAD R12, R2, R9, R12 ;  /* 0x00000009020c7224 */ /* 0x000fe200078e020c */
[----:B------:R-:W-:Y:S01]  /*e0f0*/  ISETP.GE.AND P4, PT, R10, RZ, PT ;  /* 0x000000ff0a00720c */ /* 0x000fe20003f86270 */
[----:B------:R-:W-:Y:S01]  /*e100*/  IMAD.MOV.U32 R9, RZ, RZ, R6 ;  /* 0x000000ffff097224 */ /* 0x000fe200078e0006 */
[----:B------:R1:W-:Y:S01]  /*e110*/  STL [R1+0x30], R13 ;  /* 0x0000300d01007387 */ /* 0x0003e20000100800 */
[----:B------:R-:W-:Y:S02]  /*e120*/  IMAD R11, R2, R5, R11 ;  /* 0x00000005020b7224 */ /* 0x000fe400078e020b */
[----:B------:R-:W-:-:S02]  /*e130*/  @!P3 IMAD.IADD R15, R15, 0x1, -R2 ;  /* 0x000000010f0fb824 */ /* 0x000fc400078e0a02 */
[----:B------:R-:W-:Y:S01]  /*e140*/  @!P1 IMAD.MOV R9, RZ, RZ, -R9 ;  /* 0x000000ffff099224 */ /* 0x000fe200078e0a09 */
[----:B------:R-:W-:Y:S01]  /*e150*/  ISETP.GT.U32.AND P1, PT, R2, R4, PT ;  /* 0x000000040200720c */ /* 0x000fe20003f24070 */
[----:B------:R-:W-:Y:S01]  /*e160*/  @!P6 IMAD.IADD R14, R14, 0x1, -R2 ;  /* 0x000000010e0ee824 */ /* 0x000fe200078e0a02 */
[----:B------:R-:W-:Y:S01]  /*e170*/  ISETP.GT.U32.AND P6, PT, R2, R11, PT ;  /* 0x0000000b0200720c */ /* 0x000fe20003fc4070 */
[C---:B------:R-:W-:Y:S01]  /*e180*/  VIADD R18, R28.reuse, 0x1ff ;  /* 0x000001ff1c127836 */ /* 0x040fe20000000000 */
[C---:B-1----:R-:W-:Y:S01]  /*e190*/  IADD3 R13, PT, PT, R28.reuse, 0x106, RZ ;  /* 0x000001061c0d7810 */ /* 0x042fe20007ffe0ff */
[----:B------:R-:W-:Y:S01]  /*e1a0*/  VIADD R8, R28, 0x107 ;  /* 0x000001071c087836 */ /* 0x000fe20000000000 */
[----:B------:R-:W-:Y:S01]  /*e1b0*/  ISETP.GT.U32.AND P3, PT, R2, R15, PT ;  /* 0x0000000f0200720c */ /* 0x000fe20003f64070 */
[----:B------:R-:W-:Y:S01]  /*e1c0*/  IMAD.MOV.U32 R19, RZ, RZ, R14 ;  /* 0x000000ffff137224 */ /* 0x000fe200078e000e */
[----:B------:R-:W-:Y:S01]  /*e1d0*/  IABS R3, R13 ;  /* 0x0000000d00037213 */ /* 0x000fe20000000000 */
[----:B------:R-:W-:Y:S01]  /*e1e0*/  STL [R1+0xab48], R18 ;  /* 0x00ab481201007387 */ /* 0x000fe20000100800 */
[----:B------:R-:W-:Y:S01]  /*e1f0*/  IABS R6, R18 ;  /* 0x0000001200067213 */ /* 0x000fe20000000000 */
[----:B------:R-:W-:Y:S01]  /*e200*/  @!P5 IMAD.MOV R19, RZ, RZ, -R19 ;  /* 0x000000ffff13d224 */ /* 0x000fe200078e0a13 */
[----:B------:R-:W-:Y:S01]  /*e210*/  IABS R5, R8 ;  /* 0x0000000800057213 */ /* 0x000fe20000000000 */
[----:B------:R-:W-:Y:S01]  /*e220*/  IMAD.HI.U32 R17, R0, R3, RZ ;  /* 0x0000000300117227 */ /* 0x000fe200078e00ff */
[----:B------:R1:W-:Y:S01]  /*e230*/  STL [R1+0x2c], R16 ;  /* 0x00002c1001007387 */ /* 0x0003e20000100800 */
[----:B------:R-:W-:-:S02]  /*e240*/  @!P6 IADD3 R11, PT, PT, R11, -R2, RZ ;  /* 0x800000020b0be210 */ /* 0x000fc40007ffe0ff */
[--C-:B------:R-:W-:Y:S01]  /*e250*/  @!P1 IMAD.IADD R4, R4, 0x1, -R2.reuse ;  /* 0x0000000104049824 */ /* 0x100fe200078e0a02 */
[----:B------:R-:W-:Y:S01]  /*e260*/  IADD3 R17, PT, PT, -R17, RZ, RZ ;  /* 0x000000ff11117210 */ /* 0x000fe20007ffe1ff */
[----:B------:R-:W-:Y:S01]  /*e270*/  IMAD.HI.U32 R14, R0, R5, RZ ;  /* 0x00000005000e7227 */ /* 0x000fe200078e00ff */
[C---:B------:R-:W-:Y:S01]  /*e280*/  ISETP.GT.U32.AND P1, PT, R2.reuse, R12, PT ;  /* 0x0000000c0200720c */ /* 0x040fe20003f24070 */
[----:B------:R2:W-:Y:S01]  /*e290*/  STL [R1+0x28], R9 ;  /* 0x0000280901007387 */ /* 0x0005e20000100800 */
[C---:B------:R-:W-:Y:S01]  /*e2a0*/  ISETP.GT.U32.AND P6, PT, R2.reuse, R11, PT ;  /* 0x0000000b0200720c */ /* 0x040fe20003fc4070 */
[----:B------:R-:W-:Y:S01]  /*e2b0*/  @!P3 IMAD.IADD R15, R15, 0x1, -R2 ;  /* 0x000000010f0fb824 */ /* 0x000fe200078e0a02 */
[----:B------:R-:W-:Y:S01]  /*e2c0*/  ISETP.GT.U32.AND P5, PT, R2, R4, PT ;  /* 0x000000040200720c */ /* 0x000fe20003fa4070 */
[----:B-1----:R-:W-:Y:S01]  /*e2d0*/  IMAD.HI.U32 R16, R0, R6, RZ ;  /* 0x0000000600107227 */ /* 0x002fe200078e00ff */
[----:B------:R-:W-:Y:S03]  /*e2e0*/  STL [R1+0x24], R19 ;  /* 0x0000241301007387 */ /* 0x000fe60000100800 */
[----:B------:R-:W-:-:S02]  /*e2f0*/  IMAD.MOV R16, RZ, RZ, -R16 ;  /* 0x000000ffff107224 */ /* 0x000fc400078e0a10 */
[----:B------:R-:W-:Y:S02]  /*e300*/  IMAD R3, R2, R17, R3 ;  /* 0x0000001102037224 */ /* 0x000fe400078e0203 */
[----:B------:R-:W-:Y:S01]  /*e310*/  IMAD.MOV R14, RZ, RZ, -R14 ;  /* 0x000000ffff0e7224 */ /* 0x000fe200078e0a0e */
[----:B------:R-:W-:Y:S01]  /*e320*/  @!P1 IADD3 R12, PT, PT, R12, -R2, RZ ;  /* 0x800000020c0c9210 */ /* 0x000fe20007ffe0ff */
[C---:B------:R-:W-:Y:S01]  /*e330*/  IMAD R6, R2.reuse, R16, R6 ;  /* 0x0000001002067224 */ /* 0x040fe200078e0206 */
[C---:B------:R-:W-:Y:S01]  /*e340*/  ISETP.GT.U32.AND P3, PT, R2.reuse, R3, PT ;  /* 0x000000030200720c */ /* 0x040fe20003f64070 */
[----:B------:R-:W-:Y:S01]  /*e350*/  IMAD.MOV.U32 R17, RZ, RZ, R15 ;  /* 0x000000ffff117224 */ /* 0x000fe200078e000f */
[C---:B------:R-:W-:Y:S01]  /*e360*/  ISETP.GT.U32.AND P1, PT, R2.reuse, R12, PT ;  /* 0x0000000c0200720c */ /* 0x040fe20003f24070 */
[C---:B------:R-:W-:Y:S02]  /*e370*/  IMAD R5, R2.reuse, R14, R5 ;  /* 0x0000000e02057224 */ /* 0x040fe400078e0205 */
[----:B------:R-:W-:Y:S01]  /*e380*/  @!P4 IMAD.MOV R17, RZ, RZ, -R17 ;  /* 0x000000ffff11c224 */ /* 0x000fe200078e0a11 */
[C---:B------:R-:W-:Y:S01]  /*e390*/  ISETP.GT.U32.AND P4, PT, R2.reuse, R6, PT ;  /* 0x000000060200720c */ /* 0x040fe20003f84070 */
[--C-:B------:R-:W-:Y:S01]  /*e3a0*/  @!P6 IMAD.IADD R11, R11, 0x1, -R2.reuse ;  /* 0x000000010b0be824 */ /* 0x100fe200078e0a02 */
[----:B------:R-:W-:Y:S01]  /*e3b0*/  ISETP.GT.U32.AND P6, PT, R2, R5, PT ;  /* 0x000000050200720c */ /* 0x000fe20003fc4070 */
[----:B------:R-:W-:Y:S01]  /*e3c0*/  @!P5 IMAD.IADD R4, R4, 0x1, -R2 ;  /* 0x000000010404d824 */ /* 0x000fe200078e0a02 */
[----:B------:R-:W-:Y:S01]  /*e3d0*/  ISETP.GE.AND P5, PT, R7, RZ, PT ;  /* 0x000000ff0700720c */ /* 0x000fe20003fa6270 */
[----:B------:R-:W-:Y:S01]  /*e3e0*/  STL [R1+0x20], R17 ;  /* 0x0000201101007387 */ /* 0x000fe20000100800 */
[----:B------:R-:W-:-:S02]  /*e3f0*/  VIADD R10, R28, 0x108 ;  /* 0x000001081c0a7836 */ /* 0x000fc40000000000 */
[----:B------:R-:W-:Y:S01]  /*e400*/  @!P3 IMAD.IADD R3, R3, 0x1, -R2 ;  /* 0x000000010303b824 */ /* 0x000fe200078e0a02 */
[-C--:B------:R-:W-:Y:S01]  /*e410*/  @!P1 IADD3 R12, PT, PT, R12, -R2.reuse, RZ ;  /* 0x800000020c0c9210 */ /* 0x080fe20007ffe0ff */
[----:B------:R-:W-:Y:S01]  /*e420*/  IMAD.MOV.U32 R15, RZ, RZ, R4 ;  /* 0x000000ffff0f7224 */ /* 0x000fe200078e0004 */
[C---:B------:R-:W-:Y:S01]  /*e430*/  ISETP.GE.AND P1, PT, R28.reuse, RZ, PT ;  /* 0x000000ff1c00720c */ /* 0x040fe20003f26270 */
[----:B------:R-:W-:Y:S01]  /*e440*/  VIADD R7, R28, 0x109 ;  /* 0x000001091c077836 */ /* 0x000fe20000000000 */
[----:B------:R-:W-:Y:S01]  /*e450*/  ISETP.GE.AND P3, PT, R13, RZ, PT ;  /* 0x000000ff0d00720c */ /* 0x000fe20003f66270 */
[----:B------:R-:W-:Y:S01]  /*e460*/  @!P4 IMAD.IADD R6, R6, 0x1, -R2 ;  /* 0x000000010606c824 */ /* 0x000fe200078e0a02 */
[C---:B------:R-:W-:Y:S01]  /*e470*/  ISETP.GT.U32.AND P4, PT, R2.reuse, R3, PT ;  /* 0x000000030200720c */ /* 0x040fe20003f84070 */
[----:B------:R-:W-:Y:S01]  /*e480*/  IMAD.MOV.U32 R13, RZ, RZ, R11 ;  /* 0x000000ffff0d7224 */ /* 0x000fe200078e000b */
[----:B------:R-:W-:Y:S01]  /*e490*/  @!P6 IADD3 R5, PT, PT, R5, -R2, RZ ;  /* 0x800000020505e210 */ /* 0x000fe20007ffe0ff */
[----:B------:R-:W-:Y:S01]  /*e4a0*/  @!P2 IMAD.MOV R15, RZ, RZ, -R15 ;  /* 0x000000ffff0fa224 */ /* 0x000fe200078e0a0f */
[----:B------:R-:W-:Y:S01]  /*e4b0*/  ISETP.GT.U32.AND P6, PT, R2, R6, PT ;  /* 0x000000060200720c */ /* 0x000fe20003fc4070 */
[----:B------:R-:W-:Y:S01]  /*e4c0*/  @!P5 IMAD.MOV R13, RZ, RZ, -R13 ;  /* 0x000000ffff0dd224 */ /* 0x000fe200078e0a0d */
[----:B--2---:R-:W-:Y:S01]  /*e4d0*/  IABS R9, R10 ;  /* 0x0000000a00097213 */ /* 0x004fe20000000000 */
[----:B------:R-:W-:Y:S01]  /*e4e0*/  VIADD R4, R28, 0x10a ;  /* 0x0000010a1c047836 */ /* 0x000fe20000000000 */
[----:B------:R-:W-:Y:S01]  /*e4f0*/  STL [R1+0x1c], R15 ;  /* 0x00001c0f01007387 */ /* 0x000fe20000100800 */
[----:B------:R-:W-:Y:S01]  /*e500*/  @!P1 IMAD.MOV R12, RZ, RZ, -R12 ;  /* 0x000000ffff0c9224 */ /* 0x000fe200078e0a0c */
[----:B------:R-:W-:Y:S01]  /*e510*/  ISETP.GT.U32.AND P2, PT, R2, R5, PT ;  /* 0x000000050200720c */ /* 0x000fe20003f44070 */
[----:B------:R-:W-:Y:S01]  /*e520*/  IMAD.HI.U32 R14, R0, R9, RZ ;  /* 0x00000009000e7227 */ /* 0x000fe200078e00ff */
[----:B------:R-:W-:Y:S01]  /*e530*/  STL [R1+0x18], R13 ;  /* 0x0000180d01007387 */ /* 0x000fe20000100800 */
[----:B------:R-:W-:-:S02]  /*e540*/  @!P4 IADD3 R3, PT, PT, R3, -R2, RZ ;  /* 0x800000020303c210 */ /* 0x000fc40007ffe0ff */
[----:B------:R-:W-:Y:S01]  /*e550*/  ISETP.GE.AND P4, PT, R8, RZ, PT ;  /* 0x000000ff0800720c */ /* 0x000fe20003f86270 */
[----:B------:R1:W-:Y:S01]  /*e560*/  STL [R1+0x3cc], R12 ;  /* 0x0003cc0c01007387 */ /* 0x0003e20000100800 */
[----:B------:R-:W-:Y:S01]  /*e570*/  @!P6 IMAD.IADD R6, R6, 0x1, -R2 ;  /* 0x000000010606e824 */ /* 0x000fe200078e0a02 */
[----:B------:R-:W-:Y:S01]  /*e580*/  ISETP.GE.AND P6, PT, R18, RZ, PT ;  /* 0x000000ff1200720c */ /* 0x000fe20003fc6270 */
[----:B------:R-:W-:Y:S01]  /*e590*/  @!P3 IMAD.MOV R3, RZ, RZ, -R3 ;  /* 0x000000ffff03b224 */ /* 0x000fe200078e0a03 */
[----:B------:R-:W-:Y:S02]  /*e5a0*/  IADD3 R14, PT, PT, -R14, RZ, RZ ;  /* 0x000000ff0e0e7210 */ /* 0x000fe40007ffe1ff */
[----:B------:R-:W-:Y:S02]  /*e5b0*/  ISETP.GE.AND P1, PT, R10, RZ, PT ;  /* 0x000000ff0a00720c */ /* 0x000fe40003f26270 */
[----:B------:R2:W-:Y:S01]  /*e5c0*/  STL [R1+0x3f4], R3 ;  /* 0x0003f40301007387 */ /* 0x0005e20000100800 */
[----:B------:R-:W-:Y:S01]  /*e5d0*/  IMAD R9, R2, R14, R9 ;  /* 0x0000000e02097224 */ /* 0x000fe200078e0209 */
[----:B------:R-:W-:-:S02]  /*e5e0*/  IABS R14, R7 ;  /* 0x00000007000e7213 */ /* 0x000fc40000000000 */
[----:B-1----:R-:W-:Y:S02]  /*e5f0*/  IABS R12, R4 ;  /* 0x00000004000c7213 */ /* 0x002fe40000000000 */
[----:B------:R-:W-:Y:S01]  /*e600*/  ISETP.GT.U32.AND P5, PT, R2, R9, PT ;  /* 0x000000090200720c */ /* 0x000fe20003fa4070 */
[C---:B------:R-:W-:Y:S01]  /*e610*/  IMAD.HI.U32 R11, R0.reuse, R14, RZ ;  /* 0x0000000e000b7227 */ /* 0x040fe200078e00ff */
[----:B------:R-:W-:Y:S02]  /*e620*/  @!P2 IADD3 R5, PT, PT, R5, -R2, RZ ;  /* 0x800000020505a210 */ /* 0x000fe40007ffe0ff */
[----:B--2---:R-:W-:Y:S01]  /*e630*/  MOV R3, R6 ;  /* 0x0000000600037202 */ /* 0x004fe20000000f00 */
[----:B------:R-:W-:Y:S01]  /*e640*/  IMAD.MOV R11, RZ, RZ, -R11 ;  /* 0x000000ffff0b7224 */ /* 0x000fe200078e0a0b */
[----:B------:R-:W-:Y:S01]  /*e650*/  ISETP.GE.AND P2, PT, R7, RZ, PT ;  /* 0x000000ff0700720c */ /* 0x000fe20003f46270 */
[----:B------:R-:W-:-:S04]  /*e660*/  IMAD.HI.U32 R8, R0, R12, RZ ;  /* 0x0000000c00087227 */ /* 0x000fc800078e00ff */
[----:B------:R-:W-:Y:S02]  /*e670*/  @!P6 IMAD.MOV R3, RZ, RZ, -R3 ;  /* 0x000000ffff03e224 */ /* 0x000fe400078e0a03 */
[C---:B------:R-:W-:Y:S02]  /*e680*/  IMAD R14, R2.reuse, R11, R14 ;  /* 0x0000000b020e7224 */ /* 0x040fe400078e020e */
[----:B------:R-:W-:Y:S01]  /*e690*/  @!P5 IMAD.IADD R9, R9, 0x1, -R2 ;  /* 0x000000010909d824 */ /* 0x000fe200078e0a02 */
[----:B------:R1:W-:Y:S01]  /*e6a0*/  STL [R1+0xb26c], R3 ;  /* 0x00b26c0301007387 */ /* 0x0003e20000100800 */
[----:B------:R-:W-:Y:S01]  /*e6b0*/  IMAD.MOV R6, RZ, RZ, -R8 ;  /* 0x000000ffff067224 */ /* 0x000fe200078e0a08 */
[----:B------:R-:W-:Y:S01]  /*e6c0*/  ISETP.GT.U32.AND P5, PT, R2, R14, PT ;  /* 0x0000000e0200720c */ /* 0x000fe20003fa4070 */
[----:B------:R-:W-:Y:S01]  /*e6d0*/  VIADD R7, R28, 0x10b ;  /* 0x0000010b1c077836 */ /* 0x000fe20000000000 */
[C---:B------:R-:W-:Y:S01]  /*e6e0*/  ISETP.GT.U32.AND P3, PT, R2.reuse, R9, PT ;  /* 0x000000090200720c */ /* 0x040fe20003f64070 */
[----:B-1----:R-:W2:Y:S01]  /*e6f0*/  LDL R3, [R1+0x1384] ;  /* 0x0013840001037983 */ /* 0x002ea20000100800 */
[----:B------:R-:W-:-:S02]  /*e700*/  IMAD R12, R2, R6, R12 ;  /* 0x00000006020c7224 */ /* 0x000fc400078e020c */
[----:B------:R-:W-:Y:S01]  /*e710*/  IABS R252, R7 ;  /* 0x0000000700fc7213 */ /* 0x000fe20000000000 */
[----:B------:R-:W-:Y:S01]  /*e720*/  @!P4 IMAD.MOV R5, RZ, RZ, -R5 ;  /* 0x000000ffff05c224 */ /* 0x000fe200078e0a05 */
[----:B------:R-:W-:-:S05]  /*e730*/  ISETP.GE.AND P4, PT, R7, RZ, PT ;  /* 0x000000ff0700720c */ /* 0x000fca0003f86270 */
[--C-:B------:R-:W-:Y:S01]  /*e740*/  @!P5 IMAD.IADD R14, R14, 0x1, -R2.reuse ;  /* 0x000000010e0ed824 */ /* 0x100fe200078e0a02 */
[----:B------:R-:W-:Y:S01]  /*e750*/  ISETP.GE.AND P6, PT, R4, RZ, PT ;  /* 0x000000ff0400720c */ /* 0x000fe20003fc6270 */
[----:B------:R-:W-:Y:S01]  /*e760*/  @!P3 IMAD.IADD R9, R9, 0x1, -R2 ;  /* 0x000000010909b824 */ /* 0x000fe200078e0a02 */
[----:B------:R-:W-:Y:S01]  /*e770*/  ISETP.GT.U32.AND P3, PT, R2, R12, PT ;  /* 0x0000000c0200720c */ /* 0x000fe20003f64070 */
[----:B------:R-:W-:Y:S01]  /*e780*/  IMAD.HI.U32 R8, R0, R252, RZ ;  /* 0x000000fc00087227 */ /* 0x000fe200078e00ff */
[----:B------:R-:W-:Y:S01]  /*e790*/  ISETP.GT.U32.AND P5, PT, R2, R14, PT ;  /* 0x0000000e0200720c */ /* 0x000fe20003fa4070 */
[----:B------:R-:W-:Y:S01]  /*e7a0*/  STL [R1+0x14], R5 ;  /* 0x0000140501007387 */ /* 0x000fe20000100800 */
[----:B------:R-:W-:Y:S01]  /*e7b0*/  MOV R10, R9 ;  /* 0x00000009000a7202 */ /* 0x000fe20000000f00 */
[----:B------:R-:W-:-:S04]  /*e7c0*/  IMAD.MOV R8, RZ, RZ, -R8 ;  /* 0x000000ffff087224 */ /* 0x000fc800078e0a08 */
[----:B------:R-:W-:Y:S02]  /*e7d0*/  IMAD R252, R2, R8, R252 ;  /* 0x0000000802fc7224 */ /* 0x000fe400078e02fc */
[----:B------:R-:W-:Y:S02]  /*e7e0*/  @!P1 IMAD.MOV R10, RZ, RZ, -R10 ;  /* 0x000000ffff0a9224 */ /* 0x000fe400078e0a0a */
[--C-:B------:R-:W-:Y:S02]  /*e7f0*/  @!P3 IMAD.IADD R12, R12, 0x1, -R2.reuse ;  /* 0x000000010c0cb824 */ /* 0x100fe400078e0a02 */
[----:B------:R-:W-:Y:S01]  /*e800*/  @!P5 IMAD.IADD R14, R14, 0x1, -R2 ;  /* 0x000000010e0ed824 */ /* 0x000fe200078e0a02 */
[C---:B------:R-:W-:Y:S01]  /*e810*/  ISETP.GT.U32.AND P5, PT, R2.reuse, R252, PT ;  /* 0x000000fc0200720c */ /* 0x040fe20003fa4070 */
[----:B------:R-:W-:Y:S01]  /*e820*/  STL [R1+0x10], R10 ;  /* 0x0000100a01007387 */ /* 0x000fe20000100800 */
[----:B------:R-:W-:Y:S01]  /*e830*/  ISETP.GT.U32.AND P3, PT, R2, R12, PT ;  /* 0x0000000c0200720c */ /* 0x000fe20003f64070 */
[----:B------:R-:W-:-:S04]  /*e840*/  IMAD.MOV.U32 R15, RZ, RZ, R14 ;  /* 0x000000ffff0f7224 */ /* 0x000fc800078e000e */
[----:B------:R-:W-:-:S05]  /*e850*/  @!P2 IMAD.MOV R15, RZ, RZ, -R15 ;  /* 0x000000ffff0fa224 */ /* 0x000fca00078e0a0f */
[----:B------:R1:W-:Y:S01]  /*e860*/  STL [R1+0xc], R15 ;  /* 0x00000c0f01007387 */ /* 0x0003e20000100800 */
[----:B------:R-:W-:Y:S02]  /*e870*/  @!P5 IADD3 R252, PT, PT, R252, -R2, RZ ;  /* 0x80000002fcfcd210 */ /* 0x000fe40007ffe0ff */
[----:B------:R-:W-:Y:S02]  /*e880*/  @!P3 IMAD.IADD R12, R12, 0x1, -R2 ;  /* 0x000000010c0cb824 */ /* 0x000fe400078e0a02 */
[----:B------:R-:W-:Y:S02]  /*e890*/  ISETP.GT.U32.AND P5, PT, R2, R252, PT ;  /* 0x000000fc0200720c */ /* 0x000fe40003fa4070 */
[----:B-1----:R-:W-:-:S05]  /*e8a0*/  IMAD.MOV.U32 R15, RZ, RZ, R12 ;  /* 0x000000ffff0f7224 */ /* 0x002fca00078e000c */
[----:B------:R-:W-:-:S06]  /*e8b0*/  @!P6 IADD3 R15, PT, PT, -R15, RZ, RZ ;  /* 0x000000ff0f0fe210 */ /* 0x000fcc0007ffe1ff */
[----:B------:R-:W-:Y:S01]  /*e8c0*/  @!P5 IMAD.IADD R252, R252, 0x1, -R2 ;  /* 0x00000001fcfcd824 */ /* 0x000fe200078e0a02 */
[----:B------:R-:W-:Y:S03]  /*e8d0*/  STL [R1+0x8], R15 ;  /* 0x0000080f01007387 */ /* 0x000fe60000100800 */
[----:B------:R-:W-:-:S05]  /*e8e0*/  @!P4 IMAD.MOV R252, RZ, RZ, -R252 ;  /* 0x000000fffffcc224 */ /* 0x000fca00078e0afc */
[----:B------:R1:W-:Y:S01]  /*e8f0*/  STL [R1+0xb260], R252 ;  /* 0x00b260fc01007387 */ /* 0x0003e20000100800 */
[C---:B--2---:R-:W-:Y:S01]  /*e900*/  IADD3 R7, PT, PT, R3.reuse, 0x10c, RZ ;  /* 0x0000010c03077810 */ /* 0x044fe20007ffe0ff */
[C---:B------:R-:W-:Y:S01]  /*e910*/  VIADD R6, R3.reuse, 0x10d ;  /* 0x0000010d03067836 */ /* 0x040fe20000000000 */
[C---:B------:R-:W-:Y:S01]  /*e920*/  IADD3 R13, PT, PT, R3.reuse, 0x10f, RZ ;  /* 0x0000010f030d7810 */ /* 0x040fe20007ffe0ff */
[C---:B------:R-:W-:Y:S01]  /*e930*/  VIADD R8, R3.reuse, 0x10e ;  /* 0x0000010e03087836 */ /* 0x040fe20000000000 */
[----:B------:R-:W-:Y:S01]  /*e940*/  IABS R4, R7 ;  /* 0x0000000700047213 */ /* 0x000fe20000000000 */
[C---:B------:R-:W-:Y:S01]  /*e950*/  VIADD R10, R3.reuse, 0x110 ;  /* 0x00000110030a7836 */ /* 0x040fe20000000000 */
[----:B------:R-:W-:Y:S01]  /*e960*/  IABS R5, R6 ;  /* 0x0000000600057213 */ /* 0x000fe20000000000 */
[----:B------:R-:W-:Y:S01]  /*e970*/  VIADD R17, R3, 0x114 ;  /* 0x0000011403117836 */ /* 0x000fe20000000000 */
[----:B------:R-:W-:Y:S01]  /*e980*/  ISETP.GE.AND P1, PT, R7, RZ, PT ;  /* 0x000000ff0700720c */ /* 0x000fe20003f26270 */
[----:B------:R-:W-:Y:S01]  /*e990*/  IMAD.HI.U32 R9, R0, R4, RZ ;  /* 0x0000000400097227 */ /* 0x000fe200078e00ff */
[----:B------:R-:W-:-:S02]  /*e9a0*/  IABS R11, R8 ;  /* 0x00000008000b7213 */ /* 0x000fc40000000000 */
[----:B------:R-:W-:Y:S01]  /*e9b0*/  ISETP.GE.AND P6, PT, R6, RZ, PT ;  /* 0x000000ff0600720c */ /* 0x000fe20003fc6270 */
[----:B------:R-:W-:Y:S01]  /*e9c0*/  IMAD.HI.U32 R7, R0, R5, RZ ;  /* 0x0000000500077227 */ /* 0x000fe200078e00ff */
[----:B------:R-:W-:Y:S02]  /*e9d0*/  IADD3 R9, PT, PT, -R9, RZ, RZ ;  /* 0x000000ff09097210 */ /* 0x000fe40007ffe1ff */
[----:B------:R-:W-:Y:S01]  /*e9e0*/  ISETP.GE.AND P4, PT, R8, RZ, PT ;  /* 0x000000ff0800720c */ /* 0x000fe20003f86270 */
[----:B------:R-:W-:Y:S01]  /*e9f0*/  IMAD.MOV R7, RZ, RZ, -R7 ;  /* 0x000000ffff077224 */ /* 0x000fe200078e0a07 */
[----:B------:R-:W-:Y:S01]  /*ea00*/  IADD3 R26, PT, PT, R3, 0x118, RZ ;  /* 0x00000118031a7810 */ /* 0x000fe20007ffe0ff */
[C---:B------:R-:W-:Y:S01]  /*ea10*/  IMAD R4, R2.reuse, R9, R4 ;  /* 0x0000000902047224 */ /* 0x040fe200078e0204 */
[----:B------:R-:W-:Y:S01]  /*ea20*/  IABS R9, R10 ;  /* 0x0000000a00097213 */ /* 0x000fe20000000000 */
[----:B------:R-:W-:Y:S01]  /*ea30*/  IMAD R5, R2, R7, R5 ;  /* 0x0000000702057224 */ /* 0x000fe200078e0205 */
[----:B------:R-:W-:Y:S01]  /*ea40*/  IABS R7, R13 ;  /* 0x0000000d00077213 */ /* 0x000fe20000000000 */
[----:B------:R-:W-:Y:S01]  /*ea50*/  IMAD.HI.U32 R14, R0, R11, RZ ;  /* 0x0000000b000e7227 */ /* 0x000fe200078e00ff */
[----:B------:R-:W-:-:S02]  /*ea60*/  ISETP.GT.U32.AND P3, PT, R2, R4, PT ;  /* 0x000000040200720c */ /* 0x000fc40003f64070 */
[----:B------:R-:W-:Y:S01]  /*ea70*/  ISETP.GT.U32.AND P2, PT, R2, R5, PT ;  /* 0x000000050200720c */ /* 0x000fe20003f44070 */
[----:B------:R-:W-:Y:S01]  /*ea80*/  IMAD.MOV R14, RZ, RZ, -R14 ;  /* 0x000000ffff0e7224 */ /* 0x000fe200078e0a0e */
[C---:B------:R-:W-:Y:S01]  /*ea90*/  IADD3 R24, PT, PT, R3.reuse, 0x11d, RZ ;  /* 0x0000011d03187810 */ /* 0x040fe20007ffe0ff */
[----:B------:R-:W-:Y:S01]  /*eaa0*/  IMAD.HI.U32 R12, R0, R7, RZ ;  /* 0x00000007000c7227 */ /* 0x000fe200078e00ff */
[C---:B------:R-:W-:Y:S02]  /*eab0*/  IADD3 R34, PT, PT, R3.reuse, 0x125, RZ ;  /* 0x0000012503227810 */ /* 0x040fe40007ffe0ff */
[C---:B------:R-:W-:Y:S01]  /*eac0*/  IADD3 R39, PT, PT, R3.reuse, 0x128, RZ ;  /* 0x0000012803277810 */ /* 0x040fe20007ffe0ff */
[----:B------:R-:W-:Y:S01]  /*ead0*/  IMAD R6, R2, R14, R11 ;  /* 0x0000000e02067224 */ /* 0x000fe200078e020b */
[C---:B------:R-:W-:Y:S01]  /*eae0*/  IADD3 R48, PT, PT, R3.reuse, 0x132, RZ ;  /* 0x0000013203307810 */ /* 0x040fe20007ffe0ff */
[----:B------:R-:W-:Y:S01]  /*eaf0*/  IMAD.MOV R12, RZ, RZ, -R12 ;  /* 0x000000ffff0c7224 */ /* 0x000fe200078e0a0c */
[----:B------:R-:W-:Y:S01]  /*eb00*/  IADD3 R74, PT, PT, R3, 0x14a, RZ ;  /* 0x0000014a034a7810 */ /* 0x000fe20007ffe0ff */
[----:B------:R-:W-:Y:S01]  /*eb10*/  @!P3 IMAD.IADD R4, R4, 0x1, -R2 ;  /* 0x000000010404b824 */ /* 0x000fe200078e0a02 */
[----:B------:R-:W-:Y:S01]  /*eb20*/  ISETP.GT.U32.AND P5, PT, R2, R6, PT ;  /* 0x000000060200720c */ /* 0x000fe20003fa4070 */
[----:B------:R-:W-:Y:S01]  /*eb30*/  IMAD.HI.U32 R11, R0, R9, RZ ;  /* 0x00000009000b7227 */ /* 0x000fe200078e00ff */
[----:B------:R-:W-:-:S02]  /*eb40*/  @!P2 IADD3 R5, PT, PT, R5, -R2, RZ ;  /* 0x800000020505a210 */ /* 0x000fc40007ffe0ff */
[C---:B------:R-:W-:Y:S01]  /*eb50*/  ISETP.GT.U32.AND P3, PT, R2.reuse, R4, PT ;  /* 0x000000040200720c */ /* 0x040fe20003f64070 */
[C---:B------:R-:W-:Y:S01]  /*eb60*/  IMAD R7, R2.reuse, R12, R7 ;  /* 0x0000000c02077224 */ /* 0x040fe200078e0207 */
[C---:B------:R-:W-:Y:S01]  /*eb70*/  ISETP.GT.U32.AND P2, PT, R2.reuse, R5, PT ;  /* 0x000000050200720c */ /* 0x040fe20003f44070 */
[----:B------:R-:W-:Y:S01]  /*eb80*/  IMAD.MOV R11, RZ, RZ, -R11 ;  /* 0x000000ffff0b7224 */ /* 0x000fe200078e0a0b */
[----:B------:R-:W-:Y:S01]  /*eb90*/  IABS R50, R48 ;  /* 0x0000003000327213 */ /* 0x000fe20000000000 */
[C---:B------:R-:W-:Y:S01]  /*eba0*/  VIADD R12, R3.reuse, 0x111 ;  /* 0x00000111030c7836 */ /* 0x040fe20000000000 */
[C---:B------:R-:W-:Y:S01]  /*ebb0*/  IADD3 R77, PT, PT, R3.reuse, 0x153, RZ ;  /* 0x00000153034d7810 */ /* 0x040fe20007ffe0ff */
[----:B------:R-:W-:Y:S01]  /*ebc0*/  IMAD R8, R2, R11, R9 ;  /* 0x0000000b02087224 */ /* 0x000fe200078e0209 */
[C---:B------:R-:W-:Y:S01]  /*ebd0*/  IADD3 R107, PT, PT, R3.reuse, 0x16d, RZ ;  /* 0x0000016d036b7810 */ /* 0x040fe20007ffe0ff */
[--C-:B------:R-:W-:Y:S01]  /*ebe0*/  @!P5 IMAD.IADD R6, R6, 0x1, -R2.reuse ;  /* 0x000000010606d824 */ /* 0x100fe200078e0a02 */
[----:B------:R-:W-:Y:S01]  /*ebf0*/  IABS R9, R12 ;  /* 0x0000000c00097213 */ /* 0x000fe20000000000 */
[C---:B------:R-:W-:Y:S01]  /*ec00*/  VIADD R11, R3.reuse, 0x112 ;  /* 0x00000112030b7836 */ /* 0x040fe20000000000 */
[C---:B------:R-:W-:Y:S01]  /*ec10*/  IADD3 R223, PT, PT, R3.reuse, 0x170, RZ ;  /* 0x0000017003df7810 */ /* 0x040fe20007ffe0ff */
[----:B------:R-:W-:Y:S01]  /*ec20*/  VIADD R29, R3, 0x117 ;  /* 0x00000117031d7836 */ /* 0x000fe20000000000 */
[----:B------:R-:W-:Y:S01]  /*ec30*/  @!P3 IADD3 R4, PT, PT, R4, -R2, RZ ;  /* 0x800000020404b210 */ /* 0x000fe20007ffe0ff */
[----:B------:R-:W-:Y:S01]  /*ec40*/  @!P2 IMAD.IADD R5, R5, 0x1, -R2 ;  /* 0x000000010505a824 */ /* 0x000fe200078e0a02 */
[C---:B------:R-:W-:Y:S01]  /*ec50*/  ISETP.GT.U32.AND P3, PT, R2.reuse, R7, PT ;  /* 0x000000070200720c */ /* 0x040fe20003f64070 */
[----:B------:R-:W-:Y:S01]  /*ec60*/  VIADD R27, R3, 0x119 ;  /* 0x00000119031b7836 */ /* 0x000fe20000000000 */
[----:B------:R-:W-:Y:S01]  /*ec70*/  ISETP.GT.U32.AND P5, PT, R2, R6, PT ;  /* 0x000000060200720c */ /* 0x000fe20003fa4070 */
[----:B------:R-:W-:Y:S01]  /*ec80*/  @!P6 IMAD.MOV R5, RZ, RZ, -R5 ;  /* 0x000000ffff05e224 */ /* 0x000fe200078e0a05 */
[----:B------:R-:W-:Y:S01]  /*ec90*/  ISETP.GE.AND P2, PT, R13, RZ, PT ;  /* 0x000000ff0d00720c */ /* 0x000fe20003f46270 */
[----:B------:R-:W-:Y:S01]  /*eca0*/  IMAD.HI.U32 R13, R0, R9, RZ ;  /* 0x00000009000d7227 */ /* 0x000fe200078e00ff */
[----:B------:R-:W-:-:S02]  /*ecb0*/  @!P1 IADD3 R4, PT, PT, -R4, RZ, RZ ;  /* 0x000000ff04049210 */ /* 0x000fc40007ffe1ff */
[----:B------:R-:W-:Y:S01]  /*ecc0*/  ISETP.GT.U32.AND P1, PT, R2, R8, PT ;  /* 0x000000080200720c */ /* 0x000fe20003f24070 */
[----:B------:R-:W-:Y:S01]  /*ecd0*/  VIADD R22, R3, 0x11a ;  /* 0x0000011a03167836 */ /* 0x000fe20000000000 */
[----:B------:R-:W-:Y:S01]  /*ece0*/  IADD3 R13, PT, PT, -R13, RZ, RZ ;  /* 0x000000ff0d0d7210 */ /* 0x000fe20007ffe1ff */
[----:B------:R-:W-:Y:S01]  /*ecf0*/  VIADD R28, R3, 0x11b ;  /* 0x0000011b031c7836 */ /* 0x000fe20000000000 */
[----:B------:R-:W-:Y:S01]  /*ed00*/  IABS R14, R11 ;  /* 0x0000000b000e7213 */ /* 0x000fe20000000000 */
[--C-:B------:R-:W-:Y:S01]  /*ed10*/  @!P3 IMAD.IADD R7, R7, 0x1, -R2.reuse ;  /* 0x000000010707b824 */ /* 0x100fe200078e0a02 */
[----:B------:R-:W-:Y:S01]  /*ed20*/  ISETP.GE.AND P6, PT, R10, RZ, PT ;  /* 0x000000ff0a00720c */ /* 0x000fe20003fc6270 */
[----:B------:R-:W-:Y:S01]  /*ed30*/  @!P5 IMAD.IADD R6, R6, 0x1, -R2 ;  /* 0x000000010606d824 */ /* 0x000fe200078e0a02 */
[----:B------:R-:W-:Y:S01]  /*ed40*/  ISETP.GE.AND P5, PT, R12, RZ, PT ;  /* 0x000000ff0c00720c */ /* 0x000fe20003fa6270 */
[C---:B------:R-:W-:Y:S01]  /*ed50*/  IMAD R9, R2.reuse, R13, R9 ;  /* 0x0000000d02097224 */ /* 0x040fe200078e0209 */
[C---:B------:R-:W-:Y:S01]  /*ed60*/  ISETP.GT.U32.AND P3, PT, R2.reuse, R7, PT ;  /* 0x000000070200720c */ /* 0x040fe20003f64070 */
[----:B------:R-:W-:Y:S01]  /*ed70*/  @!P4 IMAD.MOV R6, RZ, RZ, -R6 ;  /* 0x000000ffff06c224 */ /* 0x000fe200078e0a06 */
[----:B------:R-:W-:Y:S01]  /*ed80*/  IABS R110, R223 ;  /* 0x000000df006e7213 */ /* 0x000fe20000000000 */
[----:B------:R-:W-:Y:S01]  /*ed90*/  IMAD.MOV.U32 R10, RZ, RZ, R14 ;  /* 0x000000ffff0a7224 */ /* 0x000fe200078e000e */
[----:B------:R-:W-:Y:S01]  /*eda0*/  ISETP.GT.U32.AND P4, PT, R2, R9, PT ;  /* 0x000000090200720c */ /* 0x000fe20003f84070 */
[----:B------:R-:W-:Y:S01]  /*edb0*/  @!P1 IMAD.IADD R8, R8, 0x1, -R2 ;  /* 0x0000000108089824 */ /* 0x000fe200078e0a02 */
[C---:B------:R-:W-:Y:S01]  /*edc0*/  IADD3 R234, PT, PT, R3.reuse, 0x17a, RZ ;  /* 0x0000017a03ea7810 */ /* 0x040fe20007ffe0ff */
[----:B------:R-:W-:Y:S01]  /*edd0*/  IMAD.HI.U32 R12, R0, R10, RZ ;  /* 0x0000000a000c7227 */ /* 0x000fe200078e00ff */
[----:B------:R-:W-:Y:S01]  /*ede0*/  STL [R1+0xb264], R4 ;  /* 0x00b2640401007387 */ /* 0x000fe20000100800 */
[----:B-1----:R-:W-:-:S02]  /*edf0*/  IADD3 R252, PT, PT, R3, 0x1f9, RZ ;  /* 0x000001f903fc7810 */ /* 0x002fc40007ffe0ff */
[----:B------:R-:W-:Y:S01]  /*ee00*/  ISETP.GT.U32.AND P1, PT, R2, R8, PT ;  /* 0x000000080200720c */ /* 0x000fe20003f24070 */
[----:B------:R-:W-:Y:S01]  /*ee10*/  VIADD R14, R3, 0x113 ;  /* 0x00000113030e7836 */ /* 0x000fe20000000000 */
[----:B------:R-:W-:Y:S01]  /*ee20*/  IADD3 R12, PT, PT, -R12, RZ, RZ ;  /* 0x000000ff0c0c7210 */ /* 0x000fe20007ffe1ff */
[--C-:B------:R-:W-:Y:S01]  /*ee30*/  @!P3 IMAD.IADD R7, R7, 0x1, -R2.reuse ;  /* 0x000000010707b824 */ /* 0x100fe200078e0a02 */
[----:B------:R-:W-:Y:S01]  /*ee40*/  ISETP.GE.AND P3, PT, R11, RZ, PT ;  /* 0x000000ff0b00720c */ /* 0x000fe20003f66270 */
[----:B------:R-:W-:Y:S01]  /*ee50*/  VIADD R35, R3, 0x124 ;  /* 0x0000012403237836 */ /* 0x000fe20000000000 */
[----:B------:R-:W-:Y:S01]  /*ee60*/  IABS R16, R14 ;  /* 0x0000000e00107213 */ /* 0x000fe20000000000 */
[----:B------:R-:W-:Y:S01]  /*ee70*/  @!P4 IMAD.IADD R9, R9, 0x1, -R2 ;  /* 0x000000010909c824 */ /* 0x000fe200078e0a02 */
[----:B------:R-:W-:Y:S01]  /*ee80*/  IADD3 R11, PT, PT, R3, 0x115, RZ ;  /* 0x00000115030b7810 */ /* 0x000fe20007ffe0ff */
[----:B------:R-:W-:Y:S01]  /*ee90*/  @!P2 IMAD.MOV R7, RZ, RZ, -R7 ;  /* 0x000000ffff07a224 */ /* 0x000fe200078e0a07 */
[----:B------:R-:W-:Y:S01]  /*eea0*/  ISETP.GE.AND P4, PT, R14, RZ, PT ;  /* 0x000000ff0e00720c */ /* 0x000fe20003f86270 */
[C---:B------:R-:W-:Y:S01]  /*eeb0*/  IMAD R10, R2.reuse, R12, R10 ;  /* 0x0000000c020a7224 */ /* 0x040fe200078e020a */
[----:B------:R-:W-:Y:S01]  /*eec0*/  ISETP.GT.U32.AND P2, PT, R2, R9, PT ;  /* 0x000000090200720c */ /* 0x000fe20003f44070 */
[----:B------:R-:W-:Y:S01]  /*eed0*/  @!P1 IMAD.IADD R8, R8, 0x1, -R2 ;  /* 0x0000000108089824 */ /* 0x000fe200078e0a02 */
[----:B------:R-:W-:Y:S01]  /*eee0*/  IABS R12, R17 ;  /* 0x00000011000c7213 */ /* 0x000fe20000000000 */
[----:B------:R-:W-:Y:S01]  /*eef0*/  IMAD.HI.U32 R18, R0, R16, RZ ;  /* 0x0000001000127227 */ /* 0x000fe200078e00ff */
[----:B------:R-:W-:Y:S01]  /*ef00*/  ISETP.GT.U32.AND P1, PT, R2, R10, PT ;  /* 0x0000000a0200720c */ /* 0x000fe20003f24070 */
[----:B------:R1:W-:Y:S01]  /*ef10*/  STL [R1+0xb268], R5 ;  /* 0x00b2680501007387 */ /* 0x0003e20000100800 */
[----:B------:R-:W-:Y:S01]  /*ef20*/  @!P6 IADD3 R8, PT, PT, -R8, RZ, RZ ;  /* 0x000000ff0808e210 */ /* 0x000fe20007ffe1ff */
[----:B------:R-:W-:Y:S01]  /*ef30*/  IMAD.HI.U32 R15, R0, R12, RZ ;  /* 0x0000000c000f7227 */ /* 0x000fe200078e00ff */
[----:B------:R-:W-:Y:S01]  /*ef40*/  ISETP.GE.AND P6, PT, R17, RZ, PT ;  /* 0x000000ff1100720c */ /* 0x000fe20003fc6270 */
[----:B------:R-:W-:Y:S01]  /*ef50*/  STL [R1+0xb270], R6 ;  /* 0x00b2700601007387 */ /* 0x000fe20000100800 */
[----:B------:R-:W-:Y:S01]  /*ef60*/  IABS R13, R11 ;  /* 0x0000000b000d7213 */ /* 0x000fe20000000000 */
[----:B------:R-:W-:Y:S01]  /*ef70*/  IMAD.MOV R17, RZ, RZ, -R18 ;  /* 0x000000ffff117224 */ /* 0x000fe200078e0a12 */
[----:B------:R-:W-:Y:S01]  /*ef80*/  IABS R18, R22 ;  /* 0x0000001600127213 */ /* 0x000fe20000000000 */
[----:B------:R-:W-:Y:S01]  /*ef90*/  @!P2 IMAD.IADD R9, R9, 0x1, -R2 ;  /* 0x000000010909a824 */ /* 0x000fe200078e0a02 */
[----:B------:R-:W-:Y:S01]  /*efa0*/  ISETP.GE.AND P2, PT, R11, RZ, PT ;  /* 0x000000ff0b00720c */ /* 0x000fe20003f46270 */
[----:B------:R-:W-:Y:S01]  /*efb0*/  IMAD R11, R2, R17, R16 ;  /* 0x00000011020b7224 */ /* 0x000fe200078e0210 */
[----:B------:R-:W-:Y:S01]  /*efc0*/  IABS R17, R27 ;  /* 0x0000001b00117213 */ /* 0x000fe20000000000 */
[----:B------:R-:W-:Y:S01]  /*efd0*/  @!P1 IMAD.IADD R10, R10, 0x1, -R2 ;  /* 0x000000010a0a9824 */ /* 0x000fe200078e0a02 */
[----:B------:R-:W-:Y:S01]  /*efe0*/  IABS R16, R26 ;  /* 0x0000001a00107213 */ /* 0x000fe20000000000 */
[----:B------:R-:W-:Y:S01]  /*eff0*/  @!P5 IMAD.MOV R9, RZ, RZ, -R9 ;  /* 0x000000ffff09d224 */ /* 0x000fe200078e0a09 */
[C---:B------:R-:W-:Y:S01]  /*f000*/  ISETP.GT.U32.AND P5, PT, R2.reuse, R11, PT ;  /* 0x0000000b0200720c */ /* 0x040fe20003fa4070 */
[----:B------:R-:W-:Y:S01]  /*f010*/  IMAD.MOV R15, RZ, RZ, -R15 ;  /* 0x000000ffff0f7224 */ /* 0x000fe200078e0a0f */
[----:B------:R-:W-:Y:S01]  /*f020*/  ISETP.GT.U32.AND P1, PT, R2, R10, PT ;  /* 0x0000000a0200720c */ /* 0x000fe20003f24070 */
[----:B------:R-:W-:Y:S01]  /*f030*/  IMAD.HI.U32 R14, R0, R13, RZ ;  /* 0x0000000d000e7227 */ /* 0x000fe200078e00ff */
[----:B------:R-:W-:Y:S01]  /*f040*/  STL [R1+0xb274], R7 ;  /* 0x00b2740701007387 */ /* 0x000fe20000100800 */
[----:B-1----:R-:W-:-:S02]  /*f050*/  IADD3 R5, PT, PT, R3, 0x181, RZ ;  /* 0x0000018103057810 */ /* 0x002fc40007ffe0ff */
[----:B------:R-:W-:Y:S01]  /*f060*/  IMAD R12, R2, R15, R12 ;  /* 0x0000000f020c7224 */ /* 0x000fe200078e020c */
[----:B------:R-:W-:Y:S01]  /*f070*/  IADD3 R14, PT, PT, -R14, RZ, RZ ;  /* 0x000000ff0e0e7210 */ /* 0x000fe20007ffe1ff */
[----:B------:R-:W-:Y:S01]  /*f080*/  IMAD.HI.U32 R20, R0, R17, RZ ;  /* 0x0000001100147227 */ /* 0x000fe200078e00ff */
[----:B------:R-:W-:Y:S01]  /*f090*/  IABS R15, R29 ;  /* 0x0000001d000f7213 */ /* 0x000fe20000000000 */
[----:B------:R-:W-:Y:S01]  /*f0a0*/  STL [R1+0xb278], R8 ;  /* 0x00b2780801007387 */ /* 0x000fe20000100800 */
[----:B------:R-:W-:Y:S01]  /*f0b0*/  IABS R247, R252 ;  /* 0x000000fc00f77213 */ /* 0x000fe20000000000 */
[----:B------:R-:W-:Y:S02]  /*f0c0*/  @!P5 IMAD.IADD R11, R11, 0x1, -R2 ;  /* 0x000000010b0bd824 */ /* 0x000fe400078e0a02 */
[----:B------:R-:W-:Y:S01]  /*f0d0*/  @!P1 IADD3 R10, PT, PT, R10, -R2, RZ ;  /* 0x800000020a0a9210 */ /* 0x000fe20007ffe0ff */
[C---:B------:R-:W-:Y:S01]  /*f0e0*/  IMAD R13, R2.reuse, R14, R13 ;  /* 0x0000000e020d7224 */ /* 0x040fe200078e020d */
[----:B------:R1:W-:Y:S01]  /*f0f0*/  STL [R1+0xb27c], R9 ;  /* 0x00b27c0901007387 */ /* 0x0003e20000100800 */
[----:B------:R-:W-:Y:S01]  /*f100*/  ISETP.GT.U32.AND P5, PT, R2, R11, PT ;  /* 0x0000000b0200720c */ /* 0x000fe20003fa4070 */
[----:B------:R-:W-:-:S02]  /*f110*/  VIADD R14, R3, 0x116 ;  /* 0x00000116030e7836 */ /* 0x000fc40000000000 */
[----:B------:R-:W-:Y:S01]  /*f120*/  @!P3 IMAD.MOV R10, RZ, RZ, -R10 ;  /* 0x000000ffff0ab224 */ /* 0x000fe200078e0a0a */
[----:B------:R-:W-:Y:S01]  /*f130*/  ISETP.GT.U32.AND P3, PT, R2, R12, PT ;  /* 0x0000000c0200720c */ /* 0x000fe20003f64070 */
[----:B------:R-:W-:Y:S01]  /*f140*/  IMAD.HI.U32 R23, R0, R15, RZ ;  /* 0x0000000f00177227 */ /* 0x000fe200078e00ff */
[----:B------:R-:W-:Y:S02]  /*f150*/  ISETP.GE.AND P1, PT, R14, RZ, PT ;  /* 0x000000ff0e00720c */ /* 0x000fe40003f26270 */
[----:B------:R-:W-:Y:S01]  /*f160*/  IABS R14, R14 ;  /* 0x0000000e000e7213 */ /* 0x000fe20000000000 */
[----:B------:R-:W-:Y:S01]  /*f170*/  IMAD.HI.U32 R21, R0, R16, RZ ;  /* 0x0000001000157227 */ /* 0x000fe200078e00ff */
[----:B------:R-:W-:Y:S01]  /*f180*/  IADD3 R23, PT, PT, -R23, RZ, RZ ;  /* 0x000000ff17177210 */ /* 0x000fe20007ffe1ff */
[----:B------:R-:W-:Y:S01]  /*f190*/  STL [R1+0xb280], R10 ;  /* 0x00b2800a01007387 */ /* 0x000fe20000100800 */
[----:B-1----:R-:W-:Y:S01]  /*f1a0*/  IADD3 R9, PT, PT, R3, 0x184, RZ ;  /* 0x0000018403097810 */ /* 0x002fe20007ffe0ff */
[----:B------:R-:W-:Y:S01]  /*f1b0*/  @!P5 IMAD.IADD R11, R11, 0x1, -R2 ;  /* 0x000000010b0bd824 */ /* 0x000fe200078e0a02 */
[----:B------:R-:W-:Y:S01]  /*f1c0*/  ISETP.GT.U32.AND P5, PT, R2, R13, PT ;  /* 0x0000000d0200720c */ /* 0x000fe20003fa4070 */
[----:B------:R-:W-:-:S02]  /*f1d0*/  IMAD.HI.U32 R19, R0, R14, RZ ;  /* 0x0000000e00137227 */ /* 0x000fc400078e00ff */
[----:B------:R-:W-:Y:S02]  /*f1e0*/  @!P3 IADD3 R12, PT, PT, R12, -R2, RZ ;  /* 0x800000020c0cb210 */ /* 0x000fe40007ffe0ff */
[----:B------:R-:W-:Y:S02]  /*f1f0*/  IMAD.MOV R19, RZ, RZ, -R19 ;  /* 0x000000ffff137224 */ /* 0x000fe400078e0a13 */
[C---:B------:R-:W-:Y:S01]  /*f200*/  ISETP.GT.U32.AND P3, PT, R2.reuse, R12, PT ;  /* 0x0000000c0200720c */ /* 0x040fe20003f64070 */
[C---:B------:R-:W-:Y:S02]  /*f210*/  IMAD R15, R2.reuse, R23, R15 ;  /* 0x00000017020f7224 */ /* 0x040fe400078e020f */
[----:B------:R-:W-:Y:S02]  /*f220*/  IMAD R14, R2, R19, R14 ;  /* 0x00000013020e7224 */ /* 0x000fe400078e020e */
[----:B------:R-:W-:-:S04]  /*f230*/  IMAD.HI.U32 R19, R0, R18, RZ ;  /* 0x0000001200137227 */ /* 0x000fc800078e00ff */
[----:B------:R-:W-:Y:S02]  /*f240*/  @!P5 IMAD.IADD R13, R13, 0x1, -R2 ;  /* 0x000000010d0dd824 */ /* 0x000fe400078e0a02 */
[----:B------:R-:W-:Y:S02]  /*f250*/  IMAD.MOV R20, RZ, RZ, -R20 ;  /* 0x000000ffff147224 */ /* 0x000fe400078e0a14 */
[----:B------:R-:W-:Y:S01]  /*f260*/  @!P3 IMAD.IADD R12, R12, 0x1, -R2 ;  /* 0x000000010c0cb824 */ /* 0x000fe200078e0a02 */
[C---:B------:R-:W-:Y:S01]  /*f270*/  ISETP.GT.U32.AND P5, PT, R2.reuse, R13, PT ;  /* 0x0000000d0200720c */ /* 0x040fe20003fa4070 */
[----:B------:R-:W-:Y:S01]  /*f280*/  IMAD.MOV R21, RZ, RZ, -R21 ;  /* 0x000000ffff157224 */ /* 0x000fe200078e0a15 */
[C---:B------:R-:W-:Y:S01]  /*f290*/  ISETP.GT.U32.AND P3, PT, R2.reuse, R14, PT ;  /* 0x0000000e0200720c */ /* 0x040fe20003f64070 */
[----:B------:R-:W-:Y:S01]  /*f2a0*/  @!P4 IMAD.MOV R11, RZ, RZ, -R11 ;  /* 0x000000ffff0bc224 */ /* 0x000fe200078e0a0b */
[----:B------:R-:W-:Y:S01]  /*f2b0*/  ISETP.GT.U32.AND P4, PT, R2, R15, PT ;  /* 0x0000000f0200720c */ /* 0x000fe20003f84070 */
[----:B------:R-:W-:Y:S01]  /*f2c0*/  IMAD.MOV R19, RZ, RZ, -R19 ;  /* 0x000000ffff137224 */ /* 0x000fe200078e0a13 */
[----:B------:R-:W-:Y:S01]  /*f2d0*/  @!P6 IADD3 R12, PT, PT, -R12, RZ, RZ ;  /* 0x000000ff0c0ce210 */ /* 0x000fe20007ffe1ff */
[C---:B------:R-:W-:Y:S01]  /*f2e0*/  IMAD R17, R2.reuse, R20, R17 ;  /* 0x0000001402117224 */ /* 0x040fe200078e0211 */
[----:B------:R1:W-:Y:S01]  /*f2f0*/  STL [R1+0xb284], R11 ;  /* 0x00b2840b01007387 */ /* 0x0003e20000100800 */
[C---:B------:R-:W-:Y:S01]  /*f300*/  IMAD R16, R2.reuse, R21, R16 ;  /* 0x0000001502107224 */ /* 0x040fe200078e0210 */
[----:B------:R-:W-:Y:S01]  /*f310*/  IABS R21, R24 ;  /* 0x0000001800157213 */ /* 0x000fe20000000000 */
[C---:B------:R-:W-:Y:S01]  /*f320*/  IMAD R18, R2.reuse, R19, R18 ;  /* 0x0000001302127224 */ /* 0x040fe200078e0212 */
[----:B------:R-:W-:Y:S01]  /*f330*/  IABS R19, R28 ;  /* 0x0000001c00137213 */ /* 0x000fe20000000000 */
[--C-:B------:R-:W-:Y:S01]  /*f340*/  @!P5 IMAD.IADD R13, R13, 0x1, -R2.reuse ;  /* 0x000000010d0dd824 */ /* 0x100fe200078e0a02 */
[----:B------:R-:W-:Y:S01]  /*f350*/  ISETP.GT.U32.AND P5, PT, R2, R17, PT ;  /* 0x000000110200720c */ /* 0x000fe20003fa4070 */
[--C-:B------:R-:W-:Y:S01]  /*f360*/  @!P3 IMAD.IADD R14, R14, 0x1, -R2.reuse ;  /* 0x000000010e0eb824 */ /* 0x100fe200078e0a02 */
[C---:B------:R-:W-:Y:S01]  /*f370*/  ISETP.GT.U32.AND P6, PT, R2.reuse, R16, PT ;  /* 0x000000100200720c */ /* 0x040fe20003fc4070 */
[----:B------:R-:W-:Y:S01]  /*f380*/  VIADD R23, R3, 0x11c ;  /* 0x0000011c03177836 */ /* 0x000fe20000000000 */
[C---:B------:R-:W-:Y:S01]  /*f390*/  ISETP.GT.U32.AND P3, PT, R2.reuse, R18, PT ;  /* 0x000000120200720c */ /* 0x040fe20003f64070 */
[----:B------:R-:W-:Y:S01]  /*f3a0*/  @!P4 IMAD.IADD R15, R15, 0x1, -R2 ;  /* 0x000000010f0fc824 */ /* 0x000fe200078e0a02 */
[----:B------:R-:W-:Y:S01]  /*f3b0*/  ISETP.GT.U32.AND P4, PT, R2, R14, PT ;  /* 0x0000000e0200720c */ /* 0x000fe20003f84070 */
[----:B------:R-:W-:Y:S01]  /*f3c0*/  IMAD.HI.U32 R25, R0, R19, RZ ;  /* 0x0000001300197227 */ /* 0x000fe200078e00ff */
[----:B------:R-:W-:Y:S01]  /*f3d0*/  IABS R20, R23 ;  /* 0x0000001700147213 */ /* 0x000fe20000000000 */
[----:B------:R-:W-:Y:S01]  /*f3e0*/  STL [R1+0xb288], R12 ;  /* 0x00b2880c01007387 */ /* 0x000fe20000100800 */
[----:B-1----:R-:W-:Y:S01]  /*f3f0*/  IADD3 R11, PT, PT, R3, 0x1f4, RZ ;  /* 0x000001f4030b7810 */ /* 0x002fe20007ffe0ff */
[----:B------:R-:W-:-:S02]  /*f400*/  IMAD.MOV R25, RZ, RZ, -R25 ;  /* 0x000000ffff197224 */ /* 0x000fc400078e0a19 */
[--C-:B------:R-:W-:Y:S01]  /*f410*/  @!P5 IMAD.IADD R17, R17, 0x1, -R2.reuse ;  /* 0x000000011111d824 */ /* 0x100fe200078e0a02 */
[----:B------:R-:W-:Y:S01]  /*f420*/  IABS R243, R11 ;  /* 0x0000000b00f37213 */ /* 0x000fe20000000000 */
[----:B------:R-:W-:Y:S01]  /*f430*/  IMAD.HI.U32 R30, R0, R20, RZ ;  /* 0x00000014001e7227 */ /* 0x000fe200078e00ff */
[-C--:B------:R-:W-:Y:S02]  /*f440*/  @!P6 IADD3 R16, PT, PT, R16, -R2.reuse, RZ ;  /* 0x800000021010e210 */ /* 0x080fe40007ffe0ff */
[C---:B------:R-:W-:Y:S01]  /*f450*/  ISETP.GT.U32.AND P6, PT, R2.reuse, R15, PT ;  /* 0x0000000f0200720c */ /* 0x040fe20003fc4070 */
[----:B------:R-:W-:Y:S01]  /*f460*/  IMAD R19, R2, R25, R19 ;  /* 0x0000001902137224 */ /* 0x000fe200078e0213 */
[----:B------:R-:W-:Y:S01]  /*f470*/  @!P4 IADD3 R14, PT, PT, R14, -R2, RZ ;  /* 0x800000020e0ec210 */ /* 0x000fe20007ffe0ff */
[----:B------:R-:W-:Y:S01]  /*f480*/  @!P3 IMAD.IADD R18, R18, 0x1, -R2 ;  /* 0x000000011212b824 */ /* 0x000fe200078e0a02 */
[C---:B------:R-:W-:Y:S01]  /*f490*/  ISETP.GT.U32.AND P5, PT, R2.reuse, R16, PT ;  /* 0x000000100200720c */ /* 0x040fe20003fa4070 */
[----:B------:R-:W-:Y:S01]  /*f4a0*/  @!P2 IMAD.MOV R13, RZ, RZ, -R13 ;  /* 0x000000ffff0da224 */ /* 0x000fe200078e0a0d */
[----:B------:R-:W-:Y:S01]  /*f4b0*/  ISETP.GT.U32.AND P2, PT, R2, R17, PT ;  /* 0x000000110200720c */ /* 0x000fe20003f44070 */
[----:B------:R-:W-:Y:S01]  /*f4c0*/  IMAD.HI.U32 R31, R0, R21, RZ ;  /* 0x00000015001f7227 */ /* 0x000fe200078e00ff */
[----:B------:R-:W-:-:S02]  /*f4d0*/  ISETP.GT.U32.AND P4, PT, R2, R19, PT ;  /* 0x000000130200720c */ /* 0x000fc40003f84070 */
[C---:B------:R-:W-:Y:S01]  /*f4e0*/  ISETP.GT.U32.AND P3, PT, R2.reuse, R18, PT ;  /* 0x000000120200720c */ /* 0x040fe20003f64070 */
[----:B------:R-:W-:Y:S01]  /*f4f0*/  IMAD.MOV R30, RZ, RZ, -R30 ;  /* 0x000000ffff1e7224 */ /* 0x000fe200078e0a1e */
[C---:B------:R-:W-:Y:S01]  /*f500*/  IADD3 R25, PT, PT, R3.reuse, 0x11e, RZ ;  /* 0x0000011e03197810 */ /* 0x040fe20007ffe0ff */
[----:B------:R-:W-:Y:S01]  /*f510*/  IMAD.MOV R31, RZ, RZ, -R31 ;  /* 0x000000ffff1f7224 */ /* 0x000fe200078e0a1f */
[----:B------:R-:W-:Y:S01]  /*f520*/  STL [R1+0xb28c], R13 ;  /* 0x00b28c0d01007387 */ /* 0x000fe20000100800 */
[C---:B------:R-:W-:Y:S01]  /*f530*/  IMAD R20, R2.reuse, R30, R20 ;  /* 0x0000001e02147224 */ /* 0x040fe200078e0214 */
[----:B------:R-:W-:Y:S01]  /*f540*/  IABS R30, R25 ;  /* 0x00000019001e7213 */ /* 0x000fe20000000000 */
[C---:B------:R-:W-:Y:S01]  /*f550*/  IMAD R21, R2.reuse, R31, R21 ;  /* 0x0000001f02157224 */ /* 0x040fe200078e0215 */
[----:B------:R-:W-:Y:S01]  /*f560*/  IADD3 R31, PT, PT, R3, 0x123, RZ ;  /* 0x00000123031f7810 */ /* 0x000fe20007ffe0ff */
[--C-:B------:R-:W-:Y:S01]  /*f570*/  @!P6 IMAD.IADD R15, R15, 0x1, -R2.reuse ;  /* 0x000000010f0fe824 */ /* 0x100fe200078e0a02 */
[C---:B------:R-:W-:Y:S01]  /*f580*/  ISETP.GT.U32.AND P6, PT, R2.reuse, R20, PT ;  /* 0x000000140200720c */ /* 0x040fe20003fc4070 */
[--C-:B------:R-:W-:Y:S01]  /*f590*/  @!P2 IMAD.IADD R17, R17, 0x1, -R2.reuse ;  /* 0x000000011111a824 */ /* 0x100fe200078e0a02 */
[----:B------:R-:W-:Y:S01]  /*f5a0*/  ISETP.GT.U32.AND P2, PT, R2, R21, PT ;  /* 0x000000150200720c */ /* 0x000fe20003f44070 */
[--C-:B------:R-:W-:Y:S01]  /*f5b0*/  @!P5 IMAD.IADD R16, R16, 0x1, -R2.reuse ;  /* 0x000000011010d824 */ /* 0x100fe200078e0a02 */
[----:B------:R-:W-:Y:S01]  /*f5c0*/  ISETP.GE.AND P5, PT, R29, RZ, PT ;  /* 0x000000ff1d00720c */ /* 0x000fe20003fa6270 */
[----:B------:R-:W-:Y:S01]  /*f5d0*/  @!P4 IMAD.IADD R19, R19, 0x1, -R2 ;  /* 0x000000011313c824 */ /* 0x000fe200078e0a02 */
[----:B------:R-:W-:Y:S01]  /*f5e0*/  @!P3 IADD3 R18, PT, PT, R18, -R2, RZ ;  /* 0x800000021212b210 */ /* 0x000fe20007ffe0ff */
[----:B------:R-:W-:Y:S01]  /*f5f0*/  IMAD.HI.U32 R29, R0, R30, RZ ;  /* 0x0000001e001d7227 */ /* 0x000fe200078e00ff */
[----:B------:R-:W-:-:S02]  /*f600*/  ISETP.GE.AND P4, PT, R27, RZ, PT ;  /* 0x000000ff1b00720c */ /* 0x000fc40003f86270 */
[----:B------:R-:W-:Y:S01]  /*f610*/  ISETP.GE.AND P3, PT, R26, RZ, PT ;  /* 0x000000ff1a00720c */ /* 0x000fe20003f66270 */
[----:B------:R-:W-:Y:S01]  /*f620*/  @!P1 IMAD.MOV R14, RZ, RZ, -R14 ;  /* 0x000000ffff0e9224 */ /* 0x000fe200078e0a0e */
[----:B------:R-:W-:Y:S01]  /*f630*/  ISETP.GT.U32.AND P1, PT, R2, R19, PT ;  /* 0x000000130200720c */ /* 0x000fe20003f24070 */
[----:B------:R-:W-:Y:S01]  /*f640*/  IMAD.MOV R29, RZ, RZ, -R29 ;  /* 0x000000ffff1d7224 */ /* 0x000fe200078e0a1d */
[----:B------:R-:W-:Y:S01]  /*f650*/  @!P6 IADD3 R20, PT, PT, R20, -R2, RZ ;  /* 0x800000021414e210 */ /* 0x000fe20007ffe0ff */
[----:B------:R-:W-:Y:S01]  /*f660*/  VIADD R26, R3, 0x11f ;  /* 0x0000011f031a7836 */ /* 0x000fe20000000000 */
[----:B------:R-:W-:Y:S01]  /*f670*/  ISETP.GE.AND P6, PT, R22, RZ, PT ;  /* 0x000000ff1600720c */ /* 0x000fe20003fc6270 */
[C---:B------:R-:W-:Y:S01]  /*f680*/  IMAD R22, R2.reuse, R29, R30 ;  /* 0x0000001d02167224 */ /* 0x040fe200078e021e */
[----:B------:R-:W-:Y:S01]  /*f690*/  STL [R1+0xb290], R14 ;  /* 0x00b2900e01007387 */ /* 0x000fe20000100800 */
[--C-:B------:R-:W-:Y:S01]  /*f6a0*/  @!P2 IMAD.IADD R21, R21, 0x1, -R2.reuse ;  /* 0x000000011515a824 */ /* 0x100fe200078e0a02 */
[----:B------:R-:W-:Y:S01]  /*f6b0*/  IABS R27, R26 ;  /* 0x0000001a001b7213 */ /* 0x000fe20000000000 */
[----:B------:R-:W-:Y:S01]  /*f6c0*/  @!P4 IMAD.MOV R17, RZ, RZ, -R17 ;  /* 0x000000ffff11c224 */ /* 0x000fe200078e0a11 */
[----:B------:R-:W-:Y:S01]  /*f6d0*/  ISETP.GT.U32.AND P4, PT, R2, R22, PT ;  /* 0x000000160200720c */ /* 0x000fe20003f84070 */
[----:B------:R-:W-:Y:S01]  /*f6e0*/  @!P5 IMAD.MOV R15, RZ, RZ, -R15 ;  /* 0x000000ffff0fd224 */ /* 0x000fe200078e0a0f */
[----:B------:R-:W-:Y:S01]  /*f6f0*/  @!P3 IADD3 R16, PT, PT, -R16, RZ, RZ ;  /* 0x000000ff1010b210 */ /* 0x000fe20007ffe1ff */
[----:B------:R-:W-:Y:S01]  /*f700*/  @!P1 IMAD.IADD R19, R19, 0x1, -R2 ;  /* 0x0000000113139824 */ /* 0x000fe200078e0a02 */
[----:B------:R-:W-:Y:S01]  /*f710*/  ISETP.GT.U32.AND P3, PT, R2, R21, PT ;  /* 0x000000150200720c */ /* 0x000fe20003f64070 */
[----:B------:R-:W-:Y:S01]  /*f720*/  VIADD R38, R3, 0x126 ;  /* 0x0000012603267836 */ /* 0x000fe20000000000 */
[----:B------:R-:W-:Y:S01]  /*f730*/  ISETP.GE.AND P5, PT, R28, RZ, PT ;  /* 0x000000ff1c00720c */ /* 0x000fe20003fa6270 */
[----:B------:R-:W-:Y:S01]  /*f740*/  IMAD.HI.U32 R28, R0, R27, RZ ;  /* 0x0000001b001c7227 */ /* 0x000fe200078e00ff */
[----:B------:R-:W-:Y:S01]  /*f750*/  ISETP.GE.AND P1, PT, R24, RZ, PT ;  /* 0x000000ff1800720c */ /* 0x000fe20003f26270 */
[----:B------:R-:W-:Y:S01]  /*f760*/  STL [R1+0xb294], R15 ;  /* 0x00b2940f01007387 */ /* 0x000fe20000100800 */
[----:B------:R-:W-:Y:S01]  /*f770*/  ISETP.GT.U32.AND P2, PT, R2, R20, PT ;  /* 0x000000140200720c */ /* 0x000fe20003f44070 */
[----:B------:R-:W-:Y:S01]  /*f780*/  @!P6 IMAD.MOV R18, RZ, RZ, -R18 ;  /* 0x000000ffff12e224 */ /* 0x000fe200078e0a12 */
[----:B------:R-:W-:Y:S01]  /*f790*/  IADD3 R28, PT, PT, -R28, RZ, RZ ;  /* 0x000000ff1c1c7210 */ /* 0x000fe20007ffe1ff */
[--C-:B------:R-:W-:Y:S01]  /*f7a0*/  @!P4 IMAD.IADD R22, R22, 0x1, -R2.reuse ;  /* 0x000000011616c824 */ /* 0x100fe200078e0a02 */
[----:B------:R-:W-:Y:S01]  /*f7b0*/  ISETP.GE.AND P6, PT, R23, RZ, PT ;  /* 0x000000ff1700720c */ /* 0x000fe20003fc6270 */
[----:B------:R-:W-:Y:S01]  /*f7c0*/  VIADD R24, R3, 0x120 ;  /* 0x0000012003187836 */ /* 0x000fe20000000000 */
[----:B------:R-:W-:Y:S01]  /*f7d0*/  STL [R1+0xb298], R16 ;  /* 0x00b2981001007387 */ /* 0x000fe20000100800 */
[--C-:B------:R-:W-:Y:S01]  /*f7e0*/  @!P3 IMAD.IADD R21, R21, 0x1, -R2.reuse ;  /* 0x000000011515b824 */ /* 0x100fe200078e0a02 */
[C---:B------:R-:W-:Y:S01]  /*f7f0*/  ISETP.GT.U32.AND P4, PT, R2.reuse, R22, PT ;  /* 0x000000160200720c */ /* 0x040fe20003f84070 */
[----:B------:R-:W-:Y:S01]  /*f800*/  IMAD R23, R2, R28, R27 ;  /* 0x0000001c02177224 */ /* 0x000fe200078e021b */
[----:B------:R-:W-:Y:S01]  /*f810*/  ISETP.GE.AND P3, PT, R26, RZ, PT ;  /* 0x000000ff1a00720c */ /* 0x000fe20003f66270 */
[----:B------:R-:W-:Y:S01]  /*f820*/  @!P1 IMAD.MOV R21, RZ, RZ, -R21 ;  /* 0x000000ffff159224 */ /* 0x000fe200078e0a15 */
[----:B------:R-:W-:Y:S01]  /*f830*/  IABS R28, R35 ;  /* 0x00000023001c7213 */ /* 0x000fe20000000000 */
[----:B------:R-:W-:Y:S01]  /*f840*/  @!P5 IMAD.MOV R19, RZ, RZ, -R19 ;  /* 0x000000ffff13d224 */ /* 0x000fe200078e0a13 */
[----:B------:R-:W-:Y:S01]  /*f850*/  ISETP.GT.U32.AND P1, PT, R2, R23, PT ;  /* 0x000000170200720c */ /* 0x000fe20003f24070 */
[----:B------:R-:W-:Y:S01]  /*f860*/  @!P2 IMAD.IADD R20, R20, 0x1, -R2 ;  /* 0x000000011414a824 */ /* 0x000fe200078e0a02 */
[----:B------:R-:W-:Y:S01]  /*f870*/  ISETP.GE.AND P5, PT, R24, RZ, PT ;  /* 0x000000ff1800720c */ /* 0x000fe20003fa6270 */
[----:B------:R-:W-:Y:S01]  /*f880*/  VIADD R26, R3, 0x122 ;  /* 0x00000122031a7836 */ /* 0x000fe20000000000 */
[----:B------:R-:W-:Y:S01]  /*f890*/  IABS R24, R24 ;  /* 0x0000001800187213 */ /* 0x000fe20000000000 */
[----:B------:R-:W-:Y:S01]  /*f8a0*/  @!P6 IMAD.MOV R20, RZ, RZ, -R20 ;  /* 0x000000ffff14e224 */ /* 0x000fe200078e0a14 */
[----:B------:R-:W-:Y:S01]  /*f8b0*/  ISETP.GE.AND P2, PT, R25, RZ, PT ;  /* 0x000000ff1900720c */ /* 0x000fe20003f46270 */
[C---:B------:R-:W-:Y:S01]  /*f8c0*/  VIADD R41, R3.reuse, 0x127 ;  /* 0x0000012703297836 */ /* 0x040fe20000000000 */
[----:B------:R-:W-:Y:S01]  /*f8d0*/  IADD3 R25, PT, PT, R3, 0x121, RZ ;  /* 0x0000012103197810 */ /* 0x000fe20007ffe0ff */
[----:B------:R-:W-:Y:S01]  /*f8e0*/  IMAD.HI.U32 R29, R0, R24, RZ ;  /* 0x00000018001d7227 */ /* 0x000fe200078e00ff */
[----:B------:R-:W-:Y:S01]  /*f8f0*/  @!P4 IADD3 R22, PT, PT, R22, -R2, RZ ;  /* 0x800000021616c210 */ /* 0x000fe20007ffe0ff */
[----:B------:R1:W-:Y:S01]  /*f900*/  STL [R1+0xb29c], R17 ;  /* 0x00b29c1101007387 */ /* 0x0003e20000100800 */
[----:B------:R-:W-:Y:S01]  /*f910*/  ISETP.GE.AND P6, PT, R25, RZ, PT ;  /* 0x000000ff1900720c */ /* 0x000fe20003fc6270 */
[----:B------:R-:W-:Y:S01]  /*f920*/  IMAD.MOV R29, RZ, RZ, -R29 ;  /* 0x000000ffff1d7224 */ /* 0x000fe200078e0a1d */
[----:B------:R-:W-:Y:S01]  /*f930*/  ISETP.GE.AND P4, PT, R26, RZ, PT ;  /* 0x000000ff1a00720c */ /* 0x000fe20003f86270 */
[----:B------:R-:W-:Y:S01]  /*f940*/  @!P1 IMAD.IADD R23, R23, 0x1, -R2 ;  /* 0x0000000117179824 */ /* 0x000fe200078e0a02 */
[----:B------:R-:W-:Y:S01]  /*f950*/  IABS R25, R25 ;  /* 0x0000001900197213 */ /* 0x000fe20000000000 */
[C---:B------:R-:W-:Y:S01]  /*f960*/  IMAD R24, R2.reuse, R29, R24 ;  /* 0x0000001d02187224 */ /* 0x040fe200078e0218 */
[----:B------:R-:W-:Y:S01]  /*f970*/  IABS R26, R26 ;  /* 0x0000001a001a7213 */ /* 0x000fe20000000000 */
[----:B------:R-:W-:Y:S01]  /*f980*/  @!P2 IMAD.MOV R22, RZ, RZ, -R22 ;  /* 0x000000ffff16a224 */ /* 0x000fe200078e0a16 */
[----:B------:R-:W-:Y:S01]  /*f990*/  ISETP.GT.U32.AND P1, PT, R2, R23, PT ;  /* 0x000000170200720c */ /* 0x000fe20003f24070 */
[----:B------:R-:W-:Y:S01]  /*f9a0*/  IMAD.HI.U32 R33, R0, R25, RZ ;  /* 0x0000001900217227 */ /* 0x000fe200078e00ff */
[----:B------:R-:W-:Y:S01]  /*f9b0*/  ISETP.GT.U32.AND P2, PT, R2, R24, PT ;  /* 0x000000180200720c */ /* 0x000fe20003f44070 */
[----:B------:R-:W-:Y:S01]  /*f9c0*/  STL [R1+0xb2a0], R18 ;  /* 0x00b2a01201007387 */ /* 0x000fe20000100800 */
[----:B------:R-:W-:Y:S01]  /*f9d0*/  IABS R27, R31 ;  /* 0x0000001f001b7213 */ /* 0x000fe20000000000 */
[----:B------:R-:W-:Y:S01]  /*f9e0*/  IMAD.HI.U32 R32, R0, R26, RZ ;  /* 0x0000001a00207227 */ /* 0x000fe200078e00ff */
[----:B------:R-:W-:Y:S01]  /*f9f0*/  IABS R42, R41 ;  /* 0x00000029002a7213 */ /* 0x000fe20000000000 */
[----:B------:R2:W-:Y:S01]  /*fa00*/  STL [R1+0xb2a4], R19 ;  /* 0x00b2a41301007387 */ /* 0x0005e20000100800 */
[----:B-1----:R-:W-:Y:S01]  /*fa10*/  IADD3 R17, PT, PT, R3, 0x1ee, RZ ;  /* 0x000001ee03117810 */ /* 0x002fe20007ffe0ff */
[----:B------:R-:W-:Y:S01]  /*fa20*/  IMAD.MOV R33, RZ, RZ, -R33 ;  /* 0x000000ffff217224 */ /* 0x000fe200078e0a21 */
[----:B------:R-:W-:Y:S01]  /*fa30*/  IADD3 R32, PT, PT, -R32, RZ, RZ ;  /* 0x000000ff20207210 */ /* 0x000fe20007ffe1ff */
[----:B------:R-:W-:Y:S01]  /*fa40*/  IMAD.HI.U32 R29, R0, R28, RZ ;  /* 0x0000001c001d7227 */ /* 0x000fe200078e00ff */
[----:B------:R-:W-:Y:S01]  /*fa50*/  STL [R1+0xb2a8], R20 ;  /* 0x00b2a81401007387 */ /* 0x000fe20000100800 */
[----:B------:R-:W-:-:S02]  /*fa60*/  IABS R237, R17 ;  /* 0x0000001100ed7213 */ /* 0x000fc40000000000 */
[C---:B------:R-:W-:Y:S01]  /*fa70*/  IMAD R25, R2.reuse, R33, R25 ;  /* 0x0000002102197224 */ /* 0x040fe200078e0219 */
[----:B------:R-:W-:Y:S01]  /*fa80*/  STL [R1+0xb2ac], R21 ;  /* 0x00b2ac1501007387 */ /* 0x000fe20000100800 */
[C---:B------:R-:W-:Y:S01]  /*fa90*/  IMAD R26, R2.reuse, R32, R26 ;  /* 0x00000020021a7224 */ /* 0x040fe200078e021a */
[----:B------:R-:W-:Y:S01]  /*faa0*/  IABS R32, R39 ;  /* 0x0000002700207213 */ /* 0x000fe20000000000 */
[--C-:B------:R-:W-:Y:S01]  /*fab0*/  @!P1 IMAD.IADD R23, R23, 0x1, -R2.reuse ;  /* 0x0000000117179824 */ /* 0x100fe200078e0a02 */
[----:B------:R-:W-:Y:S01]  /*fac0*/  ISETP.GT.U32.AND P1, PT, R2, R25, PT ;  /* 0x000000190200720c */ /* 0x000fe20003f24070 */
[----:B------:R-:W-:Y:S01]  /*fad0*/  @!P2 IMAD.IADD R24, R24, 0x1, -R2 ;  /* 0x000000011818a824 */ /* 0x000fe200078e0a02 */
[----:B------:R-:W-:Y:S01]  /*fae0*/  ISETP.GT.U32.AND P2, PT, R2, R26, PT ;  /* 0x0000001a0200720c */ /* 0x000fe20003f44070 */
[----:B------:R-:W-:Y:S01]  /*faf0*/  IMAD.HI.U32 R30, R0, R27, RZ ;  /* 0x0000001b001e7227 */ /* 0x000fe200078e00ff */
[----:B------:R-:W-:Y:S01]  /*fb00*/  @!P3 IADD3 R23, PT, PT, -R23, RZ, RZ ;  /* 0x000000ff1717b210 */ /* 0x000fe20007ffe1ff */
[----:B------:R-:W-:Y:S01]  /*fb10*/  STL [R1+0xb2b0], R22 ;  /* 0x00b2b01601007387 */ /* 0x000fe20000100800 */
[C---:B------:R-:W-:Y:S01]  /*fb20*/  ISETP.GT.U32.AND P3, PT, R2.reuse, R24, PT ;  /* 0x000000180200720c */ /* 0x040fe20003f64070 */
[----:B------:R-:W-:Y:S01]  /*fb30*/  IMAD.MOV R29, RZ, RZ, -R29 ;  /* 0x000000ffff1d7224 */ /* 0x000fe200078e0a1d */
[----:B--2---:R-:W-:Y:S01]  /*fb40*/  IADD3 R19, PT, PT, R3, 0x17e, RZ ;  /* 0x0000017e03137810 */ /* 0x004fe20007ffe0ff */
[----:B------:R-:W-:Y:S01]  /*fb50*/  IMAD.MOV R30, RZ, RZ, -R30 ;  /* 0x000000ffff1e7224 */ /* 0x000fe200078e0a1e */
[----:B------:R1:W-:Y:S01]  /*fb60*/  STL [R1+0xb2b4], R23 ;  /* 0x00b2b41701007387 */ /* 0x0003e20000100800 */
[----:B------:R-:W-:Y:S01]  /*fb70*/  IMAD R28, R2, R29, R28 ;  /* 0x0000001d021c7224 */ /* 0x000fe200078e021c */
[----:B------:R-:W-:Y:S01]  /*fb80*/  IABS R29, R34 ;  /* 0x00000022001d7213 */ /* 0x000fe20000000000 */
[--C-:B------:R-:W-:Y:S01]  /*fb90*/  @!P1 IMAD.IADD R25, R25, 0x1, -R2.reuse ;  /* 0x0000000119199824 */ /* 0x100fe200078e0a02 */
[----:B------:R-:W-:Y:S01]  /*fba0*/  IADD3 R13, PT, PT, R3, 0x1f2, RZ ;  /* 0x000001f2030d7810 */ /* 0x000fe20007ffe0ff */
[----:B------:R-:W-:-:S02]  /*fbb0*/  @!P2 IMAD.IADD R26, R26, 0x1, -R2 ;  /* 0x000000011a1aa824 */ /* 0x000fc400078e0a02 */
[C---:B------:R-:W-:Y:S01]  /*fbc0*/  IMAD R27, R2.reuse, R30, R27 ;  /* 0x0000001e021b7224 */ /* 0x040fe200078e021b */
[----:B------:R-:W-:Y:S01]  /*fbd0*/  ISETP.GT.U32.AND P1, PT, R2, R25, PT ;  /* 0x000000190200720c */ /* 0x000fe20003f24070 */
[----:B------:R-:W-:Y:S01]  /*fbe0*/  IMAD.HI.U32 R40, R0, R29, RZ ;  /* 0x0000001d00287227 */ /* 0x000fe200078e00ff */
[----:B------:R-:W-:Y:S02]  /*fbf0*/  IABS R30, R38 ;  /* 0x00000026001e7213 */ /* 0x000fe40000000000 */
[----:B------:R-:W-:Y:S01]  /*fc00*/  ISETP.GT.U32.AND P2, PT, R2, R26, PT ;  /* 0x0000001a0200720c */ /* 0x000fe20003f44070 */
[----:B------:R-:W-:Y:S01]  /*fc10*/  IMAD.MOV R40, RZ, RZ, -R40 ;  /* 0x000000ffff287224 */ /* 0x000fe200078e0a28 */
[----:B------:R-:W-:Y:S01]  /*fc20*/  @!P3 IADD3 R24, PT, PT, R24, -R2, RZ ;  /* 0x800000021818b210 */ /* 0x000fe20007ffe0ff */
[----:B------:R-:W-:Y:S01]  /*fc30*/  IMAD.HI.U32 R37, R0, R30, RZ ;  /* 0x0000001e00257227 */ /* 0x000fe200078e00ff */
[C---:B------:R-:W-:Y:S02]  /*fc40*/  ISETP.GT.U32.AND P3, PT, R2.reuse, R27, PT ;  /* 0x0000001b0200720c */ /* 0x040fe40003f64070 */
[----:B-1----:R-:W-:Y:S01]  /*fc50*/  IADD3 R23, PT, PT, R3, 0x1e9, RZ ;  /* 0x000001e903177810 */ /* 0x002fe20007ffe0ff */
[----:B------:R-:W-:Y:S01]  /*fc60*/  IMAD.MOV R37, RZ, RZ, -R37 ;  /* 0x000000ffff257224 */ /* 0x000fe200078e0a25 */
[----:B------:R-:W-:Y:S01]  /*fc70*/  IABS R241, R13 ;  /* 0x0000000d00f17213 */ /* 0x000fe20000000000 */
[C---:B------:R-:W-:Y:S01]  /*fc80*/  IMAD R29, R2.reuse, R40, R29 ;  /* 0x00000028021d7224 */ /* 0x040fe200078e021d */
[----:B------:R-:W-:Y:S01]  /*fc90*/  IABS R232, R23 ;  /* 0x0000001700e87213 */ /* 0x000fe20000000000 */
[----:B------:R-:W-:Y:S01]  /*fca0*/  @!P1 IMAD.IADD R25, R25, 0x1, -R2 ;  /* 0x0000000119199824 */ /* 0x000fe200078e0a02 */
[C---:B------:R-:W-:Y:S01]  /*fcb0*/  ISETP.GT.U32.AND P1, PT, R2.reuse, R28, PT ;  /* 0x0000001c0200720c */ /* 0x040fe20003f24070 */
[----:B------:R-:W-:-:S02]  /*fcc0*/  IMAD R30, R2, R37, R30 ;  /* 0x00000025021e7224 */ /* 0x000fc400078e021e */
[--C-:B------:R-:W-:Y:S01]  /*fcd0*/  @!P2 IMAD.IADD R26, R26, 0x1, -R2.reuse ;  /* 0x000000011a1aa824 */ /* 0x100fe200078e0a02 */
[C---:B------:R-:W-:Y:S01]  /*fce0*/  ISETP.GT.U32.AND P2, PT, R2.reuse, R29, PT ;  /* 0x0000001d0200720c */ /* 0x040fe20003f44070 */
[----:B------:R-:W-:Y:S01]  /*fcf0*/  @!P3 IMAD.IADD R27, R27, 0x1, -R2 ;  /* 0x000000011b1bb824 */ /* 0x000fe200078e0a02 */
[----:B------:R-:W-:Y:S01]  /*fd00*/  ISETP.GT.U32.AND P3, PT, R2, R30, PT ;  /* 0x0000001e0200720c */ /* 0x000fe20003f64070 */
[----:B------:R-:W-:Y:S01]  /*fd10*/  IMAD.HI.U32 R43, R0, R42, RZ ;  /* 0x0000002a002b7227 */ /* 0x000fe200078e00ff */
[----:B------:R-:W-:-:S03]  /*fd20*/  @!P6 IADD3 R25, PT, PT, -R25, RZ, RZ ;  /* 0x000000ff1919e210 */ /* 0x000fc60007ffe1ff */
[----:B------:R-:W-:Y:S02]  /*fd30*/  VIADD R36, R3, 0x129 ;  /* 0x0000012903247836 */ /* 0x000fe40000000000 */
[----:B------:R-:W-:Y:S02]  /*fd40*/  IMAD.MOV R43, RZ, RZ, -R43 ;  /* 0x000000ffff2b7224 */ /* 0x000fe400078e0a2b */
[----:B------:R-:W-:Y:S01]  /*fd50*/  @!P1 IMAD.IADD R28, R28, 0x1, -R2 ;  /* 0x000000011c1c9824 */ /* 0x000fe200078e0a02 */
[----:B------:R-:W-:Y:S01]  /*fd60*/  ISETP.GE.AND P1, PT, R31, RZ, PT ;  /* 0x000000ff1f00720c */ /* 0x000fe20003f26270 */
[----:B------:R-:W-:Y:S01]  /*fd70*/  IMAD.HI.U32 R40, R0, R32, RZ ;  /* 0x0000002000287227 */ /* 0x000fe200078e00ff */
[----:B------:R-:W-:-:S03]  /*fd80*/  IABS R33, R36 ;  /* 0x0000002400217213 */ /* 0x000fc60000000000 */
[----:B------:R-:W-:Y:S01]  /*fd90*/  IMAD R31, R2, R43, R42 ;  /* 0x0000002b021f7224 */ /* 0x000fe200078e022a */
[----:B------:R-:W-:Y:S01]  /*fda0*/  IADD3 R40, PT, PT, -R40, RZ, RZ ;  /* 0x000000ff28287210 */ /* 0x000fe20007ffe1ff */
[----:B------:R-:W-:Y:S01]  /*fdb0*/  @!P2 IMAD.IADD R29, R29, 0x1, -R2 ;  /* 0x000000011d1da824 */ /* 0x000fe200078e0a02 */
[C---:B------:R-:W-:Y:S01]  /*fdc0*/  ISETP.GT.U32.AND P2, PT, R2.reuse, R28, PT ;  /* 0x0000001c0200720c */ /* 0x040fe20003f44070 */
[----:B------:R-:W-:Y:S01]  /*fdd0*/  @!P5 IMAD.MOV R24, RZ, RZ, -R24 ;  /* 0x000000ffff18d224 */ /* 0x000fe200078e0a18 */
[----:B------:R-:W-:Y:S01]  /*fde0*/  ISETP.GT.U32.AND P5, PT, R2, R27, PT ;  /* 0x0000001b0200720c */ /* 0x000fe20003fa4070 */
[----:B------:R-:W-:Y:S01]  /*fdf0*/  @!P3 IMAD.IADD R30, R30, 0x1, -R2 ;  /* 0x000000011e1eb824 */ /* 0x000fe200078e0a02 */
[C---:B------:R-:W-:Y:S01]  /*fe00*/  ISETP.GT.U32.AND P3, PT, R2.reuse, R29, PT ;  /* 0x0000001d0200720c */ /* 0x040fe20003f64070 */
[----:B------:R-:W-:Y:S01]  /*fe10*/  @!P4 IMAD.MOV R26, RZ, RZ, -R26 ;  /* 0x000000ffff1ac224 */ /* 0x000fe200078e0a1a */
[----:B------:R-:W-:Y:S01]  /*fe20*/  ISETP.GT.U32.AND P4, PT, R2, R31, PT ;  /* 0x0000001f0200720c */ /* 0x000fe20003f84070 */
[----:B------:R-:W-:Y:S01]  /*fe30*/  IMAD.HI.U32 R37, R0, R33, RZ ;  /* 0x0000002100257227 */ /* 0x000fe200078e00ff */
[----:B------:R-:W-:Y:S01]  /*fe40*/  ISETP.GT.U32.AND P6, PT, R2, R30, PT ;  /* 0x0000001e0200720c */ /* 0x000fe20003fc4070 */
[----:B------:R-:W-:Y:S02]  /*fe50*/  STL [R1+0xb2b8], R24 ;  /* 0x00b2b81801007387 */ /* 0x000fe40000100800 */
[----:B------:R-:W-:-:S02]  /*fe60*/  IMAD.MOV R37, RZ, RZ, -R37 ;  /* 0x000000ffff257224 */ /* 0x000fc400078e0a25 */
[C---:B------:R-:W-:Y:S01]  /*fe70*/  IMAD R32, R2.reuse, R40, R32 ;  /* 0x0000002802207224 */ /* 0x040fe200078e0220 */
[----:B------:R-:W-:Y:S01]  /*fe80*/  IADD3 R40, PT, PT, R3, 0x12a, RZ ;  /* 0x0000012a03287810 */ /* 0x000fe20007ffe0ff */
[----:B------:R-:W-:Y:S01]  /*fe90*/  IMAD R33, R2, R37, R33 ;  /* 0x0000002502217224 */ /* 0x000fe200078e0221 */
[----:B------:R-:W-:Y:S01]  /*fea0*/  @!P2 IADD3 R28, PT, PT, R28, -R2, RZ ;  /* 0x800000021c1ca210 */ /* 0x000fe20007ffe0ff */
[--C-:B------:R-:W-:Y:S01]  /*feb0*/  @!P5 IMAD.IADD R27, R27, 0x1, -R2.reuse ;  /* 0x000000011b1bd824 */ /* 0x100fe200078e0a02 */
[----:B------:R-:W-:Y:S01]  /*fec0*/  IABS R42, R40 ;  /* 0x00000028002a7213 */ /* 0x000fe20000000000 */
[--C-:B------:R-:W-:Y:S01]  /*fed0*/  @!P3 IMAD.IADD R29, R29, 0x1, -R2.reuse ;  /* 0x000000011d1db824 */ /* 0x100fe200078e0a02 */
[----:B------:R-:W-:Y:S01]  /*fee0*/  ISETP.GT.U32.AND P5, PT, R2, R32, PT ;  /* 0x000000200200720c */ /* 0x000fe20003fa4070 */
[----:B------:R-:W-:Y:S01]  /*fef0*/  @!P6 IMAD.IADD R30, R30, 0x1, -R2 ;  /* 0x000000011e1ee824 */ /* 0x000fe200078e0a02 */
[----:B------:R-:W-:Y:S01]  /*ff00*/  @!P4 IADD3 R31, PT, PT, R31, -R2, RZ ;  /* 0x800000021f1fc210 */ /* 0x000fe20007ffe0ff */
[----:B------:R-:W-:Y:S01]  /*ff10*/  IMAD.HI.U32 R43, R0, R42, RZ ;  /* 0x0000002a002b7227 */ /* 0x000fe200078e00ff */
[----:B------:R-:W-:Y:S01]  /*ff20*/  ISETP.GT.U32.AND P3, PT, R2, R33, PT ;  /* 0x000000210200720c */ /* 0x000fe20003f64070 */
[----:B------:R-:W-:Y:S01]  /*ff30*/  STL [R1+0xb2bc], R25 ;  /* 0x00b2bc1901007387 */ /* 0x000fe20000100800 */
[----:B------:R-:W-:Y:S01]  /*ff40*/  ISETP.GE.AND P4, PT, R38, RZ, PT ;  /* 0x000000ff2600720c */ /* 0x000fe20003f86270 */
[----:B------:R-:W-:Y:S01]  /*ff50*/  IMAD.MOV R43, RZ, RZ, -R43 ;  /* 0x000000ffff2b7224 */ /* 0x000fe200078e0a2b */
[----:B------:R-:W-:Y:S01]  /*ff60*/  ISETP.GE.AND P2, PT, R35, RZ, PT ;  /* 0x000000ff2300720c */ /* 0x000fe20003f46270 */
[----:B------:R-:W-:Y:S01]  /*ff70*/  VIADD R37, R3, 0x12b ;  /* 0x0000012b03257836 */ /* 0x000fe20000000000 */
[----:B------:R-:W-:Y:S01]  /*ff80*/  ISETP.GE.AND P6, PT, R34, RZ, PT ;  /* 0x000000ff2200720c */ /* 0x000fe20003fc6270 */
[----:B------:R-:W-:Y:S01]  /*ff90*/  IMAD R34, R2, R43, R42 ;  /* 0x0000002b02227224 */ /* 0x000fe200078e022a */
[----:B------:R-:W-:Y:S01]  /*ffa0*/  @!P1 IADD3 R27, PT, PT, -R27, RZ, RZ ;  /* 0x000000ff1b1b9210 */ /* 0x000fe20007ffe1ff */
[--C-:B------:R-:W-:Y:S01]  /*ffb0*/  @!P5 IMAD.IADD R32, R32, 0x1, -R2.reuse ;  /* 0x000000012020d824 */ /* 0x100fe200078e0a02 */
[----:B------:R-:W-:Y:S01]  /*ffc0*/  IABS R35, R37 ;  /* 0x0000002500237213 */ /* 0x000fe20000000000 */
[----:B------:R-:W-:Y:S01]  /*ffd0*/  VIADD R46, R3, 0x133 ;  /* 0x00000133032e7836 */ /* 0x000fe20000000000 */
[----:B------:R-:W-:Y:S01]  /*ffe0*/  ISETP.GT.U32.AND P1, PT, R2, R31, PT ;  /* 0x0000001f0200720c */ /* 0x000fe20003f24070 */
[----:B------:R-:W-:Y:S01]  /*fff0*/  @!P3 IMAD.IADD R33, R33, 0x1, -R2 ;  /* 0x000000012121b824 */ /* 0x000fe200078e0a02 */
[----:B------:R-:W-:Y:S01]  /*10000*/  ISETP.GE.AND P5, PT, R41, RZ, PT ;  /* 0x000000ff2900720c */ /* 0x000fe20003fa6270 */
[----:B------:R-:W-:Y:S01]  /*10010*/  IMAD.HI.U32 R38, R0, R35, RZ ;  /* 0x0000002300267227 */ /* 0x000fe200078e00ff */
[----:B------:R-:W-:Y:S01]  /*10020*/  @!P4 IADD3 R30, PT, PT, -R30, RZ, RZ ;  /* 0x000000ff1e1ec210 */ /* 0x000fe20007ffe1ff */
[----:B------:R-:W-:Y:S01]  /*10030*/  STL [R1+0xb2c0], R26 ;  /* 0x00b2c01a01007387 */ /* 0x000fe20000100800 */
[C---:B------:R-:W-:Y:S01]  /*10040*/  ISETP.GT.U32.AND P4, PT, R2.reuse, R34, PT ;  /* 0x000000220200720c */ /* 0x040fe20003f84070 */
[----:B------:R-:W-:Y:S01]  /*10050*/  @!P2 IMAD.MOV R28, RZ, RZ, -R28 ;  /* 0x000000ffff1ca224 */ /* 0x000fe200078e0a1c */
[C---:B------:R-:W-:Y:S01]  /*10060*/  ISETP.GT.U32.AND P2, PT, R2.reuse, R32, PT ;  /* 0x000000200200720c */ /* 0x040fe20003f44070 */
[----:B------:R-:W-:Y:S01]  /*10070*/  @!P6 IMAD.MOV R29, RZ, RZ, -R29 ;  /* 0x000000ffff1de224 */ /* 0x000fe200078e0a1d */
[C---:B------:R-:W-:Y:S01]  /*10080*/  ISETP.GT.U32.AND P3, PT, R2.reuse, R33, PT ;  /* 0x000000210200720c */ /* 0x040fe20003f64070 */
[----:B------:R-:W-:Y:S01]  /*10090*/  IMAD.MOV R38, RZ, RZ, -R38 ;  /* 0x000000ffff267224 */ /* 0x000fe200078e0a26 */
[----:B------:R-:W-:Y:S01]  /*100a0*/  ISETP.GE.AND P6, PT, R39, RZ, PT ;  /* 0x000000ff2700720c */ /* 0x000fe20003fc6270 */
[----:B------:R-:W-:Y:S01]  /*100b0*/  VIADD R39, R3, 0x12c ;  /* 0x0000012c03277836 */ /* 0x000fe20000000000 */
[----:B------:R1:W-:Y:S01]  /*100c0*/  STL [R1+0xb2c4], R27 ;  /* 0x00b2c41b01007387 */ /* 0x0003e20000100800 */
[----:B------:R-:W-:-:S02]  /*100d0*/  IMAD R35, R2, R38, R35 ;  /* 0x0000002602237224 */ /* 0x000fc400078e0223 */
[--C-:B------:R-:W-:Y:S01]  /*100e0*/  @!P1 IMAD.IADD R31, R31, 0x1, -R2.reuse ;  /* 0x000000011f1f9824 */ /* 0x100fe200078e0a02 */
[----:B------:R-:W-:Y:S01]  /*100f0*/  IABS R41, R39 ;  /* 0x0000002700297213 */ /* 0x000fe20000000000 */
[--C-:B------:R-:W-:Y:S01]  /*10100*/  @!P4 IMAD.IADD R34, R34, 0x1, -R2.reuse ;  /* 0x000000012222c824 */ /* 0x100fe200078e0a02 */
[----:B------:R-:W-:Y:S01]  /*10110*/  ISETP.GE.AND P1, PT, R36, RZ, PT ;  /* 0x000000ff2400720c */ /* 0x000fe20003f26270 */
[----:B------:R-:W-:Y:S01]  /*10120*/  @!P5 IMAD.MOV R31, RZ, RZ, -R31 ;  /* 0x000000ffff1fd224 */ /* 0x000fe200078e0a1f */
[----:B------:R-:W-:Y:S01]  /*10130*/  @!P2 IADD3 R32, PT, PT, R32, -R2, RZ ;  /* 0x800000022020a210 */ /* 0x000fe20007ffe0ff */
[----:B------:R-:W-:Y:S01]  /*10140*/  IMAD.MOV.U32 R36, RZ, RZ, R41 ;  /* 0x000000ffff247224 */ /* 0x000fe200078e0029 */
[----:B------:R-:W-:Y:S01]  /*10150*/  ISETP.GT.U32.AND P2, PT, R2, R35, PT ;  /* 0x000000230200720c */ /* 0x000fe20003f44070 */
[----:B------:R-:W-:Y:S01]  /*10160*/  @!P3 IMAD.IADD R33, R33, 0x1, -R2 ;  /* 0x000000012121b824 */ /* 0x000fe200078e0a02 */
[----:B------:R-:W-:Y:S01]  /*10170*/  ISETP.GE.AND P3, PT, R40, RZ, PT ;  /* 0x000000ff2800720c */ /* 0x000fe20003f66270 */
[----:B------:R-:W-:Y:S01]  /*10180*/  IMAD.HI.U32 R40, R0, R36, RZ ;  /* 0x0000002400287227 */ /* 0x000fe200078e00ff */
[C---:B------:R-:W-:Y:S01]  /*10190*/  ISETP.GT.U32.AND P5, PT, R2.reuse, R34, PT ;  /* 0x000000220200720c */ /* 0x040fe20003fa4070 */
[----:B------:R2:W-:Y:S01]  /*101a0*/  STL [R1+0xb2c8], R28 ;  /* 0x00b2c81c01007387 */ /* 0x0005e20000100800 */
[----:B------:R-:W-:Y:S01]  /*101b0*/  ISETP.GE.AND P4, PT, R37, RZ, PT ;  /* 0x000000ff2500720c */ /* 0x000fe20003f86270 */
[C---:B------:R-:W-:Y:S01]  /*101c0*/  VIADD R38, R3.reuse, 0x12d ;  /* 0x0000012d03267836 */ /* 0x040fe20000000000 */
[----:B-1----:R-:W-:Y:S01]  /*101d0*/  IADD3 R27, PT, PT, R3, 0x1e4, RZ ;  /* 0x000001e4031b7810 */ /* 0x002fe20007ffe0ff */
[----:B------:R-:W-:Y:S01]  /*101e0*/  IMAD.MOV R40, RZ, RZ, -R40 ;  /* 0x000000ffff287224 */ /* 0x000fe200078e0a28 */
[----:B------:R-:W-:Y:S01]  /*101f0*/  @!P1 IADD3 R33, PT, PT, -R33, RZ, RZ ;  /* 0x000000ff21219210 */ /* 0x000fe20007ffe1ff */
[----:B------:R-:W-:Y:S01]  /*10200*/  @!P6 IMAD.MOV R32, RZ, RZ, -R32 ;  /* 0x000000ffff20e224 */ /* 0x000fe200078e0a20 */
[----:B------:R-:W-:Y:S01]  /*10210*/  IABS R41, R38 ;  /* 0x0000002600297213 */ /* 0x000fe20000000000 */
[----:B------:R-:W-:Y:S01]  /*10220*/  IMAD R36, R2, R40, R36 ;  /* 0x0000002802247224 */ /* 0x000fe200078e0224 */
[----:B------:R-:W-:Y:S01]  /*10230*/  ISETP.GE.AND P1, PT, R38, RZ, PT ;  /* 0x000000ff2600720c */ /* 0x000fe20003f26270 */
[--C-:B------:R-:W-:Y:S01]  /*10240*/  @!P2 IMAD.IADD R35, R35, 0x1, -R2.reuse ;  /* 0x000000012323a824 */ /* 0x100fe200078e0a02 */
[----:B------:R-:W-:Y:S01]  /*10250*/  MOV R37, R41 ;  /* 0x0000002900257202 */ /* 0x000fe20000000f00 */
[--C-:B------:R-:W-:Y:S01]  /*10260*/  @!P5 IMAD.IADD R34, R34, 0x1, -R2.reuse ;  /* 0x000000012222d824 */ /* 0x100fe200078e0a02 */
[----:B------:R-:W-:Y:S01]  /*10270*/  ISETP.GT.U32.AND P5, PT, R2, R36, PT ;  /* 0x000000240200720c */ /* 0x000fe20003fa4070 */
[----:B------:R-:W-:Y:S01]  /*10280*/  VIADD R41, R3, 0x130 ;  /* 0x0000013003297836 */ /* 0x000fe20000000000 */
[----:B------:R-:W-:Y:S01]  /*10290*/  ISETP.GE.AND P2, PT, R39, RZ, PT ;  /* 0x000000ff2700720c */ /* 0x000fe20003f46270 */
[----:B------:R-:W-:Y:S01]  /*102a0*/  IMAD.HI.U32 R39, R0, R37, RZ ;  /* 0x0000002500277227 */ /* 0x000fe200078e00ff */
[----:B------:R-:W-:Y:S01]  /*102b0*/  ISETP.GT.U32.AND P6, PT, R2, R35, PT ;  /* 0x000000230200720c */ /* 0x000fe20003fc4070 */
[----:B------:R-:W-:Y:S01]  /*102c0*/  STL [R1+0xb2cc], R29 ;  /* 0x00b2cc1d01007387 */ /* 0x000fe20000100800 */
[C---:B------:R-:W-:Y:S01]  /*102d0*/  IADD3 R38, PT, PT, R3.reuse, 0x12f, RZ ;  /* 0x0000012f03267810 */ /* 0x040fe20007ffe0ff */
[----:B------:R-:W-:Y:S01]  /*102e0*/  IMAD.MOV R40, RZ, RZ, -R39 ;  /* 0x000000ffff287224 */ /* 0x000fe200078e0a27 */
[----:B------:R-:W-:Y:S01]  /*102f0*/  @!P3 IADD3 R34, PT, PT, -R34, RZ, RZ ;  /* 0x000000ff2222b210 */ /* 0x000fe20007ffe1ff */
[----:B------:R-:W-:Y:S01]  /*10300*/  VIADD R39, R3, 0x12e ;  /* 0x0000012e03277836 */ /* 0x000fe20000000000 */
[----:B------:R-:W-:Y:S01]  /*10310*/  IABS R42, R38 ;  /* 0x00000026002a7213 */ /* 0x000fe20000000000 */
[----:B------:R-:W-:Y:S01]  /*10320*/  IMAD R37, R2, R40, R37 ;  /* 0x0000002802257224 */ /* 0x000fe200078e0225 */
[----:B------:R-:W-:Y:S01]  /*10330*/  IABS R40, R41 ;  /* 0x0000002900287213 */ /* 0x000fe20000000000 */
[--C-:B------:R-:W-:Y:S01]  /*10340*/  @!P5 IMAD.IADD R36, R36, 0x1, -R2.reuse ;  /* 0x000000012424d824 */ /* 0x100fe200078e0a02 */
[----:B------:R-:W-:Y:S01]  /*10350*/  IABS R44, R39 ;  /* 0x00000027002c7213 */ /* 0x000fe20000000000 */
[----:B------:R-:W-:Y:S01]  /*10360*/  IMAD.HI.U32 R43, R0, R42, RZ ;  /* 0x0000002a002b7227 */ /* 0x000fe200078e00ff */
[----:B------:R-:W-:Y:S01]  /*10370*/  ISETP.GE.AND P3, PT, R39, RZ, PT ;  /* 0x000000ff2700720c */ /* 0x000fe20003f66270 */
[----:B------:R-:W-:Y:S01]  /*10380*/  STL [R1+0xb2d0], R30 ;  /* 0x00b2d01e01007387 */ /* 0x000fe20000100800 */
[C---:B------:R-:W-:Y:S01]  /*10390*/  ISETP.GT.U32.AND P5, PT, R2.reuse, R36, PT ;  /* 0x000000240200720c */ /* 0x040fe20003fa4070 */
[----:B------:R-:W-:Y:S01]  /*103a0*/  @!P6 IMAD.IADD R35, R35, 0x1, -R2 ;  /* 0x000000012323e824 */ /* 0x000fe200078e0a02 */
[----:B------:R-:W-:Y:S01]  /*103b0*/  ISETP.GT.U32.AND P6, PT, R2, R37, PT ;  /* 0x000000250200720c */ /* 0x000fe20003fc4070 */
[----:B------:R-:W-:Y:S01]  /*103c0*/  IMAD.HI.U32 R45, R0, R44, RZ ;  /* 0x0000002c002d7227 */ /* 0x000fe200078e00ff */
[----:B------:R1:W-:Y:S01]  /*103d0*/  STL [R1+0xb2d4], R31 ;  /* 0x00b2d41f01007387 */ /* 0x0003e20000100800 */
[----:B--2---:R-:W-:-:S02]  /*103e0*/  IADD3 R28, PT, PT, R3, 0x1e3, RZ ;  /* 0x000001e3031c7810 */ /* 0x004fc40007ffe0ff */
[----:B------:R-:W-:Y:S01]  /*103f0*/  IMAD.MOV R45, RZ, RZ, -R45 ;  /* 0x000000ffff2d7224 */ /* 0x000fe200078e0a2d */
[----:B------:R-:W-:Y:S01]  /*10400*/  @!P4 IADD3 R35, PT, PT, -R35, RZ, RZ ;  /* 0x000000ff2323c210 */ /* 0x000fe20007ffe1ff */
[----:B------:R-:W-:Y:S01]  /*10410*/  IMAD.HI.U32 R39, R0, R40, RZ ;  /* 0x0000002800277227 */ /* 0x000fe200078e00ff */
[----:B------:R-:W-:Y:S01]  /*10420*/  ISETP.GE.AND P4, PT, R38, RZ, PT ;  /* 0x000000ff2600720c */ /* 0x000fe20003f86270 */
[----:B------:R-:W-:Y:S02]  /*10430*/  STL [R1+0xb2d8], R32 ;  /* 0x00b2d82001007387 */ /* 0x000fe40000100800 */
[----:B------:R-:W-:Y:S01]  /*10440*/  IMAD R38, R2, R45, R44 ;  /* 0x0000002d02267224 */ /* 0x000fe200078e022c */
[----:B-1----:R-:W-:Y:S01]  /*10450*/  IADD3 R31, PT, PT, R3, 0x1e0, RZ ;  /* 0x000001e0031f7810 */ /* 0x002fe20007ffe0ff */
[--C-:B------:R-:W-:Y:S01]  /*10460*/  @!P6 IMAD.IADD R37, R37, 0x1, -R2.reuse ;  /* 0x000000012525e824 */ /* 0x100fe200078e0a02 */
[----:B------:R-:W-:Y:S01]  /*10470*/  STL [R1+0xb2dc], R33 ;  /* 0x00b2dc2101007387 */ /* 0x000fe20000100800 */
[----:B------:R-:W-:Y:S01]  /*10480*/  @!P5 IMAD.IADD R36, R36, 0x1, -R2 ;  /* 0x000000012424d824 */ /* 0x000fe200078e0a02 */
[C---:B------:R-:W-:Y:S01]  /*10490*/  ISETP.GT.U32.AND P5, PT, R2.reuse, R38, PT ;  /* 0x000000260200720c */ /* 0x040fe20003fa4070 */
[----:B------:R-:W-:Y:S01]  /*104a0*/  IMAD.MOV R43, RZ, RZ, -R43 ;  /* 0x000000ffff2b7224 */ /* 0x000fe200078e0a2b */
[C---:B------:R-:W-:Y:S01]  /*104b0*/  ISETP.GT.U32.AND P6, PT, R2.reuse, R37, PT ;  /* 0x000000250200720c */ /* 0x040fe20003fc4070 */
[----:B------:R-:W-:Y:S01]  /*104c0*/  IMAD.MOV R44, RZ, RZ, -R39 ;  /* 0x000000ffff2c7224 */ /* 0x000fe200078e0a27 */
[----:B------:R1:W-:Y:S01]  /*104d0*/  STL [R1+0xb2e0], R34 ;  /* 0x00b2e02201007387 */ /* 0x0003e20000100800 */
[C---:B------:R-:W-:Y:S01]  /*104e0*/  IMAD R39, R2.reuse, R43, R42 ;  /* 0x0000002b02277224 */ /* 0x040fe200078e022a */
[----:B------:R-:W-:Y:S01]  /*104f0*/  IABS R43, R46 ;  /* 0x0000002e002b7213 */ /* 0x000fe20000000000 */
[----:B------:R-:W-:Y:S01]  /*10500*/  VIADD R42, R3, 0x131 ;  /* 0x00000131032a7836 */ /* 0x000fe20000000000 */
[----:B------:R-:W-:Y:S01]  /*10510*/  STL [R1+0xb2e4], R35 ;  /* 0x00b2e42301007387 */ /* 0x000fe20000100800 */
[----:B------:R-:W-:-:S02]  /*10520*/  IMAD R40, R2, R44, R40 ;  /* 0x0000002c02287224 */ /* 0x000fc400078e0228 */
[----:B------:R-:W-:Y:S01]  /*10530*/  @!P2 IMAD.MOV R36, RZ, RZ, -R36 ;  /* 0x000000ffff24a224 */ /* 0x000fe200078e0a24 */
[----:B------:R-:W-:Y:S01]  /*10540*/  IABS R45, R42 ;  /* 0x0000002a002d7213 */ /* 0x000fe20000000000 */
[----:B------:R-:W-:Y:S01]  /*10550*/  VIADD R47, R3, 0x134 ;  /* 0x00000134032f7836 */ /* 0x000fe20000000000 */
[----:B------:R-:W-:Y:S01]  /*10560*/  @!P5 IADD3 R38, PT, PT, R38, -R2, RZ ;  /* 0x800000022626d210 */ /* 0x000fe20007ffe0ff */
[----:B------:R-:W-:Y:S01]  /*10570*/  @!P6 IMAD.IADD R37, R37, 0x1, -R2 ;  /* 0x000000012525e824 */ /* 0x000fe200078e0a02 */
[----:B------:R-:W-:Y:S01]  /*10580*/  ISETP.GT.U32.AND P6, PT, R2, R39, PT ;  /* 0x000000270200720c */ /* 0x000fe20003fc4070 */
[----:B------:R-:W-:Y:S01]  /*10590*/  IMAD.HI.U32 R49, R0, R45, RZ ;  /* 0x0000002d00317227 */ /* 0x000fe200078e00ff */
[C---:B------:R-:W-:Y:S01]  /*105a0*/  ISETP.GT.U32.AND P2, PT, R2.reuse, R38, PT ;  /* 0x000000260200720c */ /* 0x040fe20003f44070 */
[----:B------:R-:W-:Y:S01]  /*105b0*/  STL [R1+0xb2e8], R36 ;  /* 0x00b2e82401007387 */ /* 0x000fe20000100800 */
[----:B------:R-:W-:Y:S01]  /*105c0*/  ISETP.GT.U32.AND P5, PT, R2, R40, PT ;  /* 0x000000280200720c */ /* 0x000fe20003fa4070 */
[----:B------:R-:W-:Y:S01]  /*105d0*/  IMAD.MOV R49, RZ, RZ, -R49 ;  /* 0x000000ffff317224 */ /* 0x000fe200078e0a31 */
[----:B------:R-:W-:Y:S01]  /*105e0*/  @!P1 IADD3 R37, PT, PT, -R37, RZ, RZ ;  /* 0x000000ff25259210 */ /* 0x000fe20007ffe1ff */
[----:B------:R-:W-:Y:S01]  /*105f0*/  IMAD.HI.U32 R51, R0, R50, RZ ;  /* 0x0000003200337227 */ /* 0x000fe200078e00ff */
[----:B------:R-:W-:-:S02]  /*10600*/  ISETP.GE.AND P1, PT, R41, RZ, PT ;  /* 0x000000ff2900720c */ /* 0x000fc40003f26270 */
[----:B------:R-:W-:Y:S01]  /*10610*/  IABS R44, R47 ;  /* 0x0000002f002c7213 */ /* 0x000fe20000000000 */
[----:B------:R-:W-:Y:S01]  /*10620*/  IMAD R41, R2, R49, R45 ;  /* 0x0000003102297224 */ /* 0x000fe200078e022d */
[----:B------:R-:W-:Y:S01]  /*10630*/  STL [R1+0xb2ec], R37 ;  /* 0x00b2ec2501007387 */ /* 0x000fe20000100800 */
[--C-:B------:R-:W-:Y:S01]  /*10640*/  @!P6 IMAD.IADD R39, R39, 0x1, -R2.reuse ;  /* 0x000000012727e824 */ /* 0x100fe200078e0a02 */
[----:B-1----:R-:W-:Y:S01]  /*10650*/  IADD3 R34, PT, PT, R3, 0x1dc, RZ ;  /* 0x000001dc03227810 */ /* 0x002fe20007ffe0ff */
[--C-:B------:R-:W-:Y:S01]  /*10660*/  @!P2 IMAD.IADD R38, R38, 0x1, -R2.reuse ;  /* 0x000000012626a824 */ /* 0x100fe200078e0a02 */
[----:B------:R-:W-:Y:S01]  /*10670*/  ISETP.GT.U32.AND P2, PT, R2, R41, PT ;  /* 0x000000290200720c */ /* 0x000fe20003f44070 */
[----:B------:R-:W-:Y:S01]  /*10680*/  @!P5 IMAD.IADD R40, R40, 0x1, -R2 ;  /* 0x000000012828d824 */ /* 0x000fe200078e0a02 */
[----:B------:R-:W-:Y:S01]  /*10690*/  ISETP.GT.U32.AND P6, PT, R2, R39, PT ;  /* 0x000000270200720c */ /* 0x000fe20003fc4070 */
[----:B------:R-:W-:-:S03]  /*106a0*/  IMAD.HI.U32 R49, R0, R43, RZ ;  /* 0x0000002b00317227 */ /* 0x000fc600078e00ff */
[----:B------:R-:W-:Y:S01]  /*106b0*/  ISETP.GT.U32.AND P5, PT, R2, R40, PT ;  /* 0x000000280200720c */ /* 0x000fe20003fa4070 */
[----:B------:R-:W-:Y:S01]  /*106c0*/  IMAD.HI.U32 R45, R0, R44, RZ ;  /* 0x0000002c002d7227 */ /* 0x000fe200078e00ff */
[----:B------:R-:W-:-:S03]  /*106d0*/  IADD3 R49, PT, PT, -R49, RZ, RZ ;  /* 0x000000ff31317210 */ /* 0x000fc60007ffe1ff */
[----:B------:R-:W-:Y:S02]  /*106e0*/  IMAD.MOV R51, RZ, RZ, -R51 ;  /* 0x000000ffff337224 */ /* 0x000fe400078e0a33 */
[----:B------:R-:W-:Y:S01]  /*106f0*/  IMAD R43, R2, R49, R43 ;  /* 0x00000031022b7224 */ /* 0x000fe200078e022b */
[----:B------:R-:W-:Y:S01]  /*10700*/  @!P2 IADD3 R41, PT, PT, R41, -R2, RZ ;  /* 0x800000022929a210 */ /* 0x000fe20007ffe0ff */
[----:B------:R-:W-:Y:S01]  /*10710*/  @!P6 IMAD.IADD R39, R39, 0x1, -R2 ;  /* 0x000000012727e824 */ /* 0x000fe200078e0a02 */
[----:B------:R-:W-:Y:S01]  /*10720*/  ISETP.GE.AND P6, PT, R42, RZ, PT ;  /* 0x000000ff2a00720c */ /* 0x000fe20003fc6270 */
[----:B------:R-:W-:Y:S01]  /*10730*/  IMAD.MOV R45, RZ, RZ, -R45 ;  /* 0x000000ffff2d7224 */ /* 0x000fe200078e0a2d */
[C---:B------:R-:W-:Y:S01]  /*10740*/  ISETP.GT.U32.AND P2, PT, R2.reuse, R41, PT ;  /* 0x000000290200720c */ /* 0x040fe20003f44070 */
[C---:B------:R-:W-:Y:S02]  /*10750*/  VIADD R49, R3.reuse, 0x135 ;  /* 0x0000013503317836 */ /* 0x040fe40000000000 */
[----:B------:R-:W-:Y:S01]  /*10760*/  IMAD R42, R2, R51, R50 ;  /* 0x00000033022a7224 */ /* 0x000fe200078e0232 */
[C---:B------:R-:W-:Y:S01]  /*10770*/  IADD3 R51, PT, PT, R3.reuse, 0x136, RZ ;  /* 0x0000013603337810 */ /* 0x040fe20007ffe0ff */
[----:B------:R-:W-:Y:S01]  /*10780*/  @!P5 IMAD.IADD R40, R40, 0x1, -R2 ;  /* 0x000000012828d824 */ /* 0x000fe200078e0a02 */
[C---:B------:R-:W-:Y:S01]  /*10790*/  ISETP.GT.U32.AND P5, PT, R2.reuse, R43, PT ;  /* 0x0000002b0200720c */ /* 0x040fe20003fa4070 */
[C---:B------:R-:W-:Y:S01]  /*107a0*/  IMAD R44, R2.reuse, R45, R44 ;  /* 0x0000002d022c7224 */ /* 0x040fe200078e022c */
[----:B------:R-:W-:Y:S01]  /*107b0*/  IABS R45, R49 ;  /* 0x00000031002d7213 */ /* 0x000fe20000000000 */
[----:B------:R-:W-:Y:S01]  /*107c0*/  @!P3 IMAD.MOV R38, RZ, RZ, -R38 ;  /* 0x000000ffff26b224 */ /* 0x000fe200078e0a26 */
[----:B------:R-:W-:Y:S01]  /*107d0*/  ISETP.GT.U32.AND P3, PT, R2, R42, PT ;  /* 0x0000002a0200720c */ /* 0x000fe20003f64070 */
[----:B------:R-:W-:Y:S01]  /*107e0*/  @!P4 IMAD.MOV R39, RZ, RZ, -R39 ;  /* 0x000000ffff27c224 */ /* 0x000fe200078e0a27 */
[----:B------:R-:W-:Y:S01]  /*107f0*/  ISETP.GE.AND P4, PT, R48, RZ, PT ;  /* 0x000000ff3000720c */ /* 0x000fe20003f86270 */
[----:B------:R-:W-:Y:S01]  /*10800*/  IMAD.HI.U32 R48, R0, R45, RZ ;  /* 0x0000002d00307227 */ /* 0x000fe200078e00ff */
[----:B------:R-:W-:Y:S01]  /*10810*/  IADD3 R50, PT, PT, R3, 0x137, RZ ;  /* 0x0000013703327810 */ /* 0x000fe20007ffe0ff */
[----:B------:R-:W-:Y:S02]  /*10820*/  STL [R1+0xb2f0], R38 ;  /* 0x00b2f02601007387 */ /* 0x000fe40000100800 */
[----:B------:R-:W-:Y:S01]  /*10830*/  @!P1 IMAD.MOV R40, RZ, RZ, -R40 ;  /* 0x000000ffff289224 */ /* 0x000fe200078e0a28 */
[----:B------:R-:W-:Y:S01]  /*10840*/  ISETP.GT.U32.AND P1, PT, R2, R44, PT ;  /* 0x0000002c0200720c */ /* 0x000fe20003f24070 */
[--C-:B------:R-:W-:Y:S01]  /*10850*/  @!P2 IMAD.IADD R41, R41, 0x1, -R2.reuse ;  /* 0x000000012929a824 */ /* 0x100fe200078e0a02 */
[----:B------:R-:W-:Y:S01]  /*10860*/  ISETP.GE.AND P2, PT, R46, RZ, PT ;  /* 0x000000ff2e00720c */ /* 0x000fe20003f46270 */
[--C-:B------:R-:W-:Y:S01]  /*10870*/  @!P5 IMAD.IADD R43, R43, 0x1, -R2.reuse ;  /* 0x000000012b2bd824 */ /* 0x100fe200078e0a02 */
[----:B------:R-:W-:Y:S01]  /*10880*/  IADD3 R48, PT, PT, -R48, RZ, RZ ;  /* 0x000000ff30307210 */ /* 0x000fe20007ffe1ff */
[----:B------:R-:W-:Y:S01]  /*10890*/  @!P3 IMAD.IADD R42, R42, 0x1, -R2 ;  /* 0x000000012a2ab824 */ /* 0x000fe200078e0a02 */
[----:B------:R-:W-:Y:S01]  /*108a0*/  IABS R46, R51 ;  /* 0x00000033002e7213 */ /* 0x000fe20000000000 */
[----:B------:R-:W-:Y:S01]  /*108b0*/  @!P6 IMAD.MOV R41, RZ, RZ, -R41 ;  /* 0x000000ffff29e224 */ /* 0x000fe200078e0a29 */
[C---:B------:R-:W-:Y:S01]  /*108c0*/  ISETP.GT.U32.AND P6, PT, R2.reuse, R43, PT ;  /* 0x0000002b0200720c */ /* 0x040fe20003fc4070 */
[C---:B------:R-:W-:Y:S01]  /*108d0*/  IMAD R45, R2.reuse, R48, R45 ;  /* 0x00000030022d7224 */ /* 0x040fe200078e022d */
[----:B------:R-:W-:Y:S01]  /*108e0*/  ISETP.GT.U32.AND P5, PT, R2, R42, PT ;  /* 0x0000002a0200720c */ /* 0x000fe20003fa4070 */
[----:B------:R-:W-:Y:S01]  /*108f0*/  IMAD.HI.U32 R48, R0, R46, RZ ;  /* 0x0000002e00307227 */ /* 0x000fe200078e00ff */
[----:B------:R-:W-:Y:S01]  /*10900*/  ISETP.GE.AND P3, PT, R47, RZ, PT ;  /* 0x000000ff2f00720c */ /* 0x000fe20003f66270 */
[----:B------:R1:W-:Y:S01]  /*10910*/  STL [R1+0xb2f4], R39 ;  /* 0x00b2f42701007387 */ /* 0x0003e20000100800 */
[----:B------:R-:W-:Y:S01]  /*10920*/  IABS R47, R50 ;  /* 0x00000032002f7213 */ /* 0x000fe20000000000 */
[----:B------:R-:W-:-:S02]  /*10930*/  IMAD.MOV R48, RZ, RZ, -R48 ;  /* 0x000000ffff307224 */ /* 0x000fc400078e0a30 */
[----:B------:R-:W-:Y:S01]  /*10940*/  @!P1 IMAD.IADD R44, R44, 0x1, -R2 ;  /* 0x000000012c2c9824 */ /* 0x000fe200078e0a02 */
[----:B------:R-:W-:Y:S01]  /*10950*/  STL [R1+0xb2f8], R40 ;  /* 0x00b2f82801007387 */ /* 0x000fe20000100800 */
[C---:B------:R-:W-:Y:S02]  /*10960*/  IMAD R46, R2.reuse, R48, R46 ;  /* 0x00000030022e7224 */ /* 0x040fe400078e022e */
[--C-:B------:R-:W-:Y:S01]  /*10970*/  @!P6 IMAD.IADD R43, R43, 0x1, -R2.reuse ;  /* 0x000000012b2be824 */ /* 0x100fe200078e0a02 */
[C---:B------:R-:W-:Y:S01]  /*10980*/  ISETP.GT.U32.AND P1, PT, R2.reuse, R44, PT ;  /* 0x0000002c0200720c */ /* 0x040fe20003f24070 */
[C---:B------:R-:W-:Y:S01]  /*10990*/  VIADD R55, R3.reuse, 0x139 ;  /* 0x0000013903377836 */ /* 0x040fe20000000000 */
[----:B------:R-:W-:Y:S01]  /*109a0*/  ISETP.GT.U32.AND P6, PT, R2, R46, PT ;  /* 0x0000002e0200720c */ /* 0x000fe20003fc4070 */
[----:B------:R-:W-:Y:S01]  /*109b0*/  VIADD R54, R3, 0x138 ;  /* 0x0000013803367836 */ /* 0x000fe20000000000 */
[----:B------:R-:W-:Y:S01]  /*109c0*/  @!P5 IADD3 R42, PT, PT, R42, -R2, RZ ;  /* 0x800000022a2ad210 */ /* 0x000fe20007ffe0ff */
[----:B------:R-:W-:Y:S01]  /*109d0*/  IMAD.HI.U32 R53, R0, R47, RZ ;  /* 0x0000002f00357227 */ /* 0x000fe200078e00ff */
[----:B------:R-:W-:Y:S01]  /*109e0*/  ISETP.GT.U32.AND P5, PT, R2, R45, PT ;  /* 0x0000002d0200720c */ /* 0x000fe20003fa4070 */
[----:B------:R-:W-:Y:S01]  /*109f0*/  STL [R1+0xb2fc], R41 ;  /* 0x00b2fc2901007387 */ /* 0x000fe20000100800 */
[----:B------:R-:W-:Y:S01]  /*10a00*/  IABS R52, R55 ;  /* 0x0000003700347213 */ /* 0x000fe20000000000 */
[----:B------:R-:W-:Y:S01]  /*10a10*/  IMAD.MOV R53, RZ, RZ, -R53 ;  /* 0x000000ffff357224 */ /* 0x000fe200078e0a35 */
[----:B------:R-:W-:Y:S01]  /*10a20*/  IABS R48, R54 ;  /* 0x0000003600307213 */ /* 0x000fe20000000000 */
[----:B------:R-:W-:Y:S01]  /*10a30*/  @!P2 IMAD.MOV R43, RZ, RZ, -R43 ;  /* 0x000000ffff2ba224 */ /* 0x000fe200078e0a2b */
[----:B------:R-:W-:Y:S01]  /*10a40*/  @!P4 IADD3 R42, PT, PT, -R42, RZ, RZ ;  /* 0x000000ff2a2ac210 */ /* 0x000fe20007ffe1ff */
[--C-:B------:R-:W-:Y:S01]  /*10a50*/  @!P1 IMAD.IADD R44, R44, 0x1, -R2.reuse ;  /* 0x000000012c2c9824 */ /* 0x100fe200078e0a02 */
[----:B------:R-:W-:Y:S01]  /*10a60*/  ISETP.GE.AND P1, PT, R49, RZ, PT ;  /* 0x000000ff3100720c */ /* 0x000fe20003f26270 */
[----:B------:R-:W-:Y:S01]  /*10a70*/  @!P6 IMAD.IADD R46, R46, 0x1, -R2 ;  /* 0x000000012e2ee824 */ /* 0x000fe200078e0a02 */
[----:B-1----:R-:W-:Y:S01]  /*10a80*/  IADD3 R39, PT, PT, R3, 0x1da, RZ ;  /* 0x000001da03277810 */ /* 0x002fe20007ffe0ff */
[----:B------:R-:W-:Y:S01]  /*10a90*/  IMAD.MOV.U32 R49, RZ, RZ, R52 ;  /* 0x000000ffff317224 */ /* 0x000fe200078e0034 */
[----:B------:R-:W-:Y:S01]  /*10aa0*/  @!P3 IADD3 R44, PT, PT, -R44, RZ, RZ ;  /* 0x000000ff2c2cb210 */ /* 0x000fe20007ffe1ff */
[C---:B------:R-:W-:Y:S01]  /*10ab0*/  IMAD.HI.U32 R52, R0.reuse, R48, RZ ;  /* 0x0000003000347227 */ /* 0x040fe200078e00ff */
[----:B------:R-:W-:Y:S01]  /*10ac0*/  @!P5 IADD3 R45, PT, PT, R45, -R2, RZ ;  /* 0x800000022d2dd210 */ /* 0x000fe20007ffe0ff */
[----:B------:R-:W-:Y:S01]  /*10ad0*/  STL [R1+0xb300], R42 ;  /* 0x00b3002a01007387 */ /* 0x000fe20000100800 */
[----:B------:R-:W-:Y:S01]  /*10ae0*/  ISETP.GE.AND P5, PT, R51, RZ, PT ;  /* 0x000000ff3300720c */ /* 0x000fe20003fa6270 */
[----:B------:R-:W-:Y:S01]  /*10af0*/  IMAD.HI.U32 R51, R0, R49, RZ ;  /* 0x0000003100337227 */ /* 0x000fe200078e00ff */
[C---:B------:R-:W-:Y:S01]  /*10b00*/  ISETP.GT.U32.AND P6, PT, R2.reuse, R46, PT ;  /* 0x0000002e0200720c */ /* 0x040fe20003fc4070 */
[----:B------:R-:W-:Y:S01]  /*10b10*/  STL [R1+0xb304], R43 ;  /* 0x00b3042b01007387 */ /* 0x000fe20000100800 */
[----:B------:R-:W-:Y:S01]  /*10b20*/  ISETP.GT.U32.AND P4, PT, R2, R45, PT ;  /* 0x0000002d0200720c */ /* 0x000fe20003f84070 */
[----:B------:R-:W-:-:S02]  /*10b30*/  IMAD.MOV R52, RZ, RZ, -R52 ;  /* 0x000000ffff347224 */ /* 0x000fc400078e0a34 */
[C---:B------:R-:W-:Y:S01]  /*10b40*/  IMAD R47, R2.reuse, R53, R47 ;  /* 0x00000035022f7224 */ /* 0x040fe200078e022f */
[----:B------:R-:W-:Y:S01]  /*10b50*/  STL [R1+0xb308], R44 ;  /* 0x00b3082c01007387 */ /* 0x000fe20000100800 */
[----:B------:R-:W-:Y:S02]  /*10b60*/  IMAD.MOV R51, RZ, RZ, -R51 ;  /* 0x000000ffff337224 */ /* 0x000fe400078e0a33 */
[C---:B------:R-:W-:Y:S01]  /*10b70*/  IMAD R48, R2.reuse, R52, R48 ;  /* 0x0000003402307224 */ /* 0x040fe200078e0230 */
[C---:B------:R-:W-:Y:S01]  /*10b80*/  ISETP.GT.U32.AND P2, PT, R2.reuse, R47, PT ;  /* 0x0000002f0200720c */ /* 0x040fe20003f44070 */
[----:B------:R-:W-:Y:S02]  /*10b90*/  IMAD R49, R2, R51, R49 ;  /* 0x0000003302317224 */ /* 0x000fe400078e0231 */
[--C-:B------:R-:W-:Y:S01]  /*10ba0*/  @!P6 IMAD.IADD R46, R46, 0x1, -R2.reuse ;  /* 0x000000012e2ee824 */ /* 0x100fe200078e0a02 */
[C---:B------:R-:W-:Y:S01]  /*10bb0*/  ISETP.GT.U32.AND P3, PT, R2.reuse, R48, PT ;  /* 0x000000300200720c */ /* 0x040fe20003f64070 */
[----:B------:R-:W-:Y:S01]  /*10bc0*/  VIADD R52, R3, 0x13a ;  /* 0x0000013a03347836 */ /* 0x000fe20000000000 */
[----:B------:R-:W-:Y:S01]  /*10bd0*/  ISETP.GT.U32.AND P6, PT, R2, R49, PT ;  /* 0x000000310200720c */ /* 0x000fe20003fc4070 */
[--C-:B------:R-:W-:Y:S01]  /*10be0*/  @!P4 IMAD.IADD R45, R45, 0x1, -R2.reuse ;  /* 0x000000012d2dc824 */ /* 0x100fe200078e0a02 */
[----:B------:R-:W-:Y:S01]  /*10bf0*/  ISETP.GE.AND P4, PT, R50, RZ, PT ;  /* 0x000000ff3200720c */ /* 0x000fe20003f86270 */
[C---:B------:R-:W-:Y:S01]  /*10c00*/  VIADD R53, R3.reuse, 0x13b ;  /* 0x0000013b03357836 */ /* 0x040fe20000000000 */
[----:B------:R-:W-:Y:S01]  /*10c10*/  IABS R50, R52 ;  /* 0x0000003400327213 */ /* 0x000fe20000000000 */
[----:B------:R-:W-:Y:S01]  /*10c20*/  VIADD R57, R3, 0x13c ;  /* 0x0000013c03397836 */ /* 0x000fe20000000000 */
[----:B------:R-:W-:Y:S01]  /*10c30*/  @!P5 IADD3 R46, PT, PT, -R46, RZ, RZ ;  /* 0x000000ff2e2ed210 */ /* 0x000fe20007ffe1ff */
[----:B------:R-:W-:Y:S01]  /*10c40*/  @!P1 IMAD.MOV R45, RZ, RZ, -R45 ;  /* 0x000000ffff2d9224 */ /* 0x000fe200078e0a2d */
[----:B------:R-:W-:Y:S01]  /*10c50*/  @!P2 IADD3 R47, PT, PT, R47, -R2, RZ ;  /* 0x800000022f2fa210 */ /* 0x000fe20007ffe0ff */
[----:B------:R-:W-:Y:S01]  /*10c60*/  VIADD R62, R3, 0x140 ;  /* 0x00000140033e7836 */ /* 0x000fe20000000000 */
[----:B------:R-:W-:Y:S01]  /*10c70*/  IABS R51, R53 ;  /* 0x0000003500337213 */ /* 0x000fe20000000000 */
[----:B------:R-:W-:Y:S01]  /*10c80*/  @!P3 IMAD.IADD R48, R48, 0x1, -R2 ;  /* 0x000000013030b824 */ /* 0x000fe200078e0a02 */
[----:B------:R-:W-:Y:S01]  /*10c90*/  ISETP.GE.AND P2, PT, R54, RZ, PT ;  /* 0x000000ff3600720c */ /* 0x000fe20003f46270 */
[----:B------:R-:W-:Y:S01]  /*10ca0*/  IMAD.HI.U32 R54, R0, R50, RZ ;  /* 0x0000003200367227 */ /* 0x000fe200078e00ff */
[C---:B------:R-:W-:Y:S01]  /*10cb0*/  ISETP.GT.U32.AND P3, PT, R2.reuse, R47, PT ;  /* 0x0000002f0200720c */ /* 0x040fe20003f64070 */
[----:B------:R-:W-:Y:S01]  /*10cc0*/  STL [R1+0xb30c], R45 ;  /* 0x00b30c2d01007387 */ /* 0x000fe20000100800 */
[----:B------:R-:W-:Y:S01]  /*10cd0*/  @!P6 IADD3 R49, PT, PT, R49, -R2, RZ ;  /* 0x800000023131e210 */ /* 0x000fe20007ffe0ff */
[----:B------:R-:W-:Y:S01]  /*10ce0*/  IMAD.MOV R54, RZ, RZ, -R54 ;  /* 0x000000ffff367224 */ /* 0x000fe200078e0a36 */
[----:B------:R-:W-:Y:S01]  /*10cf0*/  ISETP.GT.U32.AND P6, PT, R2, R48, PT ;  /* 0x000000300200720c */ /* 0x000fe20003fc4070 */
[----:B------:R-:W-:Y:S01]  /*10d00*/  IMAD.HI.U32 R56, R0, R51, RZ ;  /* 0x0000003300387227 */ /* 0x000fe200078e00ff */
[C---:B------:R-:W-:Y:S01]  /*10d10*/  ISETP.GT.U32.AND P1, PT, R2.reuse, R49, PT ;  /* 0x000000310200720c */ /* 0x040fe20003f24070 */
[----:B------:R-:W-:Y:S01]  /*10d20*/  STL [R1+0xb310], R46 ;  /* 0x00b3102e01007387 */ /* 0x000fe20000100800 */
[----:B------:R-:W-:Y:S01]  /*10d30*/  IABS R60, R57 ;  /* 0x00000039003c7213 */ /* 0x000fe20000000000 */
[----:B------:R-:W-:-:S02]  /*10d40*/  IMAD R50, R2, R54, R50 ;  /* 0x0000003602327224 */ /* 0x000fc400078e0232 */
[----:B------:R-:W-:Y:S02]  /*10d50*/  IMAD.MOV R56, RZ, RZ, -R56 ;  /* 0x000000ffff387224 */ /* 0x000fe400078e0a38 */
[----:B------:R-:W-:Y:S01]  /*10d60*/  @!P3 IADD3 R47, PT, PT, R47, -R2, RZ ;  /* 0x800000022f2fb210 */ /* 0x000fe20007ffe0ff */
[----:B------:R-:W-:Y:S01]  /*10d70*/  IMAD.HI.U32 R61, R0, R60, RZ ;  /* 0x0000003c003d7227 */ /* 0x000fe200078e00ff */
[----:B------:R-:W-:-:S03]  /*10d80*/  ISETP.GT.U32.AND P3, PT, R2, R50, PT ;  /* 0x000000320200720c */ /* 0x000fc60003f64070 */
[----:B------:R-:W-:Y:S01]  /*10d90*/  IMAD R51, R2, R56, R51 ;  /* 0x0000003802337224 */ /* 0x000fe200078e0233 */
[----:B------:R-:W-:Y:S01]  /*10da0*/  IADD3 R61, PT, PT, -R61, RZ, RZ ;  /* 0x000000ff3d3d7210 */ /* 0x000fe20007ffe1ff */
[--C-:B------:R-:W-:Y:S02]  /*10db0*/  @!P6 IMAD.IADD R48, R48, 0x1, -R2.reuse ;  /* 0x000000013030e824 */ /* 0x100fe400078e0a02 */
[----:B------:R-:W-:Y:S01]  /*10dc0*/  VIADD R54, R3, 0x13d ;  /* 0x0000013d03367836 */ /* 0x000fe20000000000 */
[----:B------:R-:W-:Y:S01]  /*10dd0*/  ISETP.GT.U32.AND P6, PT, R2, R51, PT ;  /* 0x000000330200720c */ /* 0x000fe20003fc4070 */
[--C-:B------:R-:W-:Y:S01]  /*10de0*/  @!P1 IMAD.IADD R49, R49, 0x1, -R2.reuse ;  /* 0x0000000131319824 */ /* 0x100fe200078e0a02 */
[----:B------:R-:W-:Y:S01]  /*10df0*/  ISETP.GE.AND P1, PT, R55, RZ, PT ;  /* 0x000000ff3700720c */ /* 0x000fe20003f26270 */
[----:B------:R-:W-:Y:S01]  /*10e00*/  VIADD R56, R3, 0x13e ;  /* 0x0000013e03387836 */ /* 0x000fe20000000000 */
[----:B------:R-:W-:Y:S01]  /*10e10*/  IABS R58, R54 ;  /* 0x00000036003a7213 */ /* 0x000fe20000000000 */
[----:B------:R-:W-:Y:S01]  /*10e20*/  @!P3 IMAD.IADD R50, R50, 0x1, -R2 ;  /* 0x000000013232b824 */ /* 0x000fe200078e0a02 */
[----:B------:R-:W-:Y:S01]  /*10e30*/  ISETP.GE.AND P3, PT, R52, RZ, PT ;  /* 0x000000ff3400720c */ /* 0x000fe20003f66270 */
[----:B------:R-:W-:Y:S01]  /*10e40*/  IMAD R52, R2, R61, R60 ;  /* 0x0000003d02347224 */ /* 0x000fe200078e023c */
[----:B------:R-:W-:Y:S01]  /*10e50*/  IABS R55, R56 ;  /* 0x0000003800377213 */ /* 0x000fe20000000000 */
[----:B------:R-:W-:-:S02]  /*10e60*/  @!P4 IMAD.MOV R47, RZ, RZ, -R47 ;  /* 0x000000ffff2fc224 */ /* 0x000fc400078e0a2f */
[----:B------:R-:W-:Y:S01]  /*10e70*/  IMAD.HI.U32 R59, R0, R58, RZ ;  /* 0x0000003a003b7227 */ /* 0x000fe200078e00ff */
[C---:B------:R-:W-:Y:S02]  /*10e80*/  ISETP.GT.U32.AND P4, PT, R2.reuse, R52, PT ;  /* 0x000000340200720c */ /* 0x040fe40003f84070 */
[----:B------:R-:W-:Y:S01]  /*10e90*/  STL [R1+0xb314], R47 ;  /* 0x00b3142f01007387 */ /* 0x000fe20000100800 */
[----:B------:R-:W-:Y:S01]  /*10ea0*/  @!P6 IMAD.IADD R51, R51, 0x1, -R2 ;  /* 0x000000013333e824 */ /* 0x000fe200078e0a02 */
[C---:B------:R-:W-:Y:S01]  /*10eb0*/  ISETP.GT.U32.AND P6, PT, R2.reuse, R50, PT ;  /* 0x000000320200720c */ /* 0x040fe20003fc4070 */
[----:B------:R-:W-:Y:S02]  /*10ec0*/  IMAD.MOV R59, RZ, RZ, -R59 ;  /* 0x000000ffff3b7224 */ /* 0x000fe400078e0a3b */
[----:B------:R-:W-:Y:S01]  /*10ed0*/  @!P2 IMAD.MOV R48, RZ, RZ, -R48 ;  /* 0x000000ffff30a224 */ /* 0x000fe200078e0a30 */
[C---:B------:R-:W-:Y:S01]  /*10ee0*/  ISETP.GT.U32.AND P5, PT, R2.reuse, R51, PT ;  /* 0x000000330200720c */ /* 0x040fe20003fa4070 */
[----:B------:R-:W-:Y:S01]  /*10ef0*/  @!P1 IMAD.MOV R49, RZ, RZ, -R49 ;  /* 0x000000ffff319224 */ /* 0x000fe200078e0a31 */
[----:B------:R-:W-:Y:S01]  /*10f00*/  ISETP.GE.AND P2, PT, R53, RZ, PT ;  /* 0x000000ff3500720c */ /* 0x000fe20003f46270 */
[----:B------:R-:W-:Y:S01]  /*10f10*/  IMAD R53, R2, R59, R58 ;  /* 0x0000003b02357224 */ /* 0x000fe200078e023a */
[----:B------:R-:W-:Y:S01]  /*10f20*/  ISETP.GE.AND P1, PT, R57, RZ, PT ;  /* 0x000000ff3900720c */ /* 0x000fe20003f26270 */
[----:B------:R-:W-:Y:S01]  /*10f30*/  IMAD.HI.U32 R57, R0, R55, RZ ;  /* 0x0000003700397227 */ /* 0x000fe200078e00ff */
[----:B------:R-:W-:Y:S01]  /*10f40*/  IADD3 R59, PT, PT, R3, 0x13f, RZ ;  /* 0x0000013f033b7810 */ /* 0x000fe20007ffe0ff */
[----:B------:R-:W-:Y:S01]  /*10f50*/  STL [R1+0xb318], R48 ;  /* 0x00b3183001007387 */ /* 0x000fe20000100800 */
[----:B------:R-:W-:Y:S01]  /*10f60*/  @!P4 IADD3 R52, PT, PT, R52, -R2, RZ ;  /* 0x800000023434c210 */ /* 0x000fe20007ffe0ff */
[--C-:B------:R-:W-:Y:S01]  /*10f70*/  @!P6 IMAD.IADD R50, R50, 0x1, -R2.reuse ;  /* 0x000000013232e824 */ /* 0x100fe200078e0a02 */
[----:B------:R-:W-:Y:S01]  /*10f80*/  ISETP.GE.AND P6, PT, R54, RZ, PT ;  /* 0x000000ff3600720c */ /* 0x000fe20003fc6270 */
[----:B------:R-:W-:Y:S01]  /*10f90*/  IMAD.MOV R54, RZ, RZ, -R57 ;  /* 0x000000ffff367224 */ /* 0x000fe200078e0a39 */
[----:B------:R-:W-:Y:S01]  /*10fa0*/  IABS R57, R59 ;  /* 0x0000003b00397213 */ /* 0x000fe20000000000 */
[----:B------:R-:W-:Y:S01]  /*10fb0*/  @!P5 IMAD.IADD R51, R51, 0x1, -R2 ;  /* 0x000000013333d824 */ /* 0x000fe200078e0a02 */
[C---:B------:R-:W-:Y:S01]  /*10fc0*/  ISETP.GT.U32.AND P5, PT, R2.reuse, R53, PT ;  /* 0x000000350200720c */ /* 0x040fe20003fa4070 */
[C---:B------:R-:W-:Y:S01]  /*10fd0*/  IMAD R54, R2.reuse, R54, R55 ;  /* 0x0000003602367224 */ /* 0x040fe200078e0237 */
[C---:B------:R-:W-:Y:S01]  /*10fe0*/  ISETP.GT.U32.AND P4, PT, R2.reuse, R52, PT ;  /* 0x000000340200720c */ /* 0x040fe20003f84070 */
[----:B------:R-:W-:Y:S01]  /*10ff0*/  IMAD.MOV.U32 R55, RZ, RZ, R57 ;  /* 0x000000ffff377224 */ /* 0x000fe200078e0039 */
[----:B------:R-:W-:Y:S01]  /*11000*/  @!P2 IADD3 R51, PT, PT, -R51, RZ, RZ ;  /* 0x000000ff3333a210 */ /* 0x000fe20007ffe1ff */
[----:B------:R-:W-:Y:S01]  /*11010*/  @!P3 IMAD.MOV R50, RZ, RZ, -R50 ;  /* 0x000000ffff32b224 */ /* 0x000fe200078e0a32 */
[----:B------:R-:W-:Y:S01]  /*11020*/  ISETP.GT.U32.AND P2, PT, R2, R54, PT ;  /* 0x000000360200720c */ /* 0x000fe20003f44070 */
[----:B------:R-:W-:Y:S01]  /*11030*/  IMAD.HI.U32 R58, R0, R55, RZ ;  /* 0x00000037003a7227 */ /* 0x000fe200078e00ff */
[----:B------:R-:W-:Y:S01]  /*11040*/  ISETP.GE.AND P3, PT, R56, RZ, PT ;  /* 0x000000ff3800720c */ /* 0x000fe20003f66270 */
[----:B------:R-:W-:Y:S01]  /*11050*/  STL [R1+0xb31c], R49 ;  /* 0x00b31c3101007387 */ /* 0x000fe20000100800 */
[----:B------:R-:W-:Y:S01]  /*11060*/  IABS R56, R62 ;  /* 0x0000003e00387213 */ /* 0x000fe20000000000 */
[----:B------:R-:W-:-:S02]  /*11070*/  IMAD.MOV R58, RZ, RZ, -R58 ;  /* 0x000000ffff3a7224 */ /* 0x000fc400078e0a3a */
[--C-:B------:R-:W-:Y:S01]  /*11080*/  @!P5 IMAD.IADD R53, R53, 0x1, -R2.reuse ;  /* 0x000000013535d824 */ /* 0x100fe200078e0a02 */
[----:B------:R-:W-:Y:S01]  /*11090*/  STL [R1+0xb320], R50 ;  /* 0x00b3203201007387 */ /* 0x000fe20000100800 */
[----:B------:R-:W-:Y:S01]  /*110a0*/  @!P4 IADD3 R52, PT, PT, R52, -R2, RZ ;  /* 0x800000023434c210 */ /* 0x000fe20007ffe0ff */
[C---:B------:R-:W-:Y:S01]  /*110b0*/  IMAD R55, R2.reuse, R58, R55 ;  /* 0x0000003a02377224 */ /* 0x040fe200078e0237 */
[----:B------:R-:W-:Y:S01]  /*110c0*/  ISETP.GE.AND P4, PT, R59, RZ, PT ;  /* 0x000000ff3b00720c */ /* 0x000fe20003f86270 */
[C---:B------:R-:W-:Y:S01]  /*110d0*/  VIADD R57, R3.reuse, 0x141 ;  /* 0x0000014103397836 */ /* 0x040fe20000000000 */
[----:B------:R-:W-:Y:S01]  /*110e0*/  ISETP.GT.U32.AND P5, PT, R2, R53, PT ;  /* 0x000000350200720c */ /* 0x000fe20003fa4070 */
[----:B------:R-:W-:Y:S01]  /*110f0*/  @!P2 IMAD.IADD R54, R54, 0x1, -R2 ;  /* 0x000000013636a824 */ /* 0x000fe200078e0a02 */
[----:B------:R-:W-:Y:S01]  /*11100*/  @!P1 IADD3 R52, PT, PT, -R52, RZ, RZ ;  /* 0x000000ff34349210 */ /* 0x000fe20007ffe1ff */
[----:B------:R-:W-:Y:S01]  /*11110*/  IMAD.HI.U32 R61, R0, R56, RZ ;  /* 0x00000038003d7227 */ /* 0x000fe200078e00ff */
[C---:B------:R-:W-:Y:S01]  /*11120*/  ISETP.GT.U32.AND P1, PT, R2.reuse, R55, PT ;  /* 0x000000370200720c */ /* 0x040fe20003f24070 */
[----:B------:R-:W-:Y:S01]  /*11130*/  STL [R1+0xb324], R51 ;  /* 0x00b3243301007387 */ /* 0x000fe20000100800 */
[----:B------:R-:W-:Y:S01]  /*11140*/  ISETP.GT.U32.AND P2, PT, R2, R54, PT ;  /* 0x000000360200720c */ /* 0x000fe20003f44070 */
[C---:B------:R-:W-:Y:S01]  /*11150*/  VIADD R67, R3.reuse, 0x142 ;  /* 0x0000014203437836 */ /* 0x040fe20000000000 */
[----:B------:R-:W-:Y:S01]  /*11160*/  IABS R59, R57 ;  /* 0x00000039003b7213 */ /* 0x000fe20000000000 */
[----:B------:R-:W-:Y:S01]  /*11170*/  IMAD.MOV R61, RZ, RZ, -R61 ;  /* 0x000000ffff3d7224 */ /* 0x000fe200078e0a3d */
[----:B------:R-:W-:Y:S01]  /*11180*/  STL [R1+0xb328], R52 ;  /* 0x00b3283401007387 */ /* 0x000fe20000100800 */
[----:B------:R-:W-:Y:S01]  /*11190*/  VIADD R64, R3, 0x143 ;  /* 0x0000014303407836 */ /* 0x000fe20000000000 */
[----:B------:R-:W-:Y:S01]  /*111a0*/  IABS R58, R67 ;  /* 0x00000043003a7213 */ /* 0x000fe20000000000 */
[----:B------:R-:W-:-:S04]  /*111b0*/  IMAD.HI.U32 R60, R0, R59, RZ ;  /* 0x0000003b003c7227 */ /* 0x000fc800078e00ff */
[----:B------:R-:W-:Y:S01]  /*111c0*/  @!P5 IMAD.IADD R53, R53, 0x1, -R2 ;  /* 0x000000013535d824 */ /* 0x000fe200078e0a02 */
[----:B------:R-:W-:Y:S01]  /*111d0*/  ISETP.GE.AND P5, PT, R62, RZ, PT ;  /* 0x000000ff3e00720c */ /* 0x000fe20003fa6270 */
[----:B------:R-:W-:Y:S01]  /*111e0*/  IMAD.MOV R60, RZ, RZ, -R60 ;  /* 0x000000ffff3c7224 */ /* 0x000fe200078e0a3c */
[----:B------:R-:W-:Y:S01]  /*111f0*/  @!P2 IADD3 R54, PT, PT, R54, -R2, RZ ;  /* 0x800000023636a210 */ /* 0x000fe20007ffe0ff */
[C---:B------:R-:W-:Y:S01]  /*11200*/  IMAD R56, R2.reuse, R61, R56 ;  /* 0x0000003d02387224 */ /* 0x040fe200078e0238 */
[----:B------:R-:W-:Y:S01]  /*11210*/  IADD3 R62, PT, PT, R3, 0x144, RZ ;  /* 0x00000144033e7810 */ /* 0x000fe20007ffe0ff */
[----:B------:R-:W-:Y:S02]  /*11220*/  @!P1 IMAD.IADD R55, R55, 0x1, -R2 ;  /* 0x0000000137379824 */ /* 0x000fe400078e0a02 */
[----:B------:R-:W-:Y:S01]  /*11230*/  @!P6 IMAD.MOV R53, RZ, RZ, -R53 ;  /* 0x000000ffff35e224 */ /* 0x000fe200078e0a35 */
[----:B------:R-:W-:Y:S01]  /*11240*/  ISETP.GE.AND P6, PT, R57, RZ, PT ;  /* 0x000000ff3900720c */ /* 0x000fe20003fc6270 */
[C---:B------:R-:W-:Y:S01]  /*11250*/  IMAD R57, R2.reuse, R60, R59 ;  /* 0x0000003c02397224 */ /* 0x040fe200078e023b */
[----:B------:R-:W-:Y:S01]  /*11260*/  ISETP.GT.U32.AND P2, PT, R2, R56, PT ;  /* 0x000000380200720c */ /* 0x000fe20003f44070 */
[----:B------:R-:W-:Y:S01]  /*11270*/  IMAD.HI.U32 R59, R0, R58, RZ ;  /* 0x0000003a003b7227 */ /* 0x000fe200078e00ff */
[C---:B------:R-:W-:Y:S01]  /*11280*/  ISETP.GT.U32.AND P1, PT, R2.reuse, R55, PT ;  /* 0x000000370200720c */ /* 0x040fe20003f24070 */
[----:B------:R1:W-:Y:S01]  /*11290*/  STL [R1+0xb32c], R53 ;  /* 0x00b32c3501007387 */ /* 0x0003e20000100800 */
[----:B------:R-:W-:Y:S01]  /*112a0*/  IABS R60, R62 ;  /* 0x0000003e003c7213 */ /* 0x000fe20000000000 */
[----:B------:R-:W-:Y:S01]  /*112b0*/  @!P3 IMAD.MOV R54, RZ, RZ, -R54 ;  /* 0x000000ffff36b224 */ /* 0x000fe200078e0a36 */
[----:B------:R-:W-:Y:S01]  /*112c0*/  ISETP.GT.U32.AND P3, PT, R2, R57, PT ;  /* 0x000000390200720c */ /* 0x000fe20003f64070 */
[----:B------:R-:W-:-:S02]  /*112d0*/  IMAD.MOV R59, RZ, RZ, -R59 ;  /* 0x000000ffff3b7224 */ /* 0x000fc400078e0a3b */
[----:B------:R-:W-:Y:S01]  /*112e0*/  IMAD.HI.U32 R65, R0, R60, RZ ;  /* 0x0000003c00417227 */ /* 0x000fe200078e00ff */
[----:B------:R-:W-:Y:S03]  /*112f0*/  STL [R1+0xb330], R54 ;  /* 0x00b3303601007387 */ /* 0x000fe60000100800 */
[----:B------:R-:W-:Y:S01]  /*11300*/  IMAD R58, R2, R59, R58 ;  /* 0x0000003b023a7224 */ /* 0x000fe200078e023a */
[----:B------:R-:W-:Y:S01]  /*11310*/  IABS R59, R64 ;  /* 0x00000040003b7213 */ /* 0x000fe20000000000 */
[--C-:B------:R-:W-:Y:S01]  /*11320*/  @!P2 IMAD.IADD R56, R56, 0x1, -R2.reuse ;  /* 0x000000013838a824 */ /* 0x100fe200078e0a02 */
[----:B------:R-:W-:Y:S01]  /*11330*/  @!P1 IADD3 R55, PT, PT, R55, -R2, RZ ;  /* 0x8000000237379210 */ /* 0x000fe20007ffe0ff */
[----:B------:R-:W-:Y:S01]  /*11340*/  VIADD R63, R3, 0x145 ;  /* 0x00000145033f7836 */ /* 0x000fe20000000000 */
[C---:B------:R-:W-:Y:S01]  /*11350*/  ISETP.GT.U32.AND P1, PT, R2.reuse, R58, PT ;  /* 0x0000003a0200720c */ /* 0x040fe20003f24070 */
[----:B------:R-:W-:Y:S01]  /*11360*/  @!P3 IMAD.IADD R57, R57, 0x1, -R2 ;  /* 0x000000013939b824 */ /* 0x000fe200078e0a02 */
[----:B------:R-:W-:Y:S01]  /*11370*/  ISETP.GT.U32.AND P2, PT, R2, R56, PT ;  /* 0x000000380200720c */ /* 0x000fe20003f44070 */
[----:B------:R-:W-:Y:S01]  /*11380*/  IMAD.HI.U32 R66, R0, R59, RZ ;  /* 0x0000003b00427227 */ /* 0x000fe200078e00ff */
[----:B------:R-:W-:-:S02]  /*11390*/  IADD3 R65, PT, PT, -R65, RZ, RZ ;  /* 0x000000ff41417210 */ /* 0x000fc40007ffe1ff */
[C---:B------:R-:W-:Y:S01]  /*113a0*/  ISETP.GT.U32.AND P3, PT, R2.reuse, R57, PT ;  /* 0x000000390200720c */ /* 0x040fe20003f64070 */
[----:B------:R-:W-:Y:S01]  /*113b0*/  IMAD.MOV R66, RZ, RZ, -R66 ;  /* 0x000000ffff427224 */ /* 0x000fe200078e0a42 */
[----:B------:R-:W-:Y:S01]  /*113c0*/  IABS R61, R63 ;  /* 0x0000003f003d7213 */ /* 0x000fe20000000000 */
[----:B------:R-:W-:Y:S01]  /*113d0*/  @!P4 IMAD.MOV R55, RZ, RZ, -R55 ;  /* 0x000000ffff37c224 */ /* 0x000fe200078e0a37 */
[----:B------:R-:W-:Y:S01]  /*113e0*/  ISETP.GE.AND P4, PT, R67, RZ, PT ;  /* 0x000000ff4300720c */ /* 0x000fe20003f86270 */
[----:B------:R-:W-:Y:S01]  /*113f0*/  IMAD R59, R2, R66, R59 ;  /* 0x00000042023b7224 */ /* 0x000fe200078e023b */
[----:B------:R-:W-:Y:S01]  /*11400*/  IADD3 R66, PT, PT, R3, 0x147, RZ ;  /* 0x0000014703427810 */ /* 0x000fe20007ffe0ff */
[--C-:B------:R-:W-:Y:S01]  /*11410*/  @!P1 IMAD.IADD R58, R58, 0x1, -R2.reuse ;  /* 0x000000013a3a9824 */ /* 0x100fe200078e0a02 */
[----:B------:R-:W-:Y:S01]  /*11420*/  STL [R1+0xb334], R55 ;  /* 0x00b3343701007387 */ /* 0x000fe20000100800 */
[----:B------:R-:W-:Y:S01]  /*11430*/  @!P2 IMAD.IADD R56, R56, 0x1, -R2 ;  /* 0x000000013838a824 */ /* 0x000fe200078e0a02 */
[----:B------:R-:W-:Y:S01]  /*11440*/  ISETP.GE.AND P2, PT, R64, RZ, PT ;  /* 0x000000ff4000720c */ /* 0x000fe20003f46270 */
[C---:B------:R-:W-:Y:S01]  /*11450*/  IMAD R60, R2.reuse, R65, R60 ;  /* 0x00000041023c7224 */ /* 0x040fe200078e023c */
[----:B------:R-:W-:Y:S01]  /*11460*/  ISETP.GT.U32.AND P1, PT, R2, R58, PT ;  /* 0x0000003a0200720c */ /* 0x000fe20003f24070 */
[----:B------:R-:W-:Y:S01]  /*11470*/  IMAD.HI.U32 R67, R0, R61, RZ ;  /* 0x0000003d00437227 */ /* 0x000fe200078e00ff */
[----:B------:R-:W-:-:S02]  /*11480*/  @!P3 IADD3 R57, PT, PT, R57, -R2, RZ ;  /* 0x800000023939b210 */ /* 0x000fc40007ffe0ff */
[C---:B------:R-:W-:Y:S01]  /*11490*/  ISETP.GT.U32.AND P3, PT, R2.reuse, R59, PT ;  /* 0x0000003b0200720c */ /* 0x040fe20003f64070 */
[----:B------:R-:W-:Y:S01]  /*114a0*/  @!P5 IMAD.MOV R56, RZ, RZ, -R56 ;  /* 0x000000ffff38d224 */ /* 0x000fe200078e0a38 */
[C---:B------:R-:W-:Y:S01]  /*114b0*/  ISETP.GT.U32.AND P5, PT, R2.reuse, R60, PT ;  /* 0x0000003c0200720c */ /* 0x040fe20003fa4070 */
[----:B------:R-:W-:Y:S01]  /*114c0*/  IMAD.MOV R64, RZ, RZ, -R67 ;  /* 0x000000ffff407224 */ /* 0x000fe200078e0a43 */
[C---:B-1----:R-:W-:Y:S01]  /*114d0*/  IADD3 R53, PT, PT, R3.reuse, 0x1cc, RZ ;  /* 0x000001cc03357810 */ /* 0x042fe20007ffe0ff */
[----:B------:R-:W-:Y:S01]  /*114e0*/  VIADD R70, R3, 0x146 ;  /* 0x0000014603467836 */ /* 0x000fe20000000000 */
[----:B------:R1:W-:Y:S01]  /*114f0*/  STL [R1+0xb338], R56 ;  /* 0x00b3383801007387 */ /* 0x0003e20000100800 */
[----:B------:R-:W-:Y:S01]  /*11500*/  IMAD R61, R2, R64, R61 ;  /* 0x00000040023d7224 */ /* 0x000fe200078e023d */
[----:B------:R-:W-:Y:S01]  /*11510*/  IABS R64, R66 ;  /* 0x0000004200407213 */ /* 0x000fe20000000000 */
[--C-:B------:R-:W-:Y:S01]  /*11520*/  @!P1 IMAD.IADD R58, R58, 0x1, -R2.reuse ;  /* 0x000000013a3a9824 */ /* 0x100fe200078e0a02 */
[----:B------:R-:W-:Y:S01]  /*11530*/  IABS R204, R53 ;  /* 0x0000003500cc7213 */ /* 0x000fe20000000000 */
[----:B------:R-:W-:Y:S01]  /*11540*/  @!P6 IMAD.MOV R57, RZ, RZ, -R57 ;  /* 0x000000ffff39e224 */ /* 0x000fe200078e0a39 */
[----:B------:R-:W-:Y:S01]  /*11550*/  ISETP.GT.U32.AND P1, PT, R2, R61, PT ;  /* 0x0000003d0200720c */ /* 0x000fe20003f24070 */
[--C-:B------:R-:W-:Y:S01]  /*11560*/  @!P3 IMAD.IADD R59, R59, 0x1, -R2.reuse ;  /* 0x000000013b3bb824 */ /* 0x100fe200078e0a02 */
[----:B------:R-:W-:Y:S01]  /*11570*/  ISETP.GE.AND P3, PT, R63, RZ, PT ;  /* 0x000000ff3f00720c */ /* 0x000fe20003f66270 */
[--C-:B------:R-:W-:Y:S01]  /*11580*/  @!P5 IMAD.IADD R60, R60, 0x1, -R2.reuse ;  /* 0x000000013c3cd824 */ /* 0x100fe200078e0a02 */
[----:B------:R-:W-:Y:S01]  /*11590*/  MOV R63, R64 ;  /* 0x00000040003f7202 */ /* 0x000fe20000000f00 */
[C---:B------:R-:W-:Y:S01]  /*115a0*/  VIADD R69, R3.reuse, 0x149 ;  /* 0x0000014903457836 */ /* 0x040fe20000000000 */
[----:B------:R-:W-:Y:S01]  /*115b0*/  @!P4 IADD3 R58, PT, PT, -R58, RZ, RZ ;  /* 0x000000ff3a3ac210 */ /* 0x000fe20007ffe1ff */
[----:B------:R-:W-:Y:S01]  /*115c0*/  VIADD R65, R3, 0x148 ;  /* 0x0000014803417836 */ /* 0x000fe20000000000 */
[----:B------:R-:W-:Y:S01]  /*115d0*/  ISETP.GT.U32.AND P4, PT, R2, R60, PT ;  /* 0x0000003c0200720c */ /* 0x000fe20003f84070 */
[----:B------:R-:W-:Y:S01]  /*115e0*/  IMAD.HI.U32 R67, R0, R63, RZ ;  /* 0x0000003f00437227 */ /* 0x000fe200078e00ff */
[----:B------:R-:W-:Y:S01]  /*115f0*/  ISETP.GE.AND P6, PT, R62, RZ, PT ;  /* 0x000000ff3e00720c */ /* 0x000fe20003fc6270 */
[----:B------:R-:W-:Y:S01]  /*11600*/  STL [R1+0xb33c], R57 ;  /* 0x00b33c3901007387 */ /* 0x000fe20000100800 */
[----:B------:R-:W-:Y:S01]  /*11610*/  IABS R62, R70 ;  /* 0x00000046003e7213 */ /* 0x000fe20000000000 */
[----:B------:R-:W-:Y:S01]  /*11620*/  @!P1 IMAD.IADD R61, R61, 0x1, -R2 ;  /* 0x000000013d3d9824 */ /* 0x000fe200078e0a02 */
[----:B------:R-:W-:Y:S01]  /*11630*/  ISETP.GT.U32.AND P5, PT, R2, R59, PT ;  /* 0x0000003b0200720c */ /* 0x000fe20003fa4070 */
[----:B------:R-:W-:Y:S01]  /*11640*/  IMAD.MOV R67, RZ, RZ, -R67 ;  /* 0x000000ffff437224 */ /* 0x000fe200078e0a43 */
[----:B------:R-:W-:Y:S01]  /*11650*/  IABS R64, R65 ;  /* 0x0000004100407213 */ /* 0x000fe20000000000 */
[----:B------:R-:W-:Y:S01]  /*11660*/  IMAD.HI.U32 R68, R0, R62, RZ ;  /* 0x0000003e00447227 */ /* 0x000fe200078e00ff */
[C---:B------:R-:W-:Y:S01]  /*11670*/  ISETP.GT.U32.AND P1, PT, R2.reuse, R61, PT ;  /* 0x0000003d0200720c */ /* 0x040fe20003f24070 */
[----:B------:R-:W-:Y:S01]  /*11680*/  STL [R1+0xb340], R58 ;  /* 0x00b3403a01007387 */ /* 0x000fe20000100800 */
[----:B-1----:R-:W-:Y:S01]  /*11690*/  IADD3 R56, PT, PT, R3, 0x1c9, RZ ;  /* 0x000001c903387810 */ /* 0x002fe20007ffe0ff */
[----:B------:R-:W-:-:S02]  /*116a0*/  IMAD R63, R2, R67, R63 ;  /* 0x00000043023f7224 */ /* 0x000fc400078e023f */
[----:B------:R-:W-:Y:S02]  /*116b0*/  @!P4 IMAD.IADD R60, R60, 0x1, -R2 ;  /* 0x000000013c3cc824 */ /* 0x000fe400078e0a02 */
[----:B------:R-:W-:Y:S01]  /*116c0*/  IMAD.MOV R68, RZ, RZ, -R68 ;  /* 0x000000ffff447224 */ /* 0x000fe200078e0a44 */
[C---:B------:R-:W-:Y:S01]  /*116d0*/  ISETP.GT.U32.AND P4, PT, R2.reuse, R63, PT ;  /* 0x0000003f0200720c */ /* 0x040fe20003f84070 */
[----:B------:R-:W-:Y:S02]  /*116e0*/  @!P5 IMAD.IADD R59, R59, 0x1, -R2 ;  /* 0x000000013b3bd824 */ /* 0x000fe400078e0a02 */
[----:B------:R-:W-:Y:S01]  /*116f0*/  IMAD R62, R2, R68, R62 ;  /* 0x00000044023e7224 */ /* 0x000fe200078e023e */
[----:B------:R-:W-:Y:S01]  /*11700*/  IABS R68, R69 ;  /* 0x0000004500447213 */ /* 0x000fe20000000000 */
[----:B------:R-:W-:Y:S01]  /*11710*/  @!P1 IMAD.IADD R61, R61, 0x1, -R2 ;  /* 0x000000013d3d9824 */ /* 0x000fe200078e0a02 */
[----:B------:R-:W-:Y:S01]  /*11720*/  ISETP.GE.AND P1, PT, R70, RZ, PT ;  /* 0x000000ff4600720c */ /* 0x000fe20003f26270 */
[----:B------:R-:W-:Y:S01]  /*11730*/  @!P2 IMAD.MOV R59, RZ, RZ, -R59 ;  /* 0x000000ffff3ba224 */ /* 0x000fe200078e0a3b */
[----:B------:R-:W-:Y:S01]  /*11740*/  ISETP.GT.U32.AND P5, PT, R2, R62, PT ;  /* 0x0000003e0200720c */ /* 0x000fe20003fa4070 */
[----:B------:R-:W-:Y:S01]  /*11750*/  IMAD.HI.U32 R67, R0, R64, RZ ;  /* 0x0000004000437227 */ /* 0x000fe200078e00ff */
[----:B------:R-:W-:-:S02]  /*11760*/  IABS R70, R74 ;  /* 0x0000004a00467213 */ /* 0x000fc40000000000 */
[----:B------:R-:W-:Y:S01]  /*11770*/  ISETP.GE.AND P2, PT, R66, RZ, PT ;  /* 0x000000ff4200720c */ /* 0x000fe20003f46270 */
[----:B------:R-:W-:Y:S01]  /*11780*/  @!P4 IMAD.IADD R63, R63, 0x1, -R2 ;  /* 0x000000013f3fc824 */ /* 0x000fe200078e0a02 */
[----:B------:R-:W-:Y:S01]  /*11790*/  STL [R1+0xb344], R59 ;  /* 0x00b3443b01007387 */ /* 0x000fe20000100800 */
[----:B------:R-:W-:Y:S02]  /*117a0*/  IMAD.MOV.U32 R66, RZ, RZ, R70 ;  /* 0x000000ffff427224 */ /* 0x000fe400078e0046 */
[----:B------:R-:W-:Y:S01]  /*117b0*/  IMAD.HI.U32 R70, R0, R68, RZ ;  /* 0x0000004400467227 */ /* 0x000fe200078e00ff */
[----:B------:R-:W-:-:S03]  /*117c0*/  ISETP.GT.U32.AND P4, PT, R2, R63, PT ;  /* 0x0000003f0200720c */ /* 0x000fc60003f84070 */
[----:B------:R-:W-:Y:S01]  /*117d0*/  @!P5 IADD3 R62, PT, PT, R62, -R2, RZ ;  /* 0x800000023e3ed210 */ /* 0x000fe20007ffe0ff */
[----:B------:R-:W-:Y:S01]  /*117e0*/  @!P3 IMAD.MOV R61, RZ, RZ, -R61 ;  /* 0x000000ffff3db224 */ /* 0x000fe200078e0a3d */
[----:B------:R-:W-:Y:S01]  /*117f0*/  IADD3 R70, PT, PT, -R70, RZ, RZ ;  /* 0x000000ff46467210 */ /* 0x000fe20007ffe1ff */
[----:B------:R-:W-:Y:S01]  /*11800*/  IMAD.MOV R67, RZ, RZ, -R67 ;  /* 0x000000ffff437224 */ /* 0x000fe200078e0a43 */
[C---:B------:R-:W-:Y:S01]  /*11810*/  ISETP.GT.U32.AND P5, PT, R2.reuse, R62, PT ;  /* 0x0000003e0200720c */ /* 0x040fe20003fa4070 */
[----:B------:R-:W-:Y:S01]  /*11820*/  @!P6 IMAD.MOV R60, RZ, RZ, -R60 ;  /* 0x000000ffff3ce224 */ /* 0x000fe200078e0a3c */
[----:B------:R-:W-:Y:S01]  /*11830*/  ISETP.GE.AND P3, PT, R65, RZ, PT ;  /* 0x000000ff4100720c */ /* 0x000fe20003f66270 */
[C---:B------:R-:W-:Y:S01]  /*11840*/  IMAD R65, R2.reuse, R70, R68 ;  /* 0x0000004602417224 */ /* 0x040fe200078e0244 */
[----:B------:R-:W-:Y:S01]  /*11850*/  IADD3 R70, PT, PT, R3, 0x14d, RZ ;  /* 0x0000014d03467810 */ /* 0x000fe20007ffe0ff */
[C---:B------:R-:W-:Y:S01]  /*11860*/  IMAD R64, R2.reuse, R67, R64 ;  /* 0x0000004302407224 */ /* 0x040fe200078e0240 */
[----:B------:R1:W-:Y:S01]  /*11870*/  STL [R1+0xb348], R60 ;  /* 0x00b3483c01007387 */ /* 0x0003e20000100800 */
[----:B------:R-:W-:Y:S01]  /*11880*/  @!P4 IMAD.IADD R63, R63, 0x1, -R2 ;  /* 0x000000013f3fc824 */ /* 0x000fe200078e0a02 */
[----:B------:R-:W-:Y:S01]  /*11890*/  ISETP.GT.U32.AND P4, PT, R2, R65, PT ;  /* 0x000000410200720c */ /* 0x000fe20003f84070 */
[----:B------:R-:W-:Y:S01]  /*118a0*/  IMAD.HI.U32 R67, R0, R66, RZ ;  /* 0x0000004200437227 */ /* 0x000fe200078e00ff */
[----:B------:R-:W-:Y:S01]  /*118b0*/  ISETP.GT.U32.AND P6, PT, R2, R64, PT ;  /* 0x000000400200720c */ /* 0x000fe20003fc4070 */
[----:B------:R2:W-:Y:S01]  /*118c0*/  STL [R1+0xb34c], R61 ;  /* 0x00b34c3d01007387 */ /* 0x0005e20000100800 */
[----:B------:R-:W-:Y:S01]  /*118d0*/  @!P2 IADD3 R63, PT, PT, -R63, RZ, RZ ;  /* 0x000000ff3f3fa210 */ /* 0x000fe20007ffe1ff */
[----:B------:R-:W-:Y:S01]  /*118e0*/  IMAD.MOV R67, RZ, RZ, -R67 ;  /* 0x000000ffff437224 */ /* 0x000fe200078e0a43 */
[----:B------:R-:W-:Y:S01]  /*118f0*/  @!P5 IADD3 R62, PT, PT, R62, -R2, RZ ;  /* 0x800000023e3ed210 */ /* 0x000fe20007ffe0ff */
[----:B------:R-:W-:Y:S01]  /*11900*/  VIADD R72, R3, 0x14c ;  /* 0x0000014c03487836 */ /* 0x000fe20000000000 */
[----:B------:R-:W-:Y:S01]  /*11910*/  ISETP.GE.AND P5, PT, R69, RZ, PT ;  /* 0x000000ff4500720c */ /* 0x000fe20003fa6270 */
[C---:B------:R-:W-:Y:S01]  /*11920*/  VIADD R69, R3.reuse, 0x14b ;  /* 0x0000014b03457836 */ /* 0x040fe20000000000 */
[----:B-1----:R-:W-:Y:S01]  /*11930*/  IADD3 R60, PT, PT, R3, 0x1c5, RZ ;  /* 0x000001c5033c7810 */ /* 0x002fe20007ffe0ff */
[----:B------:R-:W-:Y:S01]  /*11940*/  IMAD R66, R2, R67, R66 ;  /* 0x0000004302427224 */ /* 0x000fe200078e0242 */
[----:B------:R-:W-:Y:S01]  /*11950*/  IABS R68, R72 ;  /* 0x0000004800447213 */ /* 0x000fe20000000000 */
[--C-:B------:R-:W-:Y:S01]  /*11960*/  @!P4 IMAD.IADD R65, R65, 0x1, -R2.reuse ;  /* 0x000000014141c824 */ /* 0x100fe200078e0a02 */
[----:B------:R-:W-:Y:S01]  /*11970*/  IABS R67, R69 ;  /* 0x0000004500437213 */ /* 0x000fe20000000000 */
[----:B------:R-:W-:Y:S01]  /*11980*/  @!P6 IMAD.IADD R64, R64, 0x1, -R2 ;  /* 0x000000014040e824 */ /* 0x000fe200078e0a02 */
[----:B------:R-:W-:Y:S01]  /*11990*/  ISETP.GE.AND P4, PT, R74, RZ, PT ;  /* 0x000000ff4a00720c */ /* 0x000fe20003f86270 */
[----:B------:R-:W-:Y:S01]  /*119a0*/  @!P1 IMAD.MOV R62, RZ, RZ, -R62 ;  /* 0x000000ffff3e9224 */ /* 0x000fe200078e0a3e */
[----:B------:R-:W-:Y:S01]  /*119b0*/  ISETP.GT.U32.AND P2, PT, R2, R65, PT ;  /* 0x000000410200720c */ /* 0x000fe20003f44070 */
[----:B------:R-:W-:Y:S01]  /*119c0*/  IMAD.HI.U32 R73, R0, R67, RZ ;  /* 0x0000004300497227 */ /* 0x000fe200078e00ff */
[----:B------:R-:W-:-:S02]  /*119d0*/  ISETP.GT.U32.AND P1, PT, R2, R66, PT ;  /* 0x000000420200720c */ /* 0x000fc40003f24070 */
[----:B------:R-:W-:Y:S01]  /*119e0*/  ISETP.GT.U32.AND P6, PT, R2, R64, PT ;  /* 0x000000400200720c */ /* 0x000fe20003fc4070 */
[----:B------:R-:W-:Y:S01]  /*119f0*/  IMAD.MOV R73, RZ, RZ, -R73 ;  /* 0x000000ffff497224 */ /* 0x000fe200078e0a49 */
[----:B------:R-:W-:Y:S01]  /*11a00*/  IABS R74, R70 ;  /* 0x00000046004a7213 */ /* 0x000fe20000000000 */
[----:B------:R-:W-:Y:S01]  /*11a10*/  IMAD.HI.U32 R71, R0, R68, RZ ;  /* 0x0000004400477227 */ /* 0x000fe200078e00ff */
[----:B------:R-:W-:Y:S01]  /*11a20*/  STL [R1+0xb350], R62 ;  /* 0x00b3503e01007387 */ /* 0x000fe20000100800 */
[----:B--2---:R-:W-:Y:S02]  /*11a30*/  IADD3 R61, PT, PT, R3, 0x1c4, RZ ;  /* 0x000001c4033d7810 */ /* 0x004fe40007ffe0ff */
[C---:B------:R-:W-:Y:S01]  /*11a40*/  IMAD R67, R2.reuse, R73, R67 ;  /* 0x0000004902437224 */ /* 0x040fe200078e0243 */
[----:B------:R1:W-:Y:S01]  /*11a50*/  STL [R1+0xb354], R63 ;  /* 0x00b3543f01007387 */ /* 0x0003e20000100800 */
[--C-:B------:R-:W-:Y:S02]  /*11a60*/  @!P2 IMAD.IADD R65, R65, 0x1, -R2.reuse ;  /* 0x000000014141a824 */ /* 0x100fe400078e0a02 */
[----:B------:R-:W-:Y:S01]  /*11a70*/  IMAD.MOV R71, RZ, RZ, -R71 ;  /* 0x000000ffff477224 */ /* 0x000fe200078e0a47 */
[----:B------:R-:W-:Y:S01]  /*11a80*/  ISETP.GT.U32.AND P2, PT, R2, R67, PT ;  /* 0x000000430200720c */ /* 0x000fe20003f44070 */
[----:B------:R-:W-:Y:S01]  /*11a90*/  @!P6 IMAD.IADD R64, R64, 0x1, -R2 ;  /* 0x000000014040e824 */ /* 0x000fe200078e0a02 */
[----:B------:R-:W-:Y:S01]  /*11aa0*/  @!P1 IADD3 R66, PT, PT, R66, -R2, RZ ;  /* 0x8000000242429210 */ /* 0x000fe20007ffe0ff */
[C---:B------:R-:W-:Y:S01]  /*11ab0*/  IMAD R68, R2.reuse, R71, R68 ;  /* 0x0000004702447224 */ /* 0x040fe200078e0244 */
[----:B------:R-:W-:Y:S01]  /*11ac0*/  ISETP.GE.AND P6, PT, R69, RZ, PT ;  /* 0x000000ff4500720c */ /* 0x000fe20003fc6270 */
[----:B------:R-:W-:Y:S01]  /*11ad0*/  @!P3 IMAD.MOV R64, RZ, RZ, -R64 ;  /* 0x000000ffff40b224 */ /* 0x000fe200078e0a40 */
[C---:B------:R-:W-:Y:S01]  /*11ae0*/  ISETP.GT.U32.AND P1, PT, R2.reuse, R66, PT ;  /* 0x000000420200720c */ /* 0x040fe20003f24070 */
[----:B------:R-:W-:Y:S01]  /*11af0*/  IMAD.MOV.U32 R69, RZ, RZ, R74 ;  /* 0x000000ffff457224 */ /* 0x000fe200078e004a */
[----:B------:R-:W-:Y:S01]  /*11b00*/  ISETP.GT.U32.AND P3, PT, R2, R68, PT ;  /* 0x000000440200720c */ /* 0x000fe20003f64070 */
[C---:B------:R-:W-:Y:S01]  /*11b10*/  VIADD R78, R3.reuse, 0x14e ;  /* 0x0000014e034e7836 */ /* 0x040fe20000000000 */
[----:B------:R2:W-:Y:S01]  /*11b20*/  STL [R1+0xb358], R64 ;  /* 0x00b3584001007387 */ /* 0x0005e20000100800 */
[----:B------:R-:W-:Y:S01]  /*11b30*/  IMAD.HI.U32 R71, R0, R69, RZ ;  /* 0x0000004500477227 */ /* 0x000fe200078e00ff */
[----:B-1----:R-:W-:-:S02]  /*11b40*/  IADD3 R63, PT, PT, R3, 0x1c2, RZ ;  /* 0x000001c2033f7810 */ /* 0x002fc40007ffe0ff */
[----:B------:R-:W-:Y:S01]  /*11b50*/  IABS R73, R78 ;  /* 0x0000004e00497213 */ /* 0x000fe20000000000 */
[--C-:B------:R-:W-:Y:S01]  /*11b60*/  @!P2 IMAD.IADD R67, R67, 0x1, -R2.reuse ;  /* 0x000000014343a824 */ /* 0x100fe200078e0a02 */
[----:B------:R-:W-:Y:S01]  /*11b70*/  IADD3 R71, PT, PT, -R71, RZ, RZ ;  /* 0x000000ff47477210 */ /* 0x000fe20007ffe1ff */
[C---:B------:R-:W-:Y:S02]  /*11b80*/  VIADD R85, R3.reuse, 0x14f ;  /* 0x0000014f03557836 */ /* 0x040fe40000000000 */
[----:B------:R-:W-:Y:S01]  /*11b90*/  @!P1 IMAD.IADD R66, R66, 0x1, -R2 ;  /* 0x0000000142429824 */ /* 0x000fe200078e0a02 */
[C---:B------:R-:W-:Y:S01]  /*11ba0*/  ISETP.GT.U32.AND P2, PT, R2.reuse, R67, PT ;  /* 0x000000430200720c */ /* 0x040fe20003f44070 */
[----:B------:R-:W-:Y:S01]  /*11bb0*/  IMAD R69, R2, R71, R69 ;  /* 0x0000004702457224 */ /* 0x000fe200078e0245 */
[----:B------:R-:W-:Y:S01]  /*11bc0*/  ISETP.GE.AND P1, PT, R70, RZ, PT ;  /* 0x000000ff4600720c */ /* 0x000fe20003f26270 */
[C---:B------:R-:W-:Y:S01]  /*11bd0*/  VIADD R81, R3.reuse, 0x150 ;  /* 0x0000015003517836 */ /* 0x040fe20000000000 */
[----:B------:R-:W-:Y:S01]  /*11be0*/  MOV R70, R73 ;  /* 0x0000004900467202 */ /* 0x000fe20000000f00 */
[----:B------:R-:W-:Y:S01]  /*11bf0*/  @!P5 IMAD.MOV R65, RZ, RZ, -R65 ;  /* 0x000000ffff41d224 */ /* 0x000fe200078e0a41 */
[----:B------:R-:W-:Y:S01]  /*11c00*/  @!P3 IADD3 R68, PT, PT, R68, -R2, RZ ;  /* 0x800000024444b210 */ /* 0x000fe20007ffe0ff */
[----:B------:R-:W-:Y:S01]  /*11c10*/  VIADD R76, R3, 0x151 ;  /* 0x00000151034c7836 */ /* 0x000fe20000000000 */
[----:B------:R-:W-:Y:S01]  /*11c20*/  IABS R71, R85 ;  /* 0x0000005500477213 */ /* 0x000fe20000000000 */
[----:B------:R-:W-:Y:S01]  /*11c30*/  IMAD.HI.U32 R73, R0, R70, RZ ;  /* 0x0000004600497227 */ /* 0x000fe200078e00ff */
[----:B------:R-:W-:Y:S01]  /*11c40*/  ISETP.GT.U32.AND P3, PT, R2, R68, PT ;  /* 0x000000440200720c */ /* 0x000fe20003f64070 */
[----:B------:R-:W-:Y:S01]  /*11c50*/  STL [R1+0xb35c], R65 ;  /* 0x00b35c4101007387 */ /* 0x000fe20000100800 */
[----:B------:R-:W-:Y:S01]  /*11c60*/  ISETP.GE.AND P5, PT, R72, RZ, PT ;  /* 0x000000ff4800720c */ /* 0x000fe20003fa6270 */
[----:B------:R-:W-:Y:S01]  /*11c70*/  IMAD.MOV R73, RZ, RZ, -R73 ;  /* 0x000000ffff497224 */ /* 0x000fe200078e0a49 */
[----:B------:R-:W-:Y:S01]  /*11c80*/  @!P2 IADD3 R67, PT, PT, R67, -R2, RZ ;  /* 0x800000024343a210 */ /* 0x000fe20007ffe0ff */
[----:B------:R-:W-:Y:S01]  /*11c90*/  IMAD.HI.U32 R75, R0, R71, RZ ;  /* 0x00000047004b7227 */ /* 0x000fe200078e00ff */
[----:B------:R-:W-:-:S02]  /*11ca0*/  ISETP.GT.U32.AND P2, PT, R2, R69, PT ;  /* 0x000000450200720c */ /* 0x000fc40003f44070 */
[----:B------:R-:W-:Y:S01]  /*11cb0*/  IABS R72, R81 ;  /* 0x0000005100487213 */ /* 0x000fe20000000000 */
[----:B------:R-:W-:Y:S01]  /*11cc0*/  IMAD R70, R2, R73, R70 ;  /* 0x0000004902467224 */ /* 0x000fe200078e0246 */
[----:B------:R-:W-:Y:S01]  /*11cd0*/  IABS R80, R76 ;  /* 0x0000004c00507213 */ /* 0x000fe20000000000 */
[----:B------:R-:W-:Y:S01]  /*11ce0*/  IMAD.MOV R75, RZ, RZ, -R75 ;  /* 0x000000ffff4b7224 */ /* 0x000fe200078e0a4b */
[----:B--2---:R-:W-:Y:S01]  /*11cf0*/  IADD3 R64, PT, PT, R3, 0x1c1, RZ ;  /* 0x000001c103407810 */ /* 0x004fe20007ffe0ff */
[----:B------:R-:W-:Y:S01]  /*11d00*/  @!P3 IMAD.IADD R68, R68, 0x1, -R2 ;  /* 0x000000014444b824 */ /* 0x000fe200078e0a02 */
[C---:B------:R-:W-:Y:S01]  /*11d10*/  ISETP.GT.U32.AND P3, PT, R2.reuse, R70, PT ;  /* 0x000000460200720c */ /* 0x040fe20003f64070 */
[----:B------:R-:W-:Y:S01]  /*11d20*/  IMAD R71, R2, R75, R71 ;  /* 0x0000004b02477224 */ /* 0x000fe200078e0247 */
[----:B------:R-:W-:Y:S01]  /*11d30*/  IABS R75, R77 ;  /* 0x0000004d004b7213 */ /* 0x000fe20000000000 */
[----:B------:R-:W-:-:S04]  /*11d40*/  IMAD.HI.U32 R73, R0, R72, RZ ;  /* 0x0000004800497227 */ /* 0x000fc800078e00ff */
[----:B------:R-:W-:Y:S01]  /*11d50*/  @!P2 IMAD.IADD R69, R69, 0x1, -R2 ;  /* 0x000000014545a824 */ /* 0x000fe200078e0a02 */
[----:B------:R-:W-:Y:S01]  /*11d60*/  ISETP.GT.U32.AND P2, PT, R2, R71, PT ;  /* 0x000000470200720c */ /* 0x000fe20003f44070 */
[----:B------:R-:W-:Y:S02]  /*11d70*/  IMAD.MOV R73, RZ, RZ, -R73 ;  /* 0x000000ffff497224 */ /* 0x000fe400078e0a49 */
[----:B------:R-:W-:-:S04]  /*11d80*/  IMAD.HI.U32 R84, R0, R80, RZ ;  /* 0x0000005000547227 */ /* 0x000fc800078e00ff */
[----:B------:R-:W-:Y:S02]  /*11d90*/  IMAD R72, R2, R73, R72 ;  /* 0x0000004902487224 */ /* 0x000fe400078e0248 */
[----:B------:R-:W-:Y:S02]  /*11da0*/  @!P3 IMAD.IADD R70, R70, 0x1, -R2 ;  /* 0x000000014646b824 */ /* 0x000fe400078e0a02 */
[----:B------:R-:W-:Y:S01]  /*11db0*/  VIADD R82, R3, 0x152 ;  /* 0x0000015203527836 */ /* 0x000fe20000000000 */
[C---:B------:R-:W-:Y:S01]  /*11dc0*/  ISETP.GT.U32.AND P3, PT, R2.reuse, R72, PT ;  /* 0x000000480200720c */ /* 0x040fe20003f64070 */
[----:B------:R-:W-:Y:S02]  /*11dd0*/  IMAD.MOV R84, RZ, RZ, -R84 ;  /* 0x000000ffff547224 */ /* 0x000fe400078e0a54 */
[----:B------:R-:W-:Y:S01]  /*11de0*/  @!P2 IMAD.IADD R71, R71, 0x1, -R2 ;  /* 0x000000014747a824 */ /* 0x000fe200078e0a02 */
[----:B------:R-:W-:Y:S01]  /*11df0*/  IABS R74, R82 ;  /* 0x00000052004a7213 */ /* 0x000fe20000000000 */
[C---:B------:R-:W-:Y:S01]  /*11e00*/  IMAD R80, R2.reuse, R84, R80 ;  /* 0x0000005402507224 */ /* 0x040fe200078e0250 */
[----:B------:R-:W-:Y:S01]  /*11e10*/  ISETP.GT.U32.AND P2, PT, R2, R70, PT ;  /* 0x000000460200720c */ /* 0x000fe20003f44070 */
[----:B------:R-:W-:-:S04]  /*11e20*/  IMAD.HI.U32 R84, R0, R75, RZ ;  /* 0x0000004b00547227 */ /* 0x000fc800078e00ff */
[----:B------:R-:W-:Y:S01]  /*11e30*/  @!P6 IMAD.MOV R67, RZ, RZ, -R67 ;  /* 0x000000ffff43e224 */ /* 0x000fe200078e0a43 */
[----:B------:R-:W-:Y:S01]  /*11e40*/  ISETP.GT.U32.AND P6, PT, R2, R71, PT ;  /* 0x000000470200720c */ /* 0x000fe20003fc4070 */
[----:B------:R-:W-:Y:S01]  /*11e50*/  IMAD.HI.U32 R83, R0, R74, RZ ;  /* 0x0000004a00537227 */ /* 0x000fe200078e00ff */
[----:B------:R-:W-:-:S03]  /*11e60*/  IADD3 R84, PT, PT, -R84, RZ, RZ ;  /* 0x000000ff54547210 */ /* 0x000fc60007ffe1ff */
[----:B------:R-:W-:Y:S01]  /*11e70*/  @!P4 IMAD.MOV R66, RZ, RZ, -R66 ;  /* 0x000000ffff42c224 */ /* 0x000fe200078e0a42 */
[----:B------:R-:W-:Y:S01]  /*11e80*/  ISETP.GT.U32.AND P4, PT, R2, R69, PT ;  /* 0x000000450200720c */ /* 0x000fe20003f84070 */
[----:B------:R-:W-:Y:S01]  /*11e90*/  @!P3 IMAD.IADD R72, R72, 0x1, -R2 ;  /* 0x000000014848b824 */ /* 0x000fe200078e0a02 */
[----:B------:R-:W-:Y:S01]  /*11ea0*/  IADD3 R83, PT, PT, -R83, RZ, RZ ;  /* 0x000000ff53537210 */ /* 0x000fe20007ffe1ff */
[----:B------:R-:W-:Y:S01]  /*11eb0*/  @!P5 IMAD.MOV R68, RZ, RZ, -R68 ;  /* 0x000000ffff44d224 */ /* 0x000fe200078e0a44 */
[C---:B------:R-:W-:Y:S01]  /*11ec0*/  ISETP.GT.U32.AND P5, PT, R2.reuse, R80, PT ;  /* 0x000000500200720c */ /* 0x040fe20003fa4070 */
[C---:B------:R-:W-:Y:S01]  /*11ed0*/  IMAD R75, R2.reuse, R84, R75 ;  /* 0x00000054024b7224 */ /* 0x040fe200078e024b */
[C---:B------:R-:W-:Y:S01]  /*11ee0*/  ISETP.GT.U32.AND P3, PT, R2.reuse, R72, PT ;  /* 0x000000480200720c */ /* 0x040fe20003f64070 */
[C---:B------:R-:W-:Y:S01]  /*11ef0*/  IMAD R74, R2.reuse, R83, R74 ;  /* 0x00000053024a7224 */ /* 0x040fe200078e024a */
[----:B------:R-:W-:Y:S01]  /*11f00*/  STL [R1+0xb360], R66 ;  /* 0x00b3604201007387 */ /* 0x000fe20000100800 */
[--C-:B------:R-:W-:Y:S01]  /*11f10*/  @!P6 IMAD.IADD R71, R71, 0x1, -R2.reuse ;  /* 0x000000014747e824 */ /* 0x100fe200078e0a02 */
[----:B------:R-:W-:Y:S01]  /*11f20*/  ISETP.GT.U32.AND P6, PT, R2, R75, PT ;  /* 0x0000004b0200720c */ /* 0x000fe20003fc4070 */
[----:B------:R-:W-:Y:S01]  /*11f30*/  VIADD R73, R3, 0x154 ;  /* 0x0000015403497836 */ /* 0x000fe20000000000 */
[----:B------:R1:W-:Y:S01]  /*11f40*/  STL [R1+0xb364], R67 ;  /* 0x00b3644301007387 */ /* 0x0003e20000100800 */
[----:B------:R-:W-:Y:S01]  /*11f50*/  @!P4 IADD3 R69, PT, PT, R69, -R2, RZ ;  /* 0x800000024545c210 */ /* 0x000fe20007ffe0ff */
[--C-:B------:R-:W-:Y:S01]  /*11f60*/  @!P2 IMAD.IADD R70, R70, 0x1, -R2.reuse ;  /* 0x000000014646a824 */ /* 0x100fe200078e0a02 */
[----:B------:R-:W-:Y:S01]  /*11f70*/  ISETP.GT.U32.AND P4, PT, R2, R74, PT ;  /* 0x0000004a0200720c */ /* 0x000fe20003f84070 */
[C---:B------:R-:W-:Y:S01]  /*11f80*/  VIADD R86, R3.reuse, 0x156 ;  /* 0x0000015603567836 */ /* 0x040fe20000000000 */
[----:B------:R-:W-:Y:S01]  /*11f90*/  ISETP.GE.AND P2, PT, R78, RZ, PT ;  /* 0x000000ff4e00720c */ /* 0x000fe20003f46270 */
[----:B------:R-:W-:Y:S01]  /*11fa0*/  VIADD R78, R3, 0x155 ;  /* 0x00000155034e7836 */ /* 0x000fe20000000000 */
[----:B------:R-:W-:Y:S01]  /*11fb0*/  IABS R83, R73 ;  /* 0x0000004900537213 */ /* 0x000fe20000000000 */
[--C-:B------:R-:W-:Y:S01]  /*11fc0*/  @!P5 IMAD.IADD R80, R80, 0x1, -R2.reuse ;  /* 0x000000015050d824 */ /* 0x100fe200078e0a02 */
[----:B------:R-:W-:Y:S01]  /*11fd0*/  @!P3 IADD3 R72, PT, PT, R72, -R2, RZ ;  /* 0x800000024848b210 */ /* 0x000fe20007ffe0ff */
[----:B------:R-:W-:Y:S01]  /*11fe0*/  @!P1 IMAD.MOV R69, RZ, RZ, -R69 ;  /* 0x000000ffff459224 */ /* 0x000fe200078e0a45 */
[----:B------:R-:W-:Y:S01]  /*11ff0*/  ISETP.GE.AND P3, PT, R85, RZ, PT ;  /* 0x000000ff5500720c */ /* 0x000fe20003f66270 */
[----:B------:R-:W-:Y:S01]  /*12000*/  IMAD.HI.U32 R84, R0, R83, RZ ;  /* 0x0000005300547227 */ /* 0x000fe200078e00ff */
[----:B------:R-:W-:Y:S01]  /*12010*/  IABS R85, R78 ;  /* 0x0000004e00557213 */ /* 0x000fe20000000000 */
[----:B------:R-:W-:Y:S01]  /*12020*/  STL [R1+0xb368], R68 ;  /* 0x00b3684401007387 */ /* 0x000fe20000100800 */
[----:B------:R-:W-:Y:S01]  /*12030*/  ISETP.GT.U32.AND P1, PT, R2, R80, PT ;  /* 0x000000500200720c */ /* 0x000fe20003f24070 */
[----:B------:R-:W-:Y:S01]  /*12040*/  @!P6 IMAD.IADD R75, R75, 0x1, -R2 ;  /* 0x000000014b4be824 */ /* 0x000fe200078e0a02 */
[----:B------:R-:W-:Y:S01]  /*12050*/  ISETP.GE.AND P5, PT, R81, RZ, PT ;  /* 0x000000ff5100720c */ /* 0x000fe20003fa6270 */
[----:B------:R-:W-:Y:S01]  /*12060*/  IMAD.MOV R84, RZ, RZ, -R84 ;  /* 0x000000ffff547224 */ /* 0x000fe200078e0a54 */
[----:B------:R-:W-:Y:S01]  /*12070*/  @!P4 IADD3 R74, PT, PT, R74, -R2, RZ ;  /* 0x800000024a4ac210 */ /* 0x000fe20007ffe0ff */
[----:B------:R-:W-:Y:S01]  /*12080*/  IMAD.MOV.U32 R81, RZ, RZ, R85 ;  /* 0x000000ffff517224 */ /* 0x000fe200078e0055 */
[----:B------:R-:W-:Y:S01]  /*12090*/  ISETP.GE.AND P4, PT, R76, RZ, PT ;  /* 0x000000ff4c00720c */ /* 0x000fe20003f86270 */
[----:B------:R-:W-:Y:S01]  /*120a0*/  IMAD R76, R2, R84, R83 ;  /* 0x00000054024c7224 */ /* 0x000fe200078e0253 */
[----:B------:R-:W-:Y:S01]  /*120b0*/  @!P2 IADD3 R70, PT, PT, -R70, RZ, RZ ;  /* 0x000000ff4646a210 */ /* 0x000fe20007ffe1ff */
[----:B------:R-:W-:Y:S01]  /*120c0*/  IMAD.HI.U32 R83, R0, R81, RZ ;  /* 0x0000005100537227 */ /* 0x000fe200078e00ff */
[C---:B------:R-:W-:Y:S01]  /*120d0*/  ISETP.GT.U32.AND P2, PT, R2.reuse, R75, PT ;  /* 0x0000004b0200720c */ /* 0x040fe20003f44070 */
[----:B------:R-:W-:Y:S01]  /*120e0*/  STL [R1+0xb36c], R69 ;  /* 0x00b36c4501007387 */ /* 0x000fe20000100800 */
[----:B------:R-:W-:Y:S01]  /*120f0*/  ISETP.GT.U32.AND P6, PT, R2, R74, PT ;  /* 0x0000004a0200720c */ /* 0x000fe20003fc4070 */
[----:B------:R-:W-:Y:S01]  /*12100*/  IMAD.MOV R83, RZ, RZ, -R83 ;  /* 0x000000ffff537224 */ /* 0x000fe200078e0a53 */
[----:B------:R-:W-:Y:S01]  /*12110*/  @!P1 IADD3 R80, PT, PT, R80, -R2, RZ ;  /* 0x8000000250509210 */ /* 0x000fe20007ffe0ff */
[----:B------:R-:W-:Y:S01]  /*12120*/  @!P5 IMAD.MOV R72, RZ, RZ, -R72 ;  /* 0x000000ffff48d224 */ /* 0x000fe200078e0a48 */
[----:B------:R-:W-:Y:S01]  /*12130*/  ISETP.GE.AND P1, PT, R77, RZ, PT ;  /* 0x000000ff4d00720c */ /* 0x000fe20003f26270 */
[C---:B------:R-:W-:Y:S01]  /*12140*/  IMAD R77, R2.reuse, R83, R81 ;  /* 0x00000053024d7224 */ /* 0x040fe200078e0251 */
[----:B------:R-:W-:Y:S01]  /*12150*/  ISETP.GT.U32.AND P5, PT, R2, R76, PT ;  /* 0x0000004c0200720c */ /* 0x000fe20003fa4070 */
[----:B------:R-:W-:Y:S01]  /*12160*/  @!P3 IMAD.MOV R71, RZ, RZ, -R71 ;  /* 0x000000ffff47b224 */ /* 0x000fe200078e0a47 */
[----:B------:R-:W-:Y:S01]  /*12170*/  IABS R84, R86 ;  /* 0x0000005600547213 */ /* 0x000fe20000000000 */
[----:B------:R-:W-:Y:S01]  /*12180*/  VIADD R101, R3, 0x164 ;  /* 0x0000016403657836 */ /* 0x000fe20000000000 */
[----:B------:R-:W-:Y:S01]  /*12190*/  ISETP.GE.AND P3, PT, R82, RZ, PT ;  /* 0x000000ff5200720c */ /* 0x000fe20003f66270 */
[--C-:B------:R-:W-:Y:S01]  /*121a0*/  @!P2 IMAD.IADD R75, R75, 0x1, -R2.reuse ;  /* 0x000000014b4ba824 */ /* 0x100fe200078e0a02 */
[----:B------:R-:W-:Y:S01]  /*121b0*/  ISETP.GT.U32.AND P2, PT, R2, R77, PT ;  /* 0x0000004d0200720c */ /* 0x000fe20003f44070 */
[----:B------:R-:W-:Y:S01]  /*121c0*/  @!P6 IMAD.IADD R74, R74, 0x1, -R2 ;  /* 0x000000014a4ae824 */ /* 0x000fe200078e0a02 */
[----:B------:R-:W-:Y:S01]  /*121d0*/  ISETP.GE.AND P6, PT, R73, RZ, PT ;  /* 0x000000ff4900720c */ /* 0x000fe20003fc6270 */
[----:B------:R-:W-:Y:S01]  /*121e0*/  IMAD.MOV.U32 R73, RZ, RZ, R80 ;  /* 0x000000ffff497224 */ /* 0x000fe200078e0050 */
[C---:B------:R-:W-:Y:S01]  /*121f0*/  IADD3 R80, PT, PT, R3.reuse, 0x157, RZ ;  /* 0x0000015703507810 */ /* 0x040fe20007ffe0ff */
[----:B------:R-:W-:Y:S01]  /*12200*/  IMAD.HI.U32 R81, R0, R84, RZ ;  /* 0x0000005400517227 */ /* 0x000fe200078e00ff */
[----:B------:R-:W-:Y:S01]  /*12210*/  IABS R98, R101 ;  /* 0x0000006500627213 */ /* 0x000fe20000000000 */
[----:B------:R-:W-:Y:S01]  /*12220*/  STL [R1+0xb370], R70 ;  /* 0x00b3704601007387 */ /* 0x000fe20000100800 */
[----:B------:R-:W-:Y:S01]  /*12230*/  IABS R85, R80 ;  /* 0x0000005000557213 */ /* 0x000fe20000000000 */
[--C-:B------:R-:W-:Y:S01]  /*12240*/  @!P5 IMAD.IADD R76, R76, 0x1, -R2.reuse ;  /* 0x000000014c4cd824 */ /* 0x100fe200078e0a02 */
[----:B-1----:R-:W-:Y:S01]  /*12250*/  IADD3 R67, PT, PT, R3, 0x1be, RZ ;  /* 0x000001be03437810 */ /* 0x002fe20007ffe0ff */
[----:B------:R-:W-:Y:S01]  /*12260*/  IMAD.MOV R81, RZ, RZ, -R81 ;  /* 0x000000ffff517224 */ /* 0x000fe200078e0a51 */
[----:B------:R-:W-:Y:S01]  /*12270*/  STL [R1+0xb374], R71 ;  /* 0x00b3744701007387 */ /* 0x000fe20000100800 */
[----:B------:R-:W-:Y:S01]  /*12280*/  @!P2 IMAD.IADD R77, R77, 0x1, -R2 ;  /* 0x000000014d4da824 */ /* 0x000fe200078e0a02 */
[----:B------:R-:W-:Y:S01]  /*12290*/  ISETP.GT.U32.AND P5, PT, R2, R76, PT ;  /* 0x0000004c0200720c */ /* 0x000fe20003fa4070 */
[----:B------:R-:W-:Y:S01]  /*122a0*/  IMAD.HI.U32 R83, R0, R85, RZ ;  /* 0x0000005500537227 */ /* 0x000fe200078e00ff */
[----:B------:R-:W-:Y:S01]  /*122b0*/  STL [R1+0xb378], R72 ;  /* 0x00b3784801007387 */ /* 0x000fe20000100800 */
[----:B------:R-:W-:-:S02]  /*122c0*/  IADD3 R66, PT, PT, R3, 0x1bf, RZ ;  /* 0x000001bf03427810 */ /* 0x000fc40007ffe0ff */
[C---:B------:R-:W-:Y:S01]  /*122d0*/  ISETP.GT.U32.AND P2, PT, R2.reuse, R77, PT ;  /* 0x0000004d0200720c */ /* 0x040fe20003f44070 */
[----:B------:R-:W-:Y:S01]  /*122e0*/  IMAD R84, R2, R81, R84 ;  /* 0x0000005102547224 */ /* 0x000fe200078e0254 */
[----:B------:R-:W-:Y:S01]  /*122f0*/  IADD3 R83, PT, PT, -R83, RZ, RZ ;  /* 0x000000ff53537210 */ /* 0x000fe20007ffe1ff */
[C---:B------:R-:W-:Y:S01]  /*12300*/  VIADD R82, R3.reuse, 0x159 ;  /* 0x0000015903527836 */ /* 0x040fe20000000000 */
[C---:B------:R-:W-:Y:S01]  /*12310*/  IADD3 R81, PT, PT, R3.reuse, 0x158, RZ ;  /* 0x0000015803517810 */ /* 0x040fe20007ffe0ff */
[----:B------:R-:W-:Y:S01]  /*12320*/  @!P4 IMAD.MOV R73, RZ, RZ, -R73 ;  /* 0x000000ffff49c224 */ /* 0x000fe200078e0a49 */
[----:B------:R-:W-:Y:S01]  /*12330*/  ISETP.GE.AND P4, PT, R78, RZ, PT ;  /* 0x000000ff4e00720c */ /* 0x000fe20003f86270 */
[----:B------:R-:W-:Y:S01]  /*12340*/  IMAD R85, R2, R83, R85 ;  /* 0x0000005302557224 */ /* 0x000fe200078e0255 */
[----:B------:R-:W-:Y:S01]  /*12350*/  IABS R89, R81 ;  /* 0x0000005100597213 */ /* 0x000fe20000000000 */
[--C-:B------:R-:W-:Y:S01]  /*12360*/  @!P5 IMAD.IADD R76, R76, 0x1, -R2.reuse ;  /* 0x000000014c4cd824 */ /* 0x100fe200078e0a02 */
[C---:B------:R-:W-:Y:S01]  /*12370*/  ISETP.GT.U32.AND P5, PT, R2.reuse, R84, PT ;  /* 0x000000540200720c */ /* 0x040fe20003fa4070 */
[----:B------:R-:W-:Y:S01]  /*12380*/  VIADD R78, R3, 0x15a ;  /* 0x0000015a034e7836 */ /* 0x000fe20000000000 */
[----:B------:R-:W-:Y:S01]  /*12390*/  IABS R87, R82 ;  /* 0x0000005200577213 */ /* 0x000fe20000000000 */
[----:B------:R-:W-:Y:S01]  /*123a0*/  @!P2 IMAD.IADD R77, R77, 0x1, -R2 ;  /* 0x000000014d4da824 */ /* 0x000fe200078e0a02 */
[----:B------:R-:W-:Y:S01]  /*123b0*/  ISETP.GT.U32.AND P2, PT, R2, R85, PT ;  /* 0x000000550200720c */ /* 0x000fe20003f44070 */
[C---:B------:R-:W-:Y:S01]  /*123c0*/  IMAD.HI.U32 R92, R0.reuse, R89, RZ ;  /* 0x00000059005c7227 */ /* 0x040fe200078e00ff */
[----:B------:R-:W-:Y:S01]  /*123d0*/  IABS R88, R78 ;  /* 0x0000004e00587213 */ /* 0x000fe20000000000 */
[----:B------:R-:W-:Y:S02]  /*123e0*/  STL [R1+0xb37c], R73 ;  /* 0x00b37c4901007387 */ /* 0x000fe40000100800 */
[----:B------:R-:W-:Y:S01]  /*123f0*/  IMAD.HI.U32 R91, R0, R87, RZ ;  /* 0x00000057005b7227 */ /* 0x000fe200078e00ff */
[----:B------:R-:W-:-:S02]  /*12400*/  IADD3 R92, PT, PT, -R92, RZ, RZ ;  /* 0x000000ff5c5c7210 */ /* 0x000fc40007ffe1ff */
[----:B------:R-:W-:Y:S01]  /*12410*/  @!P4 IADD3 R77, PT, PT, -R77, RZ, RZ ;  /* 0x000000ff4d4dc210 */ /* 0x000fe20007ffe1ff */
[----:B------:R-:W-:Y:S01]  /*12420*/  @!P5 IMAD.IADD R84, R84, 0x1, -R2 ;  /* 0x000000015454d824 */ /* 0x000fe200078e0a02 */
[----:B------:R-:W-:Y:S01]  /*12430*/  ISETP.GE.AND P5, PT, R86, RZ, PT ;  /* 0x000000ff5600720c */ /* 0x000fe20003fa6270 */
[----:B------:R-:W-:Y:S01]  /*12440*/  IMAD.HI.U32 R90, R0, R88, RZ ;  /* 0x00000058005a7227 */ /* 0x000fe200078e00ff */
[----:B------:R-:W-:Y:S02]  /*12450*/  ISETP.GE.AND P4, PT, R80, RZ, PT ;  /* 0x000000ff5000720c */ /* 0x000fe40003f86270 */
[----:B------:R-:W-:Y:S01]  /*12460*/  @!P2 IADD3 R85, PT, PT, R85, -R2, RZ ;  /* 0x800000025555a210 */ /* 0x000fe20007ffe0ff */
[----:B------:R-:W-:Y:S01]  /*12470*/  IMAD.MOV R91, RZ, RZ, -R91 ;  /* 0x000000ffff5b7224 */ /* 0x000fe200078e0a5b */
[C---:B------:R-:W-:Y:S01]  /*12480*/  ISETP.GT.U32.AND P2, PT, R2.reuse, R84, PT ;  /* 0x000000540200720c */ /* 0x040fe20003f44070 */
[----:B------:R-:W-:Y:S01]  /*12490*/  @!P3 IMAD.MOV R74, RZ, RZ, -R74 ;  /* 0x000000ffff4ab224 */ /* 0x000fe200078e0a4a */
[----:B------:R-:W-:Y:S01]  /*124a0*/  ISETP.GT.U32.AND P3, PT, R2, R85, PT ;  /* 0x000000550200720c */ /* 0x000fe20003f64070 */
[----:B------:R-:W-:-:S02]  /*124b0*/  IMAD.MOV R90, RZ, RZ, -R90 ;  /* 0x000000ffff5a7224 */ /* 0x000fc400078e0a5a */
[C---:B------:R-:W-:Y:S01]  /*124c0*/  IMAD R86, R2.reuse, R92, R89 ;  /* 0x0000005c02567224 */ /* 0x040fe200078e0259 */
[----:B------:R-:W-:Y:S01]  /*124d0*/  STL [R1+0xb380], R74 ;  /* 0x00b3804a01007387 */ /* 0x000fe20000100800 */
[C---:B------:R-:W-:Y:S02]  /*124e0*/  IMAD R87, R2.reuse, R91, R87 ;  /* 0x0000005b02577224 */ /* 0x040fe400078e0257 */
[C---:B------:R-:W-:Y:S02]  /*124f0*/  VIADD R83, R3.reuse, 0x15b ;  /* 0x0000015b03537836 */ /* 0x040fe40000000000 */
[C---:B------:R-:W-:Y:S02]  /*12500*/  IMAD R88, R2.reuse, R90, R88 ;  /* 0x0000005a02587224 */ /* 0x040fe400078e0258 */
[----:B------:R-:W-:Y:S01]  /*12510*/  @!P1 IMAD.MOV R75, RZ, RZ, -R75 ;  /* 0x000000ffff4b9224 */ /* 0x000fe200078e0a4b */
[C---:B------:R-:W-:Y:S01]  /*12520*/  ISETP.GT.U32.AND P1, PT, R2.reuse, R86, PT ;  /* 0x000000560200720c */ /* 0x040fe20003f24070 */
[----:B------:R-:W-:Y:S01]  /*12530*/  @!P6 IMAD.MOV R76, RZ, RZ, -R76 ;  /* 0x000000ffff4ce224 */ /* 0x000fe200078e0a4c */
[----:B------:R-:W-:Y:S01]  /*12540*/  ISETP.GT.U32.AND P6, PT, R2, R87, PT ;  /* 0x000000570200720c */ /* 0x000fe20003fc4070 */
[----:B------:R-:W-:Y:S01]  /*12550*/  @!P2 IMAD.IADD R84, R84, 0x1, -R2 ;  /* 0x000000015454a824 */ /* 0x000fe200078e0a02 */
[----:B------:R-:W-:Y:S01]  /*12560*/  IABS R89, R83 ;  /* 0x0000005300597213 */ /* 0x000fe20000000000 */
[----:B------:R-:W-:Y:S01]  /*12570*/  VIADD R80, R3, 0x15c ;  /* 0x0000015c03507836 */ /* 0x000fe20000000000 */
[----:B------:R-:W-:Y:S01]  /*12580*/  ISETP.GT.U32.AND P2, PT, R2, R88, PT ;  /* 0x000000580200720c */ /* 0x000fe20003f44070 */
[----:B------:R-:W-:Y:S01]  /*12590*/  @!P5 IMAD.MOV R84, RZ, RZ, -R84 ;  /* 0x000000ffff54d224 */ /* 0x000fe200078e0a54 */
[----:B------:R-:W-:Y:S01]  /*125a0*/  @!P3 IADD3 R85, PT, PT, R85, -R2, RZ ;  /* 0x800000025555b210 */ /* 0x000fe20007ffe0ff */
[----:B------:R-:W-:Y:S01]  /*125b0*/  IMAD.HI.U32 R90, R0, R89, RZ ;  /* 0x00000059005a7227 */ /* 0x000fe200078e00ff */
[----:B------:R-:W-:Y:S01]  /*125c0*/  ISETP.GE.AND P3, PT, R81, RZ, PT ;  /* 0x000000ff5100720c */ /* 0x000fe20003f66270 */
[----:B------:R-:W-:Y:S01]  /*125d0*/  STL [R1+0xb384], R75 ;  /* 0x00b3844b01007387 */ /* 0x000fe20000100800 */
[----:B------:R-:W-:Y:S01]  /*125e0*/  IABS R81, R80 ;  /* 0x0000005000517213 */ /* 0x000fe20000000000 */
[----:B------:R-:W-:Y:S01]  /*125f0*/  IMAD.MOV R90, RZ, RZ, -R90 ;  /* 0x000000ffff5a7224 */ /* 0x000fe200078e0a5a */
[----:B------:R-:W-:Y:S01]  /*12600*/  @!P4 IADD3 R85, PT, PT, -R85, RZ, RZ ;  /* 0x000000ff5555c210 */ /* 0x000fe20007ffe1ff */
[--C-:B------:R-:W-:Y:S01]  /*12610*/  @!P1 IMAD.IADD R86, R86, 0x1, -R2.reuse ;  /* 0x0000000156569824 */ /* 0x100fe200078e0a02 */
[----:B------:R-:W-:Y:S01]  /*12620*/  ISETP.GE.AND P1, PT, R82, RZ, PT ;  /* 0x000000ff5200720c */ /* 0x000fe20003f26270 */
[--C-:B------:R-:W-:Y:S01]  /*12630*/  @!P6 IMAD.IADD R87, R87, 0x1, -R2.reuse ;  /* 0x000000015757e824 */ /* 0x100fe200078e0a02 */
[----:B------:R-:W-:Y:S01]  /*12640*/  IADD3 R82, PT, PT, R3, 0x15d, RZ ;  /* 0x0000015d03527810 */ /* 0x000fe20007ffe0ff */
[C---:B------:R-:W-:Y:S01]  /*12650*/  IMAD R89, R2.reuse, R90, R89 ;  /* 0x0000005a02597224 */ /* 0x040fe200078e0259 */
[----:B------:R-:W-:Y:S01]  /*12660*/  ISETP.GT.U32.AND P6, PT, R2, R86, PT ;  /* 0x000000560200720c */ /* 0x000fe20003fc4070 */
[----:B------:R-:W-:Y:S01]  /*12670*/  IMAD.MOV.U32 R90, RZ, RZ, R81 ;  /* 0x000000ffff5a7224 */ /* 0x000fe200078e0051 */
[----:B------:R-:W-:Y:S01]  /*12680*/  IABS R91, R82 ;  /* 0x00000052005b7213 */ /* 0x000fe20000000000 */
[----:B------:R-:W-:Y:S01]  /*12690*/  @!P2 IMAD.IADD R88, R88, 0x1, -R2 ;  /* 0x000000015858a824 */ /* 0x000fe200078e0a02 */
[----:B------:R-:W-:Y:S01]  /*126a0*/  ISETP.GT.U32.AND P2, PT, R2, R87, PT ;  /* 0x000000570200720c */ /* 0x000fe20003f44070 */
[----:B------:R-:W-:Y:S01]  /*126b0*/  IMAD.HI.U32 R81, R0, R90, RZ ;  /* 0x0000005a00517227 */ /* 0x000fe200078e00ff */
[----:B------:R-:W-:Y:S01]  /*126c0*/  ISETP.GE.AND P4, PT, R78, RZ, PT ;  /* 0x000000ff4e00720c */ /* 0x000fe20003f86270 */
[----:B------:R-:W-:Y:S01]  /*126d0*/  STL [R1+0xb388], R76 ;  /* 0x00b3884c01007387 */ /* 0x000fe20000100800 */
[----:B------:R-:W-:Y:S01]  /*126e0*/  ISETP.GT.U32.AND P5, PT, R2, R88, PT ;  /* 0x000000580200720c */ /* 0x000fe20003fa4070 */
[----:B------:R-:W-:-:S02]  /*126f0*/  IMAD.MOV R81, RZ, RZ, -R81 ;  /* 0x000000ffff517224 */ /* 0x000fc400078e0a51 */
[----:B------:R-:W-:Y:S01]  /*12700*/  IMAD.HI.U32 R93, R0, R91, RZ ;  /* 0x0000005b005d7227 */ /* 0x000fe200078e00ff */
[----:B------:R-:W-:Y:S03]  /*12710*/  STL [R1+0xb38c], R77 ;  /* 0x00b38c4d01007387 */ /* 0x000fe60000100800 */
[----:B------:R-:W-:Y:S01]  /*12720*/  IMAD R90, R2, R81, R90 ;  /* 0x00000051025a7224 */ /* 0x000fe200078e025a */
[----:B------:R-:W-:Y:S01]  /*12730*/  STL [R1+0xb390], R84 ;  /* 0x00b3905401007387 */ /* 0x000fe20000100800 */
[--C-:B------:R-:W-:Y:S01]  /*12740*/  @!P6 IMAD.IADD R86, R86, 0x1, -R2.reuse ;  /* 0x000000015656e824 */ /* 0x100fe200078e0a02 */
[----:B------:R-:W-:Y:S01]  /*12750*/  @!P2 IADD3 R87, PT, PT, R87, -R2, RZ ;  /* 0x800000025757a210 */ /* 0x000fe20007ffe0ff */
[----:B------:R-:W-:Y:S01]  /*12760*/  VIADD R81, R3, 0x15e ;  /* 0x0000015e03517836 */ /* 0x000fe20000000000 */
[----:B------:R-:W-:Y:S01]  /*12770*/  ISETP.GT.U32.AND P6, PT, R2, R89, PT ;  /* 0x000000590200720c */ /* 0x000fe20003fc4070 */
[----:B------:R-:W-:Y:S01]  /*12780*/  @!P5 IMAD.IADD R88, R88, 0x1, -R2 ;  /* 0x000000015858d824 */ /* 0x000fe200078e0a02 */
[C---:B------:R-:W-:Y:S01]  /*12790*/  ISETP.GT.U32.AND P2, PT, R2.reuse, R90, PT ;  /* 0x0000005a0200720c */ /* 0x040fe20003f44070 */
[----:B------:R-:W-:Y:S01]  /*127a0*/  @!P1 IMAD.MOV R87, RZ, RZ, -R87 ;  /* 0x000000ffff579224 */ /* 0x000fe200078e0a57 */
[----:B------:R-:W-:Y:S01]  /*127b0*/  ISETP.GE.AND P5, PT, R83, RZ, PT ;  /* 0x000000ff5300720c */ /* 0x000fe20003fa6270 */
[----:B------:R-:W-:Y:S01]  /*127c0*/  IMAD.MOV R83, RZ, RZ, -R93 ;  /* 0x000000ffff537224 */ /* 0x000fe200078e0a5d */
[----:B------:R-:W-:Y:S01]  /*127d0*/  IABS R92, R81 ;  /* 0x00000051005c7213 */ /* 0x000fe20000000000 */
[----:B------:R-:W-:Y:S01]  /*127e0*/  @!P3 IMAD.MOV R86, RZ, RZ, -R86 ;  /* 0x000000ffff56b224 */ /* 0x000fe200078e0a56 */
[----:B------:R-:W-:Y:S01]  /*127f0*/  STL [R1+0xb394], R85 ;  /* 0x00b3945501007387 */ /* 0x000fe20000100800 */
[----:B------:R-:W-:-:S02]  /*12800*/  IMAD R91, R2, R83, R91 ;  /* 0x00000053025b7224 */ /* 0x000fc400078e025b */
[----:B------:R-:W-:Y:S01]  /*12810*/  IMAD.HI.U32 R83, R0, R92, RZ ;  /* 0x0000005c00537227 */ /* 0x000fe200078e00ff */
[----:B------:R-:W-:Y:S02]  /*12820*/  STL [R1+0xb398], R86 ;  /* 0x00b3985601007387 */ /* 0x000fe40000100800 */
[----:B------:R-:W-:Y:S01]  /*12830*/  ISETP.GT.U32.AND P1, PT, R2, R91, PT ;  /* 0x0000005b0200720c */ /* 0x000fe20003f24070 */
[----:B------:R-:W-:Y:S01]  /*12840*/  @!P6 IMAD.IADD R89, R89, 0x1, -R2 ;  /* 0x000000015959e824 */ /* 0x000fe200078e0a02 */
[----:B------:R-:W-:Y:S01]  /*12850*/  @!P2 IADD3 R90, PT, PT, R90, -R2, RZ ;  /* 0x800000025a5aa210 */ /* 0x000fe20007ffe0ff */
[----:B------:R-:W-:Y:S01]  /*12860*/  IMAD.MOV R83, RZ, RZ, -R83 ;  /* 0x000000ffff537224 */ /* 0x000fe200078e0a53 */
[----:B------:R-:W-:Y:S01]  /*12870*/  ISETP.GE.AND P6, PT, R80, RZ, PT ;  /* 0x000000ff5000720c */ /* 0x000fe20003fc6270 */
[C---:B------:R-:W-:Y:S01]  /*12880*/  VIADD R78, R3.reuse, 0x15f ;  /* 0x0000015f034e7836 */ /* 0x040fe20000000000 */
[C---:B------:R-:W-:Y:S01]  /*12890*/  ISETP.GT.U32.AND P2, PT, R2.reuse, R90, PT ;  /* 0x0000005a0200720c */ /* 0x040fe20003f44070 */
[C---:B------:R-:W-:Y:S01]  /*128a0*/  IMAD R92, R2.reuse, R83, R92 ;  /* 0x00000053025c7224 */ /* 0x040fe200078e025c */
[----:B------:R-:W-:Y:S01]  /*128b0*/  ISETP.GT.U32.AND P3, PT, R2, R89, PT ;  /* 0x000000590200720c */ /* 0x000fe20003f64070 */
[----:B------:R-:W-:Y:S01]  /*128c0*/  @!P4 IMAD.MOV R88, RZ, RZ, -R88 ;  /* 0x000000ffff58c224 */ /* 0x000fe200078e0a58 */
[C---:B------:R-:W-:Y:S01]  /*128d0*/  IADD3 R80, PT, PT, R3.reuse, 0x160, RZ ;  /* 0x0000016003507810 */ /* 0x040fe20007ffe0ff */
[----:B------:R-:W-:Y:S01]  /*128e0*/  VIADD R83, R3, 0x165 ;  /* 0x0000016503537836 */ /* 0x000fe20000000000 */
[----:B------:R-:W-:Y:S01]  /*128f0*/  IABS R93, R78 ;  /* 0x0000004e005d7213 */ /* 0x000fe20000000000 */
[--C-:B------:R-:W-:Y:S01]  /*12900*/  @!P1 IMAD.IADD R91, R91, 0x1, -R2.reuse ;  /* 0x000000015b5b9824 */ /* 0x100fe200078e0a02 */
[----:B------:R-:W-:Y:S01]  /*12910*/  IABS R94, R80 ;  /* 0x00000050005e7213 */ /* 0x000fe20000000000 */
[----:B------:R-:W-:Y:S01]  /*12920*/  VIADD R105, R3, 0x16b ;  /* 0x0000016b03697836 */ /* 0x000fe20000000000 */
[----:B------:R-:W-:Y:S01]  /*12930*/  ISETP.GE.AND P4, PT, R82, RZ, PT ;  /* 0x000000ff5200720c */ /* 0x000fe20003f86270 */
[----:B------:R-:W-:Y:S01]  /*12940*/  IMAD.HI.U32 R82, R0, R93, RZ ;  /* 0x0000005d00527227 */ /* 0x000fe200078e00ff */
[----:B------:R-:W-:Y:S01]  /*12950*/  ISETP.GT.U32.AND P1, PT, R2, R91, PT ;  /* 0x0000005b0200720c */ /* 0x000fe20003f24070 */
[----:B------:R-:W-:Y:S01]  /*12960*/  STL [R1+0xb39c], R87 ;  /* 0x00b39c5701007387 */ /* 0x000fe20000100800 */
[----:B------:R-:W-:Y:S01]  /*12970*/  @!P2 IADD3 R90, PT, PT, R90, -R2, RZ ;  /* 0x800000025a5aa210 */ /* 0x000fe20007ffe0ff */
[----:B------:R-:W-:Y:S01]  /*12980*/  @!P3 IMAD.IADD R89, R89, 0x1, -R2 ;  /* 0x000000015959b824 */ /* 0x000fe200078e0a02 */
[----:B------:R-:W-:Y:S01]  /*12990*/  ISETP.GT.U32.AND P2, PT, R2, R92, PT ;  /* 0x0000005c0200720c */ /* 0x000fe20003f44070 */
[----:B------:R-:W-:Y:S01]  /*129a0*/  IMAD.MOV R82, RZ, RZ, -R82 ;  /* 0x000000ffff527224 */ /* 0x000fe200078e0a52 */
[----:B------:R-:W-:Y:S01]  /*129b0*/  ISETP.GE.AND P3, PT, R81, RZ, PT ;  /* 0x000000ff5100720c */ /* 0x000fe20003f66270 */
[----:B------:R-:W-:Y:S01]  /*129c0*/  IMAD.HI.U32 R81, R0, R94, RZ ;  /* 0x0000005e00517227 */ /* 0x000fe200078e00ff */
[----:B------:R-:W-:Y:S01]  /*129d0*/  IABS R99, R83 ;  /* 0x0000005300637213 */ /* 0x000fe20000000000 */
[----:B------:R-:W-:Y:S02]  /*129e0*/  STL [R1+0xb3a0], R88 ;  /* 0x00b3a05801007387 */ /* 0x000fe40000100800 */
[----:B------:R-:W-:-:S02]  /*129f0*/  IMAD.MOV R81, RZ, RZ, -R81 ;  /* 0x000000ffff517224 */ /* 0x000fc400078e0a51 */
[----:B------:R-:W-:Y:S01]  /*12a00*/  @!P1 IADD3 R91, PT, PT, R91, -R2, RZ ;  /* 0x800000025b5b9210 */ /* 0x000fe20007ffe0ff */
[C---:B------:R-:W-:Y:S01]  /*12a10*/  IMAD R93, R2.reuse, R82, R93 ;  /* 0x00000052025d7224 */ /* 0x040fe200078e025d */
[C---:B------:R-:W-:Y:S01]  /*12a20*/  IADD3 R82, PT, PT, R3.reuse, 0x161, RZ ;  /* 0x0000016103527810 */ /* 0x040fe20007ffe0ff */
[----:B------:R-:W-:Y:S02]  /*12a30*/  IMAD R94, R2, R81, R94 ;  /* 0x00000051025e7224 */ /* 0x000fe400078e025e */
[----:B------:R-:W-:Y:S01]  /*12a40*/  @!P2 IMAD.IADD R92, R92, 0x1, -R2 ;  /* 0x000000015c5ca824 */ /* 0x000fe200078e0a02 */
[----:B------:R-:W-:Y:S01]  /*12a50*/  IABS R95, R82 ;  /* 0x00000052005f7213 */ /* 0x000fe20000000000 */
[----:B------:R-:W-:Y:S01]  /*12a60*/  @!P5 IMAD.MOV R89, RZ, RZ, -R89 ;  /* 0x000000ffff59d224 */ /* 0x000fe200078e0a59 */
[C---:B------:R-:W-:Y:S01]  /*12a70*/  ISETP.GT.U32.AND P1, PT, R2.reuse, R94, PT ;  /* 0x0000005e0200720c */ /* 0x040fe20003f24070 */
[----:B------:R-:W-:Y:S01]  /*12a80*/  @!P4 IMAD.MOV R91, RZ, RZ, -R91 ;  /* 0x000000ffff5bc224 */ /* 0x000fe200078e0a5b */
[C---:B------:R-:W-:Y:S01]  /*12a90*/  ISETP.GT.U32.AND P2, PT, R2.reuse, R92, PT ;  /* 0x0000005c0200720c */ /* 0x040fe20003f44070 */
[----:B------:R-:W-:Y:S01]  /*12aa0*/  @!P6 IMAD.MOV R90, RZ, RZ, -R90 ;  /* 0x000000ffff5ae224 */ /* 0x000fe200078e0a5a */
[----:B------:R-:W-:Y:S01]  /*12ab0*/  ISETP.GT.U32.AND P5, PT, R2, R93, PT ;  /* 0x0000005d0200720c */ /* 0x000fe20003fa4070 */
[----:B------:R-:W-:Y:S01]  /*12ac0*/  IMAD.HI.U32 R81, R0, R95, RZ ;  /* 0x0000005f00517227 */ /* 0x000fe200078e00ff */
[----:B------:R-:W-:Y:S01]  /*12ad0*/  ISETP.GE.AND P4, PT, R80, RZ, PT ;  /* 0x000000ff5000720c */ /* 0x000fe20003f86270 */
[----:B------:R1:W-:Y:S01]  /*12ae0*/  STL [R1+0xb3a4], R89 ;  /* 0x00b3a45901007387 */ /* 0x0003e20000100800 */
[----:B------:R-:W-:Y:S01]  /*12af0*/  ISETP.GE.AND P6, PT, R78, RZ, PT ;  /* 0x000000ff4e00720c */ /* 0x000fe20003fc6270 */
[----:B------:R-:W-:Y:S01]  /*12b00*/  VIADD R80, R3, 0x163 ;  /* 0x0000016303507836 */ /* 0x000fe20000000000 */
[----:B------:R-:W-:Y:S01]  /*12b10*/  IADD3 R81, PT, PT, -R81, RZ, RZ ;  /* 0x000000ff51517210 */ /* 0x000fe20007ffe1ff */
[----:B------:R-:W-:Y:S01]  /*12b20*/  VIADD R78, R3, 0x162 ;  /* 0x00000162034e7836 */ /* 0x000fe20000000000 */
[----:B------:R-:W-:Y:S01]  /*12b30*/  STL [R1+0xb3a8], R90 ;  /* 0x00b3a85a01007387 */ /* 0x000fe20000100800 */
[--C-:B------:R-:W-:Y:S01]  /*12b40*/  @!P1 IMAD.IADD R94, R94, 0x1, -R2.reuse ;  /* 0x000000015e5e9824 */ /* 0x100fe200078e0a02 */
[----:B------:R-:W-:Y:S01]  /*12b50*/  IABS R97, R80 ;  /* 0x0000005000617213 */ /* 0x000fe20000000000 */
[--C-:B------:R-:W-:Y:S01]  /*12b60*/  @!P2 IMAD.IADD R92, R92, 0x1, -R2.reuse ;  /* 0x000000015c5ca824 */ /* 0x100fe200078e0a02 */
[----:B------:R-:W-:Y:S01]  /*12b70*/  IABS R96, R78 ;  /* 0x0000004e00607213 */ /* 0x000fe20000000000 */
[----:B------:R-:W-:Y:S01]  /*12b80*/  @!P5 IMAD.IADD R93, R93, 0x1, -R2 ;  /* 0x000000015d5dd824 */ /* 0x000fe200078e0a02 */
[----:B------:R-:W-:Y:S01]  /*12b90*/  ISETP.GT.U32.AND P1, PT, R2, R94, PT ;  /* 0x0000005e0200720c */ /* 0x000fe20003f24070 */
[----:B------:R-:W-:Y:S01]  /*12ba0*/  @!P3 IMAD.MOV R92, RZ, RZ, -R92 ;  /* 0x000000ffff5cb224 */ /* 0x000fe200078e0a5c */
[----:B------:R-:W-:Y:S01]  /*12bb0*/  ISETP.GE.AND P3, PT, R78, RZ, PT ;  /* 0x000000ff4e00720c */ /* 0x000fe20003f66270 */
[----:B------:R-:W-:Y:S01]  /*12bc0*/  IMAD.HI.U32 R78, R0, R97, RZ ;  /* 0x00000061004e7227 */ /* 0x000fe200078e00ff */
[----:B------:R-:W-:Y:S01]  /*12bd0*/  ISETP.GT.U32.AND P5, PT, R2, R93, PT ;  /* 0x0000005d0200720c */ /* 0x000fe20003fa4070 */
[----:B------:R-:W-:Y:S01]  /*12be0*/  STL [R1+0xb3ac], R91 ;  /* 0x00b3ac5b01007387 */ /* 0x000fe20000100800 */
[----:B------:R-:W-:Y:S01]  /*12bf0*/  ISETP.GE.AND P2, PT, R82, RZ, PT ;  /* 0x000000ff5200720c */ /* 0x000fe20003f46270 */
[----:B------:R-:W-:Y:S01]  /*12c00*/  IMAD R95, R2, R81, R95 ;  /* 0x00000051025f7224 */ /* 0x000fe200078e025f */
[----:B------:R-:W-:Y:S01]  /*12c10*/  IADD3 R78, PT, PT, -R78, RZ, RZ ;  /* 0x000000ff4e4e7210 */ /* 0x000fe20007ffe1ff */
[----:B------:R-:W-:Y:S01]  /*12c20*/  IMAD.HI.U32 R81, R0, R96, RZ ;  /* 0x0000006000517227 */ /* 0x000fe200078e00ff */
[----:B------:R2:W-:Y:S01]  /*12c30*/  STL [R1+0xb3b0], R92 ;  /* 0x00b3b05c01007387 */ /* 0x0005e20000100800 */
[----:B-1----:R-:W-:-:S02]  /*12c40*/  IADD3 R89, PT, PT, R3, 0x1ae, RZ ;  /* 0x000001ae03597810 */ /* 0x002fc40007ffe0ff */
[--C-:B------:R-:W-:Y:S01]  /*12c50*/  @!P1 IMAD.IADD R94, R94, 0x1, -R2.reuse ;  /* 0x000000015e5e9824 */ /* 0x100fe200078e0a02 */
[----:B------:R-:W-:Y:S01]  /*12c60*/  IADD3 R81, PT, PT, -R81, RZ, RZ ;  /* 0x000000ff51517210 */ /* 0x000fe20007ffe1ff */
[----:B------:R-:W-:Y:S01]  /*12c70*/  IMAD R97, R2, R78, R97 ;  /* 0x0000004e02617224 */ /* 0x000fe200078e0261 */
[----:B------:R-:W-:Y:S01]  /*12c80*/  IABS R174, R89 ;  /* 0x0000005900ae7213 */ /* 0x000fe20000000000 */
[----:B------:R-:W-:Y:S01]  /*12c90*/  @!P5 IMAD.IADD R93, R93, 0x1, -R2 ;  /* 0x000000015d5dd824 */ /* 0x000fe200078e0a02 */
[----:B------:R-:W-:Y:S01]  /*12ca0*/  @!P4 IADD3 R94, PT, PT, -R94, RZ, RZ ;  /* 0x000000ff5e5ec210 */ /* 0x000fe20007ffe1ff */
[C---:B------:R-:W-:Y:S01]  /*12cb0*/  IMAD R96, R2.reuse, R81, R96 ;  /* 0x0000005102607224 */ /* 0x040fe200078e0260 */
[----:B------:R-:W-:Y:S01]  /*12cc0*/  ISETP.GT.U32.AND P4, PT, R2, R97, PT ;  /* 0x000000610200720c */ /* 0x000fe20003f84070 */
[----:B------:R-:W-:Y:S01]  /*12cd0*/  @!P6 IMAD.MOV R93, RZ, RZ, -R93 ;  /* 0x000000ffff5de224 */ /* 0x000fe200078e0a5d */
[----:B------:R-:W-:Y:S01]  /*12ce0*/  ISETP.GE.AND P6, PT, R80, RZ, PT ;  /* 0x000000ff5000720c */ /* 0x000fe20003fc6270 */
[----:B------:R-:W-:Y:S01]  /*12cf0*/  IMAD.HI.U32 R80, R0, R98, RZ ;  /* 0x0000006200507227 */ /* 0x000fe200078e00ff */
[----:B------:R-:W-:-:S02]  /*12d00*/  ISETP.GT.U32.AND P1, PT, R2, R96, PT ;  /* 0x000000600200720c */ /* 0x000fc40003f24070 */
[C---:B------:R-:W-:Y:S01]  /*12d10*/  IADD3 R81, PT, PT, R3.reuse, 0x166, RZ ;  /* 0x0000016603517810 */ /* 0x040fe20007ffe0ff */
[----:B------:R-:W-:Y:S01]  /*12d20*/  IMAD.MOV R80, RZ, RZ, -R80 ;  /* 0x000000ffff507224 */ /* 0x000fe200078e0a50 */
[----:B------:R-:W-:Y:S01]  /*12d30*/  ISETP.GT.U32.AND P5, PT, R2, R95, PT ;  /* 0x0000005f0200720c */ /* 0x000fe20003fa4070 */
[----:B------:R-:W-:Y:S01]  /*12d40*/  IMAD.HI.U32 R78, R0, R99, RZ ;  /* 0x00000063004e7227 */ /* 0x000fe200078e00ff */
[----:B------:R-:W-:Y:S01]  /*12d50*/  IABS R100, R81 ;  /* 0x0000005100647213 */ /* 0x000fe20000000000 */
[----:B------:R-:W-:Y:S01]  /*12d60*/  STL [R1+0xb3b4], R93 ;  /* 0x00b3b45d01007387 */ /* 0x000fe20000100800 */
[----:B--2---:R-:W-:Y:S01]  /*12d70*/  IADD3 R92, PT, PT, R3, 0x1ab, RZ ;  /* 0x000001ab035c7810 */ /* 0x004fe20007ffe0ff */
[----:B------:R-:W-:Y:S02]  /*12d80*/  @!P4 IMAD.IADD R97, R97, 0x1, -R2 ;  /* 0x000000016161c824 */ /* 0x000fe400078e0a02 */
[----:B------:R-:W-:Y:S01]  /*12d90*/  IMAD R98, R2, R80, R98 ;  /* 0x0000005002627224 */ /* 0x000fe200078e0262 */
[----:B------:R-:W-:Y:S01]  /*12da0*/  STL [R1+0xb3b8], R94 ;  /* 0x00b3b85e01007387 */ /* 0x000fe20000100800 */
[----:B------:R-:W-:Y:S01]  /*12db0*/  @!P1 IMAD.IADD R96, R96, 0x1, -R2 ;  /* 0x0000000160609824 */ /* 0x000fe200078e0a02 */
[----:B------:R-:W-:Y:S01]  /*12dc0*/  ISETP.GT.U32.AND P4, PT, R2, R97, PT ;  /* 0x000000610200720c */ /* 0x000fe20003f84070 */
[----:B------:R-:W-:-:S03]  /*12dd0*/  IMAD.HI.U32 R80, R0, R100, RZ ;  /* 0x0000006400507227 */ /* 0x000fc600078e00ff */
[C---:B------:R-:W-:Y:S01]  /*12de0*/  ISETP.GT.U32.AND P1, PT, R2.reuse, R96, PT ;  /* 0x000000600200720c */ /* 0x040fe20003f24070 */
[----:B------:R-:W-:Y:S02]  /*12df0*/  IMAD.MOV R80, RZ, RZ, -R80 ;  /* 0x000000ffff507224 */ /* 0x000fe400078e0a50 */
[----:B------:R-:W-:Y:S02]  /*12e00*/  IMAD.MOV R78, RZ, RZ, -R78 ;  /* 0x000000ffff4e7224 */ /* 0x000fe400078e0a4e */
[----:B------:R-:W-:Y:S02]  /*12e10*/  @!P5 IMAD.IADD R95, R95, 0x1, -R2 ;  /* 0x000000015f5fd824 */ /* 0x000fe400078e0a02 */
[C---:B------:R-:W-:Y:S02]  /*12e20*/  IMAD R100, R2.reuse, R80, R100 ;  /* 0x0000005002647224 */ /* 0x040fe400078e0264 */
[C---:B------:R-:W-:Y:S01]  /*12e30*/  IMAD R99, R2.reuse, R78, R99 ;  /* 0x0000004e02637224 */ /* 0x040fe200078e0263 */
[----:B------:R-:W-:Y:S01]  /*12e40*/  @!P4 IADD3 R97, PT, PT, R97, -R2, RZ ;  /* 0x800000026161c210 */ /* 0x000fe20007ffe0ff */
[C---:B------:R-:W-:Y:S01]  /*12e50*/  VIADD R78, R3.reuse, 0x168 ;  /* 0x00000168034e7836 */ /* 0x040fe20000000000 */
[C---:B------:R-:W-:Y:S01]  /*12e60*/  ISETP.GT.U32.AND P5, PT, R2.reuse, R95, PT ;  /* 0x0000005f0200720c */ /* 0x040fe20003fa4070 */
[C---:B------:R-:W-:Y:S01]  /*12e70*/  VIADD R80, R3.reuse, 0x169 ;  /* 0x0000016903507836 */ /* 0x040fe20000000000 */
[----:B------:R-:W-:Y:S01]  /*12e80*/  ISETP.GT.U32.AND P4, PT, R2, R100, PT ;  /* 0x000000640200720c */ /* 0x000fe20003f84070 */
[C---:B------:R-:W-:Y:S01]  /*12e90*/  VIADD R82, R3.reuse, 0x167 ;  /* 0x0000016703527836 */ /* 0x040fe20000000000 */
[----:B------:R-:W-:Y:S01]  /*12ea0*/  @!P1 IADD3 R96, PT, PT, R96, -R2, RZ ;  /* 0x8000000260609210 */ /* 0x000fe20007ffe0ff */
[----:B------:R-:W-:Y:S01]  /*12eb0*/  @!P6 IMAD.MOV R97, RZ, RZ, -R97 ;  /* 0x000000ffff61e224 */ /* 0x000fe200078e0a61 */
[----:B------:R-:W-:Y:S01]  /*12ec0*/  IABS R102, R78 ;  /* 0x0000004e00667213 */ /* 0x000fe20000000000 */
[C---:B------:R-:W-:Y:S01]  /*12ed0*/  VIADD R106, R3.reuse, 0x16c ;  /* 0x0000016c036a7836 */ /* 0x040fe20000000000 */
[----:B------:R-:W-:Y:S01]  /*12ee0*/  @!P3 IADD3 R96, PT, PT, -R96, RZ, RZ ;  /* 0x000000ff6060b210 */ /* 0x000fe20007ffe1ff */
[----:B------:R-:W-:Y:S01]  /*12ef0*/  VIADD R108, R3, 0x16e ;  /* 0x0000016e036c7836 */ /* 0x000fe20000000000 */
[----:B------:R-:W-:Y:S01]  /*12f00*/  ISETP.GE.AND P3, PT, R83, RZ, PT ;  /* 0x000000ff5300720c */ /* 0x000fe20003f66270 */
[----:B------:R-:W-:Y:S01]  /*12f10*/  IMAD.HI.U32 R83, R0, R102, RZ ;  /* 0x0000006600537227 */ /* 0x000fe200078e00ff */
[----:B------:R-:W-:-:S02]  /*12f20*/  ISETP.GT.U32.AND P1, PT, R2, R98, PT ;  /* 0x000000620200720c */ /* 0x000fc40003f24070 */
[----:B------:R-:W-:Y:S01]  /*12f30*/  IABS R103, R80 ;  /* 0x0000005000677213 */ /* 0x000fe20000000000 */
[----:B------:R-:W-:Y:S02]  /*12f40*/  IMAD.MOV R83, RZ, RZ, -R83 ;  /* 0x000000ffff537224 */ /* 0x000fe400078e0a53 */
[--C-:B------:R-:W-:Y:S01]  /*12f50*/  @!P5 IMAD.IADD R95, R95, 0x1, -R2.reuse ;  /* 0x000000015f5fd824 */ /* 0x100fe200078e0a02 */
[----:B------:R-:W-:Y:S01]  /*12f60*/  ISETP.GE.AND P5, PT, R101, RZ, PT ;  /* 0x000000ff6500720c */ /* 0x000fe20003fa6270 */
[----:B------:R-:W-:Y:S01]  /*12f70*/  @!P4 IMAD.IADD R100, R100, 0x1, -R2 ;  /* 0x000000016464c824 */ /* 0x000fe200078e0a02 */
[----:B------:R-:W-:Y:S01]  /*12f80*/  IABS R101, R82 ;  /* 0x0000005200657213 */ /* 0x000fe20000000000 */
[C---:B------:R-:W-:Y:S02]  /*12f90*/  IMAD R102, R2.reuse, R83, R102 ;  /* 0x0000005302667224 */ /* 0x040fe400078e0266 */
[----:B------:R-:W-:Y:S01]  /*12fa0*/  @!P2 IMAD.MOV R95, RZ, RZ, -R95 ;  /* 0x000000ffff5fa224 */ /* 0x000fe200078e0a5f */
[----:B------:R-:W-:Y:S01]  /*12fb0*/  ISETP.GT.U32.AND P2, PT, R2, R99, PT ;  /* 0x000000630200720c */ /* 0x000fe20003f44070 */
[----:B------:R-:W-:Y:S01]  /*12fc0*/  IMAD.HI.U32 R83, R0, R103, RZ ;  /* 0x0000006700537227 */ /* 0x000fe200078e00ff */
[----:B------:R-:W-:-:S02]  /*12fd0*/  ISETP.GT.U32.AND P4, PT, R2, R100, PT ;  /* 0x000000640200720c */ /* 0x000fc40003f84070 */
[----:B------:R-:W-:Y:S01]  /*12fe0*/  STL [R1+0xb3bc], R95 ;  /* 0x00b3bc5f01007387 */ /* 0x000fe20000100800 */
[--C-:B------:R-:W-:Y:S01]  /*12ff0*/  @!P1 IMAD.IADD R98, R98, 0x1, -R2.reuse ;  /* 0x0000000162629824 */ /* 0x100fe200078e0a02 */
[----:B------:R-:W-:Y:S01]  /*13000*/  IADD3 R83, PT, PT, -R83, RZ, RZ ;  /* 0x000000ff53537210 */ /* 0x000fe20007ffe1ff */
[----:B------:R-:W-:Y:S01]  /*13010*/  IMAD.HI.U32 R104, R0, R101, RZ ;  /* 0x0000006500687227 */ /* 0x000fe200078e00ff */
[----:B------:R1:W-:Y:S02]  /*13020*/  STL [R1+0xb3c0], R96 ;  /* 0x00b3c06001007387 */ /* 0x0003e40000100800 */
[C---:B------:R-:W-:Y:S01]  /*13030*/  ISETP.GT.U32.AND P1, PT, R2.reuse, R98, PT ;  /* 0x000000620200720c */ /* 0x040fe20003f24070 */
[----:B------:R-:W-:Y:S01]  /*13040*/  IMAD R103, R2, R83, R103 ;  /* 0x0000005302677224 */ /* 0x000fe200078e0267 */
[----:B------:R2:W-:Y:S01]  /*13050*/  STL [R1+0xb3c4], R97 ;  /* 0x00b3c46101007387 */ /* 0x0005e20000100800 */
[--C-:B------:R-:W-:Y:S02]  /*13060*/  @!P2 IMAD.IADD R99, R99, 0x1, -R2.reuse ;  /* 0x000000016363a824 */ /* 0x100fe400078e0a02 */
[----:B------:R-:W-:Y:S01]  /*13070*/  @!P4 IMAD.IADD R100, R100, 0x1, -R2 ;  /* 0x000000016464c824 */ /* 0x000fe200078e0a02 */
[C---:B------:R-:W-:Y:S01]  /*13080*/  ISETP.GT.U32.AND P4, PT, R2.reuse, R103, PT ;  /* 0x000000670200720c */ /* 0x040fe20003f84070 */
[----:B------:R-:W-:Y:S01]  /*13090*/  IMAD.MOV R104, RZ, RZ, -R104 ;  /* 0x000000ffff687224 */ /* 0x000fe200078e0a68 */
[C---:B------:R-:W-:Y:S01]  /*130a0*/  ISETP.GT.U32.AND P2, PT, R2.reuse, R99, PT ;  /* 0x000000630200720c */ /* 0x040fe20003f44070 */
[C---:B------:R-:W-:Y:S01]  /*130b0*/  VIADD R226, R3.reuse, 0x171 ;  /* 0x0000017103e27836 */ /* 0x040fe20000000000 */
[C---:B-1----:R-:W-:Y:S01]  /*130c0*/  IADD3 R96, PT, PT, R3.reuse, 0x1a7, RZ ;  /* 0x000001a703607810 */ /* 0x042fe20007ffe0ff */
[----:B------:R-:W-:Y:S01]  /*130d0*/  IMAD R101, R2, R104, R101 ;  /* 0x0000006802657224 */ /* 0x000fe200078e0265 */
[C---:B--2---:R-:W-:Y:S01]  /*130e0*/  IADD3 R97, PT, PT, R3.reuse, 0x1a6, RZ ;  /* 0x000001a603617810 */ /* 0x044fe20007ffe0ff */
[C---:B------:R-:W-:Y:S01]  /*130f0*/  VIADD R216, R3.reuse, 0x16f ;  /* 0x0000016f03d87836 */ /* 0x040fe20000000000 */
[----:B------:R-:W-:Y:S01]  /*13100*/  @!P1 IADD3 R98, PT, PT, R98, -R2, RZ ;  /* 0x8000000262629210 */ /* 0x000fe20007ffe0ff */
[----:B------:R-:W-:Y:S01]  /*13110*/  VIADD R225, R3, 0x173 ;  /* 0x0000017303e17836 */ /* 0x000fe20000000000 */
[----:B------:R-:W-:Y:S01]  /*13120*/  ISETP.GE.AND P1, PT, R81, RZ, PT ;  /* 0x000000ff5100720c */ /* 0x000fe20003f26270 */
[----:B------:R-:W-:Y:S01]  /*13130*/  VIADD R81, R3, 0x16a ;  /* 0x0000016a03517836 */ /* 0x000fe20000000000 */
[C---:B------:R-:W-:Y:S01]  /*13140*/  ISETP.GT.U32.AND P6, PT, R2.reuse, R101, PT ;  /* 0x000000650200720c */ /* 0x040fe20003fc4070 */
[--C-:B------:R-:W-:Y:S01]  /*13150*/  @!P4 IMAD.IADD R103, R103, 0x1, -R2.reuse ;  /* 0x000000016767c824 */ /* 0x100fe200078e0a02 */
[----:B------:R-:W-:Y:S01]  /*13160*/  IABS R111, R226 ;  /* 0x000000e2006f7213 */ /* 0x000fe20000000000 */
[----:B------:R-:W-:Y:S01]  /*13170*/  @!P2 IMAD.IADD R99, R99, 0x1, -R2 ;  /* 0x000000016363a824 */ /* 0x000fe200078e0a02 */
[----:B------:R-:W-:Y:S01]  /*13180*/  IABS R104, R81 ;  /* 0x0000005100687213 */ /* 0x000fe20000000000 */
[----:B------:R-:W-:Y:S01]  /*13190*/  @!P5 IMAD.MOV R98, RZ, RZ, -R98 ;  /* 0x000000ffff62d224 */ /* 0x000fe200078e0a62 */
[C---:B------:R-:W-:Y:S01]  /*131a0*/  ISETP.GT.U32.AND P2, PT, R2.reuse, R102, PT ;  /* 0x000000660200720c */ /* 0x040fe20003f44070 */
[----:B------:R-:W-:Y:S01]  /*131b0*/  @!P3 IMAD.MOV R99, RZ, RZ, -R99 ;  /* 0x000000ffff63b224 */ /* 0x000fe200078e0a63 */
[----:B------:R-:W-:Y:S01]  /*131c0*/  ISETP.GT.U32.AND P4, PT, R2, R103, PT ;  /* 0x000000670200720c */ /* 0x000fe20003f84070 */
[----:B------:R-:W-:Y:S01]  /*131d0*/  IMAD.HI.U32 R115, R0, R111, RZ ;  /* 0x0000006f00737227 */ /* 0x000fe200078e00ff */
[----:B------:R-:W-:Y:S01]  /*131e0*/  ISETP.GE.AND P5, PT, R82, RZ, PT ;  /* 0x000000ff5200720c */ /* 0x000fe20003fa6270 */
[----:B------:R-:W-:Y:S01]  /*131f0*/  STL [R1+0xb3c8], R98 ;  /* 0x00b3c86201007387 */ /* 0x000fe20000100800 */
[----:B------:R-:W-:Y:S01]  /*13200*/  IABS R109, R216 ;  /* 0x000000d8006d7213 */ /* 0x000fe20000000000 */
[----:B------:R-:W-:Y:S01]  /*13210*/  @!P1 IMAD.MOV R100, RZ, RZ, -R100 ;  /* 0x000000ffff649224 */ /* 0x000fe200078e0a64 */
[----:B------:R-:W-:Y:S01]  /*13220*/  ISETP.GE.AND P1, PT, R80, RZ, PT ;  /* 0x000000ff5000720c */ /* 0x000fe20003f26270 */
[----:B------:R-:W-:Y:S01]  /*13230*/  IMAD.HI.U32 R82, R0, R104, RZ ;  /* 0x0000006800527227 */ /* 0x000fe200078e00ff */
[----:B------:R-:W-:Y:S01]  /*13240*/  IABS R113, R225 ;  /* 0x000000e100717213 */ /* 0x000fe20000000000 */
[----:B------:R1:W-:Y:S02]  /*13250*/  STL [R1+0xb3cc], R99 ;  /* 0x00b3cc6301007387 */ /* 0x0003e40000100800 */
[----:B------:R-:W-:Y:S01]  /*13260*/  IMAD.MOV R82, RZ, RZ, -R82 ;  /* 0x000000ffff527224 */ /* 0x000fe200078e0a52 */
[----:B------:R-:W-:Y:S01]  /*13270*/  @!P2 IADD3 R102, PT, PT, R102, -R2, RZ ;  /* 0x800000026666a210 */ /* 0x000fe20007ffe0ff */
[----:B------:R-:W-:Y:S01]  /*13280*/  @!P4 IMAD.IADD R103, R103, 0x1, -R2 ;  /* 0x000000016767c824 */ /* 0x000fe200078e0a02 */
[----:B------:R-:W-:Y:S01]  /*13290*/  ISETP.GE.AND P2, PT, R78, RZ, PT ;  /* 0x000000ff4e00720c */ /* 0x000fe20003f46270 */
[C---:B------:R-:W-:Y:S01]  /*132a0*/  IMAD R104, R2.reuse, R82, R104 ;  /* 0x0000005202687224 */ /* 0x040fe200078e0268 */
[----:B------:R-:W-:Y:S01]  /*132b0*/  ISETP.GT.U32.AND P3, PT, R2, R102, PT ;  /* 0x000000660200720c */ /* 0x000fe20003f64070 */
[----:B------:R-:W-:Y:S01]  /*132c0*/  @!P6 IMAD.IADD R101, R101, 0x1, -R2 ;  /* 0x000000016565e824 */ /* 0x000fe200078e0a02 */
[----:B------:R-:W-:Y:S01]  /*132d0*/  ISETP.GE.AND P4, PT, R108, RZ, PT ;  /* 0x000000ff6c00720c */ /* 0x000fe20003f86270 */
[----:B------:R-:W-:Y:S01]  /*132e0*/  @!P1 IMAD.MOV R103, RZ, RZ, -R103 ;  /* 0x000000ffff679224 */ /* 0x000fe200078e0a67 */
[----:B------:R-:W-:Y:S01]  /*132f0*/  ISETP.GT.U32.AND P1, PT, R2, R104, PT ;  /* 0x000000680200720c */ /* 0x000fe20003f24070 */
[----:B------:R-:W-:Y:S01]  /*13300*/  IMAD.HI.U32 R78, R0, R109, RZ ;  /* 0x0000006d004e7227 */ /* 0x000fe200078e00ff */
[----:B------:R-:W-:Y:S01]  /*13310*/  ISETP.GT.U32.AND P6, PT, R2, R101, PT ;  /* 0x000000650200720c */ /* 0x000fe20003fc4070 */
[----:B------:R2:W-:Y:S01]  /*13320*/  STL [R1+0xb3d0], R100 ;  /* 0x00b3d06401007387 */ /* 0x0005e20000100800 */
[----:B------:R-:W-:Y:S01]  /*13330*/  IABS R108, R108 ;  /* 0x0000006c006c7213 */ /* 0x000fe20000000000 */
[----:B------:R-:W-:Y:S01]  /*13340*/  IMAD.MOV R115, RZ, RZ, -R115 ;  /* 0x000000ffff737224 */ /* 0x000fe200078e0a73 */
[----:B-1----:R-:W-:Y:S01]  /*13350*/  IADD3 R99, PT, PT, R3, 0x1a4, RZ ;  /* 0x000001a403637810 */ /* 0x002fe20007ffe0ff */
[----:B------:R-:W-:-:S02]  /*13360*/  IMAD.MOV R78, RZ, RZ, -R78 ;  /* 0x000000ffff4e7224 */ /* 0x000fc400078e0a4e */
[--C-:B------:R-:W-:Y:S01]  /*13370*/  @!P3 IMAD.IADD R102, R102, 0x1, -R2.reuse ;  /* 0x000000016666b824 */ /* 0x100fe200078e0a02 */
[----:B------:R-:W-:Y:S01]  /*13380*/  ISETP.GE.AND P3, PT, R105, RZ, PT ;  /* 0x000000ff6900720c */ /* 0x000fe20003f66270 */
[----:B------:R-:W-:Y:S01]  /*13390*/  IMAD.HI.U32 R80, R0, R108, RZ ;  /* 0x0000006c00507227 */ /* 0x000fe200078e00ff */
[----:B------:R-:W-:Y:S02]  /*133a0*/  IABS R105, R105 ;  /* 0x0000006900697213 */ /* 0x000fe40000000000 */
[----:B--2---:R-:W-:Y:S01]  /*133b0*/  IADD3 R100, PT, PT, R3, 0x1a3, RZ ;  /* 0x000001a303647810 */ /* 0x004fe20007ffe0ff */
[----:B------:R-:W-:Y:S01]  /*133c0*/  @!P1 IMAD.IADD R104, R104, 0x1, -R2 ;  /* 0x0000000168689824 */ /* 0x000fe200078e0a02 */
[----:B------:R-:W-:Y:S01]  /*133d0*/  @!P6 IADD3 R101, PT, PT, R101, -R2, RZ ;  /* 0x800000026565e210 */ /* 0x000fe20007ffe0ff */
[----:B------:R-:W-:Y:S01]  /*133e0*/  IMAD.HI.U32 R83, R0, R105, RZ ;  /* 0x0000006900537227 */ /* 0x000fe200078e00ff */
[----:B------:R-:W-:Y:S02]  /*133f0*/  ISETP.GE.AND P6, PT, R81, RZ, PT ;  /* 0x000000ff5100720c */ /* 0x000fe40003fc6270 */
[----:B------:R-:W-:Y:S01]  /*13400*/  ISETP.GT.U32.AND P1, PT, R2, R104, PT ;  /* 0x000000680200720c */ /* 0x000fe20003f24070 */
[----:B------:R-:W-:Y:S01]  /*13410*/  IMAD.MOV R83, RZ, RZ, -R83 ;  /* 0x000000ffff537224 */ /* 0x000fe200078e0a53 */
[----:B------:R-:W-:Y:S01]  /*13420*/  @!P5 IADD3 R101, PT, PT, -R101, RZ, RZ ;  /* 0x000000ff6565d210 */ /* 0x000fe20007ffe1ff */
[----:B------:R-:W-:Y:S01]  /*13430*/  @!P2 IMAD.MOV R102, RZ, RZ, -R102 ;  /* 0x000000ffff66a224 */ /* 0x000fe200078e0a66 */
[----:B------:R-:W-:Y:S01]  /*13440*/  ISETP.GE.AND P5, PT, R106, RZ, PT ;  /* 0x000000ff6a00720c */ /* 0x000fe20003fa6270 */
[----:B------:R-:W-:Y:S01]  /*13450*/  IMAD R105, R2, R83, R105 ;  /* 0x0000005302697224 */ /* 0x000fe200078e0269 */
[----:B------:R-:W-:Y:S01]  /*13460*/  IABS R106, R106 ;  /* 0x0000006a006a7213 */ /* 0x000fe20000000000 */
[----:B------:R-:W-:Y:S01]  /*13470*/  IMAD.MOV R80, RZ, RZ, -R80 ;  /* 0x000000ffff507224 */ /* 0x000fe200078e0a50 */
[----:B------:R-:W-:Y:S01]  /*13480*/  ISETP.GE.AND P2, PT, R107, RZ, PT ;  /* 0x000000ff6b00720c */ /* 0x000fe20003f46270 */
[----:B------:R-:W-:Y:S01]  /*13490*/  VIADD R83, R3, 0x172 ;  /* 0x0000017203537836 */ /* 0x000fe20000000000 */
[----:B------:R-:W-:Y:S01]  /*134a0*/  IABS R107, R107 ;  /* 0x0000006b006b7213 */ /* 0x000fe20000000000 */
[----:B------:R-:W-:Y:S01]  /*134b0*/  IMAD.HI.U32 R82, R0, R106, RZ ;  /* 0x0000006a00527227 */ /* 0x000fe200078e00ff */
[----:B------:R-:W-:Y:S02]  /*134c0*/  STL [R1+0xb3d4], R101 ;  /* 0x00b3d46501007387 */ /* 0x000fe40000100800 */
[----:B------:R-:W-:Y:S01]  /*134d0*/  IABS R112, R83 ;  /* 0x0000005300707213 */ /* 0x000fe20000000000 */
[----:B------:R-:W-:Y:S01]  /*134e0*/  @!P1 IMAD.IADD R104, R104, 0x1, -R2 ;  /* 0x0000000168689824 */ /* 0x000fe200078e0a02 */
[----:B------:R-:W-:Y:S01]  /*134f0*/  ISETP.GT.U32.AND P1, PT, R2, R105, PT ;  /* 0x000000690200720c */ /* 0x000fe20003f24070 */
[----:B------:R-:W-:Y:S01]  /*13500*/  IMAD.HI.U32 R81, R0, R107, RZ ;  /* 0x0000006b00517227 */ /* 0x000fe200078e00ff */
[----:B------:R-:W-:Y:S01]  /*13510*/  IADD3 R82, PT, PT, -R82, RZ, RZ ;  /* 0x000000ff52527210 */ /* 0x000fe20007ffe1ff */
[----:B------:R1:W-:Y:S02]  /*13520*/  STL [R1+0xb3d8], R102 ;  /* 0x00b3d86601007387 */ /* 0x0003e40000100800 */
[----:B------:R-:W-:-:S02]  /*13530*/  IMAD.MOV R81, RZ, RZ, -R81 ;  /* 0x000000ffff517224 */ /* 0x000fc400078e0a51 */
[C---:B------:R-:W-:Y:S01]  /*13540*/  IMAD R106, R2.reuse, R82, R106 ;  /* 0x00000052026a7224 */ /* 0x040fe200078e026a */
[----:B------:R-:W-:Y:S01]  /*13550*/  IADD3 R82, PT, PT, R3, 0x174, RZ ;  /* 0x0000017403527810 */ /* 0x000fe20007ffe0ff */
[C---:B------:R-:W-:Y:S02]  /*13560*/  IMAD R107, R2.reuse, R81, R107 ;  /* 0x00000051026b7224 */ /* 0x040fe400078e026b */
[C---:B------:R-:W-:Y:S01]  /*13570*/  IMAD R108, R2.reuse, R80, R108 ;  /* 0x00000050026c7224 */ /* 0x040fe200078e026c */
[----:B------:R-:W-:Y:S01]  /*13580*/  IABS R114, R82 ;  /* 0x0000005200727213 */ /* 0x000fe20000000000 */
[----:B------:R-:W-:Y:S01]  /*13590*/  @!P1 IMAD.IADD R105, R105, 0x1, -R2 ;  /* 0x0000000169699824 */ /* 0x000fe200078e0a02 */
[----:B-1----:R-:W-:Y:S01]  /*135a0*/  IADD3 R102, PT, PT, R3, 0x1a1, RZ ;  /* 0x000001a103667810 */ /* 0x002fe20007ffe0ff */
[----:B------:R-:W-:Y:S02]  /*135b0*/  @!P6 IMAD.MOV R104, RZ, RZ, -R104 ;  /* 0x000000ffff68e224 */ /* 0x000fe400078e0a68 */
[C---:B------:R-:W-:Y:S01]  /*135c0*/  IMAD R111, R2.reuse, R115, R111 ;  /* 0x00000073026f7224 */ /* 0x040fe200078e026f */
[C---:B------:R-:W-:Y:S01]  /*135d0*/  ISETP.GT.U32.AND P1, PT, R2.reuse, R105, PT ;  /* 0x000000690200720c */ /* 0x040fe20003f24070 */
[----:B------:R-:W-:-:S02]  /*135e0*/  IMAD R109, R2, R78, R109 ;  /* 0x0000004e026d7224 */ /* 0x000fc400078e026d */
[----:B------:R-:W-:-:S04]  /*135f0*/  IMAD.HI.U32 R80, R0, R113, RZ ;  /* 0x0000007100507227 */ /* 0x000fc800078e00ff */
[----:B------:R-:W-:Y:S01]  /*13600*/  IMAD.HI.U32 R81, R0, R112, RZ ;  /* 0x0000007000517227 */ /* 0x000fe200078e00ff */
[----:B------:R-:W-:-:S03]  /*13610*/  IADD3 R80, PT, PT, -R80, RZ, RZ ;  /* 0x000000ff50507210 */ /* 0x000fc60007ffe1ff */
[----:B------:R-:W-:Y:S02]  /*13620*/  IMAD.MOV R81, RZ, RZ, -R81 ;  /* 0x000000ffff517224 */ /* 0x000fe400078e0a51 */
[----:B------:R-:W-:Y:S01]  /*13630*/  @!P1 IMAD.IADD R105, R105, 0x1, -R2 ;  /* 0x0000000169699824 */ /* 0x000fe200078e0a02 */
[C---:B------:R-:W-:Y:S01]  /*13640*/  ISETP.GT.U32.AND P1, PT, R2.reuse, R106, PT ;  /* 0x0000006a0200720c */ /* 0x040fe20003f24070 */
[C---:B------:R-:W-:Y:S02]  /*13650*/  IMAD R113, R2.reuse, R80, R113 ;  /* 0x0000005002717224 */ /* 0x040fe400078e0271 */
[----:B------:R-:W-:Y:S01]  /*13660*/  @!P3 IMAD.MOV R105, RZ, RZ, -R105 ;  /* 0x000000ffff69b224 */ /* 0x000fe200078e0a69 */
[C---:B------:R-:W-:Y:S01]  /*13670*/  ISETP.GT.U32.AND P3, PT, R2.reuse, R108, PT ;  /* 0x0000006c0200720c */ /* 0x040fe20003f64070 */
[----:B------:R-:W-:Y:S02]  /*13680*/  VIADD R80, R3, 0x175 ;  /* 0x0000017503507836 */ /* 0x000fe40000000000 */
[----:B------:R-:W-:-:S02]  /*13690*/  IMAD R112, R2, R81, R112 ;  /* 0x0000005102707224 */ /* 0x000fc400078e0270 */
[----:B------:R-:W-:Y:S01]  /*136a0*/  IMAD.HI.U32 R116, R0, R110, RZ ;  /* 0x0000006e00747227 */ /* 0x000fe200078e00ff */
[----:B------:R-:W-:-:S03]  /*136b0*/  IABS R115, R80 ;  /* 0x0000005000737213 */ /* 0x000fc60000000000 */
[----:B------:R-:W-:Y:S01]  /*136c0*/  @!P1 IADD3 R106, PT, PT, R106, -R2, RZ ;  /* 0x800000026a6a9210 */ /* 0x000fe20007ffe0ff */
[----:B------:R-:W-:Y:S01]  /*136d0*/  IMAD.MOV R116, RZ, RZ, -R116 ;  /* 0x000000ffff747224 */ /* 0x000fe200078e0a74 */
[----:B------:R-:W-:Y:S01]  /*136e0*/  ISETP.GT.U32.AND P1, PT, R2, R107, PT ;  /* 0x0000006b0200720c */ /* 0x000fe20003f24070 */
[----:B------:R-:W-:Y:S01]  /*136f0*/  IMAD.HI.U32 R124, R0, R115, RZ ;  /* 0x00000073007c7227 */ /* 0x000fe200078e00ff */
[----:B------:R-:W-:-:S03]  /*13700*/  ISETP.GT.U32.AND P6, PT, R2, R106, PT ;  /* 0x0000006a0200720c */ /* 0x000fc60003fc4070 */
[----:B------:R-:W-:Y:S02]  /*13710*/  @!P3 IMAD.IADD R108, R108, 0x1, -R2 ;  /* 0x000000016c6cb824 */ /* 0x000fe400078e0a02 */
[----:B------:R-:W-:Y:S02]  /*13720*/  IMAD.MOV R124, RZ, RZ, -R124 ;  /* 0x000000ffff7c7224 */ /* 0x000fe400078e0a7c */
[----:B------:R-:W-:Y:S01]  /*13730*/  VIADD R81, R3, 0x176 ;  /* 0x0000017603517836 */ /* 0x000fe20000000000 */
[C---:B------:R-:W-:Y:S01]  /*13740*/  ISETP.GT.U32.AND P3, PT, R2.reuse, R108, PT ;  /* 0x0000006c0200720c */ /* 0x040fe20003f64070 */
[----:B------:R-:W-:Y:S01]  /*13750*/  IMAD R115, R2, R124, R115 ;  /* 0x0000007c02737224 */ /* 0x000fe200078e0273 */
[----:B------:R-:W-:Y:S01]  /*13760*/  IABS R124, R19 ;  /* 0x00000013007c7213 */ /* 0x000fe20000000000 */
[----:B------:R-:W-:Y:S02]  /*13770*/  @!P1 IMAD.IADD R107, R107, 0x1, -R2 ;  /* 0x000000016b6b9824 */ /* 0x000fe400078e0a02 */
[----:B------:R-:W-:Y:S01]  /*13780*/  @!P6 IADD3 R106, PT, PT, R106, -R2, RZ ;  /* 0x800000026a6ae210 */ /* 0x000fe20007ffe0ff */
[C---:B------:R-:W-:Y:S01]  /*13790*/  IMAD R110, R2.reuse, R116, R110 ;  /* 0x00000074026e7224 */ /* 0x040fe200078e026e */
[----:B------:R-:W-:Y:S01]  /*137a0*/  ISETP.GT.U32.AND P6, PT, R2, R109, PT ;  /* 0x0000006d0200720c */ /* 0x000fe20003fc4070 */
[----:B------:R-:W-:Y:S01]  /*137b0*/  IMAD.HI.U32 R78, R0, R114, RZ ;  /* 0x00000072004e7227 */ /* 0x000fe200078e00ff */
[----:B------:R-:W-:-:S02]  /*137c0*/  ISETP.GT.U32.AND P1, PT, R2, R107, PT ;  /* 0x0000006b0200720c */ /* 0x000fc40003f24070 */
[----:B------:R-:W-:Y:S01]  /*137d0*/  IABS R116, R81 ;  /* 0x0000005100747213 */ /* 0x000fe20000000000 */
[----:B------:R-:W-:Y:S02]  /*137e0*/  IMAD.MOV R78, RZ, RZ, -R78 ;  /* 0x000000ffff4e7224 */ /* 0x000fe400078e0a4e */
[----:B------:R-:W-:Y:S01]  /*137f0*/  @!P3 IMAD.IADD R108, R108, 0x1, -R2 ;  /* 0x000000016c6cb824 */ /* 0x000fe200078e0a02 */
[----:B------:R-:W-:Y:S01]  /*13800*/  ISETP.GT.U32.AND P3, PT, R2, R112, PT ;  /* 0x000000700200720c */ /* 0x000fe20003f64070 */
[----:B------:R-:W-:-:S03]  /*13810*/  IMAD.HI.U32 R123, R0, R116, RZ ;  /* 0x00000074007b7227 */ /* 0x000fc600078e00ff */
[----:B------:R-:W-:Y:S01]  /*13820*/  @!P4 IADD3 R108, PT, PT, -R108, RZ, RZ ;  /* 0x000000ff6c6cc210 */ /* 0x000fe20007ffe1ff */
[----:B------:R-:W-:Y:S01]  /*13830*/  @!P6 IMAD.IADD R109, R109, 0x1, -R2 ;  /* 0x000000016d6de824 */ /* 0x000fe200078e0a02 */
[----:B------:R-:W-:Y:S01]  /*13840*/  IADD3 R123, PT, PT, -R123, RZ, RZ ;  /* 0x000000ff7b7b7210 */ /* 0x000fe20007ffe1ff */
[----:B------:R-:W-:Y:S01]  /*13850*/  @!P5 IMAD.MOV R106, RZ, RZ, -R106 ;  /* 0x000000ffff6ad224 */ /* 0x000fe200078e0a6a */
[----:B------:R-:W-:Y:S01]  /*13860*/  @!P1 IADD3 R107, PT, PT, R107, -R2, RZ ;  /* 0x800000026b6b9210 */ /* 0x000fe20007ffe0ff */
[C---:B------:R-:W-:Y:S01]  /*13870*/  IMAD R114, R2.reuse, R78, R114 ;  /* 0x0000004e02727224 */ /* 0x040fe200078e0272 */
[C---:B------:R-:W-:Y:S01]  /*13880*/  ISETP.GT.U32.AND P1, PT, R2.reuse, R111, PT ;  /* 0x0000006f0200720c */ /* 0x040fe20003f24070 */
[C---:B------:R-:W-:Y:S01]  /*13890*/  VIADD R236, R3.reuse, 0x179 ;  /* 0x0000017903ec7836 */ /* 0x040fe20000000000 */
[C---:B------:R-:W-:Y:S01]  /*138a0*/  ISETP.GT.U32.AND P6, PT, R2.reuse, R109, PT ;  /* 0x0000006d0200720c */ /* 0x040fe20003fc4070 */
[----:B------:R-:W-:Y:S01]  /*138b0*/  IMAD R116, R2, R123, R116 ;  /* 0x0000007b02747224 */ /* 0x000fe200078e0274 */
[----:B------:R-:W-:Y:S01]  /*138c0*/  @!P3 IADD3 R112, PT, PT, R112, -R2, RZ ;  /* 0x800000027070b210 */ /* 0x000fe20007ffe0ff */
[C---:B------:R-:W-:Y:S01]  /*138d0*/  VIADD R235, R3.reuse, 0x178 ;  /* 0x0000017803eb7836 */ /* 0x040fe20000000000 */
[C---:B------:R-:W-:Y:S01]  /*138e0*/  ISETP.GT.U32.AND P5, PT, R2.reuse, R110, PT ;  /* 0x0000006e0200720c */ /* 0x040fe20003fa4070 */
[C---:B------:R-:W-:Y:S01]  /*138f0*/  VIADD R125, R3.reuse, 0x17d ;  /* 0x0000017d037d7836 */ /* 0x040fe20000000000 */
[C---:B------:R-:W-:Y:S01]  /*13900*/  ISETP.GT.U32.AND P3, PT, R2.reuse, R112, PT ;  /* 0x000000700200720c */ /* 0x040fe20003f64070 */
[C---:B------:R-:W-:Y:S01]  /*13910*/  VIADD R127, R3.reuse, 0x17b ;  /* 0x0000017b037f7836 */ /* 0x040fe20000000000 */
[C---:B------:R-:W-:Y:S01]  /*13920*/  IADD3 R78, PT, PT, R3.reuse, 0x177, RZ ;  /* 0x00000177034e7810 */ /* 0x040fe20007ffe0ff */
[----:B------:R-:W-:Y:S01]  /*13930*/  VIADD R126, R3, 0x17c ;  /* 0x0000017c037e7836 */ /* 0x000fe20000000000 */
[----:B------:R-:W-:Y:S01]  /*13940*/  IABS R119, R236 ;  /* 0x000000ec00777213 */ /* 0x000fe20000000000 */
[--C-:B------:R-:W-:Y:S01]  /*13950*/  @!P1 IMAD.IADD R111, R111, 0x1, -R2.reuse ;  /* 0x000000016f6f9824 */ /* 0x100fe200078e0a02 */
[----:B------:R-:W-:Y:S01]  /*13960*/  IABS R117, R78 ;  /* 0x0000004e00757213 */ /* 0x000fe20000000000 */
[----:B------:R-:W-:Y:S01]  /*13970*/  @!P6 IMAD.IADD R109, R109, 0x1, -R2 ;  /* 0x000000016d6de824 */ /* 0x000fe200078e0a02 */
[----:B------:R-:W-:Y:S01]  /*13980*/  ISETP.GT.U32.AND P6, PT, R2, R113, PT ;  /* 0x000000710200720c */ /* 0x000fe20003fc4070 */
[----:B------:R-:W-:Y:S01]  /*13990*/  IMAD.HI.U32 R120, R0, R119, RZ ;  /* 0x0000007700787227 */ /* 0x000fe200078e00ff */
[----:B------:R-:W-:-:S02]  /*139a0*/  ISETP.GT.U32.AND P1, PT, R2, R111, PT ;  /* 0x0000006f0200720c */ /* 0x000fc40003f24070 */
[----:B------:R-:W-:Y:S01]  /*139b0*/  IABS R118, R235 ;  /* 0x000000eb00767213 */ /* 0x000fe20000000000 */
[----:B------:R-:W-:Y:S01]  /*139c0*/  @!P3 IMAD.IADD R112, R112, 0x1, -R2 ;  /* 0x000000017070b824 */ /* 0x000fe200078e0a02 */
[----:B------:R-:W-:Y:S01]  /*139d0*/  ISETP.GT.U32.AND P3, PT, R2, R116, PT ;  /* 0x000000740200720c */ /* 0x000fe20003f64070 */
[----:B------:R-:W-:Y:S01]  /*139e0*/  IMAD.HI.U32 R122, R0, R117, RZ ;  /* 0x00000075007a7227 */ /* 0x000fe200078e00ff */
[----:B------:R-:W-:-:S03]  /*139f0*/  IABS R123, R125 ;  /* 0x0000007d007b7213 */ /* 0x000fc60000000000 */
[----:B------:R-:W-:Y:S02]  /*13a00*/  @!P5 IMAD.IADD R110, R110, 0x1, -R2 ;  /* 0x000000016e6ed824 */ /* 0x000fe400078e0a02 */
[----:B------:R-:W-:Y:S01]  /*13a10*/  @!P6 IADD3 R113, PT, PT, R113, -R2, RZ ;  /* 0x800000027171e210 */ /* 0x000fe20007ffe0ff */
[----:B------:R-:W-:Y:S02]  /*13a20*/  IMAD.MOV R122, RZ, RZ, -R122 ;  /* 0x000000ffff7a7224 */ /* 0x000fe400078e0a7a */
[----:B------:R-:W-:Y:S01]  /*13a30*/  @!P1 IMAD.IADD R111, R111, 0x1, -R2 ;  /* 0x000000016f6f9824 */ /* 0x000fe200078e0a02 */
[C---:B------:R-:W-:Y:S01]  /*13a40*/  ISETP.GT.U32.AND P1, PT, R2.reuse, R115, PT ;  /* 0x000000730200720c */ /* 0x040fe20003f24070 */
[----:B------:R-:W-:Y:S01]  /*13a50*/  IMAD.MOV R120, RZ, RZ, -R120 ;  /* 0x000000ffff787224 */ /* 0x000fe200078e0a78 */
[C---:B------:R-:W-:Y:S01]  /*13a60*/  ISETP.GT.U32.AND P6, PT, R2.reuse, R113, PT ;  /* 0x000000710200720c */ /* 0x040fe20003fc4070 */
[C---:B------:R-:W-:Y:S01]  /*13a70*/  IMAD R117, R2.reuse, R122, R117 ;  /* 0x0000007a02757224 */ /* 0x040fe200078e0275 */
[C---:B------:R-:W-:Y:S01]  /*13a80*/  ISETP.GT.U32.AND P5, PT, R2.reuse, R110, PT ;  /* 0x0000006e0200720c */ /* 0x040fe20003fa4070 */
[----:B------:R-:W-:Y:S01]  /*13a90*/  IMAD R119, R2, R120, R119 ;  /* 0x0000007802777224 */ /* 0x000fe200078e0277 */
[----:B------:R-:W-:Y:S01]  /*13aa0*/  IABS R120, R234 ;  /* 0x000000ea00787213 */ /* 0x000fe20000000000 */
[----:B------:R-:W-:Y:S01]  /*13ab0*/  @!P3 IMAD.IADD R116, R116, 0x1, -R2 ;  /* 0x000000017474b824 */ /* 0x000fe200078e0a02 */
[----:B------:R-:W-:Y:S01]  /*13ac0*/  IABS R122, R126 ;  /* 0x0000007e007a7213 */ /* 0x000fe20000000000 */
[----:B------:R-:W-:-:S03]  /*13ad0*/  IMAD.HI.U32 R121, R0, R118, RZ ;  /* 0x0000007600797227 */ /* 0x000fc600078e00ff */
[C---:B------:R-:W-:Y:S01]  /*13ae0*/  ISETP.GT.U32.AND P3, PT, R2.reuse, R116, PT ;  /* 0x000000740200720c */ /* 0x040fe20003f64070 */
[--C-:B------:R-:W-:Y:S02]  /*13af0*/  @!P1 IMAD.IADD R115, R115, 0x1, -R2.reuse ;  /* 0x0000000173739824 */ /* 0x100fe400078e0a02 */
[----:B------:R-:W-:Y:S01]  /*13b00*/  @!P6 IMAD.IADD R113, R113, 0x1, -R2 ;  /* 0x000000017171e824 */ /* 0x000fe200078e0a02 */
[----:B------:R-:W-:Y:S01]  /*13b10*/  ISETP.GT.U32.AND P6, PT, R2, R117, PT ;  /* 0x000000750200720c */ /* 0x000fe20003fc4070 */
[----:B------:R-:W-:Y:S01]  /*13b20*/  IMAD.HI.U32 R129, R0, R120, RZ ;  /* 0x0000007800817227 */ /* 0x000fe200078e00ff */
[----:B------:R-:W-:-:S03]  /*13b30*/  ISETP.GT.U32.AND P1, PT, R2, R115, PT ;  /* 0x000000730200720c */ /* 0x000fc60003f24070 */
[----:B------:R-:W-:Y:S01]  /*13b40*/  @!P5 IMAD.IADD R110, R110, 0x1, -R2 ;  /* 0x000000016e6ed824 */ /* 0x000fe200078e0a02 */
[C---:B------:R-:W-:Y:S01]  /*13b50*/  ISETP.GT.U32.AND P5, PT, R2.reuse, R114, PT ;  /* 0x000000720200720c */ /* 0x040fe20003fa4070 */
[----:B------:R-:W-:Y:S02]  /*13b60*/  IMAD.MOV R121, RZ, RZ, -R121 ;  /* 0x000000ffff797224 */ /* 0x000fe400078e0a79 */
[----:B------:R-:W-:Y:S02]  /*13b70*/  IMAD.MOV R129, RZ, RZ, -R129 ;  /* 0x000000ffff817224 */ /* 0x000fe400078e0a81 */
[C---:B------:R-:W-:Y:S01]  /*13b80*/  IMAD R118, R2.reuse, R121, R118 ;  /* 0x0000007902767224 */ /* 0x040fe200078e0276 */
[----:B------:R-:W-:Y:S01]  /*13b90*/  IABS R121, R127 ;  /* 0x0000007f00797213 */ /* 0x000fe20000000000 */
[C---:B------:R-:W-:Y:S01]  /*13ba0*/  IMAD R120, R2.reuse, R129, R120 ;  /* 0x0000008102787224 */ /* 0x040fe200078e0278 */
[----:B------:R-:W-:Y:S01]  /*13bb0*/  @!P6 IADD3 R117, PT, PT, R117, -R2, RZ ;  /* 0x800000027575e210 */ /* 0x000fe20007ffe0ff */
[----:B------:R-:W-:Y:S01]  /*13bc0*/  @!P1 IMAD.IADD R115, R115, 0x1, -R2 ;  /* 0x0000000173739824 */ /* 0x000fe200078e0a02 */
[----:B------:R-:W-:Y:S01]  /*13bd0*/  ISETP.GT.U32.AND P1, PT, R2, R119, PT ;  /* 0x000000770200720c */ /* 0x000fe20003f24070 */
[----:B------:R-:W-:Y:S01]  /*13be0*/  IMAD.HI.U32 R126, R0, R123, RZ ;  /* 0x0000007b007e7227 */ /* 0x000fe200078e00ff */
[----:B------:R-:W-:-:S02]  /*13bf0*/  ISETP.GT.U32.AND P6, PT, R2, R117, PT ;  /* 0x000000750200720c */ /* 0x000fc40003fc4070 */
[----:B------:R-:W-:Y:S01]  /*13c00*/  @!P5 IADD3 R114, PT, PT, R114, -R2, RZ ;  /* 0x800000027272d210 */ /* 0x000fe20007ffe0ff */
[----:B------:R-:W-:Y:S01]  /*13c10*/  @!P3 IMAD.IADD R116, R116, 0x1, -R2 ;  /* 0x000000017474b824 */ /* 0x000fe200078e0a02 */
[----:B------:R-:W-:Y:S01]  /*13c20*/  ISETP.GT.U32.AND P3, PT, R2, R120, PT ;  /* 0x000000780200720c */ /* 0x000fe20003f64070 */
[----:B------:R-:W-:Y:S01]  /*13c30*/  IMAD.HI.U32 R128, R0, R121, RZ ;  /* 0x0000007900807227 */ /* 0x000fe200078e00ff */
[----:B------:R-:W-:Y:S02]  /*13c40*/  IADD3 R126, PT, PT, -R126, RZ, RZ ;  /* 0x000000ff7e7e7210 */ /* 0x000fe40007ffe1ff */
[C---:B------:R-:W-:Y:S01]  /*13c50*/  ISETP.GT.U32.AND P5, PT, R2.reuse, R114, PT ;  /* 0x000000720200720c */ /* 0x040fe20003fa4070 */
[----:B------:R-:W-:Y:S02]  /*13c60*/  IMAD.MOV R128, RZ, RZ, -R128 ;  /* 0x000000ffff807224 */ /* 0x000fe400078e0a80 */
[----:B------:R-:W-:Y:S01]  /*13c70*/  @!P1 IADD3 R119, PT, PT, R119, -R2, RZ ;  /* 0x8000000277779210 */ /* 0x000fe20007ffe0ff */
[----:B------:R-:W-:-:S02]  /*13c80*/  IMAD R123, R2, R126, R123 ;  /* 0x0000007e027b7224 */ /* 0x000fc400078e027b */
[C---:B------:R-:W-:Y:S01]  /*13c90*/  IMAD R121, R2.reuse, R128, R121 ;  /* 0x0000008002797224 */ /* 0x040fe200078e0279 */
[----:B------:R-:W-:Y:S01]  /*13ca0*/  ISETP.GT.U32.AND P1, PT, R2, R119, PT ;  /* 0x000000770200720c */ /* 0x000fe20003f24070 */
[--C-:B------:R-:W-:Y:S02]  /*13cb0*/  @!P6 IMAD.IADD R117, R117, 0x1, -R2.reuse ;  /* 0x000000017575e824 */ /* 0x100fe400078e0a02 */
[----:B------:R-:W-:Y:S01]  /*13cc0*/  @!P3 IMAD.IADD R120, R120, 0x1, -R2 ;  /* 0x000000017878b824 */ /* 0x000fe200078e0a02 */
[----:B------:R-:W-:Y:S01]  /*13cd0*/  ISETP.GT.U32.AND P6, PT, R2, R121, PT ;  /* 0x000000790200720c */ /* 0x000fe20003fc4070 */
[----:B------:R-:W-:-:S03]  /*13ce0*/  IMAD.HI.U32 R127, R0, R122, RZ ;  /* 0x0000007a007f7227 */ /* 0x000fc600078e00ff */
[----:B------:R-:W-:Y:S01]  /*13cf0*/  ISETP.GT.U32.AND P3, PT, R2, R120, PT ;  /* 0x000000780200720c */ /* 0x000fe20003f64070 */
[----:B------:R-:W-:-:S04]  /*13d00*/  IMAD.HI.U32 R125, R0, R124, RZ ;  /* 0x0000007c007d7227 */ /* 0x000fc800078e00ff */
[--C-:B------:R-:W-:Y:S01]  /*13d10*/  @!P1 IMAD.IADD R119, R119, 0x1, -R2.reuse ;  /* 0x0000000177779824 */ /* 0x100fe200078e0a02 */
[----:B------:R-:W-:Y:S01]  /*13d20*/  ISETP.GT.U32.AND P1, PT, R2, R123, PT ;  /* 0x0000007b0200720c */ /* 0x000fe20003f24070 */
[----:B------:R-:W-:Y:S01]  /*13d30*/  @!P5 IMAD.IADD R114, R114, 0x1, -R2 ;  /* 0x000000017272d824 */ /* 0x000fe200078e0a02 */
[C---:B------:R-:W-:Y:S01]  /*13d40*/  ISETP.GT.U32.AND P5, PT, R2.reuse, R118, PT ;  /* 0x000000760200720c */ /* 0x040fe20003fa4070 */
[----:B------:R-:W-:Y:S02]  /*13d50*/  IMAD.MOV R127, RZ, RZ, -R127 ;  /* 0x000000ffff7f7224 */ /* 0x000fe400078e0a7f */
[----:B------:R-:W-:Y:S02]  /*13d60*/  IMAD.MOV R125, RZ, RZ, -R125 ;  /* 0x000000ffff7d7224 */ /* 0x000fe400078e0a7d */
[----:B------:R-:W-:Y:S02]  /*13d70*/  VIADD R249, R3, 0x17f ;  /* 0x0000017f03f97836 */ /* 0x000fe40000000000 */
[C---:B------:R-:W-:Y:S01]  /*13d80*/  IMAD R122, R2.reuse, R127, R122 ;  /* 0x0000007f027a7224 */ /* 0x040fe200078e027a */
[----:B------:R-:W-:Y:S01]  /*13d90*/  IABS R127, R5 ;  /* 0x00000005007f7213 */ /* 0x000fe20000000000 */
[----:B------:R-:W-:Y:S01]  /*13da0*/  IMAD R124, R2, R125, R124 ;  /* 0x0000007d027c7224 */ /* 0x000fe200078e027c */
[----:B------:R-:W-:Y:S01]  /*13db0*/  IABS R125, R249 ;  /* 0x000000f9007d7213 */ /* 0x000fe20000000000 */
[----:B------:R-:W-:-:S02]  /*13dc0*/  @!P6 IMAD.IADD R121, R121, 0x1, -R2 ;  /* 0x000000017979e824 */ /* 0x000fc400078e0a02 */
[--C-:B------:R-:W-:Y:S02]  /*13dd0*/  @!P1 IMAD.IADD R123, R123, 0x1, -R2.reuse ;  /* 0x000000017b7b9824 */ /* 0x100fe400078e0a02 */
[----:B------:R-:W-:Y:S01]  /*13de0*/  @!P3 IMAD.IADD R120, R120, 0x1, -R2 ;  /* 0x000000017878b824 */ /* 0x000fe200078e0a02 */
[----:B------:R-:W-:Y:S01]  /*13df0*/  ISETP.GT.U32.AND P6, PT, R2, R121, PT ;  /* 0x000000790200720c */ /* 0x000fe20003fc4070 */
[----:B------:R-:W-:Y:S01]  /*13e00*/  IMAD.HI.U32 R134, R0, R125, RZ ;  /* 0x0000007d00867227 */ /* 0x000fe200078e00ff */
[C---:B------:R-:W-:Y:S02]  /*13e10*/  ISETP.GT.U32.AND P3, PT, R2.reuse, R124, PT ;  /* 0x0000007c0200720c */ /* 0x040fe40003f64070 */
[----:B------:R-:W-:Y:S01]  /*13e20*/  ISETP.GT.U32.AND P1, PT, R2, R123, PT ;  /* 0x0000007b0200720c */ /* 0x000fe20003f24070 */
[----:B------:R-:W-:-:S04]  /*13e30*/  IMAD.HI.U32 R132, R0, R127, RZ ;  /* 0x0000007f00847227 */ /* 0x000fc800078e00ff */
[----:B------:R-:W-:Y:S02]  /*13e40*/  @!P5 IMAD.IADD R118, R118, 0x1, -R2 ;  /* 0x000000017676d824 */ /* 0x000fe400078e0a02 */
[----:B------:R-:W-:Y:S02]  /*13e50*/  IMAD.MOV R134, RZ, RZ, -R134 ;  /* 0x000000ffff867224 */ /* 0x000fe400078e0a86 */
[----:B------:R-:W-:Y:S01]  /*13e60*/  IMAD.MOV R132, RZ, RZ, -R132 ;  /* 0x000000ffff847224 */ /* 0x000fe200078e0a84 */
[C---:B------:R-:W-:Y:S01]  /*13e70*/  ISETP.GT.U32.AND P5, PT, R2.reuse, R118, PT ;  /* 0x000000760200720c */ /* 0x040fe20003fa4070 */
[----:B------:R-:W-:Y:S02]  /*13e80*/  VIADD R4, R3, 0x182 ;  /* 0x0000018203047836 */ /* 0x000fe40000000000 */
[C---:B------:R-:W-:Y:S01]  /*13e90*/  IMAD R125, R2.reuse, R134, R125 ;  /* 0x00000086027d7224 */ /* 0x040fe200078e027d */
[----:B------:R-:W-:Y:S01]  /*13ea0*/  @!P1 IADD3 R123, PT, PT, R123, -R2, RZ ;  /* 0x800000027b7b9210 */ /* 0x000fe20007ffe0ff */
[C---:B------:R-:W-:Y:S01]  /*13eb0*/  IMAD R127, R2.reuse, R132, R127 ;  /* 0x00000084027f7224 */ /* 0x040fe200078e027f */
[----:B------:R-:W-:Y:S01]  /*13ec0*/  IABS R128, R4 ;  /* 0x0000000400807213 */ /* 0x000fe20000000000 */
[--C-:B------:R-:W-:Y:S01]  /*13ed0*/  @!P6 IMAD.IADD R121, R121, 0x1, -R2.reuse ;  /* 0x000000017979e824 */ /* 0x100fe200078e0a02 */
[----:B------:R-:W-:Y:S01]  /*13ee0*/  ISETP.GT.U32.AND P6, PT, R2, R125, PT ;  /* 0x0000007d0200720c */ /* 0x000fe20003fc4070 */
[----:B------:R-:W-:Y:S01]  /*13ef0*/  @!P3 IMAD.IADD R124, R124, 0x1, -R2 ;  /* 0x000000017c7cb824 */ /* 0x000fe200078e0a02 */
[----:B------:R-:W-:Y:S01]  /*13f00*/  ISETP.GT.U32.AND P1, PT, R2, R127, PT ;  /* 0x0000007f0200720c */ /* 0x000fe20003f24070 */
[----:B------:R-:W-:Y:S01]  /*13f10*/  IMAD.HI.U32 R131, R0, R128, RZ ;  /* 0x0000008000837227 */ /* 0x000fe200078e00ff */
[----:B------:R-:W-:-:S02]  /*13f20*/  IADD3 R4, PT, PT, R3, 0x188, RZ ;  /* 0x0000018803047810 */ /* 0x000fc40007ffe0ff */
[----:B------:R-:W-:Y:S01]  /*13f30*/  ISETP.GT.U32.AND P3, PT, R2, R124, PT ;  /* 0x0000007c0200720c */ /* 0x000fe20003f64070 */
[C---:B------:R-:W-:Y:S01]  /*13f40*/  VIADD R7, R3.reuse, 0x183 ;  /* 0x0000018303077836 */ /* 0x040fe20000000000 */
[----:B------:R-:W-:Y:S01]  /*13f50*/  @!P5 IADD3 R118, PT, PT, R118, -R2, RZ ;  /* 0x800000027676d210 */ /* 0x000fe20007ffe0ff */
[----:B------:R-:W-:Y:S01]  /*13f60*/  IMAD.MOV R131, RZ, RZ, -R131 ;  /* 0x000000ffff837224 */ /* 0x000fe200078e0a83 */
[C---:B------:R-:W-:Y:S01]  /*13f70*/  ISETP.GT.U32.AND P5, PT, R2.reuse, R122, PT ;  /* 0x0000007a0200720c */ /* 0x040fe20003fa4070 */
[----:B------:R-:W-:Y:S01]  /*13f80*/  VIADD R8, R3, 0x185 ;  /* 0x0000018503087836 */ /* 0x000fe20000000000 */
[----:B------:R-:W-:Y:S01]  /*13f90*/  IABS R129, R7 ;  /* 0x0000000700817213 */ /* 0x000fe20000000000 */
[C---:B------:R-:W-:Y:S01]  /*13fa0*/  IMAD R128, R2.reuse, R131, R128 ;  /* 0x0000008302807224 */ /* 0x040fe200078e0280 */
[----:B------:R-:W-:Y:S01]  /*13fb0*/  IABS R134, R4 ;  /* 0x0000000400867213 */ /* 0x000fe20000000000 */
[--C-:B------:R-:W-:Y:S01]  /*13fc0*/  @!P6 IMAD.IADD R125, R125, 0x1, -R2.reuse ;  /* 0x000000017d7de824 */ /* 0x100fe200078e0a02 */
[----:B------:R-:W-:Y:S01]  /*13fd0*/  IABS R131, R8 ;  /* 0x0000000800837213 */ /* 0x000fe20000000000 */
[--C-:B------:R-:W-:Y:S01]  /*13fe0*/  @!P1 IMAD.IADD R127, R127, 0x1, -R2.reuse ;  /* 0x000000017f7f9824 */ /* 0x100fe200078e0a02 */
[----:B------:R-:W-:Y:S01]  /*13ff0*/  STL [R1+0xab24], R7 ;  /* 0x00ab240701007387 */ /* 0x000fe20000100800 */
[----:B------:R-:W-:Y:S01]  /*14000*/  VIADD R6, R3, 0x180 ;  /* 0x0000018003067836 */ /* 0x000fe20000000000 */
[----:B------:R-:W-:Y:S01]  /*14010*/  ISETP.GT.U32.AND P6, PT, R2, R125, PT ;  /* 0x0000007d0200720c */ /* 0x000fe20003fc4070 */
[----:B------:R-:W-:Y:S01]  /*14020*/  @!P3 IMAD.IADD R124, R124, 0x1, -R2 ;  /* 0x000000017c7cb824 */ /* 0x000fe200078e0a02 */
[----:B------:R-:W-:Y:S01]  /*14030*/  ISETP.GT.U32.AND P3, PT, R2, R128, PT ;  /* 0x000000800200720c */ /* 0x000fe20003f64070 */
[----:B------:R-:W-:Y:S01]  /*14040*/  IMAD.HI.U32 R130, R0, R129, RZ ;  /* 0x0000008100827227 */ /* 0x000fe200078e00ff */
[----:B------:R-:W-:Y:S01]  /*14050*/  ISETP.GT.U32.AND P1, PT, R2, R127, PT ;  /* 0x0000007f0200720c */ /* 0x000fe20003f24070 */
[----:B------:R1:W-:Y:S01]  /*14060*/  STL [R1+0xab08], R9 ;  /* 0x00ab080901007387 */ /* 0x0003e20000100800 */
[----:B------:R-:W-:Y:S01]  /*14070*/  IABS R126, R6 ;  /* 0x00000006007e7213 */ /* 0x000fe20000000000 */
[----:B------:R-:W-:-:S02]  /*14080*/  IMAD.HI.U32 R138, R0, R131, RZ ;  /* 0x00000083008a7227 */ /* 0x000fc400078e00ff */
[----:B------:R-:W-:Y:S02]  /*14090*/  STL [R1+0xab0c], R8 ;  /* 0x00ab0c0801007387 */ /* 0x000fe40000100800 */
[----:B------:R-:W-:Y:S02]  /*140a0*/  @!P5 IMAD.IADD R122, R122, 0x1, -R2 ;  /* 0x000000017a7ad824 */ /* 0x000fe400078e0a02 */
[----:B------:R-:W-:Y:S02]  /*140b0*/  IMAD.MOV R130, RZ, RZ, -R130 ;  /* 0x000000ffff827224 */ /* 0x000fe400078e0a82 */
[----:B------:R-:W-:Y:S01]  /*140c0*/  IMAD.MOV R138, RZ, RZ, -R138 ;  /* 0x000000ffff8a7224 */ /* 0x000fe200078e0a8a */
[----:B------:R-:W-:Y:S01]  /*140d0*/  ISETP.GT.U32.AND P5, PT, R2, R122, PT ;  /* 0x0000007a0200720c */ /* 0x000fe20003fa4070 */
[----:B------:R-:W-:Y:S01]  /*140e0*/  IMAD.HI.U32 R133, R0, R126, RZ ;  /* 0x0000007e00857227 */ /* 0x000fe200078e00ff */
[----:B------:R-:W-:-:S03]  /*140f0*/  @!P1 IADD3 R127, PT, PT, R127, -R2, RZ ;  /* 0x800000027f7f9210 */ /* 0x000fc60007ffe0ff */
[C---:B------:R-:W-:Y:S01]  /*14100*/  IMAD R129, R2.reuse, R130, R129 ;  /* 0x0000008202817224 */ /* 0x040fe200078e0281 */
[----:B------:R-:W-:Y:S01]  /*14110*/  IADD3 R133, PT, PT, -R133, RZ, RZ ;  /* 0x000000ff85857210 */ /* 0x000fe20007ffe1ff */
[----:B------:R-:W-:Y:S01]  /*14120*/  VIADD R6, R3, 0x186 ;  /* 0x0000018603067836 */ /* 0x000fe20000000000 */
[----:B------:R-:W-:Y:S01]  /*14130*/  IABS R130, R9 ;  /* 0x0000000900827213 */ /* 0x000fe20000000000 */
[----:B------:R-:W-:Y:S02]  /*14140*/  IMAD R131, R2, R138, R131 ;  /* 0x0000008a02837224 */ /* 0x000fe400078e0283 */
[--C-:B------:R-:W-:Y:S01]  /*14150*/  @!P6 IMAD.IADD R125, R125, 0x1, -R2.reuse ;  /* 0x000000017d7de824 */ /* 0x100fe200078e0a02 */
[----:B------:R-:W-:Y:S01]  /*14160*/  IABS R132, R6 ;  /* 0x0000000600847213 */ /* 0x000fe20000000000 */
[----:B------:R-:W-:Y:S01]  /*14170*/  @!P3 IMAD.IADD R128, R128, 0x1, -R2 ;  /* 0x000000018080b824 */ /* 0x000fe200078e0a02 */
[C---:B------:R-:W-:Y:S01]  /*14180*/  ISETP.GT.U32.AND P6, PT, R2.reuse, R129, PT ;  /* 0x000000810200720c */ /* 0x040fe20003fc4070 */
[C---:B------:R-:W-:Y:S01]  /*14190*/  IMAD R126, R2.reuse, R133, R126 ;  /* 0x00000085027e7224 */ /* 0x040fe200078e027e */
[----:B------:R-:W-:Y:S01]  /*141a0*/  ISETP.GT.U32.AND P1, PT, R2, R131, PT ;  /* 0x000000830200720c */ /* 0x000fe20003f24070 */
[----:B------:R-:W-:Y:S01]  /*141b0*/  IMAD.HI.U32 R135, R0, R134, RZ ;  /* 0x0000008600877227 */ /* 0x000fe200078e00ff */
[----:B------:R-:W-:Y:S01]  /*141c0*/  ISETP.GT.U32.AND P3, PT, R2, R128, PT ;  /* 0x000000800200720c */ /* 0x000fe20003f64070 */
[----:B------:R2:W-:Y:S01]  /*141d0*/  STL [R1+0xab28], R6 ;  /* 0x00ab280601007387 */ /* 0x0005e20000100800 */
[----:B------:R-:W-:Y:S01]  /*141e0*/  @!P5 IADD3 R122, PT, PT, R122, -R2, RZ ;  /* 0x800000027a7ad210 */ /* 0x000fe20007ffe0ff */
[----:B------:R-:W-:Y:S01]  /*141f0*/  IMAD.HI.U32 R137, R0, R132, RZ ;  /* 0x0000008400897227 */ /* 0x000fe200078e00ff */
[----:B------:R-:W-:-:S03]  /*14200*/  ISETP.GT.U32.AND P5, PT, R2, R126, PT ;  /* 0x0000007e0200720c */ /* 0x000fc60003fa4070 */
[C---:B------:R-:W-:Y:S02]  /*14210*/  VIADD R5, R3.reuse, 0x187 ;  /* 0x0000018703057836 */ /* 0x040fe40000000000 */
[----:B------:R-:W-:Y:S02]  /*14220*/  IMAD.MOV R135, RZ, RZ, -R135 ;  /* 0x000000ffff877224 */ /* 0x000fe400078e0a87 */
[----:B-1----:R-:W-:Y:S01]  /*14230*/  VIADD R9, R3, 0x189 ;  /* 0x0000018903097836 */ /* 0x002fe20000000000 */
[----:B------:R-:W-:Y:S01]  /*14240*/  IABS R133, R5 ;  /* 0x0000000500857213 */ /* 0x000fe20000000000 */
[----:B------:R-:W-:Y:S01]  /*14250*/  IMAD.MOV R137, RZ, RZ, -R137 ;  /* 0x000000ffff897224 */ /* 0x000fe200078e0a89 */
[----:B------:R-:W-:Y:S01]  /*14260*/  STL [R1+0xab38], R5 ;  /* 0x00ab380501007387 */ /* 0x000fe20000100800 */
[C---:B------:R-:W-:Y:S01]  /*14270*/  IMAD R134, R2.reuse, R135, R134 ;  /* 0x0000008702867224 */ /* 0x040fe200078e0286 */
[----:B------:R-:W-:Y:S01]  /*14280*/  IABS R135, R9 ;  /* 0x0000000900877213 */ /* 0x000fe20000000000 */
[----:B------:R-:W-:Y:S01]  /*14290*/  IMAD R132, R2, R137, R132 ;  /* 0x0000008902847224 */ /* 0x000fe200078e0284 */
[----:B------:R1:W-:Y:S01]  /*142a0*/  STL [R1+0xab44], R4 ;  /* 0x00ab440401007387 */ /* 0x0003e20000100800 */
[--C-:B------:R-:W-:Y:S01]  /*142b0*/  @!P6 IMAD.IADD R129, R129, 0x1, -R2.reuse ;  /* 0x000000018181e824 */ /* 0x100fe200078e0a02 */
[----:B--2---:R-:W-:Y:S01]  /*142c0*/  IADD3 R6, PT, PT, R3, 0x18b, RZ ;  /* 0x0000018b03067810 */ /* 0x004fe20007ffe0ff */
[----:B------:R-:W-:Y:S01]  /*142d0*/  @!P1 IMAD.IADD R131, R131, 0x1, -R2 ;  /* 0x0000000183839824 */ /* 0x000fe200078e0a02 */
[----:B------:R-:W-:Y:S01]  /*142e0*/  STL [R1+0xab30], R9 ;  /* 0x00ab300901007387 */ /* 0x000fe20000100800 */
[----:B------:R-:W-:Y:S01]  /*142f0*/  IMAD.HI.U32 R136, R0, R133, RZ ;  /* 0x0000008500887227 */ /* 0x000fe200078e00ff */
[----:B------:R-:W-:-:S02]  /*14300*/  ISETP.GT.U32.AND P6, PT, R2, R129, PT ;  /* 0x000000810200720c */ /* 0x000fc40003fc4070 */
[----:B------:R-:W-:Y:S01]  /*14310*/  ISETP.GT.U32.AND P1, PT, R2, R131, PT ;  /* 0x000000830200720c */ /* 0x000fe20003f24070 */
[----:B------:R-:W-:Y:S01]  /*14320*/  IMAD.HI.U32 R144, R0, R135, RZ ;  /* 0x0000008700907227 */ /* 0x000fe200078e00ff */
[----:B------:R-:W-:Y:S02]  /*14330*/  IADD3 R136, PT, PT, -R136, RZ, RZ ;  /* 0x000000ff88887210 */ /* 0x000fe40007ffe1ff */
[----:B------:R-:W-:Y:S01]  /*14340*/  IABS R137, R6 ;  /* 0x0000000600897213 */ /* 0x000fe20000000000 */
[--C-:B------:R-:W-:Y:S01]  /*14350*/  @!P3 IMAD.IADD R128, R128, 0x1, -R2.reuse ;  /* 0x000000018080b824 */ /* 0x100fe200078e0a02 */
[----:B------:R-:W-:Y:S01]  /*14360*/  ISETP.GT.U32.AND P3, PT, R2, R132, PT ;  /* 0x000000840200720c */ /* 0x000fe20003f64070 */
[----:B------:R-:W-:Y:S01]  /*14370*/  @!P5 IMAD.IADD R126, R126, 0x1, -R2 ;  /* 0x000000017e7ed824 */ /* 0x000fe200078e0a02 */
[----:B------:R-:W-:Y:S01]  /*14380*/  IADD3 R144, PT, PT, -R144, RZ, RZ ;  /* 0x000000ff90907210 */ /* 0x000fe20007ffe1ff */
[----:B------:R-:W-:-:S03]  /*14390*/  IMAD.HI.U32 R139, R0, R130, RZ ;  /* 0x00000082008b7227 */ /* 0x000fc600078e00ff */
[C---:B------:R-:W-:Y:S01]  /*143a0*/  ISETP.GT.U32.AND P5, PT, R2.reuse, R126, PT ;  /* 0x0000007e0200720c */ /* 0x040fe20003fa4070 */
[C---:B------:R-:W-:Y:S02]  /*143b0*/  IMAD R133, R2.reuse, R136, R133 ;  /* 0x0000008802857224 */ /* 0x040fe400078e0285 */
[----:B------:R-:W-:Y:S02]  /*143c0*/  VIADD R8, R3, 0x18a ;  /* 0x0000018a03087836 */ /* 0x000fe40000000000 */
[C---:B------:R-:W-:Y:S02]  /*143d0*/  IMAD R135, R2.reuse, R144, R135 ;  /* 0x0000009002877224 */ /* 0x040fe400078e0287 */
[----:B------:R-:W-:Y:S01]  /*143e0*/  IMAD.MOV R139, RZ, RZ, -R139 ;  /* 0x000000ffff8b7224 */ /* 0x000fe200078e0a8b */
[----:B------:R-:W-:Y:S01]  /*143f0*/  IABS R136, R8 ;  /* 0x0000000800887213 */ /* 0x000fe20000000000 */
[--C-:B------:R-:W-:Y:S01]  /*14400*/  @!P6 IMAD.IADD R129, R129, 0x1, -R2.reuse ;  /* 0x000000018181e824 */ /* 0x100fe200078e0a02 */
[----:B------:R-:W-:Y:S01]  /*14410*/  ISETP.GT.U32.AND P6, PT, R2, R133, PT ;  /* 0x000000850200720c */ /* 0x000fe20003fc4070 */
[--C-:B------:R-:W-:Y:S01]  /*14420*/  @!P3 IMAD.IADD R132, R132, 0x1, -R2.reuse ;  /* 0x000000018484b824 */ /* 0x100fe200078e0a02 */
[----:B------:R-:W-:Y:S01]  /*14430*/  STL [R1+0xab2c], R8 ;  /* 0x00ab2c0801007387 */ /* 0x000fe20000100800 */
[----:B------:R-:W-:Y:S01]  /*14440*/  @!P1 IMAD.IADD R131, R131, 0x1, -R2 ;  /* 0x0000000183839824 */ /* 0x000fe200078e0a02 */
[C---:B------:R-:W-:Y:S01]  /*14450*/  ISETP.GT.U32.AND P1, PT, R2.reuse, R135, PT ;  /* 0x000000870200720c */ /* 0x040fe20003f24070 */
[C---:B------:R-:W-:Y:S01]  /*14460*/  IMAD R130, R2.reuse, R139, R130 ;  /* 0x0000008b02827224 */ /* 0x040fe200078e0282 */
[----:B------:R-:W-:Y:S01]  /*14470*/  ISETP.GT.U32.AND P3, PT, R2, R132, PT ;  /* 0x000000840200720c */ /* 0x000fe20003f64070 */
[----:B------:R-:W-:Y:S01]  /*14480*/  IMAD.HI.U32 R143, R0, R136, RZ ;  /* 0x00000088008f7227 */ /* 0x000fe200078e00ff */
[----:B------:R2:W-:Y:S03]  /*14490*/  STL [R1+0xab34], R6 ;  /* 0x00ab340601007387 */ /* 0x0005e60000100800 */
[----:B-1----:R-:W-:-:S02]  /*144a0*/  VIADD R4, R3, 0x18d ;  /* 0x0000018d03047836 */ /* 0x002fc40000000000 */
[----:B------:R-:W-:Y:S01]  /*144b0*/  @!P5 IMAD.IADD R126, R126, 0x1, -R2 ;  /* 0x000000017e7ed824 */ /* 0x000fe200078e0a02 */
[C---:B------:R-:W-:Y:S01]  /*144c0*/  ISETP.GT.U32.AND P5, PT, R2.reuse, R130, PT ;  /* 0x000000820200720c */ /* 0x040fe20003fa4070 */
[----:B------:R-:W-:Y:S01]  /*144d0*/  IMAD.MOV R143, RZ, RZ, -R143 ;  /* 0x000000ffff8f7224 */ /* 0x000fe200078e0a8f */
[----:B------:R-:W-:Y:S01]  /*144e0*/  IABS R139, R4 ;  /* 0x00000004008b7213 */ /* 0x000fe20000000000 */
[----:B------:R-:W-:Y:S01]  /*144f0*/  VIADD R5, R3, 0x18c ;  /* 0x0000018c03057836 */ /* 0x000fe20000000000 */
[----:B------:R-:W-:Y:S01]  /*14500*/  @!P1 IADD3 R135, PT, PT, R135, -R2, RZ ;  /* 0x8000000287879210 */ /* 0x000fe20007ffe0ff */
[----:B------:R-:W-:Y:S01]  /*14510*/  IMAD R136, R2, R143, R136 ;  /* 0x0000008f02887224 */ /* 0x000fe200078e0288 */
[----:B--2---:R-:W-:Y:S01]  /*14520*/  IADD3 R6, PT, PT, R3, 0x190, RZ ;  /* 0x0000019003067810 */ /* 0x004fe20007ffe0ff */
[--C-:B------:R-:W-:Y:S01]  /*14530*/  @!P6 IMAD.IADD R133, R133, 0x1, -R2.reuse ;  /* 0x000000018585e824 */ /* 0x100fe200078e0a02 */
[----:B------:R-:W-:Y:S01]  /*14540*/  IABS R138, R5 ;  /* 0x00000005008a7213 */ /* 0x000fe20000000000 */
[----:B------:R-:W-:Y:S01]  /*14550*/  IMAD.HI.U32 R141, R0, R139, RZ ;  /* 0x0000008b008d7227 */ /* 0x000fe200078e00ff */
[C---:B------:R-:W-:Y:S01]  /*14560*/  ISETP.GT.U32.AND P1, PT, R2.reuse, R135, PT ;  /* 0x000000870200720c */ /* 0x040fe20003f24070 */
[----:B------:R-:W-:Y:S01]  /*14570*/  STL [R1+0xab40], R5 ;  /* 0x00ab400501007387 */ /* 0x000fe20000100800 */
[----:B------:R-:W-:Y:S01]  /*14580*/  ISETP.GT.U32.AND P6, PT, R2, R133, PT ;  /* 0x000000850200720c */ /* 0x000fe20003fc4070 */
[----:B------:R-:W-:Y:S01]  /*14590*/  @!P3 IMAD.IADD R132, R132, 0x1, -R2 ;  /* 0x000000018484b824 */ /* 0x000fe200078e0a02 */
[----:B------:R-:W-:Y:S01]  /*145a0*/  ISETP.GT.U32.AND P3, PT, R2, R136, PT ;  /* 0x000000880200720c */ /* 0x000fe20003f64070 */
[----:B------:R-:W-:Y:S01]  /*145b0*/  IMAD.HI.U32 R142, R0, R137, RZ ;  /* 0x00000089008e7227 */ /* 0x000fe200078e00ff */
[----:B------:R-:W-:Y:S01]  /*145c0*/  @!P5 IADD3 R130, PT, PT, R130, -R2, RZ ;  /* 0x800000028282d210 */ /* 0x000fe20007ffe0ff */
[----:B------:R1:W-:Y:S01]  /*145d0*/  STL [R1+0xab3c], R4 ;  /* 0x00ab3c0401007387 */ /* 0x0003e20000100800 */
[----:B------:R-:W-:Y:S01]  /*145e0*/  IADD3 R141, PT, PT, -R141, RZ, RZ ;  /* 0x000000ff8d8d7210 */ /* 0x000fe20007ffe1ff */
[----:B------:R-:W-:Y:S01]  /*145f0*/  IMAD.HI.U32 R140, R0, R138, RZ ;  /* 0x0000008a008c7227 */ /* 0x000fe200078e00ff */
[----:B------:R-:W-:Y:S01]  /*14600*/  ISETP.GT.U32.AND P5, PT, R2, R130, PT ;  /* 0x000000820200720c */ /* 0x000fe20003fa4070 */
[----:B------:R-:W-:Y:S02]  /*14610*/  STL [R1+0xb3dc], R103 ;  /* 0x00b3dc6701007387 */ /* 0x000fe40000100800 */
[----:B------:R-:W-:Y:S01]  /*14620*/  IMAD.MOV R142, RZ, RZ, -R142 ;  /* 0x000000ffff8e7224 */ /* 0x000fe200078e0a8e */
[----:B------:R-:W-:Y:S01]  /*14630*/  @!P1 IADD3 R135, PT, PT, R135, -R2, RZ ;  /* 0x8000000287879210 */ /* 0x000fe20007ffe0ff */
[----:B------:R-:W-:-:S02]  /*14640*/  IMAD.MOV R140, RZ, RZ, -R140 ;  /* 0x000000ffff8c7224 */ /* 0x000fc400078e0a8c */
[----:B-1----:R-:W-:Y:S02]  /*14650*/  VIADD R4, R3, 0x18e ;  /* 0x0000018e03047836 */ /* 0x002fe40000000000 */
[C---:B------:R-:W-:Y:S02]  /*14660*/  IMAD R139, R2.reuse, R141, R139 ;  /* 0x0000008d028b7224 */ /* 0x040fe400078e028b */
[C---:B------:R-:W-:Y:S01]  /*14670*/  IMAD R137, R2.reuse, R142, R137 ;  /* 0x0000008e02897224 */ /* 0x040fe200078e0289 */
[----:B------:R1:W-:Y:S01]  /*14680*/  STL [R1+0xab20], R4 ;  /* 0x00ab200401007387 */ /* 0x0003e20000100800 */
[C---:B------:R-:W-:Y:S01]  /*14690*/  IMAD R138, R2.reuse, R140, R138 ;  /* 0x0000008c028a7224 */ /* 0x040fe200078e028a */
[----:B------:R-:W-:Y:S01]  /*146a0*/  IABS R140, R4 ;  /* 0x00000004008c7213 */ /* 0x000fe20000000000 */
[--C-:B------:R-:W-:Y:S01]  /*146b0*/  @!P6 IMAD.IADD R133, R133, 0x1, -R2.reuse ;  /* 0x000000018585e824 */ /* 0x100fe200078e0a02 */
[----:B------:R-:W-:Y:S01]  /*146c0*/  ISETP.GT.U32.AND P1, PT, R2, R139, PT ;  /* 0x0000008b0200720c */ /* 0x000fe20003f24070 */
[----:B------:R-:W-:Y:S01]  /*146d0*/  @!P3 IMAD.IADD R136, R136, 0x1, -R2 ;  /* 0x000000018888b824 */ /* 0x000fe200078e0a02 */
[----:B------:R-:W-:Y:S01]  /*146e0*/  ISETP.GT.U32.AND P6, PT, R2, R137, PT ;  /* 0x000000890200720c */ /* 0x000fe20003fc4070 */
[----:B------:R-:W-:Y:S01]  /*146f0*/  IMAD.HI.U32 R145, R0, R140, RZ ;  /* 0x0000008c00917227 */ /* 0x000fe200078e00ff */
[----:B------:R-:W-:-:S02]  /*14700*/  @!P5 IADD3 R130, PT, PT, R130, -R2, RZ ;  /* 0x800000028282d210 */ /* 0x000fc40007ffe0ff */
[C---:B------:R-:W-:Y:S01]  /*14710*/  ISETP.GT.U32.AND P3, PT, R2.reuse, R136, PT ;  /* 0x000000880200720c */ /* 0x040fe20003f64070 */
[C---:B------:R-:W-:Y:S01]  /*14720*/  VIADD R5, R3.reuse, 0x191 ;  /* 0x0000019103057836 */ /* 0x040fe20000000000 */
[C---:B------:R-:W-:Y:S01]  /*14730*/  ISETP.GT.U32.AND P5, PT, R2.reuse, R134, PT ;  /* 0x000000860200720c */ /* 0x040fe20003fa4070 */
[----:B------:R-:W-:Y:S01]  /*14740*/  VIADD R8, R3, 0x18f ;  /* 0x0000018f03087836 */ /* 0x000fe20000000000 */
[----:B------:R-:W-:Y:S01]  /*14750*/  IADD3 R145, PT, PT, -R145, RZ, RZ ;  /* 0x000000ff91917210 */ /* 0x000fe20007ffe1ff */
[C---:B-1----:R-:W-:Y:S01]  /*14760*/  VIADD R4, R3.reuse, 0x192 ;  /* 0x0000019203047836 */ /* 0x042fe20000000000 */
[----:B------:R-:W-:Y:S01]  /*14770*/  IABS R143, R5 ;  /* 0x00000005008f7213 */ /* 0x000fe20000000000 */
[----:B------:R-:W-:Y:S01]  /*14780*/  VIADD R9, R3, 0x193 ;  /* 0x0000019303097836 */ /* 0x000fe20000000000 */
[----:B------:R-:W-:Y:S01]  /*14790*/  @!P1 IADD3 R139, PT, PT, R139, -R2, RZ ;  /* 0x800000028b8b9210 */ /* 0x000fe20007ffe0ff */
[C---:B------:R-:W-:Y:S01]  /*147a0*/  IMAD R140, R2.reuse, R145, R140 ;  /* 0x00000091028c7224 */ /* 0x040fe200078e028c */
[----:B------:R-:W-:Y:S01]  /*147b0*/  IABS R141, R8 ;  /* 0x00000008008d7213 */ /* 0x000fe20000000000 */
[--C-:B------:R-:W-:Y:S01]  /*147c0*/  @!P6 IMAD.IADD R137, R137, 0x1, -R2.reuse ;  /* 0x000000018989e824 */ /* 0x100fe200078e0a02 */
[----:B------:R-:W-:Y:S01]  /*147d0*/  ISETP.GT.U32.AND P1, PT, R2, R139, PT ;  /* 0x0000008b0200720c */ /* 0x000fe20003f24070 */
[----:B------:R-:W-:Y:S01]  /*147e0*/  IMAD.HI.U32 R146, R0, R143, RZ ;  /* 0x0000008f00927227 */ /* 0x000fe200078e00ff */
[----:B------:R-:W-:Y:S01]  /*147f0*/  IABS R142, R6 ;  /* 0x00000006008e7213 */ /* 0x000fe20000000000 */
        /* <DEDUP_REMOVED lines=8> */
[----:B------:R-:W-:Y:S01]  /*14880*/  IMAD.MOV R148, RZ, RZ, -R148 ;  /* 0x000000ffff947224 */ /* 0x000fe200078e0a94 */
[C---:B------:R-:W-:Y:S01]  /*14890*/  ISETP.GT.U32.AND P5, PT, R2.reuse, R134, PT ;  /* 0x000000860200720c */ /* 0x040fe20003fa4070 */
[--C-:B------:R-:W-:Y:S01]  /*148a0*/  @!P1 IMAD.IADD R139, R139, 0x1, -R2.reuse ;  /* 0x000000018b8b9824 */ /* 0x100fe200078e0a02 */
[----:B------:R-:W-:Y:S01]  /*148b0*/  IABS R144, R4 ;  /* 0x0000000400907213 */ /* 0x000fe20000000000 */
[C---:B------:R-:W-:Y:S01]  /*148c0*/  IMAD R143, R2.reuse, R146, R143 ;  /* 0x00000092028f7224 */ /* 0x040fe200078e028f */
[----:B------:R2:W-:Y:S01]  /*148d0*/  STL [R1+0xab14], R5 ;  /* 0x00ab140501007387 */ /* 0x0005e20000100800 */
[C---:B------:R-:W-:Y:S01]  /*148e0*/  IMAD R141, R2.reuse, R148, R141 ;  /* 0x00000094028d7224 */ /* 0x040fe200078e028d */
[----:B------:R-:W-:Y:S01]  /*148f0*/  IADD3 R103, PT, PT, R3, 0x1a0, RZ ;  /* 0x000001a003677810 */ /* 0x000fe20007ffe0ff */
[--C-:B------:R-:W-:Y:S01]  /*14900*/  @!P6 IMAD.IADD R137, R137, 0x1, -R2.reuse ;  /* 0x000000018989e824 */ /* 0x100fe200078e0a02 */
[----:B------:R-:W-:Y:S01]  /*14910*/  ISETP.GT.U32.AND P1, PT, R2, R143, PT ;  /* 0x0000008f0200720c */ /* 0x000fe20003f24070 */
[--C-:B------:R-:W-:Y:S01]  /*14920*/  @!P3 IMAD.IADD R140, R140, 0x1, -R2.reuse ;  /* 0x000000018c8cb824 */ /* 0x100fe200078e0a02 */
[----:B------:R-:W-:Y:S01]  /*14930*/  ISETP.GT.U32.AND P6, PT, R2, R141, PT ;  /* 0x0000008d0200720c */ /* 0x000fe20003fc4070 */
[----:B------:R-:W-:Y:S01]  /*14940*/  IMAD.HI.U32 R147, R0, R142, RZ ;  /* 0x0000008e00937227 */ /* 0x000fe200078e00ff */
[----:B-1----:R-:W-:Y:S01]  /*14950*/  IADD3 R6, PT, PT, R3, 0x195, RZ ;  /* 0x0000019503067810 */ /* 0x002fe20007ffe0ff */
[----:B------:R1:W-:Y:S01]  /*14960*/  STL [R1+0xab10], R4 ;  /* 0x00ab100401007387 */ /* 0x0003e20000100800 */
[----:B------:R-:W-:Y:S01]  /*14970*/  ISETP.GT.U32.AND P3, PT, R2, R140, PT ;  /* 0x0000008c0200720c */ /* 0x000fe20003f64070 */
[----:B------:R-:W-:Y:S01]  /*14980*/  @!P5 IMAD.IADD R134, R134, 0x1, -R2 ;  /* 0x000000018686d824 */ /* 0x000fe200078e0a02 */
[----:B------:R-:W-:Y:S01]  /*14990*/  ISETP.GT.U32.AND P5, PT, R2, R138, PT ;  /* 0x0000008a0200720c */ /* 0x000fe20003fa4070 */
[----:B------:R-:W-:Y:S01]  /*149a0*/  IMAD.HI.U32 R145, R0, R144, RZ ;  /* 0x0000009000917227 */ /* 0x000fe200078e00ff */
[----:B------:R-:W-:Y:S03]  /*149b0*/  STL [R1+0xab04], R9 ;  /* 0x00ab040901007387 */ /* 0x000fe60000100800 */
[----:B------:R-:W-:-:S02]  /*149c0*/  IMAD.MOV R147, RZ, RZ, -R147 ;  /* 0x000000ffff937224 */ /* 0x000fc400078e0a93 */
[----:B------:R-:W-:Y:S02]  /*149d0*/  IMAD.MOV R145, RZ, RZ, -R145 ;  /* 0x000000ffff917224 */ /* 0x000fe400078e0a91 */
[C---:B------:R-:W-:Y:S01]  /*149e0*/  IMAD R142, R2.reuse, R147, R142 ;  /* 0x00000093028e7224 */ /* 0x040fe200078e028e */
[----:B------:R-:W-:Y:S01]  /*149f0*/  IABS R147, R6 ;  /* 0x0000000600937213 */ /* 0x000fe20000000000 */
[----:B------:R-:W-:Y:S02]  /*14a00*/  @!P1 IMAD.IADD R143, R143, 0x1, -R2 ;  /* 0x000000018f8f9824 */ /* 0x000fe400078e0a02 */
[C---:B------:R-:W-:Y:S01]  /*14a10*/  IMAD R144, R2.reuse, R145, R144 ;  /* 0x0000009102907224 */ /* 0x040fe200078e0290 */
[----:B------:R-:W-:Y:S01]  /*14a20*/  IABS R145, R9 ;  /* 0x0000000900917213 */ /* 0x000fe20000000000 */
[----:B------:R-:W-:Y:S01]  /*14a30*/  @!P6 IMAD.IADD R141, R141, 0x1, -R2 ;  /* 0x000000018d8de824 */ /* 0x000fe200078e0a02 */
[----:B------:R-:W-:Y:S01]  /*14a40*/  ISETP.GT.U32.AND P1, PT, R2, R143, PT ;  /* 0x0000008f0200720c */ /* 0x000fe20003f24070 */
[----:B------:R-:W-:-:S03]  /*14a50*/  IMAD.HI.U32 R152, R0, R147, RZ ;  /* 0x0000009300987227 */ /* 0x000fc600078e00ff */
[----:B------:R-:W-:Y:S01]  /*14a60*/  ISETP.GT.U32.AND P6, PT, R2, R141, PT ;  /* 0x0000008d0200720c */ /* 0x000fe20003fc4070 */
[--C-:B------:R-:W-:Y:S01]  /*14a70*/  @!P3 IMAD.IADD R140, R140, 0x1, -R2.reuse ;  /* 0x000000018c8cb824 */ /* 0x100fe200078e0a02 */
[----:B------:R-:W-:Y:S01]  /*14a80*/  ISETP.GT.U32.AND P3, PT, R2, R144, PT ;  /* 0x000000900200720c */ /* 0x000fe20003f64070 */
[----:B------:R-:W-:Y:S01]  /*14a90*/  @!P5 IMAD.IADD R138, R138, 0x1, -R2 ;  /* 0x000000018a8ad824 */ /* 0x000fe200078e0a02 */
[----:B------:R-:W-:Y:S01]  /*14aa0*/  IADD3 R152, PT, PT, -R152, RZ, RZ ;  /* 0x000000ff98987210 */ /* 0x000fe20007ffe1ff */
[----:B------:R-:W-:-:S03]  /*14ab0*/  IMAD.HI.U32 R154, R0, R145, RZ ;  /* 0x00000091009a7227 */ /* 0x000fc600078e00ff */
[C---:B------:R-:W-:Y:S01]  /*14ac0*/  ISETP.GT.U32.AND P5, PT, R2.reuse, R138, PT ;  /* 0x0000008a0200720c */ /* 0x040fe20003fa4070 */
[C---:B--2---:R-:W-:Y:S02]  /*14ad0*/  VIADD R5, R3.reuse, 0x196 ;  /* 0x0000019603057836 */ /* 0x044fe40000000000 */
[----:B------:R-:W-:Y:S02]  /*14ae0*/  IMAD.MOV R154, RZ, RZ, -R154 ;  /* 0x000000ffff9a7224 */ /* 0x000fe400078e0a9a */
[C---:B------:R-:W-:Y:S01]  /*14af0*/  IMAD R147, R2.reuse, R152, R147 ;  /* 0x0000009802937224 */ /* 0x040fe200078e0293 */
[----:B------:R-:W-:Y:S01]  /*14b00*/  IABS R148, R5 ;  /* 0x0000000500947213 */ /* 0x000fe20000000000 */
[C---:B------:R-:W-:Y:S02]  /*14b10*/  IMAD R145, R2.reuse, R154, R145 ;  /* 0x0000009a02917224 */ /* 0x040fe400078e0291 */
[----:B------:R-:W-:Y:S02]  /*14b20*/  VIADD R8, R3, 0x194 ;  /* 0x0000019403087836 */ /* 0x000fe40000000000 */
[--C-:B------:R-:W-:Y:S01]  /*14b30*/  @!P1 IMAD.IADD R143, R143, 0x1, -R2.reuse ;  /* 0x000000018f8f9824 */ /* 0x100fe200078e0a02 */
[C---:B------:R-:W-:Y:S01]  /*14b40*/  ISETP.GT.U32.AND P1, PT, R2.reuse, R147, PT ;  /* 0x000000930200720c */ /* 0x040fe20003f24070 */
[--C-:B------:R-:W-:Y:S01]  /*14b50*/  @!P6 IMAD.IADD R141, R141, 0x1, -R2.reuse ;  /* 0x000000018d8de824 */ /* 0x100fe200078e0a02 */
[----:B------:R-:W-:Y:S01]  /*14b60*/  ISETP.GT.U32.AND P6, PT, R2, R145, PT ;  /* 0x000000910200720c */ /* 0x000fe20003fc4070 */
[----:B------:R-:W-:Y:S01]  /*14b70*/  @!P3 IMAD.IADD R144, R144, 0x1, -R2 ;  /* 0x000000019090b824 */ /* 0x000fe200078e0a02 */
[----:B------:R-:W-:Y:S01]  /*14b80*/  STL [R1+0xab00], R8 ;  /* 0x00ab000801007387 */ /* 0x000fe20000100800 */
[----:B------:R-:W-:Y:S01]  /*14b90*/  IMAD.HI.U32 R151, R0, R148, RZ ;  /* 0x0000009400977227 */ /* 0x000fe200078e00ff */
[----:B------:R-:W-:-:S02]  /*14ba0*/  IABS R146, R8 ;  /* 0x0000000800927213 */ /* 0x000fc40000000000 */
[----:B------:R-:W-:Y:S01]  /*14bb0*/  STL [R1+0xaafc], R6 ;  /* 0x00aafc0601007387 */ /* 0x000fe20000100800 */
[----:B------:R-:W-:Y:S01]  /*14bc0*/  IMAD.MOV R151, RZ, RZ, -R151 ;  /* 0x000000ffff977224 */ /* 0x000fe200078e0a97 */
[----:B------:R-:W-:Y:S01]  /*14bd0*/  ISETP.GT.U32.AND P3, PT, R2, R144, PT ;  /* 0x000000900200720c */ /* 0x000fe20003f64070 */
[----:B------:R-:W-:Y:S01]  /*14be0*/  @!P5 IMAD.IADD R138, R138, 0x1, -R2 ;  /* 0x000000018a8ad824 */ /* 0x000fe200078e0a02 */
[----:B------:R2:W-:Y:S01]  /*14bf0*/  STL [R1+0xaaf8], R5 ;  /* 0x00aaf80501007387 */ /* 0x0005e20000100800 */
[C---:B------:R-:W-:Y:S01]  /*14c00*/  ISETP.GT.U32.AND P5, PT, R2.reuse, R142, PT ;  /* 0x0000008e0200720c */ /* 0x040fe20003fa4070 */
[C---:B------:R-:W-:Y:S01]  /*14c10*/  IMAD R148, R2.reuse, R151, R148 ;  /* 0x0000009702947224 */ /* 0x040fe200078e0294 */
[----:B------:R-:W-:Y:S01]  /*14c20*/  @!P1 IADD3 R147, PT, PT, R147, -R2, RZ ;  /* 0x8000000293939210 */ /* 0x000fe20007ffe0ff */
[----:B-1----:R-:W-:Y:S02]  /*14c30*/  VIADD R4, R3, 0x197 ;  /* 0x0000019703047836 */ /* 0x002fe40000000000 */
[----:B------:R-:W-:Y:S01]  /*14c40*/  @!P6 IMAD.IADD R145, R145, 0x1, -R2 ;  /* 0x000000019191e824 */ /* 0x000fe200078e0a02 */
[----:B------:R-:W-:Y:S01]  /*14c50*/  ISETP.GT.U32.AND P1, PT, R2, R147, PT ;  /* 0x000000930200720c */ /* 0x000fe20003f24070 */
[----:B------:R-:W-:Y:S01]  /*14c60*/  IMAD.HI.U32 R153, R0, R146, RZ ;  /* 0x0000009200997227 */ /* 0x000fe200078e00ff */
[----:B------:R-:W-:Y:S01]  /*14c70*/  IABS R149, R4 ;  /* 0x0000000400957213 */ /* 0x000fe20000000000 */
[----:B------:R1:W-:Y:S01]  /*14c80*/  STL [R1+0xaaf4], R4 ;  /* 0x00aaf40401007387 */ /* 0x0003e20000100800 */
[-C--:B------:R-:W-:Y:S01]  /*14c90*/  @!P3 IADD3 R144, PT, PT, R144, -R2.reuse, RZ ;  /* 0x800000029090b210 */ /* 0x080fe20007ffe0ff */
[C---:B--2---:R-:W-:Y:S01]  /*14ca0*/  VIADD R5, R3.reuse, 0x199 ;  /* 0x0000019903057836 */ /* 0x044fe20000000000 */
[----:B------:R-:W-:Y:S01]  /*14cb0*/  ISETP.GT.U32.AND P6, PT, R2, R145, PT ;  /* 0x000000910200720c */ /* 0x000fe20003fc4070 */
[----:B------:R-:W-:Y:S01]  /*14cc0*/  IMAD.HI.U32 R150, R0, R149, RZ ;  /* 0x0000009500967227 */ /* 0x000fe200078e00ff */
[----:B------:R-:W-:Y:S01]  /*14cd0*/  @!P5 IADD3 R142, PT, PT, R142, -R2, RZ ;  /* 0x800000028e8ed210 */ /* 0x000fe20007ffe0ff */
[----:B------:R-:W-:Y:S01]  /*14ce0*/  STL [R1+0xb3e0], R104 ;  /* 0x00b3e06801007387 */ /* 0x000fe20000100800 */
[----:B------:R-:W-:Y:S01]  /*14cf0*/  IABS R151, R5 ;  /* 0x0000000500977213 */ /* 0x000fe20000000000 */
[----:B------:R-:W-:Y:S01]  /*14d00*/  IMAD.MOV R150, RZ, RZ, -R150 ;  /* 0x000000ffff967224 */ /* 0x000fe200078e0a96 */
[C---:B------:R-:W-:Y:S01]  /*14d10*/  ISETP.GT.U32.AND P3, PT, R2.reuse, R148, PT ;  /* 0x000000940200720c */ /* 0x040fe20003f64070 */
[C---:B------:R-:W-:Y:S01]  /*14d20*/  VIADD R6, R3.reuse, 0x198 ;  /* 0x0000019803067836 */ /* 0x040fe20000000000 */
[----:B------:R-:W-:Y:S01]  /*14d30*/  ISETP.GT.U32.AND P5, PT, R2, R142, PT ;  /* 0x0000008e0200720c */ /* 0x000fe20003fa4070 */
[----:B------:R-:W-:Y:S01]  /*14d40*/  IMAD.HI.U32 R154, R0, R151, RZ ;  /* 0x00000097009a7227 */ /* 0x000fe200078e00ff */
[----:B-1----:R-:W-:Y:S01]  /*14d50*/  IADD3 R4, PT, PT, R3, 0x19a, RZ ;  /* 0x0000019a03047810 */ /* 0x002fe20007ffe0ff */
[----:B------:R-:W-:Y:S02]  /*14d60*/  STL [R1+0xb3e4], R105 ;  /* 0x00b3e46901007387 */ /* 0x000fe40000100800 */
[----:B------:R-:W-:Y:S01]  /*14d70*/  IMAD.MOV R153, RZ, RZ, -R153 ;  /* 0x000000ffff997224 */ /* 0x000fe200078e0a99 */
[----:B------:R-:W-:Y:S01]  /*14d80*/  IADD3 R154, PT, PT, -R154, RZ, RZ ;  /* 0x000000ff9a9a7210 */ /* 0x000fe20007ffe1ff */
[C---:B------:R-:W-:Y:S01]  /*14d90*/  IMAD R149, R2.reuse, R150, R149 ;  /* 0x0000009602957224 */ /* 0x040fe200078e0295 */
[----:B------:R-:W-:Y:S01]  /*14da0*/  IABS R150, R6 ;  /* 0x0000000600967213 */ /* 0x000fe20000000000 */
[----:B------:R-:W-:Y:S01]  /*14db0*/  @!P1 IMAD.IADD R147, R147, 0x1, -R2 ;  /* 0x0000000193939824 */ /* 0x000fe200078e0a02 */
[----:B------:R-:W-:Y:S01]  /*14dc0*/  IABS R152, R4 ;  /* 0x0000000400987213 */ /* 0x000fe20000000000 */
[C---:B------:R-:W-:Y:S01]  /*14dd0*/  IMAD R151, R2.reuse, R154, R151 ;  /* 0x0000009a02977224 */ /* 0x040fe200078e0297 */
[----:B------:R1:W-:Y:S01]  /*14de0*/  STL [R1+0xaaf0], R6 ;  /* 0x00aaf00601007387 */ /* 0x0003e20000100800 */
[----:B------:R-:W-:-:S02]  /*14df0*/  IMAD R146, R2, R153, R146 ;  /* 0x0000009902927224 */ /* 0x000fc400078e0292 */
[--C-:B------:R-:W-:Y:S01]  /*14e00*/  @!P6 IMAD.IADD R145, R145, 0x1, -R2.reuse ;  /* 0x000000019191e824 */ /* 0x100fe200078e0a02 */
[----:B------:R-:W-:Y:S01]  /*14e10*/  ISETP.GT.U32.AND P1, PT, R2, R151, PT ;  /* 0x000000970200720c */ /* 0x000fe20003f24070 */
[--C-:B------:R-:W-:Y:S01]  /*14e20*/  @!P3 IMAD.IADD R148, R148, 0x1, -R2.reuse ;  /* 0x000000019494b824 */ /* 0x100fe200078e0a02 */
[----:B------:R-:W-:Y:S01]  /*14e30*/  ISETP.GT.U32.AND P6, PT, R2, R149, PT ;  /* 0x000000950200720c */ /* 0x000fe20003fc4070 */
[----:B------:R-:W-:Y:S01]  /*14e40*/  IMAD.HI.U32 R155, R0, R150, RZ ;  /* 0x00000096009b7227 */ /* 0x000fe200078e00ff */
[----:B------:R2:W-:Y:S02]  /*14e50*/  STL [R1+0xaaec], R5 ;  /* 0x00aaec0501007387 */ /* 0x0005e40000100800 */
[----:B------:R-:W-:Y:S01]  /*14e60*/  ISETP.GT.U32.AND P3, PT, R2, R148, PT ;  /* 0x000000940200720c */ /* 0x000fe20003f64070 */
[----:B------:R-:W-:Y:S01]  /*14e70*/  @!P5 IMAD.IADD R142, R142, 0x1, -R2 ;  /* 0x000000018e8ed824 */ /* 0x000fe200078e0a02 */
[----:B------:R-:W-:Y:S01]  /*14e80*/  STL [R1+0xaae8], R4 ;  /* 0x00aae80401007387 */ /* 0x000fe20000100800 */
[----:B------:R-:W-:Y:S01]  /*14e90*/  ISETP.GT.U32.AND P5, PT, R2, R146, PT ;  /* 0x000000920200720c */ /* 0x000fe20003fa4070 */
[----:B------:R-:W-:Y:S01]  /*14ea0*/  IMAD.HI.U32 R153, R0, R152, RZ ;  /* 0x0000009800997227 */ /* 0x000fe200078e00ff */
[----:B-1----:R-:W-:Y:S01]  /*14eb0*/  IADD3 R6, PT, PT, R3, 0x1f8, RZ ;  /* 0x000001f803067810 */ /* 0x002fe20007ffe0ff */
[----:B------:R1:W-:Y:S02]  /*14ec0*/  STL [R1+0xb3e8], R106 ;  /* 0x00b3e86a01007387 */ /* 0x0003e40000100800 */
[----:B------:R-:W-:Y:S01]  /*14ed0*/  IMAD.MOV R155, RZ, RZ, -R155 ;  /* 0x000000ffff9b7224 */ /* 0x000fe200078e0a9b */
[----:B------:R-:W-:Y:S01]  /*14ee0*/  IABS R246, R6 ;  /* 0x0000000600f67213 */ /* 0x000fe20000000000 */
[----:B------:R-:W-:-:S02]  /*14ef0*/  IMAD.MOV R153, RZ, RZ, -R153 ;  /* 0x000000ffff997224 */ /* 0x000fc400078e0a99 */
[C---:B--2---:R-:W-:Y:S01]  /*14f00*/  VIADD R5, R3.reuse, 0x19b ;  /* 0x0000019b03057836 */ /* 0x044fe20000000000 */
[----:B------:R-:W-:Y:S01]  /*14f10*/  @!P3 IADD3 R148, PT, PT, R148, -R2, RZ ;  /* 0x800000029494b210 */ /* 0x000fe20007ffe0ff */
[C---:B------:R-:W-:Y:S02]  /*14f20*/  IMAD R150, R2.reuse, R155, R150 ;  /* 0x0000009b02967224 */ /* 0x040fe400078e0296 */
[----:B-1----:R-:W-:Y:S01]  /*14f30*/  VIADD R106, R3, 0x19d ;  /* 0x0000019d036a7836 */ /* 0x002fe20000000000 */
[----:B------:R-:W-:Y:S01]  /*14f40*/  STL [R1+0xaae4], R5 ;  /* 0x00aae40501007387 */ /* 0x000fe20000100800 */
[----:B------:R-:W-:Y:S02]  /*14f50*/  @!P1 IMAD.IADD R151, R151, 0x1, -R2 ;  /* 0x0000000197979824 */ /* 0x000fe400078e0a02 */
[C---:B------:R-:W-:Y:S01]  /*14f60*/  IMAD R152, R2.reuse, R153, R152 ;  /* 0x0000009902987224 */ /* 0x040fe200078e0298 */
[----:B------:R-:W-:Y:S01]  /*14f70*/  IABS R155, R106 ;  /* 0x0000006a009b7213 */ /* 0x000fe20000000000 */
[----:B------:R-:W-:Y:S01]  /*14f80*/  @!P6 IMAD.IADD R149, R149, 0x1, -R2 ;  /* 0x000000019595e824 */ /* 0x000fe200078e0a02 */
[----:B------:R-:W-:Y:S01]  /*14f90*/  IABS R153, R5 ;  /* 0x0000000500997213 */ /* 0x000fe20000000000 */
[----:B------:R-:W-:Y:S01]  /*14fa0*/  VIADD R4, R3, 0x19c ;  /* 0x0000019c03047836 */ /* 0x000fe20000000000 */
[----:B------:R-:W-:Y:S01]  /*14fb0*/  ISETP.GT.U32.AND P1, PT, R2, R151, PT ;  /* 0x000000970200720c */ /* 0x000fe20003f24070 */
[----:B------:R-:W-:Y:S01]  /*14fc0*/  IMAD.HI.U32 R156, R0, R155, RZ ;  /* 0x0000009b009c7227 */ /* 0x000fe200078e00ff */
[----:B------:R-:W-:-:S02]  /*14fd0*/  ISETP.GT.U32.AND P6, PT, R2, R149, PT ;  /* 0x000000950200720c */ /* 0x000fc40003fc4070 */
[----:B------:R-:W-:Y:S01]  /*14fe0*/  ISETP.GT.U32.AND P3, PT, R2, R152, PT ;  /* 0x000000980200720c */ /* 0x000fe20003f64070 */
[----:B------:R-:W-:Y:S01]  /*14ff0*/  @!P5 IMAD.IADD R146, R146, 0x1, -R2 ;  /* 0x000000019292d824 */ /* 0x000fe200078e0a02 */
[----:B------:R-:W-:Y:S01]  /*15000*/  IABS R154, R4 ;  /* 0x00000004009a7213 */ /* 0x000fe20000000000 */
[----:B------:R-:W-:Y:S01]  /*15010*/  IMAD.HI.U32 R158, R0, R153, RZ ;  /* 0x00000099009e7227 */ /* 0x000fe200078e00ff */
[----:B------:R-:W-:Y:S02]  /*15020*/  STL [R1+0xaae0], R4 ;  /* 0x00aae00401007387 */ /* 0x000fe40000100800 */
[C---:B------:R-:W-:Y:S01]  /*15030*/  ISETP.GT.U32.AND P5, PT, R2.reuse, R146, PT ;  /* 0x000000920200720c */ /* 0x040fe20003fa4070 */
[----:B------:R-:W-:Y:S01]  /*15040*/  IMAD.MOV R156, RZ, RZ, -R156 ;  /* 0x000000ffff9c7224 */ /* 0x000fe200078e0a9c */
[----:B------:R-:W-:Y:S01]  /*15050*/  STL [R1+0xaadc], R106 ;  /* 0x00aadc6a01007387 */ /* 0x000fe20000100800 */
[----:B------:R-:W-:Y:S02]  /*15060*/  VIADD R105, R3, 0x19e ;  /* 0x0000019e03697836 */ /* 0x000fe40000000000 */
[----:B------:R-:W-:Y:S01]  /*15070*/  IMAD.MOV R158, RZ, RZ, -R158 ;  /* 0x000000ffff9e7224 */ /* 0x000fe200078e0a9e */
[----:B------:R-:W-:Y:S01]  /*15080*/  @!P6 IADD3 R149, PT, PT, R149, -R2, RZ ;  /* 0x800000029595e210 */ /* 0x000fe20007ffe0ff */
[----:B------:R-:W-:Y:S01]  /*15090*/  IMAD R155, R2, R156, R155 ;  /* 0x0000009c029b7224 */ /* 0x000fe200078e029b */
[----:B------:R-:W-:Y:S01]  /*150a0*/  IABS R156, R105 ;  /* 0x00000069009c7213 */ /* 0x000fe20000000000 */
[----:B------:R-:W-:Y:S01]  /*150b0*/  VIADD R104, R3, 0x19f ;  /* 0x0000019f03687836 */ /* 0x000fe20000000000 */
[----:B------:R-:W-:Y:S01]  /*150c0*/  STL [R1+0xb3ec], R106 ;  /* 0x00b3ec6a01007387 */ /* 0x000fe20000100800 */
[----:B------:R-:W-:-:S03]  /*150d0*/  IMAD.HI.U32 R157, R0, R154, RZ ;  /* 0x0000009a009d7227 */ /* 0x000fc600078e00ff */
[----:B------:R-:W-:Y:S01]  /*150e0*/  IABS R159, R104 ;  /* 0x00000068009f7213 */ /* 0x000fe20000000000 */
[C---:B------:R-:W-:Y:S01]  /*150f0*/  IMAD R153, R2.reuse, R158, R153 ;  /* 0x0000009e02997224 */ /* 0x040fe200078e0299 */
[----:B------:R-:W-:Y:S01]  /*15100*/  IADD3 R157, PT, PT, -R157, RZ, RZ ;  /* 0x000000ff9d9d7210 */ /* 0x000fe20007ffe1ff */
[--C-:B------:R-:W-:Y:S01]  /*15110*/  @!P1 IMAD.IADD R151, R151, 0x1, -R2.reuse ;  /* 0x0000000197979824 */ /* 0x100fe200078e0a02 */
[----:B------:R-:W-:Y:S01]  /*15120*/  ISETP.GT.U32.AND P1, PT, R2, R155, PT ;  /* 0x0000009b0200720c */ /* 0x000fe20003f24070 */
[----:B------:R-:W-:Y:S01]  /*15130*/  @!P3 IMAD.IADD R152, R152, 0x1, -R2 ;  /* 0x000000019898b824 */ /* 0x000fe200078e0a02 */
[----:B------:R-:W-:Y:S01]  /*15140*/  IABS R158, R103 ;  /* 0x00000067009e7213 */ /* 0x000fe20000000000 */
[----:B------:R-:W-:Y:S01]  /*15150*/  IMAD.HI.U32 R161, R0, R156, RZ ;  /* 0x0000009c00a17227 */ /* 0x000fe200078e00ff */
[C---:B------:R-:W-:Y:S01]  /*15160*/  ISETP.GT.U32.AND P6, PT, R2.reuse, R153, PT ;  /* 0x000000990200720c */ /* 0x040fe20003fc4070 */
[----:B------:R-:W-:Y:S01]  /*15170*/  STL [R1+0xaad8], R105 ;  /* 0x00aad86901007387 */ /* 0x000fe20000100800 */
[----:B------:R-:W-:Y:S01]  /*15180*/  ISETP.GT.U32.AND P3, PT, R2, R152, PT ;  /* 0x000000980200720c */ /* 0x000fe20003f64070 */
[----:B------:R-:W-:-:S02]  /*15190*/  IMAD.HI.U32 R160, R0, R159, RZ ;  /* 0x0000009f00a07227 */ /* 0x000fc400078e00ff */
[----:B------:R-:W-:Y:S02]  /*151a0*/  STL [R1+0xaad4], R104 ;  /* 0x00aad46801007387 */ /* 0x000fe40000100800 */
[----:B------:R-:W-:Y:S01]  /*151b0*/  @!P5 IMAD.IADD R146, R146, 0x1, -R2 ;  /* 0x000000019292d824 */ /* 0x000fe200078e0a02 */
[C---:B------:R-:W-:Y:S01]  /*151c0*/  ISETP.GT.U32.AND P5, PT, R2.reuse, R150, PT ;  /* 0x000000960200720c */ /* 0x040fe20003fa4070 */
[----:B------:R-:W-:Y:S01]  /*151d0*/  IMAD R154, R2, R157, R154 ;  /* 0x0000009d029a7224 */ /* 0x000fe200078e029a */
[----:B------:R-:W-:Y:S01]  /*151e0*/  STL [R1+0xb3f0], R105 ;  /* 0x00b3f06901007387 */ /* 0x000fe20000100800 */
[----:B------:R-:W-:Y:S02]  /*151f0*/  IMAD.MOV R161, RZ, RZ, -R161 ;  /* 0x000000ffffa17224 */ /* 0x000fe400078e0aa1 */
[----:B------:R-:W-:Y:S01]  /*15200*/  IMAD.HI.U32 R157, R0, R158, RZ ;  /* 0x0000009e009d7227 */ /* 0x000fe200078e00ff */
[----:B------:R-:W-:Y:S03]  /*15210*/  STL [R1+0xb3f4], R104 ;  /* 0x00b3f46801007387 */ /* 0x000fe60000100800 */
[----:B------:R-:W-:Y:S01]  /*15220*/  IMAD.MOV R160, RZ, RZ, -R160 ;  /* 0x000000ffffa07224 */ /* 0x000fe200078e0aa0 */
[----:B------:R-:W-:Y:S01]  /*15230*/  STL [R1+0xaad0], R103 ;  /* 0x00aad06701007387 */ /* 0x000fe20000100800 */
[----:B------:R-:W-:-:S02]  /*15240*/  IMAD R156, R2, R161, R156 ;  /* 0x000000a1029c7224 */ /* 0x000fc400078e029c */
[----:B------:R-:W-:Y:S01]  /*15250*/  IMAD.MOV R161, RZ, RZ, -R157 ;  /* 0x000000ffffa17224 */ /* 0x000fe200078e0a9d */
[----:B------:R-:W-:Y:S01]  /*15260*/  STL [R1+0xb3f8], R103 ;  /* 0x00b3f86701007387 */ /* 0x000fe20000100800 */
[----:B------:R-:W-:Y:S01]  /*15270*/  IMAD R157, R2, R160, R159 ;  /* 0x000000a0029d7224 */ /* 0x000fe200078e029f */
[----:B------:R-:W-:Y:S01]  /*15280*/  IABS R159, R102 ;  /* 0x00000066009f7213 */ /* 0x000fe20000000000 */
[--C-:B------:R-:W-:Y:S01]  /*15290*/  @!P1 IMAD.IADD R155, R155, 0x1, -R2.reuse ;  /* 0x000000019b9b9824 */ /* 0x100fe200078e0a02 */
[----:B------:R-:W-:Y:S01]  /*152a0*/  STL [R1+0xaacc], R102 ;  /* 0x00aacc6601007387 */ /* 0x000fe20000100800 */
[--C-:B------:R-:W-:Y:S02]  /*152b0*/  @!P6 IMAD.IADD R153, R153, 0x1, -R2.reuse ;  /* 0x000000019999e824 */ /* 0x100fe400078e0a02 */
[----:B------:R-:W-:Y:S01]  /*152c0*/  IMAD.HI.U32 R164, R0, R159, RZ ;  /* 0x0000009f00a47227 */ /* 0x000fe200078e00ff */
[C---:B------:R-:W-:Y:S02]  /*152d0*/  ISETP.GT.U32.AND P1, PT, R2.reuse, R155, PT ;  /* 0x0000009b0200720c */ /* 0x040fe40003f24070 */
[----:B------:R-:W-:Y:S01]  /*152e0*/  ISETP.GT.U32.AND P6, PT, R2, R153, PT ;  /* 0x000000990200720c */ /* 0x000fe20003fc4070 */
[----:B------:R-:W-:-:S02]  /*152f0*/  @!P5 IMAD.IADD R150, R150, 0x1, -R2 ;  /* 0x000000019696d824 */ /* 0x000fc400078e0a02 */
[----:B------:R-:W-:Y:S01]  /*15300*/  @!P3 IMAD.IADD R152, R152, 0x1, -R2 ;  /* 0x000000019898b824 */ /* 0x000fe200078e0a02 */
[C---:B------:R-:W-:Y:S01]  /*15310*/  ISETP.GT.U32.AND P3, PT, R2.reuse, R156, PT ;  /* 0x0000009c0200720c */ /* 0x040fe20003f64070 */
[----:B------:R-:W-:Y:S01]  /*15320*/  IMAD.MOV R164, RZ, RZ, -R164 ;  /* 0x000000ffffa47224 */ /* 0x000fe200078e0aa4 */
[C---:B------:R-:W-:Y:S01]  /*15330*/  ISETP.GT.U32.AND P5, PT, R2.reuse, R150, PT ;  /* 0x000000960200720c */ /* 0x040fe20003fa4070 */
[----:B------:R-:W-:Y:S02]  /*15340*/  VIADD R101, R3, 0x1a2 ;  /* 0x000001a203657836 */ /* 0x000fe40000000000 */
[C---:B------:R-:W-:Y:S02]  /*15350*/  IMAD R159, R2.reuse, R164, R159 ;  /* 0x000000a4029f7224 */ /* 0x040fe400078e029f */
[-C--:B------:R-:W-:Y:S01]  /*15360*/  @!P1 IADD3 R155, PT, PT, R155, -R2.reuse, RZ ;  /* 0x800000029b9b9210 */ /* 0x080fe20007ffe0ff */
[C---:B------:R-:W-:Y:S01]  /*15370*/  IMAD R158, R2.reuse, R161, R158 ;  /* 0x000000a1029e7224 */ /* 0x040fe200078e029e */
[----:B------:R-:W-:Y:S01]  /*15380*/  IABS R162, R101 ;  /* 0x0000006500a27213 */ /* 0x000fe20000000000 */
[C---:B------:R-:W-:Y:S01]  /*15390*/  VIADD R98, R3.reuse, 0x1a5 ;  /* 0x000001a503627836 */ /* 0x040fe20000000000 */
[----:B------:R-:W-:Y:S01]  /*153a0*/  ISETP.GT.U32.AND P1, PT, R2, R159, PT ;  /* 0x0000009f0200720c */ /* 0x000fe20003f24070 */
[----:B------:R-:W-:Y:S01]  /*153b0*/  VIADD R94, R3, 0x1a9 ;  /* 0x000001a9035e7836 */ /* 0x000fe20000000000 */
[----:B------:R-:W-:Y:S01]  /*153c0*/  @!P6 IADD3 R153, PT, PT, R153, -R2, RZ ;  /* 0x800000029999e210 */ /* 0x000fe20007ffe0ff */
[----:B------:R-:W-:Y:S01]  /*153d0*/  IMAD.HI.U32 R163, R0, R162, RZ ;  /* 0x000000a200a37227 */ /* 0x000fe200078e00ff */
[----:B------:R-:W-:Y:S01]  /*153e0*/  @!P3 IADD3 R156, PT, PT, R156, -R2, RZ ;  /* 0x800000029c9cb210 */ /* 0x000fe20007ffe0ff */
[----:B------:R-:W-:Y:S01]  /*153f0*/  STL [R1+0xaac8], R101 ;  /* 0x00aac86501007387 */ /* 0x000fe20000100800 */
[----:B------:R-:W-:Y:S01]  /*15400*/  IABS R161, R100 ;  /* 0x0000006400a17213 */ /* 0x000fe20000000000 */
[----:B------:R-:W-:Y:S01]  /*15410*/  IMAD.MOV R163, RZ, RZ, -R163 ;  /* 0x000000ffffa37224 */ /* 0x000fe200078e0aa3 */
[----:B------:R-:W-:Y:S01]  /*15420*/  ISETP.GT.U32.AND P6, PT, R2, R157, PT ;  /* 0x0000009d0200720c */ /* 0x000fe20003fc4070 */
[----:B------:R-:W-:Y:S01]  /*15430*/  VIADD R91, R3, 0x1ac ;  /* 0x000001ac035b7836 */ /* 0x000fe20000000000 */
[----:B------:R-:W-:Y:S01]  /*15440*/  @!P5 IADD3 R150, PT, PT, R150, -R2, RZ ;  /* 0x800000029696d210 */ /* 0x000fe20007ffe0ff */
[----:B------:R-:W-:Y:S01]  /*15450*/  IMAD.HI.U32 R160, R0, R161, RZ ;  /* 0x000000a100a07227 */ /* 0x000fe200078e00ff */
[C---:B------:R-:W-:Y:S01]  /*15460*/  ISETP.GT.U32.AND P3, PT, R2.reuse, R156, PT ;  /* 0x0000009c0200720c */ /* 0x040fe20003f64070 */
[----:B------:R1:W-:Y:S01]  /*15470*/  STL [R1+0xb3fc], R102 ;  /* 0x00b3fc6601007387 */ /* 0x0003e20000100800 */
[----:B------:R-:W-:Y:S01]  /*15480*/  ISETP.GT.U32.AND P5, PT, R2, R154, PT ;  /* 0x0000009a0200720c */ /* 0x000fe20003fa4070 */
[----:B------:R-:W-:-:S02]  /*15490*/  IMAD.MOV R164, RZ, RZ, -R160 ;  /* 0x000000ffffa47224 */ /* 0x000fc400078e0aa0 */
[----:B------:R-:W-:Y:S01]  /*154a0*/  IMAD R160, R2, R163, R162 ;  /* 0x000000a302a07224 */ /* 0x000fe200078e02a2 */
[----:B------:R-:W-:Y:S01]  /*154b0*/  IABS R163, R98 ;  /* 0x0000006200a37213 */ /* 0x000fe20000000000 */
[--C-:B------:R-:W-:Y:S01]  /*154c0*/  @!P1 IMAD.IADD R159, R159, 0x1, -R2.reuse ;  /* 0x000000019f9f9824 */ /* 0x100fe200078e0a02 */
[----:B------:R-:W-:Y:S01]  /*154d0*/  IABS R162, R99 ;  /* 0x0000006300a27213 */ /* 0x000fe20000000000 */
[--C-:B------:R-:W-:Y:S01]  /*154e0*/  @!P6 IMAD.IADD R157, R157, 0x1, -R2.reuse ;  /* 0x000000019d9de824 */ /* 0x100fe200078e0a02 */
[----:B------:R-:W-:Y:S01]  /*154f0*/  STL [R1+0xb400], R101 ;  /* 0x00b4006501007387 */ /* 0x000fe20000100800 */
[----:B------:R-:W-:Y:S01]  /*15500*/  IMAD.HI.U32 R166, R0, R163, RZ ;  /* 0x000000a300a67227 */ /* 0x000fe200078e00ff */
[C---:B------:R-:W-:Y:S02]  /*15510*/  ISETP.GT.U32.AND P1, PT, R2.reuse, R159, PT ;  /* 0x0000009f0200720c */ /* 0x040fe40003f24070 */
[----:B------:R-:W-:Y:S01]  /*15520*/  ISETP.GT.U32.AND P6, PT, R2, R157, PT ;  /* 0x0000009d0200720c */ /* 0x000fe20003fc4070 */
[--C-:B------:R-:W-:Y:S01]  /*15530*/  @!P3 IMAD.IADD R156, R156, 0x1, -R2.reuse ;  /* 0x000000019c9cb824 */ /* 0x100fe200078e0a02 */
[----:B------:R-:W-:Y:S01]  /*15540*/  ISETP.GT.U32.AND P3, PT, R2, R160, PT ;  /* 0x000000a00200720c */ /* 0x000fe20003f64070 */
[----:B------:R-:W-:Y:S01]  /*15550*/  @!P5 IMAD.IADD R154, R154, 0x1, -R2 ;  /* 0x000000019a9ad824 */ /* 0x000fe200078e0a02 */
[----:B------:R-:W-:Y:S01]  /*15560*/  STL [R1+0xaac4], R100 ;  /* 0x00aac46401007387 */ /* 0x000fe20000100800 */
[----:B------:R-:W-:Y:S01]  /*15570*/  IMAD.MOV R166, RZ, RZ, -R166 ;  /* 0x000000ffffa67224 */ /* 0x000fe200078e0aa6 */
[----:B-1----:R-:W-:Y:S01]  /*15580*/  MOV R102, R7 ;  /* 0x0000000700667202 */ /* 0x002fe20000000f00 */
[C---:B------:R-:W-:Y:S01]  /*15590*/  IMAD R161, R2.reuse, R164, R161 ;  /* 0x000000a402a17224 */ /* 0x040fe200078e02a1 */
[C---:B------:R-:W-:Y:S01]  /*155a0*/  ISETP.GT.U32.AND P5, PT, R2.reuse, R154, PT ;  /* 0x0000009a0200720c */ /* 0x040fe20003fa4070 */
[C---:B------:R-:W-:Y:S01]  /*155b0*/  IMAD R163, R2.reuse, R166, R163 ;  /* 0x000000a602a37224 */ /* 0x040fe200078e02a3 */
[----:B------:R-:W-:Y:S01]  /*155c0*/  IABS R164, R97 ;  /* 0x0000006100a47213 */ /* 0x000fe20000000000 */
[--C-:B------:R-:W-:Y:S01]  /*155d0*/  @!P1 IMAD.IADD R159, R159, 0x1, -R2.reuse ;  /* 0x000000019f9f9824 */ /* 0x100fe200078e0a02 */
[----:B------:R1:W-:Y:S01]  /*155e0*/  STL [R1+0xb404], R100 ;  /* 0x00b4046401007387 */ /* 0x0003e20000100800 */
[--C-:B------:R-:W-:Y:S01]  /*155f0*/  @!P6 IMAD.IADD R157, R157, 0x1, -R2.reuse ;  /* 0x000000019d9de824 */ /* 0x100fe200078e0a02 */
[----:B------:R-:W-:Y:S01]  /*15600*/  ISETP.GT.U32.AND P1, PT, R2, R163, PT ;  /* 0x000000a30200720c */ /* 0x000fe20003f24070 */
[----:B------:R-:W-:Y:S01]  /*15610*/  IMAD.HI.U32 R165, R0, R164, RZ ;  /* 0x000000a400a57227 */ /* 0x000fe200078e00ff */
[----:B------:R-:W-:Y:S01]  /*15620*/  @!P3 IADD3 R160, PT, PT, R160, -R2, RZ ;  /* 0x80000002a0a0b210 */ /* 0x000fe20007ffe0ff */
[----:B------:R2:W-:Y:S01]  /*15630*/  STL [R1+0xaac0], R99 ;  /* 0x00aac06301007387 */ /* 0x0005e20000100800 */
[----:B------:R-:W-:Y:S01]  /*15640*/  ISETP.GT.U32.AND P6, PT, R2, R161, PT ;  /* 0x000000a10200720c */ /* 0x000fe20003fc4070 */
[----:B------:R-:W-:Y:S01]  /*15650*/  IMAD.HI.U32 R167, R0, R162, RZ ;  /* 0x000000a200a77227 */ /* 0x000fe200078e00ff */
[----:B------:R-:W-:Y:S01]  /*15660*/  ISETP.GT.U32.AND P3, PT, R2, R160, PT ;  /* 0x000000a00200720c */ /* 0x000fe20003f64070 */
[----:B------:R3:W-:Y:S02]  /*15670*/  STL [R1+0xaabc], R98 ;  /* 0x00aabc6201007387 */ /* 0x0007e40000100800 */
[----:B------:R-:W-:Y:S01]  /*15680*/  @!P5 IMAD.IADD R154, R154, 0x1, -R2 ;  /* 0x000000019a9ad824 */ /* 0x000fe200078e0a02 */
[----:B------:R-:W-:Y:S01]  /*15690*/  ISETP.GT.U32.AND P5, PT, R2, R158, PT ;  /* 0x0000009e0200720c */ /* 0x000fe20003fa4070 */
[----:B------:R-:W-:Y:S01]  /*156a0*/  IMAD.MOV R165, RZ, RZ, -R165 ;  /* 0x000000ffffa57224 */ /* 0x000fe200078e0aa5 */
[----:B------:R1:W-:Y:S01]  /*156b0*/  STL [R1+0xaab8], R97 ;  /* 0x00aab86101007387 */ /* 0x0003e20000100800 */
[----:B------:R-:W-:-:S02]  /*156c0*/  IMAD.MOV R167, RZ, RZ, -R167 ;  /* 0x000000ffffa77224 */ /* 0x000fc400078e0aa7 */
[C---:B------:R-:W-:Y:S01]  /*156d0*/  IMAD R164, R2.reuse, R165, R164 ;  /* 0x000000a502a47224 */ /* 0x040fe200078e02a4 */
[----:B------:R-:W-:Y:S01]  /*156e0*/  IABS R165, R96 ;  /* 0x0000006000a57213 */ /* 0x000fe20000000000 */
[----:B------:R-:W-:Y:S01]  /*156f0*/  IMAD R162, R2, R167, R162 ;  /* 0x000000a702a27224 */ /* 0x000fe200078e02a2 */
[----:B------:R-:W-:Y:S01]  /*15700*/  IABS R167, R94 ;  /* 0x0000005e00a77213 */ /* 0x000fe20000000000 */
[--C-:B------:R-:W-:Y:S01]  /*15710*/  @!P1 IMAD.IADD R163, R163, 0x1, -R2.reuse ;  /* 0x00000001a3a39824 */ /* 0x100fe200078e0a02 */
[----:B------:R-:W-:Y:S01]  /*15720*/  @!P6 IADD3 R161, PT, PT, R161, -R2, RZ ;  /* 0x80000002a1a1e210 */ /* 0x000fe20007ffe0ff */
[----:B------:R-:W-:Y:S01]  /*15730*/  IMAD.HI.U32 R170, R0, R165, RZ ;  /* 0x000000a500aa7227 */ /* 0x000fe200078e00ff */
[----:B------:R1:W-:Y:S02]  /*15740*/  STL [R1+0xaab4], R96 ;  /* 0x00aab46001007387 */ /* 0x0003e40000100800 */
[----:B------:R-:W-:Y:S01]  /*15750*/  ISETP.GT.U32.AND P1, PT, R2, R163, PT ;  /* 0x000000a30200720c */ /* 0x000fe20003f24070 */
[----:B------:R-:W-:Y:S01]  /*15760*/  @!P3 IMAD.IADD R160, R160, 0x1, -R2 ;  /* 0x00000001a0a0b824 */ /* 0x000fe200078e0a02 */
[----:B------:R-:W-:Y:S01]  /*15770*/  ISETP.GT.U32.AND P3, PT, R2, R164, PT ;  /* 0x000000a40200720c */ /* 0x000fe20003f64070 */
[----:B------:R-:W-:Y:S01]  /*15780*/  IMAD.HI.U32 R168, R0, R167, RZ ;  /* 0x000000a700a87227 */ /* 0x000fe200078e00ff */
[----:B------:R-:W-:-:S03]  /*15790*/  ISETP.GT.U32.AND P6, PT, R2, R161, PT ;  /* 0x000000a10200720c */ /* 0x000fc60003fc4070 */
[----:B------:R-:W-:Y:S02]  /*157a0*/  @!P5 IMAD.IADD R158, R158, 0x1, -R2 ;  /* 0x000000019e9ed824 */ /* 0x000fe400078e0a02 */
[----:B------:R-:W-:Y:S02]  /*157b0*/  IMAD.MOV R170, RZ, RZ, -R170 ;  /* 0x000000ffffaa7224 */ /* 0x000fe400078e0aaa */
[----:B------:R-:W-:Y:S01]  /*157c0*/  IMAD.MOV R168, RZ, RZ, -R168 ;  /* 0x000000ffffa87224 */ /* 0x000fe200078e0aa8 */
[C---:B------:R-:W-:Y:S01]  /*157d0*/  ISETP.GT.U32.AND P5, PT, R2.reuse, R158, PT ;  /* 0x0000009e0200720c */ /* 0x040fe20003fa4070 */
[C---:B------:R-:W-:Y:S01]  /*157e0*/  IMAD R165, R2.reuse, R170, R165 ;  /* 0x000000aa02a57224 */ /* 0x040fe200078e02a5 */
[----:B------:R-:W-:Y:S01]  /*157f0*/  IABS R170, R91 ;  /* 0x0000005b00aa7213 */ /* 0x000fe20000000000 */
[----:B------:R-:W-:Y:S02]  /*15800*/  IMAD R167, R2, R168, R167 ;  /* 0x000000a802a77224 */ /* 0x000fe400078e02a7 */
[----:B------:R-:W-:-:S02]  /*15810*/  VIADD R95, R3, 0x1a8 ;  /* 0x000001a8035f7836 */ /* 0x000fc40000000000 */
[----:B------:R-:W-:Y:S02]  /*15820*/  VIADD R93, R3, 0x1aa ;  /* 0x000001aa035d7836 */ /* 0x000fe40000000000 */
[--C-:B------:R-:W-:Y:S01]  /*15830*/  @!P1 IMAD.IADD R163, R163, 0x1, -R2.reuse ;  /* 0x00000001a3a39824 */ /* 0x100fe200078e0a02 */
[----:B------:R-:W-:Y:S01]  /*15840*/  ISETP.GT.U32.AND P1, PT, R2, R167, PT ;  /* 0x000000a70200720c */ /* 0x000fe20003f24070 */
[----:B------:R-:W-:Y:S01]  /*15850*/  IMAD.HI.U32 R171, R0, R170, RZ ;  /* 0x000000aa00ab7227 */ /* 0x000fe200078e00ff */
[----:B------:R-:W-:Y:S01]  /*15860*/  IABS R166, R95 ;  /* 0x0000005f00a67213 */ /* 0x000fe20000000000 */
[----:B------:R1:W-:Y:S01]  /*15870*/  STL [R1+0xaab0], R95 ;  /* 0x00aab05f01007387 */ /* 0x0003e20000100800 */
[----:B------:R-:W-:Y:S01]  /*15880*/  IABS R168, R93 ;  /* 0x0000005d00a87213 */ /* 0x000fe20000000000 */
[--C-:B------:R-:W-:Y:S01]  /*15890*/  @!P3 IMAD.IADD R164, R164, 0x1, -R2.reuse ;  /* 0x00000001a4a4b824 */ /* 0x100fe200078e0a02 */
[----:B------:R-:W-:Y:S01]  /*158a0*/  IADD3 R171, PT, PT, -R171, RZ, RZ ;  /* 0x000000ffabab7210 */ /* 0x000fe20007ffe1ff */
[--C-:B------:R-:W-:Y:S01]  /*158b0*/  @!P6 IMAD.IADD R161, R161, 0x1, -R2.reuse ;  /* 0x00000001a1a1e824 */ /* 0x100fe200078e0a02 */
[----:B------:R-:W-:Y:S01]  /*158c0*/  ISETP.GT.U32.AND P6, PT, R2, R165, PT ;  /* 0x000000a50200720c */ /* 0x000fe20003fc4070 */
[----:B------:R-:W-:Y:S01]  /*158d0*/  IMAD.HI.U32 R169, R0, R166, RZ ;  /* 0x000000a600a97227 */ /* 0x000fe200078e00ff */
[----:B------:R-:W-:Y:S01]  /*158e0*/  ISETP.GT.U32.AND P3, PT, R2, R164, PT ;  /* 0x000000a40200720c */ /* 0x000fe20003f64070 */
[----:B------:R1:W-:Y:S02]  /*158f0*/  STL [R1+0xaaac], R94 ;  /* 0x00aaac5e01007387 */ /* 0x0003e40000100800 */
[----:B------:R-:W-:Y:S01]  /*15900*/  IMAD.HI.U32 R173, R0, R168, RZ ;  /* 0x000000a800ad7227 */ /* 0x000fe200078e00ff */
[----:B------:R-:W-:Y:S01]  /*15910*/  @!P1 IADD3 R167, PT, PT, R167, -R2, RZ ;  /* 0x80000002a7a79210 */ /* 0x000fe20007ffe0ff */
[----:B------:R1:W-:Y:S02]  /*15920*/  STL [R1+0xaaa8], R93 ;  /* 0x00aaa85d01007387 */ /* 0x0003e40000100800 */
[----:B------:R-:W-:Y:S01]  /*15930*/  VIADD R90, R3, 0x1ad ;  /* 0x000001ad035a7836 */ /* 0x000fe20000000000 */
[----:B------:R-:W-:Y:S01]  /*15940*/  ISETP.GT.U32.AND P1, PT, R2, R167, PT ;  /* 0x000000a70200720c */ /* 0x000fe20003f24070 */
[----:B------:R-:W-:Y:S01]  /*15950*/  @!P5 IMAD.IADD R158, R158, 0x1, -R2 ;  /* 0x000000019e9ed824 */ /* 0x000fe200078e0a02 */
[C---:B------:R-:W-:Y:S01]  /*15960*/  ISETP.GT.U32.AND P5, PT, R2.reuse, R162, PT ;  /* 0x000000a20200720c */ /* 0x040fe20003fa4070 */
[----:B------:R-:W-:Y:S01]  /*15970*/  IMAD.MOV R169, RZ, RZ, -R169 ;  /* 0x000000ffffa97224 */ /* 0x000fe200078e0aa9 */
[----:B------:R-:W-:Y:S01]  /*15980*/  @!P6 IADD3 R165, PT, PT, R165, -R2, RZ ;  /* 0x80000002a5a5e210 */ /* 0x000fe20007ffe0ff */
[----:B------:R-:W-:Y:S01]  /*15990*/  IMAD.MOV R173, RZ, RZ, -R173 ;  /* 0x000000ffffad7224 */ /* 0x000fe200078e0aad */
[----:B------:R1:W-:Y:S01]  /*159a0*/  STL [R1+0xaaa4], R92 ;  /* 0x00aaa45c01007387 */ /* 0x0003e20000100800 */
[C---:B------:R-:W-:Y:S01]  /*159b0*/  IMAD R170, R2.reuse, R171, R170 ;  /* 0x000000ab02aa7224 */ /* 0x040fe200078e02aa */
[----:B------:R-:W-:Y:S01]  /*159c0*/  IABS R171, R90 ;  /* 0x0000005a00ab7213 */ /* 0x000fe20000000000 */
[C---:B------:R-:W-:Y:S01]  /*159d0*/  IMAD R166, R2.reuse, R169, R166 ;  /* 0x000000a902a67224 */ /* 0x040fe200078e02a6 */
[----:B------:R-:W-:Y:S01]  /*159e0*/  IABS R169, R92 ;  /* 0x0000005c00a97213 */ /* 0x000fe20000000000 */
[C---:B------:R-:W-:Y:S01]  /*159f0*/  IMAD R168, R2.reuse, R173, R168 ;  /* 0x000000ad02a87224 */ /* 0x040fe200078e02a8 */
[----:B------:R-:W-:Y:S01]  /*15a00*/  ISETP.GT.U32.AND P6, PT, R2, R165, PT ;  /* 0x000000a50200720c */ /* 0x000fe20003fc4070 */
[----:B------:R-:W-:Y:S01]  /*15a10*/  IMAD.HI.U32 R176, R0, R171, RZ ;  /* 0x000000ab00b07227 */ /* 0x000fe200078e00ff */
[----:B------:R1:W-:Y:S01]  /*15a20*/  STL [R1+0xaaa0], R91 ;  /* 0x00aaa05b01007387 */ /* 0x0003e20000100800 */
[----:B------:R-:W-:-:S02]  /*15a30*/  @!P5 IADD3 R162, PT, PT, R162, -R2, RZ ;  /* 0x80000002a2a2d210 */ /* 0x000fc40007ffe0ff */
[----:B------:R-:W-:Y:S01]  /*15a40*/  @!P3 IMAD.IADD R164, R164, 0x1, -R2 ;  /* 0x00000001a4a4b824 */ /* 0x000fe200078e0a02 */
[----:B------:R-:W-:Y:S01]  /*15a50*/  ISETP.GT.U32.AND P3, PT, R2, R168, PT ;  /* 0x000000a80200720c */ /* 0x000fe20003f64070 */
[----:B------:R-:W-:Y:S01]  /*15a60*/  IMAD.HI.U32 R172, R0, R169, RZ ;  /* 0x000000a900ac7227 */ /* 0x000fe200078e00ff */
[----:B------:R-:W-:Y:S01]  /*15a70*/  IADD3 R176, PT, PT, -R176, RZ, RZ ;  /* 0x000000ffb0b07210 */ /* 0x000fe20007ffe1ff */
[----:B------:R1:W-:Y:S01]  /*15a80*/  STL [R1+0xaa9c], R90 ;  /* 0x00aa9c5a01007387 */ /* 0x0003e20000100800 */
[C---:B------:R-:W-:Y:S01]  /*15a90*/  ISETP.GT.U32.AND P5, PT, R2.reuse, R162, PT ;  /* 0x000000a20200720c */ /* 0x040fe20003fa4070 */
[----:B------:R-:W-:Y:S02]  /*15aa0*/  IMAD.MOV R172, RZ, RZ, -R172 ;  /* 0x000000ffffac7224 */ /* 0x000fe400078e0aac */
[----:B------:R-:W-:Y:S01]  /*15ab0*/  VIADD R88, R3, 0x1af ;  /* 0x000001af03587836 */ /* 0x000fe20000000000 */
[----:B------:R1:W-:Y:S01]  /*15ac0*/  STL [R1+0xaa98], R89 ;  /* 0x00aa985901007387 */ /* 0x0003e20000100800 */
[----:B------:R-:W-:-:S02]  /*15ad0*/  IMAD R171, R2, R176, R171 ;  /* 0x000000b002ab7224 */ /* 0x000fc400078e02ab */
[C---:B------:R-:W-:Y:S01]  /*15ae0*/  IMAD R169, R2.reuse, R172, R169 ;  /* 0x000000ac02a97224 */ /* 0x040fe200078e02a9 */
[----:B------:R-:W-:Y:S01]  /*15af0*/  IABS R173, R88 ;  /* 0x0000005800ad7213 */ /* 0x000fe20000000000 */
[--C-:B------:R-:W-:Y:S01]  /*15b00*/  @!P1 IMAD.IADD R167, R167, 0x1, -R2.reuse ;  /* 0x00000001a7a79824 */ /* 0x100fe200078e0a02 */
[----:B------:R-:W-:Y:S01]  /*15b10*/  ISETP.GT.U32.AND P1, PT, R2, R171, PT ;  /* 0x000000ab0200720c */ /* 0x000fe20003f24070 */
[----:B------:R-:W-:Y:S01]  /*15b20*/  IMAD.HI.U32 R175, R0, R174, RZ ;  /* 0x000000ae00af7227 */ /* 0x000fe200078e00ff */
[----:B------:R1:W-:Y:S03]  /*15b30*/  STL [R1+0xaa94], R88 ;  /* 0x00aa945801007387 */ /* 0x0003e60000100800 */
[--C-:B------:R-:W-:Y:S01]  /*15b40*/  @!P6 IMAD.IADD R165, R165, 0x1, -R2.reuse ;  /* 0x00000001a5a5e824 */ /* 0x100fe200078e0a02 */
[----:B------:R-:W-:Y:S01]  /*15b50*/  ISETP.GT.U32.AND P6, PT, R2, R169, PT ;  /* 0x000000a90200720c */ /* 0x000fe20003fc4070 */
[----:B------:R-:W-:-:S02]  /*15b60*/  @!P3 IMAD.IADD R168, R168, 0x1, -R2 ;  /* 0x00000001a8a8b824 */ /* 0x000fc400078e0a02 */
[----:B------:R-:W-:-:S03]  /*15b70*/  IMAD.HI.U32 R172, R0, R173, RZ ;  /* 0x000000ad00ac7227 */ /* 0x000fc600078e00ff */
[----:B------:R-:W-:Y:S01]  /*15b80*/  ISETP.GT.U32.AND P3, PT, R2, R168, PT ;  /* 0x000000a80200720c */ /* 0x000fe20003f64070 */
[----:B------:R-:W-:Y:S01]  /*15b90*/  IMAD.MOV R175, RZ, RZ, -R175 ;  /* 0x000000ffffaf7224 */ /* 0x000fe200078e0aaf */
[----:B------:R-:W-:Y:S01]  /*15ba0*/  IADD3 R176, PT, PT, -R172, RZ, RZ ;  /* 0x000000ffacb07210 */ /* 0x000fe20007ffe1ff */
[C---:B------:R-:W-:Y:S02]  /*15bb0*/  VIADD R87, R3.reuse, 0x1b0 ;  /* 0x000001b003577836 */ /* 0x040fe40000000000 */
[----:B------:R-:W-:Y:S01]  /*15bc0*/  @!P5 IMAD.IADD R162, R162, 0x1, -R2 ;  /* 0x00000001a2a2d824 */ /* 0x000fe200078e0a02 */
[C---:B------:R-:W-:Y:S01]  /*15bd0*/  ISETP.GT.U32.AND P5, PT, R2.reuse, R166, PT ;  /* 0x000000a60200720c */ /* 0x040fe20003fa4070 */
[----:B------:R-:W-:Y:S01]  /*15be0*/  IMAD R172, R2, R175, R174 ;  /* 0x000000af02ac7224 */ /* 0x000fe200078e02ae */
[----:B------:R-:W-:Y:S01]  /*15bf0*/  IABS R174, R87 ;  /* 0x0000005700ae7213 */ /* 0x000fe20000000000 */
[C---:B------:R-:W-:Y:S01]  /*15c00*/  VIADD R86, R3.reuse, 0x1b1 ;  /* 0x000001b103567836 */ /* 0x040fe20000000000 */
[----:B------:R1:W-:Y:S01]  /*15c10*/  STL [R1+0xaa90], R87 ;  /* 0x00aa905701007387 */ /* 0x0003e20000100800 */
[----:B------:R-:W-:-:S02]  /*15c20*/  VIADD R85, R3, 0x1b2 ;  /* 0x000001b203557836 */ /* 0x000fc40000000000 */
[--C-:B------:R-:W-:Y:S01]  /*15c30*/  @!P1 IMAD.IADD R171, R171, 0x1, -R2.reuse ;  /* 0x00000001abab9824 */ /* 0x100fe200078e0a02 */
[----:B------:R-:W-:Y:S01]  /*15c40*/  IABS R177, R86 ;  /* 0x0000005600b17213 */ /* 0x000fe20000000000 */
[----:B------:R-:W-:Y:S01]  /*15c50*/  IMAD.HI.U32 R179, R0, R174, RZ ;  /* 0x000000ae00b37227 */ /* 0x000fe200078e00ff */
[----:B------:R1:W-:Y:S02]  /*15c60*/  STL [R1+0xaa8c], R86 ;  /* 0x00aa8c5601007387 */ /* 0x0003e40000100800 */
[C---:B------:R-:W-:Y:S01]  /*15c70*/  ISETP.GT.U32.AND P1, PT, R2.reuse, R171, PT ;  /* 0x000000ab0200720c */ /* 0x040fe20003f24070 */
[--C-:B------:R-:W-:Y:S01]  /*15c80*/  @!P6 IMAD.IADD R169, R169, 0x1, -R2.reuse ;  /* 0x00000001a9a9e824 */ /* 0x100fe200078e0a02 */
[----:B------:R-:W-:Y:S01]  /*15c90*/  IADD3 R179, PT, PT, -R179, RZ, RZ ;  /* 0x000000ffb3b37210 */ /* 0x000fe20007ffe1ff */
[----:B------:R-:W-:Y:S01]  /*15ca0*/  IMAD R173, R2, R176, R173 ;  /* 0x000000b002ad7224 */ /* 0x000fe200078e02ad */
[----:B------:R-:W-:Y:S01]  /*15cb0*/  IABS R176, R85 ;  /* 0x0000005500b07213 */ /* 0x000fe20000000000 */
[----:B------:R-:W-:Y:S01]  /*15cc0*/  IMAD.HI.U32 R178, R0, R177, RZ ;  /* 0x000000b100b27227 */ /* 0x000fe200078e00ff */
[----:B------:R-:W-:Y:S01]  /*15cd0*/  ISETP.GT.U32.AND P6, PT, R2, R169, PT ;  /* 0x000000a90200720c */ /* 0x000fe20003fc4070 */
[----:B------:R1:W-:Y:S02]  /*15ce0*/  STL [R1+0xaa88], R85 ;  /* 0x00aa885501007387 */ /* 0x0003e40000100800 */
[--C-:B------:R-:W-:Y:S01]  /*15cf0*/  @!P3 IMAD.IADD R168, R168, 0x1, -R2.reuse ;  /* 0x00000001a8a8b824 */ /* 0x100fe200078e0a02 */
[----:B------:R-:W-:Y:S01]  /*15d00*/  ISETP.GT.U32.AND P3, PT, R2, R172, PT ;  /* 0x000000ac0200720c */ /* 0x000fe20003f64070 */
[----:B------:R-:W-:-:S02]  /*15d10*/  @!P5 IMAD.IADD R166, R166, 0x1, -R2 ;  /* 0x00000001a6a6d824 */ /* 0x000fc400078e0a02 */
[----:B------:R-:W-:Y:S01]  /*15d20*/  IMAD.HI.U32 R175, R0, R176, RZ ;  /* 0x000000b000af7227 */ /* 0x000fe200078e00ff */
[----:B------:R-:W-:Y:S02]  /*15d30*/  @!P1 IADD3 R171, PT, PT, R171, -R2, RZ ;  /* 0x80000002abab9210 */ /* 0x000fe40007ffe0ff */
[C---:B------:R-:W-:Y:S01]  /*15d40*/  ISETP.GT.U32.AND P5, PT, R2.reuse, R166, PT ;  /* 0x000000a60200720c */ /* 0x040fe20003fa4070 */
[----:B------:R-:W-:Y:S02]  /*15d50*/  IMAD.MOV R178, RZ, RZ, -R178 ;  /* 0x000000ffffb27224 */ /* 0x000fe400078e0ab2 */
[C---:B------:R-:W-:Y:S02]  /*15d60*/  IMAD R174, R2.reuse, R179, R174 ;  /* 0x000000b302ae7224 */ /* 0x040fe400078e02ae */
[----:B------:R-:W-:Y:S02]  /*15d70*/  IMAD.MOV R179, RZ, RZ, -R175 ;  /* 0x000000ffffb37224 */ /* 0x000fe400078e0aaf */
[----:B------:R-:W-:-:S02]  /*15d80*/  IMAD R175, R2, R178, R177 ;  /* 0x000000b202af7224 */ /* 0x000fc400078e02b1 */
[--C-:B------:R-:W-:Y:S01]  /*15d90*/  @!P6 IMAD.IADD R169, R169, 0x1, -R2.reuse ;  /* 0x00000001a9a9e824 */ /* 0x100fe200078e0a02 */
[----:B------:R-:W-:Y:S01]  /*15da0*/  ISETP.GT.U32.AND P6, PT, R2, R173, PT ;  /* 0x000000ad0200720c */ /* 0x000fe20003fc4070 */
[----:B------:R-:W-:Y:S01]  /*15db0*/  @!P3 IMAD.IADD R172, R172, 0x1, -R2 ;  /* 0x00000001acacb824 */ /* 0x000fe200078e0a02 */
[----:B------:R-:W-:Y:S01]  /*15dc0*/  ISETP.GT.U32.AND P1, PT, R2, R175, PT ;  /* 0x000000af0200720c */ /* 0x000fe20003f24070 */
[C---:B------:R-:W-:Y:S01]  /*15dd0*/  VIADD R76, R3.reuse, 0x1b5 ;  /* 0x000001b5034c7836 */ /* 0x040fe20000000000 */
[----:B------:R-:W-:Y:S01]  /*15de0*/  @!P5 IADD3 R166, PT, PT, R166, -R2, RZ ;  /* 0x80000002a6a6d210 */ /* 0x000fe20007ffe0ff */
[C---:B------:R-:W-:Y:S01]  /*15df0*/  VIADD R84, R3.reuse, 0x1b3 ;  /* 0x000001b303547836 */ /* 0x040fe20000000000 */
[C---:B------:R-:W-:Y:S01]  /*15e00*/  ISETP.GT.U32.AND P3, PT, R2.reuse, R172, PT ;  /* 0x000000ac0200720c */ /* 0x040fe20003f64070 */
[C---:B------:R-:W-:Y:S01]  /*15e10*/  IMAD R176, R2.reuse, R179, R176 ;  /* 0x000000b302b07224 */ /* 0x040fe200078e02b0 */
[----:B------:R-:W-:Y:S01]  /*15e20*/  ISETP.GT.U32.AND P5, PT, R2, R170, PT ;  /* 0x000000aa0200720c */ /* 0x000fe20003fa4070 */
[C---:B------:R-:W-:Y:S01]  /*15e30*/  VIADD R77, R3.reuse, 0x1b4 ;  /* 0x000001b4034d7836 */ /* 0x040fe20000000000 */
[----:B------:R-:W-:Y:S01]  /*15e40*/  IABS R179, R76 ;  /* 0x0000004c00b37213 */ /* 0x000fe20000000000 */
[----:B------:R-:W-:Y:S01]  /*15e50*/  VIADD R73, R3, 0x1b8 ;  /* 0x000001b803497836 */ /* 0x000fe20000000000 */
[----:B------:R-:W-:Y:S01]  /*15e60*/  IABS R177, R84 ;  /* 0x0000005400b17213 */ /* 0x000fe20000000000 */
[--C-:B------:R-:W-:Y:S01]  /*15e70*/  @!P6 IMAD.IADD R173, R173, 0x1, -R2.reuse ;  /* 0x00000001adade824 */ /* 0x100fe200078e0a02 */
[----:B------:R-:W-:Y:S01]  /*15e80*/  IABS R178, R77 ;  /* 0x0000004d00b27213 */ /* 0x000fe20000000000 */
[----:B------:R-:W-:Y:S01]  /*15e90*/  @!P1 IMAD.IADD R175, R175, 0x1, -R2 ;  /* 0x00000001afaf9824 */ /* 0x000fe200078e0a02 */
[----:B------:R1:W-:Y:S01]  /*15ea0*/  STL [R1+0xaa84], R84 ;  /* 0x00aa845401007387 */ /* 0x0003e20000100800 */
[----:B------:R-:W-:Y:S01]  /*15eb0*/  IMAD.HI.U32 R180, R0, R179, RZ ;  /* 0x000000b300b47227 */ /* 0x000fe200078e00ff */
[----:B------:R-:W-:-:S02]  /*15ec0*/  ISETP.GT.U32.AND P6, PT, R2, R173, PT ;  /* 0x000000ad0200720c */ /* 0x000fc40003fc4070 */
[----:B------:R-:W-:Y:S01]  /*15ed0*/  ISETP.GT.U32.AND P1, PT, R2, R175, PT ;  /* 0x000000af0200720c */ /* 0x000fe20003f24070 */
[--C-:B------:R-:W-:Y:S01]  /*15ee0*/  @!P3 IMAD.IADD R172, R172, 0x1, -R2.reuse ;  /* 0x00000001acacb824 */ /* 0x100fe200078e0a02 */
[----:B------:R-:W-:Y:S01]  /*15ef0*/  ISETP.GT.U32.AND P3, PT, R2, R176, PT ;  /* 0x000000b00200720c */ /* 0x000fe20003f64070 */
[----:B------:R-:W-:Y:S01]  /*15f00*/  @!P5 IMAD.IADD R170, R170, 0x1, -R2 ;  /* 0x00000001aaaad824 */ /* 0x000fe200078e0a02 */
[----:B------:R1:W-:Y:S01]  /*15f10*/  STL [R1+0xaa80], R77 ;  /* 0x00aa804d01007387 */ /* 0x0003e20000100800 */
[----:B------:R-:W-:-:S03]  /*15f20*/  IMAD.HI.U32 R182, R0, R177, RZ ;  /* 0x000000b100b67227 */ /* 0x000fc600078e00ff */
[C---:B------:R-:W-:Y:S01]  /*15f30*/  ISETP.GT.U32.AND P5, PT, R2.reuse, R170, PT ;  /* 0x000000aa0200720c */ /* 0x040fe20003fa4070 */
[----:B------:R-:W-:Y:S01]  /*15f40*/  IMAD.MOV R180, RZ, RZ, -R180 ;  /* 0x000000ffffb47224 */ /* 0x000fe200078e0ab4 */
[----:B------:R1:W-:Y:S01]  /*15f50*/  STL [R1+0xaa7c], R76 ;  /* 0x00aa7c4c01007387 */ /* 0x0003e20000100800 */
[----:B------:R-:W-:Y:S02]  /*15f60*/  IMAD.MOV R182, RZ, RZ, -R182 ;  /* 0x000000ffffb67224 */ /* 0x000fe400078e0ab6 */
[C---:B------:R-:W-:Y:S01]  /*15f70*/  IMAD R179, R2.reuse, R180, R179 ;  /* 0x000000b402b37224 */ /* 0x040fe200078e02b3 */
[----:B------:R-:W-:Y:S01]  /*15f80*/  @!P1 IADD3 R175, PT, PT, R175, -R2, RZ ;  /* 0x80000002afaf9210 */ /* 0x000fe20007ffe0ff */
[C---:B------:R-:W-:Y:S01]  /*15f90*/  IMAD R177, R2.reuse, R182, R177 ;  /* 0x000000b602b17224 */ /* 0x040fe200078e02b1 */
[----:B------:R-:W-:Y:S01]  /*15fa0*/  IABS R182, R73 ;  /* 0x0000004900b67213 */ /* 0x000fe20000000000 */
[----:B------:R-:W-:Y:S01]  /*15fb0*/  VIADD R75, R3, 0x1b6 ;  /* 0x000001b6034b7836 */ /* 0x000fe20000000000 */
[C---:B------:R-:W-:Y:S01]  /*15fc0*/  ISETP.GT.U32.AND P1, PT, R2.reuse, R179, PT ;  /* 0x000000b30200720c */ /* 0x040fe20003f24070 */
[--C-:B------:R-:W-:Y:S01]  /*15fd0*/  @!P6 IMAD.IADD R173, R173, 0x1, -R2.reuse ;  /* 0x00000001adade824 */ /* 0x100fe200078e0a02 */
[----:B------:R-:W-:Y:S01]  /*15fe0*/  ISETP.GT.U32.AND P6, PT, R2, R177, PT ;  /* 0x000000b10200720c */ /* 0x000fe20003fc4070 */
[----:B------:R-:W-:Y:S01]  /*15ff0*/  @!P3 IMAD.IADD R176, R176, 0x1, -R2 ;  /* 0x00000001b0b0b824 */ /* 0x000fe200078e0a02 */
[----:B------:R-:W-:Y:S01]  /*16000*/  IABS R180, R75 ;  /* 0x0000004b00b47213 */ /* 0x000fe20000000000 */
[----:B------:R-:W-:Y:S01]  /*16010*/  IMAD.HI.U32 R181, R0, R178, RZ ;  /* 0x000000b200b57227 */ /* 0x000fe200078e00ff */
[----:B------:R-:W-:Y:S01]  /*16020*/  @!P5 IADD3 R170, PT, PT, R170, -R2, RZ ;  /* 0x80000002aaaad210 */ /* 0x000fe20007ffe0ff */
[----:B------:R1:W-:Y:S01]  /*16030*/  STL [R1+0xaa78], R75 ;  /* 0x00aa784b01007387 */ /* 0x0003e20000100800 */
[----:B------:R-:W-:Y:S01]  /*16040*/  ISETP.GT.U32.AND P3, PT, R2, R176, PT ;  /* 0x000000b00200720c */ /* 0x000fe20003f64070 */
[----:B------:R-:W-:Y:S01]  /*16050*/  IMAD.HI.U32 R183, R0, R182, RZ ;  /* 0x000000b600b77227 */ /* 0x000fe200078e00ff */
[----:B------:R-:W-:-:S02]  /*16060*/  ISETP.GT.U32.AND P5, PT, R2, R174, PT ;  /* 0x000000ae0200720c */ /* 0x000fc40003fa4070 */
[----:B------:R-:W-:Y:S01]  /*16070*/  IADD3 R181, PT, PT, -R181, RZ, RZ ;  /* 0x000000ffb5b57210 */ /* 0x000fe20007ffe1ff */
[----:B------:R-:W-:-:S04]  /*16080*/  IMAD.HI.U32 R185, R0, R180, RZ ;  /* 0x000000b400b97227 */ /* 0x000fc800078e00ff */
[C---:B------:R-:W-:Y:S02]  /*16090*/  VIADD R74, R3.reuse, 0x1b7 ;  /* 0x000001b7034a7836 */ /* 0x040fe40000000000 */
[----:B------:R-:W-:Y:S02]  /*160a0*/  IMAD.MOV R183, RZ, RZ, -R183 ;  /* 0x000000ffffb77224 */ /* 0x000fe400078e0ab7 */
[----:B------:R-:W-:Y:S01]  /*160b0*/  VIADD R72, R3, 0x1b9 ;  /* 0x000001b903487836 */ /* 0x000fe20000000000 */
[----:B------:R1:W-:Y:S01]  /*160c0*/  STL [R1+0xaa74], R74 ;  /* 0x00aa744a01007387 */ /* 0x0003e20000100800 */
[----:B------:R-:W-:Y:S02]  /*160d0*/  IMAD.MOV R185, RZ, RZ, -R185 ;  /* 0x000000ffffb97224 */ /* 0x000fe400078e0ab9 */
[C---:B------:R-:W-:Y:S01]  /*160e0*/  IMAD R178, R2.reuse, R181, R178 ;  /* 0x000000b502b27224 */ /* 0x040fe200078e02b2 */
[----:B------:R-:W-:Y:S01]  /*160f0*/  IABS R181, R74 ;  /* 0x0000004a00b57213 */ /* 0x000fe20000000000 */
[C---:B------:R-:W-:Y:S01]  /*16100*/  IMAD R182, R2.reuse, R183, R182 ;  /* 0x000000b702b67224 */ /* 0x040fe200078e02b6 */
[----:B------:R-:W-:Y:S01]  /*16110*/  IABS R183, R72 ;  /* 0x0000004800b77213 */ /* 0x000fe20000000000 */
[----:B------:R-:W-:Y:S01]  /*16120*/  @!P1 IMAD.IADD R179, R179, 0x1, -R2 ;  /* 0x00000001b3b39824 */ /* 0x000fe200078e0a02 */
[----:B------:R1:W-:Y:S01]  /*16130*/  STL [R1+0xaa70], R73 ;  /* 0x00aa704901007387 */ /* 0x0003e20000100800 */
[----:B------:R-:W-:-:S02]  /*16140*/  IMAD R180, R2, R185, R180 ;  /* 0x000000b902b47224 */ /* 0x000fc400078e02b4 */
[----:B------:R-:W-:Y:S01]  /*16150*/  @!P6 IMAD.IADD R177, R177, 0x1, -R2 ;  /* 0x00000001b1b1e824 */ /* 0x000fe200078e0a02 */
[----:B------:R-:W-:Y:S01]  /*16160*/  ISETP.GT.U32.AND P1, PT, R2, R179, PT ;  /* 0x000000b30200720c */ /* 0x000fe20003f24070 */
[----:B------:R-:W-:Y:S01]  /*16170*/  IMAD.HI.U32 R184, R0, R181, RZ ;  /* 0x000000b500b87227 */ /* 0x000fe200078e00ff */
[----:B------:R1:W-:Y:S02]  /*16180*/  STL [R1+0xaa6c], R72 ;  /* 0x00aa6c4801007387 */ /* 0x0003e40000100800 */
[----:B------:R-:W-:Y:S01]  /*16190*/  ISETP.GT.U32.AND P6, PT, R2, R177, PT ;  /* 0x000000b10200720c */ /* 0x000fe20003fc4070 */
[----:B------:R-:W-:Y:S01]  /*161a0*/  IMAD.HI.U32 R188, R0, R183, RZ ;  /* 0x000000b700bc7227 */ /* 0x000fe200078e00ff */
[----:B------:R-:W-:-:S03]  /*161b0*/  IADD3 R184, PT, PT, -R184, RZ, RZ ;  /* 0x000000ffb8b87210 */ /* 0x000fc60007ffe1ff */
[--C-:B------:R-:W-:Y:S01]  /*161c0*/  @!P3 IMAD.IADD R176, R176, 0x1, -R2.reuse ;  /* 0x00000001b0b0b824 */ /* 0x100fe200078e0a02 */
[----:B------:R-:W-:Y:S01]  /*161d0*/  ISETP.GT.U32.AND P3, PT, R2, R180, PT ;  /* 0x000000b40200720c */ /* 0x000fe20003f64070 */
[----:B------:R-:W-:Y:S02]  /*161e0*/  @!P5 IMAD.IADD R174, R174, 0x1, -R2 ;  /* 0x00000001aeaed824 */ /* 0x000fe400078e0a02 */
[----:B------:R-:W-:Y:S02]  /*161f0*/  IMAD.MOV R188, RZ, RZ, -R188 ;  /* 0x000000ffffbc7224 */ /* 0x000fe400078e0abc */
[C---:B------:R-:W-:Y:S01]  /*16200*/  VIADD R70, R3.reuse, 0x1bb ;  /* 0x000001bb03467836 */ /* 0x040fe20000000000 */
[C---:B------:R-:W-:Y:S01]  /*16210*/  ISETP.GT.U32.AND P5, PT, R2.reuse, R174, PT ;  /* 0x000000ae0200720c */ /* 0x040fe20003fa4070 */
[----:B------:R-:W-:Y:S02]  /*16220*/  VIADD R71, R3, 0x1ba ;  /* 0x000001ba03477836 */ /* 0x000fe40000000000 */
[C---:B------:R-:W-:Y:S01]  /*16230*/  IMAD R183, R2.reuse, R188, R183 ;  /* 0x000000bc02b77224 */ /* 0x040fe200078e02b7 */
[----:B------:R-:W-:Y:S01]  /*16240*/  IABS R185, R70 ;  /* 0x0000004600b97213 */ /* 0x000fe20000000000 */
[C---:B------:R-:W-:Y:S01]  /*16250*/  IMAD R181, R2.reuse, R184, R181 ;  /* 0x000000b802b57224 */ /* 0x040fe200078e02b5 */
[----:B------:R-:W-:Y:S01]  /*16260*/  IABS R184, R71 ;  /* 0x0000004700b87213 */ /* 0x000fe20000000000 */
[--C-:B------:R-:W-:Y:S01]  /*16270*/  @!P1 IMAD.IADD R179, R179, 0x1, -R2.reuse ;  /* 0x00000001b3b39824 */ /* 0x100fe200078e0a02 */
[C---:B------:R-:W-:Y:S01]  /*16280*/  ISETP.GT.U32.AND P1, PT, R2.reuse, R183, PT ;  /* 0x000000b70200720c */ /* 0x040fe20003f24070 */
[--C-:B------:R-:W-:Y:S01]  /*16290*/  @!P6 IMAD.IADD R177, R177, 0x1, -R2.reuse ;  /* 0x00000001b1b1e824 */ /* 0x100fe200078e0a02 */
[----:B------:R-:W-:Y:S01]  /*162a0*/  ISETP.GT.U32.AND P6, PT, R2, R181, PT ;  /* 0x000000b50200720c */ /* 0x000fe20003fc4070 */
[----:B------:R-:W-:Y:S01]  /*162b0*/  @!P3 IMAD.IADD R180, R180, 0x1, -R2 ;  /* 0x00000001b4b4b824 */ /* 0x000fe200078e0a02 */
[----:B------:R-:W-:Y:S01]  /*162c0*/  IABS R188, R67 ;  /* 0x0000004300bc7213 */ /* 0x000fe20000000000 */
[----:B------:R-:W-:Y:S01]  /*162d0*/  IMAD.HI.U32 R186, R0, R185, RZ ;  /* 0x000000b900ba7227 */ /* 0x000fe200078e00ff */
[----:B------:R1:W-:Y:S02]  /*162e0*/  STL [R1+0xaa68], R71 ;  /* 0x00aa684701007387 */ /* 0x0003e40000100800 */
[----:B------:R-:W-:Y:S01]  /*162f0*/  ISETP.GT.U32.AND P3, PT, R2, R180, PT ;  /* 0x000000b40200720c */ /* 0x000fe20003f64070 */
[----:B------:R-:W-:Y:S01]  /*16300*/  IMAD.HI.U32 R187, R0, R184, RZ ;  /* 0x000000b800bb7227 */ /* 0x000fe200078e00ff */
[----:B------:R1:W-:Y:S03]  /*16310*/  STL [R1+0xaa64], R70 ;  /* 0x00aa644601007387 */ /* 0x0003e60000100800 */
[----:B------:R-:W-:Y:S01]  /*16320*/  IMAD.MOV R186, RZ, RZ, -R186 ;  /* 0x000000ffffba7224 */ /* 0x000fe200078e0aba */
[----:B------:R-:W-:Y:S01]  /*16330*/  IADD3 R187, PT, PT, -R187, RZ, RZ ;  /* 0x000000ffbbbb7210 */ /* 0x000fe20007ffe1ff */
[----:B------:R-:W-:Y:S01]  /*16340*/  VIADD R69, R3, 0x1bc ;  /* 0x000001bc03457836 */ /* 0x000fe20000000000 */
[----:B------:R-:W-:Y:S01]  /*16350*/  @!P1 IADD3 R183, PT, PT, R183, -R2, RZ ;  /* 0x80000002b7b79210 */ /* 0x000fe20007ffe0ff */
[----:B------:R-:W-:Y:S01]  /*16360*/  @!P5 IMAD.IADD R174, R174, 0x1, -R2 ;  /* 0x00000001aeaed824 */ /* 0x000fe200078e0a02 */
[C---:B------:R-:W-:Y:S01]  /*16370*/  ISETP.GT.U32.AND P5, PT, R2.reuse, R178, PT ;  /* 0x000000b20200720c */ /* 0x040fe20003fa4070 */
[----:B------:R-:W-:Y:S01]  /*16380*/  VIADD R68, R3, 0x1bd ;  /* 0x000001bd03447836 */ /* 0x000fe20000000000 */
[C---:B------:R-:W-:Y:S01]  /*16390*/  ISETP.GT.U32.AND P1, PT, R2.reuse, R183, PT ;  /* 0x000000b70200720c */ /* 0x040fe20003f24070 */
[C---:B------:R-:W-:Y:S01]  /*163a0*/  IMAD R185, R2.reuse, R186, R185 ;  /* 0x000000ba02b97224 */ /* 0x040fe200078e02b9 */
[----:B------:R-:W-:Y:S01]  /*163b0*/  IABS R186, R69 ;  /* 0x0000004500ba7213 */ /* 0x000fe20000000000 */
[----:B------:R-:W-:Y:S01]  /*163c0*/  IMAD R184, R2, R187, R184 ;  /* 0x000000bb02b87224 */ /* 0x000fe200078e02b8 */
[----:B------:R-:W-:Y:S01]  /*163d0*/  IABS R189, R68 ;  /* 0x0000004400bd7213 */ /* 0x000fe20000000000 */
[----:B------:R-:W-:Y:S01]  /*163e0*/  @!P6 IMAD.IADD R181, R181, 0x1, -R2 ;  /* 0x00000001b5b5e824 */ /* 0x000fe200078e0a02 */
[----:B------:R1:W-:Y:S01]  /*163f0*/  STL [R1+0xaa60], R69 ;  /* 0x00aa604501007387 */ /* 0x0003e20000100800 */
[----:B------:R-:W-:-:S03]  /*16400*/  IMAD.HI.U32 R191, R0, R186, RZ ;  /* 0x000000ba00bf7227 */ /* 0x000fc600078e00ff */
[----:B------:R-:W-:Y:S01]  /*16410*/  ISETP.GT.U32.AND P6, PT, R2, R181, PT ;  /* 0x000000b50200720c */ /* 0x000fe20003fc4070 */
[----:B------:R-:W-:Y:S01]  /*16420*/  IMAD.HI.U32 R190, R0, R189, RZ ;  /* 0x000000bd00be7227 */ /* 0x000fe200078e00ff */
[-C--:B------:R-:W-:Y:S01]  /*16430*/  @!P5 IADD3 R178, PT, PT, R178, -R2.reuse, RZ ;  /* 0x80000002b2b2d210 */ /* 0x080fe20007ffe0ff */
[----:B------:R1:W-:Y:S01]  /*16440*/  STL [R1+0xaa5c], R68 ;  /* 0x00aa5c4401007387 */ /* 0x0003e20000100800 */
[----:B------:R-:W-:Y:S01]  /*16450*/  @!P1 IADD3 R183, PT, PT, R183, -R2, RZ ;  /* 0x80000002b7b79210 */ /* 0x000fe20007ffe0ff */
[----:B------:R-:W-:Y:S01]  /*16460*/  @!P3 IMAD.IADD R180, R180, 0x1, -R2 ;  /* 0x00000001b4b4b824 */ /* 0x000fe200078e0a02 */
[C---:B------:R-:W-:Y:S01]  /*16470*/  ISETP.GT.U32.AND P3, PT, R2.reuse, R184, PT ;  /* 0x000000b80200720c */ /* 0x040fe20003f64070 */
[----:B------:R-:W-:Y:S01]  /*16480*/  IMAD.MOV R191, RZ, RZ, -R191 ;  /* 0x000000ffffbf7224 */ /* 0x000fe200078e0abf */
[----:B------:R-:W-:Y:S01]  /*16490*/  ISETP.GT.U32.AND P5, PT, R2, R178, PT ;  /* 0x000000b20200720c */ /* 0x000fe20003fa4070 */
[----:B------:R-:W-:Y:S01]  /*164a0*/  IMAD.HI.U32 R187, R0, R188, RZ ;  /* 0x000000bc00bb7227 */ /* 0x000fe200078e00ff */
[----:B------:R1:W-:Y:S03]  /*164b0*/  STL [R1+0xaa58], R67 ;  /* 0x00aa584301007387 */ /* 0x0003e60000100800 */
[----:B------:R-:W-:Y:S01]  /*164c0*/  IMAD.MOV R190, RZ, RZ, -R190 ;  /* 0x000000ffffbe7224 */ /* 0x000fe200078e0abe */
[----:B------:R1:W-:Y:S01]  /*164d0*/  STL [R1+0xaa54], R66 ;  /* 0x00aa544201007387 */ /* 0x0003e20000100800 */
[----:B------:R-:W-:-:S02]  /*164e0*/  IMAD R186, R2, R191, R186 ;  /* 0x000000bf02ba7224 */ /* 0x000fc400078e02ba */
[----:B------:R-:W-:Y:S02]  /*164f0*/  IMAD.MOV R191, RZ, RZ, -R187 ;  /* 0x000000ffffbf7224 */ /* 0x000fe400078e0abb */
[C---:B------:R-:W-:Y:S01]  /*16500*/  IMAD R187, R2.reuse, R190, R189 ;  /* 0x000000be02bb7224 */ /* 0x040fe200078e02bd */
[----:B------:R-:W-:Y:S01]  /*16510*/  IABS R189, R66 ;  /* 0x0000004200bd7213 */ /* 0x000fe20000000000 */
[--C-:B------:R-:W-:Y:S01]  /*16520*/  @!P6 IMAD.IADD R181, R181, 0x1, -R2.reuse ;  /* 0x00000001b5b5e824 */ /* 0x100fe200078e0a02 */
[----:B------:R-:W-:Y:S01]  /*16530*/  ISETP.GT.U32.AND P6, PT, R2, R185, PT ;  /* 0x000000b90200720c */ /* 0x000fe20003fc4070 */
[----:B------:R-:W-:Y:S01]  /*16540*/  @!P3 IMAD.IADD R184, R184, 0x1, -R2 ;  /* 0x00000001b8b8b824 */ /* 0x000fe200078e0a02 */
[C---:B------:R-:W-:Y:S01]  /*16550*/  ISETP.GT.U32.AND P1, PT, R2.reuse, R187, PT ;  /* 0x000000bb0200720c */ /* 0x040fe20003f24070 */
[----:B------:R-:W-:Y:S01]  /*16560*/  IMAD R188, R2, R191, R188 ;  /* 0x000000bf02bc7224 */ /* 0x000fe200078e02bc */
[----:B------:R-:W-:Y:S01]  /*16570*/  @!P5 IADD3 R178, PT, PT, R178, -R2, RZ ;  /* 0x80000002b2b2d210 */ /* 0x000fe20007ffe0ff */
[----:B------:R-:W-:Y:S01]  /*16580*/  IMAD.HI.U32 R194, R0, R189, RZ ;  /* 0x000000bd00c27227 */ /* 0x000fe200078e00ff */
[----:B------:R-:W-:-:S02]  /*16590*/  ISETP.GT.U32.AND P5, PT, R2, R182, PT ;  /* 0x000000b60200720c */ /* 0x000fc40003fa4070 */
[----:B------:R-:W-:Y:S01]  /*165a0*/  ISETP.GT.U32.AND P3, PT, R2, R184, PT ;  /* 0x000000b80200720c */ /* 0x000fe20003f64070 */
[----:B------:R-:W-:Y:S01]  /*165b0*/  VIADD R65, R3, 0x1c0 ;  /* 0x000001c003417836 */ /* 0x000fe20000000000 */
[----:B------:R-:W-:Y:S01]  /*165c0*/  IABS R191, R64 ;  /* 0x0000004000bf7213 */ /* 0x000fe20000000000 */
[----:B------:R-:W-:Y:S02]  /*165d0*/  IMAD.MOV R194, RZ, RZ, -R194 ;  /* 0x000000ffffc27224 */ /* 0x000fe400078e0ac2 */
[--C-:B------:R-:W-:Y:S01]  /*165e0*/  @!P6 IMAD.IADD R185, R185, 0x1, -R2.reuse ;  /* 0x00000001b9b9e824 */ /* 0x100fe200078e0a02 */
[----:B------:R-:W-:Y:S01]  /*165f0*/  IABS R192, R65 ;  /* 0x0000004100c07213 */ /* 0x000fe20000000000 */
[----:B------:R-:W-:Y:S01]  /*16600*/  IMAD.HI.U32 R190, R0, R191, RZ ;  /* 0x000000bf00be7227 */ /* 0x000fe200078e00ff */
[----:B------:R-:W-:Y:S01]  /*16610*/  @!P1 IADD3 R187, PT, PT, R187, -R2, RZ ;  /* 0x80000002bbbb9210 */ /* 0x000fe20007ffe0ff */
[----:B------:R1:W-:Y:S01]  /*16620*/  STL [R1+0xaa50], R65 ;  /* 0x00aa504101007387 */ /* 0x0003e20000100800 */
[C---:B------:R-:W-:Y:S01]  /*16630*/  ISETP.GT.U32.AND P6, PT, R2.reuse, R185, PT ;  /* 0x000000b90200720c */ /* 0x040fe20003fc4070 */
[C---:B------:R-:W-:Y:S01]  /*16640*/  IMAD R189, R2.reuse, R194, R189 ;  /* 0x000000c202bd7224 */ /* 0x040fe200078e02bd */
[----:B------:R-:W-:Y:S01]  /*16650*/  ISETP.GT.U32.AND P1, PT, R2, R187, PT ;  /* 0x000000bb0200720c */ /* 0x000fe20003f24070 */
[----:B------:R-:W-:Y:S01]  /*16660*/  @!P3 IMAD.IADD R184, R184, 0x1, -R2 ;  /* 0x00000001b8b8b824 */ /* 0x000fe200078e0a02 */
[----:B------:R-:W-:Y:S01]  /*16670*/  @!P5 IADD3 R182, PT, PT, R182, -R2, RZ ;  /* 0x80000002b6b6d210 */ /* 0x000fe20007ffe0ff */
[----:B------:R-:W-:Y:S01]  /*16680*/  IMAD.MOV R194, RZ, RZ, -R190 ;  /* 0x000000ffffc27224 */ /* 0x000fe200078e0abe */
[----:B------:R-:W-:Y:S01]  /*16690*/  ISETP.GT.U32.AND P3, PT, R2, R188, PT ;  /* 0x000000bc0200720c */ /* 0x000fe20003f64070 */
[----:B------:R-:W-:Y:S01]  /*166a0*/  IMAD.HI.U32 R193, R0, R192, RZ ;  /* 0x000000c000c17227 */ /* 0x000fe200078e00ff */
[C---:B------:R-:W-:Y:S01]  /*166b0*/  ISETP.GT.U32.AND P5, PT, R2.reuse, R182, PT ;  /* 0x000000b60200720c */ /* 0x040fe20003fa4070 */
[----:B------:R1:W-:Y:S02]  /*166c0*/  STL [R1+0xaa4c], R64 ;  /* 0x00aa4c4001007387 */ /* 0x0003e40000100800 */
[C---:B------:R-:W-:Y:S01]  /*166d0*/  IMAD R191, R2.reuse, R194, R191 ;  /* 0x000000c202bf7224 */ /* 0x040fe200078e02bf */
[----:B------:R-:W-:Y:S01]  /*166e0*/  IABS R194, R61 ;  /* 0x0000003d00c27213 */ /* 0x000fe20000000000 */
[----:B------:R-:W-:Y:S01]  /*166f0*/  IMAD.MOV R193, RZ, RZ, -R193 ;  /* 0x000000ffffc17224 */ /* 0x000fe200078e0ac1 */
[----:B------:R1:W-:Y:S01]  /*16700*/  STL [R1+0xaa48], R63 ;  /* 0x00aa483f01007387 */ /* 0x0003e20000100800 */
[----:B------:R-:W-:Y:S01]  /*16710*/  @!P1 IMAD.IADD R187, R187, 0x1, -R2 ;  /* 0x00000001bbbb9824 */ /* 0x000fe200078e0a02 */
[C---:B------:R-:W-:Y:S01]  /*16720*/  ISETP.GT.U32.AND P1, PT, R2.reuse, R191, PT ;  /* 0x000000bf0200720c */ /* 0x040fe20003f24070 */
[C---:B------:R-:W-:Y:S01]  /*16730*/  IMAD R190, R2.reuse, R193, R192 ;  /* 0x000000c102be7224 */ /* 0x040fe200078e02c0 */
[----:B------:R-:W-:Y:S01]  /*16740*/  IABS R192, R63 ;  /* 0x0000003f00c07213 */ /* 0x000fe20000000000 */
[--C-:B------:R-:W-:Y:S01]  /*16750*/  @!P6 IMAD.IADD R185, R185, 0x1, -R2.reuse ;  /* 0x00000001b9b9e824 */ /* 0x100fe200078e0a02 */
[----:B------:R-:W-:Y:S01]  /*16760*/  ISETP.GT.U32.AND P6, PT, R2, R189, PT ;  /* 0x000000bd0200720c */ /* 0x000fe20003fc4070 */
[----:B------:R-:W-:-:S02]  /*16770*/  @!P3 IMAD.IADD R188, R188, 0x1, -R2 ;  /* 0x00000001bcbcb824 */ /* 0x000fc400078e0a02 */
[----:B------:R-:W-:-:S03]  /*16780*/  IMAD.HI.U32 R195, R0, R194, RZ ;  /* 0x000000c200c37227 */ /* 0x000fc600078e00ff */
[----:B------:R-:W-:Y:S01]  /*16790*/  ISETP.GT.U32.AND P3, PT, R2, R188, PT ;  /* 0x000000bc0200720c */ /* 0x000fe20003f64070 */
[----:B------:R-:W-:Y:S01]  /*167a0*/  @!P5 IMAD.IADD R182, R182, 0x1, -R2 ;  /* 0x00000001b6b6d824 */ /* 0x000fe200078e0a02 */
[----:B------:R-:W-:Y:S01]  /*167b0*/  ISETP.GT.U32.AND P5, PT, R2, R186, PT ;  /* 0x000000ba0200720c */ /* 0x000fe20003fa4070 */
[----:B------:R-:W-:-:S04]  /*167c0*/  IMAD.HI.U32 R197, R0, R192, RZ ;  /* 0x000000c000c57227 */ /* 0x000fc800078e00ff */
[----:B------:R-:W-:Y:S02]  /*167d0*/  IMAD.MOV R195, RZ, RZ, -R195 ;  /* 0x000000ffffc37224 */ /* 0x000fe400078e0ac3 */
[----:B------:R-:W-:Y:S02]  /*167e0*/  VIADD R62, R3, 0x1c3 ;  /* 0x000001c3033e7836 */ /* 0x000fe40000000000 */
[----:B------:R-:W-:Y:S02]  /*167f0*/  IMAD.MOV R197, RZ, RZ, -R197 ;  /* 0x000000ffffc57224 */ /* 0x000fe400078e0ac5 */
[C---:B------:R-:W-:Y:S01]  /*16800*/  IMAD R194, R2.reuse, R195, R194 ;  /* 0x000000c302c27224 */ /* 0x040fe200078e02c2 */
[----:B------:R-:W-:Y:S01]  /*16810*/  IABS R195, R60 ;  /* 0x0000003c00c37213 */ /* 0x000fe20000000000 */
[----:B------:R-:W-:Y:S01]  /*16820*/  @!P1 IMAD.IADD R191, R191, 0x1, -R2 ;  /* 0x00000001bfbf9824 */ /* 0x000fe200078e0a02 */
[----:B------:R-:W-:Y:S01]  /*16830*/  IABS R193, R62 ;  /* 0x0000003e00c17213 */ /* 0x000fe20000000000 */
[C---:B------:R-:W-:Y:S01]  /*16840*/  IMAD R192, R2.reuse, R197, R192 ;  /* 0x000000c502c07224 */ /* 0x040fe200078e02c0 */
[----:B------:R1:W-:Y:S01]  /*16850*/  STL [R1+0xaa44], R62 ;  /* 0x00aa443e01007387 */ /* 0x0003e20000100800 */
[--C-:B------:R-:W-:Y:S01]  /*16860*/  @!P6 IMAD.IADD R189, R189, 0x1, -R2.reuse ;  /* 0x00000001bdbde824 */ /* 0x100fe200078e0a02 */
[----:B------:R-:W-:Y:S01]  /*16870*/  ISETP.GT.U32.AND P1, PT, R2, R191, PT ;  /* 0x000000bf0200720c */ /* 0x000fe20003f24070 */
[----:B------:R-:W-:Y:S01]  /*16880*/  IMAD.HI.U32 R200, R0, R195, RZ ;  /* 0x000000c300c87227 */ /* 0x000fe200078e00ff */
[----:B------:R1:W-:Y:S02]  /*16890*/  STL [R1+0xaa40], R61 ;  /* 0x00aa403d01007387 */ /* 0x0003e40000100800 */
[----:B------:R-:W-:Y:S01]  /*168a0*/  ISETP.GT.U32.AND P6, PT, R2, R189, PT ;  /* 0x000000bd0200720c */ /* 0x000fe20003fc4070 */
[--C-:B------:R-:W-:Y:S01]  /*168b0*/  @!P5 IMAD.IADD R186, R186, 0x1, -R2.reuse ;  /* 0x00000001babad824 */ /* 0x100fe200078e0a02 */
[----:B------:R1:W-:Y:S01]  /*168c0*/  STL [R1+0xaa3c], R60 ;  /* 0x00aa3c3c01007387 */ /* 0x0003e20000100800 */
[----:B------:R-:W-:Y:S01]  /*168d0*/  @!P3 IMAD.IADD R188, R188, 0x1, -R2 ;  /* 0x00000001bcbcb824 */ /* 0x000fe200078e0a02 */
[----:B------:R-:W-:Y:S01]  /*168e0*/  ISETP.GT.U32.AND P3, PT, R2, R192, PT ;  /* 0x000000c00200720c */ /* 0x000fe20003f64070 */
[----:B------:R-:W-:Y:S01]  /*168f0*/  IMAD.HI.U32 R196, R0, R193, RZ ;  /* 0x000000c100c47227 */ /* 0x000fe200078e00ff */
[----:B------:R-:W-:-:S03]  /*16900*/  ISETP.GT.U32.AND P5, PT, R2, R186, PT ;  /* 0x000000ba0200720c */ /* 0x000fc60003fa4070 */
[----:B------:R-:W-:Y:S02]  /*16910*/  IMAD.MOV R200, RZ, RZ, -R200 ;  /* 0x000000ffffc87224 */ /* 0x000fe400078e0ac8 */
[----:B------:R-:W-:Y:S02]  /*16920*/  IMAD.MOV R196, RZ, RZ, -R196 ;  /* 0x000000ffffc47224 */ /* 0x000fe400078e0ac4 */
[----:B------:R-:W-:Y:S02]  /*16930*/  VIADD R59, R3, 0x1c6 ;  /* 0x000001c6033b7836 */ /* 0x000fe40000000000 */
[C---:B------:R-:W-:Y:S02]  /*16940*/  IMAD R195, R2.reuse, R200, R195 ;  /* 0x000000c802c37224 */ /* 0x040fe400078e02c3 */
[C---:B------:R-:W-:Y:S01]  /*16950*/  IMAD R193, R2.reuse, R196, R193 ;  /* 0x000000c402c17224 */ /* 0x040fe200078e02c1 */
[----:B------:R-:W-:Y:S01]  /*16960*/  IABS R196, R59 ;  /* 0x0000003b00c47213 */ /* 0x000fe20000000000 */
[--C-:B------:R-:W-:Y:S01]  /*16970*/  @!P1 IMAD.IADD R191, R191, 0x1, -R2.reuse ;  /* 0x00000001bfbf9824 */ /* 0x100fe200078e0a02 */
[C---:B------:R-:W-:Y:S01]  /*16980*/  ISETP.GT.U32.AND P1, PT, R2.reuse, R195, PT ;  /* 0x000000c30200720c */ /* 0x040fe20003f24070 */
[--C-:B------:R-:W-:Y:S01]  /*16990*/  @!P6 IMAD.IADD R189, R189, 0x1, -R2.reuse ;  /* 0x00000001bdbde824 */ /* 0x100fe200078e0a02 */
[----:B------:R-:W-:Y:S01]  /*169a0*/  ISETP.GT.U32.AND P6, PT, R2, R193, PT ;  /* 0x000000c10200720c */ /* 0x000fe20003fc4070 */
[----:B------:R-:W-:Y:S01]  /*169b0*/  @!P3 IMAD.IADD R192, R192, 0x1, -R2 ;  /* 0x00000001c0c0b824 */ /* 0x000fe200078e0a02 */
[----:B------:R1:W-:Y:S01]  /*169c0*/  STL [R1+0xaa38], R59 ;  /* 0x00aa383b01007387 */ /* 0x0003e20000100800 */
[----:B------:R-:W-:-:S03]  /*169d0*/  IMAD.HI.U32 R199, R0, R196, RZ ;  /* 0x000000c400c77227 */ /* 0x000fc600078e00ff */
[----:B------:R-:W-:Y:S01]  /*169e0*/  ISETP.GT.U32.AND P3, PT, R2, R192, PT ;  /* 0x000000c00200720c */ /* 0x000fe20003f64070 */
[----:B------:R-:W-:Y:S01]  /*169f0*/  @!P5 IMAD.IADD R186, R186, 0x1, -R2 ;  /* 0x00000001babad824 */ /* 0x000fe200078e0a02 */
[C---:B------:R-:W-:Y:S01]  /*16a00*/  ISETP.GT.U32.AND P5, PT, R2.reuse, R190, PT ;  /* 0x000000be0200720c */ /* 0x040fe20003fa4070 */
[----:B------:R-:W-:Y:S02]  /*16a10*/  IMAD.MOV R199, RZ, RZ, -R199 ;  /* 0x000000ffffc77224 */ /* 0x000fe400078e0ac7 */
[----:B------:R-:W-:Y:S01]  /*16a20*/  VIADD R58, R3, 0x1c7 ;  /* 0x000001c7033a7836 */ /* 0x000fe20000000000 */
[----:B------:R-:W-:Y:S01]  /*16a30*/  @!P1 IADD3 R195, PT, PT, R195, -R2, RZ ;  /* 0x80000002c3c39210 */ /* 0x000fe20007ffe0ff */
[C---:B------:R-:W-:Y:S01]  /*16a40*/  IMAD R196, R2.reuse, R199, R196 ;  /* 0x000000c702c47224 */ /* 0x040fe200078e02c4 */
[----:B------:R-:W-:Y:S01]  /*16a50*/  IABS R199, R56 ;  /* 0x0000003800c77213 */ /* 0x000fe20000000000 */
[----:B------:R-:W-:Y:S01]  /*16a60*/  VIADD R55, R3, 0x1ca ;  /* 0x000001ca03377836 */ /* 0x000fe20000000000 */
[----:B------:R-:W-:Y:S01]  /*16a70*/  IABS R197, R58 ;  /* 0x0000003a00c57213 */ /* 0x000fe20000000000 */
[----:B------:R-:W-:Y:S01]  /*16a80*/  @!P6 IMAD.IADD R193, R193, 0x1, -R2 ;  /* 0x00000001c1c1e824 */ /* 0x000fe200078e0a02 */
[----:B------:R-:W-:Y:S01]  /*16a90*/  ISETP.GT.U32.AND P1, PT, R2, R195, PT ;  /* 0x000000c30200720c */ /* 0x000fe20003f24070 */
[----:B------:R-:W-:Y:S01]  /*16aa0*/  IMAD.HI.U32 R202, R0, R199, RZ ;  /* 0x000000c700ca7227 */ /* 0x000fe200078e00ff */
[----:B------:R-:W-:Y:S01]  /*16ab0*/  IABS R200, R55 ;  /* 0x0000003700c87213 */ /* 0x000fe20000000000 */
[----:B------:R1:W-:Y:S01]  /*16ac0*/  STL [R1+0xaa34], R58 ;  /* 0x00aa343a01007387 */ /* 0x0003e20000100800 */
[-C--:B------:R-:W-:Y:S01]  /*16ad0*/  @!P5 IADD3 R190, PT, PT, R190, -R2.reuse, RZ ;  /* 0x80000002bebed210 */ /* 0x080fe20007ffe0ff */
[----:B------:R-:W-:Y:S01]  /*16ae0*/  IMAD.HI.U32 R198, R0, R197, RZ ;  /* 0x000000c500c67227 */ /* 0x000fe200078e00ff */
[----:B------:R-:W-:-:S02]  /*16af0*/  @!P3 IADD3 R192, PT, PT, R192, -R2, RZ ;  /* 0x80000002c0c0b210 */ /* 0x000fc40007ffe0ff */
[C---:B------:R-:W-:Y:S01]  /*16b00*/  ISETP.GT.U32.AND P6, PT, R2.reuse, R193, PT ;  /* 0x000000c10200720c */ /* 0x040fe20003fc4070 */
[----:B------:R-:W-:Y:S01]  /*16b10*/  IMAD.MOV R202, RZ, RZ, -R202 ;  /* 0x000000ffffca7224 */ /* 0x000fe200078e0aca */
[C---:B------:R-:W-:Y:S01]  /*16b20*/  ISETP.GT.U32.AND P3, PT, R2.reuse, R196, PT ;  /* 0x000000c40200720c */ /* 0x040fe20003f64070 */
[----:B------:R-:W-:Y:S01]  /*16b30*/  IMAD.MOV R198, RZ, RZ, -R198 ;  /* 0x000000ffffc67224 */ /* 0x000fe200078e0ac6 */
[----:B------:R-:W-:Y:S01]  /*16b40*/  ISETP.GT.U32.AND P5, PT, R2, R190, PT ;  /* 0x000000be0200720c */ /* 0x000fe20003fa4070 */
[----:B------:R-:W-:Y:S02]  /*16b50*/  VIADD R57, R3, 0x1c8 ;  /* 0x000001c803397836 */ /* 0x000fe40000000000 */
[----:B------:R-:W-:-:S03]  /*16b60*/  IMAD.HI.U32 R201, R0, R200, RZ ;  /* 0x000000c800c97227 */ /* 0x000fc600078e00ff */
[----:B------:R1:W-:Y:S01]  /*16b70*/  STL [R1+0xaa30], R57 ;  /* 0x00aa303901007387 */ /* 0x0003e20000100800 */
[C---:B------:R-:W-:Y:S01]  /*16b80*/  IMAD R199, R2.reuse, R202, R199 ;  /* 0x000000ca02c77224 */ /* 0x040fe200078e02c7 */
[----:B------:R-:W-:Y:S01]  /*16b90*/  IADD3 R201, PT, PT, -R201, RZ, RZ ;  /* 0x000000ffc9c97210 */ /* 0x000fe20007ffe1ff */
[C---:B------:R-:W-:Y:S01]  /*16ba0*/  IMAD R197, R2.reuse, R198, R197 ;  /* 0x000000c602c57224 */ /* 0x040fe200078e02c5 */
[----:B------:R-:W-:Y:S01]  /*16bb0*/  IABS R198, R57 ;  /* 0x0000003900c67213 */ /* 0x000fe20000000000 */
[----:B------:R-:W-:Y:S01]  /*16bc0*/  @!P1 IMAD.IADD R195, R195, 0x1, -R2 ;  /* 0x00000001c3c39824 */ /* 0x000fe200078e0a02 */
[----:B------:R-:W-:Y:S01]  /*16bd0*/  ISETP.GT.U32.AND P1, PT, R2, R199, PT ;  /* 0x000000c70200720c */ /* 0x000fe20003f24070 */
[----:B------:R-:W-:Y:S01]  /*16be0*/  VIADD R54, R3, 0x1cb ;  /* 0x000001cb03367836 */ /* 0x000fe20000000000 */
[----:B------:R1:W-:Y:S01]  /*16bf0*/  STL [R1+0xaa2c], R56 ;  /* 0x00aa2c3801007387 */ /* 0x0003e20000100800 */
[----:B------:R-:W-:-:S03]  /*16c00*/  IMAD.HI.U32 R203, R0, R198, RZ ;  /* 0x000000c600cb7227 */ /* 0x000fc600078e00ff */
[----:B------:R1:W-:Y:S01]  /*16c10*/  STL [R1+0xaa28], R55 ;  /* 0x00aa283701007387 */ /* 0x0003e20000100800 */
[--C-:B------:R-:W-:Y:S01]  /*16c20*/  @!P6 IMAD.IADD R193, R193, 0x1, -R2.reuse ;  /* 0x00000001c1c1e824 */ /* 0x100fe200078e0a02 */
[----:B------:R-:W-:Y:S01]  /*16c30*/  ISETP.GT.U32.AND P6, PT, R2, R197, PT ;  /* 0x000000c50200720c */ /* 0x000fe20003fc4070 */
[----:B------:R-:W-:Y:S01]  /*16c40*/  @!P3 IMAD.IADD R196, R196, 0x1, -R2 ;  /* 0x00000001c4c4b824 */ /* 0x000fe200078e0a02 */
[----:B------:R1:W-:Y:S01]  /*16c50*/  STL [R1+0xaa24], R54 ;  /* 0x00aa243601007387 */ /* 0x0003e20000100800 */
[----:B------:R-:W-:Y:S01]  /*16c60*/  IMAD R200, R2, R201, R200 ;  /* 0x000000c902c87224 */ /* 0x000fe200078e02c8 */
[----:B------:R-:W-:Y:S01]  /*16c70*/  IABS R201, R54 ;  /* 0x0000003600c97213 */ /* 0x000fe20000000000 */
[----:B------:R-:W-:Y:S01]  /*16c80*/  @!P5 IMAD.IADD R190, R190, 0x1, -R2 ;  /* 0x00000001bebed824 */ /* 0x000fe200078e0a02 */
[C---:B------:R-:W-:Y:S01]  /*16c90*/  ISETP.GT.U32.AND P5, PT, R2.reuse, R194, PT ;  /* 0x000000c20200720c */ /* 0x040fe20003fa4070 */
[----:B------:R-:W-:Y:S01]  /*16ca0*/  IMAD.MOV R203, RZ, RZ, -R203 ;  /* 0x000000ffffcb7224 */ /* 0x000fe200078e0acb */
[C---:B------:R-:W-:Y:S01]  /*16cb0*/  ISETP.GT.U32.AND P3, PT, R2.reuse, R196, PT ;  /* 0x000000c40200720c */ /* 0x040fe20003f64070 */
[----:B------:R-:W-:Y:S01]  /*16cc0*/  VIADD R52, R3, 0x1cd ;  /* 0x000001cd03347836 */ /* 0x000fe20000000000 */
[----:B------:R1:W-:Y:S01]  /*16cd0*/  STL [R1+0xaa20], R53 ;  /* 0x00aa203501007387 */ /* 0x0003e20000100800 */
[----:B------:R-:W-:-:S02]  /*16ce0*/  IMAD R198, R2, R203, R198 ;  /* 0x000000cb02c67224 */ /* 0x000fc400078e02c6 */
[----:B------:R-:W-:Y:S01]  /*16cf0*/  IMAD.HI.U32 R206, R0, R201, RZ ;  /* 0x000000c900ce7227 */ /* 0x000fe200078e00ff */
[----:B------:R-:W-:Y:S01]  /*16d00*/  IABS R203, R52 ;  /* 0x0000003400cb7213 */ /* 0x000fe20000000000 */
[----:B------:R1:W-:Y:S02]  /*16d10*/  STL [R1+0xaa1c], R52 ;  /* 0x00aa1c3401007387 */ /* 0x0003e40000100800 */
[--C-:B------:R-:W-:Y:S01]  /*16d20*/  @!P1 IMAD.IADD R199, R199, 0x1, -R2.reuse ;  /* 0x00000001c7c79824 */ /* 0x100fe200078e0a02 */
[----:B------:R-:W-:Y:S01]  /*16d30*/  IADD3 R206, PT, PT, -R206, RZ, RZ ;  /* 0x000000ffcece7210 */ /* 0x000fe20007ffe1ff */
[----:B------:R-:W-:Y:S02]  /*16d40*/  IMAD.HI.U32 R202, R0, R203, RZ ;  /* 0x000000cb00ca7227 */ /* 0x000fe400078e00ff */
[----:B------:R-:W-:Y:S02]  /*16d50*/  @!P3 IADD3 R196, PT, PT, R196, -R2, RZ ;  /* 0x80000002c4c4b210 */ /* 0x000fe40007ffe0ff */
[----:B------:R-:W-:Y:S01]  /*16d60*/  @!P6 IMAD.IADD R197, R197, 0x1, -R2 ;  /* 0x00000001c5c5e824 */ /* 0x000fe200078e0a02 */
[----:B------:R-:W-:Y:S01]  /*16d70*/  ISETP.GT.U32.AND P1, PT, R2, R199, PT ;  /* 0x000000c70200720c */ /* 0x000fe20003f24070 */
[----:B------:R-:W-:Y:S01]  /*16d80*/  IMAD.HI.U32 R205, R0, R204, RZ ;  /* 0x000000cc00cd7227 */ /* 0x000fe200078e00ff */
[----:B------:R-:W-:-:S02]  /*16d90*/  ISETP.GT.U32.AND P3, PT, R2, R200, PT ;  /* 0x000000c80200720c */ /* 0x000fc40003f64070 */
[----:B------:R-:W-:Y:S01]  /*16da0*/  ISETP.GT.U32.AND P6, PT, R2, R197, PT ;  /* 0x000000c50200720c */ /* 0x000fe20003fc4070 */
[----:B------:R-:W-:Y:S02]  /*16db0*/  @!P5 IMAD.IADD R194, R194, 0x1, -R2 ;  /* 0x00000001c2c2d824 */ /* 0x000fe400078e0a02 */
[----:B------:R-:W-:Y:S01]  /*16dc0*/  IMAD R201, R2, R206, R201 ;  /* 0x000000ce02c97224 */ /* 0x000fe200078e02c9 */
[----:B------:R-:W-:Y:S01]  /*16dd0*/  IADD3 R206, PT, PT, -R202, RZ, RZ ;  /* 0x000000ffcace7210 */ /* 0x000fe20007ffe1ff */
[----:B------:R-:W-:Y:S01]  /*16de0*/  IMAD.MOV R205, RZ, RZ, -R205 ;  /* 0x000000ffffcd7224 */ /* 0x000fe200078e0acd */
[C---:B------:R-:W-:Y:S01]  /*16df0*/  ISETP.GT.U32.AND P5, PT, R2.reuse, R194, PT ;  /* 0x000000c20200720c */ /* 0x040fe20003fa4070 */
[C---:B------:R-:W-:Y:S02]  /*16e00*/  VIADD R51, R3.reuse, 0x1ce ;  /* 0x000001ce03337836 */ /* 0x040fe40000000000 */
[C---:B------:R-:W-:Y:S02]  /*16e10*/  IMAD R202, R2.reuse, R205, R204 ;  /* 0x000000cd02ca7224 */ /* 0x040fe400078e02cc */
[C---:B------:R-:W-:Y:S01]  /*16e20*/  IMAD R203, R2.reuse, R206, R203 ;  /* 0x000000ce02cb7224 */ /* 0x040fe200078e02cb */
[----:B------:R-:W-:Y:S01]  /*16e30*/  IABS R204, R51 ;  /* 0x0000003300cc7213 */ /* 0x000fe20000000000 */
[----:B------:R-:W-:Y:S01]  /*16e40*/  VIADD R50, R3, 0x1cf ;  /* 0x000001cf03327836 */ /* 0x000fe20000000000 */
[----:B------:R-:W-:Y:S01]  /*16e50*/  @!P6 IADD3 R197, PT, PT, R197, -R2, RZ ;  /* 0x80000002c5c5e210 */ /* 0x000fe20007ffe0ff */
[----:B------:R-:W-:Y:S01]  /*16e60*/  VIADD R49, R3, 0x1d0 ;  /* 0x000001d003317836 */ /* 0x000fe20000000000 */
[----:B------:R-:W-:Y:S01]  /*16e70*/  ISETP.GT.U32.AND P6, PT, R2, R201, PT ;  /* 0x000000c90200720c */ /* 0x000fe20003fc4070 */
[--C-:B------:R-:W-:Y:S01]  /*16e80*/  @!P1 IMAD.IADD R199, R199, 0x1, -R2.reuse ;  /* 0x00000001c7c79824 */ /* 0x100fe200078e0a02 */
[----:B------:R-:W-:Y:S01]  /*16e90*/  IABS R207, R50 ;  /* 0x0000003200cf7213 */ /* 0x000fe20000000000 */
[----:B------:R-:W-:Y:S01]  /*16ea0*/  IMAD.HI.U32 R209, R0, R204, RZ ;  /* 0x000000cc00d17227 */ /* 0x000fe200078e00ff */
[----:B------:R-:W-:Y:S01]  /*16eb0*/  ISETP.GT.U32.AND P1, PT, R2, R203, PT ;  /* 0x000000cb0200720c */ /* 0x000fe20003f24070 */
[----:B------:R1:W-:Y:S01]  /*16ec0*/  STL [R1+0xaa18], R51 ;  /* 0x00aa183301007387 */ /* 0x0003e20000100800 */
[----:B------:R-:W-:Y:S01]  /*16ed0*/  IABS R206, R49 ;  /* 0x0000003100ce7213 */ /* 0x000fe20000000000 */
[--C-:B------:R-:W-:Y:S01]  /*16ee0*/  @!P3 IMAD.IADD R200, R200, 0x1, -R2.reuse ;  /* 0x00000001c8c8b824 */ /* 0x100fe200078e0a02 */
[----:B------:R-:W-:Y:S01]  /*16ef0*/  IADD3 R209, PT, PT, -R209, RZ, RZ ;  /* 0x000000ffd1d17210 */ /* 0x000fe20007ffe1ff */
[----:B------:R-:W-:Y:S01]  /*16f00*/  IMAD.HI.U32 R208, R0, R207, RZ ;  /* 0x000000cf00d07227 */ /* 0x000fe200078e00ff */
[----:B------:R1:W-:Y:S02]  /*16f10*/  STL [R1+0xaa14], R50 ;  /* 0x00aa143201007387 */ /* 0x0003e40000100800 */
[----:B------:R-:W-:Y:S01]  /*16f20*/  ISETP.GT.U32.AND P3, PT, R2, R200, PT ;  /* 0x000000c80200720c */ /* 0x000fe20003f64070 */
[----:B------:R-:W-:Y:S01]  /*16f30*/  @!P5 IMAD.IADD R194, R194, 0x1, -R2 ;  /* 0x00000001c2c2d824 */ /* 0x000fe200078e0a02 */
[----:B------:R-:W-:Y:S01]  /*16f40*/  ISETP.GT.U32.AND P5, PT, R2, R198, PT ;  /* 0x000000c60200720c */ /* 0x000fe20003fa4070 */
[----:B------:R-:W-:Y:S01]  /*16f50*/  IMAD.HI.U32 R205, R0, R206, RZ ;  /* 0x000000ce00cd7227 */ /* 0x000fe200078e00ff */
[----:B------:R1:W-:Y:S03]  /*16f60*/  STL [R1+0xaa10], R49 ;  /* 0x00aa103101007387 */ /* 0x0003e60000100800 */
[----:B------:R-:W-:-:S02]  /*16f70*/  IMAD.MOV R208, RZ, RZ, -R208 ;  /* 0x000000ffffd07224 */ /* 0x000fc400078e0ad0 */
[----:B------:R-:W-:Y:S02]  /*16f80*/  VIADD R48, R3, 0x1d1 ;  /* 0x000001d103307836 */ /* 0x000fe40000000000 */
[C---:B------:R-:W-:Y:S02]  /*16f90*/  IMAD R204, R2.reuse, R209, R204 ;  /* 0x000000d102cc7224 */ /* 0x040fe400078e02cc */
[----:B------:R-:W-:Y:S01]  /*16fa0*/  IMAD.MOV R209, RZ, RZ, -R205 ;  /* 0x000000ffffd17224 */ /* 0x000fe200078e0acd */
[----:B------:R1:W-:Y:S01]  /*16fb0*/  STL [R1+0xaa0c], R48 ;  /* 0x00aa0c3001007387 */ /* 0x0003e20000100800 */
[----:B------:R-:W-:Y:S01]  /*16fc0*/  IMAD R205, R2, R208, R207 ;  /* 0x000000d002cd7224 */ /* 0x000fe200078e02cf */
[----:B------:R-:W-:Y:S01]  /*16fd0*/  IABS R207, R48 ;  /* 0x0000003000cf7213 */ /* 0x000fe20000000000 */
[--C-:B------:R-:W-:Y:S02]  /*16fe0*/  @!P1 IMAD.IADD R203, R203, 0x1, -R2.reuse ;  /* 0x00000001cbcb9824 */ /* 0x100fe400078e0a02 */
[----:B------:R-:W-:-:S02]  /*16ff0*/  @!P6 IMAD.IADD R201, R201, 0x1, -R2 ;  /* 0x00000001c9c9e824 */ /* 0x000fc400078e0a02 */
[----:B------:R-:W-:Y:S01]  /*17000*/  IMAD.HI.U32 R212, R0, R207, RZ ;  /* 0x000000cf00d47227 */ /* 0x000fe200078e00ff */
[C---:B------:R-:W-:Y:S02]  /*17010*/  ISETP.GT.U32.AND P1, PT, R2.reuse, R203, PT ;  /* 0x000000cb0200720c */ /* 0x040fe40003f24070 */
[----:B------:R-:W-:Y:S01]  /*17020*/  ISETP.GT.U32.AND P6, PT, R2, R201, PT ;  /* 0x000000c90200720c */ /* 0x000fe20003fc4070 */
[--C-:B------:R-:W-:Y:S02]  /*17030*/  @!P5 IMAD.IADD R198, R198, 0x1, -R2.reuse ;  /* 0x00000001c6c6d824 */ /* 0x100fe400078e0a02 */
[----:B------:R-:W-:Y:S01]  /*17040*/  @!P3 IMAD.IADD R200, R200, 0x1, -R2 ;  /* 0x00000001c8c8b824 */ /* 0x000fe200078e0a02 */
[C---:B------:R-:W-:Y:S01]  /*17050*/  ISETP.GT.U32.AND P3, PT, R2.reuse, R204, PT ;  /* 0x000000cc0200720c */ /* 0x040fe20003f64070 */
[----:B------:R-:W-:Y:S01]  /*17060*/  VIADD R47, R3, 0x1d2 ;  /* 0x000001d2032f7836 */ /* 0x000fe20000000000 */
[----:B------:R-:W-:Y:S01]  /*17070*/  ISETP.GT.U32.AND P5, PT, R2, R198, PT ;  /* 0x000000c60200720c */ /* 0x000fe20003fa4070 */
[----:B------:R-:W-:-:S02]  /*17080*/  IMAD.MOV R212, RZ, RZ, -R212 ;  /* 0x000000ffffd47224 */ /* 0x000fc400078e0ad4 */
[----:B------:R-:W-:Y:S01]  /*17090*/  VIADD R44, R3, 0x1d5 ;  /* 0x000001d5032c7836 */ /* 0x000fe20000000000 */
[----:B------:R-:W-:Y:S01]  /*170a0*/  IABS R208, R47 ;  /* 0x0000002f00d07213 */ /* 0x000fe20000000000 */
[----:B------:R-:W-:Y:S01]  /*170b0*/  IMAD R207, R2, R212, R207 ;  /* 0x000000d402cf7224 */ /* 0x000fe200078e02cf */
[-C--:B------:R-:W-:Y:S01]  /*170c0*/  @!P1 IADD3 R203, PT, PT, R203, -R2.reuse, RZ ;  /* 0x80000002cbcb9210 */ /* 0x080fe20007ffe0ff */
[----:B------:R-:W-:Y:S01]  /*170d0*/  VIADD R46, R3, 0x1d3 ;  /* 0x000001d3032e7836 */ /* 0x000fe20000000000 */
[----:B------:R-:W-:Y:S01]  /*170e0*/  @!P6 IADD3 R201, PT, PT, R201, -R2, RZ ;  /* 0x80000002c9c9e210 */ /* 0x000fe20007ffe0ff */
[----:B------:R-:W-:Y:S01]  /*170f0*/  IMAD.HI.U32 R211, R0, R208, RZ ;  /* 0x000000d000d37227 */ /* 0x000fe200078e00ff */
[----:B------:R-:W-:Y:S01]  /*17100*/  ISETP.GT.U32.AND P1, PT, R2, R207, PT ;  /* 0x000000cf0200720c */ /* 0x000fe20003f24070 */
[----:B------:R1:W-:Y:S01]  /*17110*/  STL [R1+0xaa08], R47 ;  /* 0x00aa082f01007387 */ /* 0x0003e20000100800 */
[-C--:B------:R-:W-:Y:S01]  /*17120*/  @!P3 IADD3 R204, PT, PT, R204, -R2.reuse, RZ ;  /* 0x80000002ccccb210 */ /* 0x080fe20007ffe0ff */
[C---:B------:R-:W-:Y:S01]  /*17130*/  IMAD R206, R2.reuse, R209, R206 ;  /* 0x000000d102ce7224 */ /* 0x040fe200078e02ce */
[----:B------:R-:W-:Y:S01]  /*17140*/  ISETP.GT.U32.AND P6, PT, R2, R205, PT ;  /* 0x000000cd0200720c */ /* 0x000fe20003fc4070 */
[C---:B------:R-:W-:Y:S01]  /*17150*/  VIADD R43, R3.reuse, 0x1d6 ;  /* 0x000001d6032b7836 */ /* 0x040fe20000000000 */
[----:B------:R-:W-:Y:S01]  /*17160*/  @!P5 IADD3 R198, PT, PT, R198, -R2, RZ ;  /* 0x80000002c6c6d210 */ /* 0x000fe20007ffe0ff */
[----:B------:R-:W-:Y:S01]  /*17170*/  VIADD R41, R3, 0x1d8 ;  /* 0x000001d803297836 */ /* 0x000fe20000000000 */
[----:B------:R-:W-:Y:S01]  /*17180*/  IADD3 R211, PT, PT, -R211, RZ, RZ ;  /* 0x000000ffd3d37210 */ /* 0x000fe20007ffe1ff */
[C---:B------:R-:W-:Y:S01]  /*17190*/  VIADD R45, R3.reuse, 0x1d4 ;  /* 0x000001d4032d7836 */ /* 0x040fe20000000000 */
[C---:B------:R-:W-:Y:S01]  /*171a0*/  ISETP.GT.U32.AND P5, PT, R2.reuse, R202, PT ;  /* 0x000000ca0200720c */ /* 0x040fe20003fa4070 */
[----:B------:R-:W-:Y:S01]  /*171b0*/  VIADD R40, R3, 0x1d9 ;  /* 0x000001d903287836 */ /* 0x000fe20000000000 */
[C---:B------:R-:W-:Y:S01]  /*171c0*/  ISETP.GT.U32.AND P3, PT, R2.reuse, R204, PT ;  /* 0x000000cc0200720c */ /* 0x040fe20003f64070 */
[----:B------:R-:W-:Y:S01]  /*171d0*/  IMAD R208, R2, R211, R208 ;  /* 0x000000d302d07224 */ /* 0x000fe200078e02d0 */
[----:B------:R-:W-:Y:S01]  /*171e0*/  IABS R211, R44 ;  /* 0x0000002c00d37213 */ /* 0x000fe20000000000 */
[--C-:B------:R-:W-:Y:S01]  /*171f0*/  @!P1 IMAD.IADD R207, R207, 0x1, -R2.reuse ;  /* 0x00000001cfcf9824 */ /* 0x100fe200078e0a02 */
[----:B------:R-:W-:Y:S01]  /*17200*/  IABS R209, R46 ;  /* 0x0000002e00d17213 */ /* 0x000fe20000000000 */
[--C-:B------:R-:W-:Y:S01]  /*17210*/  @!P6 IMAD.IADD R205, R205, 0x1, -R2.reuse ;  /* 0x00000001cdcde824 */ /* 0x100fe200078e0a02 */
[----:B------:R-:W-:Y:S01]  /*17220*/  IABS R212, R43 ;  /* 0x0000002b00d47213 */ /* 0x000fe20000000000 */
[----:B------:R-:W-:Y:S01]  /*17230*/  IMAD.HI.U32 R214, R0, R211, RZ ;  /* 0x000000d300d67227 */ /* 0x000fe200078e00ff */
[C---:B------:R-:W-:Y:S01]  /*17240*/  ISETP.GT.U32.AND P1, PT, R2.reuse, R207, PT ;  /* 0x000000cf0200720c */ /* 0x040fe20003f24070 */
[----:B------:R1:W-:Y:S01]  /*17250*/  STL [R1+0xaa04], R46 ;  /* 0x00aa042e01007387 */ /* 0x0003e20000100800 */
[----:B------:R-:W-:Y:S01]  /*17260*/  ISETP.GT.U32.AND P6, PT, R2, R205, PT ;  /* 0x000000cd0200720c */ /* 0x000fe20003fc4070 */
[--C-:B------:R-:W-:Y:S01]  /*17270*/  @!P5 IMAD.IADD R202, R202, 0x1, -R2.reuse ;  /* 0x00000001cacad824 */ /* 0x100fe200078e0a02 */
[----:B------:R-:W-:Y:S01]  /*17280*/  IADD3 R214, PT, PT, -R214, RZ, RZ ;  /* 0x000000ffd6d67210 */ /* 0x000fe20007ffe1ff */
[----:B------:R-:W-:Y:S01]  /*17290*/  @!P3 IMAD.IADD R204, R204, 0x1, -R2 ;  /* 0x00000001ccccb824 */ /* 0x000fe200078e0a02 */
        /* <DEDUP_REMOVED lines=8> */
[--C-:B------:R-:W-:Y:S01]  /*17320*/  @!P1 IMAD.IADD R207, R207, 0x1, -R2.reuse ;  /* 0x00000001cfcf9824 */ /* 0x100fe200078e0a02 */
[C---:B------:R-:W-:Y:S01]  /*17330*/  ISETP.GT.U32.AND P1, PT, R2.reuse, R211, PT ;  /* 0x000000d30200720c */ /* 0x040fe20003f24070 */
[----:B------:R-:W-:Y:S01]  /*17340*/  IMAD R209, R2, R210, R209 ;  /* 0x000000d202d17224 */ /* 0x000fe200078e02d1 */
[----:B------:R-:W-:Y:S01]  /*17350*/  IABS R210, R45 ;  /* 0x0000002d00d27213 */ /* 0x000fe20000000000 */
[--C-:B------:R-:W-:Y:S01]  /*17360*/  @!P6 IMAD.IADD R205, R205, 0x1, -R2.reuse ;  /* 0x00000001cdcde824 */ /* 0x100fe200078e0a02 */
[----:B------:R-:W-:Y:S01]  /*17370*/  @!P3 IADD3 R208, PT, PT, R208, -R2, RZ ;  /* 0x80000002d0d0b210 */ /* 0x000fe20007ffe0ff */
[----:B------:R-:W-:Y:S01]  /*17380*/  @!P5 IMAD.IADD R202, R202, 0x1, -R2 ;  /* 0x00000001cacad824 */ /* 0x000fe200078e0a02 */
[----:B------:R-:W-:Y:S01]  /*17390*/  ISETP.GT.U32.AND P6, PT, R2, R209, PT ;  /* 0x000000d10200720c */ /* 0x000fe20003fc4070 */
[----:B------:R-:W-:Y:S01]  /*173a0*/  IMAD.HI.U32 R213, R0, R212, RZ ;  /* 0x000000d400d57227 */ /* 0x000fe200078e00ff */
[C---:B------:R-:W-:Y:S01]  /*173b0*/  ISETP.GT.U32.AND P5, PT, R2.reuse, R206, PT ;  /* 0x000000ce0200720c */ /* 0x040fe20003fa4070 */
[----:B------:R1:W-:Y:S01]  /*173c0*/  STL [R1+0xa9f8], R43 ;  /* 0x00a9f82b01007387 */ /* 0x0003e20000100800 */
[----:B------:R-:W-:Y:S01]  /*173d0*/  ISETP.GT.U32.AND P3, PT, R2, R208, PT ;  /* 0x000000d00200720c */ /* 0x000fe20003f64070 */
[----:B------:R-:W-:-:S02]  /*173e0*/  IMAD.MOV R213, RZ, RZ, -R213 ;  /* 0x000000ffffd57224 */ /* 0x000fc400078e0ad5 */
[----:B------:R-:W-:Y:S02]  /*173f0*/  @!P1 IMAD.IADD R211, R211, 0x1, -R2 ;  /* 0x00000001d3d39824 */ /* 0x000fe400078e0a02 */
[----:B------:R-:W-:Y:S02]  /*17400*/  IMAD R212, R2, R213, R212 ;  /* 0x000000d502d47224 */ /* 0x000fe400078e02d4 */
[----:B------:R-:W-:Y:S01]  /*17410*/  IMAD.HI.U32 R217, R0, R214, RZ ;  /* 0x000000d600d97227 */ /* 0x000fe200078e00ff */
[----:B------:R-:W-:Y:S02]  /*17420*/  ISETP.GT.U32.AND P1, PT, R2, R211, PT ;  /* 0x000000d30200720c */ /* 0x000fe40003f24070 */
[----:B------:R-:W-:Y:S01]  /*17430*/  @!P6 IADD3 R209, PT, PT, R209, -R2, RZ ;  /* 0x80000002d1d1e210 */ /* 0x000fe20007ffe0ff */
[--C-:B------:R-:W-:Y:S01]  /*17440*/  @!P5 IMAD.IADD R206, R206, 0x1, -R2.reuse ;  /* 0x00000001ceced824 */ /* 0x100fe200078e0a02 */
[----:B------:R-:W-:Y:S01]  /*17450*/  IADD3 R217, PT, PT, -R217, RZ, RZ ;  /* 0x000000ffd9d97210 */ /* 0x000fe20007ffe1ff */
[----:B------:R-:W-:Y:S01]  /*17460*/  @!P3 IMAD.IADD R208, R208, 0x1, -R2 ;  /* 0x00000001d0d0b824 */ /* 0x000fe200078e0a02 */
[----:B------:R-:W-:Y:S01]  /*17470*/  ISETP.GT.U32.AND P3, PT, R2, R212, PT ;  /* 0x000000d40200720c */ /* 0x000fe20003f64070 */
[----:B------:R-:W-:Y:S01]  /*17480*/  IMAD.HI.U32 R215, R0, R210, RZ ;  /* 0x000000d200d77227 */ /* 0x000fe200078e00ff */
[----:B------:R-:W-:-:S02]  /*17490*/  ISETP.GT.U32.AND P6, PT, R2, R209, PT ;  /* 0x000000d10200720c */ /* 0x000fc40003fc4070 */
[C---:B------:R-:W-:Y:S01]  /*174a0*/  ISETP.GT.U32.AND P5, PT, R2.reuse, R206, PT ;  /* 0x000000ce0200720c */ /* 0x040fe20003fa4070 */
[----:B------:R-:W-:Y:S02]  /*174b0*/  IMAD.MOV R215, RZ, RZ, -R215 ;  /* 0x000000ffffd77224 */ /* 0x000fe400078e0ad7 */
[C---:B------:R-:W-:Y:S01]  /*174c0*/  IMAD R214, R2.reuse, R217, R214 ;  /* 0x000000d902d67224 */ /* 0x040fe200078e02d6 */
[----:B------:R-:W-:Y:S01]  /*174d0*/  @!P1 IADD3 R211, PT, PT, R211, -R2, RZ ;  /* 0x80000002d3d39210 */ /* 0x000fe20007ffe0ff */
[C---:B------:R-:W-:Y:S01]  /*174e0*/  IMAD R210, R2.reuse, R215, R210 ;  /* 0x000000d702d27224 */ /* 0x040fe200078e02d2 */
[----:B------:R-:W-:Y:S01]  /*174f0*/  IABS R215, R40 ;  /* 0x0000002800d77213 */ /* 0x000fe20000000000 */
[----:B------:R-:W-:Y:S01]  /*17500*/  VIADD R42, R3, 0x1d7 ;  /* 0x000001d7032a7836 */ /* 0x000fe20000000000 */
[----:B------:R-:W-:Y:S01]  /*17510*/  ISETP.GT.U32.AND P1, PT, R2, R214, PT ;  /* 0x000000d60200720c */ /* 0x000fe20003f24070 */
[--C-:B------:R-:W-:Y:S02]  /*17520*/  @!P3 IMAD.IADD R212, R212, 0x1, -R2.reuse ;  /* 0x00000001d4d4b824 */ /* 0x100fe400078e0a02 */
[--C-:B------:R-:W-:Y:S01]  /*17530*/  @!P6 IMAD.IADD R209, R209, 0x1, -R2.reuse ;  /* 0x00000001d1d1e824 */ /* 0x100fe200078e0a02 */
[----:B------:R-:W-:Y:S01]  /*17540*/  ISETP.GE.AND P6, PT, R216, RZ, PT ;  /* 0x000000ffd800720c */ /* 0x000fe20003fc6270 */
[----:B------:R-:W-:Y:S01]  /*17550*/  IMAD.HI.U32 R216, R0, R215, RZ ;  /* 0x000000d700d87227 */ /* 0x000fe200078e00ff */
[----:B------:R-:W-:Y:S01]  /*17560*/  ISETP.GT.U32.AND P3, PT, R2, R212, PT ;  /* 0x000000d40200720c */ /* 0x000fe20003f64070 */
[----:B------:R1:W-:Y:S01]  /*17570*/  STL [R1+0xa9f4], R42 ;  /* 0x00a9f42a01007387 */ /* 0x0003e20000100800 */
[----:B------:R-:W-:Y:S01]  /*17580*/  IABS R213, R42 ;  /* 0x0000002a00d57213 */ /* 0x000fe20000000000 */
[----:B------:R-:W-:Y:S01]  /*17590*/  @!P5 IMAD.IADD R206, R206, 0x1, -R2 ;  /* 0x00000001ceced824 */ /* 0x000fe200078e0a02 */
[----:B------:R-:W-:Y:S01]  /*175a0*/  ISETP.GT.U32.AND P5, PT, R2, R210, PT ;  /* 0x000000d20200720c */ /* 0x000fe20003fa4070 */
[----:B------:R-:W-:Y:S01]  /*175b0*/  IMAD.MOV R216, RZ, RZ, -R216 ;  /* 0x000000ffffd87224 */ /* 0x000fe200078e0ad8 */
[----:B------:R1:W-:Y:S01]  /*175c0*/  STL [R1+0xa9f0], R41 ;  /* 0x00a9f02901007387 */ /* 0x0003e20000100800 */
[----:B------:R-:W-:-:S02]  /*175d0*/  @!P1 IMAD.IADD R214, R214, 0x1, -R2 ;  /* 0x00000001d6d69824 */ /* 0x000fc400078e0a02 */
[----:B------:R-:W-:Y:S01]  /*175e0*/  IMAD R215, R2, R216, R215 ;  /* 0x000000d802d77224 */ /* 0x000fe200078e02d7 */
[----:B------:R-:W-:Y:S01]  /*175f0*/  IABS R216, R39 ;  /* 0x0000002700d87213 */ /* 0x000fe20000000000 */
[----:B------:R-:W-:Y:S01]  /*17600*/  IMAD.HI.U32 R218, R0, R213, RZ ;  /* 0x000000d500da7227 */ /* 0x000fe200078e00ff */
[----:B------:R-:W-:Y:S01]  /*17610*/  ISETP.GT.U32.AND P1, PT, R2, R214, PT ;  /* 0x000000d60200720c */ /* 0x000fe20003f24070 */
[----:B------:R1:W-:Y:S02]  /*17620*/  STL [R1+0xa9ec], R40 ;  /* 0x00a9ec2801007387 */ /* 0x0003e40000100800 */
[----:B------:R-:W-:Y:S02]  /*17630*/  IMAD.HI.U32 R224, R0, R216, RZ ;  /* 0x000000d800e07227 */ /* 0x000fe400078e00ff */
[----:B------:R-:W-:Y:S01]  /*17640*/  @!P5 IADD3 R210, PT, PT, R210, -R2, RZ ;  /* 0x80000002d2d2d210 */ /* 0x000fe20007ffe0ff */
[----:B------:R1:W-:Y:S01]  /*17650*/  STL [R1+0xa9e8], R39 ;  /* 0x00a9e82701007387 */ /* 0x0003e20000100800 */
[----:B------:R-:W-:Y:S01]  /*17660*/  @!P3 IMAD.IADD R212, R212, 0x1, -R2 ;  /* 0x00000001d4d4b824 */ /* 0x000fe200078e0a02 */
[C---:B------:R-:W-:Y:S01]  /*17670*/  ISETP.GT.U32.AND P3, PT, R2.reuse, R215, PT ;  /* 0x000000d70200720c */ /* 0x040fe20003f64070 */
[----:B------:R-:W-:Y:S01]  /*17680*/  IMAD.MOV R218, RZ, RZ, -R218 ;  /* 0x000000ffffda7224 */ /* 0x000fe200078e0ada */
[----:B------:R-:W-:Y:S01]  /*17690*/  ISETP.GT.U32.AND P5, PT, R2, R210, PT ;  /* 0x000000d20200720c */ /* 0x000fe20003fa4070 */
[----:B------:R-:W-:-:S02]  /*176a0*/  VIADD R37, R3, 0x1e5 ;  /* 0x000001e503257836 */ /* 0x000fc40000000000 */
[----:B------:R-:W-:Y:S02]  /*176b0*/  IMAD.MOV R224, RZ, RZ, -R224 ;  /* 0x000000ffffe07224 */ /* 0x000fe400078e0ae0 */
[C---:B------:R-:W-:Y:S01]  /*176c0*/  IMAD R213, R2.reuse, R218, R213 ;  /* 0x000000da02d57224 */ /* 0x040fe200078e02d5 */
[----:B------:R-:W-:Y:S01]  /*176d0*/  IABS R218, R37 ;  /* 0x0000002500da7213 */ /* 0x000fe20000000000 */
[----:B------:R-:W-:Y:S02]  /*176e0*/  IMAD R216, R2, R224, R216 ;  /* 0x000000e002d87224 */ /* 0x000fe400078e02d8 */
[----:B------:R-:W-:Y:S02]  /*176f0*/  VIADD R38, R3, 0x1f5 ;  /* 0x000001f503267836 */ /* 0x000fe40000000000 */
[----:B------:R-:W-:Y:S01]  /*17700*/  IMAD.HI.U32 R220, R0, R218, RZ ;  /* 0x000000da00dc7227 */ /* 0x000fe200078e00ff */
[----:B------:R-:W-:Y:S02]  /*17710*/  @!P3 IADD3 R215, PT, PT, R215, -R2, RZ ;  /* 0x80000002d7d7b210 */ /* 0x000fe40007ffe0ff */
[----:B------:R-:W-:Y:S01]  /*17720*/  IABS R217, R38 ;  /* 0x0000002600d97213 */ /* 0x000fe20000000000 */
[--C-:B------:R-:W-:Y:S01]  /*17730*/  @!P1 IMAD.IADD R214, R214, 0x1, -R2.reuse ;  /* 0x00000001d6d69824 */ /* 0x100fe200078e0a02 */
[----:B------:R-:W-:Y:S01]  /*17740*/  ISETP.GT.U32.AND P1, PT, R2, R216, PT ;  /* 0x000000d80200720c */ /* 0x000fe20003f24070 */
[----:B------:R-:W-:Y:S01]  /*17750*/  @!P5 IMAD.IADD R210, R210, 0x1, -R2 ;  /* 0x00000001d2d2d824 */ /* 0x000fe200078e0a02 */
[----:B------:R-:W-:Y:S01]  /*17760*/  IADD3 R220, PT, PT, -R220, RZ, RZ ;  /* 0x000000ffdcdc7210 */ /* 0x000fe20007ffe1ff */
[----:B------:R-:W-:Y:S01]  /*17770*/  VIADD R35, R3, 0x1db ;  /* 0x000001db03237836 */ /* 0x000fe20000000000 */
[----:B------:R-:W-:Y:S01]  /*17780*/  ISETP.GT.U32.AND P5, PT, R2, R213, PT ;  /* 0x000000d50200720c */ /* 0x000fe20003fa4070 */
[----:B------:R-:W-:Y:S01]  /*17790*/  IMAD.HI.U32 R222, R0, R217, RZ ;  /* 0x000000d900de7227 */ /* 0x000fe200078e00ff */
[----:B------:R-:W-:-:S03]  /*177a0*/  ISETP.GT.U32.AND P3, PT, R2, R215, PT ;  /* 0x000000d70200720c */ /* 0x000fc60003f64070 */
[----:B------:R-:W-:Y:S01]  /*177b0*/  IMAD R218, R2, R220, R218 ;  /* 0x000000dc02da7224 */ /* 0x000fe200078e02da */
[----:B------:R-:W-:Y:S01]  /*177c0*/  IABS R220, R35 ;  /* 0x0000002300dc7213 */ /* 0x000fe20000000000 */
[----:B------:R-:W-:Y:S02]  /*177d0*/  VIADD R36, R3, 0x1dd ;  /* 0x000001dd03247836 */ /* 0x000fe40000000000 */
[----:B------:R-:W-:Y:S02]  /*177e0*/  IMAD.MOV R222, RZ, RZ, -R222 ;  /* 0x000000ffffde7224 */ /* 0x000fe400078e0ade */
[--C-:B------:R-:W-:Y:S01]  /*177f0*/  @!P1 IMAD.IADD R216, R216, 0x1, -R2.reuse ;  /* 0x00000001d8d89824 */ /* 0x100fe200078e0a02 */
[C---:B------:R-:W-:Y:S01]  /*17800*/  ISETP.GT.U32.AND P1, PT, R2.reuse, R218, PT ;  /* 0x000000da0200720c */ /* 0x040fe20003f24070 */
[----:B------:R-:W-:Y:S01]  /*17810*/  IMAD R217, R2, R222, R217 ;  /* 0x000000de02d97224 */ /* 0x000fe200078e02d9 */
[----:B------:R-:W-:Y:S01]  /*17820*/  IABS R219, R36 ;  /* 0x0000002400db7213 */ /* 0x000fe20000000000 */
[----:B------:R-:W-:Y:S01]  /*17830*/  IMAD.HI.U32 R224, R0, R220, RZ ;  /* 0x000000dc00e07227 */ /* 0x000fe200078e00ff */
[----:B------:R-:W-:Y:S03]  /*17840*/  STL [R1+0xa9e4], R36 ;  /* 0x00a9e42401007387 */ /* 0x000fe60000100800 */
[--C-:B------:R-:W-:Y:S01]  /*17850*/  @!P5 IMAD.IADD R213, R213, 0x1, -R2.reuse ;  /* 0x00000001d5d5d824 */ /* 0x100fe200078e0a02 */
[----:B------:R-:W-:Y:S01]  /*17860*/  STL [R1+0xa9e0], R37 ;  /* 0x00a9e02501007387 */ /* 0x000fe20000100800 */
[----:B------:R-:W-:Y:S01]  /*17870*/  @!P3 IMAD.IADD R215, R215, 0x1, -R2 ;  /* 0x00000001d7d7b824 */ /* 0x000fe200078e0a02 */
[C---:B------:R-:W-:Y:S01]  /*17880*/  ISETP.GT.U32.AND P3, PT, R2.reuse, R217, PT ;  /* 0x000000d90200720c */ /* 0x040fe20003f64070 */
[----:B------:R-:W-:Y:S01]  /*17890*/  IMAD.MOV R224, RZ, RZ, -R224 ;  /* 0x000000ffffe07224 */ /* 0x000fe200078e0ae0 */
[----:B------:R-:W-:Y:S01]  /*178a0*/  ISETP.GT.U32.AND P5, PT, R2, R213, PT ;  /* 0x000000d50200720c */ /* 0x000fe20003fa4070 */
[----:B------:R-:W-:Y:S01]  /*178b0*/  IMAD.HI.U32 R221, R0, R219, RZ ;  /* 0x000000db00dd7227 */ /* 0x000fe200078e00ff */
[----:B------:R-:W-:Y:S01]  /*178c0*/  @!P1 IADD3 R218, PT, PT, R218, -R2, RZ ;  /* 0x80000002dada9210 */ /* 0x000fe20007ffe0ff */
[----:B------:R1:W-:Y:S02]  /*178d0*/  STL [R1+0xa9dc], R38 ;  /* 0x00a9dc2601007387 */ /* 0x0003e40000100800 */
[C---:B------:R-:W-:Y:S01]  /*178e0*/  IMAD R220, R2.reuse, R224, R220 ;  /* 0x000000e002dc7224 */ /* 0x040fe200078e02dc */
[----:B------:R-:W-:Y:S01]  /*178f0*/  IABS R224, R31 ;  /* 0x0000001f00e07213 */ /* 0x000fe20000000000 */
[----:B------:R-:W-:Y:S01]  /*17900*/  IMAD.MOV R221, RZ, RZ, -R221 ;  /* 0x000000ffffdd7224 */ /* 0x000fe200078e0add */
[C---:B------:R-:W-:Y:S01]  /*17910*/  ISETP.GT.U32.AND P4, PT, R2.reuse, R218, PT ;  /* 0x000000da0200720c */ /* 0x040fe20003f84070 */
[----:B------:R-:W-:Y:S01]  /*17920*/  VIADD R33, R3, 0x1de ;  /* 0x000001de03217836 */ /* 0x000fe20000000000 */
[C---:B------:R-:W-:Y:S01]  /*17930*/  ISETP.GT.U32.AND P1, PT, R2.reuse, R220, PT ;  /* 0x000000dc0200720c */ /* 0x040fe20003f24070 */
[C---:B------:R-:W-:Y:S01]  /*17940*/  IMAD R219, R2.reuse, R221, R219 ;  /* 0x000000dd02db7224 */ /* 0x040fe200078e02db */
[----:B------:R-:W-:Y:S01]  /*17950*/  IABS R221, R34 ;  /* 0x0000002200dd7213 */ /* 0x000fe20000000000 */
[--C-:B------:R-:W-:Y:S01]  /*17960*/  @!P3 IMAD.IADD R217, R217, 0x1, -R2.reuse ;  /* 0x00000001d9d9b824 */ /* 0x100fe200078e0a02 */
[----:B------:R-:W-:Y:S01]  /*17970*/  IABS R222, R33 ;  /* 0x0000002100de7213 */ /* 0x000fe20000000000 */
[--C-:B------:R-:W-:Y:S01]  /*17980*/  @!P5 IMAD.IADD R213, R213, 0x1, -R2.reuse ;  /* 0x00000001d5d5d824 */ /* 0x100fe200078e0a02 */
[----:B------:R-:W-:Y:S01]  /*17990*/  ISETP.GT.U32.AND P3, PT, R2, R219, PT ;  /* 0x000000db0200720c */ /* 0x000fe20003f64070 */
[----:B------:R-:W-:Y:S01]  /*179a0*/  @!P2 IMAD.MOV R107, RZ, RZ, -R107 ;  /* 0x000000ffff6ba224 */ /* 0x000fe200078e0a6b */
[----:B------:R-:W-:Y:S01]  /*179b0*/  ISETP.GE.AND P5, PT, R223, RZ, PT ;  /* 0x000000ffdf00720c */ /* 0x000fe20003fa6270 */
[----:B------:R-:W-:Y:S01]  /*179c0*/  IMAD.HI.U32 R227, R0, R222, RZ ;  /* 0x000000de00e37227 */ /* 0x000fe200078e00ff */
[----:B------:R-:W-:Y:S01]  /*179d0*/  ISETP.GT.U32.AND P2, PT, R2, R217, PT ;  /* 0x000000d90200720c */ /* 0x000fe20003f44070 */
[----:B------:R-:W-:Y:S02]  /*179e0*/  STL [R1+0xa9d8], R35 ;  /* 0x00a9d82301007387 */ /* 0x000fe40000100800 */
[----:B------:R-:W-:Y:S01]  /*179f0*/  @!P1 IMAD.IADD R220, R220, 0x1, -R2 ;  /* 0x00000001dcdc9824 */ /* 0x000fe200078e0a02 */
[----:B------:R-:W-:Y:S01]  /*17a00*/  ISETP.GT.U32.AND P1, PT, R2, R216, PT ;  /* 0x000000d80200720c */ /* 0x000fe20003f24070 */
[----:B------:R-:W-:Y:S01]  /*17a10*/  IMAD.HI.U32 R228, R0, R221, RZ ;  /* 0x000000dd00e47227 */ /* 0x000fe200078e00ff */
[----:B------:R-:W-:Y:S03]  /*17a20*/  STL [R1+0xa9d4], R34 ;  /* 0x00a9d42201007387 */ /* 0x000fe60000100800 */
[----:B------:R-:W-:Y:S01]  /*17a30*/  IMAD.MOV R227, RZ, RZ, -R227 ;  /* 0x000000ffffe37224 */ /* 0x000fe200078e0ae3 */
[----:B------:R-:W-:Y:S01]  /*17a40*/  STL [R1+0xa9d0], R33 ;  /* 0x00a9d02101007387 */ /* 0x000fe20000100800 */
[----:B------:R-:W-:-:S02]  /*17a50*/  IMAD.MOV R228, RZ, RZ, -R228 ;  /* 0x000000ffffe47224 */ /* 0x000fc400078e0ae4 */
[----:B------:R-:W-:Y:S01]  /*17a60*/  @!P3 IMAD.IADD R219, R219, 0x1, -R2 ;  /* 0x00000001dbdbb824 */ /* 0x000fe200078e0a02 */
[----:B------:R-:W-:Y:S01]  /*17a70*/  ISETP.GE.AND P3, PT, R226, RZ, PT ;  /* 0x000000ffe200720c */ /* 0x000fe20003f66270 */
[----:B------:R-:W-:Y:S02]  /*17a80*/  IMAD R222, R2, R227, R222 ;  /* 0x000000e302de7224 */ /* 0x000fe400078e02de */
[----:B------:R-:W-:Y:S01]  /*17a90*/  VIADD R32, R3, 0x1df ;  /* 0x000001df03207836 */ /* 0x000fe20000000000 */
[----:B------:R-:W-:Y:S01]  /*17aa0*/  @!P1 IADD3 R216, PT, PT, R216, -R2, RZ ;  /* 0x80000002d8d89210 */ /* 0x000fe20007ffe0ff */
[C---:B------:R-:W-:Y:S01]  /*17ab0*/  IMAD R221, R2.reuse, R228, R221 ;  /* 0x000000e402dd7224 */ /* 0x040fe200078e02dd */
[----:B------:R-:W-:Y:S01]  /*17ac0*/  IABS R228, R27 ;  /* 0x0000001b00e47213 */ /* 0x000fe20000000000 */
[----:B------:R-:W-:Y:S01]  /*17ad0*/  @!P5 IMAD.MOV R110, RZ, RZ, -R110 ;  /* 0x000000ffff6ed224 */ /* 0x000fe200078e0a6e */
[----:B------:R-:W-:Y:S01]  /*17ae0*/  ISETP.GT.U32.AND P5, PT, R2, R219, PT ;  /* 0x000000db0200720c */ /* 0x000fe20003fa4070 */
[----:B------:R-:W-:Y:S01]  /*17af0*/  IMAD.HI.U32 R226, R0, R224, RZ ;  /* 0x000000e000e27227 */ /* 0x000fe200078e00ff */
[----:B------:R-:W-:Y:S01]  /*17b00*/  IABS R223, R32 ;  /* 0x0000002000df7213 */ /* 0x000fe20000000000 */
[----:B------:R-:W-:Y:S01]  /*17b10*/  STL [R1+0xa9cc], R32 ;  /* 0x00a9cc2001007387 */ /* 0x000fe20000100800 */
[C---:B------:R-:W-:Y:S01]  /*17b20*/  ISETP.GT.U32.AND P1, PT, R2.reuse, R221, PT ;  /* 0x000000dd0200720c */ /* 0x040fe20003f24070 */
[----:B------:R-:W-:Y:S01]  /*17b30*/  @!P2 IMAD.IADD R217, R217, 0x1, -R2 ;  /* 0x00000001d9d9a824 */ /* 0x000fe200078e0a02 */
[----:B------:R-:W-:Y:S01]  /*17b40*/  ISETP.GT.U32.AND P2, PT, R2, R222, PT ;  /* 0x000000de0200720c */ /* 0x000fe20003f44070 */
[----:B------:R-:W-:Y:S01]  /*17b50*/  IMAD.MOV R226, RZ, RZ, -R226 ;  /* 0x000000ffffe27224 */ /* 0x000fe200078e0ae2 */
[----:B------:R-:W-:Y:S01]  /*17b60*/  STL [R1+0xa9c8], R31 ;  /* 0x00a9c81f01007387 */ /* 0x000fe20000100800 */
[----:B------:R-:W-:-:S02]  /*17b70*/  VIADD R30, R3, 0x1e1 ;  /* 0x000001e1031e7836 */ /* 0x000fc40000000000 */
[----:B------:R-:W-:Y:S02]  /*17b80*/  IMAD.HI.U32 R229, R0, R223, RZ ;  /* 0x000000df00e57227 */ /* 0x000fe400078e00ff */
[----:B------:R-:W-:Y:S01]  /*17b90*/  @!P5 IADD3 R219, PT, PT, R219, -R2, RZ ;  /* 0x80000002dbdbd210 */ /* 0x000fe20007ffe0ff */
[----:B------:R-:W-:Y:S01]  /*17ba0*/  STL [R1+0xa9c4], R30 ;  /* 0x00a9c41e01007387 */ /* 0x000fe20000100800 */
[----:B------:R-:W-:Y:S01]  /*17bb0*/  IMAD R224, R2, R226, R224 ;  /* 0x000000e202e07224 */ /* 0x000fe200078e02e0 */
[----:B------:R-:W-:Y:S01]  /*17bc0*/  IABS R226, R30 ;  /* 0x0000001e00e27213 */ /* 0x000fe20000000000 */
[--C-:B------:R-:W-:Y:S01]  /*17bd0*/  @!P1 IMAD.IADD R221, R221, 0x1, -R2.reuse ;  /* 0x00000001dddd9824 */ /* 0x100fe200078e0a02 */
[----:B------:R-:W-:Y:S01]  /*17be0*/  IADD3 R227, PT, PT, -R229, RZ, RZ ;  /* 0x000000ffe5e37210 */ /* 0x000fe20007ffe1ff */
[----:B------:R-:W-:Y:S01]  /*17bf0*/  @!P2 IMAD.IADD R222, R222, 0x1, -R2 ;  /* 0x00000001dedea824 */ /* 0x000fe200078e0a02 */
[----:B------:R-:W-:Y:S01]  /*17c00*/  ISETP.GE.AND P5, PT, R83, RZ, PT ;  /* 0x000000ff5300720c */ /* 0x000fe20003fa6270 */
[----:B------:R-:W-:Y:S01]  /*17c10*/  IMAD.MOV.U32 R83, RZ, RZ, R226 ;  /* 0x000000ffff537224 */ /* 0x000fe200078e00e2 */
[----:B------:R-:W-:Y:S01]  /*17c20*/  ISETP.GE.AND P1, PT, R225, RZ, PT ;  /* 0x000000ffe100720c */ /* 0x000fe20003f26270 */
[C---:B------:R-:W-:Y:S01]  /*17c30*/  IMAD R223, R2.reuse, R227, R223 ;  /* 0x000000e302df7224 */ /* 0x040fe200078e02df */
[----:B------:R-:W-:Y:S01]  /*17c40*/  ISETP.GT.U32.AND P2, PT, R2, R221, PT ;  /* 0x000000dd0200720c */ /* 0x000fe20003f44070 */
[----:B------:R-:W-:-:S04]  /*17c50*/  IMAD.HI.U32 R225, R0, R83, RZ ;  /* 0x0000005300e17227 */ /* 0x000fc800078e00ff */
[----:B------:R-:W-:Y:S01]  /*17c60*/  @!P3 IMAD.MOV R111, RZ, RZ, -R111 ;  /* 0x000000ffff6fb224 */ /* 0x000fe200078e0a6f */
[C---:B------:R-:W-:Y:S01]  /*17c70*/  ISETP.GT.U32.AND P3, PT, R2.reuse, R222, PT ;  /* 0x000000de0200720c */ /* 0x040fe20003f64070 */
[----:B------:R-:W-:Y:S01]  /*17c80*/  @!P6 IMAD.MOV R109, RZ, RZ, -R109 ;  /* 0x000000ffff6de224 */ /* 0x000fe200078e0a6d */
[----:B------:R-:W-:Y:S01]  /*17c90*/  ISETP.GT.U32.AND P6, PT, R2, R220, PT ;  /* 0x000000dc0200720c */ /* 0x000fe20003fc4070 */
[--C-:B------:R-:W-:Y:S01]  /*17ca0*/  @!P4 IMAD.IADD R218, R218, 0x1, -R2.reuse ;  /* 0x00000001dadac824 */ /* 0x100fe200078e0a02 */
[----:B------:R-:W-:Y:S01]  /*17cb0*/  ISETP.GT.U32.AND P4, PT, R2, R223, PT ;  /* 0x000000df0200720c */ /* 0x000fe20003f84070 */
[----:B------:R-:W-:Y:S01]  /*17cc0*/  VIADD R29, R3, 0x1e2 ;  /* 0x000001e2031d7836 */ /* 0x000fe20000000000 */
[----:B------:R-:W-:Y:S01]  /*17cd0*/  IADD3 R225, PT, PT, -R225, RZ, RZ ;  /* 0x000000ffe1e17210 */ /* 0x000fe20007ffe1ff */
[----:B------:R-:W-:Y:S01]  /*17ce0*/  @!P2 IMAD.IADD R221, R221, 0x1, -R2 ;  /* 0x00000001dddda824 */ /* 0x000fe200078e0a02 */
[----:B------:R-:W-:Y:S01]  /*17cf0*/  ISETP.GE.AND P2, PT, R80, RZ, PT ;  /* 0x000000ff5000720c */ /* 0x000fe20003f46270 */
[----:B------:R-:W-:Y:S01]  /*17d00*/  @!P5 IMAD.MOV R112, RZ, RZ, -R112 ;  /* 0x000000ffff70d224 */ /* 0x000fe200078e0a70 */
[----:B------:R-:W-:Y:S01]  /*17d10*/  IABS R227, R29 ;  /* 0x0000001d00e37213 */ /* 0x000fe20000000000 */
[----:B------:R-:W-:Y:S01]  /*17d20*/  IMAD R225, R2, R225, R83 ;  /* 0x000000e102e17224 */ /* 0x000fe200078e0253 */
[----:B------:R-:W-:Y:S01]  /*17d30*/  @!P1 IADD3 R113, PT, PT, -R113, RZ, RZ ;  /* 0x000000ff71719210 */ /* 0x000fe20007ffe1ff */
[--C-:B------:R-:W-:Y:S01]  /*17d40*/  @!P3 IMAD.IADD R222, R222, 0x1, -R2.reuse ;  /* 0x00000001dedeb824 */ /* 0x100fe200078e0a02 */
[----:B------:R-:W-:Y:S01]  /*17d50*/  MOV R226, R227 ;  /* 0x000000e300e27202 */ /* 0x000fe20000000f00 */
[--C-:B------:R-:W-:Y:S01]  /*17d60*/  @!P6 IMAD.IADD R220, R220, 0x1, -R2.reuse ;  /* 0x00000001dcdce824 */ /* 0x100fe200078e0a02 */
[C---:B------:R-:W-:Y:S01]  /*17d70*/  ISETP.GT.U32.AND P3, PT, R2.reuse, R225, PT ;  /* 0x000000e10200720c */ /* 0x040fe20003f64070 */
[--C-:B------:R-:W-:Y:S01]  /*17d80*/  @!P4 IMAD.IADD R223, R223, 0x1, -R2.reuse ;  /* 0x00000001dfdfc824 */ /* 0x100fe200078e0a02 */
[C---:B------:R-:W-:Y:S01]  /*17d90*/  ISETP.GT.U32.AND P6, PT, R2.reuse, R224, PT ;  /* 0x000000e00200720c */ /* 0x040fe20003fc4070 */
[C---:B------:R-:W-:Y:S01]  /*17da0*/  VIADD R26, R3.reuse, 0x1e6 ;  /* 0x000001e6031a7836 */ /* 0x040fe20000000000 */
[----:B------:R-:W-:Y:S01]  /*17db0*/  IABS R227, R28 ;  /* 0x0000001c00e37213 */ /* 0x000fe20000000000 */
[C---:B------:R-:W-:Y:S01]  /*17dc0*/  VIADD R25, R3.reuse, 0x1e7 ;  /* 0x000001e703197836 */ /* 0x040fe20000000000 */
[----:B------:R-:W-:Y:S01]  /*17dd0*/  ISETP.GT.U32.AND P4, PT, R2, R223, PT ;  /* 0x000000df0200720c */ /* 0x000fe20003f84070 */
[----:B------:R-:W-:Y:S01]  /*17de0*/  VIADD R24, R3, 0x1e8 ;  /* 0x000001e803187836 */ /* 0x000fe20000000000 */
[----:B------:R-:W-:Y:S01]  /*17df0*/  IABS R229, R26 ;  /* 0x0000001a00e57213 */ /* 0x000fe20000000000 */
[----:B------:R-:W-:Y:S01]  /*17e00*/  IMAD.HI.U32 R80, R0, R227, RZ ;  /* 0x000000e300507227 */ /* 0x000fe200078e00ff */
[----:B------:R-:W-:Y:S01]  /*17e10*/  ISETP.GE.AND P1, PT, R78, RZ, PT ;  /* 0x000000ff4e00720c */ /* 0x000fe20003f26270 */
[----:B------:R-:W-:Y:S01]  /*17e20*/  STL [R1+0xa9c0], R29 ;  /* 0x00a9c01d01007387 */ /* 0x000fe20000100800 */
[----:B------:R-:W-:Y:S01]  /*17e30*/  IABS R230, R25 ;  /* 0x0000001900e67213 */ /* 0x000fe20000000000 */
[--C-:B------:R-:W-:Y:S01]  /*17e40*/  @!P3 IMAD.IADD R225, R225, 0x1, -R2.reuse ;  /* 0x00000001e1e1b824 */ /* 0x100fe200078e0a02 */
[----:B------:R-:W-:Y:S01]  /*17e50*/  IABS R231, R24 ;  /* 0x0000001800e77213 */ /* 0x000fe20000000000 */
[--C-:B------:R-:W-:Y:S01]  /*17e60*/  @!P6 IMAD.IADD R224, R224, 0x1, -R2.reuse ;  /* 0x00000001e0e0e824 */ /* 0x100fe200078e0a02 */
[----:B------:R-:W-:Y:S01]  /*17e70*/  ISETP.GE.AND P6, PT, R82, RZ, PT ;  /* 0x000000ff5200720c */ /* 0x000fe20003fc6270 */
[----:B------:R-:W-:Y:S01]  /*17e80*/  IMAD.HI.U32 R82, R0, R226, RZ ;  /* 0x000000e200527227 */ /* 0x000fe200078e00ff */
[C---:B------:R-:W-:Y:S01]  /*17e90*/  ISETP.GT.U32.AND P3, PT, R2.reuse, R225, PT ;  /* 0x000000e10200720c */ /* 0x040fe20003f64070 */
[----:B------:R-:W-:Y:S01]  /*17ea0*/  STL [R1+0xa9bc], R28 ;  /* 0x00a9bc1c01007387 */ /* 0x000fe20000100800 */
[C---:B------:R-:W-:Y:S01]  /*17eb0*/  ISETP.GT.U32.AND P5, PT, R2.reuse, R224, PT ;  /* 0x000000e00200720c */ /* 0x040fe20003fa4070 */
[----:B------:R-:W-:Y:S01]  /*17ec0*/  @!P4 IMAD.IADD R223, R223, 0x1, -R2 ;  /* 0x00000001dfdfc824 */ /* 0x000fe200078e0a02 */
[----:B------:R-:W-:Y:S01]  /*17ed0*/  ISETP.GE.AND P4, PT, R81, RZ, PT ;  /* 0x000000ff5100720c */ /* 0x000fe20003f86270 */
[----:B------:R-:W-:Y:S01]  /*17ee0*/  IMAD.MOV R81, RZ, RZ, -R80 ;  /* 0x000000ffff517224 */ /* 0x000fe200078e0a50 */
[----:B------:R-:W-:Y:S01]  /*17ef0*/  @!P2 IADD3 R115, PT, PT, -R115, RZ, RZ ;  /* 0x000000ff7373a210 */ /* 0x000fe20007ffe1ff */
[----:B------:R-:W-:Y:S01]  /*17f00*/  IMAD.MOV R82, RZ, RZ, -R82 ;  /* 0x000000ffff527224 */ /* 0x000fe200078e0a52 */
[----:B------:R-:W-:Y:S01]  /*17f10*/  STL [R1+0xa9b8], R27 ;  /* 0x00a9b81b01007387 */ /* 0x000fe20000100800 */
[----:B------:R-:W-:-:S02]  /*17f20*/  IMAD R227, R2, R81, R227 ;  /* 0x0000005102e37224 */ /* 0x000fc400078e02e3 */
[C---:B------:R-:W-:Y:S01]  /*17f30*/  IMAD R226, R2.reuse, R82, R226 ;  /* 0x0000005202e27224 */ /* 0x040fe200078e02e2 */
[----:B------:R-:W-:Y:S01]  /*17f40*/  STL [R1+0xa9b4], R26 ;  /* 0x00a9b41a01007387 */ /* 0x000fe20000100800 */
[--C-:B------:R-:W-:Y:S01]  /*17f50*/  @!P3 IMAD.IADD R225, R225, 0x1, -R2.reuse ;  /* 0x00000001e1e1b824 */ /* 0x100fe200078e0a02 */
[----:B------:R-:W-:Y:S01]  /*17f60*/  ISETP.GT.U32.AND P3, PT, R2, R227, PT ;  /* 0x000000e30200720c */ /* 0x000fe20003f64070 */
[----:B------:R-:W-:Y:S01]  /*17f70*/  @!P5 IMAD.IADD R224, R224, 0x1, -R2 ;  /* 0x00000001e0e0d824 */ /* 0x000fe200078e0a02 */
[----:B------:R-:W-:Y:S01]  /*17f80*/  ISETP.GT.U32.AND P5, PT, R2, R226, PT ;  /* 0x000000e20200720c */ /* 0x000fe20003fa4070 */
[C---:B------:R-:W-:Y:S01]  /*17f90*/  IMAD.HI.U32 R78, R0.reuse, R229, RZ ;  /* 0x000000e5004e7227 */ /* 0x040fe200078e00ff */
[----:B------:R-:W-:Y:S03]  /*17fa0*/  STL [R1+0xa9b0], R25 ;  /* 0x00a9b01901007387 */ /* 0x000fe60000100800 */
[----:B------:R-:W-:Y:S01]  /*17fb0*/  IMAD.MOV R78, RZ, RZ, -R78 ;  /* 0x000000ffff4e7224 */ /* 0x000fe200078e0a4e */
[----:B------:R-:W-:Y:S01]  /*17fc0*/  STL [R1+0xa9ac], R24 ;  /* 0x00a9ac1801007387 */ /* 0x000fe20000100800 */
[----:B------:R-:W-:-:S03]  /*17fd0*/  IMAD.HI.U32 R80, R0, R228, RZ ;  /* 0x000000e400507227 */ /* 0x000fc600078e00ff */
[----:B------:R-:W-:Y:S01]  /*17fe0*/  STL [R1+0xa9a8], R23 ;  /* 0x00a9a81701007387 */ /* 0x000fe20000100800 */
[----:B------:R-:W-:Y:S01]  /*17ff0*/  IMAD R229, R2, R78, R229 ;  /* 0x0000004e02e57224 */ /* 0x000fe200078e02e5 */
[----:B------:R-:W-:Y:S01]  /*18000*/  @!P3 IADD3 R227, PT, PT, R227, -R2, RZ ;  /* 0x80000002e3e3b210 */ /* 0x000fe20007ffe0ff */
[----:B------:R-:W-:Y:S01]  /*18010*/  IMAD.HI.U32 R78, R0, R230, RZ ;  /* 0x000000e6004e7227 */ /* 0x000fe200078e00ff */
[----:B------:R-:W-:Y:S02]  /*18020*/  IADD3 R80, PT, PT, -R80, RZ, RZ ;  /* 0x000000ff50507210 */ /* 0x000fe40007ffe1ff */
[----:B------:R-:W-:Y:S01]  /*18030*/  ISETP.GT.U32.AND P3, PT, R2, R229, PT ;  /* 0x000000e50200720c */ /* 0x000fe20003f64070 */
[----:B------:R-:W-:Y:S02]  /*18040*/  IMAD.MOV R78, RZ, RZ, -R78 ;  /* 0x000000ffff4e7224 */ /* 0x000fe400078e0a4e */
[----:B------:R-:W-:Y:S02]  /*18050*/  @!P5 IMAD.IADD R226, R226, 0x1, -R2 ;  /* 0x00000001e2e2d824 */ /* 0x000fe400078e0a02 */
[----:B------:R-:W-:-:S02]  /*18060*/  IMAD R230, R2, R78, R230 ;  /* 0x0000004e02e67224 */ /* 0x000fc400078e02e6 */
[----:B------:R-:W-:Y:S01]  /*18070*/  @!P6 IMAD.MOV R114, RZ, RZ, -R114 ;  /* 0x000000ffff72e224 */ /* 0x000fe200078e0a72 */
[C---:B------:R-:W-:Y:S01]  /*18080*/  ISETP.GT.U32.AND P5, PT, R2.reuse, R226, PT ;  /* 0x000000e20200720c */ /* 0x040fe20003fa4070 */
[C---:B------:R-:W-:Y:S01]  /*18090*/  IMAD R228, R2.reuse, R80, R228 ;  /* 0x0000005002e47224 */ /* 0x040fe200078e02e4 */
[----:B------:R-:W-:Y:S01]  /*180a0*/  ISETP.GT.U32.AND P6, PT, R2, R230, PT ;  /* 0x000000e60200720c */ /* 0x000fe20003fc4070 */
[----:B------:R-:W-:-:S04]  /*180b0*/  IMAD.HI.U32 R78, R0, R231, RZ ;  /* 0x000000e7004e7227 */ /* 0x000fc800078e00ff */
[----:B------:R-:W-:Y:S02]  /*180c0*/  @!P3 IMAD.IADD R229, R229, 0x1, -R2 ;  /* 0x00000001e5e5b824 */ /* 0x000fe400078e0a02 */
[----:B------:R-:W-:Y:S02]  /*180d0*/  IMAD.MOV R78, RZ, RZ, -R78 ;  /* 0x000000ffff4e7224 */ /* 0x000fe400078e0a4e */
[----:B------:R-:W-:Y:S01]  /*180e0*/  IMAD.HI.U32 R80, R0, R232, RZ ;  /* 0x000000e800507227 */ /* 0x000fe200078e00ff */
[----:B------:R-:W-:-:S03]  /*180f0*/  ISETP.GT.U32.AND P3, PT, R2, R229, PT ;  /* 0x000000e50200720c */ /* 0x000fc60003f64070 */
[----:B------:R-:W-:Y:S01]  /*18100*/  @!P5 IMAD.IADD R226, R226, 0x1, -R2 ;  /* 0x00000001e2e2d824 */ /* 0x000fe200078e0a02 */
[C---:B------:R-:W-:Y:S01]  /*18110*/  ISETP.GT.U32.AND P5, PT, R2.reuse, R228, PT ;  /* 0x000000e40200720c */ /* 0x040fe20003fa4070 */
[----:B------:R-:W-:Y:S01]  /*18120*/  IMAD R231, R2, R78, R231 ;  /* 0x0000004e02e77224 */ /* 0x000fe200078e02e7 */
[----:B------:R-:W-:Y:S01]  /*18130*/  @!P6 IADD3 R230, PT, PT, R230, -R2, RZ ;  /* 0x80000002e6e6e210 */ /* 0x000fe20007ffe0ff */
[----:B------:R-:W-:Y:S02]  /*18140*/  IMAD.MOV R80, RZ, RZ, -R80 ;  /* 0x000000ffff507224 */ /* 0x000fe400078e0a50 */
[----:B------:R-:W-:Y:S01]  /*18150*/  VIADD R22, R3, 0x1ea ;  /* 0x000001ea03167836 */ /* 0x000fe20000000000 */
[C---:B------:R-:W-:Y:S01]  /*18160*/  ISETP.GT.U32.AND P6, PT, R2.reuse, R230, PT ;  /* 0x000000e60200720c */ /* 0x040fe20003fc4070 */
[C---:B------:R-:W-:Y:S02]  /*18170*/  IMAD R232, R2.reuse, R80, R232 ;  /* 0x0000005002e87224 */ /* 0x040fe400078e02e8 */
[----:B------:R-:W-:Y:S01]  /*18180*/  @!P3 IADD3 R229, PT, PT, R229, -R2, RZ ;  /* 0x80000002e5e5b210 */ /* 0x000fe20007ffe0ff */
[C---:B------:R-:W-:Y:S01]  /*18190*/  VIADD R21, R3.reuse, 0x1eb ;  /* 0x000001eb03157836 */ /* 0x040fe20000000000 */
[----:B------:R-:W-:Y:S01]  /*181a0*/  ISETP.GT.U32.AND P3, PT, R2, R231, PT ;  /* 0x000000e70200720c */ /* 0x000fe20003f64070 */
[----:B------:R-:W-:Y:S01]  /*181b0*/  VIADD R20, R3, 0x1ec ;  /* 0x000001ec03147836 */ /* 0x000fe20000000000 */
        /* <DEDUP_REMOVED lines=8> */
[----:B------:R-:W-:Y:S01]  /*18240*/  IABS R235, R20 ;  /* 0x0000001400eb7213 */ /* 0x000fe20000000000 */
[--C-:B------:R-:W-:Y:S01]  /*18250*/  @!P6 IMAD.IADD R230, R230, 0x1, -R2.reuse ;  /* 0x00000001e6e6e824 */ /* 0x100fe200078e0a02 */
[----:B------:R-:W-:Y:S01]  /*18260*/  ISETP.GT.U32.AND P6, PT, R2, R232, PT ;  /* 0x000000e80200720c */ /* 0x000fe20003fc4070 */
[----:B------:R-:W-:Y:S01]  /*18270*/  @!P3 IMAD.IADD R231, R231, 0x1, -R2 ;  /* 0x00000001e7e7b824 */ /* 0x000fe200078e0a02 */
[----:B------:R-:W-:Y:S01]  /*18280*/  STL [R1+0xa9a0], R21 ;  /* 0x00a9a01501007387 */ /* 0x000fe20000100800 */
[----:B------:R-:W-:-:S02]  /*18290*/  IMAD.MOV R78, RZ, RZ, -R78 ;  /* 0x000000ffff4e7224 */ /* 0x000fc400078e0a4e */
[----:B------:R-:W-:Y:S01]  /*182a0*/  VIADD R18, R3, 0x1ed ;  /* 0x000001ed03127836 */ /* 0x000fe20000000000 */
[C---:B------:R-:W-:Y:S01]  /*182b0*/  ISETP.GT.U32.AND P3, PT, R2.reuse, R231, PT ;  /* 0x000000e70200720c */ /* 0x040fe20003f64070 */
[----:B------:R-:W-:Y:S01]  /*182c0*/  IMAD R233, R2, R78, R233 ;  /* 0x0000004e02e97224 */ /* 0x000fe200078e02e9 */
[----:B------:R-:W-:Y:S01]  /*182d0*/  STL [R1+0xa99c], R20 ;  /* 0x00a99c1401007387 */ /* 0x000fe20000100800 */
[--C-:B------:R-:W-:Y:S01]  /*182e0*/  @!P2 IMAD.IADD R228, R228, 0x1, -R2.reuse ;  /* 0x00000001e4e4a824 */ /* 0x100fe200078e0a02 */
[----:B------:R-:W-:Y:S01]  /*182f0*/  ISETP.GE.AND P2, PT, R234, RZ, PT ;  /* 0x000000ffea00720c */ /* 0x000fe20003f46270 */
[----:B------:R-:W-:Y:S01]  /*18300*/  @!P5 IMAD.IADD R227, R227, 0x1, -R2 ;  /* 0x00000001e3e3d824 */ /* 0x000fe200078e0a02 */
[----:B------:R-:W-:Y:S01]  /*18310*/  IABS R234, R21 ;  /* 0x0000001500ea7213 */ /* 0x000fe20000000000 */
[----:B------:R-:W-:Y:S01]  /*18320*/  IMAD.HI.U32 R80, R0, R235, RZ ;  /* 0x000000eb00507227 */ /* 0x000fe200078e00ff */
[----:B------:R-:W-:Y:S01]  /*18330*/  @!P6 IADD3 R232, PT, PT, R232, -R2, RZ ;  /* 0x80000002e8e8e210 */ /* 0x000fe20007ffe0ff */
[----:B------:R-:W-:Y:S01]  /*18340*/  STL [R1+0xa998], R18 ;  /* 0x00a9981201007387 */ /* 0x000fe20000100800 */
        /* <DEDUP_REMOVED lines=8> */
[----:B------:R-:W-:-:S02]  /*183d0*/  IABS R236, R18 ;  /* 0x0000001200ec7213 */ /* 0x000fc40000000000 */
[----:B------:R-:W-:Y:S01]  /*183e0*/  @!P2 IADD3 R120, PT, PT, -R120, RZ, RZ ;  /* 0x000000ff7878a210 */ /* 0x000fe20007ffe1ff */
[----:B------:R-:W-:Y:S02]  /*183f0*/  IMAD R234, R2, R78, R234 ;  /* 0x0000004e02ea7224 */ /* 0x000fe400078e02ea */
[----:B------:R-:W-:Y:S02]  /*18400*/  IMAD.MOV R78, RZ, RZ, -R80 ;  /* 0x000000ffff4e7224 */ /* 0x000fe400078e0a50 */
[----:B------:R-:W-:Y:S01]  /*18410*/  @!P6 IMAD.IADD R232, R232, 0x1, -R2 ;  /* 0x00000001e8e8e824 */ /* 0x000fe200078e0a02 */
[----:B------:R-:W-:Y:S01]  /*18420*/  ISETP.GT.U32.AND P6, PT, R2, R234, PT ;  /* 0x000000ea0200720c */ /* 0x000fe20003fc4070 */
[----:B------:R-:W-:-:S04]  /*18430*/  IMAD.HI.U32 R81, R0, R236, RZ ;  /* 0x000000ec00517227 */ /* 0x000fc800078e00ff */
[----:B------:R-:W-:Y:S02]  /*18440*/  @!P3 IMAD.IADD R233, R233, 0x1, -R2 ;  /* 0x00000001e9e9b824 */ /* 0x000fe400078e0a02 */
[C---:B------:R-:W-:Y:S02]  /*18450*/  IMAD R235, R2.reuse, R78, R235 ;  /* 0x0000004e02eb7224 */ /* 0x040fe400078e02eb */
[----:B------:R-:W-:Y:S01]  /*18460*/  IMAD.MOV R80, RZ, RZ, -R81 ;  /* 0x000000ffff507224 */ /* 0x000fe200078e0a51 */
[----:B------:R-:W-:Y:S01]  /*18470*/  ISETP.GT.U32.AND P3, PT, R2, R233, PT ;  /* 0x000000e90200720c */ /* 0x000fe20003f64070 */
[----:B------:R-:W-:Y:S02]  /*18480*/  IMAD.MOV R81, RZ, RZ, -R82 ;  /* 0x000000ffff517224 */ /* 0x000fe400078e0a52 */
[----:B------:R-:W-:Y:S01]  /*18490*/  @!P6 IADD3 R234, PT, PT, R234, -R2, RZ ;  /* 0x80000002eaeae210 */ /* 0x000fe20007ffe0ff */
[C---:B------:R-:W-:Y:S02]  /*184a0*/  IMAD R236, R2.reuse, R80, R236 ;  /* 0x0000005002ec7224 */ /* 0x040fe400078e02ec */
[C---:B------:R-:W-:Y:S01]  /*184b0*/  IMAD R237, R2.reuse, R81, R237 ;  /* 0x0000005102ed7224 */ /* 0x040fe200078e02ed */
[----:B------:R-:W-:Y:S01]  /*184c0*/  ISETP.GT.U32.AND P6, PT, R2, R234, PT ;  /* 0x000000ea0200720c */ /* 0x000fe20003fc4070 */
[----:B------:R-:W-:-:S02]  /*184d0*/  VIADD R16, R3, 0x1ef ;  /* 0x000001ef03107836 */ /* 0x000fc40000000000 */
[C---:B------:R-:W-:Y:S02]  /*184e0*/  VIADD R15, R3.reuse, 0x1f0 ;  /* 0x000001f0030f7836 */ /* 0x040fe40000000000 */
[----:B------:R-:W-:Y:S01]  /*184f0*/  VIADD R14, R3, 0x1f1 ;  /* 0x000001f1030e7836 */ /* 0x000fe20000000000 */
[----:B------:R-:W-:Y:S01]  /*18500*/  IABS R238, R16 ;  /* 0x0000001000ee7213 */ /* 0x000fe20000000000 */
[--C-:B------:R-:W-:Y:S01]  /*18510*/  @!P3 IMAD.IADD R233, R233, 0x1, -R2.reuse ;  /* 0x00000001e9e9b824 */ /* 0x100fe200078e0a02 */
[----:B------:R-:W-:Y:S01]  /*18520*/  ISETP.GT.U32.AND P3, PT, R2, R235, PT ;  /* 0x000000eb0200720c */ /* 0x000fe20003f64070 */
[----:B------:R-:W-:Y:S01]  /*18530*/  @!P1 IMAD.MOV R117, RZ, RZ, -R117 ;  /* 0x000000ffff759224 */ /* 0x000fe200078e0a75 */
[----:B------:R-:W-:Y:S01]  /*18540*/  IABS R239, R15 ;  /* 0x0000000f00ef7213 */ /* 0x000fe20000000000 */
[----:B------:R-:W-:Y:S01]  /*18550*/  IMAD.HI.U32 R78, R0, R238, RZ ;  /* 0x000000ee004e7227 */ /* 0x000fe200078e00ff */
[----:B------:R-:W-:Y:S01]  /*18560*/  IABS R240, R14 ;  /* 0x0000000e00f07213 */ /* 0x000fe20000000000 */
[----:B------:R-:W-:Y:S02]  /*18570*/  STL [R1+0xa990], R16 ;  /* 0x00a9901001007387 */ /* 0x000fe40000100800 */
[----:B------:R-:W-:Y:S01]  /*18580*/  @!P6 IMAD.IADD R234, R234, 0x1, -R2 ;  /* 0x00000001eaeae824 */ /* 0x000fe200078e0a02 */
[----:B------:R-:W-:Y:S01]  /*18590*/  ISETP.GT.U32.AND P6, PT, R2, R236, PT ;  /* 0x000000ec0200720c */ /* 0x000fe20003fc4070 */
[----:B------:R-:W-:Y:S01]  /*185a0*/  IMAD.MOV R78, RZ, RZ, -R78 ;  /* 0x000000ffff4e7224 */ /* 0x000fe200078e0a4e */
[----:B------:R-:W-:Y:S01]  /*185b0*/  STL [R1+0xa98c], R15 ;  /* 0x00a98c0f01007387 */ /* 0x000fe20000100800 */
[----:B------:R-:W-:-:S03]  /*185c0*/  IMAD.HI.U32 R80, R0, R239, RZ ;  /* 0x000000ef00507227 */ /* 0x000fc600078e00ff */
[----:B------:R-:W-:Y:S01]  /*185d0*/  STL [R1+0xa988], R14 ;  /* 0x00a9880e01007387 */ /* 0x000fe20000100800 */
[----:B------:R-:W-:Y:S01]  /*185e0*/  @!P3 IMAD.IADD R235, R235, 0x1, -R2 ;  /* 0x00000001ebebb824 */ /* 0x000fe200078e0a02 */
[C---:B------:R-:W-:Y:S01]  /*185f0*/  ISETP.GT.U32.AND P3, PT, R2.reuse, R237, PT ;  /* 0x000000ed0200720c */ /* 0x040fe20003f64070 */
[----:B------:R-:W-:Y:S01]  /*18600*/  IMAD R238, R2, R78, R238 ;  /* 0x0000004e02ee7224 */ /* 0x000fe200078e02ee */
[----:B------:R-:W-:Y:S01]  /*18610*/  STL [R1+0xa984], R13 ;  /* 0x00a9840d01007387 */ /* 0x000fe20000100800 */
[----:B------:R-:W-:-:S04]  /*18620*/  IMAD.HI.U32 R81, R0, R240, RZ ;  /* 0x000000f000517227 */ /* 0x000fc800078e00ff */
[----:B------:R-:W-:Y:S01]  /*18630*/  @!P6 IMAD.IADD R236, R236, 0x1, -R2 ;  /* 0x00000001ecece824 */ /* 0x000fe200078e0a02 */
[C---:B------:R-:W-:Y:S01]  /*18640*/  ISETP.GT.U32.AND P6, PT, R2.reuse, R235, PT ;  /* 0x000000eb0200720c */ /* 0x040fe20003fc4070 */
[----:B------:R-:W-:Y:S01]  /*18650*/  VIADD R12, R3, 0x1f3 ;  /* 0x000001f3030c7836 */ /* 0x000fe20000000000 */
[----:B------:R-:W-:Y:S01]  /*18660*/  IADD3 R81, PT, PT, -R81, RZ, RZ ;  /* 0x000000ff51517210 */ /* 0x000fe20007ffe1ff */
[----:B------:R-:W-:Y:S02]  /*18670*/  IMAD.MOV R80, RZ, RZ, -R80 ;  /* 0x000000ffff507224 */ /* 0x000fe400078e0a50 */
[----:B------:R-:W-:Y:S01]  /*18680*/  @!P3 IMAD.IADD R237, R237, 0x1, -R2 ;  /* 0x00000001ededb824 */ /* 0x000fe200078e0a02 */
[----:B------:R-:W-:Y:S01]  /*18690*/  ISETP.GT.U32.AND P3, PT, R2, R236, PT ;  /* 0x000000ec0200720c */ /* 0x000fe20003f64070 */
[----:B------:R-:W-:Y:S01]  /*186a0*/  IMAD.HI.U32 R82, R0, R241, RZ ;  /* 0x000000f100527227 */ /* 0x000fe200078e00ff */
[----:B------:R-:W-:Y:S01]  /*186b0*/  STL [R1+0xa980], R12 ;  /* 0x00a9800c01007387 */ /* 0x000fe20000100800 */
[----:B------:R-:W-:-:S02]  /*186c0*/  IABS R242, R12 ;  /* 0x0000000c00f27213 */ /* 0x000fc40000000000 */
[C---:B------:R-:W-:Y:S01]  /*186d0*/  ISETP.GT.U32.AND P1, PT, R2.reuse, R237, PT ;  /* 0x000000ed0200720c */ /* 0x040fe20003f24070 */
[----:B------:R-:W-:Y:S01]  /*186e0*/  VIADD R10, R3, 0x1f6 ;  /* 0x000001f6030a7836 */ /* 0x000fe20000000000 */
[----:B------:R-:W-:Y:S01]  /*186f0*/  STL [R1+0xa97c], R11 ;  /* 0x00a97c0b01007387 */ /* 0x000fe20000100800 */
[----:B------:R-:W-:Y:S01]  /*18700*/  @!P6 IMAD.IADD R235, R235, 0x1, -R2 ;  /* 0x00000001ebebe824 */ /* 0x000fe200078e0a02 */
[C---:B------:R-:W-:Y:S01]  /*18710*/  ISETP.GT.U32.AND P6, PT, R2.reuse, R238, PT ;  /* 0x000000ee0200720c */ /* 0x040fe20003fc4070 */
[C---:B------:R-:W-:Y:S01]  /*18720*/  VIADD R5, R3.reuse, 0x1f7 ;  /* 0x000001f703057836 */ /* 0x040fe20000000000 */
[----:B------:R-:W-:Y:S01]  /*18730*/  STL [R1+0xa978], R10 ;  /* 0x00a9780a01007387 */ /* 0x000fe20000100800 */
[C---:B------:R-:W-:Y:S01]  /*18740*/  IMAD R239, R2.reuse, R80, R239 ;  /* 0x0000005002ef7224 */ /* 0x040fe200078e02ef */
[----:B------:R-:W-:Y:S01]  /*18750*/  IABS R244, R10 ;  /* 0x0000000a00f47213 */ /* 0x000fe20000000000 */
[----:B------:R-:W-:Y:S01]  /*18760*/  IMAD.MOV R80, RZ, RZ, -R82 ;  /* 0x000000ffff507224 */ /* 0x000fe200078e0a52 */
[----:B------:R1:W-:Y:S01]  /*18770*/  STL [R1+0xa974], R5 ;  /* 0x00a9740501007387 */ /* 0x0003e20000100800 */
[C---:B------:R-:W-:Y:S01]  /*18780*/  VIADD R9, R3.reuse, 0x1fa ;  /* 0x000001fa03097836 */ /* 0x040fe20000000000 */
[----:B------:R-:W-:Y:S01]  /*18790*/  IABS R245, R5 ;  /* 0x0000000500f57213 */ /* 0x000fe20000000000 */
[----:B------:R-:W-:Y:S01]  /*187a0*/  VIADD R4, R3, 0x1fb ;  /* 0x000001fb03047836 */ /* 0x000fe20000000000 */
[----:B------:R-:W-:Y:S01]  /*187b0*/  STL [R1+0xa970], R6 ;  /* 0x00a9700601007387 */ /* 0x000fe20000100800 */
[----:B------:R-:W-:Y:S01]  /*187c0*/  IMAD R240, R2, R81, R240 ;  /* 0x0000005102f07224 */ /* 0x000fe200078e02f0 */
[----:B------:R-:W-:Y:S01]  /*187d0*/  @!P1 IADD3 R237, PT, PT, R237, -R2, RZ ;  /* 0x80000002eded9210 */ /* 0x000fe20007ffe0ff */
[--C-:B------:R-:W-:Y:S01]  /*187e0*/  @!P3 IMAD.IADD R236, R236, 0x1, -R2.reuse ;  /* 0x00000001ececb824 */ /* 0x100fe200078e0a02 */
[C---:B------:R-:W-:Y:S01]  /*187f0*/  ISETP.GT.U32.AND P3, PT, R2.reuse, R239, PT ;  /* 0x000000ef0200720c */ /* 0x040fe20003f64070 */
[C---:B------:R-:W-:Y:S01]  /*18800*/  VIADD R8, R3.reuse, 0x1fc ;  /* 0x000001fc03087836 */ /* 0x040fe20000000000 */
[----:B------:R-:W-:Y:S01]  /*18810*/  STL [R1+0xa96c], R252 ;  /* 0x00a96cfc01007387 */ /* 0x000fe20000100800 */
[C---:B------:R-:W-:Y:S01]  /*18820*/  IMAD R241, R2.reuse, R80, R241 ;  /* 0x0000005002f17224 */ /* 0x040fe200078e02f1 */
[----:B------:R-:W-:Y:S01]  /*18830*/  ISETP.GT.U32.AND P1, PT, R2, R240, PT ;  /* 0x000000f00200720c */ /* 0x000fe20003f24070 */
[----:B------:R-:W-:Y:S01]  /*18840*/  VIADD R7, R3, 0x1fd ;  /* 0x000001fd03077836 */ /* 0x000fe20000000000 */
[----:B------:R-:W-:Y:S01]  /*18850*/  STL [R1+0xa968], R9 ;  /* 0x00a9680901007387 */ /* 0x000fe20000100800 */
[----:B------:R-:W-:Y:S01]  /*18860*/  @!P6 IMAD.IADD R238, R238, 0x1, -R2 ;  /* 0x00000001eeeee824 */ /* 0x000fe200078e0a02 */
[----:B------:R-:W-:Y:S01]  /*18870*/  ISETP.GT.U32.AND P6, PT, R2, R241, PT ;  /* 0x000000f10200720c */ /* 0x000fe20003fc4070 */
[----:B------:R-:W-:Y:S01]  /*18880*/  IMAD.HI.U32 R78, R0, R242, RZ ;  /* 0x000000f2004e7227 */ /* 0x000fe200078e00ff */
[----:B------:R1:W-:Y:S01]  /*18890*/  STL [R1+0xa964], R4 ;  /* 0x00a9640401007387 */ /* 0x0003e20000100800 */
[----:B------:R-:W-:-:S02]  /*188a0*/  IABS R248, R9 ;  /* 0x0000000900f87213 */ /* 0x000fc40000000000 */
[----:B------:R-:W-:Y:S01]  /*188b0*/  IMAD.MOV R78, RZ, RZ, -R78 ;  /* 0x000000ffff4e7224 */ /* 0x000fe200078e0a4e */
[----:B------:R1:W-:Y:S01]  /*188c0*/  STL [R1+0xa960], R8 ;  /* 0x00a9600801007387 */ /* 0x0003e20000100800 */
[----:B------:R-:W-:Y:S01]  /*188d0*/  @!P3 IMAD.IADD R239, R239, 0x1, -R2 ;  /* 0x00000001efefb824 */ /* 0x000fe200078e0a02 */
[C---:B------:R-:W-:Y:S01]  /*188e0*/  ISETP.GT.U32.AND P3, PT, R2.reuse, R238, PT ;  /* 0x000000ee0200720c */ /* 0x040fe20003f64070 */
[----:B------:R-:W-:Y:S01]  /*188f0*/  IMAD R242, R2, R78, R242 ;  /* 0x0000004e02f27224 */ /* 0x000fe200078e02f2 */
[----:B------:R1:W-:Y:S01]  /*18900*/  STL [R1+0xa95c], R7 ;  /* 0x00a95c0701007387 */ /* 0x0003e20000100800 */
[----:B------:R-:W-:Y:S01]  /*18910*/  IMAD.HI.U32 R78, R0, R243, RZ ;  /* 0x000000f3004e7227 */ /* 0x000fe200078e00ff */
[----:B------:R-:W-:Y:S02]  /*18920*/  @!P1 IADD3 R240, PT, PT, R240, -R2, RZ ;  /* 0x80000002f0f09210 */ /* 0x000fe40007ffe0ff */
[----:B------:R-:W2:Y:S01]  /*18930*/  LDL R103, [R1+0xab08] ;  /* 0x00ab080001677983 */ /* 0x000ea20000100800 */
[----:B------:R-:W-:Y:S01]  /*18940*/  ISETP.GT.U32.AND P1, PT, R2, R239, PT ;  /* 0x000000ef0200720c */ /* 0x000fe20003f24070 */
[----:B------:R-:W-:Y:S01]  /*18950*/  @!P6 IMAD.IADD R241, R241, 0x1, -R2 ;  /* 0x00000001f1f1e824 */ /* 0x000fe200078e0a02 */
[----:B------:R-:W-:Y:S01]  /*18960*/  IADD3 R78, PT, PT, -R78, RZ, RZ ;  /* 0x000000ff4e4e7210 */ /* 0x000fe20007ffe1ff */
[----:B------:R-:W3:Y:S01]  /*18970*/  LDL R104, [R1+0xab0c] ;  /* 0x00ab0c0001687983 */ /* 0x000ee20000100800 */
[----:B------:R-:W-:Y:S01]  /*18980*/  @!P4 IMAD.MOV R118, RZ, RZ, -R118 ;  /* 0x000000ffff76c224 */ /* 0x000fe200078e0a76 */
[----:B------:R-:W-:Y:S01]  /*18990*/  ISETP.GT.U32.AND P6, PT, R2, R240, PT ;  /* 0x000000f00200720c */ /* 0x000fe20003fc4070 */
[----:B------:R-:W-:Y:S01]  /*189a0*/  IMAD.HI.U32 R80, R0, R245, RZ ;  /* 0x000000f500507227 */ /* 0x000fe200078e00ff */
[----:B------:R-:W-:Y:S01]  /*189b0*/  ISETP.GT.U32.AND P4, PT, R2, R241, PT ;  /* 0x000000f10200720c */ /* 0x000fe20003f84070 */
[----:B------:R-:W4:Y:S01]  /*189c0*/  LDL R83, [R1+0xab44] ;  /* 0x00ab440001537983 */ /* 0x000f220000100800 */
[----:B------:R-:W-:Y:S01]  /*189d0*/  @!P3 IADD3 R238, PT, PT, R238, -R2, RZ ;  /* 0x80000002eeeeb210 */ /* 0x000fe20007ffe0ff */
[C---:B------:R-:W-:Y:S01]  /*189e0*/  IMAD R243, R2.reuse, R78, R243 ;  /* 0x0000004e02f37224 */ /* 0x040fe200078e02f3 */
[----:B------:R-:W-:Y:S01]  /*189f0*/  ISETP.GT.U32.AND P3, PT, R2, R242, PT ;  /* 0x000000f20200720c */ /* 0x000fe20003f64070 */
[----:B------:R-:W-:Y:S01]  /*18a00*/  IMAD.HI.U32 R78, R0, R244, RZ ;  /* 0x000000f4004e7227 */ /* 0x000fe200078e00ff */
[----:B------:R-:W-:Y:S01]  /*18a10*/  IABS R251, R8 ;  /* 0x0000000800fb7213 */ /* 0x000fe20000000000 */
[----:B-1----:R-:W4:Y:S01]  /*18a20*/  LDL R100, [R1+0xab30] ;  /* 0x00ab300001647983 */ /* 0x002f220000100800 */
[----:B------:R-:W-:Y:S01]  /*18a30*/  IABS R250, R4 ;  /* 0x0000000400fa7213 */ /* 0x000fe20000000000 */
[----:B------:R-:W-:-:S02]  /*18a40*/  IMAD.MOV R80, RZ, RZ, -R80 ;  /* 0x000000ffff507224 */ /* 0x000fc400078e0a50 */
[----:B------:R-:W-:-:S04]  /*18a50*/  IMAD.HI.U32 R81, R0, R246, RZ ;  /* 0x000000f600517227 */ /* 0x000fc800078e00ff */
[----:B------:R-:W-:Y:S02]  /*18a60*/  IMAD.MOV R78, RZ, RZ, -R78 ;  /* 0x000000ffff4e7224 */ /* 0x000fe400078e0a4e */
[----:B------:R-:W-:Y:S01]  /*18a70*/  @!P1 IMAD.IADD R239, R239, 0x1, -R2 ;  /* 0x00000001efef9824 */ /* 0x000fe200078e0a02 */
[C---:B------:R-:W-:Y:S01]  /*18a80*/  ISETP.GT.U32.AND P1, PT, R2.reuse, R243, PT ;  /* 0x000000f30200720c */ /* 0x040fe20003f24070 */
[C---:B------:R-:W-:Y:S02]  /*18a90*/  IMAD R245, R2.reuse, R80, R245 ;  /* 0x0000005002f57224 */ /* 0x040fe400078e02f5 */
[----:B------:R-:W-:Y:S02]  /*18aa0*/  IMAD.MOV R81, RZ, RZ, -R81 ;  /* 0x000000ffff517224 */ /* 0x000fe400078e0a51 */
[C---:B------:R-:W-:Y:S02]  /*18ab0*/  IMAD R244, R2.reuse, R78, R244 ;  /* 0x0000004e02f47224 */ /* 0x040fe400078e02f4 */
[----:B------:R-:W-:Y:S01]  /*18ac0*/  @!P4 IMAD.IADD R241, R241, 0x1, -R2 ;  /* 0x00000001f1f1c824 */ /* 0x000fe200078e0a02 */
[C---:B------:R-:W-:Y:S01]  /*18ad0*/  ISETP.GT.U32.AND P4, PT, R2.reuse, R245, PT ;  /* 0x000000f50200720c */ /* 0x040fe20003f84070 */
[----:B------:R-:W-:-:S02]  /*18ae0*/  IMAD R246, R2, R81, R246 ;  /* 0x0000005102f67224 */ /* 0x000fc400078e02f6 */
[----:B------:R-:W-:-:S04]  /*18af0*/  IMAD.HI.U32 R78, R0, R247, RZ ;  /* 0x000000f7004e7227 */ /* 0x000fc800078e00ff */
[--C-:B------:R-:W-:Y:S01]  /*18b00*/  @!P6 IMAD.IADD R240, R240, 0x1, -R2.reuse ;  /* 0x00000001f0f0e824 */ /* 0x100fe200078e0a02 */
[----:B------:R-:W-:Y:S01]  /*18b10*/  ISETP.GT.U32.AND P6, PT, R2, R244, PT ;  /* 0x000000f40200720c */ /* 0x000fe20003fc4070 */
[----:B------:R-:W-:Y:S01]  /*18b20*/  VIADD R106, R3, 0x17b ;  /* 0x0000017b036a7836 */ /* 0x000fe20000000000 */
[----:B------:R-:W-:Y:S01]  /*18b30*/  IADD3 R78, PT, PT, -R78, RZ, RZ ;  /* 0x000000ff4e4e7210 */ /* 0x000fe20007ffe1ff */
[--C-:B------:R-:W-:Y:S01]  /*18b40*/  @!P3 IMAD.IADD R242, R242, 0x1, -R2.reuse ;  /* 0x00000001f2f2b824 */ /* 0x100fe200078e0a02 */
[----:B------:R-:W-:Y:S01]  /*18b50*/  ISETP.GT.U32.AND P3, PT, R2, R246, PT ;  /* 0x000000f60200720c */ /* 0x000fe20003f64070 */
[--C-:B------:R-:W-:Y:S01]  /*18b60*/  @!P1 IMAD.IADD R243, R243, 0x1, -R2.reuse ;  /* 0x00000001f3f39824 */ /* 0x100fe200078e0a02 */
[----:B------:R-:W-:Y:S01]  /*18b70*/  ISETP.GE.AND P1, PT, R106, RZ, PT ;  /* 0x000000ff6a00720c */ /* 0x000fe20003f26270 */
[C---:B------:R-:W-:Y:S01]  /*18b80*/  IMAD R247, R2.reuse, R78, R247 ;  /* 0x0000004e02f77224 */ /* 0x040fe200078e02f7 */
[----:B------:R-:W-:Y:S01]  /*18b90*/  IADD3 R106, PT, PT, R3, 0x17c, RZ ;  /* 0x0000017c036a7810 */ /* 0x000fe20007ffe0ff */
[--C-:B------:R-:W-:Y:S01]  /*18ba0*/  @!P4 IMAD.IADD R245, R245, 0x1, -R2.reuse ;  /* 0x00000001f5f5c824 */ /* 0x100fe200078e0a02 */
[----:B------:R-:W-:Y:S01]  /*18bb0*/  ISETP.GT.U32.AND P2, PT, R2, R243, PT ;  /* 0x000000f30200720c */ /* 0x000fe20003f44070 */
[----:B------:R-:W-:Y:S01]  /*18bc0*/  @!P5 IMAD.MOV R119, RZ, RZ, -R119 ;  /* 0x000000ffff77d224 */ /* 0x000fe200078e0a77 */
[----:B------:R-:W-:Y:S01]  /*18bd0*/  ISETP.GE.AND P4, PT, R106, RZ, PT ;  /* 0x000000ff6a00720c */ /* 0x000fe20003f86270 */
[----:B------:R-:W-:Y:S01]  /*18be0*/  @!P6 IMAD.IADD R244, R244, 0x1, -R2 ;  /* 0x00000001f4f4e824 */ /* 0x000fe200078e0a02 */
[----:B------:R-:W-:Y:S01]  /*18bf0*/  ISETP.GT.U32.AND P6, PT, R2, R247, PT ;  /* 0x000000f70200720c */ /* 0x000fe20003fc4070 */
[----:B------:R-:W-:Y:S01]  /*18c00*/  IMAD.HI.U32 R78, R0, R248, RZ ;  /* 0x000000f8004e7227 */ /* 0x000fe200078e00ff */
[----:B------:R-:W-:-:S02]  /*18c10*/  IADD3 R106, PT, PT, R3, 0x17d, RZ ;  /* 0x0000017d036a7810 */ /* 0x000fc40007ffe0ff */
[----:B------:R-:W-:Y:S01]  /*18c20*/  ISETP.GT.U32.AND P5, PT, R2, R242, PT ;  /* 0x000000f20200720c */ /* 0x000fe20003fa4070 */
[----:B------:R-:W-:Y:S01]  /*18c30*/  @!P3 IMAD.IADD R246, R246, 0x1, -R2 ;  /* 0x00000001f6f6b824 */ /* 0x000fe200078e0a02 */
[----:B------:R-:W-:Y:S01]  /*18c40*/  ISETP.GE.AND P3, PT, R106, RZ, PT ;  /* 0x000000ff6a00720c */ /* 0x000fe20003f66270 */
[----:B------:R-:W-:Y:S02]  /*18c50*/  IMAD.MOV R78, RZ, RZ, -R78 ;  /* 0x000000ffff4e7224 */ /* 0x000fe400078e0a4e */
[----:B------:R-:W-:Y:S02]  /*18c60*/  VIADD R105, R3, 0x180 ;  /* 0x0000018003697836 */ /* 0x000fe40000000000 */
[C---:B------:R-:W-:Y:S01]  /*18c70*/  IMAD R248, R2.reuse, R78, R248 ;  /* 0x0000004e02f87224 */ /* 0x040fe200078e02f8 */
[----:B------:R-:W-:Y:S01]  /*18c80*/  IABS R78, R7 ;  /* 0x00000007004e7213 */ /* 0x000fe20000000000 */
[----:B------:R-:W-:Y:S01]  /*18c90*/  @!P6 IMAD.IADD R247, R247, 0x1, -R2 ;  /* 0x00000001f7f7e824 */ /* 0x000fe200078e0a02 */
[C---:B------:R-:W-:Y:S01]  /*18ca0*/  ISETP.GT.U32.AND P6, PT, R2.reuse, R246, PT ;  /* 0x000000f60200720c */ /* 0x040fe20003fc4070 */
[----:B------:R-:W-:Y:S01]  /*18cb0*/  @!P4 IMAD.MOV R122, RZ, RZ, -R122 ;  /* 0x000000ffff7ac224 */ /* 0x000fe200078e0a7a */
[----:B------:R-:W-:Y:S01]  /*18cc0*/  ISETP.GT.U32.AND P4, PT, R2, R245, PT ;  /* 0x000000f50200720c */ /* 0x000fe20003f84070 */
[----:B------:R-:W-:Y:S01]  /*18cd0*/  @!P1 IMAD.MOV R121, RZ, RZ, -R121 ;  /* 0x000000ffff799224 */ /* 0x000fe200078e0a79 */
[----:B------:R-:W-:Y:S01]  /*18ce0*/  @!P5 IADD3 R242, PT, PT, R242, -R2, RZ ;  /* 0x80000002f2f2d210 */ /* 0x000fe20007ffe0ff */
[----:B------:R-:W-:Y:S01]  /*18cf0*/  @!P3 IMAD.MOV R123, RZ, RZ, -R123 ;  /* 0x000000ffff7bb224 */ /* 0x000fe200078e0a7b */
[----:B------:R-:W-:Y:S01]  /*18d00*/  ISETP.GT.U32.AND P3, PT, R2, R247, PT ;  /* 0x000000f70200720c */ /* 0x000fe20003f64070 */
[----:B------:R-:W-:Y:S01]  /*18d10*/  IMAD.HI.U32 R81, R0, R251, RZ ;  /* 0x000000fb00517227 */ /* 0x000fe200078e00ff */
[----:B------:R-:W-:-:S02]  /*18d20*/  ISETP.GT.U32.AND P5, PT, R2, R248, PT ;  /* 0x000000f80200720c */ /* 0x000fc40003fa4070 */
[----:B------:R-:W-:Y:S01]  /*18d30*/  ISETP.GT.U32.AND P1, PT, R2, R244, PT ;  /* 0x000000f40200720c */ /* 0x000fe20003f24070 */
[----:B------:R-:W-:Y:S02]  /*18d40*/  VIADD R106, R3, 0x181 ;  /* 0x00000181036a7836 */ /* 0x000fe40000000000 */
[----:B------:R-:W-:Y:S02]  /*18d50*/  IMAD.MOV R81, RZ, RZ, -R81 ;  /* 0x000000ffff517224 */ /* 0x000fe400078e0a51 */
[----:B------:R-:W-:Y:S01]  /*18d60*/  @!P4 IMAD.IADD R245, R245, 0x1, -R2 ;  /* 0x00000001f5f5c824 */ /* 0x000fe200078e0a02 */
[----:B------:R-:W-:Y:S01]  /*18d70*/  ISETP.GE.AND P4, PT, R19, RZ, PT ;  /* 0x000000ff1300720c */ /* 0x000fe20003f86270 */
[----:B------:R-:W-:-:S04]  /*18d80*/  IMAD.HI.U32 R80, R0, R250, RZ ;  /* 0x000000fa00507227 */ /* 0x000fc800078e00ff */
[--C-:B------:R-:W-:Y:S01]  /*18d90*/  @!P3 IMAD.IADD R247, R247, 0x1, -R2.reuse ;  /* 0x00000001f7f7b824 */ /* 0x100fe200078e0a02 */
[----:B------:R-:W-:Y:S01]  /*18da0*/  ISETP.GE.AND P3, PT, R105, RZ, PT ;  /* 0x000000ff6900720c */ /* 0x000fe20003f66270 */
[----:B------:R-:W-:Y:S01]  /*18db0*/  @!P2 IMAD.IADD R243, R243, 0x1, -R2 ;  /* 0x00000001f3f3a824 */ /* 0x000fe200078e0a02 */
[----:B------:R-:W-:Y:S01]  /*18dc0*/  @!P5 IADD3 R248, PT, PT, R248, -R2, RZ ;  /* 0x80000002f8f8d210 */ /* 0x000fe20007ffe0ff */
[----:B------:R-:W4:Y:S01]  /*18dd0*/  LDL R105, [R1+0xab28] ;  /* 0x00ab280001697983 */ /* 0x000f220000100800 */
[----:B------:R-:W-:Y:S01]  /*18de0*/  ISETP.GE.AND P5, PT, R106, RZ, PT ;  /* 0x000000ff6a00720c */ /* 0x000fe20003fa6270 */
[----:B------:R-:W-:Y:S02]  /*18df0*/  IMAD R251, R2, R81, R251 ;  /* 0x0000005102fb7224 */ /* 0x000fe400078e02fb */
[----:B------:R-:W4:Y:S01]  /*18e00*/  LDL R106, [R1+0xab38] ;  /* 0x00ab3800016a7983 */ /* 0x000f220000100800 */
[----:B------:R-:W-:Y:S02]  /*18e10*/  IMAD.MOV R80, RZ, RZ, -R80 ;  /* 0x000000ffff507224 */ /* 0x000fe400078e0a50 */
[----:B------:R-:W-:Y:S01]  /*18e20*/  @!P1 IMAD.IADD R244, R244, 0x1, -R2 ;  /* 0x00000001f4f49824 */ /* 0x000fe200078e0a02 */
[----:B------:R-:W1:Y:S01]  /*18e30*/  S2R R19, SR_TID.X ;  /* 0x0000000000137919 */ /* 0x000e620000002100 */
[C---:B------:R-:W-:Y:S01]  /*18e40*/  IMAD R250, R2.reuse, R80, R250 ;  /* 0x0000005002fa7224 */ /* 0x040fe200078e02fa */
[----:B------:R-:W-:-:S04]  /*18e50*/  ISETP.GT.U32.AND P1, PT, R2, R251, PT ;  /* 0x000000fb0200720c */ /* 0x000fc80003f24070 */
[----:B------:R-:W-:Y:S01]  /*18e60*/  ISETP.GT.U32.AND P2, PT, R2, R250, PT ;  /* 0x000000fa0200720c */ /* 0x000fe20003f44070 */
[C---:B------:R-:W-:Y:S02]  /*18e70*/  VIADD R101, R3.reuse, 0x182 ;  /* 0x0000018203657836 */ /* 0x040fe40000000000 */
[----:B------:R-:W-:-:S06]  /*18e80*/  VIADD R3, R3, 0x1fe ;  /* 0x000001fe03037836 */ /* 0x000fcc0000000000 */
[----:B------:R-:W-:Y:S01]  /*18e90*/  @!P1 IADD3 R251, PT, PT, R251, -R2, RZ ;  /* 0x80000002fbfb9210 */ /* 0x000fe20007ffe0ff */
[----:B------:R-:W-:-:S03]  /*18ea0*/  @!P4 IMAD.MOV R124, RZ, RZ, -R124 ;  /* 0x000000ffff7cc224 */ /* 0x000fc600078e0a7c */
[----:B------:R-:W-:Y:S01]  /*18eb0*/  @!P2 IMAD.IADD R250, R250, 0x1, -R2 ;  /* 0x00000001fafaa824 */ /* 0x000fe200078e0a02 */
[----:B-1----:R-:W-:-:S04]  /*18ec0*/  LOP3.LUT R19, R19, 0x1f, RZ, 0xc0, !PT ;  /* 0x0000001f13137812 */ /* 0x002fc800078ec0ff */
[----:B------:R-:W-:-:S04]  /*18ed0*/  LOP3.LUT R81, R19, 0x40, RZ, 0xfc, !PT ;  /* 0x0000004013517812 */ /* 0x000fc800078efcff */
[----:B------:R-:W-:Y:S02]  /*18ee0*/  ISETP.GE.AND P1, PT, R81, UR4, PT ;  /* 0x0000000451007c0c */ /* 0x000fe4000bf26270 */
[----:B------:R-:W-:Y:S01]  /*18ef0*/  @!P3 IADD3 R126, PT, PT, -R126, RZ, RZ ;  /* 0x000000ff7e7eb210 */ /* 0x000fe20007ffe1ff */
[----:B------:R-:W-:Y:S01]  /*18f00*/  @!P5 IMAD.MOV R127, RZ, RZ, -R127 ;  /* 0x000000ffff7fd224 */ /* 0x000fe200078e0a7f */
[----:B------:R-:W-:Y:S01]  /*18f10*/  SEL R81, R79, RZ, !P1 ;  /* 0x000000ff4f517207 */ /* 0x000fe20004800000 */
[----:B------:R-:W-:Y:S01]  /*18f20*/  IMAD.HI.U32 R80, R0, R78, RZ ;  /* 0x0000004e00507227 */ /* 0x000fe200078e00ff */
[----:B------:R-:W-:Y:S01]  /*18f30*/  ISETP.GE.AND P2, PT, R101, RZ, PT ;  /* 0x000000ff6500720c */ /* 0x000fe20003f46270 */
[----:B------:R-:W1:Y:S01]  /*18f40*/  LDCU UR4, c[0x0][0x3a0] ;  /* 0x00007400ff0477ac */ /* 0x000e620008000800 */
[----:B------:R-:W-:Y:S01]  /*18f50*/  ISETP.GE.AND P1, PT, R102, RZ, PT ;  /* 0x000000ff6600720c */ /* 0x000fe20003f26270 */
[----:B------:R-:W4:Y:S04]  /*18f60*/  LDL R101, [R1+0xab2c] ;  /* 0x00ab2c0001657983 */ /* 0x000f280000100800 */
[----:B------:R-:W4:Y:S04]  /*18f70*/  LDL R102, [R1+0xab34] ;  /* 0x00ab340001667983 */ /* 0x000f280000100800 */
[----:B------:R-:W-:Y:S02]  /*18f80*/  STL [R1+0xa958], R3 ;  /* 0x00a9580301007387 */ /* 0x000fe40000100800 */
[----:B------:R-:W-:Y:S01]  /*18f90*/  @!P2 IMAD.MOV R128, RZ, RZ, -R128 ;  /* 0x000000ffff80a224 */ /* 0x000fe200078e0a80 */
[----:B--2---:R-:W-:-:S02]  /*18fa0*/  ISETP.GE.AND P4, PT, R103, RZ, PT ;  /* 0x000000ff6700720c */ /* 0x004fc40003f86270 */
[----:B---3--:R-:W-:Y:S01]  /*18fb0*/  ISETP.GE.AND P3, PT, R104, RZ, PT ;  /* 0x000000ff6800720c */ /* 0x008fe20003f66270 */
[----:B------:R-:W2:Y:S04]  /*18fc0*/  LDL R103, [R1+0xab40] ;  /* 0x00ab400001677983 */ /* 0x000ea80000100800 */
[----:B------:R-:W3:Y:S01]  /*18fd0*/  LDL R104, [R1+0xab3c] ;  /* 0x00ab3c0001687983 */ /* 0x000ee20000100800 */
[----:B----4-:R-:W-:Y:S01]  /*18fe0*/  ISETP.GE.AND P5, PT, R105, RZ, PT ;  /* 0x000000ff6900720c */ /* 0x010fe20003fa6270 */
[----:B------:R-:W-:Y:S02]  /*18ff0*/  @!P1 IMAD.MOV R129, RZ, RZ, -R129 ;  /* 0x000000ffff819224 */ /* 0x000fe400078e0a81 */
[----:B------:R-:W4:Y:S01]  /*19000*/  LDL R105, [R1+0xab20] ;  /* 0x00ab200001697983 */ /* 0x000f220000100800 */
[----:B------:R-:W-:-:S03]  /*19010*/  ISETP.GE.AND P2, PT, R106, RZ, PT ;  /* 0x000000ff6a00720c */ /* 0x000fc60003f46270 */
[----:B------:R-:W4:Y:S01]  /*19020*/  LDL R106, [R1+0xab1c] ;  /* 0x00ab1c00016a7983 */ /* 0x000f220000100800 */
[----:B------:R-:W-:-:S03]  /*19030*/  ISETP.GE.AND P1, PT, R83, RZ, PT ;  /* 0x000000ff5300720c */ /* 0x000fc60003f26270 */
[----:B------:R-:W4:Y:S04]  /*19040*/  LDL R82, [R1+0xab18] ;  /* 0x00ab180001527983 */ /* 0x000f280000100800 */
[----:B------:R-:W4:Y:S01]  /*19050*/  LDL R83, [R1+0xab14] ;  /* 0x00ab140001537983 */ /* 0x000f220000100800 */
[----:B------:R-:W-:Y:S01]  /*19060*/  @!P4 IADD3 R130, PT, PT, -R130, RZ, RZ ;  /* 0x000000ff8282c210 */ /* 0x000fe20007ffe1ff */
[----:B------:R-:W-:Y:S01]  /*19070*/  @!P3 IMAD.MOV R131, RZ, RZ, -R131 ;  /* 0x000000ffff83b224 */ /* 0x000fe200078e0a83 */
[----:B------:R-:W-:Y:S01]  /*19080*/  ISETP.GE.AND P4, PT, R100, RZ, PT ;  /* 0x000000ff6400720c */ /* 0x000fe20003f86270 */
[----:B------:R-:W-:Y:S01]  /*19090*/  @!P5 IMAD.MOV R132, RZ, RZ, -R132 ;  /* 0x000000ffff84d224 */ /* 0x000fe200078e0a84 */
[----:B------:R-:W4:Y:S01]  /*190a0*/  LDL R100, [R1+0xab10] ;  /* 0x00ab100001647983 */ /* 0x000f220000100800 */
[----:B------:R-:W-:Y:S01]  /*190b0*/  @!P2 IMAD.MOV R133, RZ, RZ, -R133 ;  /* 0x000000ffff85a224 */ /* 0x000fe200078e0a85 */
[----:B------:R-:W-:-:S02]  /*190c0*/  @!P1 IADD3 R134, PT, PT, -R134, RZ, RZ ;  /* 0x000000ff86869210 */ /* 0x000fc40007ffe1ff */
[----:B------:R-:W-:Y:S02]  /*190d0*/  ISETP.GE.AND P3, PT, R101, RZ, PT ;  /* 0x000000ff6500720c */ /* 0x000fe40003f66270 */
[----:B------:R-:W4:Y:S01]  /*190e0*/  LDL R101, [R1+0xab04] ;  /* 0x00ab040001657983 */ /* 0x000f220000100800 */
[----:B------:R-:W-:-:S03]  /*190f0*/  ISETP.GE.AND P5, PT, R102, RZ, PT ;  /* 0x000000ff6600720c */ /* 0x000fc60003fa6270 */
[----:B------:R-:W4:Y:S01]  /*19100*/  LDL R102, [R1+0xab00] ;  /* 0x00ab000001667983 */ /* 0x000f220000100800 */
[----:B------:R-:W-:-:S06]  /*19110*/  @!P4 IMAD.MOV R135, RZ, RZ, -R135 ;  /* 0x000000ffff87c224 */ /* 0x000fcc00078e0a87 */
[----:B------:R-:W-:Y:S01]  /*19120*/  @!P3 IMAD.MOV R136, RZ, RZ, -R136 ;  /* 0x000000ffff88b224 */ /* 0x000fe200078e0a88 */
[----:B--2---:R-:W-:Y:S02]  /*19130*/  ISETP.GE.AND P2, PT, R103, RZ, PT ;  /* 0x000000ff6700720c */ /* 0x004fe40003f46270 */
[----:B------:R-:W2:Y:S01]  /*19140*/  LDL R103, [R1+0xaafc] ;  /* 0x00aafc0001677983 */ /* 0x000ea20000100800 */
[----:B---3--:R-:W-:-:S03]  /*19150*/  ISETP.GE.AND P1, PT, R104, RZ, PT ;  /* 0x000000ff6800720c */ /* 0x008fc60003f26270 */
[----:B------:R-:W3:Y:S01]  /*19160*/  LDL R104, [R1+0xaaf8] ;  /* 0x00aaf80001687983 */ /* 0x000ee20000100800 */
[----:B----4-:R-:W-:-:S03]  /*19170*/  ISETP.GE.AND P4, PT, R105, RZ, PT ;  /* 0x000000ff6900720c */ /* 0x010fc60003f86270 */
[----:B------:R-:W4:Y:S01]  /*19180*/  LDL R105, [R1+0xaaf4] ;  /* 0x00aaf40001697983 */ /* 0x000f220000100800 */
[----:B------:R-:W-:-:S03]  /*19190*/  ISETP.GE.AND P3, PT, R106, RZ, PT ;  /* 0x000000ff6a00720c */ /* 0x000fc60003f66270 */
[----:B------:R-:W4:Y:S01]  /*191a0*/  LDL R106, [R1+0xaaf0] ;  /* 0x00aaf000016a7983 */ /* 0x000f220000100800 */
[----:B------:R-:W-:Y:S01]  /*191b0*/  @!P5 IMAD.MOV R137, RZ, RZ, -R137 ;  /* 0x000000ffff89d224 */ /* 0x000fe200078e0a89 */
[----:B------:R-:W-:Y:S02]  /*191c0*/  @!P6 IADD3 R246, PT, PT, R246, -R2, RZ ;  /* 0x80000002f6f6e210 */ /* 0x000fe40007ffe0ff */
[----:B------:R-:W-:Y:S02]  /*191d0*/  ISETP.GE.AND P5, PT, R82, RZ, PT ;  /* 0x000000ff5200720c */ /* 0x000fe40003fa6270 */
[----:B------:R-:W-:Y:S01]  /*191e0*/  @!P2 IADD3 R138, PT, PT, -R138, RZ, RZ ;  /* 0x000000ff8a8aa210 */ /* 0x000fe20007ffe1ff */
[----:B------:R-:W-:Y:S01]  /*191f0*/  IMAD.MOV R80, RZ, RZ, -R80 ;  /* 0x000000ffff507224 */ /* 0x000fe200078e0a50 */
[----:B------:R-:W-:Y:S01]  /*19200*/  ISETP.GE.AND P6, PT, R249, RZ, PT ;  /* 0x000000fff900720c */ /* 0x000fe20003fc6270 */
[----:B------:R-:W4:Y:S01]  /*19210*/  LDL R82, [R1+0xaae4] ;  /* 0x00aae40001527983 */ /* 0x000f220000100800 */
[----:B------:R-:W-:-:S03]  /*19220*/  ISETP.GE.AND P2, PT, R83, RZ, PT ;  /* 0x000000ff5300720c */ /* 0x000fc60003f46270 */
[----:B------:R-:W4:Y:S01]  /*19230*/  LDL R249, [R1+0xaae8] ;  /* 0x00aae80001f97983 */ /* 0x000f220000100800 */
[----:B------:R-:W-:Y:S02]  /*19240*/  IMAD R78, R2, R80, R78 ;  /* 0x00000050024e7224 */ /* 0x000fe400078e024e */
[----:B------:R-:W-:Y:S01]  /*19250*/  @!P1 IMAD.MOV R139, RZ, RZ, -R139 ;  /* 0x000000ffff8b9224 */ /* 0x000fe200078e0a8b */
[----:B------:R-:W4:Y:S01]  /*19260*/  LDL R80, [R1+0xaaec] ;  /* 0x00aaec0001507983 */ /* 0x000f220000100800 */
[----:B------:R-:W-:Y:S01]  /*19270*/  ISETP.GE.AND P1, PT, R100, RZ, PT ;  /* 0x000000ff6400720c */ /* 0x000fe20003f26270 */
[----:B------:R-:W-:Y:S02]  /*19280*/  @!P4 IMAD.MOV R140, RZ, RZ, -R140 ;  /* 0x000000ffff8cc224 */ /* 0x000fe400078e0a8c */
[----:B------:R-:W4:Y:S01]  /*19290*/  LDL R83, [R1+0xaae0] ;  /* 0x00aae00001537983 */ /* 0x000f220000100800 */
[----:B------:R-:W-:Y:S01]  /*192a0*/  @!P3 IMAD.MOV R141, RZ, RZ, -R141 ;  /* 0x000000ffff8db224 */ /* 0x000fe200078e0a8d */
[----:B------:R-:W-:-:S02]  /*192b0*/  @!P5 IADD3 R142, PT, PT, -R142, RZ, RZ ;  /* 0x000000ff8e8ed210 */ /* 0x000fc40007ffe1ff */
[----:B------:R-:W4:Y:S01]  /*192c0*/  LDL.LU R100, [R1+0xb404] ;  /* 0x00b4040001647983 */ /* 0x000f220000300800 */
[----:B------:R-:W-:Y:S01]  /*192d0*/  @!P2 IMAD.MOV R143, RZ, RZ, -R143 ;  /* 0x000000ffff8fa224 */ /* 0x000fe200078e0a8f */
[----:B------:R-:W-:Y:S02]  /*192e0*/  ISETP.GE.AND P4, PT, R101, RZ, PT ;  /* 0x000000ff6500720c */ /* 0x000fe40003f86270 */
[----:B------:R-:W4:Y:S01]  /*192f0*/  LDL.LU R101, [R1+0xb400] ;  /* 0x00b4000001657983 */ /* 0x000f220000300800 */
[----:B------:R-:W-:-:S03]  /*19300*/  ISETP.GE.AND P3, PT, R102, RZ, PT ;  /* 0x000000ff6600720c */ /* 0x000fc60003f66270 */
[----:B------:R-:W4:Y:S01]  /*19310*/  LDL.LU R102, [R1+0xb3fc] ;  /* 0x00b3fc0001667983 */ /* 0x000f220000300800 */
[----:B------:R-:W-:-:S06]  /*19320*/  @!P1 IMAD.MOV R144, RZ, RZ, -R144 ;  /* 0x000000ffff909224 */ /* 0x000fcc00078e0a90 */
[----:B------:R-:W-:Y:S01]  /*19330*/  @!P4 IMAD.MOV R145, RZ, RZ, -R145 ;  /* 0x000000ffff91c224 */ /* 0x000fe200078e0a91 */
[----:B--2---:R-:W-:Y:S02]  /*19340*/  ISETP.GE.AND P5, PT, R103, RZ, PT ;  /* 0x000000ff6700720c */ /* 0x004fe40003fa6270 */
[----:B------:R-:W2:Y:S01]  /*19350*/  LDL.LU R103, [R1+0xb3f8] ;  /* 0x00b3f80001677983 */ /* 0x000ea20000300800 */
[----:B---3--:R-:W-:-:S03]  /*19360*/  ISETP.GE.AND P2, PT, R104, RZ, PT ;  /* 0x000000ff6800720c */ /* 0x008fc60003f46270 */
[----:B------:R-:W3:Y:S01]  /*19370*/  LDL.LU R104, [R1+0xb3f4] ;  /* 0x00b3f40001687983 */ /* 0x000ee20000300800 */
[----:B----4-:R-:W-:-:S03]  /*19380*/  ISETP.GE.AND P1, PT, R105, RZ, PT ;  /* 0x000000ff6900720c */ /* 0x010fc60003f26270 */
[----:B------:R-:W4:Y:S01]  /*19390*/  LDL.LU R105, [R1+0xb3f0] ;  /* 0x00b3f00001697983 */ /* 0x000f220000300800 */
[----:B------:R-:W-:-:S03]  /*193a0*/  ISETP.GE.AND P4, PT, R106, RZ, PT ;  /* 0x000000ff6a00720c */ /* 0x000fc60003f86270 */
[----:B------:R-:W4:Y:S01]  /*193b0*/  LDL.LU R106, [R1+0xb3ec] ;  /* 0x00b3ec00016a7983 */ /* 0x000f220000300800 */
[----:B------:R-:W-:Y:S02]  /*193c0*/  @!P5 IMAD.MOV R147, RZ, RZ, -R147 ;  /* 0x000000ffff93d224 */ /* 0x000fe400078e0a93 */
[----:B------:R-:W-:Y:S01]  /*193d0*/  @!P2 IMAD.MOV R148, RZ, RZ, -R148 ;  /* 0x000000ffff94a224 */ /* 0x000fe200078e0a94 */
[----:B------:R-:W-:Y:S02]  /*193e0*/  ISETP.GE.AND P5, PT, R249, RZ, PT ;  /* 0x000000fff900720c */ /* 0x000fe40003fa6270 */
[----:B------:R-:W-:-:S11]  /*193f0*/  ISETP.GE.AND P2, PT, R82, RZ, PT ;  /* 0x000000ff5200720c */ /* 0x000fd60003f46270 */
[----:B------:R-:W-:Y:S02]  /*19400*/  @!P5 IMAD.MOV R152, RZ, RZ, -R152 ;  /* 0x000000ffff98d224 */ /* 0x000fe400078e0a98 */
[----:B------:R-:W-:Y:S01]  /*19410*/  @!P2 IMAD.MOV R153, RZ, RZ, -R153 ;  /* 0x000000ffff99a224 */ /* 0x000fe200078e0a99 */
[----:B------:R-:W-:Y:S02]  /*19420*/  @!P3 IADD3 R146, PT, PT, -R146, RZ, RZ ;  /* 0x000000ff9292b210 */ /* 0x000fe40007ffe1ff */
[----:B------:R-:W-:Y:S01]  /*19430*/  ISETP.GE.AND P3, PT, R80, RZ, PT ;  /* 0x000000ff5000720c */ /* 0x000fe20003f66270 */
[----:B------:R-:W-:Y:S01]  /*19440*/  @!P1 IMAD.MOV R149, RZ, RZ, -R149 ;  /* 0x000000ffff959224 */ /* 0x000fe200078e0a95 */
[----:B------:R-:W-:Y:S02]  /*19450*/  ISETP.GE.AND P1, PT, R83, RZ, PT ;  /* 0x000000ff5300720c */ /* 0x000fe40003f26270 */
[----:B------:R-:W-:-:S09]  /*19460*/  @!P4 IADD3 R150, PT, PT, -R150, RZ, RZ ;  /* 0x000000ff9696c210 */ /* 0x000fd20007ffe1ff */
[----:B------:R-:W-:Y:S02]  /*19470*/  @!P3 IMAD.MOV R151, RZ, RZ, -R151 ;  /* 0x000000ffff97b224 */ /* 0x000fe400078e0a97 */
[----:B------:R-:W-:Y:S02]  /*19480*/  @!P1 IADD3 R154, PT, PT, -R154, RZ, RZ ;  /* 0x000000ff9a9a9210 */ /* 0x000fe40007ffe1ff */
[----:B------:R-:W-:-:S13]  /*19490*/  ISETP.GE.AND P1, PT, R102, RZ, PT ;  /* 0x000000ff6600720c */ /* 0x000fda0003f26270 */
[----:B------:R-:W-:Y:S01]  /*194a0*/  @!P1 IMAD.MOV R159, RZ, RZ, -R159 ;  /* 0x000000ffff9f9224 */ /* 0x000fe200078e0a9f */
[----:B------:R-:W-:-:S13]  /*194b0*/  ISETP.GE.AND P1, PT, R97, RZ, PT ;  /* 0x000000ff6100720c */ /* 0x000fda0003f26270 */
[----:B------:R-:W-:Y:S01]  /*194c0*/  @!P1 IMAD.MOV R164, RZ, RZ, -R164 ;  /* 0x000000ffffa49224 */ /* 0x000fe200078e0aa4 */
[----:B------:R-:W-:Y:S02]  /*194d0*/  ISETP.GE.AND P1, PT, R92, RZ, PT ;  /* 0x000000ff5c00720c */ /* 0x000fe40003f26270 */
[----:B---3--:R-:W-:Y:S02]  /*194e0*/  ISETP.GE.AND P5, PT, R104, RZ, PT ;  /* 0x000000ff6800720c */ /* 0x008fe40003fa6270 */
[----:B--2---:R-:W-:-:S11]  /*194f0*/  ISETP.GE.AND P2, PT, R103, RZ, PT ;  /* 0x000000ff6700720c */ /* 0x004fd60003f46270 */
[----:B------:R-:W-:Y:S01]  /*19500*/  @!P5 IMAD.MOV R157, RZ, RZ, -R157 ;  /* 0x000000ffff9dd224 */ /* 0x000fe200078e0a9d */
[----:B------:R-:W-:Y:S02]  /*19510*/  ISETP.GE.AND P5, PT, R99, RZ, PT ;  /* 0x000000ff6300720c */ /* 0x000fe40003fa6270 */
[----:B------:R-:W-:Y:S02]  /*19520*/  @!P2 IADD3 R158, PT, PT, -R158, RZ, RZ ;  /* 0x000000ff9e9ea210 */ /* 0x000fe40007ffe1ff */
[----:B------:R-:W-:-:S09]  /*19530*/  ISETP.GE.AND P2, PT, R98, RZ, PT ;  /* 0x000000ff6200720c */ /* 0x000fd20003f46270 */
[----:B------:R-:W-:Y:S02]  /*19540*/  @!P5 IADD3 R162, PT, PT, -R162, RZ, RZ ;  /* 0x000000ffa2a2d210 */ /* 0x000fe40007ffe1ff */
[----:B------:R-:W-:Y:S02]  /*19550*/  ISETP.GE.AND P5, PT, R94, RZ, PT ;  /* 0x000000ff5e00720c */ /* 0x000fe40003fa6270 */
[----:B------:R-:W-:Y:S01]  /*19560*/  @!P2 IMAD.MOV R163, RZ, RZ, -R163 ;  /* 0x000000ffffa3a224 */ /* 0x000fe200078e0aa3 */
[----:B------:R-:W-:-:S10]  /*19570*/  ISETP.GE.AND P2, PT, R93, RZ, PT ;  /* 0x000000ff5d00720c */ /* 0x000fd40003f46270 */
[----:B------:R-:W-:Y:S01]  /*19580*/  @!P5 IMAD.MOV R167, RZ, RZ, -R167 ;  /* 0x000000ffffa7d224 */ /* 0x000fe200078e0aa7 */
        /* <DEDUP_REMOVED lines=9> */
[----:B------:R-:W-:Y:S02]  /*19620*/  @!P2 IADD3 R178, PT, PT, -R178, RZ, RZ ;  /* 0x000000ffb2b2a210 */ /* 0x000fe40007ffe1ff */
[----:B------:R-:W-:-:S09]  /*19630*/  ISETP.GE.AND P2, PT, R72, RZ, PT ;  /* 0x000000ff4800720c */ /* 0x000fd20003f46270 */
[----:B------:R-:W-:Y:S02]  /*19640*/  @!P5 IADD3 R182, PT, PT, -R182, RZ, RZ ;  /* 0x000000ffb6b6d210 */ /* 0x000fe40007ffe1ff */
[----:B----4-:R-:W-:Y:S02]  /*19650*/  ISETP.GE.AND P3, PT, R105, RZ, PT ;  /* 0x000000ff6900720c */ /* 0x010fe40003f66270 */
[----:B------:R-:W-:Y:S02]  /*19660*/  ISETP.GE.AND P4, PT, R106, RZ, PT ;  /* 0x000000ff6a00720c */ /* 0x000fe40003f86270 */
[----:B------:R-:W-:Y:S01]  /*19670*/  ISETP.GE.AND P5, PT, R68, RZ, PT ;  /* 0x000000ff4400720c */ /* 0x000fe20003fa6270 */
[----:B------:R-:W-:Y:S01]  /*19680*/  @!P2 IMAD.MOV R183, RZ, RZ, -R183 ;  /* 0x000000ffffb7a224 */ /* 0x000fe200078e0ab7 */
[----:B------:R-:W-:Y:S01]  /*19690*/  ISETP.GE.AND P2, PT, R67, RZ, PT ;  /* 0x000000ff4300720c */ /* 0x000fe20003f46270 */
[----:B------:R-:W-:Y:S01]  /*196a0*/  @!P1 IMAD.MOV R169, RZ, RZ, -R169 ;  /* 0x000000ffffa99224 */ /* 0x000fe200078e0aa9 */
[----:B------:R-:W2:Y:S05]  /*196b0*/  LDL.LU R106, [R1+0xb3e8] ;  /* 0x00b3e800016a7983 */ /* 0x000eaa0000300800 */
[----:B------:R-:W-:Y:S01]  /*196c0*/  @!P3 IMAD.MOV R156, RZ, RZ, -R156 ;  /* 0x000000ffff9cb224 */ /* 0x000fe200078e0a9c */
[----:B------:R-:W-:Y:S01]  /*196d0*/  ISETP.GE.AND P3, PT, R100, RZ, PT ;  /* 0x000000ff6400720c */ /* 0x000fe20003f66270 */
[----:B------:R-:W3:Y:S01]  /*196e0*/  LDL.LU R105, [R1+0xb3e4] ;  /* 0x00b3e40001697983 */ /* 0x000ee20000300800 */
[----:B------:R-:W-:Y:S01]  /*196f0*/  @!P4 IMAD.MOV R155, RZ, RZ, -R155 ;  /* 0x000000ffff9bc224 */ /* 0x000fe200078e0a9b */
[----:B------:R-:W-:Y:S01]  /*19700*/  ISETP.GE.AND P4, PT, R101, RZ, PT ;  /* 0x000000ff6500720c */ /* 0x000fe20003f86270 */
[----:B------:R-:W-:Y:S01]  /*19710*/  @!P5 IMAD.MOV R187, RZ, RZ, -R187 ;  /* 0x000000ffffbbd224 */ /* 0x000fe200078e0abb */
[----:B------:R-:W-:Y:S01]  /*19720*/  ISETP.GE.AND P5, PT, R63, RZ, PT ;  /* 0x000000ff3f00720c */ /* 0x000fe20003fa6270 */
[----:B------:R-:W-:Y:S01]  /*19730*/  @!P2 IMAD.MOV R188, RZ, RZ, -R188 ;  /* 0x000000ffffbca224 */ /* 0x000fe200078e0abc */
[----:B------:R-:W-:Y:S01]  /*19740*/  ISETP.GE.AND P2, PT, R62, RZ, PT ;  /* 0x000000ff3e00720c */ /* 0x000fe20003f46270 */
[----:B------:R-:W4:Y:S05]  /*19750*/  LDL.LU R104, [R1+0xb3e0] ;  /* 0x00b3e00001687983 */ /* 0x000f2a0000300800 */
[----:B------:R-:W-:Y:S01]  /*19760*/  @!P3 IMAD.MOV R161, RZ, RZ, -R161 ;  /* 0x000000ffffa1b224 */ /* 0x000fe200078e0aa1 */
[----:B------:R-:W-:Y:S01]  /*19770*/  ISETP.GE.AND P3, PT, R95, RZ, PT ;  /* 0x000000ff5f00720c */ /* 0x000fe20003f66270 */
[----:B------:R-:W2:Y:S01]  /*19780*/  LDL.LU R103, [R1+0xb3dc] ;  /* 0x00b3dc0001677983 */ /* 0x000ea20000300800 */
[----:B------:R-:W-:Y:S01]  /*19790*/  @!P4 IMAD.MOV R160, RZ, RZ, -R160 ;  /* 0x000000ffffa0c224 */ /* 0x000fe200078e0aa0 */
[----:B------:R-:W-:Y:S01]  /*197a0*/  ISETP.GE.AND P4, PT, R96, RZ, PT ;  /* 0x000000ff6000720c */ /* 0x000fe20003f86270 */
[----:B------:R-:W-:Y:S01]  /*197b0*/  @!P5 IMAD.MOV R192, RZ, RZ, -R192 ;  /* 0x000000ffffc0d224 */ /* 0x000fe200078e0ac0 */
[----:B------:R-:W-:Y:S01]  /*197c0*/  ISETP.GE.AND P5, PT, R58, RZ, PT ;  /* 0x000000ff3a00720c */ /* 0x000fe20003fa6270 */
[----:B------:R-:W-:Y:S01]  /*197d0*/  @!P2 IMAD.MOV R193, RZ, RZ, -R193 ;  /* 0x000000ffffc1a224 */ /* 0x000fe200078e0ac1 */
[----:B------:R-:W-:Y:S01]  /*197e0*/  ISETP.GE.AND P2, PT, R57, RZ, PT ;  /* 0x000000ff3900720c */ /* 0x000fe20003f46270 */
[----:B------:R-:W2:Y:S05]  /*197f0*/  LDL.LU R102, [R1+0xb3d8] ;  /* 0x00b3d80001667983 */ /* 0x000eaa0000300800 */
[----:B------:R-:W-:Y:S01]  /*19800*/  @!P3 IADD3 R166, PT, PT, -R166, RZ, RZ ;  /* 0x000000ffa6a6b210 */ /* 0x000fe20007ffe1ff */
[----:B------:R-:W2:Y:S01]  /*19810*/  LDL.LU R101, [R1+0xb3d4] ;  /* 0x00b3d40001657983 */ /* 0x000ea20000300800 */
[----:B------:R-:W-:Y:S01]  /*19820*/  ISETP.GE.AND P3, PT, R90, RZ, PT ;  /* 0x000000ff5a00720c */ /* 0x000fe20003f66270 */
[----:B------:R-:W-:Y:S01]  /*19830*/  @!P4 IMAD.MOV R165, RZ, RZ, -R165 ;  /* 0x000000ffffa5c224 */ /* 0x000fe200078e0aa5 */
[----:B------:R-:W-:Y:S01]  /*19840*/  ISETP.GE.AND P4, PT, R91, RZ, PT ;  /* 0x000000ff5b00720c */ /* 0x000fe20003f86270 */
[----:B------:R-:W-:Y:S01]  /*19850*/  @!P5 IMAD.MOV R197, RZ, RZ, -R197 ;  /* 0x000000ffffc5d224 */ /* 0x000fe200078e0ac5 */
[----:B------:R-:W-:Y:S01]  /*19860*/  ISETP.GE.AND P1, PT, R87, RZ, PT ;  /* 0x000000ff5700720c */ /* 0x000fe20003f26270 */
[----:B------:R-:W2:Y:S01]  /*19870*/  LDL.LU R100, [R1+0xb3d0] ;  /* 0x00b3d00001647983 */ /* 0x000ea20000300800 */
[----:B------:R-:W-:-:S02]  /*19880*/  ISETP.GE.AND P5, PT, R53, RZ, PT ;  /* 0x000000ff3500720c */ /* 0x000fc40003fa6270 */
[----:B------:R-:W-:Y:S01]  /*19890*/  @!P2 IADD3 R198, PT, PT, -R198, RZ, RZ ;  /* 0x000000ffc6c6a210 */ /* 0x000fe20007ffe1ff */
[----:B------:R-:W2:Y:S01]  /*198a0*/  LDL.LU R99, [R1+0xb3cc] ;  /* 0x00b3cc0001637983 */ /* 0x000ea20000300800 */
[----:B------:R-:W-:-:S03]  /*198b0*/  ISETP.GE.AND P2, PT, R52, RZ, PT ;  /* 0x000000ff3400720c */ /* 0x000fc60003f46270 */
[----:B------:R-:W-:Y:S01]  /*198c0*/  @!P3 IMAD.MOV R171, RZ, RZ, -R171 ;  /* 0x000000ffffabb224 */ /* 0x000fe200078e0aab */
[----:B------:R-:W-:Y:S01]  /*198d0*/  ISETP.GE.AND P3, PT, R85, RZ, PT ;  /* 0x000000ff5500720c */ /* 0x000fe20003f66270 */
[----:B------:R-:W2:Y:S01]  /*198e0*/  LDL.LU R98, [R1+0xb3c8] ;  /* 0x00b3c80001627983 */ /* 0x000ea20000300800 */
[----:B------:R-:W-:Y:S02]  /*198f0*/  @!P4 IADD3 R170, PT, PT, -R170, RZ, RZ ;  /* 0x000000ffaaaac210 */ /* 0x000fe40007ffe1ff */
[----:B------:R-:W-:Y:S01]  /*19900*/  ISETP.GE.AND P4, PT, R86, RZ, PT ;  /* 0x000000ff5600720c */ /* 0x000fe20003f86270 */
[----:B------:R-:W2:Y:S01]  /*19910*/  LDL.LU R97, [R1+0xb3c4] ;  /* 0x00b3c40001617983 */ /* 0x000ea20000300800 */
[----:B------:R-:W-:Y:S02]  /*19920*/  @!P1 IADD3 R174, PT, PT, -R174, RZ, RZ ;  /* 0x000000ffaeae9210 */ /* 0x000fe40007ffe1ff */
[----:B------:R-:W-:Y:S01]  /*19930*/  ISETP.GE.AND P1, PT, R76, RZ, PT ;  /* 0x000000ff4c00720c */ /* 0x000fe20003f26270 */
[----:B------:R-:W2:Y:S01]  /*19940*/  LDL.LU R96, [R1+0xb3c0] ;  /* 0x00b3c00001607983 */ /* 0x000ea20000300800 */
[----:B------:R-:W-:-:S02]  /*19950*/  @!P5 IADD3 R202, PT, PT, -R202, RZ, RZ ;  /* 0x000000ffcacad210 */ /* 0x000fc40007ffe1ff */
[----:B------:R-:W-:Y:S01]  /*19960*/  ISETP.GE.AND P5, PT, R48, RZ, PT ;  /* 0x000000ff3000720c */ /* 0x000fe20003fa6270 */
[----:B------:R-:W-:Y:S01]  /*19970*/  @!P2 IMAD.MOV R203, RZ, RZ, -R203 ;  /* 0x000000ffffcba224 */ /* 0x000fe200078e0acb */
[----:B------:R-:W-:Y:S01]  /*19980*/  ISETP.GE.AND P2, PT, R47, RZ, PT ;  /* 0x000000ff2f00720c */ /* 0x000fe20003f46270 */
[----:B------:R-:W-:Y:S02]  /*19990*/  @!P3 IMAD.MOV R176, RZ, RZ, -R176 ;  /* 0x000000ffffb0b224 */ /* 0x000fe400078e0ab0 */
[----:B------:R-:W-:Y:S01]  /*199a0*/  @!P4 IMAD.MOV R175, RZ, RZ, -R175 ;  /* 0x000000ffffafc224 */ /* 0x000fe200078e0aaf */
[----:B------:R-:W-:Y:S01]  /*199b0*/  ISETP.GE.AND P4, PT, R75, RZ, PT ;  /* 0x000000ff4b00720c */ /* 0x000fe20003f86270 */
[----:B------:R-:W2:Y:S01]  /*199c0*/  LDL.LU R95, [R1+0xb3bc] ;  /* 0x00b3bc00015f7983 */ /* 0x000ea20000300800 */
[----:B------:R-:W-:Y:S01]  /*199d0*/  ISETP.GE.AND P3, PT, R74, RZ, PT ;  /* 0x000000ff4a00720c */ /* 0x000fe20003f66270 */
[----:B------:R-:W-:Y:S01]  /*199e0*/  @!P1 IMAD.MOV R179, RZ, RZ, -R179 ;  /* 0x000000ffffb39224 */ /* 0x000fe200078e0ab3 */
[----:B------:R-:W-:Y:S01]  /*199f0*/  ISETP.GE.AND P1, PT, R71, RZ, PT ;  /* 0x000000ff4700720c */ /* 0x000fe20003f26270 */
[----:B------:R-:W2:Y:S02]  /*19a00*/  LDL.LU R94, [R1+0xb3b8] ;  /* 0x00b3b800015e7983 */ /* 0x000ea40000300800 */
[----:B------:R-:W-:Y:S01]  /*19a10*/  @!P5 IMAD.MOV R207, RZ, RZ, -R207 ;  /* 0x000000ffffcfd224 */ /* 0x000fe200078e0acf */
        /* <DEDUP_REMOVED lines=18> */
[----:B------:R-:W2:Y:S01]  /*19b40*/  LDL.LU R90, [R1+0xb3a8] ;  /* 0x00b3a800015a7983 */ /* 0x000ea20000300800 */
[----:B------:R-:W-:-:S02]  /*19b50*/  @!P3 IADD3 R186, PT, PT, -R186, RZ, RZ ;  /* 0x000000ffbabab210 */ /* 0x000fc40007ffe1ff */
[----:B------:R-:W-:Y:S01]  /*19b60*/  ISETP.GE.AND P3, PT, R64, RZ, PT ;  /* 0x000000ff4000720c */ /* 0x000fe20003f66270 */
[----:B------:R-:W-:Y:S01]  /*19b70*/  @!P1 IMAD.MOV R189, RZ, RZ, -R189 ;  /* 0x000000ffffbd9224 */ /* 0x000fe200078e0abd */
[----:B------:R-:W-:Y:S01]  /*19b80*/  ISETP.GE.AND P1, PT, R61, RZ, PT ;  /* 0x000000ff3d00720c */ /* 0x000fe20003f26270 */
[----:B------:R-:W-:Y:S01]  /*19b90*/  @!P5 IMAD.MOV R217, RZ, RZ, -R217 ;  /* 0x000000ffffd9d224 */ /* 0x000fe200078e0ad9 */
        /* <DEDUP_REMOVED lines=31> */
[----:B------:R-:W-:Y:S01]  /*19d90*/  @!P3 IMAD.MOV R201, RZ, RZ, -R201 ;  /* 0x000000ffffc9b224 */ /* 0x000fe200078e0ac9 */
[----:B------:R-:W2:Y:S01]  /*19da0*/  LDL.LU R77, [R1+0xb38c] ;  /* 0x00b38c00014d7983 */ /* 0x000ea20000300800 */
[----:B------:R-:W-:-:S02]  /*19db0*/  ISETP.GE.AND P3, PT, R49, RZ, PT ;  /* 0x000000ff3100720c */ /* 0x000fc40003f66270 */
[----:B------:R-:W-:Y:S01]  /*19dc0*/  @!P1 IMAD.MOV R204, RZ, RZ, -R204 ;  /* 0x000000ffffcc9224 */ /* 0x000fe200078e0acc */
[----:B------:R-:W2:Y:S01]  /*19dd0*/  LDL.LU R76, [R1+0xb388] ;  /* 0x00b38800014c7983 */ /* 0x000ea20000300800 */
[----:B------:R-:W-:Y:S02]  /*19de0*/  ISETP.GE.AND P1, PT, R46, RZ, PT ;  /* 0x000000ff2e00720c */ /* 0x000fe40003f26270 */
[----:B------:R-:W-:Y:S01]  /*19df0*/  @!P5 IMAD.MOV R232, RZ, RZ, -R232 ;  /* 0x000000ffffe8d224 */ /* 0x000fe200078e0ae8 */
[----:B------:R-:W2:Y:S01]  /*19e00*/  LDL.LU R75, [R1+0xb384] ;  /* 0x00b38400014b7983 */ /* 0x000ea20000300800 */
[----:B------:R-:W-:-:S03]  /*19e10*/  ISETP.GE.AND P5, PT, R17, RZ, PT ;  /* 0x000000ff1100720c */ /* 0x000fc60003fa6270 */
[----:B------:R-:W2:Y:S04]  /*19e20*/  LDL.LU R74, [R1+0xb380] ;  /* 0x00b38000014a7983 */ /* 0x000ea80000300800 */
[----:B------:R-:W2:Y:S04]  /*19e30*/  LDL.LU R73, [R1+0xb37c] ;  /* 0x00b37c0001497983 */ /* 0x000ea80000300800 */
[----:B------:R-:W2:Y:S04]  /*19e40*/  LDL.LU R72, [R1+0xb378] ;  /* 0x00b3780001487983 */ /* 0x000ea80000300800 */
[----:B------:R-:W2:Y:S04]  /*19e50*/  LDL.LU R71, [R1+0xb374] ;  /* 0x00b3740001477983 */ /* 0x000ea80000300800 */
[----:B------:R-:W2:Y:S01]  /*19e60*/  LDL.LU R70, [R1+0xb370] ;  /* 0x00b3700001467983 */ /* 0x000ea20000300800 */
[----:B------:R-:W-:-:S03]  /*19e70*/  @!P2 IMAD.MOV R233, RZ, RZ, -R233 ;  /* 0x000000ffffe9a224 */ /* 0x000fc600078e0ae9 */
[----:B------:R-:W2:Y:S01]  /*19e80*/  LDL.LU R69, [R1+0xb36c] ;  /* 0x00b36c0001457983 */ /* 0x000ea20000300800 */
[----:B------:R-:W-:-:S03]  /*19e90*/  @!P4 IMAD.MOV R205, RZ, RZ, -R205 ;  /* 0x000000ffffcdc224 */ /* 0x000fc600078e0acd */
[----:B------:R-:W2:Y:S01]  /*19ea0*/  LDL.LU R68, [R1+0xb368] ;  /* 0x00b3680001447983 */ /* 0x000ea20000300800 */
[----:B------:R-:W-:-:S03]  /*19eb0*/  ISETP.GE.AND P2, PT, R16, RZ, PT ;  /* 0x000000ff1000720c */ /* 0x000fc60003f46270 */
[----:B------:R-:W2:Y:S01]  /*19ec0*/  LDL.LU R67, [R1+0xb364] ;  /* 0x00b3640001437983 */ /* 0x000ea20000300800 */
[----:B------:R-:W-:-:S03]  /*19ed0*/  ISETP.GE.AND P4, PT, R45, RZ, PT ;  /* 0x000000ff2d00720c */ /* 0x000fc60003f86270 */
[----:B------:R-:W2:Y:S01]  /*19ee0*/  LDL.LU R66, [R1+0xb360] ;  /* 0x00b3600001427983 */ /* 0x000ea20000300800 */
[----:B------:R-:W-:-:S03]  /*19ef0*/  @!P3 IADD3 R206, PT, PT, -R206, RZ, RZ ;  /* 0x000000ffceceb210 */ /* 0x000fc60007ffe1ff */
[----:B------:R-:W2:Y:S01]  /*19f00*/  LDL.LU R65, [R1+0xb35c] ;  /* 0x00b35c0001417983 */ /* 0x000ea20000300800 */
[----:B------:R-:W-:-:S03]  /*19f10*/  ISETP.GE.AND P3, PT, R44, RZ, PT ;  /* 0x000000ff2c00720c */ /* 0x000fc60003f66270 */
[----:B------:R-:W2:Y:S01]  /*19f20*/  LDL.LU R64, [R1+0xb358] ;  /* 0x00b3580001407983 */ /* 0x000ea20000300800 */
[----:B------:R-:W-:-:S03]  /*19f30*/  @!P1 IMAD.MOV R209, RZ, RZ, -R209 ;  /* 0x000000ffffd19224 */ /* 0x000fc600078e0ad1 */
[----:B------:R-:W2:Y:S01]  /*19f40*/  LDL.LU R63, [R1+0xb354] ;  /* 0x00b35400013f7983 */ /* 0x000ea20000300800 */
[----:B------:R-:W-:Y:S01]  /*19f50*/  ISETP.GE.AND P1, PT, R41, RZ, PT ;  /* 0x000000ff2900720c */ /* 0x000fe20003f26270 */
[----:B------:R-:W-:Y:S02]  /*19f60*/  @!P5 IMAD.MOV R237, RZ, RZ, -R237 ;  /* 0x000000ffffedd224 */ /* 0x000fe400078e0aed */
[----:B------:R-:W2:Y:S01]  /*19f70*/  LDL.LU R62, [R1+0xb350] ;  /* 0x00b35000013e7983 */ /* 0x000ea20000300800 */
[----:B------:R-:W-:-:S03]  /*19f80*/  ISETP.GE.AND P5, PT, R12, RZ, PT ;  /* 0x000000ff0c00720c */ /* 0x000fc60003fa6270 */
[----:B------:R-:W2:Y:S04]  /*19f90*/  LDL.LU R61, [R1+0xb34c] ;  /* 0x00b34c00013d7983 */ /* 0x000ea80000300800 */
[----:B------:R-:W2:Y:S04]  /*19fa0*/  LDL.LU R60, [R1+0xb348] ;  /* 0x00b34800013c7983 */ /* 0x000ea80000300800 */
[----:B------:R-:W2:Y:S04]  /*19fb0*/  LDL.LU R59, [R1+0xb344] ;  /* 0x00b34400013b7983 */ /* 0x000ea80000300800 */
[----:B------:R-:W2:Y:S04]  /*19fc0*/  LDL.LU R58, [R1+0xb340] ;  /* 0x00b34000013a7983 */ /* 0x000ea80000300800 */
[----:B------:R-:W2:Y:S04]  /*19fd0*/  LDL.LU R57, [R1+0xb33c] ;  /* 0x00b33c0001397983 */ /* 0x000ea80000300800 */
[----:B------:R-:W2:Y:S01]  /*19fe0*/  LDL.LU R56, [R1+0xb338] ;  /* 0x00b3380001387983 */ /* 0x000ea20000300800 */
[----:B------:R-:W-:-:S03]  /*19ff0*/  @!P2 IADD3 R238, PT, PT, -R238, RZ, RZ ;  /* 0x000000ffeeeea210 */ /* 0x000fc60007ffe1ff */
[----:B------:R-:W2:Y:S01]  /*1a000*/  LDL.LU R55, [R1+0xb334] ;  /* 0x00b3340001377983 */ /* 0x000ea20000300800 */
[----:B------:R-:W-:-:S03]  /*1a010*/  @!P4 IADD3 R210, PT, PT, -R210, RZ, RZ ;  /* 0x000000ffd2d2c210 */ /* 0x000fc60007ffe1ff */
[----:B------:R-:W2:Y:S01]  /*1a020*/  LDL.LU R54, [R1+0xb330] ;  /* 0x00b3300001367983 */ /* 0x000ea20000300800 */
[----:B------:R-:W-:-:S03]  /*1a030*/  ISETP.GE.AND P2, PT, R11, RZ, PT ;  /* 0x000000ff0b00720c */ /* 0x000fc60003f46270 */
[----:B------:R-:W2:Y:S01]  /*1a040*/  LDL.LU R53, [R1+0xb32c] ;  /* 0x00b32c0001357983 */ /* 0x000ea20000300800 */
[----:B------:R-:W-:Y:S01]  /*1a050*/  ISETP.GE.AND P4, PT, R40, RZ, PT ;  /* 0x000000ff2800720c */ /* 0x000fe20003f86270 */
[----:B------:R-:W-:Y:S02]  /*1a060*/  @!P3 IMAD.MOV R211, RZ, RZ, -R211 ;  /* 0x000000ffffd3b224 */ /* 0x000fe400078e0ad3 */
        /* <DEDUP_REMOVED lines=9> */
[----:B------:R-:W-:-:S03]  /*1a100*/  ISETP.GT.U32.AND P5, PT, R2, R78, PT ;  /* 0x0000004e0200720c */ /* 0x000fc60003fa4070 */
[----:B------:R-:W2:Y:S04]  /*1a110*/  LDL.LU R47, [R1+0xb314] ;  /* 0x00b31400012f7983 */ /* 0x000ea80000300800 */
        /* <DEDUP_REMOVED lines=11> */
[----:B------:R-:W-:Y:S01]  /*1a1d0*/  ISETP.GE.AND P4, PT, R35, RZ, PT ;  /* 0x000000ff2300720c */ /* 0x000fe20003f86270 */
[----:B------:R-:W-:Y:S02]  /*1a1e0*/  @!P3 IMAD.MOV R216, RZ, RZ, -R216 ;  /* 0x000000ffffd8b224 */ /* 0x000fe400078e0ad8 */
[----:B------:R-:W2:Y:S01]  /*1a1f0*/  LDL.LU R38, [R1+0xb2f0] ;  /* 0x00b2f00001267983 */ /* 0x000ea20000300800 */
[----:B------:R-:W-:-:S03]  /*1a200*/  LOP3.LUT R5, R19, 0x20, RZ, 0xfc, !PT ;  /* 0x0000002013057812 */ /* 0x000fc600078efcff */
[----:B------:R-:W2:Y:S01]  /*1a210*/  LDL.LU R37, [R1+0xb2ec] ;  /* 0x00b2ec0001257983 */ /* 0x000ea20000300800 */
[----:B------:R-:W-:-:S03]  /*1a220*/  ISETP.GE.AND P3, PT, R34, RZ, PT ;  /* 0x000000ff2200720c */ /* 0x000fc60003f66270 */
[----:B------:R-:W2:Y:S01]  /*1a230*/  LDL.LU R36, [R1+0xb2e8] ;  /* 0x00b2e80001247983 */ /* 0x000ea20000300800 */
[----:B------:R-:W-:-:S03]  /*1a240*/  @!P1 IMAD.MOV R219, RZ, RZ, -R219 ;  /* 0x000000ffffdb9224 */ /* 0x000fc600078e0adb */
[----:B------:R-:W2:Y:S01]  /*1a250*/  LDL.LU R35, [R1+0xb2e4] ;  /* 0x00b2e40001237983 */ /* 0x000ea20000300800 */
[----:B------:R-:W-:Y:S01]  /*1a260*/  ISETP.GE.AND P1, PT, R31, RZ, PT ;  /* 0x000000ff1f00720c */ /* 0x000fe20003f26270 */
[----:B------:R-:W-:Y:S02]  /*1a270*/  @!P5 IMAD.IADD R78, R78, 0x1, -R2 ;  /* 0x000000014e4ed824 */ /* 0x000fe400078e0a02 */
[----:B------:R-:W2:Y:S01]  /*1a280*/  LDL.LU R34, [R1+0xb2e0] ;  /* 0x00b2e00001227983 */ /* 0x000ea20000300800 */
[----:B-1----:R-:W-:-:S03]  /*1a290*/  ISETP.GE.AND P5, PT, R5, UR4, PT ;  /* 0x0000000405007c0c */ /* 0x002fc6000bfa6270 */
[----:B------:R-:W2:Y:S04]  /*1a2a0*/  LDL.LU R33, [R1+0xb2dc] ;  /* 0x00b2dc0001217983 */ /* 0x000ea80000300800 */
[----:B------:R-:W2:Y:S04]  /*1a2b0*/  LDL.LU R32, [R1+0xb2d8] ;  /* 0x00b2d80001207983 */ /* 0x000ea80000300800 */
[----:B------:R-:W2:Y:S04]  /*1a2c0*/  LDL.LU R31, [R1+0xb2d4] ;  /* 0x00b2d400011f7983 */ /* 0x000ea80000300800 */
[----:B------:R-:W2:Y:S01]  /*1a2d0*/  LDL.LU R5, [R1+0x448] ;  /* 0x0004480001057983 */ /* 0x000ea20000300800 */
[----:B------:R-:W-:Y:S01]  /*1a2e0*/  @!P3 IMAD.MOV R221, RZ, RZ, -R221 ;  /* 0x000000ffffddb224 */ /* 0x000fe200078e0add */
[----:B------:R-:W-:Y:S01]  /*1a2f0*/  ISETP.GE.AND P3, PT, R29, RZ, PT ;  /* 0x000000ff1d00720c */ /* 0x000fe20003f66270 */
[----:B------:R-:W-:Y:S01]  /*1a300*/  @!P4 IMAD.MOV R220, RZ, RZ, -R220 ;  /* 0x000000ffffdcc224 */ /* 0x000fe200078e0adc */
[----:B------:R-:W-:-:S11]  /*1a310*/  ISETP.GE.AND P4, PT, R30, RZ, PT ;  /* 0x000000ff1e00720c */ /* 0x000fd60003f86270 */
[----:B------:R-:W-:Y:S02]  /*1a320*/  @!P3 IADD3 R226, PT, PT, -R226, RZ, RZ ;  /* 0x000000ffe2e2b210 */ /* 0x000fe40007ffe1ff */
[----:B------:R-:W-:Y:S01]  /*1a330*/  ISETP.GE.AND P3, PT, R24, RZ, PT ;  /* 0x000000ff1800720c */ /* 0x000fe20003f66270 */
[----:B------:R-:W-:Y:S01]  /*1a340*/  @!P4 IMAD.MOV R225, RZ, RZ, -R225 ;  /* 0x000000ffffe1c224 */ /* 0x000fe200078e0ae1 */
[----:B------:R-:W-:-:S11]  /*1a350*/  ISETP.GE.AND P4, PT, R25, RZ, PT ;  /* 0x000000ff1900720c */ /* 0x000fd60003f86270 */
[----:B------:R-:W-:Y:S01]  /*1a360*/  @!P3 IMAD.MOV R231, RZ, RZ, -R231 ;  /* 0x000000ffffe7b224 */ /* 0x000fe200078e0ae7 */
[----:B------:R-:W-:Y:S02]  /*1a370*/  ISETP.GE.AND P3, PT, R18, RZ, PT ;  /* 0x000000ff1200720c */ /* 0x000fe40003f66270 */
[----:B------:R-:W-:Y:S02]  /*1a380*/  @!P4 IADD3 R230, PT, PT, -R230, RZ, RZ ;  /* 0x000000ffe6e6c210 */ /* 0x000fe40007ffe1ff */
[----:B------:R-:W-:Y:S02]  /*1a390*/  ISETP.GE.AND P4, PT, R20, RZ, PT ;  /* 0x000000ff1400720c */ /* 0x000fe40003f86270 */
[----:B------:R-:W-:-:S07]  /*1a3a0*/  IABS R80, R3 ;  /* 0x0000000300507213 */ /* 0x000fce0000000000 */
[----:B------:R-:W-:Y:S01]  /*1a3b0*/  @!P3 IMAD.MOV R236, RZ, RZ, -R236 ;  /* 0x000000ffffecb224 */ /* 0x000fe200078e0aec */
[----:B------:R-:W-:Y:S01]  /*1a3c0*/  ISETP.GE.AND P3, PT, R13, RZ, PT ;  /* 0x000000ff0d00720c */ /* 0x000fe20003f66270 */
[----:B------:R-:W-:-:S04]  /*1a3d0*/  IMAD.HI.U32 R0, R0, R80, RZ ;  /* 0x0000005000007227 */ /* 0x000fc800078e00ff */
[----:B------:R-:W-:Y:S01]  /*1a3e0*/  @!P4 IMAD.MOV R235, RZ, RZ, -R235 ;  /* 0x000000ffffebc224 */ /* 0x000fe200078e0aeb */
[----:B------:R-:W-:Y:S01]  /*1a3f0*/  ISETP.GE.AND P4, PT, R14, RZ, PT ;  /* 0x000000ff0e00720c */ /* 0x000fe20003f86270 */
[----:B------:R-:W-:Y:S02]  /*1a400*/  IMAD.MOV R0, RZ, RZ, -R0 ;  /* 0x000000ffff007224 */ /* 0x000fe400078e0a00 */
[----:B------:R-:W-:-:S04]  /*1a410*/  @!P2 IMAD.MOV R245, RZ, RZ, -R245 ;  /* 0x000000fffff5a224 */ /* 0x000fc800078e0af5 */
[----:B------:R-:W-:Y:S02]  /*1a420*/  @!P3 IADD3 R241, PT, PT, -R241, RZ, RZ ;  /* 0x000000fff1f1b210 */ /* 0x000fe40007ffe1ff */
[C---:B------:R-:W-:Y:S01]  /*1a430*/  ISETP.GT.U32.AND P3, PT, R2.reuse, R250, PT ;  /* 0x000000fa0200720c */ /* 0x040fe20003f64070 */
[C---:B------:R-:W-:Y:S01]  /*1a440*/  IMAD R0, R2.reuse, R0, R80 ;  /* 0x0000000002007224 */ /* 0x040fe200078e0250 */
[----:B------:R-:W-:Y:S02]  /*1a450*/  ISETP.GT.U32.AND P2, PT, R2, R78, PT ;  /* 0x0000004e0200720c */ /* 0x000fe40003f44070 */
[----:B------:R-:W-:Y:S01]  /*1a460*/  SEL R80, R79, RZ, !P5 ;  /* 0x000000ff4f507207 */ /* 0x000fe20006800000 */
[----:B------:R-:W-:Y:S01]  /*1a470*/  @!P1 IMAD.MOV R224, RZ, RZ, -R224 ;  /* 0x000000ffffe09224 */ /* 0x000fe200078e0ae0 */
[----:B------:R-:W-:Y:S01]  /*1a480*/  ISETP.GE.AND P5, PT, R4, RZ, PT ;  /* 0x000000ff0400720c */ /* 0x000fe20003fa6270 */
[----:B------:R-:W-:Y:S01]  /*1a490*/  @!P4 IMAD.MOV R240, RZ, RZ, -R240 ;  /* 0x000000fffff0c224 */ /* 0x000fe200078e0af0 */
[----:B------:R-:W-:Y:S01]  /*1a4a0*/  ISETP.GE.AND P1, PT, R26, RZ, PT ;  /* 0x000000ff1a00720c */ /* 0x000fe20003f26270 */
[----:B------:R-:W-:Y:S01]  /*1a4b0*/  @!P6 IMAD.MOV R125, RZ, RZ, -R125 ;  /* 0x000000ffff7de224 */ /* 0x000fe200078e0a7d */
[----:B------:R-:W-:Y:S01]  /*1a4c0*/  ISETP.GT.U32.AND P4, PT, R2, R248, PT ;  /* 0x000000f80200720c */ /* 0x000fe20003f84070 */
[----:B------:R-:W1:Y:S02]  /*1a4d0*/  LDC R4, c[0x0][0x3a0] ;  /* 0x0000e800ff047b82 */ /* 0x000e640000000800 */
[----:B------:R-:W-:-:S02]  /*1a4e0*/  @!P3 IMAD.IADD R250, R250, 0x1, -R2 ;  /* 0x00000001fafab824 */ /* 0x000fc400078e0a02 */
[----:B------:R-:W-:Y:S01]  /*1a4f0*/  @!P2 IMAD.IADD R78, R78, 0x1, -R2 ;  /* 0x000000014e4ea824 */ /* 0x000fe200078e0a02 */
[----:B------:R-:W-:-:S03]  /*1a500*/  ISETP.GE.AND P2, PT, R19, UR5, PT ;  /* 0x0000000513007c0c */ /* 0x000fc6000bf46270 */
[----:B------:R-:W-:Y:S01]  /*1a510*/  @!P5 IMAD.MOV R250, RZ, RZ, -R250 ;  /* 0x000000fffffad224 */ /* 0x000fe200078e0afa */
[----:B------:R-:W-:Y:S01]  /*1a520*/  ISETP.GE.AND P5, PT, R7, RZ, PT ;  /* 0x000000ff0700720c */ /* 0x000fe20003fa6270 */
[----:B------:R-:W-:Y:S01]  /*1a530*/  @!P1 IMAD.MOV R229, RZ, RZ, -R229 ;  /* 0x000000ffffe59224 */ /* 0x000fe200078e0ae5 */
[----:B------:R-:W-:Y:S02]  /*1a540*/  ISETP.GE.AND P1, PT, R21, RZ, PT ;  /* 0x000000ff1500720c */ /* 0x000fe40003f26270 */
[----:B------:R-:W-:Y:S02]  /*1a550*/  @!P4 IADD3 R248, PT, PT, R248, -R2, RZ ;  /* 0x80000002f8f8c210 */ /* 0x000fe40007ffe0ff */
[----:B------:R-:W-:Y:S02]  /*1a560*/  ISETP.GE.AND P4, PT, R6, RZ, PT ;  /* 0x000000ff0600720c */ /* 0x000fe40003f86270 */
[----:B------:R-:W-:Y:S01]  /*1a570*/  SEL R79, R79, RZ, !P2 ;  /* 0x000000ff4f4f7207 */ /* 0x000fe20005000000 */
[----:B------:R-:W3:Y:S01]  /*1a580*/  LDL.LU R6, [R1+0x44c] ;  /* 0x00044c0001067983 */ /* 0x000ee20000300800 */
[----:B------:R-:W-:-:S02]  /*1a590*/  ISETP.GT.U32.AND P6, PT, R2, R251, PT ;  /* 0x000000fb0200720c */ /* 0x000fc40003fc4070 */
[----:B------:R-:W-:Y:S02]  /*1a5a0*/  ISETP.GE.AND P3, PT, R252, RZ, PT ;  /* 0x000000fffc00720c */ /* 0x000fe40003f66270 */
[----:B------:R-:W4:Y:S01]  /*1a5b0*/  LDL.LU R252, [R1+0x450] ;  /* 0x0004500001fc7983 */ /* 0x000f220000300800 */
[----:B------:R-:W-:Y:S02]  /*1a5c0*/  ISETP.NE.U32.AND P2, PT, R79, RZ, PT ;  /* 0x000000ff4f00720c */ /* 0x000fe40003f45070 */
[----:B------:R-:W-:Y:S02]  /*1a5d0*/  @!P1 IADD3 R234, PT, PT, -R234, RZ, RZ ;  /* 0x000000ffeaea9210 */ /* 0x000fe40007ffe1ff */
[----:B------:R-:W-:-:S04]  /*1a5e0*/  ISETP.GE.AND P1, PT, R15, RZ, PT ;  /* 0x000000ff0f00720c */ /* 0x000fc80003f26270 */
[----:B------:R-:W-:Y:S02]  /*1a5f0*/  @!P6 IADD3 R251, PT, PT, R251, -R2, RZ ;  /* 0x80000002fbfbe210 */ /* 0x000fe40007ffe0ff */
[----:B------:R-:W-:Y:S01]  /*1a600*/  ISETP.GT.U32.AND P6, PT, R2, R0, PT ;  /* 0x000000000200720c */ /* 0x000fe20003fc4070 */
[----:B------:R-:W-:Y:S01]  /*1a610*/  @!P4 IMAD.MOV R246, RZ, RZ, -R246 ;  /* 0x000000fffff6c224 */ /* 0x000fe200078e0af6 */
[----:B------:R-:W-:-:S05]  /*1a620*/  ISETP.GE.AND P4, PT, R9, RZ, PT ;  /* 0x000000ff0900720c */ /* 0x000fca0003f86270 */
[----:B------:R-:W-:Y:S01]  /*1a630*/  @!P1 IMAD.MOV R239, RZ, RZ, -R239 ;  /* 0x000000ffffef9224 */ /* 0x000fe200078e0aef */
[----:B------:R-:W-:-:S05]  /*1a640*/  ISETP.GE.AND P1, PT, R10, RZ, PT ;  /* 0x000000ff0a00720c */ /* 0x000fca0003f26270 */
[----:B------:R-:W-:Y:S02]  /*1a650*/  @!P6 IADD3 R0, PT, PT, R0, -R2, RZ ;  /* 0x800000020000e210 */ /* 0x000fe40007ffe0ff */
[----:B------:R-:W-:Y:S01]  /*1a660*/  ISETP.GE.AND P6, PT, R8, RZ, PT ;  /* 0x000000ff0800720c */ /* 0x000fe20003fc6270 */
[----:B--2---:R-:W-:Y:S02]  /*1a670*/  IMAD R79, R5, UR6, RZ ;  /* 0x00000006054f7c24 */ /* 0x004fe4000f8e02ff */
[----:B------:R-:W-:-:S04]  /*1a680*/  IMAD.MOV.U32 R5, RZ, RZ, R78 ;  /* 0x000000ffff057224 */ /* 0x000fc800078e004e */
[----:B------:R-:W-:-:S05]  /*1a690*/  @!P5 IMAD.MOV R5, RZ, RZ, -R5 ;  /* 0x000000ffff05d224 */ /* 0x000fca00078e0a05 */
[----:B------:R2:W-:Y:S04]  /*1a6a0*/  STL [R1+0x4], R5 ;  /* 0x0000040501007387 */ /* 0x0005e80000100800 */
[----:B------:R-:W4:Y:S04]  /*1a6b0*/  LDL.LU R18, [R1+0x3cc] ;  /* 0x0003cc0001127983 */ /* 0x000f280000300800 */
        /* <DEDUP_REMOVED lines=11> */
[----:B--2---:R-:W2:Y:S01]  /*1a770*/  LDL.LU R5, [R1+0x418] ;  /* 0x0004180001057983 */ /* 0x004ea20000300800 */
[----:B------:R-:W-:-:S03]  /*1a780*/  ISETP.GE.AND P5, PT, R3, RZ, PT ;  /* 0x000000ff0300720c */ /* 0x000fc60003fa6270 */
[----:B------:R-:W2:Y:S01]  /*1a790*/  LDL.LU R3, [R1+0x414] ;  /* 0x0004140001037983 */ /* 0x000ea20000300800 */
[----:B------:R-:W-:Y:S01]  /*1a7a0*/  @!P4 IMAD.MOV R248, RZ, RZ, -R248 ;  /* 0x000000fffff8c224 */ /* 0x000fe200078e0af8 */
[----:B------:R-:W-:Y:S01]  /*1a7b0*/  ISETP.GT.U32.AND P4, PT, R2, R0, PT ;  /* 0x000000000200720c */ /* 0x000fe20003f84070 */
[----:B------:R-:W4:Y:S01]  /*1a7c0*/  S2UR UR5, SR_CgaCtaId ;  /* 0x00000000000579c3 */ /* 0x000f220000008800 */
[----:B------:R-:W-:Y:S01]  /*1a7d0*/  @!P1 IMAD.MOV R244, RZ, RZ, -R244 ;  /* 0x000000fffff49224 */ /* 0x000fe200078e0af4 */
[----:B------:R-:W-:Y:S02]  /*1a7e0*/  ISETP.NE.U32.AND P1, PT, R81, RZ, PT ;  /* 0x000000ff5100720c */ /* 0x000fe40003f25070 */
[----:B------:R-:W-:Y:S02]  /*1a7f0*/  @!P6 IADD3 R251, PT, PT, -R251, RZ, RZ ;  /* 0x000000fffbfbe210 */ /* 0x000fe40007ffe1ff */
[----:B------:R-:W-:Y:S01]  /*1a800*/  LEA R82, P6, R79, UR10, 0x2 ;  /* 0x0000000a4f527c11 */ /* 0x000fe2000f8c10ff */
[----:B------:R-:W-:Y:S01]  /*1a810*/  @!P3 IMAD.MOV R247, RZ, RZ, -R247 ;  /* 0x000000fffff7b224 */ /* 0x000fe200078e0af7 */
[----:B------:R-:W-:-:S04]  /*1a820*/  ISETP.NE.U32.AND P3, PT, R80, RZ, PT ;  /* 0x000000ff5000720c */ /* 0x000fc80003f65070 */
[----:B------:R-:W-:Y:S02]  /*1a830*/  @!P4 IMAD.IADD R0, R0, 0x1, -R2 ;  /* 0x000000010000c824 */ /* 0x000fe400078e0a02 */
[----:B-1----:R-:W-:Y:S02]  /*1a840*/  VIADD R2, R4, 0xffffffff ;  /* 0xffffffff04027836 */ /* 0x002fe40000000000 */
[----:B---3--:R-:W-:Y:S02]  /*1a850*/  IMAD R81, R6, UR6, RZ ;  /* 0x0000000606517c24 */ /* 0x008fe4000f8e02ff */
[----:B------:R-:W3:Y:S01]  /*1a860*/  LDL.LU R6, [R1+0x410] ;  /* 0x0004100001067983 */ /* 0x000ee20000300800 */
[----:B----4-:R-:W-:-:S03]  /*1a870*/  IMAD R249, R252, UR6, RZ ;  /* 0x00000006fcf97c24 */ /* 0x010fc6000f8e02ff */
[----:B------:R-:W4:Y:S01]  /*1a880*/  LDL.LU R4, [R1+0x40c] ;  /* 0x00040c0001047983 */ /* 0x000f220000300800 */
[----:B------:R-:W-:Y:S02]  /*1a890*/  LEA R80, P4, R81, UR10, 0x2 ;  /* 0x0000000a51507c11 */ /* 0x000fe4000f8810ff */
[----:B------:R-:W-:Y:S01]  /*1a8a0*/  LEA.HI.X.SX32 R83, R79, UR11, 0x2, P6 ;  /* 0x0000000b4f537c11 */ /* 0x000fe2000b0f16ff */
[----:B------:R-:W4:Y:S01]  /*1a8b0*/  LDL.LU R252, [R1+0x408] ;  /* 0x0004080001fc7983 */ /* 0x000f220000300800 */
[----:B------:R-:W-:Y:S01]  /*1a8c0*/  LEA R78, P6, R249, UR10, 0x2 ;  /* 0x0000000af94e7c11 */ /* 0x000fe2000f8c10ff */
[----:B------:R-:W-:Y:S01]  /*1a8d0*/  UMOV UR4, 0x400 ;  /* 0x0000040000047882 */ /* 0x000fe20000000000 */
[----:B------:R-:W-:Y:S02]  /*1a8e0*/  LEA.HI.X.SX32 R81, R81, UR11, 0x2, P4 ;  /* 0x0000000b51517c11 */ /* 0x000fe4000a0f16ff */
[----:B------:R-:W-:Y:S02]  /*1a8f0*/  LEA.HI.X.SX32 R79, R249, UR11, 0x2, P6 ;  /* 0x0000000bf94f7c11 */ /* 0x000fe4000b0f16ff */
[----:B------:R-:W-:Y:S01]  /*1a900*/  ISETP.GE.U32.AND P4, PT, R2, 0x7fffff80, PT ;  /* 0x7fffff800200780c */ /* 0x000fe20003f86070 */
[----:B------:R-:W-:Y:S01]  /*1a910*/  ULEA UR4, UR5, UR4, 0x18 ;  /* 0x0000000405047291 */ /* 0x000fe2000f8ec0ff */
[----:B------:R-:W-:Y:S01]  /*1a920*/  ISETP.NE.AND P6, PT, RZ, UR7, PT ;  /* 0x00000007ff007c0c */ /* 0x000fe2000bfc5270 */
[----:B------:R1:W-:Y:S01]  /*1a930*/  STL [R1], R0 ;  /* 0x0000000001007387 */ /* 0x0003e20000100800 */
[----:B------:R-:W-:Y:S01]  /*1a940*/  LOP3.LUT R2, RZ, UR7, RZ, 0x33, !PT ;  /* 0x00000007ff027c12 */ /* 0x000fe2000f8e33ff */
[----:B------:R-:W2:Y:S01]  /*1a950*/  LDCU UR5, c[0x0][0x3b0] ;  /* 0x00007600ff0577ac */ /* 0x000ea20008000800 */
[----:B------:R-:W-:-:S05]  /*1a960*/  SHF.L.U32 R249, R19, 0x2, RZ ;  /* 0x0000000213f97819 */ /* 0x000fca00000006ff */
[----:B-1----:R-:W-:Y:S02]  /*1a970*/  VIADD R0, R249, UR4 ;  /* 0x00000004f9007c36 */ /* 0x002fe40008000000 */
[----:B------:R-:W4:Y:S01]  /*1a980*/  LDL.LU R249, [R1] ;  /* 0x0000000001f97983 */ /* 0x000f220000300800 */
[C---:B------:R-:W-:Y:S02]  /*1a990*/  SEL R18, R2.reuse, R18, !P6 ;  /* 0x0000001202127207 */ /* 0x040fe40007000000 */
[----:B------:R-:W-:-:S03]  /*1a9a0*/  SEL R19, R2, R17, !P6 ;  /* 0x0000001102137207 */ /* 0x000fc60007000000 */
[----:B------:R1:W-:Y:S04]  /*1a9b0*/  STL [R1+0xaf0], R18 ;  /* 0x000af01201007387 */ /* 0x0003e80000100800 */
[----:B------:R-:W-:Y:S01]  /*1a9c0*/  STL [R1+0x80c], R19 ;  /* 0x00080c1301007387 */ /* 0x000fe20000100800 */
[C---:B------:R-:W-:Y:S02]  /*1a9d0*/  SEL R17, R2.reuse, R15, !P6 ;  /* 0x0000000f02117207 */ /* 0x040fe40007000000 */
[C---:B-1----:R-:W-:Y:S02]  /*1a9e0*/  SEL R18, R2.reuse, R16, !P6 ;  /* 0x0000001002127207 */ /* 0x042fe40007000000 */
[C---:B------:R-:W-:Y:S02]  /*1a9f0*/  SEL R16, R2.reuse, R14, !P6 ;  /* 0x0000000e02107207 */ /* 0x040fe40007000000 */
[C---:B------:R-:W-:Y:S01]  /*1aa00*/  SEL R15, R2.reuse, R13, !P6 ;  /* 0x0000000d020f7207 */ /* 0x040fe20007000000 */
[----:B------:R-:W-:Y:S01]  /*1aa10*/  STL [R1+0x7b4], R18 ;  /* 0x0007b41201007387 */ /* 0x000fe20000100800 */
[----:B------:R-:W-:-:S03]  /*1aa20*/  SEL R14, R2, R12, !P6 ;  /* 0x0000000c020e7207 */ /* 0x000fc60007000000 */
        /* <DEDUP_REMOVED lines=10> */
[----:B------:R-:W-:Y:S04]  /*1aad0*/  STL [R1+0xa00], R12 ;  /* 0x000a000c01007387 */ /* 0x000fe80000100800 */
[----:B------:R-:W-:Y:S01]  /*1aae0*/  STL [R1+0xaec], R11 ;  /* 0x000aec0b01007387 */ /* 0x000fe20000100800 */
[----:B--2---:R-:W-:-:S03]  /*1aaf0*/  SEL R8, R2, R5, !P6 ;  /* 0x0000000502087207 */ /* 0x004fc60007000000 */
[----:B------:R-:W-:Y:S04]  /*1ab00*/  STL [R1+0x7b0], R10 ;  /* 0x0007b00a01007387 */ /* 0x000fe80000100800 */
[----:B------:R-:W-:Y:S04]  /*1ab10*/  STL [R1+0x67c], R9 ;  /* 0x00067c0901007387 */ /* 0x000fe80000100800 */
[----:B------:R-:W2:Y:S01]  /*1ab20*/  LDL.LU R5, [R1+0x404] ;  /* 0x0004040001057983 */ /* 0x000ea20000300800 */
[----:B------:R-:W-:-:S03]  /*1ab30*/  SEL R7, R2, R3, !P6 ;  /* 0x0000000302077207 */ /* 0x000fc60007000000 */
[----:B------:R-:W-:Y:S04]  /*1ab40*/  STL [R1+0x668], R8 ;  /* 0x0006680801007387 */ /* 0x000fe80000100800 */
[----:B------:R-:W2:Y:S04]  /*1ab50*/  LDL.LU R3, [R1+0x400] ;  /* 0x0004000001037983 */ /* 0x000ea80000300800 */
[----:B------:R3:W-:Y:S02]  /*1ab60*/  STL [R1+0x664], R7 ;  /* 0x0006640701007387 */ /* 0x0007e40000100800 */
[----:B---3--:R-:W-:-:S02]  /*1ab70*/  SEL R7, R2, R6, !P6 ;  /* 0x0000000602077207 */ /* 0x008fc40007000000 */
[----:B----4-:R-:W-:-:S03]  /*1ab80*/  SEL R6, R2, R4, !P6 ;  /* 0x0000000402067207 */ /* 0x010fc60007000000 */
[----:B------:R1:W-:Y:S01]  /*1ab90*/  STL [R1+0x660], R7 ;  /* 0x0006600701007387 */ /* 0x0003e20000100800 */
[----:B------:R-:W-:-:S03]  /*1aba0*/  SEL R4, R2, R252, !P6 ;  /* 0x000000fc02047207 */ /* 0x000fc60007000000 */
[----:B------:R-:W3:Y:S04]  /*1abb0*/  LDL.LU R30, [R1+0x3fc] ;  /* 0x0003fc00011e7983 */ /* 0x000ee80000300800 */
[----:B------:R-:W-:Y:S04]  /*1abc0*/  STL [R1+0x9fc], R6 ;  /* 0x0009fc0601007387 */ /* 0x000fe80000100800 */
[----:B------:R-:W4:Y:S04]  /*1abd0*/  LDL.LU R29, [R1+0x3f8] ;  /* 0x0003f800011d7983 */ /* 0x000f280000300800 */
        /* <DEDUP_REMOVED lines=22> */
[----:B-1----:R-:W4:Y:S04]  /*1ad40*/  LDL.LU R7, [R1+0x398] ;  /* 0x0003980001077983 */ /* 0x002f280000300800 */
[----:B------:R-:W4:Y:S04]  /*1ad50*/  LDL.LU R4, [R1+0x394] ;  /* 0x0003940001047983 */ /* 0x000f280000300800 */
[----:B------:R-:W4:Y:S04]  /*1ad60*/  LDL.LU R252, [R1+0x390] ;  /* 0x0003900001fc7983 */ /* 0x000f280000300800 */
[----:B------:R-:W4:Y:S01]  /*1ad70*/  LDL.LU R6, [R1+0x38c] ;  /* 0x00038c0001067983 */ /* 0x000f220000300800 */
[----:B--2---:R-:W-:-:S05]  /*1ad80*/  SEL R5, R2, R5, !P6 ;  /* 0x0000000502057207 */ /* 0x004fca0007000000 */
[----:B------:R1:W-:Y:S01]  /*1ad90*/  STL [R1+0xae8], R5 ;  /* 0x000ae80501007387 */ /* 0x0003e20000100800 */
[----:B------:R-:W-:-:S03]  /*1ada0*/  SEL R3, R2, R3, !P6 ;  /* 0x0000000302037207 */ /* 0x000fc60007000000 */
[----:B-1----:R-:W2:Y:S04]  /*1adb0*/  LDL.LU R5, [R1+0x388] ;  /* 0x0003880001057983 */ /* 0x002ea80000300800 */
[----:B------:R1:W-:Y:S04]  /*1adc0*/  STL [R1+0x764], R3 ;  /* 0x0007640301007387 */ /* 0x0003e80000100800 */
[----:B-1----:R-:W2:Y:S01]  /*1add0*/  LDL.LU R3, [R1+0x384] ;  /* 0x0003840001037983 */ /* 0x002ea20000300800 */
[C---:B---3--:R-:W-:Y:S02]  /*1ade0*/  SEL R30, R2.reuse, R30, !P6 ;  /* 0x0000001e021e7207 */ /* 0x048fe40007000000 */
[----:B----4-:R-:W-:-:S03]  /*1adf0*/  SEL R29, R2, R29, !P6 ;  /* 0x0000001d021d7207 */ /* 0x010fc60007000000 */
[----:B------:R1:W-:Y:S04]  /*1ae00*/  STL [R1+0x674], R30 ;  /* 0x0006741e01007387 */ /* 0x0003e80000100800 */
[----:B------:R3:W-:Y:S01]  /*1ae10*/  STL [R1+0xa6c], R29 ;  /* 0x000a6c1d01007387 */ /* 0x0007e20000100800 */
[C---:B-1----:R-:W-:Y:S02]  /*1ae20*/  SEL R30, R2.reuse, R28, !P6 ;  /* 0x0000001c021e7207 */ /* 0x042fe40007000000 */
[C---:B---3--:R-:W-:Y:S02]  /*1ae30*/  SEL R29, R2.reuse, R27, !P6 ;  /* 0x0000001b021d7207 */ /* 0x048fe40007000000 */
[C---:B------:R-:W-:Y:S01]  /*1ae40*/  SEL R28, R2.reuse, R26, !P6 ;  /* 0x0000001a021c7207 */ /* 0x040fe20007000000 */
[----:B------:R1:W-:Y:S01]  /*1ae50*/  STL [R1+0x564], R30 ;  /* 0x0005641e01007387 */ /* 0x0003e20000100800 */
[----:B------:R-:W-:-:S03]  /*1ae60*/  SEL R27, R2, R25, !P6 ;  /* 0x00000019021b7207 */ /* 0x000fc60007000000 */
        /* <DEDUP_REMOVED lines=42> */
[----:B------:R-:W4:Y:S04]  /*1b110*/  LDL.LU R4, [R1+0x380] ;  /* 0x0003800001047983 */ /* 0x000f280000300800 */
[----:B------:R1:W-:Y:S04]  /*1b120*/  STL [R1+0x4e4], R8 ;  /* 0x0004e40801007387 */ /* 0x0003e80000100800 */
[----:B------:R-:W4:Y:S04]  /*1b130*/  LDL.LU R252, [R1+0x37c] ;  /* 0x00037c0001fc7983 */ /* 0x000f280000300800 */
[----:B------:R2:W-:Y:S04]  /*1b140*/  STL [R1+0x8f0], R7 ;  /* 0x0008f00701007387 */ /* 0x0005e80000100800 */
[----:B------:R-:W-:Y:S04]  /*1b150*/  STL [R1+0x938], R6 ;  /* 0x0009380601007387 */ /* 0x000fe80000100800 */
[----:B-1----:R-:W4:Y:S01]  /*1b160*/  LDL.LU R30, [R1+0x378] ;  /* 0x00037800011e7983 */ /* 0x002f220000300800 */
[----:B--2---:R-:W-:-:S05]  /*1b170*/  SEL R5, R2, R5, !P6 ;  /* 0x0000000502057207 */ /* 0x004fca0007000000 */
[----:B------:R1:W-:Y:S04]  /*1b180*/  STL [R1+0x4bc], R5 ;  /* 0x0004bc0501007387 */ /* 0x0003e80000100800 */
[----:B---3--:R-:W2:Y:S01]  /*1b190*/  LDL.LU R29, [R1+0x374] ;  /* 0x00037400011d7983 */ /* 0x008ea20000300800 */
[----:B------:R-:W-:-:S05]  /*1b1a0*/  SEL R3, R2, R3, !P6 ;  /* 0x0000000302037207 */ /* 0x000fca0007000000 */
[----:B------:R3:W-:Y:S04]  /*1b1b0*/  STL [R1+0x970], R3 ;  /* 0x0009700301007387 */ /* 0x0007e80000100800 */
[----:B----4-:R-:W4:Y:S04]  /*1b1c0*/  LDL.LU R28, [R1+0x370] ;  /* 0x00037000011c7983 */ /* 0x010f280000300800 */
        /* <DEDUP_REMOVED lines=22> */
[----:B---3--:R-:W3:Y:S04]  /*1b330*/  LDL.LU R3, [R1+0x314] ;  /* 0x0003140001037983 */ /* 0x008ee80000300800 */
[----:B------:R-:W3:Y:S01]  /*1b340*/  LDL.LU R6, [R1+0x310] ;  /* 0x0003100001067983 */ /* 0x000ee20000300800 */
[----:B------:R-:W-:-:S05]  /*1b350*/  SEL R4, R2, R4, !P6 ;  /* 0x0000000402047207 */ /* 0x000fca0007000000 */
[----:B------:R1:W-:Y:S01]  /*1b360*/  STL [R1+0x810], R4 ;  /* 0x0008100401007387 */ /* 0x0003e20000100800 */
[----:B------:R-:W-:-:S03]  /*1b370*/  SEL R252, R2, R252, !P6 ;  /* 0x000000fc02fc7207 */ /* 0x000fc60007000000 */
[----:B-1----:R-:W3:Y:S01]  /*1b380*/  LDL.LU R4, [R1+0x30c] ;  /* 0x00030c0001047983 */ /* 0x002ee20000300800 */
[----:B------:R-:W-:-:S03]  /*1b390*/  SEL R30, R2, R30, !P6 ;  /* 0x0000001e021e7207 */ /* 0x000fc60007000000 */
[----:B------:R1:W-:Y:S04]  /*1b3a0*/  STL [R1+0x7ec], R252 ;  /* 0x0007ecfc01007387 */ /* 0x0003e80000100800 */
[----:B-1----:R-:W3:Y:S04]  /*1b3b0*/  LDL.LU R252, [R1+0x308] ;  /* 0x0003080001fc7983 */ /* 0x002ee80000300800 */
[----:B------:R4:W-:Y:S01]  /*1b3c0*/  STL [R1+0x6ec], R30 ;  /* 0x0006ec1e01007387 */ /* 0x0009e20000100800 */
[----:B--2---:R-:W-:-:S05]  /*1b3d0*/  SEL R29, R2, R29, !P6 ;  /* 0x0000001d021d7207 */ /* 0x004fca0007000000 */
[----:B------:R1:W-:Y:S01]  /*1b3e0*/  STL [R1+0x4b8], R29 ;  /* 0x0004b81d01007387 */ /* 0x0003e20000100800 */
[C---:B----4-:R-:W-:Y:S02]  /*1b3f0*/  SEL R30, R2.reuse, R28, !P6 ;  /* 0x0000001c021e7207 */ /* 0x050fe40007000000 */
[----:B-1----:R-:W-:-:S03]  /*1b400*/  SEL R29, R2, R27, !P6 ;  /* 0x0000001b021d7207 */ /* 0x002fc60007000000 */
        /* <DEDUP_REMOVED lines=43> */
[----:B------:R-:W2:Y:S01]  /*1b6c0*/  LDL.LU R5, [R1+0x304] ;  /* 0x0003040001057983 */ /* 0x000ea20000300800 */
[----:B---3--:R-:W-:-:S03]  /*1b6d0*/  SEL R7, R2, R3, !P6 ;  /* 0x0000000302077207 */ /* 0x008fc60007000000 */
[----:B------:R-:W-:Y:S04]  /*1b6e0*/  STL [R1+0x96c], R8 ;  /* 0x00096c0801007387 */ /* 0x000fe80000100800 */
[----:B------:R-:W3:Y:S04]  /*1b6f0*/  LDL.LU R3, [R1+0x300] ;  /* 0x0003000001037983 */ /* 0x000ee80000300800 */
[----:B------:R1:W-:Y:S02]  /*1b700*/  STL [R1+0x31c], R7 ;  /* 0x00031c0701007387 */ /* 0x0003e40000100800 */
[----:B-1----:R-:W-:-:S02]  /*1b710*/  SEL R7, R2, R6, !P6 ;  /* 0x0000000602077207 */ /* 0x002fc40007000000 */
[----:B------:R-:W-:-:S03]  /*1b720*/  SEL R6, R2, R4, !P6 ;  /* 0x0000000402067207 */ /* 0x000fc60007000000 */
[----:B------:R1:W-:Y:S04]  /*1b730*/  STL [R1+0x910], R7 ;  /* 0x0009100701007387 */ /* 0x0003e80000100800 */
[----:B------:R-:W4:Y:S04]  /*1b740*/  LDL.LU R30, [R1+0x2fc] ;  /* 0x0002fc00011e7983 */ /* 0x000f280000300800 */
[----:B------:R-:W-:Y:S04]  /*1b750*/  STL [R1+0x318], R6 ;  /* 0x0003180601007387 */ /* 0x000fe80000100800 */
[----:B------:R-:W4:Y:S01]  /*1b760*/  LDL.LU R29, [R1+0x2f8] ;  /* 0x0002f800011d7983 */ /* 0x000f220000300800 */
[----:B------:R-:W-:-:S05]  /*1b770*/  SEL R4, R2, R252, !P6 ;  /* 0x000000fc02047207 */ /* 0x000fca0007000000 */
        /* <DEDUP_REMOVED lines=28> */
[----:B---3--:R-:W-:-:S03]  /*1b940*/  SEL R3, R2, R3, !P6 ;  /* 0x0000000302037207 */ /* 0x008fc60007000000 */
[----:B-1----:R-:W2:Y:S04]  /*1b950*/  LDL.LU R5, [R1+0x290] ;  /* 0x0002900001057983 */ /* 0x002ea80000300800 */
[----:B------:R1:W-:Y:S04]  /*1b960*/  STL [R1+0x804], R3 ;  /* 0x0008040301007387 */ /* 0x0003e80000100800 */
[----:B-1----:R-:W3:Y:S01]  /*1b970*/  LDL.LU R3, [R1+0x28c] ;  /* 0x00028c0001037983 */ /* 0x002ee20000300800 */
[C---:B----4-:R-:W-:Y:S02]  /*1b980*/  SEL R30, R2.reuse, R30, !P6 ;  /* 0x0000001e021e7207 */ /* 0x050fe40007000000 */
[----:B------:R-:W-:-:S03]  /*1b990*/  SEL R29, R2, R29, !P6 ;  /* 0x0000001d021d7207 */ /* 0x000fc60007000000 */
[----:B------:R1:W-:Y:S04]  /*1b9a0*/  STL [R1+0x7d4], R30 ;  /* 0x0007d41e01007387 */ /* 0x0003e80000100800 */
[----:B------:R4:W-:Y:S01]  /*1b9b0*/  STL [R1+0x320], R29 ;  /* 0x0003201d01007387 */ /* 0x0009e20000100800 */
[C---:B-1----:R-:W-:Y:S02]  /*1b9c0*/  SEL R30, R2.reuse, R28, !P6 ;  /* 0x0000001c021e7207 */ /* 0x042fe40007000000 */
[----:B----4-:R-:W-:-:S03]  /*1b9d0*/  SEL R29, R2, R27, !P6 ;  /* 0x0000001b021d7207 */ /* 0x010fc60007000000 */
        /* <DEDUP_REMOVED lines=44> */
[----:B------:R-:W3:Y:S01]  /*1bca0*/  LDL.LU R4, [R1+0x288] ;  /* 0x0002880001047983 */ /* 0x000ee20000300800 */
[----:B------:R-:W-:-:S03]  /*1bcb0*/  SEL R6, R2, R6, !P6 ;  /* 0x0000000602067207 */ /* 0x000fc60007000000 */
[----:B------:R1:W-:Y:S04]  /*1bcc0*/  STL [R1+0x9e8], R8 ;  /* 0x0009e80801007387 */ /* 0x0003e80000100800 */
[----:B------:R-:W3:Y:S04]  /*1bcd0*/  LDL.LU R252, [R1+0x284] ;  /* 0x0002840001fc7983 */ /* 0x000ee80000300800 */
[----:B------:R2:W-:Y:S04]  /*1bce0*/  STL [R1+0x968], R7 ;  /* 0x0009680701007387 */ /* 0x0005e80000100800 */
[----:B------:R-:W-:Y:S04]  /*1bcf0*/  STL [R1+0x278], R6 ;  /* 0x0002780601007387 */ /* 0x000fe80000100800 */
[----:B-1----:R-:W3:Y:S01]  /*1bd00*/  LDL.LU R30, [R1+0x274] ;  /* 0x00027400011e7983 */ /* 0x002ee20000300800 */
[----:B--2---:R-:W-:-:S05]  /*1bd10*/  SEL R5, R2, R5, !P6 ;  /* 0x0000000502057207 */ /* 0x004fca0007000000 */
[----:B------:R1:W-:Y:S04]  /*1bd20*/  STL [R1+0x270], R5 ;  /* 0x0002700501007387 */ /* 0x0003e80000100800 */
[----:B----4-:R-:W2:Y:S01]  /*1bd30*/  LDL.LU R29, [R1+0x268] ;  /* 0x00026800011d7983 */ /* 0x010ea20000300800 */
[----:B---3--:R-:W-:-:S05]  /*1bd40*/  SEL R3, R2, R3, !P6 ;  /* 0x0000000302037207 */ /* 0x008fca0007000000 */
        /* <DEDUP_REMOVED lines=86> */
[----:B-1----:R-:W-:-:S05]  /*1c2b0*/  SEL R7, R2, R6, !P6 ;  /* 0x0000000602077207 */ /* 0x002fca0007000000 */
[----:B------:R1:W-:Y:S01]  /*1c2c0*/  STL [R1+0x228], R7 ;  /* 0x0002280701007387 */ /* 0x0003e20000100800 */
[----:B------:R-:W-:-:S03]  /*1c2d0*/  SEL R6, R2, R4, !P6 ;  /* 0x0000000402067207 */ /* 0x000fc60007000000 */
        /* <DEDUP_REMOVED lines=178> */
[----:B---3--:R-:W-:-:S03]  /*1ce00*/  SEL R7, R2, R3, !P6 ;  /* 0x0000000302077207 */ /* 0x008fc60007000000 */
[----:B------:R-:W2:Y:S04]  /*1ce10*/  LDL.LU R5, [R1+0x100] ;  /* 0x0001000001057983 */ /* 0x000ea80000300800 */
[----:B------:R-:W-:Y:S04]  /*1ce20*/  STL [R1+0xd78], R8 ;  /* 0x000d780801007387 */ /* 0x000fe80000100800 */
[----:B------:R-:W3:Y:S04]  /*1ce30*/  LDL.LU R3, [R1+0xfc] ;  /* 0x0000fc0001037983 */ /* 0x000ee80000300800 */
[----:B------:R1:W-:Y:S02]  /*1ce40*/  STL [R1+0xd70], R7 ;  /* 0x000d700701007387 */ /* 0x0003e40000100800 */
[----:B-1----:R-:W-:-:S05]  /*1ce50*/  SEL R7, R2, R6, !P6 ;  /* 0x0000000602077207 */ /* 0x002fca0007000000 */
[----:B------:R1:W-:Y:S04]  /*1ce60*/  STL [R1+0xd80], R7 ;  /* 0x000d800701007387 */ /* 0x0003e80000100800 */
[----:B------:R-:W4:Y:S01]  /*1ce70*/  LDL.LU R30, [R1+0xf8] ;  /* 0x0000f800011e7983 */ /* 0x000f220000300800 */
[----:B------:R-:W-:-:S05]  /*1ce80*/  SEL R6, R2, R4, !P6 ;  /* 0x0000000402067207 */ /* 0x000fca0007000000 */
        /* <DEDUP_REMOVED lines=35> */
[----:B----4-:R-:W-:-:S05]  /*1d0c0*/  SEL R30, R2, R30, !P6 ;  /* 0x0000001e021e7207 */ /* 0x010fca0007000000 */
[----:B------:R1:W-:Y:S01]  /*1d0d0*/  STL [R1+0x10c], R30 ;  /* 0x00010c1e01007387 */ /* 0x0003e20000100800 */
[----:B------:R-:W-:-:S05]  /*1d0e0*/  SEL R29, R2, R29, !P6 ;  /* 0x0000001d021d7207 */ /* 0x000fca0007000000 */
        /* <DEDUP_REMOVED lines=52> */
[----:B------:R2:W-:Y:S04]  /*1d430*/  STL [R1+0xdb4], R6 ;  /* 0x000db40601007387 */ /* 0x0005e80000100800 */
[----:B-1----:R-:W3:Y:S01]  /*1d440*/  LDL.LU R30, [R1+0x7c] ;  /* 0x00007c00011e7983 */ /* 0x002ee20000300800 */
[----:B--2---:R-:W-:-:S05]  /*1d450*/  SEL R5, R2, R5, !P6 ;  /* 0x0000000502057207 */ /* 0x004fca0007000000 */
[----:B------:R-:W-:Y:S04]  /*1d460*/  STL [R1+0xdb0], R5 ;  /* 0x000db00501007387 */ /* 0x000fe80000100800 */
[----:B----4-:R-:W2:Y:S01]  /*1d470*/  LDL.LU R29, [R1+0x78] ;  /* 0x00007800011d7983 */ /* 0x010ea20000300800 */
[----:B---3--:R-:W-:-:S05]  /*1d480*/  SEL R3, R2, R3, !P6 ;  /* 0x0000000302037207 */ /* 0x008fca0007000000 */
[----:B------:R1:W-:Y:S04]  /*1d490*/  STL [R1+0xdf8], R3 ;  /* 0x000df80301007387 */ /* 0x0003e80000100800 */
[----:B------:R-:W3:Y:S04]  /*1d4a0*/  LDL.LU R28, [R1+0x74] ;  /* 0x00007400011c7983 */ /* 0x000ee80000300800 */
        /* <DEDUP_REMOVED lines=23> */
[----:B------:R-:W4:Y:S01]  /*1d620*/  LDL.LU R5, [R1+0x14] ;  /* 0x0000140001057983 */ /* 0x000f220000300800 */
[----:B------:R-:W-:-:S05]  /*1d630*/  SEL R4, R2, R4, !P6 ;  /* 0x0000000402047207 */ /* 0x000fca0007000000 */
[----:B------:R1:W-:Y:S01]  /*1d640*/  STL [R1+0xdec], R4 ;  /* 0x000dec0401007387 */ /* 0x0003e20000100800 */
[----:B------:R-:W-:-:S03]  /*1d650*/  SEL R252, R2, R252, !P6 ;  /* 0x000000fc02fc7207 */ /* 0x000fc60007000000 */
[----:B-1----:R-:W4:Y:S01]  /*1d660*/  LDL.LU R4, [R1+0x10] ;  /* 0x0000100001047983 */ /* 0x002f220000300800 */
[----:B------:R-:W-:-:S03]  /*1d670*/  SEL R30, R2, R30, !P6 ;  /* 0x0000001e021e7207 */ /* 0x000fc60007000000 */
[----:B------:R1:W-:Y:S04]  /*1d680*/  STL [R1+0xe08], R252 ;  /* 0x000e08fc01007387 */ /* 0x0003e80000100800 */
[----:B-1----:R-:W4:Y:S04]  /*1d690*/  LDL.LU R252, [R1+0xc] ;  /* 0x00000c0001fc7983 */ /* 0x002f280000300800 */
[----:B------:R1:W-:Y:S04]  /*1d6a0*/  STL [R1+0xc0], R30 ;  /* 0x0000c01e01007387 */ /* 0x0003e80000100800 */
[----:B-1----:R-:W4:Y:S01]  /*1d6b0*/  LDL.LU R30, [R1+0xb2d0] ;  /* 0x00b2d000011e7983 */ /* 0x002f220000300800 */
[----:B--2---:R-:W-:-:S05]  /*1d6c0*/  SEL R29, R2, R29, !P6 ;  /* 0x0000001d021d7207 */ /* 0x004fca0007000000 */
[----:B------:R1:W-:Y:S01]  /*1d6d0*/  STL [R1+0xbc], R29 ;  /* 0x0000bc1d01007387 */ /* 0x0003e20000100800 */
[----:B---3--:R-:W-:-:S03]  /*1d6e0*/  SEL R28, R2, R28, !P6 ;  /* 0x0000001c021c7207 */ /* 0x008fc60007000000 */
[----:B-1----:R-:W2:Y:S01]  /*1d6f0*/  LDL.LU R29, [R1+0xb2cc] ;  /* 0x00b2cc00011d7983 */ /* 0x002ea20000300800 */
[----:B----4-:R-:W-:-:S03]  /*1d700*/  SEL R27, R2, R27, !P6 ;  /* 0x0000001b021b7207 */ /* 0x010fc60007000000 */
[----:B------:R1:W-:Y:S01]  /*1d710*/  STL [R1+0xe04], R28 ;  /* 0x000e041c01007387 */ /* 0x0003e20000100800 */
[C---:B------:R-:W-:Y:S02]  /*1d720*/  SEL R26, R2.reuse, R26, !P6 ;  /* 0x0000001a021a7207 */ /* 0x040fe40007000000 */
[C---:B------:R-:W-:Y:S01]  /*1d730*/  SEL R25, R2.reuse, R25, !P6 ;  /* 0x0000001902197207 */ /* 0x040fe20007000000 */
[----:B-1----:R-:W3:Y:S01]  /*1d740*/  LDL.LU R28, [R1+0xb2c8] ;  /* 0x00b2c800011c7983 */ /* 0x002ee20000300800 */
[----:B------:R-:W-:-:S03]  /*1d750*/  SEL R24, R2, R24, !P6 ;  /* 0x0000001802187207 */ /* 0x000fc60007000000 */
[----:B------:R1:W-:Y:S01]  /*1d760*/  STL [R1+0xdf4], R27 ;  /* 0x000df41b01007387 */ /* 0x0003e20000100800 */
[C---:B------:R-:W-:Y:S02]  /*1d770*/  SEL R23, R2.reuse, R23, !P6 ;  /* 0x0000001702177207 */ /* 0x040fe40007000000 */
[C---:B------:R-:W-:Y:S01]  /*1d780*/  SEL R22, R2.reuse, R22, !P6 ;  /* 0x0000001602167207 */ /* 0x040fe20007000000 */
[----:B-1----:R-:W4:Y:S04]  /*1d790*/  LDL.LU R27, [R1+0xb2c4] ;  /* 0x00b2c400011b7983 */ /* 0x002f280000300800 */
[----:B------:R1:W-:Y:S01]  /*1d7a0*/  STL [R1+0x2c0], R26 ;  /* 0x0002c01a01007387 */ /* 0x0003e20000100800 */
[C---:B------:R-:W-:Y:S02]  /*1d7b0*/  SEL R21, R2.reuse, R21, !P6 ;  /* 0x0000001502157207 */ /* 0x040fe40007000000 */
[C---:B------:R-:W-:Y:S01]  /*1d7c0*/  SEL R20, R2.reuse, R20, !P6 ;  /* 0x0000001402147207 */ /* 0x040fe20007000000 */
[----:B-1----:R-:W2:Y:S04]  /*1d7d0*/  LDL.LU R26, [R1+0xb2c0] ;  /* 0x00b2c000011a7983 */ /* 0x002ea80000300800 */
[----:B------:R1:W-:Y:S01]  /*1d7e0*/  STL [R1+0x144], R25 ;  /* 0x0001441901007387 */ /* 0x0003e20000100800 */
[----:B------:R-:W-:-:S03]  /*1d7f0*/  SEL R19, R2, R19, !P6 ;  /* 0x0000001302137207 */ /* 0x000fc60007000000 */
        /* <DEDUP_REMOVED lines=43> */
[----:B------:R1:W-:Y:S04]  /*1dab0*/  STL [R1+0x2bc], R10 ;  /* 0x0002bc0a01007387 */ /* 0x0003e80000100800 */
        /* <DEDUP_REMOVED lines=10> */
[----:B-1----:R-:W2:Y:S01]  /*1db60*/  LDL.LU R3, [R1+0xb26c] ;  /* 0x00b26c0001037983 */ /* 0x002ea20000300800 */
[----:B------:R-:W-:-:S02]  /*1db70*/  SEL R5, R2, R5, !P6 ;  /* 0x0000000502057207 */ /* 0x000fc40007000000 */
[C---:B------:R-:W-:Y:S02]  /*1db80*/  SEL R4, R2.reuse, R4, !P6 ;  /* 0x0000000402047207 */ /* 0x040fe40007000000 */
[C---:B------:R-:W-:Y:S02]  /*1db90*/  SEL R252, R2.reuse, R252, !P6 ;  /* 0x000000fc02fc7207 */ /* 0x040fe40007000000 */
[----:B--2---:R-:W-:-:S05]  /*1dba0*/  SEL R3, R2, R3, !P6 ;  /* 0x0000000302037207 */ /* 0x004fca0007000000 */
[----:B------:R1:W-:Y:S04]  /*1dbb0*/  STL [R1+0xfa0], R3 ;  /* 0x000fa00301007387 */ /* 0x0003e80000100800 */
[----:B-1----:R-:W2:Y:S04]  /*1dbc0*/  LDL.LU R3, [R1+0x8] ;  /* 0x0000080001037983 */ /* 0x002ea80000300800 */
[----:B------:R1:W-:Y:S04]  /*1dbd0*/  STL [R1+0xe34], R5 ;  /* 0x000e340501007387 */ /* 0x0003e80000100800 */
[----:B-1----:R-:W3:Y:S04]  /*1dbe0*/  LDL.LU R5, [R1+0xb268] ;  /* 0x00b2680001057983 */ /* 0x002ee80000300800 */
[----:B------:R1:W-:Y:S04]  /*1dbf0*/  STL [R1+0xe48], R4 ;  /* 0x000e480401007387 */ /* 0x0003e80000100800 */
[----:B-1----:R-:W3:Y:S04]  /*1dc00*/  LDL.LU R4, [R1+0xb264] ;  /* 0x00b2640001047983 */ /* 0x002ee80000300800 */
[----:B------:R1:W-:Y:S04]  /*1dc10*/  STL [R1+0xe40], R252 ;  /* 0x000e40fc01007387 */ /* 0x0003e80000100800 */
[----:B-1----:R-:W3:Y:S01]  /*1dc20*/  LDL.LU R252, [R1+0xb260] ;  /* 0x00b2600001fc7983 */ /* 0x002ee20000300800 */
[----:B--2---:R-:W-:-:S05]  /*1dc30*/  SEL R3, R2, R3, !P6 ;  /* 0x0000000302037207 */ /* 0x004fca0007000000 */
[----:B------:R3:W-:Y:S02]  /*1dc40*/  STL [R1+0xe30], R3 ;  /* 0x000e300301007387 */ /* 0x0007e40000100800 */
[C---:B---3--:R-:W-:Y:S02]  /*1dc50*/  SEL R3, R2.reuse, R252, !P6 ;  /* 0x000000fc02037207 */ /* 0x048fe40007000000 */
[C---:B------:R-:W-:Y:S02]  /*1dc60*/  SEL R252, R2.reuse, R4, !P6 ;  /* 0x0000000402fc7207 */ /* 0x040fe40007000000 */
[C---:B------:R-:W-:Y:S01]  /*1dc70*/  SEL R4, R2.reuse, R5, !P6 ;  /* 0x0000000502047207 */ /* 0x040fe20007000000 */
[----:B------:R1:W-:Y:S01]  /*1dc80*/  STL [R1+0xe3c], R3 ;  /* 0x000e3c0301007387 */ /* 0x0003e20000100800 */
[----:B------:R-:W-:-:S03]  /*1dc90*/  SEL R5, R2, R7, !P6 ;  /* 0x0000000702057207 */ /* 0x000fc60007000000 */
[----:B------:R-:W-:Y:S01]  /*1dca0*/  STL [R1+0x78], R252 ;  /* 0x000078fc01007387 */ /* 0x000fe20000100800 */
[----:B-1----:R-:W-:-:S03]  /*1dcb0*/  SEL R3, R2, R6, !P6 ;  /* 0x0000000602037207 */ /* 0x002fc60007000000 */
[----:B------:R1:W-:Y:S04]  /*1dcc0*/  STL [R1+0x74], R4 ;  /* 0x0000740401007387 */ /* 0x0003e80000100800 */
[----:B------:R2:W-:Y:S01]  /*1dcd0*/  STL [R1+0xe5c], R3 ;  /* 0x000e5c0301007387 */ /* 0x0005e20000100800 */
[----:B-1----:R-:W-:-:S03]  /*1dce0*/  SEL R4, R2, R8, !P6 ;  /* 0x0000000802047207 */ /* 0x002fc60007000000 */
[----:B------:R1:W-:Y:S01]  /*1dcf0*/  STL [R1+0xe54], R5 ;  /* 0x000e540501007387 */ /* 0x0003e20000100800 */
[----:B--2---:R-:W-:-:S03]  /*1dd00*/  SEL R3, R2, R9, !P6 ;  /* 0x0000000902037207 */ /* 0x004fc60007000000 */
[----:B------:R2:W-:Y:S04]  /*1dd10*/  STL [R1+0x2b8], R4 ;  /* 0x0002b80401007387 */ /* 0x0005e80000100800 */
[----:B------:R3:W-:Y:S01]  /*1dd20*/  STL [R1+0x12c], R3 ;  /* 0x00012c0301007387 */ /* 0x0007e20000100800 */
[C---:B-1----:R-:W-:Y:S02]  /*1dd30*/  SEL R5, R2.reuse, R10, !P6 ;  /* 0x0000000a02057207 */ /* 0x042fe40007000000 */
[----:B--2---:R-:W-:-:S03]  /*1dd40*/  SEL R4, R2, R11, !P6 ;  /* 0x0000000b02047207 */ /* 0x004fc60007000000 */
[----:B------:R1:W-:Y:S01]  /*1dd50*/  STL [R1+0xb8], R5 ;  /* 0x0000b80501007387 */ /* 0x0003e20000100800 */
[----:B---3--:R-:W-:-:S03]  /*1dd60*/  SEL R3, R2, R12, !P6 ;  /* 0x0000000c02037207 */ /* 0x008fc60007000000 */
        /* <DEDUP_REMOVED lines=29> */
[----:B----4-:R-:W-:-:S03]  /*1df40*/  SEL R3, R2, R27, !P6 ;  /* 0x0000001b02037207 */ /* 0x010fc60007000000 */
[----:B------:R2:W-:Y:S04]  /*1df50*/  STL [R1+0xa8], R4 ;  /* 0x0000a80401007387 */ /* 0x0005e80000100800 */
[----:B------:R3:W-:Y:S01]  /*1df60*/  STL [R1+0x58], R3 ;  /* 0x0000580301007387 */ /* 0x0007e20000100800 */
[C---:B-1----:R-:W-:Y:S02]  /*1df70*/  SEL R5, R2.reuse, R28, !P6 ;  /* 0x0000001c02057207 */ /* 0x042fe40007000000 */
[----:B--2---:R-:W-:-:S03]  /*1df80*/  SEL R4, R2, R29, !P6 ;  /* 0x0000001d02047207 */ /* 0x004fc60007000000 */
[----:B------:R1:W-:Y:S01]  /*1df90*/  STL [R1+0x54], R5 ;  /* 0x0000540501007387 */ /* 0x0003e20000100800 */
[----:B---3--:R-:W-:-:S03]  /*1dfa0*/  SEL R3, R2, R30, !P6 ;  /* 0x0000001e02037207 */ /* 0x008fc60007000000 */
[----:B------:R2:W-:Y:S01]  /*1dfb0*/  STL [R1+0xe68], R4 ;  /* 0x000e680401007387 */ /* 0x0005e20000100800 */
[C---:B------:R-:W-:Y:S01]  /*1dfc0*/  SEL R6, R2.reuse, R221, !P6 ;  /* 0x000000dd02067207 */ /* 0x040fe20007000000 */
[----:B------:R-:W-:Y:S01]  /*1dfd0*/  @!P5 IMAD.MOV R249, RZ, RZ, -R249 ;  /* 0x000000fffff9d224 */ /* 0x000fe200078e0af9 */
[C---:B------:R-:W-:Y:S01]  /*1dfe0*/  SEL R8, R2.reuse, R230, !P6 ;  /* 0x000000e602087207 */ /* 0x040fe20007000000 */
[----:B------:R3:W-:Y:S01]  /*1dff0*/  STL [R1+0xe70], R3 ;  /* 0x000e700301007387 */ /* 0x0007e20000100800 */
[C---:B------:R-:W-:Y:S01]  /*1e000*/  SEL R7, R2.reuse, R231, !P6 ;  /* 0x000000e702077207 */ /* 0x040fe20007000000 */
[----:B------:R-:W4:Y:S01]  /*1e010*/  LDC R30, c[0x0][0x3a8] ;  /* 0x0000ea00ff1e7b82 */ /* 0x000f220000000800 */
[C---:B-1----:R-:W-:Y:S02]  /*1e020*/  SEL R5, R2.reuse, R31, !P6 ;  /* 0x0000001f02057207 */ /* 0x042fe40007000000 */
[C---:B--2---:R-:W-:Y:S02]  /*1e030*/  SEL R4, R2.reuse, R32, !P6 ;  /* 0x0000002002047207 */ /* 0x044fe40007000000 */
[C---:B---3--:R-:W-:Y:S01]  /*1e040*/  SEL R3, R2.reuse, R33, !P6 ;  /* 0x0000002102037207 */ /* 0x048fe20007000000 */
[----:B------:R1:W-:Y:S04]  /*1e050*/  STL [R1+0xe6c], R5 ;  /* 0x000e6c0501007387 */ /* 0x0003e80000100800 */
[----:B------:R2:W-:Y:S04]  /*1e060*/  STL [R1+0xe64], R4 ;  /* 0x000e640401007387 */ /* 0x0005e80000100800 */
[----:B------:R3:W-:Y:S01]  /*1e070*/  STL [R1+0xe98], R3 ;  /* 0x000e980301007387 */ /* 0x0007e20000100800 */
[----:B-1----:R-:W-:-:S02]  /*1e080*/  SEL R5, R2, R34, !P6 ;  /* 0x0000002202057207 */ /* 0x002fc40007000000 */
        /* <DEDUP_REMOVED lines=8> */
[C---:B------:R-:W-:Y:S01]  /*1e110*/  SEL R252, R2.reuse, R91, !P6 ;  /* 0x0000005b02fc7207 */ /* 0x040fe20007000000 */
[----:B------:R-:W2:Y:S01]  /*1e120*/  LDC R38, c[0x0][0x3a8] ;  /* 0x0000ea00ff267b82 */ /* 0x000ea20000000800 */
[C---:B---3--:R-:W-:Y:S01]  /*1e130*/  SEL R3, R2.reuse, R39, !P6 ;  /* 0x0000002702037207 */ /* 0x048fe20007000000 */
[----:B------:R3:W-:Y:S04]  /*1e140*/  STL [R1+0xea4], R4 ;  /* 0x000ea40401007387 */ /* 0x0007e80000100800 */
[----:B------:R2:W-:Y:S01]  /*1e150*/  STL [R1+0xe94], R3 ;  /* 0x000e940301007387 */ /* 0x0005e20000100800 */
[C---:B-1----:R-:W-:Y:S02]  /*1e160*/  SEL R5, R2.reuse, R40, !P6 ;  /* 0x0000002802057207 */ /* 0x042fe40007000000 */
[----:B------:R-:W-:-:S02]  /*1e170*/  SEL R94, R2, R94, !P6 ;  /* 0x0000005e025e7207 */ /* 0x000fc40007000000 */
[C---:B------:R-:W-:Y:S02]  /*1e180*/  SEL R95, R2.reuse, R95, !P6 ;  /* 0x0000005f025f7207 */ /* 0x040fe40007000000 */
[C---:B------:R-:W-:Y:S02]  /*1e190*/  SEL R96, R2.reuse, R96, !P6 ;  /* 0x0000006002607207 */ /* 0x040fe40007000000 */
[C---:B------:R-:W-:Y:S02]  /*1e1a0*/  SEL R97, R2.reuse, R97, !P6 ;  /* 0x0000006102617207 */ /* 0x040fe40007000000 */
[C---:B------:R-:W-:Y:S02]  /*1e1b0*/  SEL R98, R2.reuse, R98, !P6 ;  /* 0x0000006202627207 */ /* 0x040fe40007000000 */
[C---:B------:R-:W-:Y:S02]  /*1e1c0*/  SEL R107, R2.reuse, R107, !P6 ;  /* 0x0000006b026b7207 */ /* 0x040fe40007000000 */
        /* <DEDUP_REMOVED lines=53> */
[----:B------:R-:W-:Y:S01]  /*1e520*/  SEL R239, R2, R239, !P6 ;  /* 0x000000ef02ef7207 */ /* 0x000fe20007000000 */
[----:B----4-:R-:W-:Y:S01]  /*1e530*/  IMAD R30, R30, 0x6c, RZ ;  /* 0x0000006c1e1e7824 */ /* 0x010fe200078e02ff */
[C---:B---3--:R-:W-:Y:S01]  /*1e540*/  SEL R4, R2.reuse, R41, !P6 ;  /* 0x0000002902047207 */ /* 0x048fe20007000000 */
[----:B------:R-:W1:Y:S01]  /*1e550*/  LDC R91, c[0x0][0x3a8] ;  /* 0x0000ea00ff5b7b82 */ /* 0x000e620000000800 */
[C---:B--2---:R-:W-:Y:S01]  /*1e560*/  SEL R3, R2.reuse, R42, !P6 ;  /* 0x0000002a02037207 */ /* 0x044fe20007000000 */
[----:B------:R2:W-:Y:S04]  /*1e570*/  STL [R1+0x174], R5 ;  /* 0x0001740501007387 */ /* 0x0005e80000100800 */
[----:B------:R3:W-:Y:S04]  /*1e580*/  STL [R1+0xdc], R4 ;  /* 0x0000dc0401007387 */ /* 0x0007e80000100800 */
[----:B------:R4:W-:Y:S01]  /*1e590*/  STL [R1+0x70], R3 ;  /* 0x0000700301007387 */ /* 0x0009e20000100800 */
[----:B--2---:R-:W-:-:S02]  /*1e5a0*/  SEL R5, R2, R43, !P6 ;  /* 0x0000002b02057207 */ /* 0x004fc40007000000 */
[----:B---3--:R-:W-:-:S03]  /*1e5b0*/  SEL R4, R2, R44, !P6 ;  /* 0x0000002c02047207 */ /* 0x008fc60007000000 */
[----:B------:R2:W-:Y:S01]  /*1e5c0*/  STL [R1+0x30], R5 ;  /* 0x0000300501007387 */ /* 0x0005e20000100800 */
[----:B------:R-:W3:Y:S01]  /*1e5d0*/  LDC R44, c[0x0][0x3a8] ;  /* 0x0000ea00ff2c7b82 */ /* 0x000ee20000000800 */
[C---:B----4-:R-:W-:Y:S02]  /*1e5e0*/  SEL R3, R2.reuse, R45, !P6 ;  /* 0x0000002d02037207 */ /* 0x050fe40007000000 */
[----:B------:R4:W-:Y:S04]  /*1e5f0*/  STL [R1+0x2c], R4 ;  /* 0x00002c0401007387 */ /* 0x0009e80000100800 */
[----:B------:R4:W-:Y:S01]  /*1e600*/  STL [R1+0x28], R3 ;  /* 0x0000280301007387 */ /* 0x0009e20000100800 */
[C---:B--2---:R-:W-:Y:S02]  /*1e610*/  SEL R5, R2.reuse, R46, !P6 ;  /* 0x0000002e02057207 */ /* 0x044fe40007000000 */
[----:B----4-:R-:W-:-:S03]  /*1e620*/  SEL R4, R2, R47, !P6 ;  /* 0x0000002f02047207 */ /* 0x010fc60007000000 */
[----:B------:R2:W-:Y:S01]  /*1e630*/  STL [R1+0xe7c], R5 ;  /* 0x000e7c0501007387 */ /* 0x0005e20000100800 */
[----:B------:R-:W-:-:S03]  /*1e640*/  SEL R3, R2, R48, !P6 ;  /* 0x0000003002037207 */ /* 0x000fc60007000000 */
[----:B------:R4:W-:Y:S04]  /*1e650*/  STL [R1+0xe74], R4 ;  /* 0x000e740401007387 */ /* 0x0009e80000100800 */
[----:B------:R1:W-:Y:S01]  /*1e660*/  STL [R1+0xe90], R3 ;  /* 0x000e900301007387 */ /* 0x0003e20000100800 */
[C---:B--2---:R-:W-:Y:S02]  /*1e670*/  SEL R5, R2.reuse, R49, !P6 ;  /* 0x0000003102057207 */ /* 0x044fe40007000000 */
[----:B----4-:R-:W-:-:S03]  /*1e680*/  SEL R4, R2, R50, !P6 ;  /* 0x0000003202047207 */ /* 0x010fc60007000000 */
[----:B------:R2:W-:Y:S01]  /*1e690*/  STL [R1+0xeac], R5 ;  /* 0x000eac0501007387 */ /* 0x0005e20000100800 */
[----:B------:R-:W4:Y:S01]  /*1e6a0*/  LDC R50, c[0x0][0x3a8] ;  /* 0x0000ea00ff327b82 */ /* 0x000f220000000800 */
[C---:B-1----:R-:W-:Y:S02]  /*1e6b0*/  SEL R3, R2.reuse, R51, !P6 ;  /* 0x0000003302037207 */ /* 0x042fe40007000000 */
[----:B------:R1:W-:Y:S04]  /*1e6c0*/  STL [R1+0xea0], R4 ;  /* 0x000ea00401007387 */ /* 0x0003e80000100800 */
[----:B------:R3:W-:Y:S01]  /*1e6d0*/  STL [R1+0xe8c], R3 ;  /* 0x000e8c0301007387 */ /* 0x0007e20000100800 */
[C---:B--2---:R-:W-:Y:S02]  /*1e6e0*/  SEL R5, R2.reuse, R52, !P6 ;  /* 0x0000003402057207 */ /* 0x044fe40007000000 */
[----:B-1----:R-:W-:-:S03]  /*1e6f0*/  SEL R4, R2, R53, !P6 ;  /* 0x0000003502047207 */ /* 0x002fc60007000000 */
[----:B------:R1:W-:Y:S01]  /*1e700*/  STL [R1+0xed0], R5 ;  /* 0x000ed00501007387 */ /* 0x0003e20000100800 */
[----:B---3--:R-:W-:-:S03]  /*1e710*/  SEL R3, R2, R54, !P6 ;  /* 0x0000003602037207 */ /* 0x008fc60007000000 */
[----:B------:R2:W-:Y:S04]  /*1e720*/  STL [R1+0xebc], R4 ;  /* 0x000ebc0401007387 */ /* 0x0005e80000100800 */
[----:B------:R3:W-:Y:S01]  /*1e730*/  STL [R1+0xee0], R3 ;  /* 0x000ee00301007387 */ /* 0x0007e20000100800 */
[C---:B-1----:R-:W-:Y:S02]  /*1e740*/  SEL R5, R2.reuse, R55, !P6 ;  /* 0x0000003702057207 */ /* 0x042fe40007000000 */
[----:B--2---:R-:W-:-:S03]  /*1e750*/  SEL R4, R2, R56, !P6 ;  /* 0x0000003802047207 */ /* 0x004fc60007000000 */
[----:B------:R1:W-:Y:S01]  /*1e760*/  STL [R1+0xef0], R5 ;  /* 0x000ef00501007387 */ /* 0x0003e20000100800 */
[----:B------:R-:W2:Y:S01]  /*1e770*/  LDC R56, c[0x0][0x3a8] ;  /* 0x0000ea00ff387b82 */ /* 0x000ea20000000800 */
[C---:B---3--:R-:W-:Y:S02]  /*1e780*/  SEL R3, R2.reuse, R57, !P6 ;  /* 0x0000003902037207 */ /* 0x048fe40007000000 */
[----:B------:R3:W-:Y:S04]  /*1e790*/  STL [R1+0x16c], R4 ;  /* 0x00016c0401007387 */ /* 0x0007e80000100800 */
[----:B------:R4:W-:Y:S01]  /*1e7a0*/  STL [R1+0xc4], R3 ;  /* 0x0000c40301007387 */ /* 0x0009e20000100800 */
[C---:B-1----:R-:W-:Y:S02]  /*1e7b0*/  SEL R5, R2.reuse, R58, !P6 ;  /* 0x0000003a02057207 */ /* 0x042fe40007000000 */
[----:B---3--:R-:W-:-:S03]  /*1e7c0*/  SEL R4, R2, R59, !P6 ;  /* 0x0000003b02047207 */ /* 0x008fc60007000000 */
[----:B------:R1:W-:Y:S01]  /*1e7d0*/  STL [R1+0x50], R5 ;  /* 0x0000500501007387 */ /* 0x0003e20000100800 */
[----:B----4-:R-:W-:-:S03]  /*1e7e0*/  SEL R3, R2, R60, !P6 ;  /* 0x0000003c02037207 */ /* 0x010fc60007000000 */
        /* <DEDUP_REMOVED lines=46> */
[----:B------:R-:W-:Y:S01]  /*1ead0*/  STL [R1+0xec0], R5 ;  /* 0x000ec00501007387 */ /* 0x000fe20000100800 */
[----:B----4-:R-:W-:-:S03]  /*1eae0*/  SEL R3, R2, R90, !P6 ;  /* 0x0000005a02037207 */ /* 0x010fc60007000000 */
[----:B------:R1:W-:Y:S04]  /*1eaf0*/  STL [R1+0xed4], R4 ;  /* 0x000ed40401007387 */ /* 0x0003e80000100800 */
[----:B------:R3:W-:Y:S01]  /*1eb00*/  STL [R1+0xf10], R3 ;  /* 0x000f100301007387 */ /* 0x0007e20000100800 */
[C---:B-1----:R-:W-:Y:S02]  /*1eb10*/  SEL R4, R2.reuse, R92, !P6 ;  /* 0x0000005c02047207 */ /* 0x042fe40007000000 */
[----:B------:R-:W-:Y:S01]  /*1eb20*/  SEL R5, R2, R101, !P6 ;  /* 0x0000006502057207 */ /* 0x000fe20007000000 */
[----:B--2---:R-:W-:Y:S01]  /*1eb30*/  IMAD R56, R56, 0x5c, RZ ;  /* 0x0000005c38387824 */ /* 0x004fe200078e02ff */
[C---:B---3--:R-:W-:Y:S01]  /*1eb40*/  SEL R3, R2.reuse, R93, !P6 ;  /* 0x0000005d02037207 */ /* 0x048fe20007000000 */
[----:B------:R1:W-:Y:S01]  /*1eb50*/  STL [R1+0xef8], R4 ;  /* 0x000ef80401007387 */ /* 0x0003e20000100800 */
[----:B------:R-:W-:-:S02]  /*1eb60*/  SEL R90, R2, R240, !P6 ;  /* 0x000000f0025a7207 */ /* 0x000fc40007000000 */
[C---:B------:R-:W-:Y:S01]  /*1eb70*/  SEL R89, R2.reuse, R241, !P6 ;  /* 0x000000f102597207 */ /* 0x040fe20007000000 */
[----:B------:R2:W-:Y:S01]  /*1eb80*/  STL [R1+0xf28], R3 ;  /* 0x000f280301007387 */ /* 0x0005e20000100800 */
[C---:B------:R-:W-:Y:S02]  /*1eb90*/  SEL R88, R2.reuse, R242, !P6 ;  /* 0x000000f202587207 */ /* 0x040fe40007000000 */
[----:B------:R-:W-:Y:S01]  /*1eba0*/  SEL R87, R2, R243, !P6 ;  /* 0x000000f302577207 */ /* 0x000fe20007000000 */
[----:B------:R-:W-:Y:S01]  /*1ebb0*/  IMAD.WIDE R60, R56, 0x4, R82 ;  /* 0x00000004383c7825 */ /* 0x000fe200078e0252 */
[----:B------:R-:W3:Y:S01]  /*1ebc0*/  LDC R93, c[0x0][0x3a8] ;  /* 0x0000ea00ff5d7b82 */ /* 0x000ee20000000800 */
[C---:B-1----:R-:W-:Y:S02]  /*1ebd0*/  SEL R4, R2.reuse, R99, !P6 ;  /* 0x0000006302047207 */ /* 0x042fe40007000000 */
[----:B--2---:R-:W-:-:S03]  /*1ebe0*/  SEL R3, R2, R100, !P6 ;  /* 0x0000006402037207 */ /* 0x004fc60007000000 */
[----:B------:R1:W-:Y:S01]  /*1ebf0*/  STL [R1+0xef4], R4 ;  /* 0x000ef40401007387 */ /* 0x0003e20000100800 */
[----:B------:R-:W-:Y:S01]  /*1ec00*/  IMAD.WIDE R58, R56, 0x4, R80 ;  /* 0x00000004383a7825 */ /* 0x000fe200078e0250 */
[----:B------:R-:W2:Y:S02]  /*1ec10*/  LDC R99, c[0x0][0x3a0] ;  /* 0x0000e800ff637b82 */ /* 0x000ea40000000800 */
[----:B------:R4:W-:Y:S01]  /*1ec20*/  STL [R1+0xf04], R3 ;  /* 0x000f040301007387 */ /* 0x0009e20000100800 */
[----:B-1----:R-:W-:-:S03]  /*1ec30*/  SEL R4, R2, R102, !P6 ;  /* 0x0000006602047207 */ /* 0x002fc60007000000 */
[----:B------:R1:W-:Y:S01]  /*1ec40*/  STL [R1+0xf18], R5 ;  /* 0x000f180501007387 */ /* 0x0003e20000100800 */
[----:B------:R-:W-:Y:S01]  /*1ec50*/  IMAD R50, R50, 0x60, RZ ;  /* 0x0000006032327824 */ /* 0x000fe200078e02ff */
[----:B------:R-:W2:Y:S01]  /*1ec60*/  LDC R92, c[0x0][0x3a8] ;  /* 0x0000ea00ff5c7b82 */ /* 0x000ea20000000800 */
[C---:B----4-:R-:W-:Y:S01]  /*1ec70*/  SEL R3, R2.reuse, R103, !P6 ;  /* 0x0000006702037207 */ /* 0x050fe20007000000 */
[----:B------:R4:W-:Y:S04]  /*1ec80*/  STL [R1+0xf0c], R4 ;  /* 0x000f0c0401007387 */ /* 0x0009e80000100800 */
[----:B------:R4:W-:Y:S01]  /*1ec90*/  STL [R1+0xf14], R3 ;  /* 0x000f140301007387 */ /* 0x0009e20000100800 */
[----:B-1----:R-:W-:Y:S01]  /*1eca0*/  SEL R5, R2, R104, !P6 ;  /* 0x0000006802057207 */ /* 0x002fe20007000000 */
[----:B------:R-:W-:Y:S01]  /*1ecb0*/  IMAD R44, R44, 0x64, RZ ;  /* 0x000000642c2c7824 */ /* 0x000fe200078e02ff */
[----:B------:R-:W1:Y:S01]  /*1ecc0*/  LDC R100, c[0x0][0x3a8] ;  /* 0x0000ea00ff647b82 */ /* 0x000e620000000800 */
[----:B----4-:R-:W-:-:S02]  /*1ecd0*/  SEL R4, R2, R105, !P6 ;  /* 0x0000006902047207 */ /* 0x010fc40007000000 */
[----:B------:R-:W-:Y:S01]  /*1ece0*/  STL [R1+0xf54], R5 ;  /* 0x000f540501007387 */ /* 0x000fe20000100800 */
[----:B------:R-:W-:-:S03]  /*1ecf0*/  SEL R3, R2, R106, !P6 ;  /* 0x0000006a02037207 */ /* 0x000fc60007000000 */
[----:B------:R4:W-:Y:S01]  /*1ed00*/  STL [R1+0xf48], R4 ;  /* 0x000f480401007387 */ /* 0x0009e20000100800 */
[----:B------:R-:W-:Y:S01]  /*1ed10*/  IMAD R38, R38, 0x68, RZ ;  /* 0x0000006826267824 */ /* 0x000fe200078e02ff */
[----:B------:R-:W1:Y:S02]  /*1ed20*/  LDC R101, c[0x0][0x3a8] ;  /* 0x0000ea00ff657b82 */ /* 0x000e640000000800 */
[----:B------:R3:W-:Y:S01]  /*1ed30*/  STL [R1+0xf60], R3 ;  /* 0x000f600301007387 */ /* 0x0007e20000100800 */
[----:B----4-:R-:W-:Y:S01]  /*1ed40*/  SEL R4, R2, R108, !P6 ;  /* 0x0000006c02047207 */ /* 0x010fe20007000000 */
[----:B------:R-:W-:-:S04]  /*1ed50*/  IMAD.WIDE R36, R30, 0x4, R82 ;  /* 0x000000041e247825 */ /* 0x000fc800078e0252 */
[----:B------:R-:W4:Y:S01]  /*1ed60*/  LDC R102, c[0x0][0x3a0] ;  /* 0x0000e800ff667b82 */ /* 0x000f220000000800 */
[C---:B---3--:R-:W-:Y:S01]  /*1ed70*/  SEL R3, R2.reuse, R109, !P6 ;  /* 0x0000006d02037207 */ /* 0x048fe20007000000 */
[----:B------:R-:W-:Y:S04]  /*1ed80*/  STL [R1+0xf6c], R4 ;  /* 0x000f6c0401007387 */ /* 0x000fe80000100800 */
[----:B------:R3:W-:Y:S01]  /*1ed90*/  STL [R1+0xf5c], R3 ;  /* 0x000f5c0301007387 */ /* 0x0007e20000100800 */
[C---:B------:R-:W-:Y:S02]  /*1eda0*/  SEL R5, R2.reuse, R117, !P6 ;  /* 0x0000007502057207 */ /* 0x040fe40007000000 */
[C---:B---3--:R-:W-:Y:S02]  /*1edb0*/  SEL R3, R2.reuse, R116, !P6 ;  /* 0x0000007402037207 */ /* 0x048fe40007000000 */
[----:B------:R-:W-:-:S03]  /*1edc0*/  SEL R4, R2, R118, !P6 ;  /* 0x0000007602047207 */ /* 0x000fc60007000000 */
[----:B------:R3:W-:Y:S04]  /*1edd0*/  STL [R1+0xf30], R3 ;  /* 0x000f300301007387 */ /* 0x0007e80000100800 */
[----:B------:R1:W-:Y:S01]  /*1ede0*/  STL [R1+0xf24], R5 ;  /* 0x000f240501007387 */ /* 0x0003e20000100800 */
[----:B---3--:R-:W-:-:S03]  /*1edf0*/  SEL R3, R2, R119, !P6 ;  /* 0x0000007702037207 */ /* 0x008fc60007000000 */
[----:B------:R3:W-:Y:S01]  /*1ee00*/  STL [R1+0xf3c], R4 ;  /* 0x000f3c0401007387 */ /* 0x0007e20000100800 */
[----:B-1----:R-:W-:-:S03]  /*1ee10*/  SEL R5, R2, R120, !P6 ;  /* 0x0000007802057207 */ /* 0x002fc60007000000 */
[----:B------:R1:W-:Y:S01]  /*1ee20*/  STL [R1+0xf50], R3 ;  /* 0x000f500301007387 */ /* 0x0003e20000100800 */
[----:B---3--:R-:W-:-:S03]  /*1ee30*/  SEL R4, R2, R121, !P6 ;  /* 0x0000007902047207 */ /* 0x008fc60007000000 */
[----:B------:R3:W-:Y:S01]  /*1ee40*/  STL [R1+0xf44], R5 ;  /* 0x000f440501007387 */ /* 0x0007e20000100800 */
[----:B-1----:R-:W-:-:S03]  /*1ee50*/  SEL R3, R2, R122, !P6 ;  /* 0x0000007a02037207 */ /* 0x002fc60007000000 */
[----:B------:R1:W-:Y:S04]  /*1ee60*/  STL [R1+0xf38], R4 ;  /* 0x000f380401007387 */ /* 0x0003e80000100800 */
[----:B------:R2:W-:Y:S01]  /*1ee70*/  STL [R1+0xf80], R3 ;  /* 0x000f800301007387 */ /* 0x0005e20000100800 */
[C---:B---3--:R-:W-:Y:S02]  /*1ee80*/  SEL R5, R2.reuse, R123, !P6 ;  /* 0x0000007b02057207 */ /* 0x048fe40007000000 */
[----:B-1----:R-:W-:-:S03]  /*1ee90*/  SEL R4, R2, R124, !P6 ;  /* 0x0000007c02047207 */ /* 0x002fc60007000000 */
[----:B------:R1:W-:Y:S01]  /*1eea0*/  STL [R1+0xf78], R5 ;  /* 0x000f780501007387 */ /* 0x0003e20000100800 */
[----:B--2---:R-:W-:-:S03]  /*1eeb0*/  SEL R3, R2, R125, !P6 ;  /* 0x0000007d02037207 */ /* 0x004fc60007000000 */
[----:B------:R-:W-:Y:S04]  /*1eec0*/  STL [R1+0xf84], R4 ;  /* 0x000f840401007387 */ /* 0x000fe80000100800 */
[----:B------:R2:W-:Y:S01]  /*1eed0*/  STL [R1+0xf90], R3 ;  /* 0x000f900301007387 */ /* 0x0005e20000100800 */
[C---:B-1----:R-:W-:Y:S02]  /*1eee0*/  SEL R5, R2.reuse, R133, !P6 ;  /* 0x0000008502057207 */ /* 0x042fe40007000000 */
[C---:B--2---:R-:W-:Y:S02]  /*1eef0*/  SEL R3, R2.reuse, R132, !P6 ;  /* 0x0000008402037207 */ /* 0x044fe40007000000 */
[----:B------:R-:W-:-:S03]  /*1ef00*/  SEL R4, R2, R134, !P6 ;  /* 0x0000008602047207 */ /* 0x000fc60007000000 */
[----:B------:R1:W-:Y:S04]  /*1ef10*/  STL [R1+0xf68], R3 ;  /* 0x000f680301007387 */ /* 0x0003e80000100800 */
[----:B------:R2:W-:Y:S01]  /*1ef20*/  STL [R1+0xf70], R5 ;  /* 0x000f700501007387 */ /* 0x0005e20000100800 */
[----:B-1----:R-:W-:-:S03]  /*1ef30*/  SEL R3, R2, R135, !P6 ;  /* 0x0000008702037207 */ /* 0x002fc60007000000 */
[----:B------:R1:W-:Y:S01]  /*1ef40*/  STL [R1+0xf7c], R4 ;  /* 0x000f7c0401007387 */ /* 0x0003e20000100800 */
[----:B--2---:R-:W-:-:S03]  /*1ef50*/  SEL R5, R2, R136, !P6 ;  /* 0x0000008802057207 */ /* 0x004fc60007000000 */
[----:B------:R2:W-:Y:S01]  /*1ef60*/  STL [R1+0xf74], R3 ;  /* 0x000f740301007387 */ /* 0x0005e20000100800 */
[----:B-1----:R-:W-:-:S03]  /*1ef70*/  SEL R4, R2, R137, !P6 ;  /* 0x0000008902047207 */ /* 0x002fc60007000000 */
[----:B------:R-:W-:Y:S01]  /*1ef80*/  STL [R1+0xf9c], R5 ;  /* 0x000f9c0501007387 */ /* 0x000fe20000100800 */
[----:B--2---:R-:W-:-:S03]  /*1ef90*/  SEL R3, R2, R138, !P6 ;  /* 0x0000008a02037207 */ /* 0x004fc60007000000 */
[----:B------:R1:W-:Y:S04]  /*1efa0*/  STL [R1+0xf98], R4 ;  /* 0x000f980401007387 */ /* 0x0003e80000100800 */
[----:B------:R2:W-:Y:S01]  /*1efb0*/  STL [R1+0xf94], R3 ;  /* 0x000f940301007387 */ /* 0x0005e20000100800 */
[C---:B-1----:R-:W-:Y:S02]  /*1efc0*/  SEL R4, R2.reuse, R140, !P6 ;  /* 0x0000008c02047207 */ /* 0x042fe40007000000 */
[----:B--2---:R-:W-:-:S03]  /*1efd0*/  SEL R3, R2, R141, !P6 ;  /* 0x0000008d02037207 */ /* 0x004fc60007000000 */
[----:B------:R1:W-:Y:S04]  /*1efe0*/  STL [R1+0xf8c], R4 ;  /* 0x000f8c0401007387 */ /* 0x0003e80000100800 */
[----:B------:R2:W-:Y:S01]  /*1eff0*/  STL [R1+0xf88], R3 ;  /* 0x000f880301007387 */ /* 0x0005e20000100800 */
[C---:B------:R-:W-:Y:S02]  /*1f000*/  SEL R5, R2.reuse, R149, !P6 ;  /* 0x0000009502057207 */ /* 0x040fe40007000000 */
[C---:B-1----:R-:W-:Y:S02]  /*1f010*/  SEL R4, R2.reuse, R147, !P6 ;  /* 0x0000009302047207 */ /* 0x042fe40007000000 */
[----:B--2---:R-:W-:-:S03]  /*1f020*/  SEL R3, R2, R148, !P6 ;  /* 0x0000009402037207 */ /* 0x004fc60007000000 */
        /* <DEDUP_REMOVED lines=9> */
[----:B------:R-:W-:Y:S01]  /*1f0c0*/  STL [R1+0xf2c], R5 ;  /* 0x000f2c0501007387 */ /* 0x000fe20000100800 */
[----:B---3--:R-:W-:-:S03]  /*1f0d0*/  SEL R3, R2, R154, !P6 ;  /* 0x0000009a02037207 */ /* 0x008fc60007000000 */
[----:B------:R1:W-:Y:S01]  /*1f0e0*/  STL [R1+0xf20], R4 ;  /* 0x000f200401007387 */ /* 0x0003e20000100800 */
[----:B------:R-:W-:Y:S01]  /*1f0f0*/  IMAD.WIDE R54, R50, 0x4, R82 ;  /* 0x0000000432367825 */ /* 0x000fe200078e0252 */
[----:B------:R-:W2:Y:S02]  /*1f100*/  LDC R154, c[0x0][0x3a8] ;  /* 0x0000ea00ff9a7b82 */ /* 0x000ea40000000800 */
[----:B------:R3:W-:Y:S01]  /*1f110*/  STL [R1+0xf1c], R3 ;  /* 0x000f1c0301007387 */ /* 0x0007e20000100800 */
[C---:B-1----:R-:W-:Y:S02]  /*1f120*/  SEL R4, R2.reuse, R156, !P6 ;  /* 0x0000009c02047207 */ /* 0x042fe40007000000 */
[----:B---3--:R-:W-:-:S03]  /*1f130*/  SEL R3, R2, R157, !P6 ;  /* 0x0000009d02037207 */ /* 0x008fc60007000000 */
[----:B------:R-:W-:Y:S04]  /*1f140*/  STL [R1+0xf08], R4 ;  /* 0x000f080401007387 */ /* 0x000fe80000100800 */
[----:B------:R1:W-:Y:S01]  /*1f150*/  STL [R1+0xf00], R3 ;  /* 0x000f000301007387 */ /* 0x0003e20000100800 */
[C---:B------:R-:W-:Y:S02]  /*1f160*/  SEL R5, R2.reuse, R165, !P6 ;  /* 0x000000a502057207 */ /* 0x040fe40007000000 */
[C---:B-1----:R-:W-:Y:S02]  /*1f170*/  SEL R3, R2.reuse, R164, !P6 ;  /* 0x000000a402037207 */ /* 0x042fe40007000000 */
[----:B------:R-:W-:Y:S01]  /*1f180*/  SEL R4, R2, R166, !P6 ;  /* 0x000000a602047207 */ /* 0x000fe20007000000 */
[----:B------:R-:W-:Y:S01]  /*1f190*/  IMAD.WIDE R52, R50, 0x4, R80 ;  /* 0x0000000432347825 */ /* 0x000fe200078e0250 */
[----:B------:R-:W1:Y:S01]  /*1f1a0*/  LDC R166, c[0x0][0x3a8] ;  /* 0x0000ea00ffa67b82 */ /* 0x000e620000000800 */
[----:B------:R3:W-:Y:S04]  /*1f1b0*/  STL [R1+0xe18], R3 ;  /* 0x000e180301007387 */ /* 0x0007e80000100800 */
[----:B------:R4:W-:Y:S01]  /*1f1c0*/  STL [R1+0xe10], R5 ;  /* 0x000e100501007387 */ /* 0x0009e20000100800 */
[----:B------:R-:W-:-:S02]  /*1f1d0*/  IMAD.WIDE R48, R44, 0x4, R82 ;  /* 0x000000042c307825 */ /* 0x000fc400078e0252 */
[----:B------:R-:W1:Y:S01]  /*1f1e0*/  LDC R164, c[0x0][0x3a0] ;  /* 0x0000e800ffa47b82 */ /* 0x000e620000000800 */
[C---:B---3--:R-:W-:Y:S01]  /*1f1f0*/  SEL R3, R2.reuse, R167, !P6 ;  /* 0x000000a702037207 */ /* 0x048fe20007000000 */
[----:B------:R3:W-:Y:S01]  /*1f200*/  STL [R1+0xdf0], R4 ;  /* 0x000df00401007387 */ /* 0x0007e20000100800 */
[----:B----4-:R-:W-:-:S03]  /*1f210*/  SEL R5, R2, R168, !P6 ;  /* 0x000000a802057207 */ /* 0x010fc60007000000 */
[----:B------:R4:W-:Y:S01]  /*1f220*/  STL [R1+0xde8], R3 ;  /* 0x000de80301007387 */ /* 0x0009e20000100800 */
[----:B---3--:R-:W-:-:S03]  /*1f230*/  SEL R4, R2, R169, !P6 ;  /* 0x000000a902047207 */ /* 0x008fc60007000000 */
[----:B------:R-:W-:Y:S01]  /*1f240*/  STL [R1+0xde4], R5 ;  /* 0x000de40501007387 */ /* 0x000fe20000100800 */
[----:B----4-:R-:W-:-:S03]  /*1f250*/  SEL R3, R2, R170, !P6 ;  /* 0x000000aa02037207 */ /* 0x010fc60007000000 */
[----:B------:R3:W-:Y:S04]  /*1f260*/  STL [R1+0xde0], R4 ;  /* 0x000de00401007387 */ /* 0x0007e80000100800 */
[----:B------:R4:W-:Y:S01]  /*1f270*/  STL [R1+0xdc4], R3 ;  /* 0x000dc40301007387 */ /* 0x0009e20000100800 */
[C---:B---3--:R-:W-:Y:S02]  /*1f280*/  SEL R4, R2.reuse, R172, !P6 ;  /* 0x000000ac02047207 */ /* 0x048fe40007000000 */
[C---:B------:R-:W-:Y:S01]  /*1f290*/  SEL R5, R2.reuse, R181, !P6 ;  /* 0x000000b502057207 */ /* 0x040fe20007000000 */
[----:B------:R-:W3:Y:S01]  /*1f2a0*/  LDC R172, c[0x0][0x3a8] ;  /* 0x0000ea00ffac7b82 */ /* 0x000ee20000000800 */
[C---:B----4-:R-:W-:Y:S01]  /*1f2b0*/  SEL R3, R2.reuse, R173, !P6 ;  /* 0x000000ad02037207 */ /* 0x050fe20007000000 */
[----:B------:R-:W-:Y:S04]  /*1f2c0*/  STL [R1+0xd98], R4 ;  /* 0x000d980401007387 */ /* 0x000fe80000100800 */
[----:B------:R4:W-:Y:S02]  /*1f2d0*/  STL [R1+0xd7c], R3 ;  /* 0x000d7c0301007387 */ /* 0x0009e40000100800 */
[----:B----4-:R-:W-:-:S02]  /*1f2e0*/  SEL R3, R2, R180, !P6 ;  /* 0x000000b402037207 */ /* 0x010fc40007000000 */
[----:B------:R-:W-:-:S03]  /*1f2f0*/  SEL R4, R2, R182, !P6 ;  /* 0x000000b602047207 */ /* 0x000fc60007000000 */
[----:B------:R4:W-:Y:S04]  /*1f300*/  STL [R1+0xd0c], R3 ;  /* 0x000d0c0301007387 */ /* 0x0009e80000100800 */
[----:B------:R1:W-:Y:S01]  /*1f310*/  STL [R1+0xd08], R5 ;  /* 0x000d080501007387 */ /* 0x0003e20000100800 */
[----:B----4-:R-:W-:-:S03]  /*1f320*/  SEL R3, R2, R183, !P6 ;  /* 0x000000b702037207 */ /* 0x010fc60007000000 */
[----:B------:R4:W-:Y:S01]  /*1f330*/  STL [R1+0xd04], R4 ;  /* 0x000d040401007387 */ /* 0x0009e20000100800 */
[----:B-1----:R-:W-:-:S03]  /*1f340*/  SEL R5, R2, R184, !P6 ;  /* 0x000000b802057207 */ /* 0x002fc60007000000 */
[----:B------:R1:W-:Y:S01]  /*1f350*/  STL [R1+0xd00], R3 ;  /* 0x000d000301007387 */ /* 0x0003e20000100800 */
[----:B----4-:R-:W-:-:S03]  /*1f360*/  SEL R4, R2, R185, !P6 ;  /* 0x000000b902047207 */ /* 0x010fc60007000000 */
[----:B------:R-:W-:Y:S01]  /*1f370*/  STL [R1+0xcfc], R5 ;  /* 0x000cfc0501007387 */ /* 0x000fe20000100800 */
[----:B-1----:R-:W-:-:S03]  /*1f380*/  SEL R3, R2, R186, !P6 ;  /* 0x000000ba02037207 */ /* 0x002fc60007000000 */
[----:B------:R1:W-:Y:S04]  /*1f390*/  STL [R1+0xcf8], R4 ;  /* 0x000cf80401007387 */ /* 0x0003e80000100800 */
[----:B------:R4:W-:Y:S01]  /*1f3a0*/  STL [R1+0xcf4], R3 ;  /* 0x000cf40301007387 */ /* 0x0009e20000100800 */
[C---:B-1----:R-:W-:Y:S02]  /*1f3b0*/  SEL R4, R2.reuse, R188, !P6 ;  /* 0x000000bc02047207 */ /* 0x042fe40007000000 */
[----:B----4-:R-:W-:-:S03]  /*1f3c0*/  SEL R3, R2, R189, !P6 ;  /* 0x000000bd02037207 */ /* 0x010fc60007000000 */
[----:B------:R-:W-:Y:S04]  /*1f3d0*/  STL [R1+0xcf0], R4 ;  /* 0x000cf00401007387 */ /* 0x000fe80000100800 */
[----:B------:R1:W-:Y:S01]  /*1f3e0*/  STL [R1+0xcec], R3 ;  /* 0x000cec0301007387 */ /* 0x0003e20000100800 */
[C---:B------:R-:W-:Y:S02]  /*1f3f0*/  SEL R5, R2.reuse, R197, !P6 ;  /* 0x000000c502057207 */ /* 0x040fe40007000000 */
[C---:B-1----:R-:W-:Y:S02]  /*1f400*/  SEL R3, R2.reuse, R196, !P6 ;  /* 0x000000c402037207 */ /* 0x042fe40007000000 */
[----:B------:R-:W-:-:S03]  /*1f410*/  SEL R4, R2, R198, !P6 ;  /* 0x000000c602047207 */ /* 0x000fc60007000000 */
[----:B------:R1:W-:Y:S04]  /*1f420*/  STL [R1+0xce8], R3 ;  /* 0x000ce80301007387 */ /* 0x0003e80000100800 */
[----:B------:R4:W-:Y:S01]  /*1f430*/  STL [R1+0xce4], R5 ;  /* 0x000ce40501007387 */ /* 0x0009e20000100800 */
[----:B-1----:R-:W-:-:S03]  /*1f440*/  SEL R3, R2, R199, !P6 ;  /* 0x000000c702037207 */ /* 0x002fc60007000000 */
[----:B------:R1:W-:Y:S01]  /*1f450*/  STL [R1+0xce0], R4 ;  /* 0x000ce00401007387 */ /* 0x0003e20000100800 */
[----:B----4-:R-:W-:-:S03]  /*1f460*/  SEL R5, R2, R200, !P6 ;  /* 0x000000c802057207 */ /* 0x010fc60007000000 */
[----:B------:R4:W-:Y:S01]  /*1f470*/  STL [R1+0xcdc], R3 ;  /* 0x000cdc0301007387 */ /* 0x0009e20000100800 */
[----:B-1----:R-:W-:-:S03]  /*1f480*/  SEL R4, R2, R201, !P6 ;  /* 0x000000c902047207 */ /* 0x002fc60007000000 */
[----:B------:R-:W-:Y:S01]  /*1f490*/  STL [R1+0xcd8], R5 ;  /* 0x000cd80501007387 */ /* 0x000fe20000100800 */
[----:B----4-:R-:W-:-:S03]  /*1f4a0*/  SEL R3, R2, R202, !P6 ;  /* 0x000000ca02037207 */ /* 0x010fc60007000000 */
[----:B------:R1:W-:Y:S04]  /*1f4b0*/  STL [R1+0xcd4], R4 ;  /* 0x000cd40401007387 */ /* 0x0003e80000100800 */
[----:B------:R4:W-:Y:S01]  /*1f4c0*/  STL [R1+0xcd0], R3 ;  /* 0x000cd00301007387 */ /* 0x0009e20000100800 */
[C---:B-1----:R-:W-:Y:S02]  /*1f4d0*/  SEL R4, R2.reuse, R204, !P6 ;  /* 0x000000cc02047207 */ /* 0x042fe40007000000 */
[----:B----4-:R-:W-:-:S03]  /*1f4e0*/  SEL R3, R2, R205, !P6 ;  /* 0x000000cd02037207 */ /* 0x010fc60007000000 */
[----:B------:R1:W-:Y:S01]  /*1f4f0*/  STL [R1+0xccc], R4 ;  /* 0x000ccc0401007387 */ /* 0x0003e20000100800 */
[----:B------:R-:W-:-:S03]  /*1f500*/  SEL R5, R2, R212, !P6 ;  /* 0x000000d402057207 */ /* 0x000fc60007000000 */
[----:B------:R4:W-:Y:S01]  /*1f510*/  STL [R1+0xcc8], R3 ;  /* 0x000cc80301007387 */ /* 0x0009e20000100800 */
[C---:B-1----:R-:W-:Y:S02]  /*1f520*/  SEL R4, R2.reuse, R213, !P6 ;  /* 0x000000d502047207 */ /* 0x042fe40007000000 */
[----:B----4-:R-:W-:Y:S01]  /*1f530*/  SEL R3, R2, R211, !P6 ;  /* 0x000000d302037207 */ /* 0x010fe20007000000 */
[----:B---3--:R-:W-:Y:S01]  /*1f540*/  IMAD R70, R172, 0x54, RZ ;  /* 0x00000054ac467824 */ /* 0x008fe200078e02ff */
[----:B------:R-:W1:Y:S03]  /*1f550*/  LDC R211, c[0x0][0x3a0] ;  /* 0x0000e800ffd37b82 */ /* 0x000e660000000800 */
[----:B------:R3:W-:Y:S04]  /*1f560*/  STL [R1+0xcc4], R3 ;  /* 0x000cc40301007387 */ /* 0x0007e80000100800 */
[----:B------:R4:W-:Y:S04]  /*1f570*/  STL [R1+0xcc0], R5 ;  /* 0x000cc00501007387 */ /* 0x0009e80000100800 */
[----:B------:R2:W-:Y:S01]  /*1f580*/  STL [R1+0xcbc], R4 ;  /* 0x000cbc0401007387 */ /* 0x0005e20000100800 */
[----:B---3--:R-:W-:-:S02]  /*1f590*/  SEL R3, R2, R214, !P6 ;  /* 0x000000d602037207 */ /* 0x008fc40007000000 */
[----:B----4-:R-:W-:-:S03]  /*1f5a0*/  SEL R5, R2, R215, !P6 ;  /* 0x000000d702057207 */ /* 0x010fc60007000000 */
[----:B------:R3:W-:Y:S01]  /*1f5b0*/  STL [R1+0xcb8], R3 ;  /* 0x000cb80301007387 */ /* 0x0007e20000100800 */
[----:B--2---:R-:W-:-:S03]  /*1f5c0*/  SEL R4, R2, R216, !P6 ;  /* 0x000000d802047207 */ /* 0x004fc60007000000 */
[----:B---3--:R-:W2:Y:S04]  /*1f5d0*/  LDL.LU R3, [R1+0x454] ;  /* 0x0004540001037983 */ /* 0x008ea80000300800 */
[----:B------:R-:W-:Y:S04]  /*1f5e0*/  STL [R1+0xcb4], R5 ;  /* 0x000cb40501007387 */ /* 0x000fe80000100800 */
[----:B------:R3:W-:Y:S02]  /*1f5f0*/  STL [R1+0xcb0], R4 ;  /* 0x000cb00401007387 */ /* 0x0007e40000100800 */
[----:B---3--:R-:W-:-:S02]  /*1f600*/  SEL R4, R2, R220, !P6 ;  /* 0x000000dc02047207 */ /* 0x008fc40007000000 */
[----:B------:R-:W-:Y:S01]  /*1f610*/  SEL R5, R2, R222, !P6 ;  /* 0x000000de02057207 */ /* 0x000fe20007000000 */
[----:B------:R-:W-:Y:S01]  /*1f620*/  IMAD.WIDE R74, R70, 0x4, R80 ;  /* 0x00000004464a7825 */ /* 0x000fe200078e0250 */
[----:B------:R-:W3:Y:S01]  /*1f630*/  LDC R220, c[0x0][0x3a0] ;  /* 0x0000e800ffdc7b82 */ /* 0x000ee20000000800 */
[----:B------:R-:W-:Y:S04]  /*1f640*/  STL [R1+0xcac], R4 ;  /* 0x000cac0401007387 */ /* 0x000fe80000100800 */
[----:B------:R4:W-:Y:S04]  /*1f650*/  STL [R1+0xca8], R6 ;  /* 0x000ca80601007387 */ /* 0x0009e80000100800 */
[----:B----4-:R-:W4:Y:S04]  /*1f660*/  LDL.LU R6, [R1+0x4] ;  /* 0x0000040001067983 */ /* 0x010f280000300800 */
[----:B------:R1:W-:Y:S04]  /*1f670*/  STL [R1+0xca4], R5 ;  /* 0x000ca40501007387 */ /* 0x0003e80000100800 */
[----:B-1----:R-:W3:Y:S01]  /*1f680*/  LDL.LU R5, [R1+0x3f4] ;  /* 0x0003f40001057983 */ /* 0x002ee20000300800 */
[----:B------:R-:W-:-:S05]  /*1f690*/  SEL R4, R2, R223, !P6 ;  /* 0x000000df02047207 */ /* 0x000fca0007000000 */
[----:B------:R1:W-:Y:S02]  /*1f6a0*/  STL [R1+0xca0], R4 ;  /* 0x000ca00401007387 */ /* 0x0003e40000100800 */
[----:B-1----:R-:W-:-:S05]  /*1f6b0*/  SEL R4, R2, R229, !P6 ;  /* 0x000000e502047207 */ /* 0x002fca0007000000 */
[----:B------:R1:W-:Y:S04]  /*1f6c0*/  STL [R1+0xc9c], R4 ;  /* 0x000c9c0401007387 */ /* 0x0003e80000100800 */
[----:B------:R2:W-:Y:S01]  /*1f6d0*/  STL [R1+0xc98], R8 ;  /* 0x000c980801007387 */ /* 0x0005e20000100800 */
[----:B-1----:R-:W-:-:S03]  /*1f6e0*/  SEL R4, R2, R232, !P6 ;  /* 0x000000e802047207 */ /* 0x002fc60007000000 */
[----:B------:R1:W-:Y:S01]  /*1f6f0*/  STL [R1+0xc94], R7 ;  /* 0x000c940701007387 */ /* 0x0003e20000100800 */
[----:B--2---:R-:W-:Y:S01]  /*1f700*/  IMAD R3, R3, UR6, RZ ;  /* 0x0000000603037c24 */ /* 0x004fe2000f8e02ff */
[C---:B------:R-:W-:Y:S02]  /*1f710*/  SEL R8, R2.reuse, R233, !P6 ;  /* 0x000000e902087207 */ /* 0x040fe40007000000 */
[----:B------:R2:W-:Y:S01]  /*1f720*/  STL [R1+0xc90], R4 ;  /* 0x000c900401007387 */ /* 0x0005e20000100800 */
[----:B-1----:R-:W-:Y:S01]  /*1f730*/  SEL R7, R2, R234, !P6 ;  /* 0x000000ea02077207 */ /* 0x002fe20007000000 */
[----:B------:R-:W-:Y:S01]  /*1f740*/  IMAD.WIDE R72, R70, 0x4, R78 ;  /* 0x0000000446487825 */ /* 0x000fe200078e024e */
[----:B------:R-:W-:Y:S01]  /*1f750*/  LEA R76, P5, R3, UR10, 0x2 ;  /* 0x0000000a034c7c11 */ /* 0x000fe2000f8a10ff */
[----:B------:R1:W-:Y:S01]  /*1f760*/  STL [R1+0xc8c], R8 ;  /* 0x000c8c0801007387 */ /* 0x0003e20000100800 */
[----:B------:R-:W3:Y:S01]  /*1f770*/  LDCU.64 UR6, c[0x0][0x388] ;  /* 0x00007100ff0677ac */ /* 0x000ee20008000a00 */
[----:B------:R-:W-:Y:S01]  /*1f780*/  IMAD R62, R172, 0x58, RZ ;  /* 0x00000058ac3e7824 */ /* 0x000fe200078e02ff */
[----:B------:R-:W4:Y:S01]  /*1f790*/  LDC R232, c[0x0][0x3a8] ;  /* 0x0000ea00ffe87b82 */ /* 0x000f220000000800 */
[----:B--2---:R-:W-:Y:S01]  /*1f7a0*/  SEL R4, R2, R235, !P6 ;  /* 0x000000eb02047207 */ /* 0x004fe20007000000 */
[----:B------:R2:W-:Y:S01]  /*1f7b0*/  STL [R1+0xc88], R7 ;  /* 0x000c880701007387 */ /* 0x0005e20000100800 */
[----:B------:R-:W-:Y:S01]  /*1f7c0*/  IMAD.WIDE R46, R44, 0x4, R80 ;  /* 0x000000042c2e7825 */ /* 0x000fe200078e0250 */
[----:B------:R-:W3:Y:S01]  /*1f7d0*/  LDCU UR10, c[0x0][0x3b0] ;  /* 0x00007600ff0a77ac */ /* 0x000ee20008000800 */
[----:B-1----:R-:W-:Y:S01]  /*1f7e0*/  SEL R8, R2, R236, !P6 ;  /* 0x000000ec02087207 */ /* 0x002fe20007000000 */
[----:B------:R1:W-:Y:S01]  /*1f7f0*/  STL [R1+0xc84], R4 ;  /* 0x000c840401007387 */ /* 0x0003e20000100800 */
[----:B------:R-:W-:Y:S01]  /*1f800*/  IMAD.WIDE R42, R38, 0x4, R82 ;  /* 0x00000004262a7825 */ /* 0x000fe200078e0252 */
[----:B------:R-:W4:Y:S01]  /*1f810*/  LDC R233, c[0x0][0x3a0] ;  /* 0x0000e800ffe97b82 */ /* 0x000f220000000800 */
[C---:B--2---:R-:W-:Y:S01]  /*1f820*/  SEL R7, R2.reuse, R237, !P6 ;  /* 0x000000ed02077207 */ /* 0x044fe20007000000 */
[----:B------:R2:W-:Y:S01]  /*1f830*/  STL [R1+0xc80], R8 ;  /* 0x000c800801007387 */ /* 0x0005e20000100800 */
[----:B-1----:R-:W-:-:S03]  /*1f840*/  SEL R4, R2, R238, !P6 ;  /* 0x000000ee02047207 */ /* 0x002fc60007000000 */
[----:B------:R1:W-:Y:S01]  /*1f850*/  STL [R1+0xc7c], R7 ;  /* 0x000c7c0701007387 */ /* 0x0003e20000100800 */
[----:B------:R-:W-:Y:S02]  /*1f860*/  LEA.HI.X.SX32 R77, R3, UR11, 0x2, P5 ;  /* 0x0000000b034d7c11 */ /* 0x000fe4000a8f16ff */
[C---:B---3--:R-:W-:Y:S01]  /*1f870*/  SEL R165, R2.reuse, R5, !P6 ;  /* 0x0000000502a57207 */ /* 0x048fe20007000000 */
[----:B------:R3:W-:Y:S01]  /*1f880*/  STL [R1+0xc78], R4 ;  /* 0x000c780401007387 */ /* 0x0007e20000100800 */
[----:B--2---:R-:W-:Y:S01]  /*1f890*/  SEL R8, R2, R244, !P6 ;  /* 0x000000f402087207 */ /* 0x004fe20007000000 */
[----:B------:R-:W-:Y:S01]  /*1f8a0*/  IMAD.WIDE R68, R62, 0x4, R82 ;  /* 0x000000043e447825 */ /* 0x000fe200078e0252 */
[----:B-1----:R-:W-:-:S03]  /*1f8b0*/  SEL R7, R2, R246, !P6 ;  /* 0x000000f602077207 */ /* 0x002fc60007000000 */
[----:B------:R-:W-:-:S04]  /*1f8c0*/  IMAD.WIDE R66, R62, 0x4, R80 ;  /* 0x000000043e427825 */ /* 0x000fc800078e0250 */
[----:B------:R-:W-:Y:S01]  /*1f8d0*/  IMAD.WIDE R64, R62, 0x4, R78 ;  /* 0x000000043e407825 */ /* 0x000fe200078e024e */
[----:B---3--:R-:W-:Y:S01]  /*1f8e0*/  SEL R4, R2, R245, !P6 ;  /* 0x000000f502047207 */ /* 0x008fe20007000000 */
[----:B------:R-:W-:Y:S01]  /*1f8f0*/  STL [R1+0xc74], R8 ;  /* 0x000c740801007387 */ /* 0x000fe20000100800 */
[----:B------:R-:W1:Y:S01]  /*1f900*/  LDCU UR11, c[0x0][0x3b0] ;  /* 0x00007600ff0b77ac */ /* 0x000e620008000800 */
[----:B------:R-:W-:Y:S01]  /*1f910*/  IMAD.WIDE R40, R38, 0x4, R80 ;  /* 0x0000000426287825 */ /* 0x000fe200078e0250 */
[----:B------:R-:W2:Y:S01]  /*1f920*/  LDC R238, c[0x0][0x3a8] ;  /* 0x0000ea00ffee7b82 */ /* 0x000ea20000000800 */
[----:B------:R3:W-:Y:S04]  /*1f930*/  STL [R1+0xc70], R4 ;  /* 0x000c700401007387 */ /* 0x0007e80000100800 */
[----:B------:R-:W-:Y:S01]  /*1f940*/  STL [R1+0xc6c], R7 ;  /* 0x000c6c0701007387 */ /* 0x000fe20000100800 */
[----:B---3--:R-:W-:-:S05]  /*1f950*/  SEL R4, R2, R247, !P6 ;  /* 0x000000f702047207 */ /* 0x008fca0007000000 */
[----:B------:R3:W-:Y:S01]  /*1f960*/  STL [R1+0xc68], R4 ;  /* 0x000c680401007387 */ /* 0x0007e20000100800 */
[C---:B------:R-:W-:Y:S01]  /*1f970*/  SEL R8, R2.reuse, R248, !P6 ;  /* 0x000000f802087207 */ /* 0x040fe20007000000 */
[----:B---3--:R-:W3:Y:S01]  /*1f980*/  LDC R4, c[0x0][0x3a0] ;  /* 0x0000e800ff047b82 */ /* 0x008ee20000000800 */
[----:B------:R-:W-:-:S03]  /*1f990*/  SEL R7, R2, R250, !P6 ;  /* 0x000000fa02077207 */ /* 0x000fc60007000000 */
[----:B------:R1:W-:Y:S04]  /*1f9a0*/  STL [R1+0xc64], R8 ;  /* 0x000c640801007387 */ /* 0x0003e80000100800 */
[----:B------:R4:W-:Y:S01]  /*1f9b0*/  STL [R1+0xc60], R7 ;  /* 0x000c600701007387 */ /* 0x0009e20000100800 */
[C---:B-1----:R-:W-:Y:S02]  /*1f9c0*/  SEL R8, R2.reuse, R251, !P6 ;  /* 0x000000fb02087207 */ /* 0x042fe40007000000 */
[C---:B----4-:R-:W-:Y:S02]  /*1f9d0*/  SEL R7, R2.reuse, R6, !P6 ;  /* 0x0000000602077207 */ /* 0x050fe40007000000 */
[----:B------:R-:W-:Y:S01]  /*1f9e0*/  SEL R6, R2, R249, !P6 ;  /* 0x000000f902067207 */ /* 0x000fe20007000000 */
[----:B------:R-:W-:Y:S04]  /*1f9f0*/  STL [R1+0xc5c], R8 ;  /* 0x000c5c0801007387 */ /* 0x000fe80000100800 */
[----:B------:R1:W-:Y:S01]  /*1fa00*/  STL [R1+0xc58], R7 ;  /* 0x000c580701007387 */ /* 0x0003e20000100800 */
[----:B---3--:R-:W-:-:S03]  /*1fa10*/  VIADD R4, R4, 0xfffffffb ;  /* 0xfffffffb04047836 */ /* 0x008fc60000000000 */
[----:B------:R3:W-:Y:S02]  /*1fa20*/  STL [R1+0xc54], R6 ;  /* 0x000c540601007387 */ /* 0x0007e40000100800 */
[----:B------:R-:W-:Y:S01]  /*1fa30*/  ISETP.GE.U32.AND P5, PT, R4, 0x7fffff7c, PT ;  /* 0x7fffff7c0400780c */ /* 0x000fe20003fa6070 */
[----:B-1----:R-:W1:Y:S08]  /*1fa40*/  LDC R7, c[0x0][0x3a0] ;  /* 0x0000e800ff077b82 */ /* 0x002e700000000800 */
[----:B---3--:R-:W3:Y:S01]  /*1fa50*/  LDC R6, c[0x0][0x3a0] ;  /* 0x0000e800ff067b82 */ /* 0x008ee20000000800 */
[----:B------:R-:W-:-:S02]  /*1fa60*/  VIADD R2, R0, 0x100000 ;  /* 0x0010000000027836 */ /* 0x000fc40000000000 */
[----:B------:R-:W-:Y:S02]  /*1fa70*/  IMAD.SHL.U32 R5, R172, 0x4, RZ ;  /* 0x00000004ac057824 */ /* 0x000fe400078e00ff */
[C---:B------:R-:W-:Y:S01]  /*1fa80*/  VIADD R3, R0.reuse, 0x100000 ;  /* 0x0010000000037836 */ /* 0x040fe20000000000 */
[----:B------:R-:W-:Y:S01]  /*1fa90*/  IADD3 R4, PT, PT, R0, 0x100000, RZ ;  /* 0x0010000000047810 */ /* 0x000fe20007ffe0ff */
[C---:B------:R-:W-:Y:S01]  /*1faa0*/  IMAD.WIDE R8, R5.reuse, 0x4, R82 ;  /* 0x0000000405087825 */ /* 0x040fe200078e0252 */
[----:B------:R-:W-:Y:S01]  /*1fab0*/  @!PT LDS RZ, [RZ] ;  /* 0x00000000fffff984 */ /* 0x000fe20000000800 */
[----:B------:R-:W-:Y:S01]  /*1fac0*/  @!PT LDS RZ, [RZ] ;  /* 0x00000000fffff984 */ /* 0x000fe20000000800 */
[----:B------:R-:W-:Y:S01]  /*1fad0*/  @!PT LDS RZ, [RZ] ;  /* 0x00000000fffff984 */ /* 0x000fe20000000800 */
[----:B------:R-:W-:Y:S03]  /*1fae0*/  LDGSTS.E [R2+-0x80000], desc[UR40][R82.64], !P4 ;  /* 0x8000000052027fae */ /* 0x000fe6000e1a1028 */
[C---:B------:R-:W-:Y:S01]  /*1faf0*/  IMAD.WIDE R12, R5.reuse, 0x4, R80 ;  /* 0x00000004050c7825 */ /* 0x040fe200078e0250 */
[----:B------:R-:W-:Y:S04]  /*1fb00*/  LDGSTS.E [R3+-0x7ff80], desc[UR40][R80.64], !P4 ;  /* 0x8008000050037fae */ /* 0x000fe8000e1a1028 */
[----:B------:R-:W-:Y:S01]  /*1fb10*/  LDGSTS.E [R2+-0x7ff00], desc[UR40][R78.64], !P4 ;  /* 0x801000004e027fae */ /* 0x000fe2000e1a1028 */
[----:B------:R-:W-:-:S03]  /*1fb20*/  IMAD.WIDE R10, R5, 0x4, R78 ;  /* 0x00000004050a7825 */ /* 0x000fc600078e024e */
[----:B------:R-:W-:Y:S04]  /*1fb30*/  LDGSTS.E [R3+-0x7fe80], desc[UR40][R76.64], !P4 ;  /* 0x801800004c037fae */ /* 0x000fe8000e1a1028 */
[----:B------:R4:W-:Y:S04]  /*1fb40*/  STL.64 [R1+0xc38], R8 ;  /* 0x000c380801007387 */ /* 0x0009e80000100a00 */
[----:B------:R4:W-:Y:S04]  /*1fb50*/  LDGSTS.E [R4+-0x7f800], desc[UR40][R8.64], !P5 ;  /* 0x8080000008047fae */ /* 0x0009e8000e9a1028 */
[----:B------:R3:W-:Y:S04]  /*1fb60*/  LDGSTS.E [R2+-0x7f780], desc[UR40][R12.64], !P5 ;  /* 0x808800000c027fae */ /* 0x0007e8000e9a1028 */
[----:B------:R-:W-:Y:S01]  /*1fb70*/  STL.64 [R1+0xc30], R12 ;  /* 0x000c300c01007387 */ /* 0x000fe20000100a00 */
[----:B----4-:R-:W-:-:S03]  /*1fb80*/  IMAD.WIDE R8, R5, 0x4, R76 ;  /* 0x0000000405087825 */ /* 0x010fc600078e024c */
[----:B------:R4:W-:Y:S01]  /*1fb90*/  STL.64 [R1+0xc28], R10 ;  /* 0x000c280a01007387 */ /* 0x0009e20000100a00 */
[----:B---3--:R-:W-:-:S03]  /*1fba0*/  VIADD R2, R6, 0xfffffff7 ;  /* 0xfffffff706027836 */ /* 0x008fc60000000000 */
[----:B------:R4:W-:Y:S04]  /*1fbb0*/  LDGSTS.E [R3+-0x7f700], desc[UR40][R10.64], !P5 ;  /* 0x809000000a037fae */ /* 0x0009e8000e9a1028 */
[----:B------:R3:W-:Y:S04]  /*1fbc0*/  STL.64 [R1+0xc20], R8 ;  /* 0x000c200801007387 */ /* 0x0007e80000100a00 */
[----:B------:R3:W-:Y:S01]  /*1fbd0*/  LDGSTS.E [R4+-0x7f680], desc[UR40][R8.64], !P5 ;  /* 0x8098000008047fae */ /* 0x0007e2000e9a1028 */
[----:B------:R-:W-:Y:S01]  /*1fbe0*/  ISETP.GE.U32.AND P5, PT, R2, 0x7fffff78, PT ;  /* 0x7fffff780200780c */ /* 0x000fe20003fa6070 */
[----:B-1----:R-:W-:-:S02]  /*1fbf0*/  VIADD R5, R7, 0xfffffff3 ;  /* 0xfffffff307057836 */ /* 0x002fc40000000000 */
[----:B------:R-:W-:Y:S01]  /*1fc00*/  IMAD.SHL.U32 R7, R172, 0x8, RZ ;  /* 0x00000008ac077824 */ /* 0x000fe200078e00ff */
[----:B----4-:R-:W1:Y:S08]  /*1fc10*/  LDC R10, c[0x0][0x3a0] ;  /* 0x0000e800ff0a7b82 */ /* 0x010e700000000800 */
[----:B---3--:R-:W3:Y:S01]  /*1fc20*/  LDC R9, c[0x0][0x3a0] ;  /* 0x0000e800ff097b82 */ /* 0x008ee20000000800 */
[----:B------:R-:W-:Y:S01]  /*1fc30*/  ISETP.GE.U32.AND P4, PT, R5, 0x7fffff74, PT ;  /* 0x7fffff740500780c */ /* 0x000fe20003f86070 */
[----:B------:R-:W-:Y:S01]  /*1fc40*/  IMAD.WIDE R20, R7, 0x4, R82 ;  /* 0x0000000407147825 */ /* 0x000fe200078e0252 */
[----:B------:R-:W-:-:S03]  /*1fc50*/  IADD3 R2, PT, PT, R0, 0x100000, RZ ;  /* 0x0010000000027810 */ /* 0x000fc60007ffe0ff */
[C---:B------:R-:W-:Y:S01]  /*1fc60*/  IMAD.WIDE R18, R7.reuse, 0x4, R80 ;  /* 0x0000000407127825 */ /* 0x040fe200078e0250 */
[----:B------:R-:W-:Y:S03]  /*1fc70*/  STL.64 [R1+0xc18], R20 ;  /* 0x000c181401007387 */ /* 0x000fe60000100a00 */
[----:B------:R-:W-:Y:S01]  /*1fc80*/  IMAD.WIDE R16, R7, 0x4, R78 ;  /* 0x0000000407107825 */ /* 0x000fe200078e024e */
[----:B------:R-:W-:Y:S03]  /*1fc90*/  LDGSTS.E [R2+-0x7f000], desc[UR40][R20.64], !P5 ;  /* 0x8100000014027fae */ /* 0x000fe6000e9a1028 */
[----:B------:R-:W-:Y:S01]  /*1fca0*/  IMAD R8, R172, 0xc, RZ ;  /* 0x0000000cac087824 */ /* 0x000fe200078e02ff */
[----:B------:R-:W-:Y:S01]  /*1fcb0*/  STL.64 [R1+0xc10], R18 ;  /* 0x000c101201007387 */ /* 0x000fe20000100a00 */
[----:B------:R-:W-:-:S02]  /*1fcc0*/  VIADD R5, R0, 0x100000 ;  /* 0x0010000000057836 */ /* 0x000fc40000000000 */
[----:B------:R-:W-:Y:S01]  /*1fcd0*/  IMAD.WIDE R14, R7, 0x4, R76 ;  /* 0x00000004070e7825 */ /* 0x000fe200078e024c */
[----:B------:R-:W-:Y:S03]  /*1fce0*/  LDGSTS.E [R3+-0x7ef80], desc[UR40][R18.64], !P5 ;  /* 0x8108000012037fae */ /* 0x000fe6000e9a1028 */
[----:B------:R-:W-:Y:S01]  /*1fcf0*/  VIADD R6, R0, 0x100000 ;  /* 0x0010000000067836 */ /* 0x000fe20000000000 */
[----:B------:R4:W-:Y:S01]  /*1fd00*/  STL.64 [R1+0xc08], R16 ;  /* 0x000c081001007387 */ /* 0x0009e20000100a00 */
[----:B------:R-:W-:-:S03]  /*1fd10*/  IMAD.WIDE R12, R8, 0x4, R82 ;  /* 0x00000004080c7825 */ /* 0x000fc600078e0252 */
[----:B------:R4:W-:Y:S04]  /*1fd20*/  LDGSTS.E [R4+-0x7ef00], desc[UR40][R16.64], !P5 ;  /* 0x8110000010047fae */ /* 0x0009e8000e9a1028 */
[----:B------:R-:W-:Y:S04]  /*1fd30*/  LDGSTS.E [R5+-0x7ee80], desc[UR40][R14.64], !P5 ;  /* 0x811800000e057fae */ /* 0x000fe8000e9a1028 */
[----:B------:R-:W-:Y:S01]  /*1fd40*/  LDGSTS.E [R6+-0x7e800], desc[UR40][R12.64], !P4 ;  /* 0x818000000c067fae */ /* 0x000fe2000e1a1028 */
[----:B----4-:R-:W-:-:S05]  /*1fd50*/  IMAD.WIDE R16, R8, 0x4, R80 ;  /* 0x0000000408107825 */ /* 0x010fca00078e0250 */
[----:B------:R3:W-:Y:S04]  /*1fd60*/  LDGSTS.E [R2+-0x7e780], desc[UR40][R16.64], !P4 ;  /* 0x8188000010027fae */ /* 0x0007e8000e1a1028 */
[----:B------:R4:W-:Y:S01]  /*1fd70*/  STL.64 [R1+0xc00], R14 ;  /* 0x000c000e01007387 */ /* 0x0009e20000100a00 */
[----:B---3--:R-:W-:Y:S02]  /*1fd80*/  VIADD R2, R9, 0xffffffef ;  /* 0xffffffef09027836 */ /* 0x008fe40000000000 */
[----:B------:R-:W3:Y:S01]  /*1fd90*/  LDC R9, c[0x0][0x3a0] ;  /* 0x0000e800ff097b82 */ /* 0x000ee20000000800 */
[----:B------:R2:W-:Y:S01]  /*1fda0*/  STL.64 [R1+0xae0], R12 ;  /* 0x000ae00c01007387 */ /* 0x0005e20000100a00 */
[----:B----4-:R-:W-:Y:S01]  /*1fdb0*/  IMAD.WIDE R14, R8, 0x4, R78 ;  /* 0x00000004080e7825 */ /* 0x010fe200078e024e */
[----:B------:R-:W-:-:S02]  /*1fdc0*/  ISETP.GE.U32.AND P5, PT, R2, 0x7fffff70, PT ;  /* 0x7fffff700200780c */ /* 0x000fc40003fa6070 */
[----:B-1----:R-:W-:Y:S01]  /*1fdd0*/  IADD3 R5, PT, PT, R10, -0x15, RZ ;  /* 0xffffffeb0a057810 */ /* 0x002fe20007ffe0ff */
[----:B------:R-:W-:Y:S01]  /*1fde0*/  IMAD.SHL.U32 R7, R172, 0x10, RZ ;  /* 0x00000010ac077824 */ /* 0x000fe200078e00ff */
[----:B------:R1:W-:Y:S01]  /*1fdf0*/  LDGSTS.E [R3+-0x7e700], desc[UR40][R14.64], !P4 ;  /* 0x819000000e037fae */ /* 0x0003e2000e1a1028 */
[----:B------:R-:W4:Y:S01]  /*1fe00*/  LDC R10, c[0x0][0x3a0] ;  /* 0x0000e800ff0a7b82 */ /* 0x000f220000000800 */
[----:B--2---:R-:W-:Y:S02]  /*1fe10*/  IMAD.WIDE R12, R8, 0x4, R76 ;  /* 0x00000004080c7825 */ /* 0x004fe400078e024c */
[----:B------:R2:W-:Y:S04]  /*1fe20*/  STL.64 [R1+0xad8], R16 ;  /* 0x000ad81001007387 */ /* 0x0005e80000100a00 */
[----:B------:R1:W-:Y:S01]  /*1fe30*/  LDGSTS.E [R4+-0x7e680], desc[UR40][R12.64], !P4 ;  /* 0x819800000c047fae */ /* 0x0003e2000e1a1028 */
[----:B------:R-:W-:Y:S01]  /*1fe40*/  ISETP.GE.U32.AND P4, PT, R5, 0x7fffff6c, PT ;  /* 0x7fffff6c0500780c */ /* 0x000fe20003f86070 */
[----:B------:R-:W-:-:S02]  /*1fe50*/  VIADD R2, R0, 0x100000 ;  /* 0x0010000000027836 */ /* 0x000fc40000000000 */
[C---:B------:R-:W-:Y:S01]  /*1fe60*/  IMAD.WIDE R20, R7.reuse, 0x4, R82 ;  /* 0x0000000407147825 */ /* 0x040fe200078e0252 */
[----:B------:R1:W-:Y:S03]  /*1fe70*/  STL.64 [R1+0xad0], R14 ;  /* 0x000ad00e01007387 */ /* 0x0003e60000100a00 */
[C---:B------:R-:W-:Y:S01]  /*1fe80*/  IMAD.WIDE R18, R7.reuse, 0x4, R80 ;  /* 0x0000000407127825 */ /* 0x040fe200078e0250 */
[----:B------:R1:W-:Y:S03]  /*1fe90*/  STL.64 [R1+0xac8], R12 ;  /* 0x000ac80c01007387 */ /* 0x0003e60000100a00 */
[----:B--2---:R-:W-:Y:S01]  /*1fea0*/  IMAD.WIDE R16, R7, 0x4, R78 ;  /* 0x0000000407107825 */ /* 0x004fe200078e024e */
[----:B------:R-:W-:Y:S03]  /*1feb0*/  STL.64 [R1+0xa60], R20 ;  /* 0x000a601401007387 */ /* 0x000fe60000100a00 */
[----:B------:R-:W-:Y:S01]  /*1fec0*/  IMAD R8, R172, 0x14, RZ ;  /* 0x00000014ac087824 */ /* 0x000fe200078e02ff */
[----:B------:R-:W-:Y:S01]  /*1fed0*/  LDGSTS.E [R2+-0x7e000], desc[UR40][R20.64], !P5 ;  /* 0x8200000014027fae */ /* 0x000fe2000e9a1028 */
[----:B------:R-:W-:-:S02]  /*1fee0*/  VIADD R5, R0, 0x100000 ;  /* 0x0010000000057836 */ /* 0x000fc40000000000 */
[----:B-1----:R-:W-:Y:S01]  /*1fef0*/  IMAD.WIDE R14, R7, 0x4, R76 ;  /* 0x00000004070e7825 */ /* 0x002fe200078e024c */
[----:B------:R-:W-:Y:S03]  /*1ff00*/  STL.64 [R1+0xa58], R18 ;  /* 0x000a581201007387 */ /* 0x000fe60000100a00 */
[C---:B------:R-:W-:Y:S01]  /*1ff10*/  IMAD.WIDE R12, R8.reuse, 0x4, R82 ;  /* 0x00000004080c7825 */ /* 0x040fe200078e0252 */
[----:B------:R-:W-:Y:S04]  /*1ff20*/  LDGSTS.E [R3+-0x7df80], desc[UR40][R18.64], !P5 ;  /* 0x8208000012037fae */ /* 0x000fe8000e9a1028 */
[----:B------:R1:W-:Y:S04]  /*1ff30*/  STL.64 [R1+0xa50], R16 ;  /* 0x000a501001007387 */ /* 0x0003e80000100a00 */
[----:B------:R1:W-:Y:S04]  /*1ff40*/  LDGSTS.E [R4+-0x7df00], desc[UR40][R16.64], !P5 ;  /* 0x8210000010047fae */ /* 0x0003e8000e9a1028 */
[----:B------:R4:W-:Y:S04]  /*1ff50*/  LDGSTS.E [R5+-0x7de80], desc[UR40][R14.64], !P5 ;  /* 0x821800000e057fae */ /* 0x0009e8000e9a1028 */
[----:B------:R-:W-:Y:S01]  /*1ff60*/  LDGSTS.E [R6+-0x7d800], desc[UR40][R12.64], !P4 ;  /* 0x828000000c067fae */ /* 0x000fe2000e1a1028 */
[----:B-1----:R-:W-:-:S03]  /*1ff70*/  IMAD.WIDE R16, R8, 0x4, R80 ;  /* 0x0000000408107825 */ /* 0x002fc600078e0250 */
[----:B------:R1:W-:Y:S04]  /*1ff80*/  STL.64 [R1+0xa48], R14 ;  /* 0x000a480e01007387 */ /* 0x0003e80000100a00 */
[----:B------:R3:W-:Y:S01]  /*1ff90*/  LDGSTS.E [R2+-0x7d780], desc[UR40][R16.64], !P4 ;  /* 0x8288000010027fae */ /* 0x0007e2000e1a1028 */
[----:B----4-:R-:W-:Y:S02]  /*1ffa0*/  VIADD R5, R10, 0xffffffe3 ;  /* 0xffffffe30a057836 */ /* 0x010fe40000000000 */
[----:B------:R-:W2:Y:S01]  /*1ffb0*/  LDC R10, c[0x0][0x3a0] ;  /* 0x0000e800ff0a7b82 */ /* 0x000ea20000000800 */
[----:B------:R4:W-:Y:S01]  /*1ffc0*/  STL.64 [R1+0x9e0], R12 ;  /* 0x0009e00c01007387 */ /* 0x0009e20000100a00 */
[----:B-1----:R-:W-:Y:S01]  /*1ffd0*/  IMAD.WIDE R14, R8, 0x4, R78 ;  /* 0x00000004080e7825 */ /* 0x002fe200078e024e */
[----:B---3--:R-:W-:-:S03]  /*1ffe0*/  IADD3 R2, PT, PT, R9, -0x19, RZ ;  /* 0xffffffe709027810 */ /* 0x008fc60007ffe0ff */
[----:B------:R-:W-:Y:S02]  /*1fff0*/  IMAD R7, R172, 0x18, RZ ;  /* 0x00000018ac077824 */ /* 0x000fe400078e02ff */
[----:B------:R-:W1:Y:S01]  /*20000*/  LDC R9, c[0x0][0x3a0] ;  /* 0x0000e800ff097b82 */ /* 0x000e620000000800 */
[----:B------:R3:W-:Y:S01]  /*20010*/  LDGSTS.E [R3+-0x7d700], desc[UR40][R14.64], !P4 ;  /* 0x829000000e037fae */ /* 0x0007e2000e1a1028 */
[----:B------:R-:W-:Y:S01]  /*20020*/  ISETP.GE.U32.AND P5, PT, R2, 0x7fffff68, PT ;  /* 0x7fffff680200780c */ /* 0x000fe20003fa6070 */
[----:B----4-:R-:W-:Y:S02]  /*20030*/  IMAD.WIDE R12, R8, 0x4, R76 ;  /* 0x00000004080c7825 */ /* 0x010fe400078e024c */
[----:B------:R4:W-:Y:S02]  /*20040*/  STL.64 [R1+0x9d8], R16 ;  /* 0x0009d81001007387 */ /* 0x0009e40000100a00 */
[----:B------:R-:W-:Y:S02]  /*20050*/  VIADD R2, R0, 0x100000 ;  /* 0x0010000000027836 */ /* 0x000fe40000000000 */
[----:B------:R3:W-:Y:S01]  /*20060*/  LDGSTS.E [R4+-0x7d680], desc[UR40][R12.64], !P4 ;  /* 0x829800000c047fae */ /* 0x0007e2000e1a1028 */
[----:B------:R-:W-:Y:S01]  /*20070*/  ISETP.GE.U32.AND P4, PT, R5, 0x7fffff64, PT ;  /* 0x7fffff640500780c */ /* 0x000fe20003f86070 */
[----:B------:R-:W-:-:S02]  /*20080*/  IMAD.WIDE R20, R7, 0x4, R82 ;  /* 0x0000000407147825 */ /* 0x000fc400078e0252 */
[----:B------:R3:W-:Y:S02]  /*20090*/  STL.64 [R1+0x9d0], R14 ;  /* 0x0009d00e01007387 */ /* 0x0007e40000100a00 */
[C---:B------:R-:W-:Y:S02]  /*200a0*/  IMAD.WIDE R18, R7.reuse, 0x4, R80 ;  /* 0x0000000407127825 */ /* 0x040fe400078e0250 */
[----:B------:R3:W-:Y:S02]  /*200b0*/  STL.64 [R1+0x9c8], R12 ;  /* 0x0009c80c01007387 */ /* 0x0007e40000100a00 */
[----:B----4-:R-:W-:Y:S02]  /*200c0*/  IMAD.WIDE R16, R7, 0x4, R78 ;  /* 0x0000000407107825 */ /* 0x010fe400078e024e */
[----:B------:R-:W-:Y:S02]  /*200d0*/  STL.64 [R1+0x960], R20 ;  /* 0x0009601401007387 */ /* 0x000fe40000100a00 */
[----:B------:R-:W-:-:S02]  /*200e0*/  IMAD R8, R172, 0x1c, RZ ;  /* 0x0000001cac087824 */ /* 0x000fc400078e02ff */
[----:B------:R-:W-:Y:S01]  /*200f0*/  LDGSTS.E [R2+-0x7d000], desc[UR40][R20.64], !P5 ;  /* 0x8300000014027fae */ /* 0x000fe2000e9a1028 */
[----:B------:R-:W-:Y:S02]  /*20100*/  VIADD R5, R0, 0x100000 ;  /* 0x0010000000057836 */ /* 0x000fe40000000000 */
[----:B---3--:R-:W-:Y:S01]  /*20110*/  IMAD.WIDE R14, R7, 0x4, R76 ;  /* 0x00000004070e7825 */ /* 0x008fe200078e024c */
[----:B------:R-:W-:Y:S03]  /*20120*/  STL.64 [R1+0x958], R18 ;  /* 0x0009581201007387 */ /* 0x000fe60000100a00 */
[C---:B------:R-:W-:Y:S01]  /*20130*/  IMAD.WIDE R12, R8.reuse, 0x4, R82 ;  /* 0x00000004080c7825 */ /* 0x040fe200078e0252 */
[----:B------:R-:W-:Y:S04]  /*20140*/  LDGSTS.E [R3+-0x7cf80], desc[UR40][R18.64], !P5 ;  /* 0x8308000012037fae */ /* 0x000fe8000e9a1028 */
[----:B------:R3:W-:Y:S04]  /*20150*/  STL.64 [R1+0x950], R16 ;  /* 0x0009501001007387 */ /* 0x0007e80000100a00 */
[----:B------:R3:W-:Y:S04]  /*20160*/  LDGSTS.E [R4+-0x7cf00], desc[UR40][R16.64], !P5 ;  /* 0x8310000010047fae */ /* 0x0007e8000e9a1028 */
[----:B------:R2:W-:Y:S04]  /*20170*/  LDGSTS.E [R5+-0x7ce80], desc[UR40][R14.64], !P5 ;  /* 0x831800000e057fae */ /* 0x0005e8000e9a1028 */
[----:B------:R-:W-:Y:S01]  /*20180*/  LDGSTS.E [R6+-0x7c800], desc[UR40][R12.64], !P4 ;  /* 0x838000000c067fae */ /* 0x000fe2000e1a1028 */
[----:B---3--:R-:W-:-:S03]  /*20190*/  IMAD.WIDE R16, R8, 0x4, R80 ;  /* 0x0000000408107825 */ /* 0x008fc600078e0250 */
[----:B------:R3:W-:Y:S04]  /*201a0*/  STL.64 [R1+0x948], R14 ;  /* 0x0009480e01007387 */ /* 0x0007e80000100a00 */
[----:B------:R1:W-:Y:S01]  /*201b0*/  LDGSTS.E [R2+-0x7c780], desc[UR40][R16.64], !P4 ;  /* 0x8388000010027fae */ /* 0x0003e2000e1a1028 */
[----:B--2---:R-:W-:Y:S02]  /*201c0*/  VIADD R5, R10, 0xffffffdb ;  /* 0xffffffdb0a057836 */ /* 0x004fe40000000000 */
[----:B------:R-:W-:Y:S01]  /*201d0*/  IMAD.SHL.U32 R7, R172, 0x20, RZ ;  /* 0x00000020ac077824 */ /* 0x000fe200078e00ff */
[----:B------:R2:W-:Y:S01]  /*201e0*/  STL.64 [R1+0x898], R12 ;  /* 0x0008980c01007387 */ /* 0x0005e20000100a00 */
[----:B------:R-:W4:Y:S01]  /*201f0*/  LDC R10, c[0x0][0x3a0] ;  /* 0x0000e800ff0a7b82 */ /* 0x000f220000000800 */
[----:B---3--:R-:W-:Y:S01]  /*20200*/  IMAD.WIDE R14, R8, 0x4, R78 ;  /* 0x00000004080e7825 */ /* 0x008fe200078e024e */
[----:B-1----:R-:W-:-:S04]  /*20210*/  IADD3 R2, PT, PT, R9, -0x21, RZ ;  /* 0xffffffdf09027810 */ /* 0x002fc80007ffe0ff */
[----:B------:R1:W-:Y:S02]  /*20220*/  LDGSTS.E [R3+-0x7c700], desc[UR40][R14.64], !P4 ;  /* 0x839000000e037fae */ /* 0x0003e4000e1a1028 */
[----:B------:R-:W3:Y:S01]  /*20230*/  LDC R9, c[0x0][0x3a0] ;  /* 0x0000e800ff097b82 */ /* 0x000ee20000000800 */
[----:B------:R-:W-:Y:S01]  /*20240*/  ISETP.GE.U32.AND P5, PT, R2, 0x7fffff60, PT ;  /* 0x7fffff600200780c */ /* 0x000fe20003fa6070 */
[----:B--2---:R-:W-:Y:S01]  /*20250*/  IMAD.WIDE R12, R8, 0x4, R76 ;  /* 0x00000004080c7825 */ /* 0x004fe200078e024c */
        /* <DEDUP_REMOVED lines=8> */
[C---:B--2---:R-:W-:Y:S01]  /*202e0*/  IMAD.WIDE R16, R7.reuse, 0x4, R78 ;  /* 0x0000000407107825 */ /* 0x044fe200078e024e */
[----:B------:R-:W-:Y:S03]  /*202f0*/  STL.64 [R1+0x7d8], R20 ;  /* 0x0007d81401007387 */ /* 0x000fe60000100a00 */
[----:B------:R-:W-:Y:S01]  /*20300*/  IMAD R8, R172, 0x24, RZ ;  /* 0x00000024ac087824 */ /* 0x000fe200078e02ff */
[----:B------:R-:W-:Y:S01]  /*20310*/  LDGSTS.E [R2+-0x7c000], desc[UR40][R20.64], !P5 ;  /* 0x8400000014027fae */ /* 0x000fe2000e9a1028 */
[----:B------:R-:W-:Y:S01]  /*20320*/  IADD3 R5, PT, PT, R0, 0x100000, RZ ;  /* 0x0010000000057810 */ /* 0x000fe20007ffe0ff */
[----:B-1----:R-:W-:-:S02]  /*20330*/  IMAD.WIDE R14, R7, 0x4, R76 ;  /* 0x00000004070e7825 */ /* 0x002fc400078e024c */
[----:B------:R-:W-:Y:S02]  /*20340*/  STL.64 [R1+0x7c8], R18 ;  /* 0x0007c81201007387 */ /* 0x000fe40000100a00 */
[C---:B------:R-:W-:Y:S02]  /*20350*/  IMAD.WIDE R12, R8.reuse, 0x4, R82 ;  /* 0x00000004080c7825 */ /* 0x040fe400078e0252 */
[----:B------:R-:W-:Y:S04]  /*20360*/  LDGSTS.E [R3+-0x7bf80], desc[UR40][R18.64], !P5 ;  /* 0x8408000012037fae */ /* 0x000fe8000e9a1028 */
[----:B------:R1:W-:Y:S04]  /*20370*/  STL.64 [R1+0x7b8], R16 ;  /* 0x0007b81001007387 */ /* 0x0003e80000100a00 */
[----:B------:R1:W-:Y:S04]  /*20380*/  LDGSTS.E [R4+-0x7bf00], desc[UR40][R16.64], !P5 ;  /* 0x8410000010047fae */ /* 0x0003e8000e9a1028 */
[----:B------:R4:W-:Y:S04]  /*20390*/  LDGSTS.E [R5+-0x7be80], desc[UR40][R14.64], !P5 ;  /* 0x841800000e057fae */ /* 0x0009e8000e9a1028 */
[----:B------:R-:W-:Y:S01]  /*203a0*/  LDGSTS.E [R6+-0x7b800], desc[UR40][R12.64], !P4 ;  /* 0x848000000c067fae */ /* 0x000fe2000e1a1028 */
[----:B-1----:R-:W-:-:S05]  /*203b0*/  IMAD.WIDE R16, R8, 0x4, R80 ;  /* 0x0000000408107825 */ /* 0x002fca00078e0250 */
[----:B------:R3:W-:Y:S01]  /*203c0*/  LDGSTS.E [R2+-0x7b780], desc[UR40][R16.64], !P4 ;  /* 0x8488000010027fae */ /* 0x0007e2000e1a1028 */
[----:B----4-:R-:W-:Y:S02]  /*203d0*/  VIADD R5, R10, 0xffffffd3 ;  /* 0xffffffd30a057836 */ /* 0x010fe40000000000 */
[----:B------:R-:W-:Y:S01]  /*203e0*/  IMAD R7, R172, 0x28, RZ ;  /* 0x00000028ac077824 */ /* 0x000fe200078e02ff */
[----:B------:R1:W-:Y:S01]  /*203f0*/  STL.64 [R1+0x7a8], R14 ;  /* 0x0007a80e01007387 */ /* 0x0003e20000100a00 */
[----:B------:R-:W2:Y:S01]  /*20400*/  LDC R10, c[0x0][0x3a0] ;  /* 0x0000e800ff0a7b82 */ /* 0x000ea20000000800 */
[----:B---3--:R-:W-:-:S07]  /*20410*/  VIADD R2, R9, 0xffffffd7 ;  /* 0xffffffd709027836 */ /* 0x008fce0000000000 */
[----:B------:R-:W3:Y:S01]  /*20420*/  LDC R9, c[0x0][0x3a0] ;  /* 0x0000e800ff097b82 */ /* 0x000ee20000000800 */
[----:B------:R4:W-:Y:S01]  /*20430*/  STL.64 [R1+0x748], R12 ;  /* 0x0007480c01007387 */ /* 0x0009e20000100a00 */
[----:B-1----:R-:W-:Y:S01]  /*20440*/  IMAD.WIDE R14, R8, 0x4, R78 ;  /* 0x00000004080e7825 */ /* 0x002fe200078e024e */
[----:B------:R-:W-:-:S04]  /*20450*/  ISETP.GE.U32.AND P5, PT, R2, 0x7fffff58, PT ;  /* 0x7fffff580200780c */ /* 0x000fc80003fa6070 */
[----:B------:R1:W-:Y:S01]  /*20460*/  LDGSTS.E [R3+-0x7b700], desc[UR40][R14.64], !P4 ;  /* 0x849000000e037fae */ /* 0x0003e2000e1a1028 */
[----:B----4-:R-:W-:-:S03]  /*20470*/  IMAD.WIDE R12, R8, 0x4, R76 ;  /* 0x00000004080c7825 */ /* 0x010fc600078e024c */
[----:B------:R4:W-:Y:S04]  /*20480*/  STL.64 [R1+0x740], R16 ;  /* 0x0007401001007387 */ /* 0x0009e80000100a00 */
[----:B------:R1:W-:Y:S01]  /*20490*/  LDGSTS.E [R4+-0x7b680], desc[UR40][R12.64], !P4 ;  /* 0x849800000c047fae */ /* 0x0003e2000e1a1028 */
[----:B------:R-:W-:Y:S01]  /*204a0*/  ISETP.GE.U32.AND P4, PT, R5, 0x7fffff54, PT ;  /* 0x7fffff540500780c */ /* 0x000fe20003f86070 */
[----:B------:R-:W-:Y:S02]  /*204b0*/  VIADD R2, R0, 0x100000 ;  /* 0x0010000000027836 */ /* 0x000fe40000000000 */
[C---:B------:R-:W-:Y:S01]  /*204c0*/  IMAD.WIDE R20, R7.reuse, 0x4, R82 ;  /* 0x0000000407147825 */ /* 0x040fe200078e0252 */
[----:B------:R1:W-:Y:S03]  /*204d0*/  STL.64 [R1+0x738], R14 ;  /* 0x0007380e01007387 */ /* 0x0003e60000100a00 */
[C---:B------:R-:W-:Y:S01]  /*204e0*/  IMAD.WIDE R18, R7.reuse, 0x4, R80 ;  /* 0x0000000407127825 */ /* 0x040fe200078e0250 */
[----:B------:R2:W-:Y:S03]  /*204f0*/  STL.64 [R1+0x730], R12 ;  /* 0x0007300c01007387 */ /* 0x0005e60000100a00 */
[C---:B----4-:R-:W-:Y:S01]  /*20500*/  IMAD.WIDE R16, R7.reuse, 0x4, R78 ;  /* 0x0000000407107825 */ /* 0x050fe200078e024e */
[----:B------:R-:W-:Y:S03]  /*20510*/  STL.64 [R1+0x6d0], R20 ;  /* 0x0006d01401007387 */ /* 0x000fe60000100a00 */
[----:B------:R-:W-:Y:S01]  /*20520*/  IMAD R8, R172, 0x2c, RZ ;  /* 0x0000002cac087824 */ /* 0x000fe200078e02ff */
[----:B------:R-:W-:Y:S01]  /*20530*/  LDGSTS.E [R2+-0x7b000], desc[UR40][R20.64], !P5 ;  /* 0x8500000014027fae */ /* 0x000fe2000e9a1028 */
[----:B------:R-:W-:Y:S01]  /*20540*/  IADD3 R5, PT, PT, R0, 0x100000, RZ ;  /* 0x0010000000057810 */ /* 0x000fe20007ffe0ff */
[----:B-1----:R-:W-:-:S02]  /*20550*/  IMAD.WIDE R14, R7, 0x4, R76 ;  /* 0x00000004070e7825 */ /* 0x002fc400078e024c */
[----:B------:R-:W-:Y:S02]  /*20560*/  STL.64 [R1+0x6c8], R18 ;  /* 0x0006c81201007387 */ /* 0x000fe40000100a00 */
[C---:B--2---:R-:W-:Y:S02]  /*20570*/  IMAD.WIDE R12, R8.reuse, 0x4, R82 ;  /* 0x00000004080c7825 */ /* 0x044fe400078e0252 */
[----:B------:R-:W-:Y:S04]  /*20580*/  LDGSTS.E [R3+-0x7af80], desc[UR40][R18.64], !P5 ;  /* 0x8508000012037fae */ /* 0x000fe8000e9a1028 */
[----:B------:R1:W-:Y:S04]  /*20590*/  STL.64 [R1+0x6c0], R16 ;  /* 0x0006c01001007387 */ /* 0x0003e80000100a00 */
[----:B------:R1:W-:Y:S04]  /*205a0*/  LDGSTS.E [R4+-0x7af00], desc[UR40][R16.64], !P5 ;  /* 0x8510000010047fae */ /* 0x0003e8000e9a1028 */
[----:B------:R2:W-:Y:S04]  /*205b0*/  LDGSTS.E [R5+-0x7ae80], desc[UR40][R14.64], !P5 ;  /* 0x851800000e057fae */ /* 0x0005e8000e9a1028 */
[----:B------:R-:W-:Y:S01]  /*205c0*/  LDGSTS.E [R6+-0x7a800], desc[UR40][R12.64], !P4 ;  /* 0x858000000c067fae */ /* 0x000fe2000e1a1028 */
[----:B-1----:R-:W-:-:S05]  /*205d0*/  IMAD.WIDE R16, R8, 0x4, R80 ;  /* 0x0000000408107825 */ /* 0x002fca00078e0250 */
[----:B------:R3:W-:Y:S01]  /*205e0*/  LDGSTS.E [R2+-0x7a780], desc[UR40][R16.64], !P4 ;  /* 0x8588000010027fae */ /* 0x0007e2000e1a1028 */
[----:B--2---:R-:W-:Y:S02]  /*205f0*/  VIADD R5, R10, 0xffffffcb ;  /* 0xffffffcb0a057836 */ /* 0x004fe40000000000 */
        /* <DEDUP_REMOVED lines=68> */
[----:B------:R-:W1:Y:S01]  /*20a40*/  LDC R10, c[0x0][0x3a0] ;  /* 0x0000e800ff0a7b82 */ /* 0x000e620000000800 */
[----:B------:R2:W-:Y:S01]  /*20a50*/  STL.64 [R1+0x298], R14 ;  /* 0x0002980e01007387 */ /* 0x0005e20000100a00 */
[----:B---3--:R-:W-:-:S06]  /*20a60*/  VIADD R2, R9, 0xffffffbf ;  /* 0xffffffbf09027836 */ /* 0x008fcc0000000000 */
[----:B------:R-:W3:Y:S01]  /*20a70*/  LDC R9, c[0x0][0x3a0] ;  /* 0x0000e800ff097b82 */ /* 0x000ee20000000800 */
[----:B------:R4:W-:Y:S01]  /*20a80*/  STL.64 [R1+0x258], R12 ;  /* 0x0002580c01007387 */ /* 0x0009e20000100a00 */
[----:B--2---:R-:W-:Y:S01]  /*20a90*/  IMAD.WIDE R14, R8, 0x4, R78 ;  /* 0x00000004080e7825 */ /* 0x004fe200078e024e */
[----:B------:R-:W-:-:S03]  /*20aa0*/  ISETP.GE.U32.AND P5, PT, R2, 0x7fffff40, PT ;  /* 0x7fffff400200780c */ /* 0x000fc60003fa6070 */
[----:B------:R-:W-:Y:S01]  /*20ab0*/  IMAD.SHL.U32 R7, R172, 0x40, RZ ;  /* 0x00000040ac077824 */ /* 0x000fe200078e00ff */
[----:B------:R2:W-:Y:S01]  /*20ac0*/  LDGSTS.E [R3+-0x78700], desc[UR40][R14.64], !P4 ;  /* 0x879000000e037fae */ /* 0x0005e2000e1a1028 */
[----:B----4-:R-:W-:Y:S01]  /*20ad0*/  IMAD.WIDE R12, R8, 0x4, R76 ;  /* 0x00000004080c7825 */ /* 0x010fe200078e024c */
[----:B------:R-:W-:Y:S02]  /*20ae0*/  IADD3 R2, PT, PT, R0, 0x100000, RZ ;  /* 0x0010000000027810 */ /* 0x000fe40007ffe0ff */
[----:B------:R4:W-:Y:S01]  /*20af0*/  STL.64 [R1+0x250], R16 ;  /* 0x0002501001007387 */ /* 0x0009e20000100a00 */
[----:B------:R-:W-:-:S03]  /*20b00*/  IMAD.WIDE R20, R7, 0x4, R82 ;  /* 0x0000000407147825 */ /* 0x000fc600078e0252 */
[----:B------:R1:W-:Y:S01]  /*20b10*/  LDGSTS.E [R4+-0x78680], desc[UR40][R12.64], !P4 ;  /* 0x879800000c047fae */ /* 0x0003e2000e1a1028 */
[----:B------:R-:W-:Y:S01]  /*20b20*/  ISETP.GE.U32.AND P4, PT, R5, 0x7fffff3c, PT ;  /* 0x7fffff3c0500780c */ /* 0x000fe20003f86070 */
[C---:B------:R-:W-:Y:S02]  /*20b30*/  IMAD.WIDE R18, R7.reuse, 0x4, R80 ;  /* 0x0000000407127825 */ /* 0x040fe400078e0250 */
[----:B------:R2:W-:Y:S02]  /*20b40*/  STL.64 [R1+0x248], R14 ;  /* 0x0002480e01007387 */ /* 0x0005e40000100a00 */
[----:B------:R-:W-:Y:S02]  /*20b50*/  IMAD R8, R172, 0x44, RZ ;  /* 0x00000044ac087824 */ /* 0x000fe400078e02ff */
[C---:B----4-:R-:W-:Y:S01]  /*20b60*/  IMAD.WIDE R16, R7.reuse, 0x4, R78 ;  /* 0x0000000407107825 */ /* 0x050fe200078e024e */
[----:B------:R1:W-:Y:S03]  /*20b70*/  STL.64 [R1+0x240], R12 ;  /* 0x0002400c01007387 */ /* 0x0003e60000100a00 */
[----:B------:R-:W-:Y:S01]  /*20b80*/  VIADD R5, R0, 0x100000 ;  /* 0x0010000000057836 */ /* 0x000fe20000000000 */
[----:B------:R-:W-:Y:S01]  /*20b90*/  STL.64 [R1+0x200], R20 ;  /* 0x0002001401007387 */ /* 0x000fe20000100a00 */
[----:B--2---:R-:W-:-:S03]  /*20ba0*/  IMAD.WIDE R14, R7, 0x4, R76 ;  /* 0x00000004070e7825 */ /* 0x004fc600078e024c */
[----:B------:R-:W-:Y:S04]  /*20bb0*/  LDGSTS.E [R2+-0x78000], desc[UR40][R20.64], !P5 ;  /* 0x8800000014027fae */ /* 0x000fe8000e9a1028 */
[----:B------:R-:W-:Y:S01]  /*20bc0*/  STL.64 [R1+0x1f0], R18 ;  /* 0x0001f01201007387 */ /* 0x000fe20000100a00 */
[----:B-1----:R-:W-:-:S03]  /*20bd0*/  IMAD.WIDE R12, R8, 0x4, R82 ;  /* 0x00000004080c7825 */ /* 0x002fc600078e0252 */
        /* <DEDUP_REMOVED lines=15> */
[----:B------:R-:W-:Y:S01]  /*20cd0*/  IMAD R7, R172, 0x48, RZ ;  /* 0x00000048ac077824 */ /* 0x000fe200078e02ff */
        /* <DEDUP_REMOVED lines=16> */
[----:B------:R2:W-:Y:S01]  /*20de0*/  STL.64 [R1+0xf8], R18 ;  /* 0x0000f81201007387 */ /* 0x0005e20000100a00 */
[----:B-1----:R-:W-:-:S03]  /*20df0*/  IMAD.WIDE R12, R8, 0x4, R82 ;  /* 0x00000004080c7825 */ /* 0x002fc600078e0252 */
[----:B------:R2:W-:Y:S04]  /*20e00*/  LDGSTS.E [R3+-0x76f80], desc[UR40][R18.64], !P5 ;  /* 0x8908000012037fae */ /* 0x0005e8000e9a1028 */
[----:B------:R1:W-:Y:S04]  /*20e10*/  STL.64 [R1+0xf0], R16 ;  /* 0x0000f01001007387 */ /* 0x0003e80000100a00 */
[----:B------:R1:W-:Y:S04]  /*20e20*/  LDGSTS.E [R4+-0x76f00], desc[UR40][R16.64], !P5 ;  /* 0x8910000010047fae */ /* 0x0003e8000e9a1028 */
[----:B------:R4:W-:Y:S01]  /*20e30*/  STL.64 [R1+0xe8], R14 ;  /* 0x0000e80e01007387 */ /* 0x0009e20000100a00 */
[----:B------:R-:W-:Y:S01]  /*20e40*/  IMAD R7, R172, 0x50, RZ ;  /* 0x00000050ac077824 */ /* 0x000fe200078e02ff */
[----:B--2---:R-:W2:Y:S02]  /*20e50*/  LDC R18, c[0x0][0x3a8] ;  /* 0x0000ea00ff127b82 */ /* 0x004ea40000000800 */
[----:B------:R4:W-:Y:S01]  /*20e60*/  LDGSTS.E [R5+-0x76e80], desc[UR40][R14.64], !P5 ;  /* 0x891800000e057fae */ /* 0x0009e2000e9a1028 */
[----:B-1----:R-:W-:-:S03]  /*20e70*/  IMAD.WIDE R16, R8, 0x4, R80 ;  /* 0x0000000408107825 */ /* 0x002fc600078e0250 */
[----:B------:R1:W-:Y:S04]  /*20e80*/  STL.64 [R1+0xa0], R12 ;  /* 0x0000a00c01007387 */ /* 0x0003e80000100a00 */
[----:B------:R1:W-:Y:S01]  /*20e90*/  LDGSTS.E [R6+-0x76800], desc[UR40][R12.64], !P4 ;  /* 0x898000000c067fae */ /* 0x0003e2000e1a1028 */
[----:B----4-:R-:W-:-:S03]  /*20ea0*/  IMAD.WIDE R14, R8, 0x4, R78 ;  /* 0x00000004080e7825 */ /* 0x010fc600078e024e */
[----:B------:R3:W-:Y:S01]  /*20eb0*/  LDGSTS.E [R2+-0x76780], desc[UR40][R16.64], !P4 ;  /* 0x8988000010027fae */ /* 0x0007e2000e1a1028 */
[----:B------:R-:W-:-:S03]  /*20ec0*/  VIADD R5, R10, 0xffffffab ;  /* 0xffffffab0a057836 */ /* 0x000fc60000000000 */
[----:B------:R4:W-:Y:S01]  /*20ed0*/  LDGSTS.E [R3+-0x76700], desc[UR40][R14.64], !P4 ;  /* 0x899000000e037fae */ /* 0x0009e2000e1a1028 */
[----:B-1----:R-:W-:Y:S02]  /*20ee0*/  IMAD.WIDE R12, R8, 0x4, R76 ;  /* 0x00000004080c7825 */ /* 0x002fe400078e024c */
[----:B------:R-:W1:Y:S02]  /*20ef0*/  LDC R8, c[0x0][0x3a0] ;  /* 0x0000e800ff087b82 */ /* 0x000e640000000800 */
[----:B---3--:R-:W-:Y:S01]  /*20f00*/  VIADD R2, R9, 0xffffffaf ;  /* 0xffffffaf09027836 */ /* 0x008fe20000000000 */
[----:B------:R3:W-:Y:S04]  /*20f10*/  LDGSTS.E [R4+-0x76680], desc[UR40][R12.64], !P4 ;  /* 0x899800000c047fae */ /* 0x0007e8000e1a1028 */
[----:B------:R-:W-:Y:S01]  /*20f20*/  ISETP.GE.U32.AND P5, PT, R2, 0x7fffff30, PT ;  /* 0x7fffff300200780c */ /* 0x000fe20003fa6070 */
[----:B------:R-:W1:Y:S01]  /*20f30*/  LDC R9, c[0x0][0x3a0] ;  /* 0x0000e800ff097b82 */ /* 0x000e620000000800 */
[----:B------:R-:W-:Y:S01]  /*20f40*/  ISETP.GE.U32.AND P4, PT, R5, 0x7fffff2c, PT ;  /* 0x7fffff2c0500780c */ /* 0x000fe20003f86070 */
[----:B------:R2:W-:Y:S01]  /*20f50*/  STL.64 [R1+0x98], R16 ;  /* 0x0000981001007387 */ /* 0x0005e20000100a00 */
[----:B------:R-:W-:-:S03]  /*20f60*/  IADD3 R2, PT, PT, R0, 0x100000, RZ ;  /* 0x0010000000027810 */ /* 0x000fc60007ffe0ff */
[----:B------:R4:W-:Y:S01]  /*20f70*/  STL.64 [R1+0x90], R14 ;  /* 0x0000900e01007387 */ /* 0x0009e20000100a00 */
[----:B------:R-:W-:-:S03]  /*20f80*/  VIADD R5, R0, 0x100000 ;  /* 0x0010000000057836 */ /* 0x000fc60000000000 */
[----:B------:R3:W-:Y:S01]  /*20f90*/  STL.64 [R1+0x88], R12 ;  /* 0x0000880c01007387 */ /* 0x0007e20000100a00 */
[----:B------:R-:W-:-:S04]  /*20fa0*/  IMAD.WIDE R10, R7, 0x4, R76 ;  /* 0x00000004070a7825 */ /* 0x000fc800078e024c */
[----:B--2---:R-:W-:-:S04]  /*20fb0*/  IMAD.WIDE R16, R7, 0x4, R82 ;  /* 0x0000000407107825 */ /* 0x004fc800078e0252 */
[C---:B----4-:R-:W-:Y:S01]  /*20fc0*/  IMAD.WIDE R14, R7.reuse, 0x4, R80 ;  /* 0x00000004070e7825 */ /* 0x050fe200078e0250 */
[----:B------:R-:W-:Y:S03]  /*20fd0*/  LDGSTS.E [R2+-0x76000], desc[UR40][R16.64], !P5 ;  /* 0x8a00000010027fae */ /* 0x000fe6000e9a1028 */
[----:B---3--:R-:W-:Y:S01]  /*20fe0*/  IMAD.WIDE R12, R7, 0x4, R78 ;  /* 0x00000004070c7825 */ /* 0x008fe200078e024e */
[----:B------:R-:W-:Y:S01]  /*20ff0*/  LDGSTS.E [R3+-0x75f80], desc[UR40][R14.64], !P5 ;  /* 0x8a0800000e037fae */ /* 0x000fe2000e9a1028 */
[----:B------:R-:W2:Y:S02]  /*21000*/  LDC R7, c[0x0][0x3a0] ;  /* 0x0000e800ff077b82 */ /* 0x000ea40000000800 */
[C---:B------:R-:W-:Y:S01]  /*21010*/  IMAD.WIDE R250, R70.reuse, 0x4, R82 ;  /* 0x0000000446fa7825 */ /* 0x040fe200078e0252 */
[----:B------:R-:W-:Y:S04]  /*21020*/  LDGSTS.E [R4+-0x75f00], desc[UR40][R12.64], !P5 ;  /* 0x8a1000000c047fae */ /* 0x000fe8000e9a1028 */
[----:B------:R1:W-:Y:S04]  /*21030*/  LDGSTS.E [R5+-0x75e80], desc[UR40][R10.64], !P5 ;  /* 0x8a1800000a057fae */ /* 0x0003e8000e9a1028 */
[----:B------:R-:W-:Y:S04]  /*21040*/  LDGSTS.E [R6+-0x75800], desc[UR40][R250.64], !P4 ;  /* 0x8a800000fa067fae */ /* 0x000fe8000e1a1028 */
[----:B------:R3:W-:Y:S01]  /*21050*/  LDGSTS.E [R2+-0x75780], desc[UR40][R74.64], !P4 ;  /* 0x8a8800004a027fae */ /* 0x0007e2000e1a1028 */
[----:B------:R-:W-:-:S03]  /*21060*/  IMAD.WIDE R70, R70, 0x4, R76 ;  /* 0x0000000446467825 */ /* 0x000fc600078e024c */
[----:B------:R-:W-:Y:S01]  /*21070*/  LDGSTS.E [R3+-0x75700], desc[UR40][R72.64], !P4 ;  /* 0x8a90000048037fae */ /* 0x000fe2000e1a1028 */
[----:B-1----:R-:W-:Y:S02]  /*21080*/  VIADD R5, R9, 0xffffffa3 ;  /* 0xffffffa309057836 */ /* 0x002fe40000000000 */
[----:B------:R-:W-:Y:S01]  /*21090*/  IMAD.WIDE R62, R62, 0x4, R76 ;  /* 0x000000043e3e7825 */ /* 0x000fe200078e024c */
[----:B------:R-:W-:Y:S01]  /*210a0*/  LDGSTS.E [R4+-0x75680], desc[UR40][R70.64], !P4 ;  /* 0x8a98000046047fae */ /* 0x000fe2000e1a1028 */
[----:B------:R-:W1:Y:S02]  /*210b0*/  LDC R9, c[0x0][0x3a0] ;  /* 0x0000e800ff097b82 */ /* 0x000e640000000800 */
[----:B---3--:R-:W-:-:S05]  /*210c0*/  VIADD R2, R8, 0xffffffa7 ;  /* 0xffffffa708027836 */ /* 0x008fca0000000000 */
[----:B------:R-:W-:Y:S01]  /*210d0*/  ISETP.GE.U32.AND P5, PT, R2, 0x7fffff28, PT ;  /* 0x7fffff280200780c */ /* 0x000fe20003fa6070 */
[----:B------:R-:W-:Y:S01]  /*210e0*/  STL.64 [R1+0x48], R16 ;  /* 0x0000481001007387 */ /* 0x000fe20000100a00 */
[C---:B------:R-:W-:Y:S01]  /*210f0*/  IADD3 R2, PT, PT, R0.reuse, 0x100000, RZ ;  /* 0x0010000000027810 */ /* 0x040fe20007ffe0ff */
[----:B------:R-:W3:Y:S01]  /*21100*/  LDC R8, c[0x0][0x3a0] ;  /* 0x0000e800ff087b82 */ /* 0x000ee20000000800 */
[----:B------:R-:W-:Y:S01]  /*21110*/  ISETP.GE.U32.AND P4, PT, R5, 0x7fffff24, PT ;  /* 0x7fffff240500780c */ /* 0x000fe20003f86070 */
[----:B------:R-:W-:Y:S01]  /*21120*/  VIADD R5, R0, 0x100000 ;  /* 0x0010000000057836 */ /* 0x000fe20000000000 */
[----:B------:R-:W-:Y:S04]  /*21130*/  STL.64 [R1+0x180], R14 ;  /* 0x0001800e01007387 */ /* 0x000fe80000100a00 */
[----:B------:R-:W-:Y:S04]  /*21140*/  STL.64 [R1+0x40], R12 ;  /* 0x0000400c01007387 */ /* 0x000fe80000100a00 */
[----:B------:R-:W-:Y:S04]  /*21150*/  LDGSTS.E [R2+-0x75000], desc[UR40][R68.64], !P5 ;  /* 0x8b00000044027fae */ /* 0x000fe8000e9a1028 */
[----:B------:R-:W-:Y:S04]  /*21160*/  LDGSTS.E [R3+-0x74f80], desc[UR40][R66.64], !P5 ;  /* 0x8b08000042037fae */ /* 0x000fe8000e9a1028 */
[----:B------:R4:W-:Y:S04]  /*21170*/  STL.64 [R1+0x38], R10 ;  /* 0x0000380a01007387 */ /* 0x0009e80000100a00 */
[----:B------:R-:W-:Y:S04]  /*21180*/  LDGSTS.E [R4+-0x74f00], desc[UR40][R64.64], !P5 ;  /* 0x8b10000040047fae */ /* 0x000fe8000e9a1028 */
[----:B------:R-:W-:Y:S04]  /*21190*/  STL [R1+0xab50], R250 ;  /* 0x00ab50fa01007387 */ /* 0x000fe80000100800 */
[----:B------:R2:W-:Y:S04]  /*211a0*/  LDGSTS.E [R5+-0x74e80], desc[UR40][R62.64], !P5 ;  /* 0x8b1800003e057fae */ /* 0x0005e8000e9a1028 */
[----:B------:R-:W-:Y:S04]  /*211b0*/  STL [R1+0xab4c], R251 ;  /* 0x00ab4cfb01007387 */ /* 0x000fe80000100800 */
[----:B------:R-:W-:Y:S01]  /*211c0*/  STL [R1+0xab58], R74 ;  /* 0x00ab584a01007387 */ /* 0x000fe20000100800 */
[----:B--2---:R-:W-:-:S03]  /*211d0*/  VIADD R5, R7, 0xffffff9f ;  /* 0xffffff9f07057836 */ /* 0x004fc60000000000 */
[----:B------:R-:W-:Y:S01]  /*211e0*/  STL [R1+0xab54], R75 ;  /* 0x00ab544b01007387 */ /* 0x000fe20000100800 */
[----:B------:R-:W2:Y:S03]  /*211f0*/  LDC R7, c[0x0][0x3a0] ;  /* 0x0000e800ff077b82 */ /* 0x000ea60000000800 */
[----:B------:R-:W-:Y:S04]  /*21200*/  STL [R1+0xab60], R72 ;  /* 0x00ab604801007387 */ /* 0x000fe80000100800 */
[----:B------:R-:W-:Y:S01]  /*21210*/  STL [R1+0xab5c], R73 ;  /* 0x00ab5c4901007387 */ /* 0x000fe20000100800 */
[----:B------:R-:W-:-:S03]  /*21220*/  ISETP.GE.U32.AND P5, PT, R5, 0x7fffff20, PT ;  /* 0x7fffff200500780c */ /* 0x000fc60003fa6070 */
[----:B------:R-:W-:Y:S04]  /*21230*/  STL [R1+0xab68], R70 ;  /* 0x00ab684601007387 */ /* 0x000fe80000100800 */
[----:B------:R-:W-:Y:S04]  /*21240*/  STL [R1+0xab64], R71 ;  /* 0x00ab644701007387 */ /* 0x000fe80000100800 */
[----:B------:R-:W-:Y:S04]  /*21250*/  STL [R1+0xab70], R68 ;  /* 0x00ab704401007387 */ /* 0x000fe80000100800 */
[----:B------:R-:W-:Y:S01]  /*21260*/  STL [R1+0xab6c], R69 ;  /* 0x00ab6c4501007387 */ /* 0x000fe20000100800 */
[----:B----4-:R-:W-:-:S03]  /*21270*/  IMAD.WIDE R10, R56, 0x4, R78 ;  /* 0x00000004380a7825 */ /* 0x010fc600078e024e */
[----:B------:R-:W-:Y:S04]  /*21280*/  STL [R1+0xab78], R66 ;  /* 0x00ab784201007387 */ /* 0x000fe80000100800 */
[----:B------:R-:W-:Y:S04]  /*21290*/  STL [R1+0xab74], R67 ;  /* 0x00ab744301007387 */ /* 0x000fe80000100800 */
[----:B------:R-:W-:Y:S01]  /*212a0*/  STL [R1+0xab80], R64 ;  /* 0x00ab804001007387 */ /* 0x000fe20000100800 */
[----:B------:R-:W-:-:S03]  /*212b0*/  IMAD.WIDE R56, R56, 0x4, R76 ;  /* 0x0000000438387825 */ /* 0x000fc600078e024c */
[----:B------:R-:W-:Y:S04]  /*212c0*/  STL [R1+0xab7c], R65 ;  /* 0x00ab7c4101007387 */ /* 0x000fe80000100800 */
[----:B------:R-:W-:Y:S04]  /*212d0*/  STL [R1+0xab88], R62 ;  /* 0x00ab883e01007387 */ /* 0x000fe80000100800 */
[----:B------:R-:W-:Y:S04]  /*212e0*/  STL [R1+0xab84], R63 ;  /* 0x00ab843f01007387 */ /* 0x000fe80000100800 */
[----:B------:R3:W-:Y:S04]  /*212f0*/  LDGSTS.E [R6+-0x74800], desc[UR40][R60.64], !P4 ;  /* 0x8b8000003c067fae */ /* 0x0007e8000e1a1028 */
[----:B------:R-:W-:Y:S01]  /*21300*/  STL [R1+0xab90], R60 ;  /* 0x00ab903c01007387 */ /* 0x000fe20000100800 */
[----:B------:R-:W-:-:S03]  /*21310*/  IADD3 R5, PT, PT, R0, 0x100000, RZ ;  /* 0x0010000000057810 */ /* 0x000fc60007ffe0ff */
[----:B------:R-:W-:Y:S04]  /*21320*/  STL [R1+0xab8c], R61 ;  /* 0x00ab8c3d01007387 */ /* 0x000fe80000100800 */
[----:B------:R-:W-:Y:S04]  /*21330*/  LDGSTS.E [R2+-0x74780], desc[UR40][R58.64], !P4 ;  /* 0x8b8800003a027fae */ /* 0x000fe8000e1a1028 */
[----:B------:R4:W-:Y:S04]  /*21340*/  STL.64 [R1+0x198], R10 ;  /* 0x0001980a01007387 */ /* 0x0009e80000100a00 */
[----:B------:R4:W-:Y:S01]  /*21350*/  LDGSTS.E [R3+-0x74700], desc[UR40][R10.64], !P4 ;  /* 0x8b9000000a037fae */ /* 0x0009e2000e1a1028 */
[----:B---3--:R-:W-:-:S02]  /*21360*/  VIADD R6, R8, 0xffffff9b ;  /* 0xffffff9b08067836 */ /* 0x008fc40000000000 */
[----:B------:R-:W3:Y:S01]  /*21370*/  LDC R8, c[0x0][0x3a8] ;  /* 0x0000ea00ff087b82 */ /* 0x000ee20000000800 */
[----:B------:R-:W-:Y:S04]  /*21380*/  LDGSTS.E [R4+-0x74680], desc[UR40][R56.64], !P4 ;  /* 0x8b98000038047fae */ /* 0x000fe8000e1a1028 */
[----:B------:R-:W-:Y:S01]  /*21390*/  LDGSTS.E [R2+-0x74000], desc[UR40][R54.64], !P5 ;  /* 0x8c00000036027fae */ /* 0x000fe2000e9a1028 */
[----:B----4-:R-:W-:-:S03]  /*213a0*/  IMAD.WIDE R10, R50, 0x4, R78 ;  /* 0x00000004320a7825 */ /* 0x010fc600078e024e */
[----:B------:R-:W-:Y:S01]  /*213b0*/  LDGSTS.E [R3+-0x73f80], desc[UR40][R52.64], !P5 ;  /* 0x8c08000034037fae */ /* 0x000fe2000e9a1028 */
[----:B------:R-:W-:-:S03]  /*213c0*/  IMAD.WIDE R50, R50, 0x4, R76 ;  /* 0x0000000432327825 */ /* 0x000fc600078e024c */
[----:B------:R-:W-:Y:S04]  /*213d0*/  LDGSTS.E [R4+-0x73f00], desc[UR40][R10.64], !P5 ;  /* 0x8c1000000a047fae */ /* 0x000fe8000e9a1028 */
[----:B------:R2:W-:Y:S01]  /*213e0*/  LDGSTS.E [R5+-0x73e80], desc[UR40][R50.64], !P5 ;  /* 0x8c18000032057fae */ /* 0x0005e2000e9a1028 */
[----:B------:R-:W-:-:S03]  /*213f0*/  ISETP.GE.U32.AND P4, PT, R6, 0x7fffff1c, PT ;  /* 0x7fffff1c0600780c */ /* 0x000fc60003f86070 */
[----:B------:R-:W-:Y:S01]  /*21400*/  STL [R1+0xab98], R58 ;  /* 0x00ab983a01007387 */ /* 0x000fe20000100800 */
[----:B--2---:R-:W-:Y:S02]  /*21410*/  VIADD R5, R7, 0xffffff97 ;  /* 0xffffff9707057836 */ /* 0x004fe40000000000 */
[----:B------:R-:W2:Y:S01]  /*21420*/  LDC R7, c[0x0][0x3a0] ;  /* 0x0000e800ff077b82 */ /* 0x000ea20000000800 */
[----:B------:R-:W-:Y:S02]  /*21430*/  STL [R1+0xab94], R59 ;  /* 0x00ab943b01007387 */ /* 0x000fe40000100800 */
[----:B------:R-:W-:Y:S02]  /*21440*/  ISETP.GE.U32.AND P5, PT, R5, 0x7fffff18, PT ;  /* 0x7fffff180500780c */ /* 0x000fe40003fa6070 */
[----:B------:R-:W-:Y:S04]  /*21450*/  STL [R1+0xaba0], R56 ;  /* 0x00aba03801007387 */ /* 0x000fe80000100800 */
[----:B------:R-:W-:Y:S04]  /*21460*/  STL [R1+0xab9c], R57 ;  /* 0x00ab9c3901007387 */ /* 0x000fe80000100800 */
[----:B------:R-:W-:Y:S04]  /*21470*/  STL [R1+0xaba8], R54 ;  /* 0x00aba83601007387 */ /* 0x000fe80000100800 */
[----:B------:R4:W-:Y:S01]  /*21480*/  STL.64 [R1+0x1a8], R10 ;  /* 0x0001a80a01007387 */ /* 0x0009e20000100a00 */
[----:B-1----:R-:W-:-:S02]  /*21490*/  VIADD R6, R9, 0xffffff93 ;  /* 0xffffff9309067836 */ /* 0x002fc40000000000 */
[----:B------:R-:W1:Y:S01]  /*214a0*/  LDC R9, c[0x0][0x3a0] ;  /* 0x0000e800ff097b82 */ /* 0x000e620000000800 */
[----:B------:R-:W-:Y:S04]  /*214b0*/  STL [R1+0xaba4], R55 ;  /* 0x00aba43701007387 */ /* 0x000fe80000100800 */
[----:B------:R-:W-:Y:S01]  /*214c0*/  STL [R1+0xabb0], R52 ;  /* 0x00abb03401007387 */ /* 0x000fe20000100800 */
[----:B----4-:R-:W-:-:S03]  /*214d0*/  IMAD.WIDE R10, R44, 0x4, R78 ;  /* 0x000000042c0a7825 */ /* 0x010fc600078e024e */
[----:B------:R-:W-:Y:S01]  /*214e0*/  STL [R1+0xabac], R53 ;  /* 0x00abac3501007387 */ /* 0x000fe20000100800 */
[----:B------:R-:W-:-:S03]  /*214f0*/  IMAD.WIDE R44, R44, 0x4, R76 ;  /* 0x000000042c2c7825 */ /* 0x000fc600078e024c */
[----:B------:R-:W-:Y:S04]  /*21500*/  STL [R1+0xabb8], R50 ;  /* 0x00abb83201007387 */ /* 0x000fe80000100800 */
[----:B------:R-:W-:Y:S01]  /*21510*/  LDGSTS.E [R2+-0x73800], desc[UR40][R48.64], !P4 ;  /* 0x8c80000030027fae */ /* 0x000fe2000e1a1028 */
[----:B------:R-:W-:-:S03]  /*21520*/  VIADD R5, R0, 0x100000 ;  /* 0x0010000000057836 */ /* 0x000fc60000000000 */
[----:B------:R-:W-:Y:S04]  /*21530*/  STL [R1+0xabb4], R51 ;  /* 0x00abb43301007387 */ /* 0x000fe80000100800 */
[----:B------:R-:W-:Y:S04]  /*21540*/  LDGSTS.E [R3+-0x73780], desc[UR40][R46.64], !P4 ;  /* 0x8c8800002e037fae */ /* 0x000fe8000e1a1028 */
[----:B------:R4:W-:Y:S04]  /*21550*/  STL.64 [R1+0x1b8], R10 ;  /* 0x0001b80a01007387 */ /* 0x0009e80000100a00 */
[----:B------:R4:W-:Y:S04]  /*21560*/  LDGSTS.E [R4+-0x73700], desc[UR40][R10.64], !P4 ;  /* 0x8c9000000a047fae */ /* 0x0009e8000e1a1028 */
[----:B------:R-:W-:Y:S01]  /*21570*/  LDGSTS.E [R2+-0x73680], desc[UR40][R44.64], !P4 ;  /* 0x8c9800002c027fae */ /* 0x000fe2000e1a1028 */
[----:B------:R-:W-:-:S03]  /*21580*/  ISETP.GE.U32.AND P4, PT, R6, 0x7fffff14, PT ;  /* 0x7fffff140600780c */ /* 0x000fc60003f86070 */
[----:B------:R-:W-:Y:S01]  /*21590*/  LDGSTS.E [R3+-0x73000], desc[UR40][R42.64], !P5 ;  /* 0x8d0000002a037fae */ /* 0x000fe2000e9a1028 */
[----:B----4-:R-:W-:-:S03]  /*215a0*/  IMAD.WIDE R10, R38, 0x4, R78 ;  /* 0x00000004260a7825 */ /* 0x010fc600078e024e */
[----:B------:R-:W-:Y:S04]  /*215b0*/  LDGSTS.E [R4+-0x72f80], desc[UR40][R40.64], !P5 ;  /* 0x8d08000028047fae */ /* 0x000fe8000e9a1028 */
[----:B------:R2:W-:Y:S01]  /*215c0*/  LDGSTS.E [R5+-0x72f00], desc[UR40][R10.64], !P5 ;  /* 0x8d1000000a057fae */ /* 0x0005e2000e9a1028 */
[----:B------:R-:W-:-:S03]  /*215d0*/  IMAD.WIDE R38, R38, 0x4, R76 ;  /* 0x0000000426267825 */ /* 0x000fc600078e024c */
[----:B------:R-:W-:Y:S01]  /*215e0*/  STL [R1+0xabc0], R48 ;  /* 0x00abc03001007387 */ /* 0x000fe20000100800 */
[----:B--2---:R-:W-:-:S03]  /*215f0*/  IADD3 R5, PT, PT, R7, -0x71, RZ ;  /* 0xffffff8f07057810 */ /* 0x004fc60007ffe0ff */
[----:B------:R-:W-:Y:S01]  /*21600*/  LDGSTS.E [R2+-0x72e80], desc[UR40][R38.64], !P5 ;  /* 0x8d18000026027fae */ /* 0x000fe2000e9a1028 */
[----:B------:R-:W2:Y:S03]  /*21610*/  LDC R7, c[0x0][0x3a0] ;  /* 0x0000e800ff077b82 */ /* 0x000ea60000000800 */
[----:B------:R-:W-:Y:S01]  /*21620*/  STL [R1+0xabbc], R49 ;  /* 0x00abbc3101007387 */ /* 0x000fe20000100800 */
[----:B------:R-:W-:-:S03]  /*21630*/  IMAD.WIDE R34, R30, 0x4, R80 ;  /* 0x000000041e227825 */ /* 0x000fc600078e0250 */
[----:B------:R-:W-:Y:S01]  /*21640*/  STL [R1+0xabc8], R46 ;  /* 0x00abc82e01007387 */ /* 0x000fe20000100800 */
[----:B------:R-:W-:-:S03]  /*21650*/  ISETP.GE.U32.AND P5, PT, R5, 0x7fffff10, PT ;  /* 0x7fffff100500780c */ /* 0x000fc60003fa6070 */
[----:B------:R-:W-:Y:S01]  /*21660*/  STL [R1+0xabc4], R47 ;  /* 0x00abc42f01007387 */ /* 0x000fe20000100800 */
[----:B------:R-:W-:-:S03]  /*21670*/  IMAD.WIDE R32, R30, 0x4, R78 ;  /* 0x000000041e207825 */ /* 0x000fc600078e024e */
[----:B------:R-:W-:Y:S01]  /*21680*/  STL [R1+0xabd0], R44 ;  /* 0x00abd02c01007387 */ /* 0x000fe20000100800 */
[----:B---3--:R-:W-:Y:S02]  /*21690*/  IMAD R6, R8, 0x70, RZ ;  /* 0x0000007008067824 */ /* 0x008fe400078e02ff */
[----:B------:R-:W3:Y:S01]  /*216a0*/  LDC R8, c[0x0][0x3a0] ;  /* 0x0000e800ff087b82 */ /* 0x000ee20000000800 */
[----:B------:R-:W-:Y:S04]  /*216b0*/  STL [R1+0xabcc], R45 ;  /* 0x00abcc2d01007387 */ /* 0x000fe80000100800 */
[----:B------:R4:W-:Y:S04]  /*216c0*/  STL.64 [R1+0x1d0], R10 ;  /* 0x0001d00a01007387 */ /* 0x0009e80000100a00 */
[----:B------:R-:W-:Y:S01]  /*216d0*/  STL [R1+0xabd8], R42 ;  /* 0x00abd82a01007387 */ /* 0x000fe20000100800 */
[----:B------:R-:W-:-:S03]  /*216e0*/  IMAD.WIDE R30, R30, 0x4, R76 ;  /* 0x000000041e1e7825 */ /* 0x000fc600078e024c */
[----:B------:R-:W-:Y:S04]  /*216f0*/  STL [R1+0xabd4], R43 ;  /* 0x00abd42b01007387 */ /* 0x000fe80000100800 */
[----:B------:R-:W-:Y:S01]  /*21700*/  STL [R1+0xabe0], R40 ;  /* 0x00abe02801007387 */ /* 0x000fe20000100800 */
[----:B----4-:R-:W4:Y:S03]  /*21710*/  LDC R10, c[0x0][0x3a8] ;  /* 0x0000ea00ff0a7b82 */ /* 0x010f260000000800 */
[----:B------:R-:W-:Y:S01]  /*21720*/  LDGSTS.E [R3+-0x72800], desc[UR40][R36.64], !P4 ;  /* 0x8d80000024037fae */ /* 0x000fe2000e1a1028 */
[----:B------:R-:W-:-:S03]  /*21730*/  IMAD.WIDE R12, R6, 0x4, R82 ;  /* 0x00000004060c7825 */ /* 0x000fc600078e0252 */
[----:B------:R-:W-:Y:S04]  /*21740*/  STL [R1+0xabdc], R41 ;  /* 0x00abdc2901007387 */ /* 0x000fe80000100800 */
[----:B------:R-:W-:Y:S01]  /*21750*/  LDGSTS.E [R4+-0x72780], desc[UR40][R34.64], !P4 ;  /* 0x8d88000022047fae */ /* 0x000fe2000e1a1028 */
[----:B------:R-:W2:Y:S03]  /*21760*/  S2R R249, SR_TID.X ;  /* 0x0000000000f97919 */ /* 0x000ea60000002100 */
[----:B------:R-:W-:Y:S04]  /*21770*/  STL [R1+0xabe8], R38 ;  /* 0x00abe82601007387 */ /* 0x000fe80000100800 */
[----:B------:R1:W-:Y:S01]  /*21780*/  LDGSTS.E [R2+-0x72700], desc[UR40][R32.64], !P4 ;  /* 0x8d90000020027fae */ /* 0x0003e2000e1a1028 */
[----:B------:R-:W-:-:S03]  /*21790*/  VIADD R5, R0, 0x100000 ;  /* 0x0010000000057836 */ /* 0x000fc60000000000 */
[----:B------:R-:W-:Y:S01]  /*217a0*/  STL [R1+0xabe4], R39 ;  /* 0x00abe42701007387 */ /* 0x000fe20000100800 */
[----:B------:R-:W-:-:S03]  /*217b0*/  IMAD.WIDE R28, R6, 0x4, R80 ;  /* 0x00000004061c7825 */ /* 0x000fc600078e0250 */
[----:B------:R-:W-:Y:S01]  /*217c0*/  STL [R1+0xabf0], R36 ;  /* 0x00abf02401007387 */ /* 0x000fe20000100800 */
[----:B-1----:R-:W-:-:S03]  /*217d0*/  VIADD R2, R9, 0xffffff8b ;  /* 0xffffff8b09027836 */ /* 0x002fc60000000000 */
[----:B------:R-:W-:Y:S01]  /*217e0*/  STL [R1+0xabec], R37 ;  /* 0x00abec2501007387 */ /* 0x000fe20000100800 */
[----:B------:R-:W-:-:S03]  /*217f0*/  IMAD.WIDE R26, R6, 0x4, R78 ;  /* 0x00000004061a7825 */ /* 0x000fc600078e024e */
[----:B------:R-:W-:Y:S04]  /*21800*/  STL [R1+0xabf8], R34 ;  /* 0x00abf82201007387 */ /* 0x000fe80000100800 */
[----:B------:R-:W-:Y:S04]  /*21810*/  STL [R1+0xabf4], R35 ;  /* 0x00abf42301007387 */ /* 0x000fe80000100800 */
[----:B------:R-:W-:Y:S01]  /*21820*/  LDGSTS.E [R3+-0x72680], desc[UR40][R30.64], !P4 ;  /* 0x8d9800001e037fae */ /* 0x000fe2000e1a1028 */
[----:B------:R-:W-:Y:S01]  /*21830*/  ISETP.GE.U32.AND P4, PT, R2, 0x7fffff0c, PT ;  /* 0x7fffff0c0200780c */ /* 0x000fe20003f86070 */
[----:B------:R-:W-:-:S02]  /*21840*/  VIADD R2, R0, 0x100000 ;  /* 0x0010000000027836 */ /* 0x000fc40000000000 */
[----:B------:R-:W-:Y:S01]  /*21850*/  STL [R1+0xac00], R32 ;  /* 0x00ac002001007387 */ /* 0x000fe20000100800 */
[----:B------:R-:W-:-:S03]  /*21860*/  IMAD R18, R18, 0x74, RZ ;  /* 0x0000007412127824 */ /* 0x000fc600078e02ff */
[----:B------:R1:W-:Y:S04]  /*21870*/  STL.64 [R1+0x1e0], R12 ;  /* 0x0001e00c01007387 */ /* 0x0003e80000100a00 */
[----:B------:R1:W-:Y:S04]  /*21880*/  LDGSTS.E [R4+-0x72000], desc[UR40][R12.64], !P5 ;  /* 0x8e0000000c047fae */ /* 0x0003e8000e9a1028 */
[----:B------:R2:W-:Y:S01]  /*21890*/  LDGSTS.E [R5+-0x71f80], desc[UR40][R28.64], !P5 ;  /* 0x8e0800001c057fae */ /* 0x0005e2000e9a1028 */
[----:B------:R-:W-:-:S03]  /*218a0*/  IMAD.WIDE R24, R18, 0x4, R82 ;  /* 0x0000000412187825 */ /* 0x000fc600078e0252 */
[----:B------:R-:W-:Y:S01]  /*218b0*/  LDGSTS.E [R2+-0x71f00], desc[UR40][R26.64], !P5 ;  /* 0x8e1000001a027fae */ /* 0x000fe2000e9a1028 */
[----:B-1----:R-:W-:Y:S01]  /*218c0*/  IMAD.WIDE R12, R6, 0x4, R76 ;  /* 0x00000004060c7825 */ /* 0x002fe200078e024c */
[----:B--2---:R-:W-:-:S04]  /*218d0*/  IADD3 R5, PT, PT, R7, -0x79, RZ ;  /* 0xffffff8707057810 */ /* 0x004fc80007ffe0ff */
[----:B------:R-:W-:Y:S01]  /*218e0*/  LDGSTS.E [R3+-0x71e80], desc[UR40][R12.64], !P5 ;  /* 0x8e1800000c037fae */ /* 0x000fe2000e9a1028 */
[----:B------:R-:W1:Y:S01]  /*218f0*/  LDC R7, c[0x0][0x3a0] ;  /* 0x0000e800ff077b82 */ /* 0x000e620000000800 */
[----:B------:R-:W-:Y:S01]  /*21900*/  IMAD.WIDE R22, R18, 0x4, R80 ;  /* 0x0000000412167825 */ /* 0x000fe200078e0250 */
[----:B------:R-:W-:Y:S01]  /*21910*/  ISETP.GE.U32.AND P5, PT, R5, 0x7fffff08, PT ;  /* 0x7fffff080500780c */ /* 0x000fe20003fa6070 */
[----:B------:R-:W-:Y:S02]  /*21920*/  LDGSTS.E [R4+-0x71800], desc[UR40][R24.64], !P4 ;  /* 0x8e80000018047fae */ /* 0x000fe4000e1a1028 */
[----:B------:R-:W-:Y:S02]  /*21930*/  VIADD R5, R0, 0x100000 ;  /* 0x0010000000057836 */ /* 0x000fe40000000000 */
[C---:B------:R-:W-:Y:S01]  /*21940*/  IMAD.WIDE R20, R18.reuse, 0x4, R78 ;  /* 0x0000000412147825 */ /* 0x040fe200078e024e */
[----:B------:R-:W-:Y:S03]  /*21950*/  STL [R1+0xabfc], R33 ;  /* 0x00abfc2101007387 */ /* 0x000fe60000100800 */
[----:B------:R-:W-:Y:S01]  /*21960*/  IMAD.WIDE R18, R18, 0x4, R76 ;  /* 0x0000000412127825 */ /* 0x000fe200078e024c */
[----:B------:R3:W-:Y:S04]  /*21970*/  LDGSTS.E [R5+-0x71780], desc[UR40][R22.64], !P4 ;  /* 0x8e88000016057fae */ /* 0x0007e8000e1a1028 */
[----:B------:R-:W-:Y:S01]  /*21980*/  STL [R1+0xac08], R30 ;  /* 0x00ac081e01007387 */ /* 0x000fe20000100800 */
[----:B----4-:R-:W-:-:S03]  /*21990*/  IMAD R6, R10, 0x78, RZ ;  /* 0x000000780a067824 */ /* 0x010fc600078e02ff */
[----:B------:R-:W-:Y:S01]  /*219a0*/  STL [R1+0xac04], R31 ;  /* 0x00ac041f01007387 */ /* 0x000fe20000100800 */
[----:B---3--:R-:W-:-:S03]  /*219b0*/  VIADD R5, R8, 0xffffff83 ;  /* 0xffffff8308057836 */ /* 0x008fc60000000000 */
[----:B------:R-:W-:Y:S04]  /*219c0*/  STL [R1+0xac10], R28 ;  /* 0x00ac101c01007387 */ /* 0x000fe80000100800 */
[----:B------:R-:W-:Y:S04]  /*219d0*/  LDGSTS.E [R2+-0x71700], desc[UR40][R20.64], !P4 ;  /* 0x8e90000014027fae */ /* 0x000fe8000e1a1028 */
[----:B------:R-:W-:Y:S04]  /*219e0*/  STL [R1+0xac0c], R29 ;  /* 0x00ac0c1d01007387 */ /* 0x000fe80000100800 */
[----:B------:R-:W-:Y:S01]  /*219f0*/  LDGSTS.E [R3+-0x71680], desc[UR40][R18.64], !P4 ;  /* 0x8e98000012037fae */ /* 0x000fe2000e1a1028 */
[----:B------:R-:W-:-:S03]  /*21a00*/  ISETP.GE.U32.AND P4, PT, R5, 0x7fffff04, PT ;  /* 0x7fffff040500780c */ /* 0x000fc60003f86070 */
[----:B------:R2:W-:Y:S01]  /*21a10*/  STL.64 [R1+0x1e8], R12 ;  /* 0x0001e80c01007387 */ /* 0x0005e20000100a00 */
[----:B------:R-:W-:-:S03]  /*21a20*/  IMAD.WIDE R16, R6, 0x4, R82 ;  /* 0x0000000406107825 */ /* 0x000fc600078e0252 */
[----:B------:R-:W-:Y:S01]  /*21a30*/  STL [R1+0xac18], R26 ;  /* 0x00ac181a01007387 */ /* 0x000fe20000100800 */
[----:B------:R-:W-:-:S03]  /*21a40*/  IMAD R91, R91, 0x7c, RZ ;  /* 0x0000007c5b5b7824 */ /* 0x000fc600078e02ff */
[----:B------:R3:W-:Y:S01]  /*21a50*/  STL [R1+0xac14], R27 ;  /* 0x00ac141b01007387 */ /* 0x0007e20000100800 */
[----:B------:R-:W-:-:S03]  /*21a60*/  VIADD R5, R0, 0x100000 ;  /* 0x0010000000057836 */ /* 0x000fc60000000000 */
[----:B------:R-:W-:Y:S01]  /*21a70*/  STL [R1+0xac20], R24 ;  /* 0x00ac201801007387 */ /* 0x000fe20000100800 */
[C---:B------:R-:W-:Y:S01]  /*21a80*/  IMAD.WIDE R14, R6.reuse, 0x4, R80 ;  /* 0x00000004060e7825 */ /* 0x040fe200078e0250 */
[----:B------:R-:W-:Y:S02]  /*21a90*/  LOP3.LUT R249, R249, 0x1f, RZ, 0xc0, !PT ;  /* 0x0000001ff9f97812 */ /* 0x000fe400078ec0ff */
[----:B------:R-:W-:Y:S01]  /*21aa0*/  STL [R1+0xac1c], R25 ;  /* 0x00ac1c1901007387 */ /* 0x000fe20000100800 */
[----:B--2---:R-:W-:-:S03]  /*21ab0*/  IMAD.WIDE R12, R6, 0x4, R78 ;  /* 0x00000004060c7825 */ /* 0x004fc600078e024e */
[----:B------:R-:W-:Y:S01]  /*21ac0*/  STL [R1+0xac28], R22 ;  /* 0x00ac281601007387 */ /* 0x000fe20000100800 */
[----:B---3--:R-:W-:-:S03]  /*21ad0*/  IMAD.WIDE R26, R6, 0x4, R76 ;  /* 0x00000004061a7825 */ /* 0x008fc600078e024c */
[----:B------:R-:W-:Y:S01]  /*21ae0*/  STL [R1+0xac24], R23 ;  /* 0x00ac241701007387 */ /* 0x000fe20000100800 */
[----:B------:R-:W-:-:S03]  /*21af0*/  IMAD.WIDE R10, R91, 0x4, R82 ;  /* 0x000000045b0a7825 */ /* 0x000fc600078e0252 */
[----:B------:R-:W-:Y:S01]  /*21b00*/  STL [R1+0xac30], R20 ;  /* 0x00ac301401007387 */ /* 0x000fe20000100800 */
[----:B------:R-:W-:-:S03]  /*21b10*/  SHF.L.U32 R249, R249, 0x2, RZ ;  /* 0x00000002f9f97819 */ /* 0x000fc600000006ff */
[----:B------:R-:W-:Y:S04]  /*21b20*/  STL [R1+0xac2c], R21 ;  /* 0x00ac2c1501007387 */ /* 0x000fe80000100800 */
[----:B------:R-:W-:Y:S04]  /*21b30*/  STL [R1+0xac38], R18 ;  /* 0x00ac381201007387 */ /* 0x000fe80000100800 */
[----:B------:R-:W-:Y:S04]  /*21b40*/  LDGSTS.E [R4+-0x71000], desc[UR40][R16.64], !P5 ;  /* 0x8f00000010047fae */ /* 0x000fe8000e9a1028 */
[----:B------:R-:W-:Y:S04]  /*21b50*/  STL [R1+0xac34], R19 ;  /* 0x00ac341301007387 */ /* 0x000fe80000100800 */
[----:B------:R1:W-:Y:S04]  /*21b60*/  LDGSTS.E [R5+-0x70f80], desc[UR40][R14.64], !P5 ;  /* 0x8f0800000e057fae */ /* 0x0003e8000e9a1028 */
[----:B------:R-:W-:Y:S04]  /*21b70*/  STL [R1+0xac40], R16 ;  /* 0x00ac401001007387 */ /* 0x000fe80000100800 */
[----:B------:R-:W-:Y:S04]  /*21b80*/  LDGSTS.E [R4+-0x70f00], desc[UR40][R12.64], !P5 ;  /* 0x8f1000000c047fae */ /* 0x000fe8000e9a1028 */
[----:B------:R-:W-:Y:S01]  /*21b90*/  STL [R1+0xac3c], R17 ;  /* 0x00ac3c1101007387 */ /* 0x000fe20000100800 */
[----:B-1----:R-:W-:-:S03]  /*21ba0*/  IADD3 R5, PT, PT, R7, -0x2, RZ ;  /* 0xfffffffe07057810 */ /* 0x002fc60007ffe0ff */
[----:B------:R-:W-:Y:S01]  /*21bb0*/  LDGSTS.E [R3+-0x70e80], desc[UR40][R26.64], !P5 ;  /* 0x8f1800001a037fae */ /* 0x000fe2000e9a1028 */
[----:B------:R-:W-:-:S03]  /*21bc0*/  ISETP.GE.U32.AND P5, PT, R5, 0x7fffff7f, PT ;  /* 0x7fffff7f0500780c */ /* 0x000fc60003fa6070 */
[----:B------:R-:W-:Y:S04]  /*21bd0*/  STL [R1+0xac48], R14 ;  /* 0x00ac480e01007387 */ /* 0x000fe80000100800 */
[----:B------:R1:W-:Y:S01]  /*21be0*/  LDGSTS.E [R2+-0x70800], desc[UR40][R10.64], !P4 ;  /* 0x8f8000000a027fae */ /* 0x0003e2000e1a1028 */
[----:B------:R-:W-:-:S03]  /*21bf0*/  IMAD.WIDE R8, R91, 0x4, R80 ;  /* 0x000000045b087825 */ /* 0x000fc600078e0250 */
[----:B------:R-:W-:Y:S04]  /*21c00*/  STL.64 [R1+0x1f8], R26 ;  /* 0x0001f81a01007387 */ /* 0x000fe80000100a00 */
[----:B------:R-:W-:Y:S01]  /*21c10*/  STL [R1+0xac44], R15 ;  /* 0x00ac440f01007387 */ /* 0x000fe20000100800 */
[----:B-1----:R-:W-:-:S03]  /*21c20*/  LOP3.LUT R2, R249, 0x20, RZ, 0x3c, !PT ;  /* 0x00000020f9027812 */ /* 0x002fc600078e3cff */
[----:B------:R-:W-:Y:S04]  /*21c30*/  STL [R1+0xac50], R12 ;  /* 0x00ac500c01007387 */ /* 0x000fe80000100800 */
[----:B------:R1:W-:Y:S01]  /*21c40*/  STL [R1+0xac4c], R13 ;  /* 0x00ac4c0d01007387 */ /* 0x0003e20000100800 */
[----:B------:R-:W-:Y:S02]  /*21c50*/  VIADD R2, R2, UR4 ;  /* 0x0000000402027c36 */ /* 0x000fe40008000000 */
[----:B------:R-:W-:Y:S01]  /*21c60*/  VIADD R84, R0, 0x100000 ;  /* 0x0010000000547836 */ /* 0x000fe20000000000 */
[----:B------:R-:W-:Y:S01]  /*21c70*/  STL [R1+0xac58], R10 ;  /* 0x00ac580a01007387 */ /* 0x000fe20000100800 */
[----:B------:R-:W-:-:S03]  /*21c80*/  IMAD.WIDE R6, R91, 0x4, R78 ;  /* 0x000000045b067825 */ /* 0x000fc600078e024e */
[----:B------:R2:W-:Y:S01]  /*21c90*/  LDGSTS.E [R3+-0x70780], desc[UR40][R8.64], !P4 ;  /* 0x8f88000008037fae */ /* 0x0005e2000e1a1028 */
[----:B-1----:R-:W-:Y:S02]  /*21ca0*/  IMAD.WIDE R12, R93, 0x4, R82 ;  /* 0x000000045d0c7825 */ /* 0x002fe400078e0252 */
[----:B------:R-:W1:Y:S01]  /*21cb0*/  LDC R93, c[0x0][0x3a0] ;  /* 0x0000e800ff5d7b82 */ /* 0x000e620000000800 */
[----:B------:R3:W-:Y:S01]  /*21cc0*/  STL [R1+0xac54], R11 ;  /* 0x00ac540b01007387 */ /* 0x0007e20000100800 */
[----:B------:R-:W-:Y:S02]  /*21cd0*/  VIADD R85, R0, 0x100000 ;  /* 0x0010000000557836 */ /* 0x000fe40000000000 */
[----:B------:R-:W-:Y:S01]  /*21ce0*/  IMAD.WIDE R4, R91, 0x4, R76 ;  /* 0x000000045b047825 */ /* 0x000fe200078e024c */
[----:B------:R4:W-:Y:S01]  /*21cf0*/  STL [R1+0xac5c], R0 ;  /* 0x00ac5c0001007387 */ /* 0x0009e20000100800 */
[----:B------:R-:W-:Y:S02]  /*21d00*/  IADD3 R86, PT, PT, R2, 0x100000, RZ ;  /* 0x0010000002567810 */ /* 0x000fe40007ffe0ff */
[----:B--2---:R-:W-:Y:S01]  /*21d10*/  VIADD R3, R99, 0xfffffffa ;  /* 0xfffffffa63037836 */ /* 0x004fe20000000000 */
[----:B------:R-:W-:Y:S01]  /*21d20*/  STL [R1+0xac64], R8 ;  /* 0x00ac640801007387 */ /* 0x000fe20000100800 */
[----:B------:R-:W2:Y:S01]  /*21d30*/  LDC R99, c[0x0][0x3a0] ;  /* 0x0000e800ff637b82 */ /* 0x000ea20000000800 */
[----:B---3--:R-:W-:-:S02]  /*21d40*/  IMAD.WIDE R10, R92, 0x4, R80 ;  /* 0x000000045c0a7825 */ /* 0x008fc400078e0250 */
[----:B------:R3:W-:Y:S04]  /*21d50*/  STL [R1+0xac60], R9 ;  /* 0x00ac600901007387 */ /* 0x0007e80000100800 */
[----:B------:R3:W-:Y:S01]  /*21d60*/  LDGSTS.E [R84+-0x70700], desc[UR40][R6.64], !P4 ;  /* 0x8f90000006547fae */ /* 0x0007e2000e1a1028 */
[----:B------:R-:W-:Y:S01]  /*21d70*/  IMAD R91, R172, 0x5, RZ ;  /* 0x00000005ac5b7824 */ /* 0x000fe200078e02ff */
[----:B----4-:R-:W4:Y:S02]  /*21d80*/  LDC R0, c[0x0][0x3ac] ;  /* 0x0000eb00ff007b82 */ /* 0x010f240000000800 */
[----:B------:R-:W-:Y:S01]  /*21d90*/  STL.64 [R1+0xc40], R12 ;  /* 0x000c400c01007387 */ /* 0x000fe20000100a00 */
[----:B---3--:R-:W-:-:S03]  /*21da0*/  IMAD.WIDE R8, R100, 0x4, R78 ;  /* 0x0000000464087825 */ /* 0x008fc600078e024e */
[----:B------:R3:W-:Y:S01]  /*21db0*/  LDGSTS.E [R85+-0x70680], desc[UR40][R4.64], !P4 ;  /* 0x8f98000004557fae */ /* 0x0007e2000e1a1028 */
[----:B------:R-:W-:Y:S01]  /*21dc0*/  ISETP.GE.U32.AND P4, PT, R3, 0x7fffff7b, PT ;  /* 0x7fffff7b0300780c */ /* 0x000fe20003f86070 */
[----:B------:R-:W-:Y:S01]  /*21dd0*/  IMAD R92, R172, 0x9, RZ ;  /* 0x00000009ac5c7824 */ /* 0x000fe200078e02ff */
[----:B------:R-:W1:Y:S01]  /*21de0*/  LDC R100, c[0x0][0x3a0] ;  /* 0x0000e800ff647b82 */ /* 0x000e620000000800 */
[----:B------:R-:W-:Y:S01]  /*21df0*/  STL [R1+0xac6c], R6 ;  /* 0x00ac6c0601007387 */ /* 0x000fe20000100800 */
[----:B------:R-:W-:-:S03]  /*21e00*/  VIADD R84, R2, 0x100000 ;  /* 0x0010000002547836 */ /* 0x000fc60000000000 */
[----:B------:R3:W-:Y:S04]  /*21e10*/  STL [R1+0xac68], R7 ;  /* 0x00ac680701007387 */ /* 0x0007e80000100800 */
[----:B------:R-:W-:Y:S01]  /*21e20*/  LDGSTS.E [R86+-0x7fe00], desc[UR40][R12.64], !P5 ;  /* 0x802000000c567fae */ /* 0x000fe2000e9a1028 */
[----:B---3--:R-:W-:-:S03]  /*21e30*/  VIADD R85, R2, 0x100000 ;  /* 0x0010000002557836 */ /* 0x008fc60000000000 */
[----:B------:R3:W-:Y:S01]  /*21e40*/  LDGSTS.E [R86+-0x7fd80], desc[UR40][R10.64], !P5 ;  /* 0x802800000a567fae */ /* 0x0007e2000e9a1028 */
[----:B------:R-:W-:-:S03]  /*21e50*/  IMAD.WIDE R6, R101, 0x4, R76 ;  /* 0x0000000465067825 */ /* 0x000fc600078e024c */
[----:B------:R-:W-:Y:S01]  /*21e60*/  STL [R1+0xac74], R4 ;  /* 0x00ac740401007387 */ /* 0x000fe20000100800 */
[----:B------:R-:W-:Y:S01]  /*21e70*/  IADD3 R3, PT, PT, R2, 0x100000, RZ ;  /* 0x0010000002037810 */ /* 0x000fe20007ffe0ff */
[----:B------:R-:W1:Y:S02]  /*21e80*/  LDC R101, c[0x0][0x3a8] ;  /* 0x0000ea00ff657b82 */ /* 0x000e640000000800 */
[----:B------:R2:W-:Y:S01]  /*21e90*/  LDGSTS.E [R85+-0x7fd00], desc[UR40][R8.64], !P5 ;  /* 0x8030000008557fae */ /* 0x0005e2000e9a1028 */
[----:B---3--:R-:W-:-:S03]  /*21ea0*/  VIADD R86, R102, 0xfffffff6 ;  /* 0xfffffff666567836 */ /* 0x008fc60000000000 */
[----:B------:R3:W-:Y:S04]  /*21eb0*/  STL [R1+0xac70], R5 ;  /* 0x00ac700501007387 */ /* 0x0007e80000100800 */
[----:B------:R2:W-:Y:S01]  /*21ec0*/  LDGSTS.E [R84+-0x7fc80], desc[UR40][R6.64], !P5 ;  /* 0x8038000006547fae */ /* 0x0005e2000e9a1028 */
[----:B------:R-:W-:Y:S01]  /*21ed0*/  ISETP.GE.U32.AND P5, PT, R86, 0x7fffff77, PT ;  /* 0x7fffff775600780c */ /* 0x000fe20003fa6070 */
[----:B------:R-:W-:Y:S02]  /*21ee0*/  VIADD R86, R2, 0x100000 ;  /* 0x0010000002567836 */ /* 0x000fe40000000000 */
[----:B------:R2:W-:Y:S01]  /*21ef0*/  STL.64 [R1+0xbf8], R10 ;  /* 0x000bf80a01007387 */ /* 0x0005e20000100a00 */
[----:B---3--:R-:W-:-:S03]  /*21f00*/  IMAD.WIDE R4, R91, 0x4, R82 ;  /* 0x000000045b047825 */ /* 0x008fc600078e0252 */
[----:B------:R3:W-:Y:S04]  /*21f10*/  STL.64 [R1+0xbf0], R8 ;  /* 0x000bf00801007387 */ /* 0x0007e80000100a00 */
[----:B------:R4:W-:Y:S01]  /*21f20*/  STL.64 [R1+0xbe8], R6 ;  /* 0x000be80601007387 */ /* 0x0009e20000100a00 */
[----:B--2---:R-:W-:-:S03]  /*21f30*/  IMAD.WIDE R10, R91, 0x4, R80 ;  /* 0x000000045b0a7825 */ /* 0x004fc600078e0250 */
[----:B------:R-:W-:Y:S01]  /*21f40*/  LDGSTS.E [R3+-0x7f600], desc[UR40][R4.64], !P4 ;  /* 0x80a0000004037fae */ /* 0x000fe2000e1a1028 */
[----:B---3--:R-:W-:-:S03]  /*21f50*/  IMAD.WIDE R8, R91, 0x4, R78 ;  /* 0x000000045b087825 */ /* 0x008fc600078e024e */
[----:B------:R1:W-:Y:S01]  /*21f60*/  LDGSTS.E [R86+-0x7f580], desc[UR40][R10.64], !P4 ;  /* 0x80a800000a567fae */ /* 0x0003e2000e1a1028 */
[----:B----4-:R-:W-:-:S03]  /*21f70*/  IMAD.WIDE R6, R91, 0x4, R76 ;  /* 0x000000045b067825 */ /* 0x010fc600078e024c */
[----:B------:R2:W-:Y:S04]  /*21f80*/  LDGSTS.E [R85+-0x7f500], desc[UR40][R8.64], !P4 ;  /* 0x80b0000008557fae */ /* 0x0005e8000e1a1028 */
[----:B------:R3:W-:Y:S01]  /*21f90*/  STL.64 [R1+0xba0], R4 ;  /* 0x000ba00401007387 */ /* 0x0007e20000100a00 */
[----:B-1----:R-:W-:-:S03]  /*21fa0*/  VIADD R86, R93, 0xfffffff2 ;  /* 0xfffffff25d567836 */ /* 0x002fc60000000000 */
[----:B------:R1:W-:Y:S01]  /*21fb0*/  LDGSTS.E [R84+-0x7f480], desc[UR40][R6.64], !P4 ;  /* 0x80b8000006547fae */ /* 0x0003e2000e1a1028 */
[----:B------:R-:W4:Y:S03]  /*21fc0*/  LDC R93, c[0x0][0x3a0] ;  /* 0x0000e800ff5d7b82 */ /* 0x000f260000000800 */
[----:B------:R1:W-:Y:S01]  /*21fd0*/  STL.64 [R1+0xb98], R10 ;  /* 0x000b980a01007387 */ /* 0x0003e20000100a00 */
[----:B------:R-:W-:Y:S01]  /*21fe0*/  ISETP.GE.U32.AND P4, PT, R86, 0x7fffff73, PT ;  /* 0x7fffff735600780c */ /* 0x000fe20003f86070 */
[----:B---3--:R-:W-:Y:S01]  /*21ff0*/  IMAD.WIDE R4, R92, 0x4, R82 ;  /* 0x000000045c047825 */ /* 0x008fe200078e0252 */
[----:B------:R-:W-:Y:S01]  /*22000*/  IADD3 R86, PT, PT, R2, 0x100000, RZ ;  /* 0x0010000002567810 */ /* 0x000fe20007ffe0ff */
[----:B------:R2:W-:Y:S04]  /*22010*/  STL.64 [R1+0xb90], R8 ;  /* 0x000b900801007387 */ /* 0x0005e80000100a00 */
[----:B------:R-:W-:Y:S01]  /*22020*/  LDGSTS.E [R3+-0x7ee00], desc[UR40][R4.64], !P5 ;  /* 0x8120000004037fae */ /* 0x000fe2000e9a1028 */
[----:B-1----:R-:W-:-:S03]  /*22030*/  IMAD.WIDE R10, R92, 0x4, R80 ;  /* 0x000000045c0a7825 */ /* 0x002fc600078e0250 */
[----:B------:R1:W-:Y:S01]  /*22040*/  STL.64 [R1+0xb88], R6 ;  /* 0x000b880601007387 */ /* 0x0003e20000100a00 */
[----:B--2---:R-:W-:-:S03]  /*22050*/  IMAD.WIDE R8, R92, 0x4, R78 ;  /* 0x000000045c087825 */ /* 0x004fc600078e024e */
[----:B------:R2:W-:Y:S01]  /*22060*/  LDGSTS.E [R86+-0x7ed80], desc[UR40][R10.64], !P5 ;  /* 0x812800000a567fae */ /* 0x0005e2000e9a1028 */
[----:B------:R-:W-:-:S03]  /*22070*/  IMAD R91, R172, 0xd, RZ ;  /* 0x0000000dac5b7824 */ /* 0x000fc600078e02ff */
[----:B------:R3:W-:Y:S01]  /*22080*/  LDGSTS.E [R85+-0x7ed00], desc[UR40][R8.64], !P5 ;  /* 0x8130000008557fae */ /* 0x0007e2000e9a1028 */
[----:B-1----:R-:W-:-:S04]  /*22090*/  IMAD.WIDE R6, R92, 0x4, R76 ;  /* 0x000000045c067825 */ /* 0x002fc800078e024c */
[----:B--2---:R-:W-:Y:S01]  /*220a0*/  VIADD R86, R99, 0xffffffee ;  /* 0xffffffee63567836 */ /* 0x004fe20000000000 */
[----:B------:R1:W-:Y:S01]  /*220b0*/  STL.64 [R1+0xb40], R4 ;  /* 0x000b400401007387 */ /* 0x0003e20000100a00 */
[----:B------:R-:W2:Y:S03]  /*220c0*/  LDC R99, c[0x0][0x3a0] ;  /* 0x0000e800ff637b82 */ /* 0x000ea60000000800 */
[----:B------:R3:W-:Y:S01]  /*220d0*/  LDGSTS.E [R84+-0x7ec80], desc[UR40][R6.64], !P5 ;  /* 0x8138000006547fae */ /* 0x0007e2000e9a1028 */
[----:B------:R-:W-:Y:S01]  /*220e0*/  ISETP.GE.U32.AND P5, PT, R86, 0x7fffff6f, PT ;  /* 0x7fffff6f5600780c */ /* 0x000fe20003fa6070 */
[----:B------:R-:W-:Y:S02]  /*220f0*/  VIADD R86, R2, 0x100000 ;  /* 0x0010000002567836 */ /* 0x000fe40000000000 */
[----:B------:R3:W-:Y:S01]  /*22100*/  STL.64 [R1+0xb38], R10 ;  /* 0x000b380a01007387 */ /* 0x0007e20000100a00 */
[----:B-1----:R-:W-:-:S03]  /*22110*/  IMAD.WIDE R4, R91, 0x4, R82 ;  /* 0x000000045b047825 */ /* 0x002fc600078e0252 */
[----:B------:R1:W-:Y:S01]  /*22120*/  STL.64 [R1+0xb30], R8 ;  /* 0x000b300801007387 */ /* 0x0003e20000100a00 */
[----:B---3--:R-:W-:-:S03]  /*22130*/  IMAD.WIDE R10, R91, 0x4, R80 ;  /* 0x000000045b0a7825 */ /* 0x008fc600078e0250 */
[----:B------:R3:W-:Y:S04]  /*22140*/  STL.64 [R1+0xb28], R6 ;  /* 0x000b280601007387 */ /* 0x0007e80000100a00 */
[----:B------:R-:W-:Y:S01]  /*22150*/  LDGSTS.E [R3+-0x7e600], desc[UR40][R4.64], !P4 ;  /* 0x81a0000004037fae */ /* 0x000fe2000e1a1028 */
[----:B-1----:R-:W-:-:S03]  /*22160*/  IMAD.WIDE R8, R91, 0x4, R78 ;  /* 0x000000045b087825 */ /* 0x002fc600078e024e */
[----:B------:R4:W-:Y:S01]  /*22170*/  LDGSTS.E [R86+-0x7e580], desc[UR40][R10.64], !P4 ;  /* 0x81a800000a567fae */ /* 0x0009e2000e1a1028 */
[----:B------:R-:W-:Y:S02]  /*22180*/  IMAD R92, R172, 0x11, RZ ;  /* 0x00000011ac5c7824 */ /* 0x000fe400078e02ff */
[----:B---3--:R-:W-:Y:S01]  /*22190*/  IMAD.WIDE R6, R91, 0x4, R76 ;  /* 0x000000045b067825 */ /* 0x008fe200078e024c */
[----:B------:R1:W-:Y:S04]  /*221a0*/  LDGSTS.E [R85+-0x7e500], desc[UR40][R8.64], !P4 ;  /* 0x81b0000008557fae */ /* 0x0003e8000e1a1028 */
[----:B------:R3:W-:Y:S01]  /*221b0*/  STL.64 [R1+0xac0], R4 ;  /* 0x000ac00401007387 */ /* 0x0007e20000100a00 */
[----:B----4-:R-:W-:-:S03]  /*221c0*/  VIADD R86, R93, 0xffffffea ;  /* 0xffffffea5d567836 */ /* 0x010fc60000000000 */
[----:B------:R4:W-:Y:S01]  /*221d0*/  LDGSTS.E [R84+-0x7e480], desc[UR40][R6.64], !P4 ;  /* 0x81b8000006547fae */ /* 0x0009e2000e1a1028 */
[----:B------:R-:W2:Y:S03]  /*221e0*/  LDC R93, c[0x0][0x3a0] ;  /* 0x0000e800ff5d7b82 */ /* 0x000ea60000000800 */
[----:B------:R1:W-:Y:S01]  /*221f0*/  STL.64 [R1+0xab8], R10 ;  /* 0x000ab80a01007387 */ /* 0x0003e20000100a00 */
[----:B------:R-:W-:Y:S02]  /*22200*/  ISETP.GE.U32.AND P4, PT, R86, 0x7fffff6b, PT ;  /* 0x7fffff6b5600780c */ /* 0x000fe40003f86070 */
[----:B------:R-:W-:Y:S01]  /*22210*/  IADD3 R86, PT, PT, R2, 0x100000, RZ ;  /* 0x0010000002567810 */ /* 0x000fe20007ffe0ff */
[C---:B---3--:R-:W-:Y:S01]  /*22220*/  IMAD.WIDE R4, R92.reuse, 0x4, R82 ;  /* 0x000000045c047825 */ /* 0x048fe200078e0252 */
[----:B------:R3:W-:Y:S04]  /*22230*/  STL.64 [R1+0xab0], R8 ;  /* 0x000ab00801007387 */ /* 0x0007e80000100a00 */
[----:B------:R-:W-:Y:S01]  /*22240*/  LDGSTS.E [R3+-0x7de00], desc[UR40][R4.64], !P5 ;  /* 0x8220000004037fae */ /* 0x000fe2000e9a1028 */
[----:B-1----:R-:W-:-:S03]  /*22250*/  IMAD.WIDE R10, R92, 0x4, R80 ;  /* 0x000000045c0a7825 */ /* 0x002fc600078e0250 */
[----:B------:R4:W-:Y:S01]  /*22260*/  STL.64 [R1+0xaa8], R6 ;  /* 0x000aa80601007387 */ /* 0x0009e20000100a00 */
[----:B---3--:R-:W-:-:S03]  /*22270*/  IMAD.WIDE R8, R92, 0x4, R78 ;  /* 0x000000045c087825 */ /* 0x008fc600078e024e */
[----:B------:R2:W-:Y:S01]  /*22280*/  LDGSTS.E [R86+-0x7dd80], desc[UR40][R10.64], !P5 ;  /* 0x822800000a567fae */ /* 0x0005e2000e9a1028 */
[----:B------:R-:W-:-:S03]  /*22290*/  IMAD R91, R172, 0x15, RZ ;  /* 0x00000015ac5b7824 */ /* 0x000fc600078e02ff */
[----:B------:R1:W-:Y:S01]  /*222a0*/  LDGSTS.E [R85+-0x7dd00], desc[UR40][R8.64], !P5 ;  /* 0x8230000008557fae */ /* 0x0003e2000e9a1028 */
[----:B----4-:R-:W-:-:S04]  /*222b0*/  IMAD.WIDE R6, R92, 0x4, R76 ;  /* 0x000000045c067825 */ /* 0x010fc800078e024c */
[----:B--2---:R-:W-:Y:S01]  /*222c0*/  VIADD R86, R99, 0xffffffe6 ;  /* 0xffffffe663567836 */ /* 0x004fe20000000000 */
[----:B------:R2:W-:Y:S01]  /*222d0*/  STL.64 [R1+0xa40], R4 ;  /* 0x000a400401007387 */ /* 0x0005e20000100a00 */
[----:B------:R-:W3:Y:S03]  /*222e0*/  LDC R99, c[0x0][0x3a0] ;  /* 0x0000e800ff637b82 */ /* 0x000ee60000000800 */
[----:B------:R4:W-:Y:S01]  /*222f0*/  LDGSTS.E [R84+-0x7dc80], desc[UR40][R6.64], !P5 ;  /* 0x8238000006547fae */ /* 0x0009e2000e9a1028 */
[----:B------:R-:W-:Y:S01]  /*22300*/  ISETP.GE.U32.AND P5, PT, R86, 0x7fffff67, PT ;  /* 0x7fffff675600780c */ /* 0x000fe20003fa6070 */
[----:B------:R-:W-:Y:S02]  /*22310*/  VIADD R86, R2, 0x100000 ;  /* 0x0010000002567836 */ /* 0x000fe40000000000 */
[----:B------:R1:W-:Y:S01]  /*22320*/  STL.64 [R1+0xa38], R10 ;  /* 0x000a380a01007387 */ /* 0x0003e20000100a00 */
[----:B--2---:R-:W-:-:S03]  /*22330*/  IMAD.WIDE R4, R91, 0x4, R82 ;  /* 0x000000045b047825 */ /* 0x004fc600078e0252 */
[----:B------:R2:W-:Y:S01]  /*22340*/  STL.64 [R1+0xa30], R8 ;  /* 0x000a300801007387 */ /* 0x0005e20000100a00 */
[----:B-1----:R-:W-:-:S03]  /*22350*/  IMAD.WIDE R10, R91, 0x4, R80 ;  /* 0x000000045b0a7825 */ /* 0x002fc600078e0250 */
[----:B------:R4:W-:Y:S04]  /*22360*/  STL.64 [R1+0xa28], R6 ;  /* 0x000a280601007387 */ /* 0x0009e80000100a00 */
[----:B------:R-:W-:Y:S01]  /*22370*/  LDGSTS.E [R3+-0x7d600], desc[UR40][R4.64], !P4 ;  /* 0x82a0000004037fae */ /* 0x000fe2000e1a1028 */
[----:B--2---:R-:W-:-:S03]  /*22380*/  IMAD.WIDE R8, R91, 0x4, R78 ;  /* 0x000000045b087825 */ /* 0x004fc600078e024e */
[----:B------:R1:W-:Y:S01]  /*22390*/  LDGSTS.E [R86+-0x7d580], desc[UR40][R10.64], !P4 ;  /* 0x82a800000a567fae */ /* 0x0003e2000e1a1028 */
[----:B------:R-:W-:Y:S02]  /*223a0*/  IMAD R92, R172, 0x19, RZ ;  /* 0x00000019ac5c7824 */ /* 0x000fe400078e02ff */
[----:B----4-:R-:W-:Y:S01]  /*223b0*/  IMAD.WIDE R6, R91, 0x4, R76 ;  /* 0x000000045b067825 */ /* 0x010fe200078e024c */
[----:B------:R2:W-:Y:S04]  /*223c0*/  LDGSTS.E [R85+-0x7d500], desc[UR40][R8.64], !P4 ;  /* 0x82b0000008557fae */ /* 0x0005e8000e1a1028 */
[----:B------:R4:W-:Y:S01]  /*223d0*/  STL.64 [R1+0x9c0], R4 ;  /* 0x0009c00401007387 */ /* 0x0009e20000100a00 */
[----:B-1----:R-:W-:-:S03]  /*223e0*/  VIADD R86, R93, 0xffffffe2 ;  /* 0xffffffe25d567836 */ /* 0x002fc60000000000 */
[----:B------:R1:W-:Y:S01]  /*223f0*/  LDGSTS.E [R84+-0x7d480], desc[UR40][R6.64], !P4 ;  /* 0x82b8000006547fae */ /* 0x0003e2000e1a1028 */
[----:B------:R-:W3:Y:S03]  /*22400*/  LDC R93, c[0x0][0x3a0] ;  /* 0x0000e800ff5d7b82 */ /* 0x000ee60000000800 */
[----:B------:R1:W-:Y:S01]  /*22410*/  STL.64 [R1+0x9b8], R10 ;  /* 0x0009b80a01007387 */ /* 0x0003e20000100a00 */
[----:B------:R-:W-:Y:S02]  /*22420*/  ISETP.GE.U32.AND P4, PT, R86, 0x7fffff63, PT ;  /* 0x7fffff635600780c */ /* 0x000fe40003f86070 */
[----:B------:R-:W-:Y:S01]  /*22430*/  IADD3 R86, PT, PT, R2, 0x100000, RZ ;  /* 0x0010000002567810 */ /* 0x000fe20007ffe0ff */
[C---:B----4-:R-:W-:Y:S01]  /*22440*/  IMAD.WIDE R4, R92.reuse, 0x4, R82 ;  /* 0x000000045c047825 */ /* 0x050fe200078e0252 */
        /* <DEDUP_REMOVED lines=9> */
[----:B---3--:R-:W-:Y:S01]  /*224e0*/  VIADD R86, R99, 0xffffffde ;  /* 0xffffffde63567836 */ /* 0x008fe20000000000 */
[----:B------:R1:W-:Y:S01]  /*224f0*/  STL.64 [R1+0x940], R4 ;  /* 0x0009400401007387 */ /* 0x0003e20000100a00 */
[----:B------:R-:W3:Y:S03]  /*22500*/  LDC R99, c[0x0][0x3a0] ;  /* 0x0000e800ff637b82 */ /* 0x000ee60000000800 */
[----:B------:R4:W-:Y:S01]  /*22510*/  LDGSTS.E [R84+-0x7cc80], desc[UR40][R6.64], !P5 ;  /* 0x8338000006547fae */ /* 0x0009e2000e9a1028 */
[----:B------:R-:W-:Y:S01]  /*22520*/  ISETP.GE.U32.AND P5, PT, R86, 0x7fffff5f, PT ;  /* 0x7fffff5f5600780c */ /* 0x000fe20003fa6070 */
[----:B------:R-:W-:Y:S02]  /*22530*/  VIADD R86, R2, 0x100000 ;  /* 0x0010000002567836 */ /* 0x000fe40000000000 */
[----:B------:R2:W-:Y:S01]  /*22540*/  STL.64 [R1+0x930], R10 ;  /* 0x0009300a01007387 */ /* 0x0005e20000100a00 */
[----:B-1----:R-:W-:-:S03]  /*22550*/  IMAD.WIDE R4, R91, 0x4, R82 ;  /* 0x000000045b047825 */ /* 0x002fc600078e0252 */
[----:B------:R1:W-:Y:S01]  /*22560*/  STL.64 [R1+0x920], R8 ;  /* 0x0009200801007387 */ /* 0x0003e20000100a00 */
[----:B--2---:R-:W-:-:S03]  /*22570*/  IMAD.WIDE R10, R91, 0x4, R80 ;  /* 0x000000045b0a7825 */ /* 0x004fc600078e0250 */
[----:B------:R4:W-:Y:S04]  /*22580*/  STL.64 [R1+0x918], R6 ;  /* 0x0009180601007387 */ /* 0x0009e80000100a00 */
[----:B------:R-:W-:Y:S01]  /*22590*/  LDGSTS.E [R3+-0x7c600], desc[UR40][R4.64], !P4 ;  /* 0x83a0000004037fae */ /* 0x000fe2000e1a1028 */
[----:B-1----:R-:W-:-:S03]  /*225a0*/  IMAD.WIDE R8, R91, 0x4, R78 ;  /* 0x000000045b087825 */ /* 0x002fc600078e024e */
        /* <DEDUP_REMOVED lines=37> */
[----:B------:R2:W-:Y:S04]  /*22800*/  STL.64 [R1+0x728], R4 ;  /* 0x0007280401007387 */ /* 0x0005e80000100a00 */
[----:B------:R4:W-:Y:S01]  /*22810*/  STL.64 [R1+0x720], R10 ;  /* 0x0007200a01007387 */ /* 0x0009e20000100a00 */
[----:B-1----:R-:W-:-:S03]  /*22820*/  VIADD R86, R93, 0xffffffd2 ;  /* 0xffffffd25d567836 */ /* 0x002fc60000000000 */
[----:B------:R1:W-:Y:S01]  /*22830*/  LDGSTS.E [R85+-0x7b500], desc[UR40][R8.64], !P4 ;  /* 0x84b0000008557fae */ /* 0x0003e2000e1a1028 */
[----:B------:R-:W-:Y:S01]  /*22840*/  IMAD R91, R172, 0x2d, RZ ;  /* 0x0000002dac5b7824 */ /* 0x000fe200078e02ff */
[----:B------:R-:W3:Y:S02]  /*22850*/  LDC R93, c[0x0][0x3a0] ;  /* 0x0000e800ff5d7b82 */ /* 0x000ee40000000800 */
[----:B------:R1:W-:Y:S01]  /*22860*/  STL.64 [R1+0x718], R8 ;  /* 0x0007180801007387 */ /* 0x0003e20000100a00 */
[----:B--2---:R-:W-:-:S03]  /*22870*/  IMAD.WIDE R4, R92, 0x4, R82 ;  /* 0x000000045c047825 */ /* 0x004fc600078e0252 */
[----:B------:R2:W-:Y:S01]  /*22880*/  LDGSTS.E [R84+-0x7b480], desc[UR40][R6.64], !P4 ;  /* 0x84b8000006547fae */ /* 0x0005e2000e1a1028 */
[----:B------:R-:W-:Y:S01]  /*22890*/  ISETP.GE.U32.AND P4, PT, R86, 0x7fffff53, PT ;  /* 0x7fffff535600780c */ /* 0x000fe20003f86070 */
[----:B----4-:R-:W-:Y:S01]  /*228a0*/  IMAD.WIDE R10, R92, 0x4, R80 ;  /* 0x000000045c0a7825 */ /* 0x010fe200078e0250 */
[----:B------:R-:W-:Y:S01]  /*228b0*/  IADD3 R86, PT, PT, R2, 0x100000, RZ ;  /* 0x0010000002567810 */ /* 0x000fe20007ffe0ff */
[----:B------:R2:W-:Y:S02]  /*228c0*/  STL.64 [R1+0x710], R6 ;  /* 0x0007100601007387 */ /* 0x0005e40000100a00 */
[C---:B-1----:R-:W-:Y:S02]  /*228d0*/  IMAD.WIDE R8, R92.reuse, 0x4, R78 ;  /* 0x000000045c087825 */ /* 0x042fe400078e024e */
[----:B------:R-:W-:Y:S04]  /*228e0*/  LDGSTS.E [R3+-0x7ae00], desc[UR40][R4.64], !P5 ;  /* 0x8520000004037fae */ /* 0x000fe8000e9a1028 */
[----:B------:R3:W-:Y:S01]  /*228f0*/  LDGSTS.E [R86+-0x7ad80], desc[UR40][R10.64], !P5 ;  /* 0x852800000a567fae */ /* 0x0007e2000e9a1028 */
[----:B--2---:R-:W-:-:S03]  /*22900*/  IMAD.WIDE R6, R92, 0x4, R76 ;  /* 0x000000045c067825 */ /* 0x004fc600078e024c */
[----:B------:R1:W-:Y:S01]  /*22910*/  LDGSTS.E [R85+-0x7ad00], desc[UR40][R8.64], !P5 ;  /* 0x8530000008557fae */ /* 0x0003e2000e9a1028 */
[----:B------:R-:W2:Y:S03]  /*22920*/  LDC R92, c[0x0][0x3a0] ;  /* 0x0000e800ff5c7b82 */ /* 0x000ea60000000800 */
[----:B------:R4:W-:Y:S01]  /*22930*/  STL.64 [R1+0x6b0], R4 ;  /* 0x0006b00401007387 */ /* 0x0009e20000100a00 */
[----:B---3--:R-:W-:-:S03]  /*22940*/  VIADD R86, R99, 0xffffffce ;  /* 0xffffffce63567836 */ /* 0x008fc60000000000 */
[----:B------:R3:W-:Y:S01]  /*22950*/  LDGSTS.E [R84+-0x7ac80], desc[UR40][R6.64], !P5 ;  /* 0x8538000006547fae */ /* 0x0007e2000e9a1028 */
[----:B------:R-:W2:Y:S03]  /*22960*/  LDC R99, c[0x0][0x3a0] ;  /* 0x0000e800ff637b82 */ /* 0x000ea60000000800 */
[----:B------:R-:W-:Y:S01]  /*22970*/  STL.64 [R1+0x6a8], R10 ;  /* 0x0006a80a01007387 */ /* 0x000fe20000100a00 */
[----:B------:R-:W-:Y:S01]  /*22980*/  ISETP.GE.U32.AND P5, PT, R86, 0x7fffff4f, PT ;  /* 0x7fffff4f5600780c */ /* 0x000fe20003fa6070 */
[----:B----4-:R-:W-:Y:S02]  /*22990*/  IMAD.WIDE R4, R91, 0x4, R82 ;  /* 0x000000045b047825 */ /* 0x010fe400078e0252 */
[----:B------:R1:W-:Y:S02]  /*229a0*/  STL.64 [R1+0x6a0], R8 ;  /* 0x0006a00801007387 */ /* 0x0003e40000100a00 */
[----:B------:R-:W-:-:S02]  /*229b0*/  IMAD R86, R172, 0x31, RZ ;  /* 0x00000031ac567824 */ /* 0x000fc400078e02ff */
[----:B------:R3:W-:Y:S04]  /*229c0*/  STL.64 [R1+0x698], R6 ;  /* 0x0006980601007387 */ /* 0x0007e80000100a00 */
[----:B------:R4:W-:Y:S01]  /*229d0*/  STL.64 [R1+0x5e0], R4 ;  /* 0x0005e00401007387 */ /* 0x0009e20000100a00 */
[----:B-1----:R-:W-:-:S03]  /*229e0*/  IMAD.WIDE R8, R91, 0x4, R80 ;  /* 0x000000045b087825 */ /* 0x002fc600078e0250 */
[----:B------:R4:W-:Y:S01]  /*229f0*/  LDGSTS.E [R3+-0x7a600], desc[UR40][R4.64], !P4 ;  /* 0x85a0000004037fae */ /* 0x0009e2000e1a1028 */
[----:B---3--:R-:W-:-:S03]  /*22a00*/  IMAD.WIDE R6, R91, 0x4, R78 ;  /* 0x000000045b067825 */ /* 0x008fc600078e024e */
[----:B------:R1:W-:Y:S04]  /*22a10*/  STL.64 [R1+0x5b8], R8 ;  /* 0x0005b80801007387 */ /* 0x0003e80000100a00 */
[----:B------:R1:W-:Y:S01]  /*22a20*/  LDGSTS.E [R85+-0x7a580], desc[UR40][R8.64], !P4 ;  /* 0x85a8000008557fae */ /* 0x0003e2000e1a1028 */
[----:B----4-:R-:W-:-:S03]  /*22a30*/  IMAD.WIDE R4, R91, 0x4, R76 ;  /* 0x000000045b047825 */ /* 0x010fc600078e024c */
[----:B------:R3:W-:Y:S04]  /*22a40*/  LDGSTS.E [R84+-0x7a500], desc[UR40][R6.64], !P4 ;  /* 0x85b0000006547fae */ /* 0x0007e8000e1a1028 */
[----:B------:R-:W-:Y:S01]  /*22a50*/  LDGSTS.E [R3+-0x7a480], desc[UR40][R4.64], !P4 ;  /* 0x85b8000004037fae */ /* 0x000fe2000e1a1028 */
[----:B-1----:R-:W-:-:S03]  /*22a60*/  IMAD.WIDE R8, R86, 0x4, R82 ;  /* 0x0000000456087825 */ /* 0x002fc600078e0252 */
[----:B------:R3:W-:Y:S04]  /*22a70*/  STL.64 [R1+0x590], R6 ;  /* 0x0005900601007387 */ /* 0x0007e80000100a00 */
[----:B------:R2:W-:Y:S04]  /*22a80*/  LDGSTS.E [R85+-0x79e00], desc[UR40][R8.64], !P5 ;  /* 0x8620000008557fae */ /* 0x0005e8000e9a1028 */
[----:B------:R1:W-:Y:S01]  /*22a90*/  STL.64 [R1+0x568], R4 ;  /* 0x0005680401007387 */ /* 0x0003e20000100a00 */
[----:B---3--:R-:W-:-:S04]  /*22aa0*/  IMAD.WIDE R6, R86, 0x4, R80 ;  /* 0x0000000456067825 */ /* 0x008fc800078e0250 */
[----:B--2---:R-:W-:Y:S01]  /*22ab0*/  VIADD R85, R92, 0xffffffca ;  /* 0xffffffca5c557836 */ /* 0x004fe20000000000 */
[----:B------:R2:W-:Y:S01]  /*22ac0*/  STL.64 [R1+0x3e0], R8 ;  /* 0x0003e00801007387 */ /* 0x0005e20000100a00 */
[----:B-1----:R-:W-:-:S03]  /*22ad0*/  IMAD.WIDE R4, R86, 0x4, R78 ;  /* 0x0000000456047825 */ /* 0x002fc600078e024e */
[----:B------:R-:W-:Y:S01]  /*22ae0*/  ISETP.GE.U32.AND P4, PT, R85, 0x7fffff4b, PT ;  /* 0x7fffff4b5500780c */ /* 0x000fe20003f86070 */
[----:B------:R-:W-:Y:S01]  /*22af0*/  LDGSTS.E [R84+-0x79d80], desc[UR40][R6.64], !P5 ;  /* 0x8628000006547fae */ /* 0x000fe2000e9a1028 */
[----:B------:R-:W-:-:S03]  /*22b00*/  VIADD R85, R2, 0x100000 ;  /* 0x0010000002557836 */ /* 0x000fc60000000000 */
[----:B------:R-:W-:Y:S01]  /*22b10*/  LDGSTS.E [R3+-0x79d00], desc[UR40][R4.64], !P5 ;  /* 0x8630000004037fae */ /* 0x000fe2000e9a1028 */
[----:B--2---:R-:W-:-:S05]  /*22b20*/  IMAD.WIDE R8, R86, 0x4, R76 ;  /* 0x0000000456087825 */ /* 0x004fca00078e024c */
[----:B------:R1:W-:Y:S01]  /*22b30*/  LDGSTS.E [R85+-0x79c80], desc[UR40][R8.64], !P5 ;  /* 0x8638000008557fae */ /* 0x0003e2000e9a1028 */
[----:B------:R-:W-:-:S03]  /*22b40*/  IMAD R91, R172, 0x35, RZ ;  /* 0x00000035ac5b7824 */ /* 0x000fc600078e02ff */
[----:B------:R2:W-:Y:S01]  /*22b50*/  STL.64 [R1+0x3b8], R6 ;  /* 0x0003b80601007387 */ /* 0x0005e20000100a00 */
[----:B-1----:R-:W-:Y:S02]  /*22b60*/  IADD3 R85, PT, PT, R93, -0x3a, RZ ;  /* 0xffffffc65d557810 */ /* 0x002fe40007ffe0ff */
[----:B------:R-:W1:Y:S01]  /*22b70*/  LDC R93, c[0x0][0x3a0] ;  /* 0x0000e800ff5d7b82 */ /* 0x000e620000000800 */
[----:B--2---:R-:W-:Y:S01]  /*22b80*/  IMAD.WIDE R6, R91, 0x4, R82 ;  /* 0x000000045b067825 */ /* 0x004fe200078e0252 */
[----:B------:R2:W-:Y:S01]  /*22b90*/  STL.64 [R1+0x390], R4 ;  /* 0x0003900401007387 */ /* 0x0005e20000100a00 */
[----:B------:R-:W-:Y:S02]  /*22ba0*/  ISETP.GE.U32.AND P5, PT, R85, 0x7fffff47, PT ;  /* 0x7fffff475500780c */ /* 0x000fe40003fa6070 */
[----:B------:R-:W-:Y:S01]  /*22bb0*/  VIADD R85, R2, 0x100000 ;  /* 0x0010000002557836 */ /* 0x000fe20000000000 */
[----:B------:R3:W-:Y:S01]  /*22bc0*/  STL.64 [R1+0x368], R8 ;  /* 0x0003680801007387 */ /* 0x0007e20000100a00 */
[----:B------:R-:W-:-:S03]  /*22bd0*/  IMAD R92, R172, 0x39, RZ ;  /* 0x00000039ac5c7824 */ /* 0x000fc600078e02ff */
[----:B------:R4:W-:Y:S01]  /*22be0*/  STL.64 [R1+0x338], R6 ;  /* 0x0003380601007387 */ /* 0x0009e20000100a00 */
[----:B--2---:R-:W-:-:S03]  /*22bf0*/  IMAD.WIDE R4, R91, 0x4, R80 ;  /* 0x000000045b047825 */ /* 0x004fc600078e0250 */
[----:B------:R4:W-:Y:S01]  /*22c00*/  LDGSTS.E [R84+-0x79600], desc[UR40][R6.64], !P4 ;  /* 0x86a0000006547fae */ /* 0x0009e2000e1a1028 */
[----:B---3--:R-:W-:-:S03]  /*22c10*/  IMAD.WIDE R8, R91, 0x4, R78 ;  /* 0x000000045b087825 */ /* 0x008fc600078e024e */
[----:B------:R2:W-:Y:S04]  /*22c20*/  LDGSTS.E [R3+-0x79580], desc[UR40][R4.64], !P4 ;  /* 0x86a8000004037fae */ /* 0x0005e8000e1a1028 */
[----:B------:R2:W-:Y:S01]  /*22c30*/  STL.64 [R1+0x340], R4 ;  /* 0x0003400401007387 */ /* 0x0005e20000100a00 */
[----:B----4-:R-:W-:-:S03]  /*22c40*/  IMAD.WIDE R6, R91, 0x4, R76 ;  /* 0x000000045b067825 */ /* 0x010fc600078e024c */
[----:B------:R3:W-:Y:S04]  /*22c50*/  LDGSTS.E [R85+-0x79500], desc[UR40][R8.64], !P4 ;  /* 0x86b0000008557fae */ /* 0x0007e8000e1a1028 */
[----:B------:R4:W-:Y:S01]  /*22c60*/  STL.64 [R1+0x348], R8 ;  /* 0x0003480801007387 */ /* 0x0009e20000100a00 */
[----:B------:R-:W-:Y:S02]  /*22c70*/  VIADD R86, R2, 0x100000 ;  /* 0x0010000002567836 */ /* 0x000fe40000000000 */
[C---:B--2---:R-:W-:Y:S01]  /*22c80*/  IMAD.WIDE R4, R92.reuse, 0x4, R82 ;  /* 0x000000045c047825 */ /* 0x044fe200078e0252 */
[----:B------:R2:W-:Y:S03]  /*22c90*/  STL.64 [R1+0x350], R6 ;  /* 0x0003500601007387 */ /* 0x0005e60000100a00 */
[----:B---3--:R-:W-:Y:S01]  /*22ca0*/  VIADD R85, R99, 0xffffffc2 ;  /* 0xffffffc263557836 */ /* 0x008fe20000000000 */
[----:B------:R2:W-:Y:S01]  /*22cb0*/  LDGSTS.E [R84+-0x79480], desc[UR40][R6.64], !P4 ;  /* 0x86b8000006547fae */ /* 0x0005e2000e1a1028 */
[C---:B------:R-:W-:Y:S01]  /*22cc0*/  IMAD.WIDE R10, R92.reuse, 0x4, R80 ;  /* 0x000000045c0a7825 */ /* 0x040fe200078e0250 */
[----:B------:R-:W3:Y:S03]  /*22cd0*/  LDC R99, c[0x0][0x3a0] ;  /* 0x0000e800ff637b82 */ /* 0x000ee60000000800 */
[----:B----4-:R-:W-:Y:S01]  /*22ce0*/  IMAD.WIDE R8, R92, 0x4, R78 ;  /* 0x000000045c087825 */ /* 0x010fe200078e024e */
[----:B------:R-:W-:Y:S01]  /*22cf0*/  ISETP.GE.U32.AND P4, PT, R85, 0x7fffff43, PT ;  /* 0x7fffff435500780c */ /* 0x000fe20003f86070 */
[----:B------:R-:W-:Y:S01]  /*22d00*/  LDGSTS.E [R3+-0x78e00], desc[UR40][R4.64], !P5 ;  /* 0x8720000004037fae */ /* 0x000fe2000e9a1028 */
[----:B------:R-:W-:-:S03]  /*22d10*/  IADD3 R85, PT, PT, R2, 0x100000, RZ ;  /* 0x0010000002557810 */ /* 0x000fc60007ffe0ff */
[----:B------:R1:W-:Y:S01]  /*22d20*/  LDGSTS.E [R86+-0x78d80], desc[UR40][R10.64], !P5 ;  /* 0x872800000a567fae */ /* 0x0003e2000e9a1028 */
[----:B--2---:R-:W-:Y:S02]  /*22d30*/  IMAD.WIDE R6, R92, 0x4, R76 ;  /* 0x000000045c067825 */ /* 0x004fe400078e024c */
[----:B------:R-:W2:Y:S01]  /*22d40*/  LDC R92, c[0x0][0x3a0] ;  /* 0x0000e800ff5c7b82 */ /* 0x000ea20000000800 */
[----:B------:R4:W-:Y:S01]  /*22d50*/  LDGSTS.E [R85+-0x78d00], desc[UR40][R8.64], !P5 ;  /* 0x8730000008557fae */ /* 0x0009e2000e9a1028 */
[----:B------:R-:W-:-:S03]  /*22d60*/  IMAD R91, R172, 0x3d, RZ ;  /* 0x0000003dac5b7824 */ /* 0x000fc600078e02ff */
[----:B------:R4:W-:Y:S01]  /*22d70*/  STL.64 [R1+0x358], R4 ;  /* 0x0003580401007387 */ /* 0x0009e20000100a00 */
[----:B-1----:R-:W-:-:S03]  /*22d80*/  VIADD R86, R93, 0xffffffbe ;  /* 0xffffffbe5d567836 */ /* 0x002fc60000000000 */
        /* <DEDUP_REMOVED lines=9> */
[----:B----4-:R-:W-:-:S03]  /*22e20*/  IMAD.WIDE R8, R91, 0x4, R80 ;  /* 0x000000045b087825 */ /* 0x010fc600078e0250 */
[----:B------:R3:W-:Y:S01]  /*22e30*/  LDGSTS.E [R3+-0x78600], desc[UR40][R4.64], !P4 ;  /* 0x87a0000004037fae */ /* 0x0007e2000e1a1028 */
[----:B-1----:R-:W-:-:S03]  /*22e40*/  IMAD.WIDE R6, R91, 0x4, R78 ;  /* 0x000000045b067825 */ /* 0x002fc600078e024e */
[----:B------:R1:W-:Y:S04]  /*22e50*/  STL.64 [R1+0x398], R8 ;  /* 0x0003980801007387 */ /* 0x0003e80000100a00 */
[----:B------:R1:W-:Y:S01]  /*22e60*/  LDGSTS.E [R85+-0x78580], desc[UR40][R8.64], !P4 ;  /* 0x87a8000008557fae */ /* 0x0003e2000e1a1028 */
[----:B---3--:R-:W-:-:S03]  /*22e70*/  IMAD.WIDE R4, R91, 0x4, R76 ;  /* 0x000000045b047825 */ /* 0x008fc600078e024c */
        /* <DEDUP_REMOVED lines=77> */
[----:B------:R-:W3:Y:S01]  /*23350*/  LDC R92, c[0x0][0x3a0] ;  /* 0x0000e800ff5c7b82 */ /* 0x000ee20000000800 */
[----:B-1----:R-:W-:Y:S02]  /*23360*/  IMAD.WIDE R4, R86, 0x4, R78 ;  /* 0x0000000456047825 */ /* 0x002fe400078e024e */
[----:B------:R-:W-:Y:S01]  /*23370*/  ISETP.GE.U32.AND P4, PT, R85, 0x7fffff2b, PT ;  /* 0x7fffff2b5500780c */ /* 0x000fe20003f86070 */
[----:B------:R-:W-:Y:S01]  /*23380*/  LDGSTS.E [R84+-0x75d80], desc[UR40][R6.64], !P5 ;  /* 0x8a28000006547fae */ /* 0x000fe2000e9a1028 */
[----:B------:R-:W-:-:S03]  /*23390*/  VIADD R85, R2, 0x100000 ;  /* 0x0010000002557836 */ /* 0x000fc60000000000 */
[----:B------:R-:W-:Y:S01]  /*233a0*/  LDGSTS.E [R3+-0x75d00], desc[UR40][R4.64], !P5 ;  /* 0x8a30000004037fae */ /* 0x000fe2000e9a1028 */
[----:B--2---:R-:W-:-:S05]  /*233b0*/  IMAD.WIDE R8, R86, 0x4, R76 ;  /* 0x0000000456087825 */ /* 0x004fca00078e024c */
[----:B------:R1:W-:Y:S01]  /*233c0*/  LDGSTS.E [R85+-0x75c80], desc[UR40][R8.64], !P5 ;  /* 0x8a38000008557fae */ /* 0x0003e2000e9a1028 */
[----:B------:R-:W-:Y:S01]  /*233d0*/  IMAD R91, R172, 0x55, RZ ;  /* 0x00000055ac5b7824 */ /* 0x000fe200078e02ff */
[----:B-1----:R-:W-:Y:S02]  /*233e0*/  IADD3 R85, PT, PT, R93, -0x5a, RZ ;  /* 0xffffffa65d557810 */ /* 0x002fe40007ffe0ff */
[----:B------:R-:W1:Y:S01]  /*233f0*/  LDC R93, c[0x0][0x3a8] ;  /* 0x0000ea00ff5d7b82 */ /* 0x000e620000000800 */
[----:B------:R2:W-:Y:S01]  /*23400*/  STL.64 [R1+0x470], R6 ;  /* 0x0004700601007387 */ /* 0x0005e20000100a00 */
[----:B------:R-:W-:-:S03]  /*23410*/  ISETP.GE.U32.AND P5, PT, R85, 0x7fffff27, PT ;  /* 0x7fffff275500780c */ /* 0x000fc60003fa6070 */
[----:B------:R4:W-:Y:S01]  /*23420*/  STL.64 [R1+0x478], R4 ;  /* 0x0004780401007387 */ /* 0x0009e20000100a00 */
[----:B------:R-:W-:Y:S02]  /*23430*/  IMAD R86, R172, 0x59, RZ ;  /* 0x00000059ac567824 */ /* 0x000fe400078e02ff */
[----:B------:R-:W-:Y:S01]  /*23440*/  VIADD R85, R2, 0x100000 ;  /* 0x0010000002557836 */ /* 0x000fe20000000000 */
[----:B------:R3:W-:Y:S01]  /*23450*/  STL.64 [R1+0x480], R8 ;  /* 0x0004800801007387 */ /* 0x0007e20000100a00 */
[----:B--2---:R-:W-:-:S04]  /*23460*/  IMAD.WIDE R6, R91, 0x4, R82 ;  /* 0x000000045b067825 */ /* 0x004fc800078e0252 */
[C---:B----4-:R-:W-:Y:S01]  /*23470*/  IMAD.WIDE R4, R91.reuse, 0x4, R80 ;  /* 0x000000045b047825 */ /* 0x050fe200078e0250 */
[----:B------:R2:W-:Y:S03]  /*23480*/  STL.64 [R1+0x488], R6 ;  /* 0x0004880601007387 */ /* 0x0005e60000100a00 */
[C---:B---3--:R-:W-:Y:S01]  /*23490*/  IMAD.WIDE R8, R91.reuse, 0x4, R78 ;  /* 0x000000045b087825 */ /* 0x048fe200078e024e */
[----:B------:R2:W-:Y:S04]  /*234a0*/  LDGSTS.E [R84+-0x75600], desc[UR40][R6.64], !P4 ;  /* 0x8aa0000006547fae */ /* 0x0005e8000e1a1028 */
[----:B------:R3:W-:Y:S04]  /*234b0*/  STL.64 [R1+0x498], R4 ;  /* 0x0004980401007387 */ /* 0x0007e80000100a00 */
[----:B------:R3:W-:Y:S01]  /*234c0*/  LDGSTS.E [R3+-0x75580], desc[UR40][R4.64], !P4 ;  /* 0x8aa8000004037fae */ /* 0x0007e2000e1a1028 */
[----:B--2---:R-:W-:-:S03]  /*234d0*/  IMAD.WIDE R6, R91, 0x4, R76 ;  /* 0x000000045b067825 */ /* 0x004fc600078e024c */
[----:B------:R2:W-:Y:S04]  /*234e0*/  STL.64 [R1+0x4a0], R8 ;  /* 0x0004a00801007387 */ /* 0x0005e80000100a00 */
[----:B------:R2:W-:Y:S01]  /*234f0*/  LDGSTS.E [R85+-0x75500], desc[UR40][R8.64], !P4 ;  /* 0x8ab0000008557fae */ /* 0x0005e2000e1a1028 */
[----:B---3--:R-:W-:-:S03]  /*23500*/  IMAD.WIDE R4, R86, 0x4, R82 ;  /* 0x0000000456047825 */ /* 0x008fc600078e0252 */
[----:B------:R3:W-:Y:S04]  /*23510*/  STL.64 [R1+0x4a8], R6 ;  /* 0x0004a80601007387 */ /* 0x0007e80000100a00 */
[----:B------:R3:W-:Y:S04]  /*23520*/  LDGSTS.E [R84+-0x75480], desc[UR40][R6.64], !P4 ;  /* 0x8ab8000006547fae */ /* 0x0007e8000e1a1028 */
[----:B------:R4:W-:Y:S01]  /*23530*/  STL.64 [R1+0x4b0], R4 ;  /* 0x0004b00401007387 */ /* 0x0009e20000100a00 */
[----:B--2---:R-:W-:-:S03]  /*23540*/  IMAD.WIDE R8, R86, 0x4, R80 ;  /* 0x0000000456087825 */ /* 0x004fc600078e0250 */
[----:B------:R4:W-:Y:S01]  /*23550*/  LDGSTS.E [R3+-0x74e00], desc[UR40][R4.64], !P5 ;  /* 0x8b20000004037fae */ /* 0x0009e2000e9a1028 */
[----:B---3--:R-:W-:-:S03]  /*23560*/  IMAD.WIDE R6, R86, 0x4, R78 ;  /* 0x0000000456067825 */ /* 0x008fc600078e024e */
[----:B------:R2:W-:Y:S01]  /*23570*/  LDGSTS.E [R85+-0x74d80], desc[UR40][R8.64], !P5 ;  /* 0x8b28000008557fae */ /* 0x0005e2000e9a1028 */
[----:B------:R-:W-:-:S03]  /*23580*/  VIADD R91, R92, 0xffffffa2 ;  /* 0xffffffa25c5b7836 */ /* 0x000fc60000000000 */
[----:B------:R3:W-:Y:S01]  /*23590*/  STL.64 [R1+0x4c0], R8 ;  /* 0x0004c00801007387 */ /* 0x0007e20000100a00 */
[----:B------:R-:W3:Y:S01]  /*235a0*/  LDC R92, c[0x0][0x3a8] ;  /* 0x0000ea00ff5c7b82 */ /* 0x000ee20000000800 */
[----:B----4-:R-:W-:Y:S02]  /*235b0*/  IMAD.WIDE R4, R86, 0x4, R76 ;  /* 0x0000000456047825 */ /* 0x010fe400078e024c */
[----:B------:R4:W-:Y:S02]  /*235c0*/  LDGSTS.E [R84+-0x74d00], desc[UR40][R6.64], !P5 ;  /* 0x8b30000006547fae */ /* 0x0009e4000e9a1028 */
[----:B-1----:R-:W-:Y:S01]  /*235d0*/  IMAD R86, R93, 0x5d, RZ ;  /* 0x0000005d5d567824 */ /* 0x002fe200078e02ff */
[----:B------:R-:W-:Y:S02]  /*235e0*/  ISETP.GE.U32.AND P4, PT, R91, 0x7fffff23, PT ;  /* 0x7fffff235b00780c */ /* 0x000fe40003f86070 */
[----:B------:R-:W1:Y:S01]  /*235f0*/  LDC R93, c[0x0][0x3a0] ;  /* 0x0000e800ff5d7b82 */ /* 0x000e620000000800 */
[----:B--2---:R-:W-:Y:S01]  /*23600*/  VIADD R85, R100, 0xffffff9e ;  /* 0xffffff9e64557836 */ /* 0x004fe20000000000 */
[----:B------:R4:W-:Y:S01]  /*23610*/  STL.64 [R1+0x4c8], R6 ;  /* 0x0004c80601007387 */ /* 0x0009e20000100a00 */
[----:B---3--:R-:W-:-:S03]  /*23620*/  IMAD.WIDE R8, R86, 0x4, R78 ;  /* 0x0000000456087825 */ /* 0x008fc600078e024e */
[----:B------:R2:W-:Y:S04]  /*23630*/  STL.64 [R1+0x4d0], R4 ;  /* 0x0004d00401007387 */ /* 0x0005e80000100a00 */
[----:B------:R2:W-:Y:S01]  /*23640*/  LDGSTS.E [R3+-0x74c80], desc[UR40][R4.64], !P5 ;  /* 0x8b38000004037fae */ /* 0x0005e2000e9a1028 */
[----:B------:R-:W-:Y:S01]  /*23650*/  ISETP.GE.U32.AND P5, PT, R85, 0x7fffff1f, PT ;  /* 0x7fffff1f5500780c */ /* 0x000fe20003fa6070 */
[----:B------:R-:W-:Y:S01]  /*23660*/  IMAD R91, R99, 0x61, RZ ;  /* 0x00000061635b7824 */ /* 0x000fe200078e02ff */
[----:B------:R-:W3:Y:S01]  /*23670*/  LDC R100, c[0x0][0x3a0] ;  /* 0x0000e800ff647b82 */ /* 0x000ee20000000800 */
[----:B----4-:R-:W-:Y:S01]  /*23680*/  IMAD.WIDE R6, R86, 0x4, R82 ;  /* 0x0000000456067825 */ /* 0x010fe200078e0252 */
[----:B------:R-:W-:-:S04]  /*23690*/  IADD3 R85, PT, PT, R2, 0x100000, RZ ;  /* 0x0010000002557810 */ /* 0x000fc80007ffe0ff */
[----:B------:R-:W-:Y:S02]  /*236a0*/  LDGSTS.E [R84+-0x74600], desc[UR40][R6.64], !P4 ;  /* 0x8ba0000006547fae */ /* 0x000fe4000e1a1028 */
[----:B------:R-:W4:Y:S01]  /*236b0*/  LDC R99, c[0x0][0x3a0] ;  /* 0x0000e800ff637b82 */ /* 0x000f220000000800 */
[----:B--2---:R-:W-:-:S05]  /*236c0*/  IMAD.WIDE R4, R86, 0x4, R80 ;  /* 0x0000000456047825 */ /* 0x004fca00078e0250 */
[----:B------:R-:W-:Y:S04]  /*236d0*/  LDGSTS.E [R3+-0x74580], desc[UR40][R4.64], !P4 ;  /* 0x8ba8000004037fae */ /* 0x000fe8000e1a1028 */
[----:B------:R1:W-:Y:S02]  /*236e0*/  LDGSTS.E [R85+-0x74500], desc[UR40][R8.64], !P4 ;  /* 0x8bb0000008557fae */ /* 0x0003e4000e1a1028 */
[----:B-1----:R-:W-:Y:S02]  /*236f0*/  VIADD R85, R93, 0xffffff9a ;  /* 0xffffff9a5d557836 */ /* 0x002fe40000000000 */
[----:B------:R-:W1:Y:S01]  /*23700*/  LDC R93, c[0x0][0x3a8] ;  /* 0x0000ea00ff5d7b82 */ /* 0x000e620000000800 */
[----:B------:R2:W-:Y:S04]  /*23710*/  STL.64 [R1+0x4d8], R6 ;  /* 0x0004d80601007387 */ /* 0x0005e80000100a00 */
[----:B------:R3:W-:Y:S04]  /*23720*/  STL.64 [R1+0x4f0], R4 ;  /* 0x0004f00401007387 */ /* 0x0007e80000100a00 */
[----:B------:R4:W-:Y:S01]  /*23730*/  STL.64 [R1+0x4f8], R8 ;  /* 0x0004f80801007387 */ /* 0x0009e20000100a00 */
[----:B--2---:R-:W-:-:S04]  /*23740*/  IMAD.WIDE R6, R86, 0x4, R76 ;  /* 0x0000000456067825 */ /* 0x004fc800078e024c */
[----:B---3--:R-:W-:Y:S01]  /*23750*/  IMAD.WIDE R4, R91, 0x4, R82 ;  /* 0x000000045b047825 */ /* 0x008fe200078e0252 */
[----:B------:R2:W-:Y:S04]  /*23760*/  STL.64 [R1+0x500], R6 ;  /* 0x0005000601007387 */ /* 0x0005e80000100a00 */
[----:B------:R2:W-:Y:S01]  /*23770*/  LDGSTS.E [R84+-0x74480], desc[UR40][R6.64], !P4 ;  /* 0x8bb8000006547fae */ /* 0x0005e2000e1a1028 */
[----:B------:R-:W-:Y:S01]  /*23780*/  ISETP.GE.U32.AND P4, PT, R85, 0x7fffff1b, PT ;  /* 0x7fffff1b5500780c */ /* 0x000fe20003f86070 */
[----:B------:R-:W-:Y:S02]  /*23790*/  VIADD R85, R2, 0x100000 ;  /* 0x0010000002557836 */ /* 0x000fe40000000000 */
[----:B------:R3:W-:Y:S01]  /*237a0*/  STL.64 [R1+0x508], R4 ;  /* 0x0005080401007387 */ /* 0x0007e20000100a00 */
[----:B----4-:R-:W-:-:S03]  /*237b0*/  IMAD.WIDE R8, R91, 0x4, R76 ;  /* 0x000000045b087825 */ /* 0x010fc600078e024c */
[----:B------:R3:W-:Y:S01]  /*237c0*/  LDGSTS.E [R3+-0x73e00], desc[UR40][R4.64], !P5 ;  /* 0x8c20000004037fae */ /* 0x0007e2000e9a1028 */
[----:B--2---:R-:W-:-:S04]  /*237d0*/  IMAD.WIDE R6, R91, 0x4, R80 ;  /* 0x000000045b067825 */ /* 0x004fc800078e0250 */
[----:B------:R-:W-:Y:S01]  /*237e0*/  IMAD R86, R92, 0x65, RZ ;  /* 0x000000655c567824 */ /* 0x000fe200078e02ff */
[----:B------:R2:W-:Y:S01]  /*237f0*/  LDGSTS.E [R84+-0x73d80], desc[UR40][R6.64], !P5 ;  /* 0x8c28000006547fae */ /* 0x0005e2000e9a1028 */
[----:B------:R-:W4:Y:S01]  /*23800*/  LDC R92, c[0x0][0x3a8] ;  /* 0x0000ea00ff5c7b82 */ /* 0x000f220000000800 */
[----:B---3--:R-:W-:Y:S02]  /*23810*/  IMAD.WIDE R4, R91, 0x4, R78 ;  /* 0x000000045b047825 */ /* 0x008fe400078e024e */
[----:B------:R2:W-:Y:S02]  /*23820*/  STL.64 [R1+0x518], R6 ;  /* 0x0005180601007387 */ /* 0x0005e40000100a00 */
[----:B-1----:R-:W-:Y:S02]  /*23830*/  IMAD R91, R93, 0x69, RZ ;  /* 0x000000695d5b7824 */ /* 0x002fe400078e02ff */
[----:B------:R-:W-:Y:S01]  /*23840*/  LDGSTS.E [R3+-0x73d00], desc[UR40][R4.64], !P5 ;  /* 0x8c30000004037fae */ /* 0x000fe2000e9a1028 */
[----:B------:R-:W1:Y:S03]  /*23850*/  LDC R93, c[0x0][0x3a0] ;  /* 0x0000e800ff5d7b82 */ /* 0x000e660000000800 */
[----:B------:R3:W-:Y:S04]  /*23860*/  LDGSTS.E [R85+-0x73c80], desc[UR40][R8.64], !P5 ;  /* 0x8c38000008557fae */ /* 0x0007e8000e9a1028 */
[----:B------:R3:W-:Y:S01]  /*23870*/  STL.64 [R1+0x520], R4 ;  /* 0x0005200401007387 */ /* 0x0007e20000100a00 */
[----:B--2---:R-:W-:-:S04]  /*23880*/  IMAD.WIDE R6, R86, 0x4, R82 ;  /* 0x0000000456067825 */ /* 0x004fc800078e0252 */
[----:B---3--:R-:W-:Y:S01]  /*23890*/  VIADD R85, R99, 0xffffff96 ;  /* 0xffffff9663557836 */ /* 0x008fe20000000000 */
[----:B------:R-:W-:Y:S01]  /*238a0*/  STL.64 [R1+0x528], R8 ;  /* 0x0005280801007387 */ /* 0x000fe20000100a00 */
[----:B------:R-:W2:Y:S01]  /*238b0*/  LDC R99, c[0x0][0x3a8] ;  /* 0x0000ea00ff637b82 */ /* 0x000ea20000000800 */
[C---:B------:R-:W-:Y:S02]  /*238c0*/  IMAD.WIDE R4, R86.reuse, 0x4, R80 ;  /* 0x0000000456047825 */ /* 0x040fe400078e0250 */
[----:B------:R-:W-:Y:S01]  /*238d0*/  ISETP.GE.U32.AND P5, PT, R85, 0x7fffff17, PT ;  /* 0x7fffff175500780c */ /* 0x000fe20003fa6070 */
[----:B------:R3:W-:Y:S04]  /*238e0*/  STL.64 [R1+0x530], R6 ;  /* 0x0005300601007387 */ /* 0x0007e80000100a00 */
[----:B------:R3:W-:Y:S04]  /*238f0*/  LDGSTS.E [R84+-0x73600], desc[UR40][R6.64], !P4 ;  /* 0x8ca0000006547fae */ /* 0x0007e8000e1a1028 */
[----:B------:R4:W-:Y:S04]  /*23900*/  STL.64 [R1+0x540], R4 ;  /* 0x0005400401007387 */ /* 0x0009e80000100a00 */
[----:B------:R4:W-:Y:S01]  /*23910*/  LDGSTS.E [R3+-0x73580], desc[UR40][R4.64], !P4 ;  /* 0x8ca8000004037fae */ /* 0x0009e2000e1a1028 */
[----:B---3--:R-:W-:Y:S01]  /*23920*/  IMAD.WIDE R6, R86, 0x4, R78 ;  /* 0x0000000456067825 */ /* 0x008fe200078e024e */
[----:B------:R-:W-:-:S03]  /*23930*/  IADD3 R85, PT, PT, R2, 0x100000, RZ ;  /* 0x0010000002557810 */ /* 0x000fc60007ffe0ff */
[----:B----4-:R-:W-:Y:S01]  /*23940*/  IMAD.WIDE R4, R86, 0x4, R76 ;  /* 0x0000000456047825 */ /* 0x010fe200078e024c */
[----:B------:R3:W-:Y:S04]  /*23950*/  STL.64 [R1+0x548], R6 ;  /* 0x0005480601007387 */ /* 0x0007e80000100a00 */
[----:B------:R3:W-:Y:S01]  /*23960*/  LDGSTS.E [R3+-0x73500], desc[UR40][R6.64], !P4 ;  /* 0x8cb0000006037fae */ /* 0x0007e2000e1a1028 */
[----:B------:R-:W-:-:S03]  /*23970*/  VIADD R86, R2, 0x100000 ;  /* 0x0010000002567836 */ /* 0x000fc60000000000 */
[----:B------:R4:W-:Y:S01]  /*23980*/  STL.64 [R1+0x550], R4 ;  /* 0x0005500401007387 */ /* 0x0009e20000100a00 */
[----:B------:R-:W-:-:S03]  /*23990*/  IMAD.WIDE R10, R91, 0x4, R78 ;  /* 0x000000045b0a7825 */ /* 0x000fc600078e024e */
[----:B------:R4:W-:Y:S01]  /*239a0*/  LDGSTS.E [R84+-0x73480], desc[UR40][R4.64], !P4 ;  /* 0x8cb8000004547fae */ /* 0x0009e2000e1a1028 */
[----:B------:R-:W-:-:S04]  /*239b0*/  IMAD.WIDE R8, R91, 0x4, R76 ;  /* 0x000000045b087825 */ /* 0x000fc800078e024c */
[----:B---3--:R-:W-:-:S05]  /*239c0*/  IMAD.WIDE R6, R91, 0x4, R82 ;  /* 0x000000045b067825 */ /* 0x008fca00078e0252 */
[----:B------:R-:W-:Y:S01]  /*239d0*/  LDGSTS.E [R85+-0x72e00], desc[UR40][R6.64], !P5 ;  /* 0x8d20000006557fae */ /* 0x000fe2000e9a1028 */
[----:B----4-:R-:W-:-:S04]  /*239e0*/  IMAD.WIDE R4, R91, 0x4, R80 ;  /* 0x000000045b047825 */ /* 0x010fc800078e0250 */
[----:B------:R-:W-:Y:S01]  /*239f0*/  VIADD R84, R100, 0xffffff92 ;  /* 0xffffff9264547836 */ /* 0x000fe20000000000 */
[----:B------:R-:W-:Y:S01]  /*23a00*/  LDGSTS.E [R3+-0x72d80], desc[UR40][R4.64], !P5 ;  /* 0x8d28000004037fae */ /* 0x000fe2000e9a1028 */
[----:B------:R-:W3:Y:S03]  /*23a10*/  LDC R100, c[0x0][0x3a0] ;  /* 0x0000e800ff647b82 */ /* 0x000ee60000000800 */
[----:B------:R-:W-:Y:S01]  /*23a20*/  LDGSTS.E [R86+-0x72d00], desc[UR40][R10.64], !P5 ;  /* 0x8d3000000a567fae */ /* 0x000fe2000e9a1028 */
[----:B------:R-:W-:-:S03]  /*23a30*/  ISETP.GE.U32.AND P4, PT, R84, 0x7fffff13, PT ;  /* 0x7fffff135400780c */ /* 0x000fc60003f86070 */
[----:B------:R1:W-:Y:S01]  /*23a40*/  LDGSTS.E [R85+-0x72c80], desc[UR40][R8.64], !P5 ;  /* 0x8d38000008557fae */ /* 0x0003e2000e9a1028 */
[----:B------:R-:W-:Y:S01]  /*23a50*/  IMAD R92, R92, 0x6d, RZ ;  /* 0x0000006d5c5c7824 */ /* 0x000fe200078e02ff */
[----:B-1----:R-:W-:Y:S02]  /*23a60*/  IADD3 R85, PT, PT, R93, -0x72, RZ ;  /* 0xffffff8e5d557810 */ /* 0x002fe40007ffe0ff */
[----:B------:R-:W1:Y:S01]  /*23a70*/  LDC R93, c[0x0][0x3a0] ;  /* 0x0000e800ff5d7b82 */ /* 0x000e620000000800 */
[----:B------:R4:W-:Y:S01]  /*23a80*/  STL.64 [R1+0x558], R6 ;  /* 0x0005580601007387 */ /* 0x0009e20000100a00 */
[----:B------:R-:W-:Y:S01]  /*23a90*/  VIADD R84, R2, 0x100000 ;  /* 0x0010000002547836 */ /* 0x000fe20000000000 */
[----:B------:R-:W-:Y:S02]  /*23aa0*/  ISETP.GE.U32.AND P5, PT, R85, 0x7fffff0f, PT ;  /* 0x7fffff0f5500780c */ /* 0x000fe40003fa6070 */
[----:B------:R4:W-:Y:S01]  /*23ab0*/  STL.64 [R1+0x570], R4 ;  /* 0x0005700401007387 */ /* 0x0009e20000100a00 */
[----:B--2---:R-:W-:-:S02]  /*23ac0*/  IMAD R86, R99, 0x71, RZ ;  /* 0x0000007163567824 */ /* 0x004fc400078e02ff */
[----:B------:R-:W2:Y:S01]  /*23ad0*/  LDC R99, c[0x0][0x3a0] ;  /* 0x0000e800ff637b82 */ /* 0x000ea20000000800 */
[----:B------:R-:W-:Y:S01]  /*23ae0*/  STL.64 [R1+0x578], R10 ;  /* 0x0005780a01007387 */ /* 0x000fe20000100a00 */
[----:B----4-:R-:W-:-:S03]  /*23af0*/  IMAD.WIDE R6, R92, 0x4, R82 ;  /* 0x000000045c067825 */ /* 0x010fc600078e0252 */
[----:B------:R4:W-:Y:S01]  /*23b00*/  STL.64 [R1+0x580], R8 ;  /* 0x0005800801007387 */ /* 0x0009e20000100a00 */
[----:B------:R-:W-:-:S03]  /*23b10*/  IMAD.WIDE R4, R92, 0x4, R80 ;  /* 0x000000045c047825 */ /* 0x000fc600078e0250 */
[----:B------:R3:W-:Y:S04]  /*23b20*/  STL.64 [R1+0x588], R6 ;  /* 0x0005880601007387 */ /* 0x0007e80000100a00 */
[----:B------:R3:W-:Y:S01]  /*23b30*/  LDGSTS.E [R84+-0x72600], desc[UR40][R6.64], !P4 ;  /* 0x8da0000006547fae */ /* 0x0007e2000e1a1028 */
[----:B------:R-:W-:-:S03]  /*23b40*/  VIADD R85, R2, 0x100000 ;  /* 0x0010000002557836 */ /* 0x000fc60000000000 */
[----:B------:R1:W-:Y:S01]  /*23b50*/  STL.64 [R1+0x598], R4 ;  /* 0x0005980401007387 */ /* 0x0003e20000100a00 */
[----:B----4-:R-:W-:-:S03]  /*23b60*/  IMAD.WIDE R8, R86, 0x4, R82 ;  /* 0x0000000456087825 */ /* 0x010fc600078e0252 */
[----:B------:R1:W-:Y:S01]  /*23b70*/  LDGSTS.E [R3+-0x72580], desc[UR40][R4.64], !P4 ;  /* 0x8da8000004037fae */ /* 0x0003e2000e1a1028 */
[----:B---3--:R-:W-:-:S04]  /*23b80*/  IMAD.WIDE R6, R92, 0x4, R78 ;  /* 0x000000045c067825 */ /* 0x008fc800078e024e */
[----:B------:R-:W-:Y:S02]  /*23b90*/  VIADD R91, R100, 0xffffff8a ;  /* 0xffffff8a645b7836 */ /* 0x000fe40000000000 */
[----:B-1----:R-:W-:Y:S01]  /*23ba0*/  IMAD.WIDE R4, R92, 0x4, R76 ;  /* 0x000000045c047825 */ /* 0x002fe200078e024c */
[----:B------:R1:W-:Y:S01]  /*23bb0*/  LDGSTS.E [R84+-0x72500], desc[UR40][R6.64], !P4 ;  /* 0x8db0000006547fae */ /* 0x0003e2000e1a1028 */
[----:B------:R-:W3:Y:S03]  /*23bc0*/  LDC R92, c[0x0][0x3a8] ;  /* 0x0000ea00ff5c7b82 */ /* 0x000ee60000000800 */
[----:B------:R1:W-:Y:S04]  /*23bd0*/  STL.64 [R1+0x5a0], R6 ;  /* 0x0005a00601007387 */ /* 0x0003e80000100a00 */
[----:B------:R-:W-:Y:S01]  /*23be0*/  LDGSTS.E [R3+-0x72480], desc[UR40][R4.64], !P4 ;  /* 0x8db8000004037fae */ /* 0x000fe2000e1a1028 */
[----:B------:R-:W-:-:S03]  /*23bf0*/  ISETP.GE.U32.AND P4, PT, R91, 0x7fffff0b, PT ;  /* 0x7fffff0b5b00780c */ /* 0x000fc60003f86070 */
[----:B------:R4:W-:Y:S01]  /*23c00*/  LDGSTS.E [R85+-0x71e00], desc[UR40][R8.64], !P5 ;  /* 0x8e20000008557fae */ /* 0x0009e2000e9a1028 */
[----:B-1----:R-:W-:-:S03]  /*23c10*/  IMAD.WIDE R6, R86, 0x4, R80 ;  /* 0x0000000456067825 */ /* 0x002fc600078e0250 */
[----:B------:R1:W-:Y:S04]  /*23c20*/  STL.64 [R1+0x5a8], R4 ;  /* 0x0005a80401007387 */ /* 0x0003e80000100a00 */
[----:B------:R-:W-:Y:S01]  /*23c30*/  STL.64 [R1+0x5b0], R8 ;  /* 0x0005b00801007387 */ /* 0x000fe20000100a00 */
[----:B----4-:R-:W-:-:S03]  /*23c40*/  VIADD R85, R93, 0xffffff86 ;  /* 0xffffff865d557836 */ /* 0x010fc60000000000 */
[----:B------:R4:W-:Y:S01]  /*23c50*/  LDGSTS.E [R84+-0x71d80], desc[UR40][R6.64], !P5 ;  /* 0x8e28000006547fae */ /* 0x0009e2000e9a1028 */
[----:B------:R-:W2:Y:S01]  /*23c60*/  LDC R93, c[0x0][0x3a8] ;  /* 0x0000ea00ff5d7b82 */ /* 0x000ea20000000800 */
[----:B------:R-:W-:Y:S02]  /*23c70*/  IMAD R91, R101, 0x75, RZ ;  /* 0x00000075655b7824 */ /* 0x000fe400078e02ff */
[----:B-1----:R-:W-:Y:S01]  /*23c80*/  IMAD.WIDE R4, R86, 0x4, R78 ;  /* 0x0000000456047825 */ /* 0x002fe200078e024e */
[----:B------:R4:W-:Y:S04]  /*23c90*/  STL.64 [R1+0x5c0], R6 ;  /* 0x0005c00601007387 */ /* 0x0009e80000100a00 */
[----:B------:R1:W-:Y:S01]  /*23ca0*/  STL.64 [R1+0x5c8], R4 ;  /* 0x0005c80401007387 */ /* 0x0003e20000100a00 */
[----:B------:R-:W-:-:S03]  /*23cb0*/  IMAD.WIDE R10, R91, 0x4, R80 ;  /* 0x000000045b0a7825 */ /* 0x000fc600078e0250 */
[----:B------:R1:W-:Y:S01]  /*23cc0*/  LDGSTS.E [R3+-0x71d00], desc[UR40][R4.64], !P5 ;  /* 0x8e30000004037fae */ /* 0x0003e2000e9a1028 */
[----:B----4-:R-:W-:Y:S01]  /*23cd0*/  IMAD.WIDE R6, R86, 0x4, R76 ;  /* 0x0000000456067825 */ /* 0x010fe200078e024c */
[----:B------:R-:W-:-:S03]  /*23ce0*/  IADD3 R86, PT, PT, R2, 0x100000, RZ ;  /* 0x0010000002567810 */ /* 0x000fc60007ffe0ff */
[C---:B------:R-:W-:Y:S01]  /*23cf0*/  IMAD.WIDE R8, R91.reuse, 0x4, R78 ;  /* 0x000000045b087825 */ /* 0x040fe200078e024e */
[----:B------:R4:W-:Y:S03]  /*23d00*/  STL.64 [R1+0x5d0], R6 ;  /* 0x0005d00601007387 */ /* 0x0009e60000100a00 */
[----:B-1----:R-:W-:Y:S01]  /*23d10*/  IMAD.WIDE R4, R91, 0x4, R82 ;  /* 0x000000045b047825 */ /* 0x002fe200078e0252 */
[----:B------:R4:W-:Y:S01]  /*23d20*/  LDGSTS.E [R84+-0x71c80], desc[UR40][R6.64], !P5 ;  /* 0x8e38000006547fae */ /* 0x0009e2000e9a1028 */
[----:B------:R-:W-:Y:S02]  /*23d30*/  ISETP.GE.U32.AND P5, PT, R85, 0x7fffff07, PT ;  /* 0x7fffff075500780c */ /* 0x000fe40003fa6070 */
[----:B------:R-:W-:Y:S01]  /*23d40*/  VIADD R85, R2, 0x100000 ;  /* 0x0010000002557836 */ /* 0x000fe20000000000 */
[----:B------:R-:W-:Y:S01]  /*23d50*/  LDGSTS.E [R3+-0x71600], desc[UR40][R4.64], !P4 ;  /* 0x8ea0000004037fae */ /* 0x000fe2000e1a1028 */
[----:B---3--:R-:W-:-:S03]  /*23d60*/  IMAD R92, R92, 0x79, RZ ;  /* 0x000000795c5c7824 */ /* 0x008fc600078e02ff */
[----:B------:R2:W-:Y:S01]  /*23d70*/  LDGSTS.E [R86+-0x71580], desc[UR40][R10.64], !P4 ;  /* 0x8ea800000a567fae */ /* 0x0005e2000e1a1028 */
[----:B----4-:R-:W-:-:S03]  /*23d80*/  IMAD.WIDE R6, R91, 0x4, R76 ;  /* 0x000000045b067825 */ /* 0x010fc600078e024c */
[----:B------:R1:W-:Y:S01]  /*23d90*/  LDGSTS.E [R85+-0x71500], desc[UR40][R8.64], !P4 ;  /* 0x8eb0000008557fae */ /* 0x0003e2000e1a1028 */
[----:B------:R-:W3:Y:S03]  /*23da0*/  LDC R91, c[0x0][0x3a0] ;  /* 0x0000e800ff5b7b82 */ /* 0x000ee60000000800 */
[----:B------:R4:W-:Y:S01]  /*23db0*/  STL.64 [R1+0x5d8], R4 ;  /* 0x0005d80401007387 */ /* 0x0009e20000100a00 */
[----:B--2---:R-:W-:-:S03]  /*23dc0*/  VIADD R86, R99, 0xffffff82 ;  /* 0xffffff8263567836 */ /* 0x004fc60000000000 */
[----:B------:R2:W-:Y:S01]  /*23dd0*/  LDGSTS.E [R84+-0x71480], desc[UR40][R6.64], !P4 ;  /* 0x8eb8000006547fae */ /* 0x0005e2000e1a1028 */
[----:B------:R-:W3:Y:S03]  /*23de0*/  LDC R99, c[0x0][0x3a0] ;  /* 0x0000e800ff637b82 */ /* 0x000ee60000000800 */
[----:B------:R-:W-:Y:S01]  /*23df0*/  STL.64 [R1+0x5f0], R10 ;  /* 0x0005f00a01007387 */ /* 0x000fe20000100a00 */
[----:B------:R-:W-:Y:S01]  /*23e00*/  ISETP.GE.U32.AND P4, PT, R86, 0x7fffff03, PT ;  /* 0x7fffff035600780c */ /* 0x000fe20003f86070 */
[----:B----4-:R-:W-:Y:S02]  /*23e10*/  IMAD.WIDE R4, R92, 0x4, R82 ;  /* 0x000000045c047825 */ /* 0x010fe400078e0252 */
[----:B------:R1:W-:Y:S02]  /*23e20*/  STL.64 [R1+0x5f8], R8 ;  /* 0x0005f80801007387 */ /* 0x0003e40000100a00 */
[----:B------:R-:W-:-:S02]  /*23e30*/  IMAD R86, R93, 0x7d, RZ ;  /* 0x0000007d5d567824 */ /* 0x000fc400078e02ff */
[----:B------:R2:W-:Y:S01]  /*23e40*/  STL.64 [R1+0x600], R6 ;  /* 0x0006000601007387 */ /* 0x0005e20000100a00 */
[----:B------:R-:W4:Y:S03]  /*23e50*/  LDC R93, c[0x0][0x3a0] ;  /* 0x0000e800ff5d7b82 */ /* 0x000f260000000800 */
[----:B------:R2:W-:Y:S01]  /*23e60*/  STL.64 [R1+0x608], R4 ;  /* 0x0006080401007387 */ /* 0x0005e20000100a00 */
[----:B-1----:R-:W-:-:S03]  /*23e70*/  IMAD.WIDE R8, R92, 0x4, R80 ;  /* 0x000000045c087825 */ /* 0x002fc600078e0250 */
[----:B------:R1:W-:Y:S01]  /*23e80*/  LDGSTS.E [R3+-0x70e00], desc[UR40][R4.64], !P5 ;  /* 0x8f20000004037fae */ /* 0x0003e2000e9a1028 */
[----:B--2---:R-:W-:-:S03]  /*23e90*/  IMAD.WIDE R6, R92, 0x4, R78 ;  /* 0x000000045c067825 */ /* 0x004fc600078e024e */
[----:B------:R2:W-:Y:S04]  /*23ea0*/  STL.64 [R1+0x618], R8 ;  /* 0x0006180801007387 */ /* 0x0005e80000100a00 */
[----:B------:R2:W-:Y:S01]  /*23eb0*/  LDGSTS.E [R85+-0x70d80], desc[UR40][R8.64], !P5 ;  /* 0x8f28000008557fae */ /* 0x0005e2000e9a1028 */
[----:B-1----:R-:W-:-:S03]  /*23ec0*/  IMAD.WIDE R4, R92, 0x4, R76 ;  /* 0x000000045c047825 */ /* 0x002fc600078e024c */
[----:B------:R1:W-:Y:S01]  /*23ed0*/  STL.64 [R1+0x620], R6 ;  /* 0x0006200601007387 */ /* 0x0003e20000100a00 */
[----:B------:R-:W4:Y:S03]  /*23ee0*/  LDC R92, c[0x0][0x3a0] ;  /* 0x0000e800ff5c7b82 */ /* 0x000f260000000800 */
[----:B------:R1:W-:Y:S01]  /*23ef0*/  LDGSTS.E [R84+-0x70d00], desc[UR40][R6.64], !P5 ;  /* 0x8f30000006547fae */ /* 0x0003e2000e9a1028 */
[----:B--2---:R-:W-:-:S03]  /*23f00*/  IMAD.WIDE R8, R86, 0x4, R82 ;  /* 0x0000000456087825 */ /* 0x004fc600078e0252 */
[----:B------:R2:W-:Y:S04]  /*23f10*/  STL.64 [R1+0x628], R4 ;  /* 0x0006280401007387 */ /* 0x0005e80000100a00 */
[----:B------:R2:W-:Y:S01]  /*23f20*/  LDGSTS.E [R3+-0x70c80], desc[UR40][R4.64], !P5 ;  /* 0x8f38000004037fae */ /* 0x0005e2000e9a1028 */
[----:B-1----:R-:W-:-:S03]  /*23f30*/  IMAD.WIDE R6, R86, 0x4, R80 ;  /* 0x0000000456067825 */ /* 0x002fc600078e0250 */
[----:B------:R3:W-:Y:S04]  /*23f40*/  LDGSTS.E [R85+-0x70600], desc[UR40][R8.64], !P4 ;  /* 0x8fa0000008557fae */ /* 0x0007e8000e1a1028 */
[----:B------:R-:W-:Y:S01]  /*23f50*/  LDGSTS.E [R84+-0x70580], desc[UR40][R6.64], !P4 ;  /* 0x8fa8000006547fae */ /* 0x000fe2000e1a1028 */
[----:B--2---:R-:W-:-:S04]  /*23f60*/  IMAD.WIDE R4, R86, 0x4, R78 ;  /* 0x0000000456047825 */ /* 0x004fc800078e024e */
[----:B---3--:R-:W-:Y:S01]  /*23f70*/  VIADD R85, R91, 0xfffffffd ;  /* 0xfffffffd5b557836 */ /* 0x008fe20000000000 */
[----:B------:R1:W-:Y:S01]  /*23f80*/  LDGSTS.E [R3+-0x70500], desc[UR40][R4.64], !P4 ;  /* 0x8fb0000004037fae */ /* 0x0003e2000e1a1028 */
[----:B------:R-:W-:-:S03]  /*23f90*/  SHF.L.U32 R91, R172, 0x1, RZ ;  /* 0x00000001ac5b7819 */ /* 0x000fc600000006ff */
[----:B------:R-:W-:Y:S01]  /*23fa0*/  ISETP.GE.U32.AND P5, PT, R85, 0x7fffff7e, PT ;  /* 0x7fffff7e5500780c */ /* 0x000fe20003fa6070 */
[----:B------:R2:W-:Y:S01]  /*23fb0*/  STL.64 [R1+0x630], R8 ;  /* 0x0006300801007387 */ /* 0x0005e20000100a00 */
[----:B-1----:R-:W-:-:S03]  /*23fc0*/  LOP3.LUT R3, R249, 0x40, RZ, 0x3c, !PT ;  /* 0x00000040f9037812 */ /* 0x002fc600078e3cff */
[----:B------:R-:W-:Y:S02]  /*23fd0*/  STL.64 [R1+0x640], R6 ;  /* 0x0006400601007387 */ /* 0x000fe40000100a00 */
[----:B------:R-:W-:Y:S02]  /*23fe0*/  VIADD R3, R3, UR4 ;  /* 0x0000000403037c36 */ /* 0x000fe40008000000 */
[----:B------:R1:W-:Y:S01]  /*23ff0*/  STL.64 [R1+0x648], R4 ;  /* 0x0006480401007387 */ /* 0x0003e20000100a00 */
[----:B--2---:R-:W-:-:S04]  /*24000*/  IMAD.WIDE R8, R91, 0x4, R82 ;  /* 0x000000045b087825 */ /* 0x004fc800078e0252 */
[----:B-1----:R-:W-:-:S04]  /*24010*/  IMAD.WIDE R4, R86, 0x4, R76 ;  /* 0x0000000456047825 */ /* 0x002fc800078e024c */
[C---:B------:R-:W-:Y:S01]  /*24020*/  VIADD R86, R3.reuse, 0x100000 ;  /* 0x0010000003567836 */ /* 0x040fe20000000000 */
[----:B------:R-:W-:Y:S04]  /*24030*/  LDGSTS.E [R84+-0x70480], desc[UR40][R4.64], !P4 ;  /* 0x8fb8000004547fae */ /* 0x000fe8000e1a1028 */
[----:B------:R4:W-:Y:S01]  /*24040*/  LDGSTS.E [R86+-0x7fc00], desc[UR40][R8.64], !P5 ;  /* 0x8040000008567fae */ /* 0x0009e2000e9a1028 */
[----:B------:R-:W-:Y:S02]  /*24050*/  VIADD R85, R3, 0x100000 ;  /* 0x0010000003557836 */ /* 0x000fe40000000000 */
[----:B------:R-:W-:Y:S01]  /*24060*/  IMAD.WIDE R6, R91, 0x4, R80 ;  /* 0x000000045b067825 */ /* 0x000fe200078e0250 */
[----:B------:R-:W-:Y:S04]  /*24070*/  STL [R1+0xac78], R2 ;  /* 0x00ac780201007387 */ /* 0x000fe80000100800 */
[----:B------:R1:W-:Y:S01]  /*24080*/  STL.64 [R1+0x650], R4 ;  /* 0x0006500401007387 */ /* 0x0003e20000100a00 */
[----:B----4-:R-:W-:Y:S01]  /*24090*/  VIADD R86, R92, 0xfffffff9 ;  /* 0xfffffff95c567836 */ /* 0x010fe20000000000 */
[----:B------:R-:W-:-:S02]  /*240a0*/  IADD3 R84, PT, PT, R3, 0x100000, RZ ;  /* 0x0010000003547810 */ /* 0x000fc40007ffe0ff */
[----:B------:R2:W-:Y:S02]  /*240b0*/  STL.64 [R1+0xbe0], R8 ;  /* 0x000be00801007387 */ /* 0x0005e40000100a00 */
[----:B------:R-:W-:Y:S01]  /*240c0*/  ISETP.GE.U32.AND P4, PT, R86, 0x7fffff7a, PT ;  /* 0x7fffff7a5600780c */ /* 0x000fe20003f86070 */
[----:B------:R-:W-:Y:S01]  /*240d0*/  VIADD R86, R3, 0x100000 ;  /* 0x0010000003567836 */ /* 0x000fe20000000000 */
[----:B------:R-:W-:Y:S01]  /*240e0*/  LDGSTS.E [R85+-0x7fb80], desc[UR40][R6.64], !P5 ;  /* 0x8048000006557fae */ /* 0x000fe2000e9a1028 */
[----:B-1----:R-:W-:-:S05]  /*240f0*/  IMAD.WIDE R4, R91, 0x4, R78 ;  /* 0x000000045b047825 */ /* 0x002fca00078e024e */
[----:B------:R-:W-:Y:S01]  /*24100*/  LDGSTS.E [R84+-0x7fb00], desc[UR40][R4.64], !P5 ;  /* 0x8050000004547fae */ /* 0x000fe2000e9a1028 */
[----:B--2---:R-:W-:-:S04]  /*24110*/  IMAD.WIDE R8, R91, 0x4, R76 ;  /* 0x000000045b087825 */ /* 0x004fc800078e024c */
[----:B------:R-:W-:Y:S01]  /*24120*/  IMAD R92, R172, 0x6, RZ ;  /* 0x00000006ac5c7824 */ /* 0x000fe200078e02ff */
[----:B------:R1:W-:Y:S04]  /*24130*/  LDGSTS.E [R86+-0x7fa80], desc[UR40][R8.64], !P5 ;  /* 0x8058000008567fae */ /* 0x0003e8000e9a1028 */
[----:B------:R2:W-:Y:S04]  /*24140*/  STL.64 [R1+0xbd8], R6 ;  /* 0x000bd80601007387 */ /* 0x0005e80000100a00 */
[----:B------:R3:W-:Y:S01]  /*24150*/  STL.64 [R1+0xbd0], R4 ;  /* 0x000bd00401007387 */ /* 0x0007e20000100a00 */
[----:B-1----:R-:W-:-:S03]  /*24160*/  VIADD R86, R93, 0xfffffff5 ;  /* 0xfffffff55d567836 */ /* 0x002fc60000000000 */
[----:B------:R1:W-:Y:S01]  /*24170*/  STL.64 [R1+0xbc8], R8 ;  /* 0x000bc80801007387 */ /* 0x0003e20000100a00 */
[----:B--2---:R-:W-:Y:S01]  /*24180*/  IMAD.WIDE R6, R92, 0x4, R82 ;  /* 0x000000045c067825 */ /* 0x004fe200078e0252 */
[----:B------:R-:W-:Y:S02]  /*24190*/  ISETP.GE.U32.AND P5, PT, R86, 0x7fffff76, PT ;  /* 0x7fffff765600780c */ /* 0x000fe40003fa6070 */
[----:B------:R-:W-:Y:S01]  /*241a0*/  IADD3 R86, PT, PT, R3, 0x100000, RZ ;  /* 0x0010000003567810 */ /* 0x000fe20007ffe0ff */
[C---:B---3--:R-:W-:Y:S01]  /*241b0*/  IMAD.WIDE R4, R92.reuse, 0x4, R80 ;  /* 0x000000045c047825 */ /* 0x048fe200078e0250 */
[----:B------:R2:W-:Y:S03]  /*241c0*/  LDGSTS.E [R85+-0x7f400], desc[UR40][R6.64], !P4 ;  /* 0x80c0000006557fae */ /* 0x0005e6000e1a1028 */
[C---:B-1----:R-:W-:Y:S01]  /*241d0*/  IMAD.WIDE R8, R92.reuse, 0x4, R78 ;  /* 0x000000045c087825 */ /* 0x042fe200078e024e */
[----:B------:R2:W-:Y:S04]  /*241e0*/  STL.64 [R1+0xb80], R6 ;  /* 0x000b800601007387 */ /* 0x0005e80000100a00 */
[----:B------:R-:W-:Y:S04]  /*241f0*/  LDGSTS.E [R84+-0x7f380], desc[UR40][R4.64], !P4 ;  /* 0x80c8000004547fae */ /* 0x000fe8000e1a1028 */
[----:B------:R1:W-:Y:S01]  /*24200*/  LDGSTS.E [R86+-0x7f300], desc[UR40][R8.64], !P4 ;  /* 0x80d0000008567fae */ /* 0x0003e2000e1a1028 */
[----:B--2---:R-:W-:-:S03]  /*24210*/  IMAD.WIDE R6, R92, 0x4, R76 ;  /* 0x000000045c067825 */ /* 0x004fc600078e024c */
[----:B------:R2:W-:Y:S01]  /*24220*/  STL.64 [R1+0xb78], R4 ;  /* 0x000b780401007387 */ /* 0x0005e20000100a00 */
[----:B------:R-:W-:-:S03]  /*24230*/  IMAD R93, R172, 0xa, RZ ;  /* 0x0000000aac5d7824 */ /* 0x000fc600078e02ff */
[----:B------:R3:W-:Y:S01]  /*24240*/  LDGSTS.E [R85+-0x7f280], desc[UR40][R6.64], !P4 ;  /* 0x80d8000006557fae */ /* 0x0007e2000e1a1028 */
[----:B-1----:R-:W-:-:S03]  /*24250*/  VIADD R86, R99, 0xfffffff1 ;  /* 0xfffffff163567836 */ /* 0x002fc60000000000 */
[----:B------:R1:W-:Y:S01]  /*24260*/  STL.64 [R1+0xb70], R8 ;  /* 0x000b700801007387 */ /* 0x0003e20000100a00 */
[----:B------:R-:W-:Y:S01]  /*24270*/  IMAD R92, R172, 0xe, RZ ;  /* 0x0000000eac5c7824 */ /* 0x000fe200078e02ff */
[----:B------:R-:W4:Y:S01]  /*24280*/  LDC R99, c[0x0][0x3a0] ;  /* 0x0000e800ff637b82 */ /* 0x000f220000000800 */
[----:B------:R-:W-:Y:S01]  /*24290*/  ISETP.GE.U32.AND P4, PT, R86, 0x7fffff72, PT ;  /* 0x7fffff725600780c */ /* 0x000fe20003f86070 */
[----:B--2---:R-:W-:Y:S01]  /*242a0*/  IMAD.WIDE R4, R93, 0x4, R82 ;  /* 0x000000045d047825 */ /* 0x004fe200078e0252 */
[----:B------:R3:W-:Y:S03]  /*242b0*/  STL.64 [R1+0xb68], R6 ;  /* 0x000b680601007387 */ /* 0x0007e60000100a00 */
[----:B------:R-:W-:Y:S02]  /*242c0*/  VIADD R91, R3, 0x100000 ;  /* 0x00100000035b7836 */ /* 0x000fe40000000000 */
[----:B------:R-:W-:Y:S01]  /*242d0*/  IMAD.WIDE R10, R93, 0x4, R80 ;  /* 0x000000045d0a7825 */ /* 0x000fe200078e0250 */
[----:B------:R2:W-:Y:S03]  /*242e0*/  STL.64 [R1+0xb20], R4 ;  /* 0x000b200401007387 */ /* 0x0005e60000100a00 */
[----:B------:R-:W-:Y:S01]  /*242f0*/  VIADD R86, R3, 0x100000 ;  /* 0x0010000003567836 */ /* 0x000fe20000000000 */
[----:B------:R2:W-:Y:S01]  /*24300*/  LDGSTS.E [R84+-0x7ec00], desc[UR40][R4.64], !P5 ;  /* 0x8140000004547fae */ /* 0x0005e2000e9a1028 */
[----:B-1----:R-:W-:-:S04]  /*24310*/  IMAD.WIDE R8, R93, 0x4, R78 ;  /* 0x000000045d087825 */ /* 0x002fc800078e024e */
[----:B---3--:R-:W-:Y:S01]  /*24320*/  IMAD.WIDE R6, R93, 0x4, R76 ;  /* 0x000000045d067825 */ /* 0x008fe200078e024c */
[----:B------:R-:W-:Y:S04]  /*24330*/  STL.64 [R1+0xb18], R10 ;  /* 0x000b180a01007387 */ /* 0x000fe80000100a00 */
[----:B------:R-:W-:Y:S01]  /*24340*/  LDGSTS.E [R91+-0x7eb80], desc[UR40][R10.64], !P5 ;  /* 0x814800000a5b7fae */ /* 0x000fe2000e9a1028 */
[----:B--2---:R-:W-:-:S03]  /*24350*/  IMAD.WIDE R4, R92, 0x4, R82 ;  /* 0x000000045c047825 */ /* 0x004fc600078e0252 */
[----:B------:R1:W-:Y:S04]  /*24360*/  STL.64 [R1+0xb10], R8 ;  /* 0x000b100801007387 */ /* 0x0003e80000100a00 */
[----:B------:R1:W-:Y:S04]  /*24370*/  LDGSTS.E [R86+-0x7eb00], desc[UR40][R8.64], !P5 ;  /* 0x8150000008567fae */ /* 0x0003e8000e9a1028 */
[----:B------:R2:W-:Y:S04]  /*24380*/  STL.64 [R1+0xb08], R6 ;  /* 0x000b080601007387 */ /* 0x0005e80000100a00 */
[----:B------:R2:W-:Y:S01]  /*24390*/  LDGSTS.E [R85+-0x7ea80], desc[UR40][R6.64], !P5 ;  /* 0x8158000006557fae */ /* 0x0005e2000e9a1028 */
[----:B-1----:R-:W-:-:S03]  /*243a0*/  IMAD.WIDE R8, R92, 0x4, R80 ;  /* 0x000000045c087825 */ /* 0x002fc600078e0250 */
[----:B------:R1:W-:Y:S04]  /*243b0*/  STL.64 [R1+0xaa0], R4 ;  /* 0x000aa00401007387 */ /* 0x0003e80000100a00 */
[----:B------:R1:W-:Y:S01]  /*243c0*/  LDGSTS.E [R84+-0x7e400], desc[UR40][R4.64], !P4 ;  /* 0x81c0000004547fae */ /* 0x0003e2000e1a1028 */
[----:B--2---:R-:W-:-:S03]  /*243d0*/  IMAD.WIDE R6, R92, 0x4, R78 ;  /* 0x000000045c067825 */ /* 0x004fc600078e024e */
[----:B------:R-:W-:Y:S04]  /*243e0*/  STL.64 [R1+0xa98], R8 ;  /* 0x000a980801007387 */ /* 0x000fe80000100a00 */
[----:B------:R-:W-:Y:S01]  /*243f0*/  STL.64 [R1+0xa90], R6 ;  /* 0x000a900601007387 */ /* 0x000fe20000100a00 */
[----:B-1----:R-:W-:Y:S01]  /*24400*/  IMAD.WIDE R4, R92, 0x4, R76 ;  /* 0x000000045c047825 */ /* 0x002fe200078e024c */
[----:B------:R-:W1:Y:S04]  /*24410*/  S2R R237, SR_TID.X ;  /* 0x0000000000ed7919 */ /* 0x000e680000002100 */
[----:B------:R2:W-:Y:S04]  /*24420*/  STL.64 [R1+0xa88], R4 ;  /* 0x000a880401007387 */ /* 0x0005e80000100a00 */
[----:B------:R-:W3:Y:S04]  /*24430*/  LDL.LU R123, [R1+0x314] ;  /* 0x00031400017b7983 */ /* 0x000ee80000300800 */
[----:B------:R-:W2:Y:S04]  /*24440*/  LDL.LU R122, [R1+0x328] ;  /* 0x00032800017a7983 */ /* 0x000ea80000300800 */
        /* <DEDUP_REMOVED lines=11> */
[----:B------:R-:W4:Y:S01]  /*24500*/  LDL.LU R103, [R1+0x28] ;  /* 0x0000280001677983 */ /* 0x000f220000300800 */
[----:B-1----:R-:W-:-:S03]  /*24510*/  LOP3.LUT R251, R237, 0x1f, RZ, 0xc0, !PT ;  /* 0x0000001fedfb7812 */ /* 0x002fc600078ec0ff */
[----:B------:R1:W-:Y:S02]  /*24520*/  LDGSTS.E [R84+-0x7e380], desc[UR40][R8.64], !P4 ;  /* 0x81c8000008547fae */ /* 0x0003e4000e1a1028 */
[----:B------:R-:W-:Y:S02]  /*24530*/  IMAD R91, R251, R0, RZ ;  /* 0x00000000fb5b7224 */ /* 0x000fe400078e02ff */
[----:B------:R-:W-:Y:S04]  /*24540*/  LDGSTS.E [R86+-0x7e300], desc[UR40][R6.64], !P4 ;  /* 0x81d0000006567fae */ /* 0x000fe8000e1a1028 */
[----:B------:R1:W-:Y:S02]  /*24550*/  LDGSTS.E [R85+-0x7e280], desc[UR40][R4.64], !P4 ;  /* 0x81d8000004557fae */ /* 0x0003e4000e1a1028 */
[----:B-1----:R-:W-:-:S05]  /*24560*/  LEA R84, R0, R91, 0x5 ;  /* 0x0000005b00547211 */ /* 0x002fca00078e28ff */
[----:B------:R-:W-:-:S04]  /*24570*/  IMAD R85, R0, 0x20, R84 ;  /* 0x0000002000557824 */ /* 0x000fc800078e0254 */
[----:B------:R-:W-:Y:S02]  /*24580*/  IMAD R86, R0, 0x20, R85 ;  /* 0x0000002000567824 */ /* 0x000fe400078e0255 */
[----:B---3--:R-:W-:Y:S02]  /*24590*/  IMAD R2, R123, UR47, RZ ;  /* 0x0000002f7b027c24 */ /* 0x008fe4000f8e02ff */
[----:B--2---:R-:W-:-:S03]  /*245a0*/  IMAD R0, R122, UR47, RZ ;  /* 0x0000002f7a007c24 */ /* 0x004fc6000f8e02ff */
[----:B------:R1:W-:Y:S01]  /*245b0*/  STL [R1+0x2430], R2 ;  /* 0x0024300201007387 */ /* 0x0003e20000100800 */
[----:B----4-:R-:W-:-:S03]  /*245c0*/  IMAD R4, R121, UR47, RZ ;  /* 0x0000002f79047c24 */ /* 0x010fc6000f8e02ff */
[----:B------:R2:W-:Y:S04]  /*245d0*/  STL [R1+0x2424], R0 ;  /* 0x0024240001007387 */ /* 0x0005e80000100800 */
[----:B------:R3:W-:Y:S01]  /*245e0*/  STL [R1+0x241c], R4 ;  /* 0x00241c0401007387 */ /* 0x0007e20000100800 */
[----:B-1----:R-:W-:Y:S02]  /*245f0*/  IMAD R2, R120, UR47, RZ ;  /* 0x0000002f78027c24 */ /* 0x002fe4000f8e02ff */
[----:B--2---:R-:W-:-:S03]  /*24600*/  IMAD R0, R119, UR47, RZ ;  /* 0x0000002f77007c24 */ /* 0x004fc6000f8e02ff */
[----:B------:R1:W-:Y:S01]  /*24610*/  STL [R1+0x2414], R2 ;  /* 0x0024140201007387 */ /* 0x0003e20000100800 */
[----:B---3--:R-:W-:-:S03]  /*24620*/  IMAD R4, R118, UR47, RZ ;  /* 0x0000002f76047c24 */ /* 0x008fc6000f8e02ff */
        /* <DEDUP_REMOVED lines=11> */
[----:B------:R-:W-:Y:S01]  /*246e0*/  LEA R242, P5, R84, UR6, 0x2 ;  /* 0x0000000654f27c11 */ /* 0x000fe2000f8a10ff */
[----:B------:R-:W-:Y:S01]  /*246f0*/  VIADD R92, R99, 0xffffffed ;  /* 0xffffffed635c7836 */ /* 0x000fe20000000000 */
[----:B------:R-:W-:Y:S01]  /*24700*/  LEA R240, P4, R91, UR6, 0x2 ;  /* 0x000000065bf07c11 */ /* 0x000fe2000f8810ff */
[----:B---3--:R-:W-:Y:S01]  /*24710*/  IMAD R4, R195, UR47, RZ ;  /* 0x0000002fc3047c24 */ /* 0x008fe2000f8e02ff */
[----:B------:R2:W-:Y:S01]  /*24720*/  STL [R1+0x1194], R0 ;  /* 0x0011940001007387 */ /* 0x0005e20000100800 */
[----:B------:R-:W-:Y:S01]  /*24730*/  IADD3 R93, PT, PT, R3, 0x100000, RZ ;  /* 0x00100000035d7810 */ /* 0x000fe20007ffe0ff */
[----:B------:R-:W3:Y:S01]  /*24740*/  LDC R99, c[0x0][0x3a0] ;  /* 0x0000e800ff637b82 */ /* 0x000ee20000000800 */
[----:B-1----:R-:W-:Y:S01]  /*24750*/  IMAD R2, R187, UR47, RZ ;  /* 0x0000002fbb027c24 */ /* 0x002fe2000f8e02ff */
[----:B------:R1:W-:Y:S01]  /*24760*/  STL [R1+0x1198], R4 ;  /* 0x0011980401007387 */ /* 0x0003e20000100800 */
[----:B--2---:R-:W-:-:S03]  /*24770*/  IMAD R0, R179, UR47, RZ ;  /* 0x0000002fb3007c24 */ /* 0x004fc6000f8e02ff */
[----:B------:R2:W-:Y:S01]  /*24780*/  STL [R1+0x119c], R2 ;  /* 0x00119c0201007387 */ /* 0x0005e20000100800 */
[----:B------:R-:W-:Y:S02]  /*24790*/  VIADD R101, R3, 0x100000 ;  /* 0x0010000003657836 */ /* 0x000fe40000000000 */
[----:B------:R-:W-:Y:S02]  /*247a0*/  IMAD R154, R154, 0x7a, RZ ;  /* 0x0000007a9a9a7824 */ /* 0x000fe400078e02ff */
[----:B------:R-:W-:Y:S01]  /*247b0*/  IMAD R166, R166, 0x7e, RZ ;  /* 0x0000007ea6a67824 */ /* 0x000fe200078e02ff */
[----:B------:R-:W-:Y:S01]  /*247c0*/  LOP3.LUT R248, R249, 0x60, RZ, 0x3c, !PT ;  /* 0x00000060f9f87812 */ /* 0x000fe200078e3cff */
[----:B-1----:R-:W-:Y:S01]  /*247d0*/  IMAD R4, R171, UR47, RZ ;  /* 0x0000002fab047c24 */ /* 0x002fe2000f8e02ff */
[----:B------:R1:W-:Y:S01]  /*247e0*/  STL [R1+0x11a0], R0 ;  /* 0x0011a00001007387 */ /* 0x0003e20000100800 */
[----:B------:R-:W-:Y:S01]  /*247f0*/  LEA.HI.X.SX32 R243, R84, UR7, 0x2, P5 ;  /* 0x0000000754f37c11 */ /* 0x000fe2000a8f16ff */
[----:B--2---:R-:W-:Y:S01]  /*24800*/  IMAD R2, R163, UR47, RZ ;  /* 0x0000002fa3027c24 */ /* 0x004fe2000f8e02ff */
[----:B------:R-:W-:Y:S01]  /*24810*/  LEA.HI.X.SX32 R241, R91, UR7, 0x2, P4 ;  /* 0x000000075bf17c11 */ /* 0x000fe2000a0f16ff */
[----:B------:R2:W-:Y:S01]  /*24820*/  STL [R1+0x11a4], R4 ;  /* 0x0011a40401007387 */ /* 0x0005e20000100800 */
[----:B------:R-:W-:Y:S01]  /*24830*/  VIADD R100, R3, 0x100000 ;  /* 0x0010000003647836 */ /* 0x000fe20000000000 */
[----:B------:R-:W4:Y:S01]  /*24840*/  LDC R171, c[0x0][0x3a0] ;  /* 0x0000e800ffab7b82 */ /* 0x000f220000000800 */
[----:B-1----:R-:W-:Y:S01]  /*24850*/  IMAD R0, R155, UR47, RZ ;  /* 0x0000002f9b007c24 */ /* 0x002fe2000f8e02ff */
[----:B------:R1:W-:Y:S01]  /*24860*/  STL [R1+0x24d0], R2 ;  /* 0x0024d00201007387 */ /* 0x0003e20000100800 */
[----:B--2---:R-:W-:-:S03]  /*24870*/  IMAD R4, R139, UR47, RZ ;  /* 0x0000002f8b047c24 */ /* 0x004fc6000f8e02ff */
[----:B------:R2:W-:Y:S01]  /*24880*/  STL [R1+0x24cc], R0 ;  /* 0x0024cc0001007387 */ /* 0x0005e20000100800 */
[----:B------:R-:W-:Y:S01]  /*24890*/  LEA R246, P5, R86, UR6, 0x2 ;  /* 0x0000000656f67c11 */ /* 0x000fe2000f8a10ff */
[----:B------:R-:W-:Y:S01]  /*248a0*/  IMAD R91, R172, 0x12, RZ ;  /* 0x00000012ac5b7824 */ /* 0x000fe200078e02ff */
[----:B------:R-:W-:Y:S01]  /*248b0*/  LEA R244, P4, R85, UR6, 0x2 ;  /* 0x0000000655f47c11 */ /* 0x000fe2000f8810ff */
[----:B------:R3:W-:Y:S01]  /*248c0*/  STL [R1+0x24c8], R4 ;  /* 0x0024c80401007387 */ /* 0x0007e20000100800 */
[----:B------:R-:W-:Y:S01]  /*248d0*/  VIADD R84, R3, 0x100000 ;  /* 0x0010000003547836 */ /* 0x000fe20000000000 */
[----:B------:R-:W4:Y:S01]  /*248e0*/  LDC R155, c[0x0][0x3a0] ;  /* 0x0000e800ff9b7b82 */ /* 0x000f220000000800 */
[----:B-1----:R-:W-:Y:S02]  /*248f0*/  IMAD R2, R131, UR47, RZ ;  /* 0x0000002f83027c24 */ /* 0x002fe4000f8e02ff */
[----:B--2---:R-:W-:Y:S01]  /*24900*/  IMAD R0, R115, UR47, RZ ;  /* 0x0000002f73007c24 */ /* 0x004fe2000f8e02ff */
[----:B------:R-:W-:-:S02]  /*24910*/  LEA.HI.X.SX32 R247, R86, UR7, 0x2, P5 ;  /* 0x0000000756f77c11 */ /* 0x000fc4000a8f16ff */
[----:B------:R1:W-:Y:S01]  /*24920*/  STL [R1+0x24c4], R2 ;  /* 0x0024c40201007387 */ /* 0x0003e20000100800 */
[----:B------:R-:W-:Y:S01]  /*24930*/  IMAD.WIDE R6, R91, 0x4, R82 ;  /* 0x000000045b067825 */ /* 0x000fe200078e0252 */
[----:B------:R-:W2:Y:S01]  /*24940*/  LDC R86, c[0x0][0x3a0] ;  /* 0x0000e800ff567b82 */ /* 0x000ea20000000800 */
[----:B------:R-:W2:Y:S02]  /*24950*/  LDCU UR6, c[0x0][0x3b0] ;  /* 0x00007600ff0677ac */ /* 0x000ea40008000800 */
[----:B---3--:R-:W-:Y:S01]  /*24960*/  IMAD R4, R107, UR47, RZ ;  /* 0x0000002f6b047c24 */ /* 0x008fe2000f8e02ff */
[----:B------:R3:W-:Y:S01]  /*24970*/  STL [R1+0x24c0], R0 ;  /* 0x0024c00001007387 */ /* 0x0007e20000100800 */
[----:B-1----:R-:W-:-:S03]  /*24980*/  IMAD R2, R252, UR47, RZ ;  /* 0x0000002ffc027c24 */ /* 0x002fc6000f8e02ff */
[----:B------:R1:W-:Y:S01]  /*24990*/  STL [R1+0x24bc], R4 ;  /* 0x0024bc0401007387 */ /* 0x0003e20000100800 */
[----:B------:R-:W2:Y:S01]  /*249a0*/  LDC R203, c[0x0][0x3a8] ;  /* 0x0000ea00ffcb7b82 */ /* 0x000ea20000000800 */
[----:B---3--:R-:W-:Y:S02]  /*249b0*/  IMAD R0, R106, UR47, RZ ;  /* 0x0000002f6a007c24 */ /* 0x008fe4000f8e02ff */
[----:B------:R3:W-:Y:S01]  /*249c0*/  STL [R1+0x118c], R2 ;  /* 0x00118c0201007387 */ /* 0x0007e20000100800 */
[----:B-1----:R-:W-:-:S03]  /*249d0*/  IMAD R4, R105, UR47, RZ ;  /* 0x0000002f69047c24 */ /* 0x002fc6000f8e02ff */
[----:B------:R1:W-:Y:S01]  /*249e0*/  STL [R1+0x1190], R0 ;  /* 0x0011900001007387 */ /* 0x0003e20000100800 */
[----:B---3--:R-:W-:-:S03]  /*249f0*/  IMAD R2, R104, UR47, RZ ;  /* 0x0000002f68027c24 */ /* 0x008fc6000f8e02ff */
[----:B------:R3:W-:Y:S01]  /*24a00*/  STL [R1+0x24b8], R4 ;  /* 0x0024b80401007387 */ /* 0x0007e20000100800 */
[----:B-1----:R-:W-:-:S03]  /*24a10*/  IMAD R0, R103, UR47, RZ ;  /* 0x0000002f67007c24 */ /* 0x002fc6000f8e02ff */
[----:B------:R-:W3:Y:S04]  /*24a20*/  LDL.LU R152, [R1+0x34] ;  /* 0x0000340001987983 */ /* 0x000ee80000300800 */
[----:B------:R1:W-:Y:S04]  /*24a30*/  STL [R1+0x24b4], R2 ;  /* 0x0024b40201007387 */ /* 0x0003e80000100800 */
[----:B------:R-:W1:Y:S04]  /*24a40*/  LDL.LU R151, [R1+0x5c] ;  /* 0x00005c0001977983 */ /* 0x000e680000300800 */
[----:B------:R1:W-:Y:S04]  /*24a50*/  STL [R1+0x24b0], R0 ;  /* 0x0024b00001007387 */ /* 0x0003e80000100800 */
        /* <DEDUP_REMOVED lines=29> */
[----:B---3--:R-:W-:-:S05]  /*24c30*/  IMAD R4, R152, UR47, RZ ;  /* 0x0000002f98047c24 */ /* 0x008fca000f8e02ff */
[----:B------:R4:W-:Y:S01]  /*24c40*/  STL [R1+0x24ac], R4 ;  /* 0x0024ac0401007387 */ /* 0x0009e20000100800 */
[----:B-1----:R-:W-:-:S05]  /*24c50*/  IMAD R2, R151, UR47, RZ ;  /* 0x0000002f97027c24 */ /* 0x002fca000f8e02ff */
[----:B------:R1:W-:Y:S01]  /*24c60*/  STL [R1+0x24a8], R2 ;  /* 0x0024a80201007387 */ /* 0x0003e20000100800 */
[----:B--2---:R-:W-:Y:S02]  /*24c70*/  IMAD R0, R150, UR47, RZ ;  /* 0x0000002f96007c24 */ /* 0x004fe4000f8e02ff */
[----:B----4-:R-:W-:-:S03]  /*24c80*/  IMAD R4, R149, UR47, RZ ;  /* 0x0000002f95047c24 */ /* 0x010fc6000f8e02ff */
[----:B------:R2:W-:Y:S01]  /*24c90*/  STL [R1+0x24a4], R0 ;  /* 0x0024a40001007387 */ /* 0x0005e20000100800 */
[----:B-1----:R-:W-:-:S03]  /*24ca0*/  IMAD R2, R148, UR47, RZ ;  /* 0x0000002f94027c24 */ /* 0x002fc6000f8e02ff */
[----:B------:R1:W-:Y:S01]  /*24cb0*/  STL [R1+0x24a0], R4 ;  /* 0x0024a00401007387 */ /* 0x0003e20000100800 */
[----:B--2---:R-:W-:-:S03]  /*24cc0*/  IMAD R0, R147, UR47, RZ ;  /* 0x0000002f93007c24 */ /* 0x004fc6000f8e02ff */
[----:B------:R2:W-:Y:S01]  /*24cd0*/  STL [R1+0x249c], R2 ;  /* 0x00249c0201007387 */ /* 0x0005e20000100800 */
[----:B-1----:R-:W-:-:S03]  /*24ce0*/  IMAD R4, R141, UR47, RZ ;  /* 0x0000002f8d047c24 */ /* 0x002fc6000f8e02ff */
[----:B------:R1:W-:Y:S04]  /*24cf0*/  STL [R1+0x2498], R0 ;  /* 0x0024980001007387 */ /* 0x0003e80000100800 */
[----:B------:R3:W-:Y:S01]  /*24d00*/  STL [R1+0x1174], R4 ;  /* 0x0011740401007387 */ /* 0x0007e20000100800 */
[----:B--2---:R-:W-:Y:S02]  /*24d10*/  IMAD R2, R140, UR47, RZ ;  /* 0x0000002f8c027c24 */ /* 0x004fe4000f8e02ff */
[----:B-1----:R-:W-:-:S03]  /*24d20*/  IMAD R0, R138, UR47, RZ ;  /* 0x0000002f8a007c24 */ /* 0x002fc6000f8e02ff */
        /* <DEDUP_REMOVED lines=45> */
[----:B------:R-:W-:Y:S01]  /*25000*/  STL [R1+0x23a4], R4 ;  /* 0x0023a40401007387 */ /* 0x000fe20000100800 */
[----:B-1----:R-:W-:-:S03]  /*25010*/  IMAD R2, R194, UR47, RZ ;  /* 0x0000002fc2027c24 */ /* 0x002fc6000f8e02ff */
[----:B------:R-:W3:Y:S01]  /*25020*/  LDL.LU R147, [R1+0xc] ;  /* 0x00000c0001937983 */ /* 0x000ee20000300800 */
[----:B--2---:R-:W-:-:S03]  /*25030*/  IMAD R0, R178, UR47, RZ ;  /* 0x0000002fb2007c24 */ /* 0x004fc6000f8e02ff */
[----:B------:R-:W-:Y:S04]  /*25040*/  STL [R1+0x1118], R2 ;  /* 0x0011180201007387 */ /* 0x000fe80000100800 */
[----:B------:R-:W2:Y:S04]  /*25050*/  LDL.LU R141, [R1+0x1c] ;  /* 0x00001c00018d7983 */ /* 0x000ea80000300800 */
[----:B------:R1:W-:Y:S04]  /*25060*/  STL [R1+0x1120], R0 ;  /* 0x0011200001007387 */ /* 0x0003e80000100800 */
[----:B------:R-:W4:Y:S04]  /*25070*/  LDL.LU R140, [R1+0x2c] ;  /* 0x00002c00018c7983 */ /* 0x000f280000300800 */
[----:B------:R-:W4:Y:S01]  /*25080*/  LDL.LU R138, [R1+0x54] ;  /* 0x00005400018a7983 */ /* 0x000f220000300800 */
[----:B-1----:R-:W-:-:S03]  /*25090*/  IMAD R0, R162, UR47, RZ ;  /* 0x0000002fa2007c24 */ /* 0x002fc6000f8e02ff */
[----:B------:R-:W4:Y:S04]  /*250a0*/  LDL.LU R137, [R1+0x60] ;  /* 0x0000600001897983 */ /* 0x000f280000300800 */
[----:B------:R-:W4:Y:S04]  /*250b0*/  LDL.LU R105, [R1+0x68] ;  /* 0x0000680001697983 */ /* 0x000f280000300800 */
[----:B------:R-:W4:Y:S04]  /*250c0*/  LDL.LU R136, [R1+0x78] ;  /* 0x0000780001887983 */ /* 0x000f280000300800 */
[----:B------:R-:W4:Y:S04]  /*250d0*/  LDL.LU R135, [R1+0x80] ;  /* 0x0000800001877983 */ /* 0x000f280000300800 */
[----:B------:R1:W-:Y:S04]  /*250e0*/  STL [R1+0x112c], R0 ;  /* 0x00112c0001007387 */ /* 0x0003e80000100800 */
[----:B------:R-:W4:Y:S04]  /*250f0*/  LDL.LU R134, [R1+0xc0] ;  /* 0x0000c00001867983 */ /* 0x000f280000300800 */
[----:B------:R-:W4:Y:S01]  /*25100*/  LDL.LU R133, [R1+0xcc] ;  /* 0x0000cc0001857983 */ /* 0x000f220000300800 */
[----:B-1----:R-:W-:-:S03]  /*25110*/  IMAD R0, R146, UR47, RZ ;  /* 0x0000002f92007c24 */ /* 0x002fc6000f8e02ff */
        /* <DEDUP_REMOVED lines=19> */
[----:B------:R-:W-:-:S02]  /*25250*/  IMAD R2, R114, UR47, RZ ;  /* 0x0000002f72027c24 */ /* 0x000fc4000f8e02ff */
[----:B-1----:R-:W-:Y:S01]  /*25260*/  IMAD R0, R98, UR47, RZ ;  /* 0x0000002f62007c24 */ /* 0x002fe2000f8e02ff */
[----:B------:R-:W-:Y:S01]  /*25270*/  LEA.HI.X.SX32 R245, R85, UR7, 0x2, P4 ;  /* 0x0000000755f57c11 */ /* 0x000fe2000a0f16ff */
[----:B------:R-:W-:Y:S01]  /*25280*/  IMAD.WIDE R8, R91, 0x4, R78 ;  /* 0x000000045b087825 */ /* 0x000fe200078e024e */
[----:B------:R2:W-:Y:S03]  /*25290*/  STL [R1+0x1148], R2 ;  /* 0x0011480201007387 */ /* 0x0005e60000100800 */
[----:B---3--:R-:W-:Y:S01]  /*252a0*/  IMAD R4, R147, UR47, RZ ;  /* 0x0000002f93047c24 */ /* 0x008fe2000f8e02ff */
[----:B------:R4:W-:Y:S01]  /*252b0*/  STL [R1+0x1150], R0 ;  /* 0x0011500001007387 */ /* 0x0009e20000100800 */
[----:B------:R-:W-:Y:S01]  /*252c0*/  ISETP.GE.U32.AND P4, PT, R92, 0x7fffff6e, PT ;  /* 0x7fffff6e5c00780c */ /* 0x000fe20003f86070 */
[----:B------:R-:W1:Y:S01]  /*252d0*/  LDCU UR7, c[0x0][0x3b0] ;  /* 0x00007600ff0777ac */ /* 0x000e620008000800 */
[----:B------:R-:W-:Y:S01]  /*252e0*/  IADD3 R85, PT, PT, R3, 0x100000, RZ ;  /* 0x0010000003557810 */ /* 0x000fe20007ffe0ff */
[----:B------:R3:W-:Y:S01]  /*252f0*/  STL [R1+0x1158], R4 ;  /* 0x0011580401007387 */ /* 0x0007e20000100800 */
[----:B------:R-:W1:Y:S01]  /*25300*/  LDC R98, c[0x0][0x3a8] ;  /* 0x0000ea00ff627b82 */ /* 0x000e620000000800 */
[----:B--2---:R-:W-:-:S02]  /*25310*/  IMAD R2, R141, UR47, RZ ;  /* 0x0000002f8d027c24 */ /* 0x004fc4000f8e02ff */
[C---:B------:R-:W-:Y:S01]  /*25320*/  VIADD R107, R3.reuse, 0x100000 ;  /* 0x00100000036b7836 */ /* 0x040fe20000000000 */
[C---:B------:R-:W-:Y:S01]  /*25330*/  IADD3 R114, PT, PT, R3.reuse, 0x100000, RZ ;  /* 0x0010000003727810 */ /* 0x040fe20007ffe0ff */
[----:B------:R-:W-:-:S03]  /*25340*/  VIADD R115, R3, 0x100000 ;  /* 0x0010000003737836 */ /* 0x000fc60000000000 */
[----:B------:R-:W2:Y:S01]  /*25350*/  LDC R147, c[0x0][0x3a8] ;  /* 0x0000ea00ff937b82 */ /* 0x000ea20000000800 */
[----:B----4-:R-:W-:Y:S01]  /*25360*/  IMAD R0, R140, UR47, RZ ;  /* 0x0000002f8c007c24 */ /* 0x010fe2000f8e02ff */
[----:B------:R4:W-:Y:S01]  /*25370*/  STL [R1+0x1160], R2 ;  /* 0x0011600201007387 */ /* 0x0009e20000100800 */
[----:B---3--:R-:W-:-:S03]  /*25380*/  IMAD R4, R138, UR47, RZ ;  /* 0x0000002f8a047c24 */ /* 0x008fc6000f8e02ff */
[----:B------:R3:W-:Y:S04]  /*25390*/  STL [R1+0x1168], R0 ;  /* 0x0011680001007387 */ /* 0x0007e80000100800 */
[----:B------:R4:W-:Y:S02]  /*253a0*/  STL [R1+0x1170], R4 ;  /* 0x0011700401007387 */ /* 0x0009e40000100800 */
[----:B----4-:R-:W-:Y:S02]  /*253b0*/  IMAD R2, R137, UR47, RZ ;  /* 0x0000002f89027c24 */ /* 0x010fe4000f8e02ff */
[----:B------:R4:W-:Y:S01]  /*253c0*/  LDGSTS.E [R85+-0x7dc00], desc[UR40][R6.64], !P4 ;  /* 0x8240000006557fae */ /* 0x0009e2000e1a1028 */
[----:B---3--:R-:W-:-:S03]  /*253d0*/  IMAD R0, R105, UR47, RZ ;  /* 0x0000002f69007c24 */ /* 0x008fc6000f8e02ff */
[----:B------:R-:W3:Y:S04]  /*253e0*/  LDL.LU R105, [R1+0x538] ;  /* 0x0005380001697983 */ /* 0x000ee80000300800 */
[----:B------:R1:W-:Y:S04]  /*253f0*/  STL [R1+0x2474], R2 ;  /* 0x0024740201007387 */ /* 0x0003e80000100800 */
[----:B------:R1:W-:Y:S01]  /*25400*/  STL [R1+0x2470], R0 ;  /* 0x0024700001007387 */ /* 0x0003e20000100800 */
[----:B------:R-:W-:Y:S02]  /*25410*/  IMAD R4, R134, UR47, RZ ;  /* 0x0000002f86047c24 */ /* 0x000fe4000f8e02ff */
[----:B-1----:R-:W-:-:S02]  /*25420*/  IMAD R2, R136, UR47, RZ ;  /* 0x0000002f88027c24 */ /* 0x002fc4000f8e02ff */
[----:B------:R-:W-:-:S03]  /*25430*/  IMAD R0, R135, UR47, RZ ;  /* 0x0000002f87007c24 */ /* 0x000fc6000f8e02ff */
[----:B------:R1:W-:Y:S04]  /*25440*/  STL [R1+0x246c], R2 ;  /* 0x00246c0201007387 */ /* 0x0003e80000100800 */
[----:B------:R2:W-:Y:S04]  /*25450*/  STL [R1+0x2468], R0 ;  /* 0x0024680001007387 */ /* 0x0005e80000100800 */
[----:B------:R2:W-:Y:S01]  /*25460*/  STL [R1+0x2464], R4 ;  /* 0x0024640401007387 */ /* 0x0005e20000100800 */
[----:B-1----:R-:W-:Y:S02]  /*25470*/  IMAD R2, R133, UR47, RZ ;  /* 0x0000002f85027c24 */ /* 0x002fe4000f8e02ff */
[----:B--2---:R-:W-:-:S02]  /*25480*/  IMAD R0, R104, UR47, RZ ;  /* 0x0000002f68007c24 */ /* 0x004fc4000f8e02ff */
[----:B------:R-:W2:Y:S01]  /*25490*/  LDL.LU R104, [R1+0x668] ;  /* 0x0006680001687983 */ /* 0x000ea20000300800 */
[----:B------:R-:W-:-:S03]  /*254a0*/  IMAD R4, R132, UR47, RZ ;  /* 0x0000002f84047c24 */ /* 0x000fc6000f8e02ff */
[----:B------:R-:W-:Y:S04]  /*254b0*/  STL [R1+0x2460], R2 ;  /* 0x0024600201007387 */ /* 0x000fe80000100800 */
[----:B------:R1:W-:Y:S04]  /*254c0*/  STL [R1+0x245c], R0 ;  /* 0x00245c0001007387 */ /* 0x0003e80000100800 */
[----:B------:R1:W-:Y:S02]  /*254d0*/  STL [R1+0x2458], R4 ;  /* 0x0024580401007387 */ /* 0x0003e40000100800 */
[----:B-1----:R-:W-:-:S02]  /*254e0*/  IMAD R0, R103, UR47, RZ ;  /* 0x0000002f67007c24 */ /* 0x002fc4000f8e02ff */
[----:B------:R-:W4:Y:S01]  /*254f0*/  LDL.LU R103, [R1+0x678] ;  /* 0x0006780001677983 */ /* 0x000f220000300800 */
[----:B------:R-:W-:Y:S02]  /*25500*/  IMAD R2, R125, UR47, RZ ;  /* 0x0000002f7d027c24 */ /* 0x000fe4000f8e02ff */
[----:B------:R-:W-:-:S03]  /*25510*/  IMAD R4, R124, UR47, RZ ;  /* 0x0000002f7c047c24 */ /* 0x000fc6000f8e02ff */
[----:B------:R1:W-:Y:S04]  /*25520*/  STL [R1+0x2454], R2 ;  /* 0x0024540201007387 */ /* 0x0003e80000100800 */
[----:B------:R1:W-:Y:S02]  /*25530*/  STL [R1+0x2450], R0 ;  /* 0x0024500001007387 */ /* 0x0003e40000100800 */
[----:B-1----:R-:W-:Y:S02]  /*25540*/  IMAD R2, R123, UR47, RZ ;  /* 0x0000002f7b027c24 */ /* 0x002fe4000f8e02ff */
[----:B------:R1:W-:Y:S01]  /*25550*/  STL [R1+0x244c], R4 ;  /* 0x00244c0401007387 */ /* 0x0003e20000100800 */
[----:B------:R-:W-:-:S03]  /*25560*/  IMAD R0, R122, UR47, RZ ;  /* 0x0000002f7a007c24 */ /* 0x000fc6000f8e02ff */
[----:B------:R1:W-:Y:S02]  /*25570*/  STL [R1+0x2438], R2 ;  /* 0x0024380201007387 */ /* 0x0003e40000100800 */
[----:B-1----:R-:W-:Y:S02]  /*25580*/  IMAD R4, R121, UR47, RZ ;  /* 0x0000002f79047c24 */ /* 0x002fe4000f8e02ff */
[----:B------:R1:W-:Y:S01]  /*25590*/  STL [R1+0x2420], R0 ;  /* 0x0024200001007387 */ /* 0x0003e20000100800 */
[----:B------:R-:W-:-:S03]  /*255a0*/  IMAD R2, R120, UR47, RZ ;  /* 0x0000002f78027c24 */ /* 0x000fc6000f8e02ff */
[----:B------:R1:W-:Y:S04]  /*255b0*/  STL [R1+0x2418], R4 ;  /* 0x0024180401007387 */ /* 0x0003e80000100800 */
[----:B------:R1:W-:Y:S02]  /*255c0*/  STL [R1+0x240c], R2 ;  /* 0x00240c0201007387 */ /* 0x0003e40000100800 */
[----:B-1----:R-:W-:Y:S02]  /*255d0*/  IMAD R0, R119, UR47, RZ ;  /* 0x0000002f77007c24 */ /* 0x002fe4000f8e02ff */
[----:B------:R-:W-:-:S03]  /*255e0*/  IMAD R4, R118, UR47, RZ ;  /* 0x0000002f76047c24 */ /* 0x000fc6000f8e02ff */
        /* <DEDUP_REMOVED lines=8> */
[----:B------:R-:W-:Y:S04]  /*25670*/  STL [R1+0x10fc], R4 ;  /* 0x0010fc0401007387 */ /* 0x000fe80000100800 */
[----:B------:R-:W4:Y:S01]  /*25680*/  LDL.LU R136, [R1+0x10] ;  /* 0x0000100001887983 */ /* 0x000f220000300800 */
[----:B-1----:R-:W-:-:S03]  /*25690*/  IMAD R0, R106, UR47, RZ ;  /* 0x0000002f6a007c24 */ /* 0x002fc6000f8e02ff */
        /* <DEDUP_REMOVED lines=12> */
[----:B------:R2:W-:Y:S04]  /*25760*/  STL [R1+0x23a0], R0 ;  /* 0x0023a00001007387 */ /* 0x0005e80000100800 */
[----:B------:R-:W3:Y:S04]  /*25770*/  LDL.LU R121, [R1+0x140] ;  /* 0x0001400001797983 */ /* 0x000ee80000300800 */
[----:B------:R-:W3:Y:S04]  /*25780*/  LDL.LU R120, [R1+0x188] ;  /* 0x0001880001787983 */ /* 0x000ee80000300800 */
[----:B------:R-:W3:Y:S04]  /*25790*/  LDL.LU R108, [R1+0x1c4] ;  /* 0x0001c400016c7983 */ /* 0x000ee80000300800 */
[----:B------:R-:W3:Y:S04]  /*257a0*/  LDL.LU R119, [R1+0x210] ;  /* 0x0002100001777983 */ /* 0x000ee80000300800 */
[----:B------:R-:W3:Y:S01]  /*257b0*/  LDL.LU R118, [R1+0x218] ;  /* 0x0002180001767983 */ /* 0x000ee20000300800 */
[----:B--2---:R-:W-:-:S05]  /*257c0*/  IMAD R0, R104, UR47, RZ ;  /* 0x0000002f68007c24 */ /* 0x004fca000f8e02ff */
[----:B------:R4:W-:Y:S04]  /*257d0*/  STL [R1+0x237c], R0 ;  /* 0x00237c0001007387 */ /* 0x0009e80000100800 */
[----:B------:R-:W2:Y:S04]  /*257e0*/  LDL.LU R106, [R1+0x260] ;  /* 0x00026000016a7983 */ /* 0x000ea80000300800 */
[----:B------:R-:W2:Y:S04]  /*257f0*/  LDL.LU R117, [R1+0x26c] ;  /* 0x00026c0001757983 */ /* 0x000ea80000300800 */
[----:B------:R-:W2:Y:S01]  /*25800*/  LDL.LU R116, [R1+0x278] ;  /* 0x0002780001747983 */ /* 0x000ea20000300800 */
[----:B----4-:R-:W-:-:S05]  /*25810*/  IMAD R0, R103, UR47, RZ ;  /* 0x0000002f67007c24 */ /* 0x010fca000f8e02ff */
[----:B------:R1:W-:Y:S04]  /*25820*/  STL [R1+0x2360], R0 ;  /* 0x0023600001007387 */ /* 0x0003e80000100800 */
[----:B------:R-:W4:Y:S04]  /*25830*/  LDL.LU R105, [R1+0x2d4] ;  /* 0x0002d40001697983 */ /* 0x000f280000300800 */
[----:B------:R-:W4:Y:S04]  /*25840*/  LDL.LU R104, [R1+0x310] ;  /* 0x0003100001687983 */ /* 0x000f280000300800 */
[----:B------:R-:W4:Y:S01]  /*25850*/  LDL.LU R103, [R1+0x31c] ;  /* 0x00031c0001677983 */ /* 0x000f220000300800 */
[----:B------:R-:W-:-:S02]  /*25860*/  IMAD R4, R193, UR47, RZ ;  /* 0x0000002fc1047c24 */ /* 0x000fc4000f8e02ff */
[----:B------:R-:W-:Y:S02]  /*25870*/  IMAD R2, R177, UR47, RZ ;  /* 0x0000002fb1027c24 */ /* 0x000fe4000f8e02ff */
[----:B-1----:R-:W-:Y:S01]  /*25880*/  IMAD R0, R161, UR47, RZ ;  /* 0x0000002fa1007c24 */ /* 0x002fe2000f8e02ff */
[----:B------:R1:W-:Y:S01]  /*25890*/  STL [R1+0x1104], R4 ;  /* 0x0011040401007387 */ /* 0x0003e20000100800 */
[----:B------:R-:W-:Y:S02]  /*258a0*/  VIADD R85, R86, 0xffffffe9 ;  /* 0xffffffe956557836 */ /* 0x000fe40000000000 */
[C---:B------:R-:W-:Y:S01]  /*258b0*/  VIADD R163, R3.reuse, 0x100000 ;  /* 0x0010000003a37836 */ /* 0x040fe20000000000 */
[----:B------:R1:W-:Y:S01]  /*258c0*/  STL [R1+0x1108], R2 ;  /* 0x0011080201007387 */ /* 0x0003e20000100800 */
[----:B------:R-:W-:Y:S01]  /*258d0*/  IMAD R98, R98, 0x5a, RZ ;  /* 0x0000005a62627824 */ /* 0x000fe200078e02ff */
[C---:B------:R-:W-:Y:S01]  /*258e0*/  IADD3 R162, PT, PT, R3.reuse, 0x100000, RZ ;  /* 0x0010000003a27810 */ /* 0x040fe20007ffe0ff */
[----:B------:R-:W-:Y:S01]  /*258f0*/  VIADD R92, R3, 0x100000 ;  /* 0x00100000035c7836 */ /* 0x000fe20000000000 */
[----:B------:R1:W-:Y:S01]  /*25900*/  STL [R1+0x110c], R0 ;  /* 0x00110c0001007387 */ /* 0x0003e20000100800 */
[----:B------:R-:W-:Y:S01]  /*25910*/  IMAD R147, R147, 0x76, RZ ;  /* 0x0000007693937824 */ /* 0x000fe200078e02ff */
[----:B------:R-:W2:Y:S01]  /*25920*/  LDC R177, c[0x0][0x3a0] ;  /* 0x0000e800ffb17b82 */ /* 0x000ea20000000800 */
[----:B-1----:R-:W-:-:S02]  /*25930*/  IMAD R4, R145, UR47, RZ ;  /* 0x0000002f91047c24 */ /* 0x002fc4000f8e02ff */
[----:B------:R-:W-:-:S03]  /*25940*/  IMAD R2, R129, UR47, RZ ;  /* 0x0000002f81027c24 */ /* 0x000fc6000f8e02ff */
[----:B------:R1:W-:Y:S01]  /*25950*/  STL [R1+0x1110], R4 ;  /* 0x0011100401007387 */ /* 0x0003e20000100800 */
[----:B------:R-:W-:-:S03]  /*25960*/  IMAD R0, R113, UR47, RZ ;  /* 0x0000002f71007c24 */ /* 0x000fc6000f8e02ff */
[----:B------:R1:W-:Y:S01]  /*25970*/  STL [R1+0x1114], R2 ;  /* 0x0011140201007387 */ /* 0x0003e20000100800 */
[----:B------:R-:W-:Y:S01]  /*25980*/  ISETP.GE.U32.AND P5, PT, R85, 0x7fffff6a, PT ;  /* 0x7fffff6a5500780c */ /* 0x000fe20003fa6070 */
[----:B------:R-:W-:Y:S01]  /*25990*/  VIADD R86, R3, 0x100000 ;  /* 0x0010000003567836 */ /* 0x000fe20000000000 */
[----:B------:R-:W2:Y:S01]  /*259a0*/  LDC R113, c[0x0][0x3a0] ;  /* 0x0000e800ff717b82 */ /* 0x000ea20000000800 */
[----:B------:R1:W-:Y:S02]  /*259b0*/  STL [R1+0x111c], R0 ;  /* 0x00111c0001007387 */ /* 0x0003e40000100800 */
[----:B-1----:R-:W-:-:S05]  /*259c0*/  IMAD R4, R97, UR47, RZ ;  /* 0x0000002f61047c24 */ /* 0x002fca000f8e02ff */
[----:B------:R1:W-:Y:S01]  /*259d0*/  STL [R1+0x1128], R4 ;  /* 0x0011280401007387 */ /* 0x0003e20000100800 */
[----:B------:R-:W-:Y:S02]  /*259e0*/  IMAD R2, R136, UR47, RZ ;  /* 0x0000002f88027c24 */ /* 0x000fe4000f8e02ff */
[----:B------:R-:W-:-:S03]  /*259f0*/  IMAD R0, R135, UR47, RZ ;  /* 0x0000002f87007c24 */ /* 0x000fc6000f8e02ff */
[----:B------:R1:W-:Y:S04]  /*25a00*/  STL [R1+0x1134], R2 ;  /* 0x0011340201007387 */ /* 0x0003e80000100800 */
[----:B------:R1:W-:Y:S02]  /*25a10*/  STL [R1+0x113c], R0 ;  /* 0x00113c0001007387 */ /* 0x0003e40000100800 */
[----:B-1----:R-:W-:Y:S01]  /*25a20*/  IMAD R4, R134, UR47, RZ ;  /* 0x0000002f86047c24 */ /* 0x002fe2000f8e02ff */
[C---:B------:R-:W-:Y:S01]  /*25a30*/  IADD3 R85, PT, PT, R3.reuse, 0x100000, RZ ;  /* 0x0010000003557810 */ /* 0x040fe20007ffe0ff */
[----:B------:R-:W-:Y:S01]  /*25a40*/  VIADD R97, R3, 0x100000 ;  /* 0x0010000003617836 */ /* 0x000fe20000000000 */
[----:B------:R-:W1:Y:S01]  /*25a50*/  LDC R134, c[0x0][0x3a8] ;  /* 0x0000ea00ff867b82 */ /* 0x000e620000000800 */
[----:B------:R-:W-:Y:S01]  /*25a60*/  IMAD R2, R133, UR47, RZ ;  /* 0x0000002f85027c24 */ /* 0x000fe2000f8e02ff */
[----:B------:R1:W-:Y:S01]  /*25a70*/  STL [R1+0x1144], R4 ;  /* 0x0011440401007387 */ /* 0x0003e20000100800 */
[----:B------:R-:W-:-:S03]  /*25a80*/  IMAD R0, R132, UR47, RZ ;  /* 0x0000002f84007c24 */ /* 0x000fc6000f8e02ff */
[----:B------:R1:W-:Y:S04]  /*25a90*/  STL [R1+0x114c], R2 ;  /* 0x00114c0201007387 */ /* 0x0003e80000100800 */
[----:B------:R1:W-:Y:S02]  /*25aa0*/  STL [R1+0x1154], R0 ;  /* 0x0011540001007387 */ /* 0x0003e40000100800 */
[----:B-1----:R-:W-:Y:S02]  /*25ab0*/  IMAD R4, R125, UR47, RZ ;  /* 0x0000002f7d047c24 */ /* 0x002fe4000f8e02ff */
[----:B------:R-:W-:-:S03]  /*25ac0*/  IMAD R2, R124, UR47, RZ ;  /* 0x0000002f7c027c24 */ /* 0x000fc6000f8e02ff */
[----:B------:R-:W-:Y:S01]  /*25ad0*/  STL [R1+0x115c], R4 ;  /* 0x00115c0401007387 */ /* 0x000fe20000100800 */
[----:B------:R-:W-:-:S03]  /*25ae0*/  IMAD R0, R109, UR47, RZ ;  /* 0x0000002f6d007c24 */ /* 0x000fc6000f8e02ff */
[----:B------:R-:W4:Y:S04]  /*25af0*/  LDL.LU R109, [R1+0x4b8] ;  /* 0x0004b800016d7983 */ /* 0x000f280000300800 */
[----:B------:R1:W-:Y:S04]  /*25b00*/  STL [R1+0x1164], R2 ;  /* 0x0011640201007387 */ /* 0x0003e80000100800 */
[----:B------:R1:W-:Y:S02]  /*25b10*/  STL [R1+0x116c], R0 ;  /* 0x00116c0001007387 */ /* 0x0003e40000100800 */
[----:B-1----:R-:W-:-:S02]  /*25b20*/  IMAD R2, R123, UR47, RZ ;  /* 0x0000002f7b027c24 */ /* 0x002fc4000f8e02ff */
[----:B------:R-:W-:-:S03]  /*25b30*/  IMAD R0, R122, UR47, RZ ;  /* 0x0000002f7a007c24 */ /* 0x000fc6000f8e02ff */
[----:B------:R1:W-:Y:S04]  /*25b40*/  STL [R1+0x117c], R2 ;  /* 0x00117c0201007387 */ /* 0x0003e80000100800 */
[----:B------:R1:W-:Y:S01]  /*25b50*/  STL [R1+0x1188], R0 ;  /* 0x0011880001007387 */ /* 0x0003e20000100800 */
[----:B---3--:R-:W-:Y:S02]  /*25b60*/  IMAD R4, R121, UR47, RZ ;  /* 0x0000002f79047c24 */ /* 0x008fe4000f8e02ff */
[----:B-1----:R-:W-:-:S03]  /*25b70*/  IMAD R2, R120, UR47, RZ ;  /* 0x0000002f78027c24 */ /* 0x002fc6000f8e02ff */
[----:B------:R1:W-:Y:S01]  /*25b80*/  STL [R1+0x2434], R4 ;  /* 0x0024340401007387 */ /* 0x0003e20000100800 */
[----:B------:R-:W3:Y:S01]  /*25b90*/  LDC R120, c[0x0][0x3a8] ;  /* 0x0000ea00ff787b82 */ /* 0x000ee20000000800 */
[----:B------:R-:W-:Y:S02]  /*25ba0*/  IMAD R0, R108, UR47, RZ ;  /* 0x0000002f6c007c24 */ /* 0x000fe4000f8e02ff */
[----:B------:R-:W4:Y:S04]  /*25bb0*/  LDL.LU R108, [R1+0x4e4] ;  /* 0x0004e400016c7983 */ /* 0x000f280000300800 */
[----:B------:R-:W-:Y:S01]  /*25bc0*/  STL [R1+0x2428], R2 ;  /* 0x0024280201007387 */ /* 0x000fe20000100800 */
[----:B-1----:R-:W-:-:S03]  /*25bd0*/  IMAD R4, R119, UR47, RZ ;  /* 0x0000002f77047c24 */ /* 0x002fc6000f8e02ff */
[----:B------:R1:W-:Y:S04]  /*25be0*/  STL [R1+0x1178], R0 ;  /* 0x0011780001007387 */ /* 0x0003e80000100800 */
[----:B------:R2:W-:Y:S01]  /*25bf0*/  STL [R1+0x1184], R4 ;  /* 0x0011840401007387 */ /* 0x0005e20000100800 */
[----:B-1----:R-:W-:Y:S02]  /*25c00*/  IMAD R0, R118, UR47, RZ ;  /* 0x0000002f76007c24 */ /* 0x002fe4000f8e02ff */
[----:B--2---:R-:W-:Y:S02]  /*25c10*/  IMAD R2, R106, UR47, RZ ;  /* 0x0000002f6a027c24 */ /* 0x004fe4000f8e02ff */
[----:B------:R-:W2:Y:S04]  /*25c20*/  LDL.LU R106, [R1+0x560] ;  /* 0x00056000016a7983 */ /* 0x000ea80000300800 */
[----:B------:R1:W-:Y:S01]  /*25c30*/  STL [R1+0x2404], R0 ;  /* 0x0024040001007387 */ /* 0x0003e20000100800 */
[----:B------:R-:W-:-:S03]  /*25c40*/  IMAD R4, R116, UR47, RZ ;  /* 0x0000002f74047c24 */ /* 0x000fc6000f8e02ff */
[----:B------:R4:W-:Y:S01]  /*25c50*/  STL [R1+0x23ec], R2 ;  /* 0x0023ec0201007387 */ /* 0x0009e20000100800 */
[----:B-1----:R-:W-:Y:S02]  /*25c60*/  IMAD R0, R117, UR47, RZ ;  /* 0x0000002f75007c24 */ /* 0x002fe4000f8e02ff */
[----:B----4-:R-:W-:-:S03]  /*25c70*/  IMAD R2, R105, UR47, RZ ;  /* 0x0000002f69027c24 */ /* 0x010fc6000f8e02ff */
[----:B------:R1:W-:Y:S04]  /*25c80*/  STL [R1+0x23dc], R0 ;  /* 0x0023dc0001007387 */ /* 0x0003e80000100800 */
[----:B------:R4:W-:Y:S01]  /*25c90*/  STL [R1+0x23cc], R4 ;  /* 0x0023cc0401007387 */ /* 0x0009e20000100800 */
[----:B-1----:R-:W-:-:S03]  /*25ca0*/  IMAD R0, R104, UR47, RZ ;  /* 0x0000002f68007c24 */ /* 0x002fc6000f8e02ff */
[----:B------:R1:W-:Y:S01]  /*25cb0*/  STL [R1+0x23c0], R2 ;  /* 0x0023c00201007387 */ /* 0x0003e20000100800 */
[----:B----4-:R-:W-:-:S03]  /*25cc0*/  IMAD R4, R103, UR47, RZ ;  /* 0x0000002f67047c24 */ /* 0x010fc6000f8e02ff */
[----:B------:R4:W-:Y:S04]  /*25cd0*/  STL [R1+0x23b8], R0 ;  /* 0x0023b80001007387 */ /* 0x0009e80000100800 */
[----:B------:R4:W-:Y:S01]  /*25ce0*/  STL [R1+0x23b0], R4 ;  /* 0x0023b00401007387 */ /* 0x0009e20000100800 */
[----:B-1----:R-:W-:Y:S02]  /*25cf0*/  IMAD R2, R209, UR47, RZ ;  /* 0x0000002fd1027c24 */ /* 0x002fe4000f8e02ff */
[----:B----4-:R-:W-:-:S03]  /*25d00*/  IMAD R0, R210, UR47, RZ ;  /* 0x0000002fd2007c24 */ /* 0x010fc6000f8e02ff */
[----:B------:R1:W-:Y:S01]  /*25d10*/  STL [R1+0xfe8], R2 ;  /* 0x000fe80201007387 */ /* 0x0003e20000100800 */
[----:B---3--:R-:W-:Y:S01]  /*25d20*/  IMAD R120, R120, 0x66, RZ ;  /* 0x0000006678787824 */ /* 0x008fe200078e02ff */
[----:B------:R-:W-:Y:S01]  /*25d30*/  IADD3 R145, PT, PT, R3, 0x100000, RZ ;  /* 0x0010000003917810 */ /* 0x000fe20007ffe0ff */
[----:B------:R-:W-:Y:S01]  /*25d40*/  IMAD R4, R217, UR47, RZ ;  /* 0x0000002fd9047c24 */ /* 0x000fe2000f8e02ff */
[----:B------:R3:W-:Y:S01]  /*25d50*/  STL [R1+0xfcc], R0 ;  /* 0x000fcc0001007387 */ /* 0x0007e20000100800 */
[----:B------:R-:W-:Y:S01]  /*25d60*/  IMAD R134, R134, 0x6e, RZ ;  /* 0x0000006e86867824 */ /* 0x000fe200078e02ff */
[----:B------:R-:W4:Y:S02]  /*25d70*/  LDC R210, c[0x0][0x3a8] ;  /* 0x0000ea00ffd27b82 */ /* 0x000f240000000800 */
[----:B------:R3:W-:Y:S01]  /*25d80*/  STL [R1+0xfb0], R4 ;  /* 0x000fb00401007387 */ /* 0x0007e20000100800 */
[----:B-1----:R-:W-:-:S03]  /*25d90*/  IMAD R2, R218, UR47, RZ ;  /* 0x0000002fda027c24 */ /* 0x002fc6000f8e02ff */
[----:B------:R-:W4:Y:S01]  /*25da0*/  LDL.LU R105, [R1+0x674] ;  /* 0x0006740001697983 */ /* 0x000f220000300800 */
[----:B---3--:R-:W-:Y:S02]  /*25db0*/  IMAD R0, R219, UR47, RZ ;  /* 0x0000002fdb007c24 */ /* 0x008fe4000f8e02ff */
[----:B------:R-:W-:Y:S01]  /*25dc0*/  IMAD R4, R227, UR47, RZ ;  /* 0x0000002fe3047c24 */ /* 0x000fe2000f8e02ff */
[----:B------:R1:W-:Y:S01]  /*25dd0*/  STL [R1+0xfb4], R2 ;  /* 0x000fb40201007387 */ /* 0x0003e20000100800 */
[----:B------:R-:W-:Y:S01]  /*25de0*/  VIADD R129, R3, 0x100000 ;  /* 0x0010000003817836 */ /* 0x000fe20000000000 */
[----:B------:R-:W3:Y:S02]  /*25df0*/  LDC R219, c[0x0][0x3a8] ;  /* 0x0000ea00ffdb7b82 */ /* 0x000ee40000000800 */
[----:B------:R1:W-:Y:S04]  /*25e00*/  STL [R1+0x2478], R0 ;  /* 0x0024780001007387 */ /* 0x0003e80000100800 */
[----:B------:R-:W-:Y:S01]  /*25e10*/  STL [R1+0xfe4], R4 ;  /* 0x000fe40401007387 */ /* 0x000fe20000100800 */
[----:B-1----:R-:W-:-:S03]  /*25e20*/  IMAD R2, R88, UR47, RZ ;  /* 0x0000002f58027c24 */ /* 0x002fc6000f8e02ff */
[----:B------:R-:W3:Y:S01]  /*25e30*/  LDL.LU R104, [R1+0x67c] ;  /* 0x00067c0001687983 */ /* 0x000ee20000300800 */
[----:B------:R-:W1:Y:S01]  /*25e40*/  LDC R88, c[0x0][0x3a0] ;  /* 0x0000e800ff587b82 */ /* 0x000e620000000800 */
[----:B------:R-:W-:-:S05]  /*25e50*/  IMAD R0, R228, UR47, RZ ;  /* 0x0000002fe4007c24 */ /* 0x000fca000f8e02ff */
[----:B------:R1:W-:Y:S04]  /*25e60*/  STL [R1+0xfbc], R0 ;  /* 0x000fbc0001007387 */ /* 0x0003e80000100800 */
[----:B------:R-:W-:Y:S04]  /*25e70*/  STL [R1+0xfe0], R2 ;  /* 0x000fe00201007387 */ /* 0x000fe80000100800 */
[----:B------:R-:W3:Y:S01]  /*25e80*/  LDL.LU R103, [R1+0x680] ;  /* 0x0006800001677983 */ /* 0x000ee20000300800 */
[----:B-1----:R-:W-:Y:S01]  /*25e90*/  IMAD R0, R87, UR47, RZ ;  /* 0x0000002f57007c24 */ /* 0x002fe2000f8e02ff */
[----:B------:R-:W1:Y:S04]  /*25ea0*/  LDCU UR47, c[0x0][0x3b0] ;  /* 0x00007600ff2f77ac */ /* 0x000e680008000800 */
[----:B------:R1:W-:Y:S01]  /*25eb0*/  STL [R1+0xfb8], R0 ;  /* 0x000fb80001007387 */ /* 0x0003e20000100800 */
[----:B------:R-:W-:-:S04]  /*25ec0*/  IMAD.WIDE R4, R91, 0x4, R80 ;  /* 0x000000045b047825 */ /* 0x000fc800078e0250 */
[----:B------:R-:W-:Y:S01]  /*25ed0*/  IMAD R87, R172, 0x16, RZ ;  /* 0x00000016ac577824 */ /* 0x000fe200078e02ff */
[----:B------:R1:W-:Y:S04]  /*25ee0*/  LDGSTS.E [R84+-0x7db80], desc[UR40][R4.64], !P4 ;  /* 0x8248000004547fae */ /* 0x0003e8000e1a1028 */
[----:B------:R-:W-:Y:S01]  /*25ef0*/  LDGSTS.E [R86+-0x7db00], desc[UR40][R8.64], !P4 ;  /* 0x8250000008567fae */ /* 0x000fe2000e1a1028 */
[----:B-1----:R-:W-:Y:S01]  /*25f00*/  IMAD R0, R109, UR46, RZ ;  /* 0x0000002e6d007c24 */ /* 0x002fe2000f8e02ff */
[----:B------:R-:W1:Y:S04]  /*25f10*/  LDCU UR46, c[0x0][0x3b0] ;  /* 0x00007600ff2e77ac */ /* 0x000e680008000800 */
[----:B------:R-:W-:Y:S04]  /*25f20*/  STL [R1+0x2394], R0 ;  /* 0x0023940001007387 */ /* 0x000fe80000100800 */
[----:B------:R1:W-:Y:S04]  /*25f30*/  STL.64 [R1+0xa20], R6 ;  /* 0x000a200601007387 */ /* 0x0003e80000100a00 */
[----:B------:R1:W-:Y:S02]  /*25f40*/  STL.64 [R1+0xa18], R4 ;  /* 0x000a180401007387 */ /* 0x0003e40000100a00 */
[----:B-1----:R-:W-:-:S02]  /*25f50*/  IMAD.WIDE R6, R91, 0x4, R76 ;  /* 0x000000045b067825 */ /* 0x002fc400078e024c */
[----:B------:R-:W1:Y:S02]  /*25f60*/  LDC R91, c[0x0][0x3a0] ;  /* 0x0000e800ff5b7b82 */ /* 0x000e640000000800 */
[C---:B------:R-:W-:Y:S01]  /*25f70*/  IMAD.WIDE R4, R87.reuse, 0x4, R82 ;  /* 0x0000000457047825 */ /* 0x040fe200078e0252 */
[----:B------:R1:W-:Y:S04]  /*25f80*/  LDGSTS.E [R85+-0x7da80], desc[UR40][R6.64], !P4 ;  /* 0x8258000006557fae */ /* 0x0003e8000e1a1028 */
[----:B------:R1:W-:Y:S01]  /*25f90*/  LDGSTS.E [R84+-0x7d400], desc[UR40][R4.64], !P5 ;  /* 0x82c0000004547fae */ /* 0x0003e2000e9a1028 */
[----:B------:R-:W-:Y:S01]  /*25fa0*/  IMAD R0, R108, UR45, RZ ;  /* 0x0000002d6c007c24 */ /* 0x000fe2000f8e02ff */
[----:B------:R-:W1:Y:S04]  /*25fb0*/  LDCU UR45, c[0x0][0x3b0] ;  /* 0x00007600ff2d77ac */ /* 0x000e680008000800 */
[----:B------:R2:W-:Y:S02]  /*25fc0*/  STL [R1+0x2374], R0 ;  /* 0x0023740001007387 */ /* 0x0005e40000100800 */
[----:B--2---:R-:W-:Y:S01]  /*25fd0*/  IMAD R0, R106, UR44, RZ ;  /* 0x0000002c6a007c24 */ /* 0x004fe2000f8e02ff */
[----:B------:R-:W2:Y:S04]  /*25fe0*/  LDCU UR44, c[0x0][0x3b0] ;  /* 0x00007600ff2c77ac */ /* 0x000ea80008000800 */
[----:B------:R-:W-:Y:S04]  /*25ff0*/  STL [R1+0x233c], R0 ;  /* 0x00233c0001007387 */ /* 0x000fe80000100800 */
[----:B------:R-:W-:Y:S04]  /*26000*/  STL.64 [R1+0xa10], R8 ;  /* 0x000a100801007387 */ /* 0x000fe80000100a00 */
[----:B------:R1:W-:Y:S02]  /*26010*/  STL.64 [R1+0xa08], R6 ;  /* 0x000a080601007387 */ /* 0x0003e40000100a00 */
[----:B-1----:R-:W-:-:S05]  /*26020*/  IMAD.WIDE R6, R87, 0x4, R80 ;  /* 0x0000000457067825 */ /* 0x002fca00078e0250 */
[----:B------:R1:W-:Y:S01]  /*26030*/  LDGSTS.E [R85+-0x7d380], desc[UR40][R6.64], !P5 ;  /* 0x82c8000006557fae */ /* 0x0003e2000e9a1028 */
[----:B----4-:R-:W-:Y:S01]  /*26040*/  IMAD R0, R105, UR43, RZ ;  /* 0x0000002b69007c24 */ /* 0x010fe2000f8e02ff */
[----:B------:R-:W4:Y:S04]  /*26050*/  LDCU UR43, c[0x0][0x3b0] ;  /* 0x00007600ff2b77ac */ /* 0x000f280008000800 */
[----:B------:R3:W-:Y:S04]  /*26060*/  STL [R1+0x2328], R0 ;  /* 0x0023280001007387 */ /* 0x0007e80000100800 */
[----:B------:R1:W-:Y:S01]  /*26070*/  STL.64 [R1+0x9a0], R4 ;  /* 0x0009a00401007387 */ /* 0x0003e20000100a00 */
[----:B---3--:R-:W-:Y:S01]  /*26080*/  IMAD R0, R104, UR42, RZ ;  /* 0x0000002a68007c24 */ /* 0x008fe2000f8e02ff */
[----:B------:R-:W3:Y:S04]  /*26090*/  LDCU UR42, c[0x0][0x3b0] ;  /* 0x00007600ff2a77ac */ /* 0x000ee80008000800 */
[----:B------:R2:W-:Y:S01]  /*260a0*/  STL [R1+0x1e74], R0 ;  /* 0x001e740001007387 */ /* 0x0005e20000100800 */
[----:B-1----:R-:W-:-:S04]  /*260b0*/  IMAD.WIDE R4, R87, 0x4, R78 ;  /* 0x0000000457047825 */ /* 0x002fc800078e024e */
[----:B------:R-:W-:Y:S01]  /*260c0*/  VIADD R85, R88, 0xffffffe5 ;  /* 0xffffffe558557836 */ /* 0x000fe20000000000 */
[----:B------:R1:W-:Y:S01]  /*260d0*/  LDGSTS.E [R84+-0x7d300], desc[UR40][R4.64], !P5 ;  /* 0x82d0000004547fae */ /* 0x0003e2000e9a1028 */
[----:B--2---:R-:W-:Y:S02]  /*260e0*/  IMAD R0, R103, UR39, RZ ;  /* 0x0000002767007c24 */ /* 0x004fe4000f8e02ff */
[----:B------:R-:W-:Y:S02]  /*260f0*/  IMAD R88, R172, 0x1a, RZ ;  /* 0x0000001aac587824 */ /* 0x000fe400078e02ff */
[----:B------:R-:W-:Y:S01]  /*26100*/  IMAD.WIDE R8, R87, 0x4, R76 ;  /* 0x0000000457087825 */ /* 0x000fe200078e024c */
[----:B------:R2:W-:Y:S01]  /*26110*/  STL [R1+0x1e5c], R0 ;  /* 0x001e5c0001007387 */ /* 0x0005e20000100800 */
[----:B------:R-:W-:Y:S01]  /*26120*/  ISETP.GE.U32.AND P4, PT, R85, 0x7fffff66, PT ;  /* 0x7fffff665500780c */ /* 0x000fe20003f86070 */
[----:B------:R-:W1:Y:S02]  /*26130*/  LDCU UR39, c[0x0][0x3b0] ;  /* 0x00007600ff2777ac */ /* 0x000e640008000800 */
[----:B------:R-:W-:Y:S04]  /*26140*/  STL.64 [R1+0x998], R6 ;  /* 0x0009980601007387 */ /* 0x000fe80000100a00 */
[----:B------:R1:W-:Y:S01]  /*26150*/  LDGSTS.E [R86+-0x7d280], desc[UR40][R8.64], !P5 ;  /* 0x82d8000008567fae */ /* 0x0003e2000e9a1028 */
[----:B--2---:R-:W-:Y:S01]  /*26160*/  IMAD R0, R89, UR38, RZ ;  /* 0x0000002659007c24 */ /* 0x004fe2000f8e02ff */
[----:B------:R-:W2:Y:S02]  /*26170*/  LDCU UR38, c[0x0][0x3b0] ;  /* 0x00007600ff2677ac */ /* 0x000ea40008000800 */
[----:B------:R-:W-:Y:S01]  /*26180*/  STL.64 [R1+0x990], R4 ;  /* 0x0009900401007387 */ /* 0x000fe20000100a00 */
[----:B------:R-:W-:Y:S01]  /*26190*/  VIADD R85, R3, 0x100000 ;  /* 0x0010000003557836 */ /* 0x000fe20000000000 */
[----:B------:R-:W2:Y:S02]  /*261a0*/  LDC R89, c[0x0][0x3a0] ;  /* 0x0000e800ff597b82 */ /* 0x000ea40000000800 */
[----:B------:R1:W-:Y:S02]  /*261b0*/  STL [R1+0x10a4], R0 ;  /* 0x0010a40001007387 */ /* 0x0003e40000100800 */
[----:B-1----:R-:W-:Y:S01]  /*261c0*/  IMAD R0, R226, UR37, RZ ;  /* 0x00000025e2007c24 */ /* 0x002fe2000f8e02ff */
[----:B------:R-:W1:Y:S04]  /*261d0*/  LDCU UR37, c[0x0][0x3b0] ;  /* 0x00007600ff2577ac */ /* 0x000e680008000800 */
[----:B------:R3:W-:Y:S02]  /*261e0*/  STL [R1+0x10a0], R0 ;  /* 0x0010a00001007387 */ /* 0x0007e40000100800 */
[----:B---3--:R-:W-:Y:S01]  /*261f0*/  IMAD R0, R208, UR36, RZ ;  /* 0x00000024d0007c24 */ /* 0x008fe2000f8e02ff */
[----:B------:R-:W3:Y:S04]  /*26200*/  LDCU UR36, c[0x0][0x3b0] ;  /* 0x00007600ff2477ac */ /* 0x000ee80008000800 */
[----:B------:R1:W-:Y:S01]  /*26210*/  STL [R1+0x10b0], R0 ;  /* 0x0010b00001007387 */ /* 0x0003e20000100800 */
[----:B------:R-:W-:-:S04]  /*26220*/  IMAD.WIDE R6, R88, 0x4, R82 ;  /* 0x0000000458067825 */ /* 0x000fc800078e0252 */
[----:B------:R-:W-:Y:S01]  /*26230*/  IMAD.WIDE R4, R88, 0x4, R80 ;  /* 0x0000000458047825 */ /* 0x000fe200078e0250 */
[----:B------:R2:W-:Y:S03]  /*26240*/  LDGSTS.E [R85+-0x7cc00], desc[UR40][R6.64], !P4 ;  /* 0x8340000006557fae */ /* 0x0005e6000e1a1028 */
[----:B-1----:R-:W-:Y:S01]  /*26250*/  IMAD R0, R192, UR35, RZ ;  /* 0x00000023c0007c24 */ /* 0x002fe2000f8e02ff */
[----:B------:R1:W-:Y:S01]  /*26260*/  LDGSTS.E [R84+-0x7cb80], desc[UR40][R4.64], !P4 ;  /* 0x8348000004547fae */ /* 0x0003e2000e1a1028 */
[----:B------:R-:W-:Y:S01]  /*26270*/  IMAD R87, R172, 0x1e, RZ ;  /* 0x0000001eac577824 */ /* 0x000fe200078e02ff */
[----:B------:R-:W1:Y:S02]  /*26280*/  LDCU UR35, c[0x0][0x3b0] ;  /* 0x00007600ff2377ac */ /* 0x000e640008000800 */
[----:B------:R2:W-:Y:S04]  /*26290*/  STL [R1+0x10c4], R0 ;  /* 0x0010c40001007387 */ /* 0x0005e80000100800 */
[----:B------:R1:W-:Y:S01]  /*262a0*/  STL.64 [R1+0x988], R8 ;  /* 0x0009880801007387 */ /* 0x0003e20000100a00 */
[----:B--2---:R-:W-:-:S03]  /*262b0*/  IMAD R0, R176, UR34, RZ ;  /* 0x00000022b0007c24 */ /* 0x004fc6000f8e02ff */
[----:B------:R-:W-:Y:S01]  /*262c0*/  STL.64 [R1+0x908], R6 ;  /* 0x0009080601007387 */ /* 0x000fe20000100a00 */
[----:B------:R-:W-:Y:S01]  /*262d0*/  VIADD R86, R89, 0xffffffe1 ;  /* 0xffffffe159567836 */ /* 0x000fe20000000000 */
[----:B------:R-:W2:Y:S01]  /*262e0*/  LDCU UR34, c[0x0][0x3b0] ;  /* 0x00007600ff2277ac */ /* 0x000ea20008000800 */
[----:B------:R-:W2:Y:S01]  /*262f0*/  LDC R89, c[0x0][0x3a0] ;  /* 0x0000e800ff597b82 */ /* 0x000ea20000000800 */
[----:B------:R-:W-:Y:S04]  /*26300*/  STL.64 [R1+0x8f8], R4 ;  /* 0x0008f80401007387 */ /* 0x000fe80000100a00 */
[----:B------:R3:W-:Y:S01]  /*26310*/  STL [R1+0x10ac], R0 ;  /* 0x0010ac0001007387 */ /* 0x0007e20000100800 */
[----:B-1----:R-:W-:Y:S02]  /*26320*/  IMAD.WIDE R8, R87, 0x4, R78 ;  /* 0x0000000457087825 */ /* 0x002fe400078e024e */
[----:B------:R-:W1:Y:S01]  /*26330*/  LDC R176, c[0x0][0x3a8] ;  /* 0x0000ea00ffb07b82 */ /* 0x000e620000000800 */
[----:B------:R-:W2:Y:S04]  /*26340*/  LDL.LU R103, [R1+0x24] ;  /* 0x0000240001677983 */ /* 0x000ea80000300800 */
[----:B------:R-:W4:Y:S01]  /*26350*/  LDL.LU R106, [R1+0x50] ;  /* 0x00005000016a7983 */ /* 0x000f220000300800 */
[----:B---3--:R-:W-:-:S02]  /*26360*/  IMAD R0, R160, UR33, RZ ;  /* 0x00000021a0007c24 */ /* 0x008fc4000f8e02ff */
[----:B------:R-:W-:Y:S01]  /*26370*/  IMAD.WIDE R6, R88, 0x4, R78 ;  /* 0x0000000458067825 */ /* 0x000fe200078e024e */
[----:B------:R-:W-:Y:S01]  /*26380*/  ISETP.GE.U32.AND P5, PT, R86, 0x7fffff62, PT ;  /* 0x7fffff625600780c */ /* 0x000fe20003fa6070 */
[----:B------:R-:W3:Y:S01]  /*26390*/  LDCU UR33, c[0x0][0x3b0] ;  /* 0x00007600ff2177ac */ /* 0x000ee20008000800 */
[----:B------:R3:W-:Y:S01]  /*263a0*/  STL [R1+0x10a8], R0 ;  /* 0x0010a80001007387 */ /* 0x0007e20000100800 */
[----:B------:R-:W-:-:S03]  /*263b0*/  IMAD.WIDE R4, R88, 0x4, R76 ;  /* 0x0000000458047825 */ /* 0x000fc600078e024c */
[----:B------:R1:W-:Y:S04]  /*263c0*/  LDGSTS.E [R85+-0x7cb00], desc[UR40][R6.64], !P4 ;  /* 0x8350000006557fae */ /* 0x0003e8000e1a1028 */
[----:B------:R1:W-:Y:S01]  /*263d0*/  LDGSTS.E [R84+-0x7ca80], desc[UR40][R4.64], !P4 ;  /* 0x8358000004547fae */ /* 0x0003e2000e1a1028 */
[----:B---3--:R-:W-:Y:S01]  /*263e0*/  IMAD R0, R144, UR32, RZ ;  /* 0x0000002090007c24 */ /* 0x008fe2000f8e02ff */
[----:B------:R-:W3:Y:S04]  /*263f0*/  LDCU UR32, c[0x0][0x3b0] ;  /* 0x00007600ff2077ac */ /* 0x000ee80008000800 */
[----:B------:R3:W-:Y:S04]  /*26400*/  STL [R1+0x10c0], R0 ;  /* 0x0010c00001007387 */ /* 0x0007e80000100800 */
[----:B------:R-:W-:Y:S01]  /*26410*/  STL.64 [R1+0x8e8], R6 ;  /* 0x0008e80601007387 */ /* 0x000fe20000100a00 */
[----:B---3--:R-:W-:-:S03]  /*26420*/  IMAD R0, R128, UR31, RZ ;  /* 0x0000001f80007c24 */ /* 0x008fc6000f8e02ff */
[----:B------:R-:W-:Y:S01]  /*26430*/  STL.64 [R1+0x8d8], R4 ;  /* 0x0008d80401007387 */ /* 0x000fe20000100a00 */
[----:B------:R-:W-:Y:S01]  /*26440*/  IMAD R88, R172, 0x22, RZ ;  /* 0x00000022ac587824 */ /* 0x000fe200078e02ff */
[----:B------:R-:W3:Y:S02]  /*26450*/  LDCU UR31, c[0x0][0x3b0] ;  /* 0x00007600ff1f77ac */ /* 0x000ee40008000800 */
[----:B------:R1:W-:Y:S04]  /*26460*/  STL [R1+0x10bc], R0 ;  /* 0x0010bc0001007387 */ /* 0x0003e80000100800 */
[----:B------:R-:W3:Y:S04]  /*26470*/  LDL.LU R105, [R1+0x70] ;  /* 0x0000700001697983 */ /* 0x000ee80000300800 */
[----:B------:R-:W3:Y:S01]  /*26480*/  LDL.LU R109, [R1+0xa8] ;  /* 0x0000a800016d7983 */ /* 0x000ee20000300800 */
[----:B-1----:R-:W-:Y:S01]  /*26490*/  IMAD R0, R112, UR30, RZ ;  /* 0x0000001e70007c24 */ /* 0x002fe2000f8e02ff */
[----:B------:R-:W1:Y:S01]  /*264a0*/  LDCU UR30, c[0x0][0x3b0] ;  /* 0x00007600ff1e77ac */ /* 0x000e620008000800 */
[C---:B------:R-:W-:Y:S01]  /*264b0*/  IMAD.WIDE R6, R87.reuse, 0x4, R82 ;  /* 0x0000000457067825 */ /* 0x040fe200078e0252 */
[----:B------:R-:W1:Y:S02]  /*264c0*/  LDC R112, c[0x0][0x3a8] ;  /* 0x0000ea00ff707b82 */ /* 0x000e640000000800 */
[----:B------:R1:W-:Y:S04]  /*264d0*/  STL [R1+0x10b8], R0 ;  /* 0x0010b80001007387 */ /* 0x0003e80000100800 */
[----:B------:R-:W3:Y:S01]  /*264e0*/  LDL.LU R104, [R1+0xb8] ;  /* 0x0000b80001687983 */ /* 0x000ee20000300800 */
[----:B------:R-:W-:-:S03]  /*264f0*/  IMAD.WIDE R4, R87, 0x4, R80 ;  /* 0x0000000457047825 */ /* 0x000fc600078e0250 */
[----:B------:R1:W-:Y:S02]  /*26500*/  LDGSTS.E [R85+-0x7c400], desc[UR40][R6.64], !P5 ;  /* 0x83c0000006557fae */ /* 0x0003e4000e9a1028 */
[----:B-1----:R-:W-:Y:S01]  /*26510*/  IMAD R0, R96, UR29, RZ ;  /* 0x0000001d60007c24 */ /* 0x002fe2000f8e02ff */
[----:B------:R-:W1:Y:S01]  /*26520*/  LDCU UR29, c[0x0][0x3b0] ;  /* 0x00007600ff1d77ac */ /* 0x000e620008000800 */
[----:B------:R1:W-:Y:S04]  /*26530*/  LDGSTS.E [R84+-0x7c380], desc[UR40][R4.64], !P5 ;  /* 0x83c8000004547fae */ /* 0x0003e8000e9a1028 */
[----:B------:R2:W-:Y:S04]  /*26540*/  STL [R1+0x10e0], R0 ;  /* 0x0010e00001007387 */ /* 0x0005e80000100800 */
[----:B------:R1:W-:Y:S04]  /*26550*/  STL.64 [R1+0x840], R6 ;  /* 0x0008400601007387 */ /* 0x0003e80000100a00 */
[----:B------:R-:W-:Y:S01]  /*26560*/  STL.64 [R1+0x838], R4 ;  /* 0x0008380401007387 */ /* 0x000fe20000100a00 */
[----:B--2---:R-:W-:Y:S01]  /*26570*/  IMAD R0, R103, UR28, RZ ;  /* 0x0000001c67007c24 */ /* 0x004fe2000f8e02ff */
[----:B------:R-:W-:Y:S01]  /*26580*/  IADD3 R85, PT, PT, R91, -0x23, RZ ;  /* 0xffffffdd5b557810 */ /* 0x000fe20007ffe0ff */
[----:B-1----:R-:W-:Y:S01]  /*26590*/  IMAD.WIDE R6, R87, 0x4, R76 ;  /* 0x0000000457067825 */ /* 0x002fe200078e024c */
[----:B------:R-:W1:Y:S01]  /*265a0*/  LDCU UR28, c[0x0][0x3b0] ;  /* 0x00007600ff1c77ac */ /* 0x000e620008000800 */
[----:B------:R-:W2:Y:S01]  /*265b0*/  LDC R91, c[0x0][0x3a0] ;  /* 0x0000e800ff5b7b82 */ /* 0x000ea20000000800 */
[----:B------:R4:W-:Y:S04]  /*265c0*/  STL [R1+0x10dc], R0 ;  /* 0x0010dc0001007387 */ /* 0x0009e80000100800 */
[----:B------:R-:W2:Y:S04]  /*265d0*/  LDL.LU R103, [R1+0xd8] ;  /* 0x0000d80001677983 */ /* 0x000ea80000300800 */
[----:B------:R-:W2:Y:S01]  /*265e0*/  LDL.LU R108, [R1+0x110] ;  /* 0x00011000016c7983 */ /* 0x000ea20000300800 */
[----:B----4-:R-:W-:-:S02]  /*265f0*/  IMAD R0, R106, UR27, RZ ;  /* 0x0000001b6a007c24 */ /* 0x010fc4000f8e02ff */
[----:B------:R-:W-:Y:S01]  /*26600*/  IMAD.WIDE R4, R88, 0x4, R82 ;  /* 0x0000000458047825 */ /* 0x000fe200078e0252 */
[----:B------:R-:W4:Y:S01]  /*26610*/  LDL.LU R106, [R1+0x128] ;  /* 0x00012800016a7983 */ /* 0x000f220000300800 */
[----:B------:R-:W-:Y:S01]  /*26620*/  ISETP.GE.U32.AND P4, PT, R85, 0x7fffff5e, PT ;  /* 0x7fffff5e5500780c */ /* 0x000fe20003f86070 */
[----:B------:R-:W1:Y:S02]  /*26630*/  LDCU UR27, c[0x0][0x3b0] ;  /* 0x00007600ff1b77ac */ /* 0x000e640008000800 */
[----:B------:R3:W-:Y:S04]  /*26640*/  STL [R1+0x10d8], R0 ;  /* 0x0010d80001007387 */ /* 0x0007e80000100800 */
[----:B------:R-:W-:Y:S04]  /*26650*/  STL.64 [R1+0x828], R8 ;  /* 0x0008280801007387 */ /* 0x000fe80000100a00 */
[----:B------:R-:W-:Y:S01]  /*26660*/  STL.64 [R1+0x818], R6 ;  /* 0x0008180601007387 */ /* 0x000fe20000100a00 */
[----:B---3--:R-:W-:Y:S01]  /*26670*/  IMAD R0, R105, UR26, RZ ;  /* 0x0000001a69007c24 */ /* 0x008fe2000f8e02ff */
[----:B------:R-:W3:Y:S02]  /*26680*/  LDCU UR26, c[0x0][0x3b0] ;  /* 0x00007600ff1a77ac */ /* 0x000ee40008000800 */
[----:B------:R-:W3:Y:S04]  /*26690*/  LDL.LU R105, [R1+0x130] ;  /* 0x0001300001697983 */ /* 0x000ee80000300800 */
[----:B------:R1:W-:Y:S04]  /*266a0*/  STL [R1+0x10d4], R0 ;  /* 0x0010d40001007387 */ /* 0x0003e80000100800 */
[----:B------:R-:W-:Y:S01]  /*266b0*/  STL.64 [R1+0x798], R4 ;  /* 0x0007980401007387 */ /* 0x000fe20000100a00 */
[----:B-1----:R-:W-:Y:S01]  /*266c0*/  IMAD R0, R109, UR25, RZ ;  /* 0x000000196d007c24 */ /* 0x002fe2000f8e02ff */
[----:B------:R-:W1:Y:S04]  /*266d0*/  LDCU UR25, c[0x0][0x3b0] ;  /* 0x00007600ff1977ac */ /* 0x000e680008000800 */
[----:B------:R1:W-:Y:S01]  /*266e0*/  STL [R1+0x10b4], R0 ;  /* 0x0010b40001007387 */ /* 0x0003e20000100800 */
[----:B------:R-:W-:-:S02]  /*266f0*/  VIADD R86, R3, 0x100000 ;  /* 0x0010000003567836 */ /* 0x000fc40000000000 */
[----:B------:R-:W-:-:S03]  /*26700*/  VIADD R85, R3, 0x100000 ;  /* 0x0010000003557836 */ /* 0x000fc60000000000 */
[----:B------:R-:W-:Y:S01]  /*26710*/  LDGSTS.E [R86+-0x7c300], desc[UR40][R8.64], !P5 ;  /* 0x83d0000008567fae */ /* 0x000fe2000e9a1028 */
[----:B-1----:R-:W-:-:S03]  /*26720*/  IMAD R0, R104, UR24, RZ ;  /* 0x0000001868007c24 */ /* 0x002fc6000f8e02ff */
[----:B------:R1:W-:Y:S01]  /*26730*/  LDGSTS.E [R85+-0x7c280], desc[UR40][R6.64], !P5 ;  /* 0x83d8000006557fae */ /* 0x0003e2000e9a1028 */
[----:B------:R-:W-:Y:S01]  /*26740*/  IMAD R87, R172, 0x26, RZ ;  /* 0x00000026ac577824 */ /* 0x000fe200078e02ff */
[----:B------:R-:W2:Y:S02]  /*26750*/  LDCU UR24, c[0x0][0x3b0] ;  /* 0x00007600ff1877ac */ /* 0x000ea40008000800 */
[----:B------:R-:W3:Y:S04]  /*26760*/  LDL.LU R104, [R1+0x134] ;  /* 0x0001340001687983 */ /* 0x000ee80000300800 */
[----:B------:R2:W-:Y:S01]  /*26770*/  STL [R1+0x10d0], R0 ;  /* 0x0010d00001007387 */ /* 0x0005e20000100800 */
[----:B-1----:R-:W-:-:S03]  /*26780*/  IMAD.WIDE R6, R88, 0x4, R80 ;  /* 0x0000000458067825 */ /* 0x002fc600078e0250 */
[----:B------:R1:W-:Y:S04]  /*26790*/  LDGSTS.E [R84+-0x7bc00], desc[UR40][R4.64], !P4 ;  /* 0x8440000004547fae */ /* 0x0003e8000e1a1028 */
[----:B------:R2:W-:Y:S04]  /*267a0*/  STL.64 [R1+0x778], R6 ;  /* 0x0007780601007387 */ /* 0x0005e80000100a00 */
[----:B------:R-:W3:Y:S01]  /*267b0*/  LDL.LU R109, [R1+0x170] ;  /* 0x00017000016d7983 */ /* 0x000ee20000300800 */
[----:B-1----:R-:W-:-:S03]  /*267c0*/  IMAD.WIDE R4, R88, 0x4, R78 ;  /* 0x0000000458047825 */ /* 0x002fc600078e024e */
[----:B------:R1:W-:Y:S04]  /*267d0*/  LDGSTS.E [R85+-0x7bb80], desc[UR40][R6.64], !P4 ;  /* 0x8448000006557fae */ /* 0x0003e8000e1a1028 */
[----:B------:R-:W-:Y:S01]  /*267e0*/  STL.64 [R1+0x770], R4 ;  /* 0x0007700401007387 */ /* 0x000fe20000100a00 */
[----:B------:R-:W-:Y:S02]  /*267f0*/  IMAD.WIDE R8, R88, 0x4, R76 ;  /* 0x0000000458087825 */ /* 0x000fe400078e024c */
[----:B------:R-:W1:Y:S01]  /*26800*/  LDC R88, c[0x0][0x3a0] ;  /* 0x0000e800ff587b82 */ /* 0x000e620000000800 */
[----:B------:R1:W-:Y:S01]  /*26810*/  LDGSTS.E [R84+-0x7bb00], desc[UR40][R4.64], !P4 ;  /* 0x8450000004547fae */ /* 0x0003e2000e1a1028 */
[----:B--2---:R-:W-:-:S03]  /*26820*/  IMAD R0, R103, UR23, RZ ;  /* 0x0000001767007c24 */ /* 0x004fc6000f8e02ff */
[----:B------:R-:W-:Y:S01]  /*26830*/  LDGSTS.E [R86+-0x7ba80], desc[UR40][R8.64], !P4 ;  /* 0x8458000008567fae */ /* 0x000fe2000e1a1028 */
[C---:B-1----:R-:W-:Y:S01]  /*26840*/  IMAD.WIDE R6, R87.reuse, 0x4, R82 ;  /* 0x0000000457067825 */ /* 0x042fe200078e0252 */
[----:B------:R-:W1:Y:S02]  /*26850*/  LDCU UR23, c[0x0][0x3b0] ;  /* 0x00007600ff1777ac */ /* 0x000e640008000800 */
[----:B------:R-:W2:Y:S04]  /*26860*/  LDL.LU R103, [R1+0x1a4] ;  /* 0x0001a40001677983 */ /* 0x000ea80000300800 */
[----:B------:R4:W-:Y:S02]  /*26870*/  STL [R1+0x10cc], R0 ;  /* 0x0010cc0001007387 */ /* 0x0009e40000100800 */
[----:B----4-:R-:W-:Y:S01]  /*26880*/  IMAD R0, R108, UR22, RZ ;  /* 0x000000166c007c24 */ /* 0x010fe2000f8e02ff */
[----:B------:R-:W4:Y:S04]  /*26890*/  LDCU UR22, c[0x0][0x3b0] ;  /* 0x00007600ff1677ac */ /* 0x000f280008000800 */
[----:B------:R1:W-:Y:S04]  /*268a0*/  STL [R1+0x10c8], R0 ;  /* 0x0010c80001007387 */ /* 0x0003e80000100800 */
[----:B------:R-:W4:Y:S01]  /*268b0*/  LDL.LU R108, [R1+0x224] ;  /* 0x00022400016c7983 */ /* 0x000f220000300800 */
[----:B-1----:R-:W-:Y:S01]  /*268c0*/  IMAD R0, R106, UR21, RZ ;  /* 0x000000156a007c24 */ /* 0x002fe2000f8e02ff */
[----:B------:R-:W1:Y:S02]  /*268d0*/  LDCU UR21, c[0x0][0x3b0] ;  /* 0x00007600ff1577ac */ /* 0x000e640008000800 */
[----:B------:R-:W4:Y:S04]  /*268e0*/  LDL.LU R106, [R1+0x228] ;  /* 0x00022800016a7983 */ /* 0x000f280000300800 */
[----:B------:R3:W-:Y:S01]  /*268f0*/  STL [R1+0x10ec], R0 ;  /* 0x0010ec0001007387 */ /* 0x0007e20000100800 */
[----:B------:R-:W-:-:S04]  /*26900*/  IMAD.WIDE R4, R87, 0x4, R80 ;  /* 0x0000000457047825 */ /* 0x000fc800078e0250 */
[----:B---3--:R-:W-:Y:S01]  /*26910*/  IMAD R0, R105, UR20, RZ ;  /* 0x0000001469007c24 */ /* 0x008fe2000f8e02ff */
[----:B------:R-:W3:Y:S01]  /*26920*/  LDCU UR20, c[0x0][0x3b0] ;  /* 0x00007600ff1477ac */ /* 0x000ee20008000800 */
[----:B------:R-:W3:Y:S04]  /*26930*/  LDL.LU R105, [R1+0x22c] ;  /* 0x00022c0001697983 */ /* 0x000ee80000300800 */
[----:B------:R1:W-:Y:S04]  /*26940*/  STL [R1+0x10f8], R0 ;  /* 0x0010f80001007387 */ /* 0x0003e80000100800 */
[----:B------:R-:W-:Y:S04]  /*26950*/  STL.64 [R1+0x768], R8 ;  /* 0x0007680801007387 */ /* 0x000fe80000100a00 */
[----:B------:R-:W-:Y:S04]  /*26960*/  STL.64 [R1+0x708], R6 ;  /* 0x0007080601007387 */ /* 0x000fe80000100a00 */
[----:B------:R-:W-:Y:S01]  /*26970*/  STL.64 [R1+0x700], R4 ;  /* 0x0007000401007387 */ /* 0x000fe20000100a00 */
[----:B-1----:R-:W-:Y:S01]  /*26980*/  IMAD R0, R104, UR19, RZ ;  /* 0x0000001368007c24 */ /* 0x002fe2000f8e02ff */
[----:B------:R-:W1:Y:S04]  /*26990*/  LDCU UR19, c[0x0][0x3b0] ;  /* 0x00007600ff1377ac */ /* 0x000e680008000800 */
[----:B------:R1:W-:Y:S04]  /*269a0*/  STL [R1+0x10e8], R0 ;  /* 0x0010e80001007387 */ /* 0x0003e80000100800 */
[----:B------:R-:W3:Y:S01]  /*269b0*/  LDL.LU R104, [R1+0x284] ;  /* 0x0002840001687983 */ /* 0x000ee20000300800 */
[----:B-1----:R-:W-:Y:S01]  /*269c0*/  IMAD R0, R109, UR18, RZ ;  /* 0x000000126d007c24 */ /* 0x002fe2000f8e02ff */
[----:B------:R-:W1:Y:S04]  /*269d0*/  LDCU UR18, c[0x0][0x3b0] ;  /* 0x00007600ff1277ac */ /* 0x000e680008000800 */
[----:B------:R2:W-:Y:S02]  /*269e0*/  STL [R1+0x10e4], R0 ;  /* 0x0010e40001007387 */ /* 0x0005e40000100800 */
[----:B--2---:R-:W-:Y:S01]  /*269f0*/  IMAD R0, R103, UR17, RZ ;  /* 0x0000001167007c24 */ /* 0x004fe2000f8e02ff */
[----:B------:R-:W2:Y:S01]  /*26a00*/  LDCU UR17, c[0x0][0x3b0] ;  /* 0x00007600ff1177ac */ /* 0x000ea20008000800 */
[----:B------:R-:W2:Y:S01]  /*26a10*/  LDL.LU R103, [R1+0x2d8] ;  /* 0x0002d80001677983 */ /* 0x000ea20000300800 */
[----:B------:R-:W-:-:S02]  /*26a20*/  VIADD R85, R89, 0xffffffd9 ;  /* 0xffffffd959557836 */ /* 0x000fc40000000000 */
[----:B------:R-:W1:Y:S03]  /*26a30*/  LDC R89, c[0x0][0x3a0] ;  /* 0x0000e800ff597b82 */ /* 0x000e660000000800 */
[----:B------:R-:W-:Y:S02]  /*26a40*/  ISETP.GE.U32.AND P5, PT, R85, 0x7fffff5a, PT ;  /* 0x7fffff5a5500780c */ /* 0x000fe40003fa6070 */
[----:B------:R-:W-:Y:S01]  /*26a50*/  IADD3 R85, PT, PT, R3, 0x100000, RZ ;  /* 0x0010000003557810 */ /* 0x000fe20007ffe0ff */
[----:B------:R4:W-:Y:S10]  /*26a60*/  STL [R1+0x10f4], R0 ;  /* 0x0010f40001007387 */ /* 0x0009f40000100800 */
[----:B------:R4:W-:Y:S02]  /*26a70*/  LDGSTS.E [R85+-0x7b400], desc[UR40][R6.64], !P5 ;  /* 0x84c0000006557fae */ /* 0x0009e4000e9a1028 */
[----:B----4-:R-:W-:Y:S01]  /*26a80*/  IMAD R0, R108, UR16, RZ ;  /* 0x000000106c007c24 */ /* 0x010fe2000f8e02ff */
[----:B------:R-:W4:Y:S01]  /*26a90*/  LDCU UR16, c[0x0][0x3b0] ;  /* 0x00007600ff1077ac */ /* 0x000f220008000800 */
[----:B------:R4:W-:Y:S01]  /*26aa0*/  LDGSTS.E [R84+-0x7b380], desc[UR40][R4.64], !P5 ;  /* 0x84c8000004547fae */ /* 0x0009e2000e9a1028 */
[----:B------:R-:W-:-:S04]  /*26ab0*/  IMAD.WIDE R6, R87, 0x4, R78 ;  /* 0x0000000457067825 */ /* 0x000fc800078e024e */
[----:B----4-:R-:W-:Y:S01]  /*26ac0*/  IMAD.WIDE R4, R87, 0x4, R76 ;  /* 0x0000000457047825 */ /* 0x010fe200078e024c */
[----:B------:R-:W-:Y:S04]  /*26ad0*/  STL.64 [R1+0x6f8], R6 ;  /* 0x0006f80601007387 */ /* 0x000fe80000100a00 */
[----:B------:R-:W-:Y:S04]  /*26ae0*/  STL.64 [R1+0x6f0], R4 ;  /* 0x0006f00401007387 */ /* 0x000fe80000100a00 */
[----:B------:R4:W-:Y:S04]  /*26af0*/  STL [R1+0x10f0], R0 ;  /* 0x0010f00001007387 */ /* 0x0009e80000100800 */
[----:B------:R-:W2:Y:S01]  /*26b00*/  LDL.LU R116, [R1+0x320] ;  /* 0x0003200001747983 */ /* 0x000ea20000300800 */
[----:B------:R-:W-:-:S03]  /*26b10*/  IMAD R87, R172, 0x2a, RZ ;  /* 0x0000002aac577824 */ /* 0x000fc600078e02ff */
[----:B------:R-:W2:Y:S01]  /*26b20*/  LDL.LU R109, [R1+0x6e0] ;  /* 0x0006e000016d7983 */ /* 0x000ea20000300800 */
[----:B----4-:R-:W-:Y:S01]  /*26b30*/  IMAD R0, R106, UR15, RZ ;  /* 0x0000000f6a007c24 */ /* 0x010fe2000f8e02ff */
[----:B------:R-:W4:Y:S02]  /*26b40*/  LDCU UR15, c[0x0][0x3b0] ;  /* 0x00007600ff0f77ac */ /* 0x000f240008000800 */
[----:B------:R1:W-:Y:S04]  /*26b50*/  LDGSTS.E [R85+-0x7b300], desc[UR40][R6.64], !P5 ;  /* 0x84d0000006557fae */ /* 0x0003e8000e9a1028 */
[----:B------:R3:W-:Y:S04]  /*26b60*/  STL [R1+0x1d70], R0 ;  /* 0x001d700001007387 */ /* 0x0007e80000100800 */
[----:B------:R4:W-:Y:S01]  /*26b70*/  LDGSTS.E [R84+-0x7b280], desc[UR40][R4.64], !P5 ;  /* 0x84d8000004547fae */ /* 0x0009e2000e9a1028 */
[----:B-1----:R-:W-:-:S03]  /*26b80*/  IMAD.WIDE R6, R87, 0x4, R82 ;  /* 0x0000000457067825 */ /* 0x002fc600078e0252 */
[----:B------:R-:W2:Y:S01]  /*26b90*/  LDL.LU R108, [R1+0x6ec] ;  /* 0x0006ec00016c7983 */ /* 0x000ea20000300800 */
[----:B---3--:R-:W-:Y:S01]  /*26ba0*/  IMAD R0, R105, UR14, RZ ;  /* 0x0000000e69007c24 */ /* 0x008fe2000f8e02ff */
[----:B------:R-:W1:Y:S01]  /*26bb0*/  LDCU UR14, c[0x0][0x3b0] ;  /* 0x00007600ff0e77ac */ /* 0x000e620008000800 */
[----:B----4-:R-:W-:-:S03]  /*26bc0*/  IMAD.WIDE R4, R87, 0x4, R80 ;  /* 0x0000000457047825 */ /* 0x010fc600078e0250 */
[----:B------:R3:W-:Y:S04]  /*26bd0*/  STL [R1+0x1d6c], R0 ;  /* 0x001d6c0001007387 */ /* 0x0007e80000100800 */
[----:B------:R-:W-:Y:S04]  /*26be0*/  STL.64 [R1+0x690], R6 ;  /* 0x0006900601007387 */ /* 0x000fe80000100a00 */
[----:B------:R-:W-:Y:S01]  /*26bf0*/  STL.64 [R1+0x688], R4 ;  /* 0x0006880401007387 */ /* 0x000fe20000100a00 */
[----:B---3--:R-:W-:Y:S01]  /*26c00*/  IMAD R0, R104, UR13, RZ ;  /* 0x0000000d68007c24 */ /* 0x008fe2000f8e02ff */
[----:B------:R-:W3:Y:S02]  /*26c10*/  LDCU UR13, c[0x0][0x3b0] ;  /* 0x00007600ff0d77ac */ /* 0x000ee40008000800 */
[----:B------:R-:W4:Y:S04]  /*26c20*/  LDL.LU R106, [R1+0x758] ;  /* 0x00075800016a7983 */ /* 0x000f280000300800 */
[----:B------:R2:W-:Y:S04]  /*26c30*/  STL [R1+0x1d60], R0 ;  /* 0x001d600001007387 */ /* 0x0005e80000100800 */
[----:B------:R-:W3:Y:S04]  /*26c40*/  LDL.LU R105, [R1+0x764] ;  /* 0x0007640001697983 */ /* 0x000ee80000300800 */
[----:B------:R-:W3:Y:S01]  /*26c50*/  LDL.LU R104, [R1+0x7b0] ;  /* 0x0007b00001687983 */ /* 0x000ee20000300800 */
[----:B--2---:R-:W-:Y:S01]  /*26c60*/  IMAD R0, R103, UR12, RZ ;  /* 0x0000000c67007c24 */ /* 0x004fe2000f8e02ff */
[----:B------:R-:W2:Y:S02]  /*26c70*/  LDCU UR12, c[0x0][0x3b0] ;  /* 0x00007600ff0c77ac */ /* 0x000ea40008000800 */
[----:B------:R-:W2:Y:S01]  /*26c80*/  LDL.LU R103, [R1+0x7b4] ;  /* 0x0007b40001677983 */ /* 0x000ea20000300800 */
[----:B------:R-:W-:-:S02]  /*26c90*/  VIADD R86, R89, 0xffffffd5 ;  /* 0xffffffd559567836 */ /* 0x000fc40000000000 */
[----:B------:R-:W-:Y:S01]  /*26ca0*/  IMAD.WIDE R8, R87, 0x4, R78 ;  /* 0x0000000457087825 */ /* 0x000fe200078e024e */
[----:B------:R1:W-:Y:S01]  /*26cb0*/  STL [R1+0x109c], R0 ;  /* 0x00109c0001007387 */ /* 0x0003e20000100800 */
[----:B------:R-:W3:Y:S01]  /*26cc0*/  LDC R89, c[0x0][0x3a0] ;  /* 0x0000e800ff597b82 */ /* 0x000ee20000000800 */
[----:B------:R-:W-:Y:S02]  /*26cd0*/  ISETP.GE.U32.AND P4, PT, R86, 0x7fffff56, PT ;  /* 0x7fffff565600780c */ /* 0x000fe40003f86070 */
[----:B------:R-:W-:Y:S11]  /*26ce0*/  STL.64 [R1+0x680], R8 ;  /* 0x0006800801007387 */ /* 0x000ff60000100a00 */
[----:B------:R1:W-:Y:S04]  /*26cf0*/  LDGSTS.E [R85+-0x7ac00], desc[UR40][R6.64], !P4 ;  /* 0x8540000006557fae */ /* 0x0003e8000e1a1028 */
[----:B------:R1:W-:Y:S02]  /*26d00*/  LDGSTS.E [R84+-0x7ab80], desc[UR40][R4.64], !P4 ;  /* 0x8548000004547fae */ /* 0x0003e4000e1a1028 */
[----:B-1----:R-:W-:-:S02]  /*26d10*/  VIADD R85, R88, 0xffffffd1 ;  /* 0xffffffd158557836 */ /* 0x002fc40000000000 */
[----:B------:R-:W-:-:S04]  /*26d20*/  IMAD.WIDE R6, R87, 0x4, R76 ;  /* 0x0000000457067825 */ /* 0x000fc800078e024c */
[----:B------:R-:W-:Y:S01]  /*26d30*/  IMAD R88, R172, 0x2e, RZ ;  /* 0x0000002eac587824 */ /* 0x000fe200078e02ff */
[----:B------:R-:W-:Y:S01]  /*26d40*/  ISETP.GE.U32.AND P5, PT, R85, 0x7fffff52, PT ;  /* 0x7fffff525500780c */ /* 0x000fe20003fa6070 */
[----:B------:R-:W-:Y:S02]  /*26d50*/  STL.64 [R1+0x678], R6 ;  /* 0x0006780601007387 */ /* 0x000fe40000100a00 */
[----:B------:R-:W-:-:S04]  /*26d60*/  IMAD.WIDE R4, R88, 0x4, R82 ;  /* 0x0000000458047825 */ /* 0x000fc800078e0252 */
[----:B------:R-:W-:Y:S01]  /*26d70*/  IMAD R0, R116, UR11, RZ ;  /* 0x0000000b74007c24 */ /* 0x000fe2000f8e02ff */
[C---:B------:R-:W-:Y:S01]  /*26d80*/  IADD3 R85, PT, PT, R3.reuse, 0x100000, RZ ;  /* 0x0010000003557810 */ /* 0x040fe20007ffe0ff */
[----:B------:R-:W-:Y:S01]  /*26d90*/  VIADD R86, R3, 0x100000 ;  /* 0x0010000003567836 */ /* 0x000fe20000000000 */
[----:B------:R-:W1:Y:S02]  /*26da0*/  LDCU UR11, c[0x0][0x3b0] ;  /* 0x00007600ff0b77ac */ /* 0x000e640008000800 */
[----:B------:R1:W-:Y:S04]  /*26db0*/  STL [R1+0x1098], R0 ;  /* 0x0010980001007387 */ /* 0x0003e80000100800 */
[----:B------:R-:W-:Y:S04]  /*26dc0*/  STL.64 [R1+0x560], R4 ;  /* 0x0005600401007387 */ /* 0x000fe80000100a00 */
[----:B------:R-:W-:Y:S01]  /*26dd0*/  LDGSTS.E [R86+-0x7ab00], desc[UR40][R8.64], !P4 ;  /* 0x8550000008567fae */ /* 0x000fe2000e1a1028 */
[----:B-1----:R-:W-:Y:S01]  /*26de0*/  IMAD R0, R109, UR10, RZ ;  /* 0x0000000a6d007c24 */ /* 0x002fe2000f8e02ff */
[----:B------:R-:W1:Y:S02]  /*26df0*/  LDCU UR10, c[0x0][0x3b0] ;  /* 0x00007600ff0a77ac */ /* 0x000e640008000800 */
[----:B------:R1:W-:Y:S04]  /*26e00*/  LDGSTS.E [R85+-0x7aa80], desc[UR40][R6.64], !P4 ;  /* 0x8558000006557fae */ /* 0x0003e8000e1a1028 */
[----:B------:R1:W-:Y:S04]  /*26e10*/  STL [R1+0x1d58], R0 ;  /* 0x001d580001007387 */ /* 0x0003e80000100800 */
[----:B------:R1:W-:Y:S02]  /*26e20*/  LDGSTS.E [R84+-0x7a400], desc[UR40][R4.64], !P5 ;  /* 0x85c0000004547fae */ /* 0x0003e4000e9a1028 */
[----:B-1----:R-:W-:Y:S01]  /*26e30*/  IMAD R0, R108, UR9, RZ ;  /* 0x000000096c007c24 */ /* 0x002fe2000f8e02ff */
[----:B------:R-:W1:Y:S01]  /*26e40*/  LDCU UR9, c[0x0][0x3b0] ;  /* 0x00007600ff0977ac */ /* 0x000e620008000800 */
[----:B------:R-:W-:-:S03]  /*26e50*/  IMAD.WIDE R6, R88, 0x4, R80 ;  /* 0x0000000458067825 */ /* 0x000fc600078e0250 */
[----:B------:R4:W-:Y:S01]  /*26e60*/  STL [R1+0x1d50], R0 ;  /* 0x001d500001007387 */ /* 0x0009e20000100800 */
[----:B------:R-:W-:-:S03]  /*26e70*/  IMAD.WIDE R4, R88, 0x4, R78 ;  /* 0x0000000458047825 */ /* 0x000fc600078e024e */
[----:B------:R1:W-:Y:S01]  /*26e80*/  STL.64 [R1+0x538], R6 ;  /* 0x0005380601007387 */ /* 0x0003e20000100a00 */
[----:B------:R-:W-:Y:S02]  /*26e90*/  IMAD R87, R172, 0x32, RZ ;  /* 0x00000032ac577824 */ /* 0x000fe400078e02ff */
[----:B------:R-:W-:Y:S01]  /*26ea0*/  IMAD.WIDE R8, R88, 0x4, R76 ;  /* 0x0000000458087825 */ /* 0x000fe200078e024c */
[----:B------:R3:W-:Y:S01]  /*26eb0*/  LDGSTS.E [R85+-0x7a380], desc[UR40][R6.64], !P5 ;  /* 0x85c8000006557fae */ /* 0x0007e2000e9a1028 */
[----:B------:R-:W2:Y:S02]  /*26ec0*/  LDC R88, c[0x0][0x3a0] ;  /* 0x0000e800ff587b82 */ /* 0x000ea40000000800 */
[----:B----4-:R-:W-:Y:S01]  /*26ed0*/  IMAD R0, R106, UR5, RZ ;  /* 0x000000056a007c24 */ /* 0x010fe2000f8e02ff */
[----:B------:R-:W-:Y:S01]  /*26ee0*/  STL.64 [R1+0x510], R4 ;  /* 0x0005100401007387 */ /* 0x000fe20000100a00 */
[----:B------:R-:W-:Y:S01]  /*26ef0*/  VIADD R96, R3, 0x100000 ;  /* 0x0010000003607836 */ /* 0x000fe20000000000 */
[----:B------:R-:W4:Y:S02]  /*26f00*/  LDCU UR5, c[0x0][0x3b0] ;  /* 0x00007600ff0577ac */ /* 0x000f240008000800 */
[----:B------:R1:W-:Y:S01]  /*26f10*/  STL [R1+0x1d18], R0 ;  /* 0x001d180001007387 */ /* 0x0003e20000100800 */
[----:B---3--:R-:W-:-:S03]  /*26f20*/  VIADD R85, R89, 0xffffffcd ;  /* 0xffffffcd59557836 */ /* 0x008fc60000000000 */
[----:B------:R3:W-:Y:S01]  /*26f30*/  LDGSTS.E [R84+-0x7a300], desc[UR40][R4.64], !P5 ;  /* 0x85d0000004547fae */ /* 0x0007e2000e9a1028 */
[----:B-1----:R-:W-:Y:S01]  /*26f40*/  IMAD.WIDE R6, R87, 0x4, R82 ;  /* 0x0000000457067825 */ /* 0x002fe200078e0252 */
[----:B------:R-:W1:Y:S03]  /*26f50*/  LDC R89, c[0x0][0x3a0] ;  /* 0x0000e800ff597b82 */ /* 0x000e660000000800 */
[----:B------:R-:W-:Y:S01]  /*26f60*/  IMAD R0, R105, UR77, RZ ;  /* 0x0000004d69007c24 */ /* 0x000fe2000f8e02ff */
[----:B------:R-:W-:Y:S01]  /*26f70*/  ISETP.GE.U32.AND P4, PT, R85, 0x7fffff4e, PT ;  /* 0x7fffff4e5500780c */ /* 0x000fe20003f86070 */
[----:B------:R1:W-:Y:S01]  /*26f80*/  LDGSTS.E [R86+-0x7a280], desc[UR40][R8.64], !P5 ;  /* 0x85d8000008567fae */ /* 0x0003e2000e9a1028 */
[----:B------:R-:W-:Y:S01]  /*26f90*/  IMAD R112, R112, 0x62, RZ ;  /* 0x0000006270707824 */ /* 0x000fe200078e02ff */
[----:B------:R-:W1:Y:S02]  /*26fa0*/  LDCU UR77, c[0x0][0x3b0] ;  /* 0x00007600ff4d77ac */ /* 0x000e640008000800 */
[----:B------:R3:W-:Y:S02]  /*26fb0*/  STL [R1+0x1d0c], R0 ;  /* 0x001d0c0001007387 */ /* 0x0007e40000100800 */
[----:B---3--:R-:W-:Y:S01]  /*26fc0*/  IMAD R0, R104, UR76, RZ ;  /* 0x0000004c68007c24 */ /* 0x008fe2000f8e02ff */
[----:B------:R-:W3:Y:S04]  /*26fd0*/  LDCU UR76, c[0x0][0x3b0] ;  /* 0x00007600ff4c77ac */ /* 0x000ee80008000800 */
[----:B------:R2:W-:Y:S01]  /*26fe0*/  STL [R1+0x1cec], R0 ;  /* 0x001cec0001007387 */ /* 0x0005e20000100800 */
[----:B------:R-:W-:-:S04]  /*26ff0*/  IMAD.WIDE R4, R87, 0x4, R80 ;  /* 0x0000000457047825 */ /* 0x000fc800078e0250 */
[----:B------:R-:W-:-:S05]  /*27000*/  VIADD R85, R3, 0x100000 ;  /* 0x0010000003557836 */ /* 0x000fca0000000000 */
[----:B------:R1:W-:Y:S04]  /*27010*/  LDGSTS.E [R85+-0x79c00], desc[UR40][R6.64], !P4 ;  /* 0x8640000006557fae */ /* 0x0003e8000e1a1028 */
[----:B------:R1:W-:Y:S01]  /*27020*/  LDGSTS.E [R84+-0x79b80], desc[UR40][R4.64], !P4 ;  /* 0x8648000004547fae */ /* 0x0003e2000e1a1028 */
[----:B--2---:R-:W-:Y:S01]  /*27030*/  IMAD R0, R103, UR75, RZ ;  /* 0x0000004b67007c24 */ /* 0x004fe2000f8e02ff */
[----:B------:R-:W2:Y:S04]  /*27040*/  LDCU UR75, c[0x0][0x3b0] ;  /* 0x00007600ff4b77ac */ /* 0x000ea80008000800 */
[----:B------:R1:W-:Y:S04]  /*27050*/  STL [R1+0x1ce4], R0 ;  /* 0x001ce40001007387 */ /* 0x0003e80000100800 */
[----:B------:R-:W-:Y:S01]  /*27060*/  STL.64 [R1+0x4e8], R8 ;  /* 0x0004e80801007387 */ /* 0x000fe20000100a00 */
[----:B-1----:R-:W-:-:S03]  /*27070*/  IMAD R0, R90, UR74, RZ ;  /* 0x0000004a5a007c24 */ /* 0x002fc6000f8e02ff */
[----:B------:R-:W-:Y:S01]  /*27080*/  STL.64 [R1+0x360], R6 ;  /* 0x0003600601007387 */ /* 0x000fe20000100a00 */
[----:B------:R-:W-:Y:S01]  /*27090*/  VIADD R86, R89, 0xffffffc9 ;  /* 0xffffffc959567836 */ /* 0x000fe20000000000 */
[----:B------:R-:W1:Y:S01]  /*270a0*/  LDCU UR74, c[0x0][0x3b0] ;  /* 0x00007600ff4a77ac */ /* 0x000e620008000800 */
[----:B------:R-:W1:Y:S01]  /*270b0*/  LDC R89, c[0x0][0x3a0] ;  /* 0x0000e800ff597b82 */ /* 0x000e620000000800 */
[----:B------:R-:W-:Y:S04]  /*270c0*/  STL.64 [R1+0x330], R4 ;  /* 0x0003300401007387 */ /* 0x000fe80000100a00 */
[----:B------:R2:W-:Y:S02]  /*270d0*/  STL [R1+0x102c], R0 ;  /* 0x00102c0001007387 */ /* 0x0005e40000100800 */
[----:B--2---:R-:W-:-:S02]  /*270e0*/  IMAD R0, R225, UR73, RZ ;  /* 0x00000049e1007c24 */ /* 0x004fc4000f8e02ff */
[C---:B------:R-:W-:Y:S01]  /*270f0*/  IMAD.WIDE R6, R87.reuse, 0x4, R78 ;  /* 0x0000000457067825 */ /* 0x040fe200078e024e */
[----:B------:R-:W-:Y:S01]  /*27100*/  ISETP.GE.U32.AND P5, PT, R86, 0x7fffff4a, PT ;  /* 0x7fffff4a5600780c */ /* 0x000fe20003fa6070 */
[----:B------:R-:W2:Y:S01]  /*27110*/  LDCU UR73, c[0x0][0x3b0] ;  /* 0x00007600ff4977ac */ /* 0x000ea20008000800 */
[----:B------:R3:W-:Y:S01]  /*27120*/  STL [R1+0x1028], R0 ;  /* 0x0010280001007387 */ /* 0x0007e20000100800 */
[----:B------:R-:W-:-:S04]  /*27130*/  IMAD.WIDE R4, R87, 0x4, R76 ;  /* 0x0000000457047825 */ /* 0x000fc800078e024c */
[----:B------:R-:W-:Y:S01]  /*27140*/  IMAD.WIDE R130, R134, 0x4, R78 ;  /* 0x0000000486827825 */ /* 0x000fe200078e024e */
[----:B------:R1:W-:Y:S03]  /*27150*/  LDGSTS.E [R85+-0x79b00], desc[UR40][R6.64], !P4 ;  /* 0x8650000006557fae */ /* 0x0003e6000e1a1028 */
[----:B------:R-:W-:Y:S01]  /*27160*/  VIADD R146, R3, 0x100000 ;  /* 0x0010000003927836 */ /* 0x000fe20000000000 */
[----:B------:R1:W-:Y:S01]  /*27170*/  LDGSTS.E [R84+-0x79a80], desc[UR40][R4.64], !P4 ;  /* 0x8658000004547fae */ /* 0x0003e2000e1a1028 */
[----:B---3--:R-:W-:Y:S01]  /*27180*/  IMAD R0, R207, UR72, RZ ;  /* 0x00000048cf007c24 */ /* 0x008fe2000f8e02ff */
[----:B------:R-:W3:Y:S01]  /*27190*/  LDCU UR72, c[0x0][0x3b0] ;  /* 0x00007600ff4877ac */ /* 0x000ee20008000800 */
[----:B------:R-:W-:Y:S01]  /*271a0*/  IMAD R90, R172, 0x56, RZ ;  /* 0x00000056ac5a7824 */ /* 0x000fe200078e02ff */
[C---:B------:R-:W-:Y:S01]  /*271b0*/  IADD3 R160, PT, PT, R3.reuse, 0x100000, RZ ;  /* 0x0010000003a07810 */ /* 0x040fe20007ffe0ff */
[C---:B------:R-:W-:Y:S01]  /*271c0*/  VIADD R128, R3.reuse, 0x100000 ;  /* 0x0010000003807836 */ /* 0x040fe20000000000 */
[----:B------:R2:W-:Y:S01]  /*271d0*/  STL [R1+0x103c], R0 ;  /* 0x00103c0001007387 */ /* 0x0005e20000100800 */
[----:B------:R-:W-:Y:S01]  /*271e0*/  VIADD R144, R3, 0x100000 ;  /* 0x0010000003907836 */ /* 0x000fe20000000000 */
[----:B------:R-:W3:Y:S02]  /*271f0*/  LDC R225, c[0x0][0x3a0] ;  /* 0x0000e800ffe17b82 */ /* 0x000ee40000000800 */
[----:B------:R-:W-:Y:S01]  /*27200*/  STL.64 [R1+0x328], R6 ;  /* 0x0003280601007387 */ /* 0x000fe20000100a00 */
[----:B--2---:R-:W-:-:S03]  /*27210*/  IMAD R0, R191, UR71, RZ ;  /* 0x00000047bf007c24 */ /* 0x004fc6000f8e02ff */
[----:B------:R-:W-:Y:S01]  /*27220*/  STL.64 [R1+0x320], R4 ;  /* 0x0003200401007387 */ /* 0x000fe20000100a00 */
[----:B------:R-:W-:Y:S01]  /*27230*/  IMAD R87, R172, 0x36, RZ ;  /* 0x00000036ac577824 */ /* 0x000fe200078e02ff */
[----:B------:R-:W2:Y:S01]  /*27240*/  LDCU UR71, c[0x0][0x3b0] ;  /* 0x00007600ff4777ac */ /* 0x000ea20008000800 */
[----:B------:R-:W-:Y:S01]  /*27250*/  VIADD R86, R3, 0x100000 ;  /* 0x0010000003567836 */ /* 0x000fe20000000000 */
[----:B------:R1:W-:Y:S01]  /*27260*/  STL [R1+0x1038], R0 ;  /* 0x0010380001007387 */ /* 0x0003e20000100800 */
[----:B------:R-:W-:Y:S01]  /*27270*/  VIADD R248, R248, UR4 ;  /* 0x00000004f8f87c36 */ /* 0x000fe20008000000 */
[----:B------:R-:W2:Y:S01]  /*27280*/  LDC R191, c[0x0][0x3a0] ;  /* 0x0000e800ffbf7b82 */ /* 0x000ea20000000800 */
[----:B-1----:R-:W-:Y:S01]  /*27290*/  IMAD R0, R175, UR70, RZ ;  /* 0x00000046af007c24 */ /* 0x002fe2000f8e02ff */
[----:B------:R-:W1:Y:S04]  /*272a0*/  LDCU UR70, c[0x0][0x3b0] ;  /* 0x00007600ff4677ac */ /* 0x000e680008000800 */
[----:B------:R4:W-:Y:S04]  /*272b0*/  STL [R1+0x1034], R0 ;  /* 0x0010340001007387 */ /* 0x0009e80000100800 */
[----:B------:R-:W2:Y:S01]  /*272c0*/  LDL.LU R103, [R1+0xac] ;  /* 0x0000ac0001677983 */ /* 0x000ea20000300800 */
[----:B------:R-:W-:-:S04]  /*272d0*/  IMAD.WIDE R6, R87, 0x4, R82 ;  /* 0x0000000457067825 */ /* 0x000fc800078e0252 */
[----:B----4-:R-:W-:Y:S01]  /*272e0*/  IMAD R0, R159, UR69, RZ ;  /* 0x000000459f007c24 */ /* 0x010fe2000f8e02ff */
[----:B------:R4:W-:Y:S01]  /*272f0*/  LDGSTS.E [R85+-0x79400], desc[UR40][R6.64], !P5 ;  /* 0x86c0000006557fae */ /* 0x0009e2000e9a1028 */
[C---:B------:R-:W-:Y:S01]  /*27300*/  IMAD.WIDE R4, R87.reuse, 0x4, R80 ;  /* 0x0000000457047825 */ /* 0x040fe200078e0250 */
[----:B------:R-:W1:Y:S02]  /*27310*/  LDCU UR69, c[0x0][0x3b0] ;  /* 0x00007600ff4577ac */ /* 0x000e640008000800 */
[----:B------:R3:W-:Y:S04]  /*27320*/  STL [R1+0x1058], R0 ;  /* 0x0010580001007387 */ /* 0x0007e80000100800 */
[----:B------:R1:W-:Y:S01]  /*27330*/  STL.64 [R1+0x7b0], R6 ;  /* 0x0007b00601007387 */ /* 0x0003e20000100a00 */
[----:B------:R-:W-:Y:S01]  /*27340*/  IMAD.WIDE R8, R87, 0x4, R78 ;  /* 0x0000000457087825 */ /* 0x000fe200078e024e */
[----:B----4-:R-:W-:-:S02]  /*27350*/  IADD3 R85, PT, PT, R88, -0x3b, RZ ;  /* 0xffffffc558557810 */ /* 0x010fc40007ffe0ff */
[----:B------:R4:W-:Y:S01]  /*27360*/  LDGSTS.E [R84+-0x79380], desc[UR40][R4.64], !P5 ;  /* 0x86c8000004547fae */ /* 0x0009e2000e9a1028 */
[----:B---3--:R-:W-:Y:S01]  /*27370*/  IMAD R0, R143, UR68, RZ ;  /* 0x000000448f007c24 */ /* 0x008fe2000f8e02ff */
[----:B------:R-:W3:Y:S02]  /*27380*/  LDCU UR68, c[0x0][0x3b0] ;  /* 0x00007600ff4477ac */ /* 0x000ee40008000800 */
[----:B------:R-:W-:Y:S01]  /*27390*/  STL.64 [R1+0x2e0], R4 ;  /* 0x0002e00401007387 */ /* 0x000fe20000100a00 */
[----:B-1----:R-:W-:-:S03]  /*273a0*/  IMAD.WIDE R6, R87, 0x4, R76 ;  /* 0x0000000457067825 */ /* 0x002fc600078e024c */
[----:B------:R1:W-:Y:S01]  /*273b0*/  STL [R1+0x1054], R0 ;  /* 0x0010540001007387 */ /* 0x0003e20000100800 */
[----:B------:R-:W-:-:S03]  /*273c0*/  IMAD R88, R172, 0x3a, RZ ;  /* 0x0000003aac587824 */ /* 0x000fc600078e02ff */
[----:B------:R-:W3:Y:S01]  /*273d0*/  LDL.LU R109, [R1+0xc4] ;  /* 0x0000c400016d7983 */ /* 0x000ee20000300800 */
[----:B------:R-:W-:Y:S01]  /*273e0*/  ISETP.GE.U32.AND P4, PT, R85, 0x7fffff46, PT ;  /* 0x7fffff465500780c */ /* 0x000fe20003f86070 */
[----:B------:R-:W2:Y:S02]  /*273f0*/  LDC R143, c[0x0][0x3a0] ;  /* 0x0000e800ff8f7b82 */ /* 0x000ea40000000800 */
[----:B------:R-:W3:Y:S01]  /*27400*/  LDL.LU R106, [R1+0xdc] ;  /* 0x0000dc00016a7983 */ /* 0x000ee20000300800 */
[----:B-1----:R-:W-:Y:S01]  /*27410*/  IMAD R0, R127, UR67, RZ ;  /* 0x000000437f007c24 */ /* 0x002fe2000f8e02ff */
[----:B------:R-:W1:Y:S02]  /*27420*/  LDCU UR67, c[0x0][0x3b0] ;  /* 0x00007600ff4377ac */ /* 0x000e640008000800 */
[----:B------:R-:W3:Y:S01]  /*27430*/  LDL.LU R105, [R1+0x118] ;  /* 0x0001180001697983 */ /* 0x000ee20000300800 */
[----:B----4-:R-:W-:Y:S01]  /*27440*/  IMAD.WIDE R4, R88, 0x4, R82 ;  /* 0x0000000458047825 */ /* 0x010fe200078e0252 */
[----:B------:R-:W4:Y:S02]  /*27450*/  LDC R127, c[0x0][0x3a0] ;  /* 0x0000e800ff7f7b82 */ /* 0x000f240000000800 */
[----:B------:R1:W-:Y:S04]  /*27460*/  STL [R1+0x1050], R0 ;  /* 0x0010500001007387 */ /* 0x0003e80000100800 */
[----:B------:R1:W-:Y:S04]  /*27470*/  STL.64 [R1+0x2d8], R8 ;  /* 0x0002d80801007387 */ /* 0x0003e80000100a00 */
[----:B------:R1:W-:Y:S02]  /*27480*/  LDGSTS.E [R86+-0x79300], desc[UR40][R8.64], !P5 ;  /* 0x86d0000008567fae */ /* 0x0003e4000e9a1028 */
[----:B-1----:R-:W-:-:S02]  /*27490*/  IMAD R0, R111, UR66, RZ ;  /* 0x000000426f007c24 */ /* 0x002fc4000f8e02ff */
[----:B------:R-:W-:Y:S01]  /*274a0*/  STL.64 [R1+0x2d0], R6 ;  /* 0x0002d00601007387 */ /* 0x000fe20000100a00 */
[----:B------:R-:W-:Y:S02]  /*274b0*/  VIADD R85, R3, 0x100000 ;  /* 0x0010000003557836 */ /* 0x000fe40000000000 */
[----:B------:R-:W-:Y:S01]  /*274c0*/  IMAD R87, R172, 0x3e, RZ ;  /* 0x0000003eac577824 */ /* 0x000fe200078e02ff */
[----:B------:R-:W4:Y:S01]  /*274d0*/  LDL.LU R104, [R1+0x12c] ;  /* 0x00012c0001687983 */ /* 0x000f220000300800 */
[----:B------:R-:W-:-:S03]  /*274e0*/  IMAD.WIDE R8, R88, 0x4, R76 ;  /* 0x0000000458087825 */ /* 0x000fc600078e024c */
[----:B------:R1:W-:Y:S01]  /*274f0*/  STL [R1+0x104c], R0 ;  /* 0x00104c0001007387 */ /* 0x0003e20000100800 */
[----:B------:R-:W-:Y:S01]  /*27500*/  IADD3 R111, PT, PT, R3, 0x100000, RZ ;  /* 0x00100000036f7810 */ /* 0x000fe20007ffe0ff */
[----:B------:R-:W2:Y:S02]  /*27510*/  LDCU UR66, c[0x0][0x3b0] ;  /* 0x00007600ff4277ac */ /* 0x000ea40008000800 */
[----:B------:R1:W-:Y:S04]  /*27520*/  STL.64 [R1+0x290], R4 ;  /* 0x0002900401007387 */ /* 0x0003e80000100a00 */
[----:B------:R1:W-:Y:S02]  /*27530*/  LDGSTS.E [R85+-0x79280], desc[UR40][R6.64], !P5 ;  /* 0x86d8000006557fae */ /* 0x0003e4000e9a1028 */
[----:B-1----:R-:W-:Y:S01]  /*27540*/  IMAD R0, R95, UR65, RZ ;  /* 0x000000415f007c24 */ /* 0x002fe2000f8e02ff */
[----:B------:R-:W1:Y:S01]  /*27550*/  LDCU UR65, c[0x0][0x3b0] ;  /* 0x00007600ff4177ac */ /* 0x000e620008000800 */
[----:B------:R1:W-:Y:S04]  /*27560*/  LDGSTS.E [R84+-0x78c00], desc[UR40][R4.64], !P4 ;  /* 0x8740000004547fae */ /* 0x0003e8000e1a1028 */
[----:B------:R2:W-:Y:S04]  /*27570*/  STL [R1+0x1030], R0 ;  /* 0x0010300001007387 */ /* 0x0005e80000100800 */
[----:B------:R-:W4:Y:S01]  /*27580*/  LDL.LU R108, [R1+0x13c] ;  /* 0x00013c00016c7983 */ /* 0x000f220000300800 */
[----:B------:R-:W-:-:S04]  /*27590*/  IMAD.WIDE R6, R88, 0x4, R80 ;  /* 0x0000000458067825 */ /* 0x000fc800078e0250 */
[----:B-1----:R-:W-:Y:S01]  /*275a0*/  IMAD.WIDE R4, R88, 0x4, R78 ;  /* 0x0000000458047825 */ /* 0x002fe200078e024e */
[----:B------:R1:W-:Y:S01]  /*275b0*/  LDGSTS.E [R85+-0x78b80], desc[UR40][R6.64], !P4 ;  /* 0x8748000006557fae */ /* 0x0003e2000e1a1028 */
[----:B------:R-:W1:Y:S03]  /*275c0*/  LDC R88, c[0x0][0x3a0] ;  /* 0x0000e800ff587b82 */ /* 0x000e660000000800 */
[----:B------:R1:W-:Y:S04]  /*275d0*/  LDGSTS.E [R84+-0x78b00], desc[UR40][R4.64], !P4 ;  /* 0x8750000004547fae */ /* 0x0003e8000e1a1028 */
[----:B------:R1:W-:Y:S01]  /*275e0*/  LDGSTS.E [R86+-0x78a80], desc[UR40][R8.64], !P4 ;  /* 0x8758000008567fae */ /* 0x0003e2000e1a1028 */
[----:B--2---:R-:W-:Y:S01]  /*275f0*/  IMAD R0, R103, UR64, RZ ;  /* 0x0000004067007c24 */ /* 0x004fe2000f8e02ff */
[----:B------:R-:W2:Y:S04]  /*27600*/  LDCU UR64, c[0x0][0x3b0] ;  /* 0x00007600ff4077ac */ /* 0x000ea80008000800 */
[----:B------:R3:W-:Y:S04]  /*27610*/  STL [R1+0x1048], R0 ;  /* 0x0010480001007387 */ /* 0x0007e80000100800 */
[----:B------:R-:W-:Y:S04]  /*27620*/  STL.64 [R1+0x288], R6 ;  /* 0x0002880601007387 */ /* 0x000fe80000100a00 */
[----:B------:R-:W2:Y:S04]  /*27630*/  LDL.LU R103, [R1+0x144] ;  /* 0x0001440001677983 */ /* 0x000ea80000300800 */
[----:B------:R-:W-:Y:S01]  /*27640*/  STL.64 [R1+0x280], R4 ;  /* 0x0002800401007387 */ /* 0x000fe20000100a00 */
[----:B---3--:R-:W-:Y:S01]  /*27650*/  IMAD R0, R109, UR63, RZ ;  /* 0x0000003f6d007c24 */ /* 0x008fe2000f8e02ff */
[----:B------:R-:W3:Y:S02]  /*27660*/  LDCU UR63, c[0x0][0x3b0] ;  /* 0x00007600ff3f77ac */ /* 0x000ee40008000800 */
[----:B------:R-:W3:Y:S04]  /*27670*/  LDL.LU R109, [R1+0x18c] ;  /* 0x00018c00016d7983 */ /* 0x000ee80000300800 */
[----:B------:R1:W-:Y:S02]  /*27680*/  STL [R1+0x1044], R0 ;  /* 0x0010440001007387 */ /* 0x0003e40000100800 */
[----:B-1----:R-:W-:Y:S01]  /*27690*/  IMAD R0, R106, UR62, RZ ;  /* 0x0000003e6a007c24 */ /* 0x002fe2000f8e02ff */
[----:B------:R-:W1:Y:S04]  /*276a0*/  LDCU UR62, c[0x0][0x3b0] ;  /* 0x00007600ff3e77ac */ /* 0x000e680008000800 */
[----:B------:R1:W-:Y:S04]  /*276b0*/  STL [R1+0x1040], R0 ;  /* 0x0010400001007387 */ /* 0x0003e80000100800 */
[----:B------:R-:W3:Y:S01]  /*276c0*/  LDL.LU R106, [R1+0x190] ;  /* 0x00019000016a7983 */ /* 0x000ee20000300800 */
[----:B-1----:R-:W-:Y:S01]  /*276d0*/  IMAD R0, R105, UR61, RZ ;  /* 0x0000003d69007c24 */ /* 0x002fe2000f8e02ff */
[----:B------:R-:W1:Y:S02]  /*276e0*/  LDCU UR61, c[0x0][0x3b0] ;  /* 0x00007600ff3d77ac */ /* 0x000e640008000800 */
[----:B------:R-:W3:Y:S04]  /*276f0*/  LDL.LU R105, [R1+0x194] ;  /* 0x0001940001697983 */ /* 0x000ee80000300800 */
[----:B------:R4:W-:Y:S01]  /*27700*/  STL [R1+0x1064], R0 ;  /* 0x0010640001007387 */ /* 0x0009e20000100800 */
[----:B------:R-:W-:-:S04]  /*27710*/  IMAD.WIDE R6, R87, 0x4, R82 ;  /* 0x0000000457067825 */ /* 0x000fc800078e0252 */
[----:B------:R-:W-:-:S04]  /*27720*/  IMAD.WIDE R4, R87, 0x4, R80 ;  /* 0x0000000457047825 */ /* 0x000fc800078e0250 */
[----:B----4-:R-:W-:Y:S01]  /*27730*/  IMAD R0, R104, UR60, RZ ;  /* 0x0000003c68007c24 */ /* 0x010fe2000f8e02ff */
[----:B------:R-:W4:Y:S01]  /*27740*/  LDCU UR60, c[0x0][0x3b0] ;  /* 0x00007600ff3c77ac */ /* 0x000f220008000800 */
[----:B------:R-:W4:Y:S04]  /*27750*/  LDL.LU R104, [R1+0x1b0] ;  /* 0x0001b00001687983 */ /* 0x000f280000300800 */
        /* <DEDUP_REMOVED lines=8> */
[----:B------:R2:W-:Y:S04]  /*277e0*/  STL [R1+0x1060], R0 ;  /* 0x0010600001007387 */ /* 0x0005e80000100800 */
[----:B------:R-:W4:Y:S01]  /*277f0*/  LDL.LU R108, [R1+0x2c4] ;  /* 0x0002c400016c7983 */ /* 0x000f220000300800 */
[----:B--2---:R-:W-:Y:S01]  /*27800*/  IMAD R0, R103, UR58, RZ ;  /* 0x0000003a67007c24 */ /* 0x004fe2000f8e02ff */
[----:B------:R-:W-:-:S02]  /*27810*/  ISETP.GE.U32.AND P5, PT, R85, 0x7fffff42, PT ;  /* 0x7fffff425500780c */ /* 0x000fc40003fa6070 */
[----:B------:R-:W2:Y:S01]  /*27820*/  LDL.LU R103, [R1+0x6d8] ;  /* 0x0006d80001677983 */ /* 0x000ea20000300800 */
[----:B------:R-:W-:Y:S01]  /*27830*/  IADD3 R85, PT, PT, R3, 0x100000, RZ ;  /* 0x0010000003557810 */ /* 0x000fe20007ffe0ff */
[----:B-1----:R-:W-:Y:S01]  /*27840*/  VIADD R86, R89, 0xffffffbd ;  /* 0xffffffbd59567836 */ /* 0x002fe20000000000 */
[----:B------:R-:W1:Y:S01]  /*27850*/  LDCU UR58, c[0x0][0x3b0] ;  /* 0x00007600ff3a77ac */ /* 0x000e620008000800 */
[----:B------:R3:W-:Y:S01]  /*27860*/  STL [R1+0x105c], R0 ;  /* 0x00105c0001007387 */ /* 0x0007e20000100800 */
[----:B------:R-:W1:Y:S06]  /*27870*/  LDC R89, c[0x0][0x3a0] ;  /* 0x0000e800ff597b82 */ /* 0x000e6c0000000800 */
[----:B------:R3:W-:Y:S04]  /*27880*/  LDGSTS.E [R85+-0x78400], desc[UR40][R6.64], !P5 ;  /* 0x87c0000006557fae */ /* 0x0007e8000e9a1028 */
[----:B------:R3:W-:Y:S02]  /*27890*/  LDGSTS.E [R84+-0x78380], desc[UR40][R4.64], !P5 ;  /* 0x87c8000004547fae */ /* 0x0007e4000e9a1028 */
[----:B---3--:R-:W-:Y:S01]  /*278a0*/  IMAD R0, R109, UR57, RZ ;  /* 0x000000396d007c24 */ /* 0x008fe2000f8e02ff */
[----:B------:R-:W-:Y:S01]  /*278b0*/  ISETP.GE.U32.AND P4, PT, R86, 0x7fffff3e, PT ;  /* 0x7fffff3e5600780c */ /* 0x000fe20003f86070 */
[----:B------:R-:W3:Y:S01]  /*278c0*/  LDCU UR57, c[0x0][0x3b0] ;  /* 0x00007600ff3977ac */ /* 0x000ee20008000800 */
[----:B------:R-:W-:-:S02]  /*278d0*/  IMAD.WIDE R6, R87, 0x4, R78 ;  /* 0x0000000457067825 */ /* 0x000fc400078e024e */
[----:B------:R1:W-:Y:S02]  /*278e0*/  STL [R1+0x1074], R0 ;  /* 0x0010740001007387 */ /* 0x0003e40000100800 */
[----:B------:R-:W-:Y:S02]  /*278f0*/  IMAD.WIDE R4, R87, 0x4, R76 ;  /* 0x0000000457047825 */ /* 0x000fe400078e024c */
[----:B------:R-:W-:Y:S04]  /*27900*/  STL.64 [R1+0x228], R6 ;  /* 0x0002280601007387 */ /* 0x000fe80000100a00 */
[----:B------:R-:W-:Y:S04]  /*27910*/  STL.64 [R1+0x220], R4 ;  /* 0x0002200401007387 */ /* 0x000fe80000100a00 */
[----:B------:R1:W-:Y:S02]  /*27920*/  LDGSTS.E [R85+-0x78300], desc[UR40][R6.64], !P5 ;  /* 0x87d0000006557fae */ /* 0x0003e4000e9a1028 */
[----:B-1----:R-:W-:-:S02]  /*27930*/  IMAD R0, R106, UR56, RZ ;  /* 0x000000386a007c24 */ /* 0x002fc4000f8e02ff */
[----:B------:R1:W-:Y:S01]  /*27940*/  LDGSTS.E [R84+-0x78280], desc[UR40][R4.64], !P5 ;  /* 0x87d8000004547fae */ /* 0x0003e2000e9a1028 */
[----:B------:R-:W-:Y:S01]  /*27950*/  IMAD R87, R172, 0x42, RZ ;  /* 0x00000042ac577824 */ /* 0x000fe200078e02ff */
[----:B------:R-:W1:Y:S02]  /*27960*/  LDCU UR56, c[0x0][0x3b0] ;  /* 0x00007600ff3877ac */ /* 0x000e640008000800 */
[----:B------:R3:W-:Y:S04]  /*27970*/  STL [R1+0x1070], R0 ;  /* 0x0010700001007387 */ /* 0x0007e80000100800 */
[----:B------:R-:W2:Y:S01]  /*27980*/  LDL.LU R106, [R1+0x6e4] ;  /* 0x0006e400016a7983 */ /* 0x000ea20000300800 */
[----:B---3--:R-:W-:Y:S01]  /*27990*/  IMAD R0, R105, UR55, RZ ;  /* 0x0000003769007c24 */ /* 0x008fe2000f8e02ff */
[----:B------:R-:W3:Y:S02]  /*279a0*/  LDCU UR55, c[0x0][0x3b0] ;  /* 0x00007600ff3777ac */ /* 0x000ee40008000800 */
[----:B------:R-:W3:Y:S04]  /*279b0*/  LDL.LU R105, [R1+0x750] ;  /* 0x0007500001697983 */ /* 0x000ee80000300800 */
[----:B------:R4:W-:Y:S01]  /*279c0*/  STL [R1+0x106c], R0 ;  /* 0x00106c0001007387 */ /* 0x0009e20000100800 */
[----:B------:R-:W-:-:S04]  /*279d0*/  IMAD.WIDE R6, R87, 0x4, R82 ;  /* 0x0000000457067825 */ /* 0x000fc800078e0252 */
[C---:B-1----:R-:W-:Y:S01]  /*279e0*/  IMAD.WIDE R4, R87.reuse, 0x4, R80 ;  /* 0x0000000457047825 */ /* 0x042fe200078e0250 */
[----:B------:R1:W-:Y:S03]  /*279f0*/  LDGSTS.E [R85+-0x77c00], desc[UR40][R6.64], !P4 ;  /* 0x8840000006557fae */ /* 0x0003e6000e1a1028 */
[----:B----4-:R-:W-:Y:S01]  /*27a00*/  IMAD R0, R104, UR54, RZ ;  /* 0x0000003668007c24 */ /* 0x010fe2000f8e02ff */
[----:B------:R4:W-:Y:S01]  /*27a10*/  LDGSTS.E [R84+-0x77b80], desc[UR40][R4.64], !P4 ;  /* 0x8848000004547fae */ /* 0x0009e2000e1a1028 */
[----:B------:R-:W-:Y:S01]  /*27a20*/  IMAD.WIDE R8, R87, 0x4, R78 ;  /* 0x0000000457087825 */ /* 0x000fe200078e024e */
[----:B------:R-:W1:Y:S02]  /*27a30*/  LDCU UR54, c[0x0][0x3b0] ;  /* 0x00007600ff3677ac */ /* 0x000e640008000800 */
[----:B------:R-:W3:Y:S04]  /*27a40*/  LDL.LU R104, [R1+0x760] ;  /* 0x0007600001687983 */ /* 0x000ee80000300800 */
[----:B------:R4:W-:Y:S04]  /*27a50*/  STL [R1+0x1094], R0 ;  /* 0x0010940001007387 */ /* 0x0009e80000100800 */
[----:B------:R-:W-:Y:S01]  /*27a60*/  STL.64 [R1+0x1c0], R6 ;  /* 0x0001c00601007387 */ /* 0x000fe20000100a00 */
[----:B----4-:R-:W-:-:S03]  /*27a70*/  IMAD R0, R108, UR53, RZ ;  /* 0x000000356c007c24 */ /* 0x010fc6000f8e02ff */
[----:B------:R-:W-:Y:S01]  /*27a80*/  STL.64 [R1+0x1b0], R4 ;  /* 0x0001b00401007387 */ /* 0x000fe20000100a00 */
[----:B-1----:R-:W-:Y:S01]  /*27a90*/  VIADD R85, R88, 0xffffffb9 ;  /* 0xffffffb958557836 */ /* 0x002fe20000000000 */
[----:B------:R-:W1:Y:S02]  /*27aa0*/  LDCU UR53, c[0x0][0x3b0] ;  /* 0x00007600ff3577ac */ /* 0x000e640008000800 */
[----:B------:R2:W-:Y:S04]  /*27ab0*/  STL [R1+0x1090], R0 ;  /* 0x0010900001007387 */ /* 0x0005e80000100800 */
[----:B------:R-:W4:Y:S01]  /*27ac0*/  LDL.LU R116, [R1+0x7d0] ;  /* 0x0007d00001747983 */ /* 0x000f220000300800 */
[----:B--2---:R-:W-:Y:S02]  /*27ad0*/  IMAD R0, R103, UR52, RZ ;  /* 0x0000003467007c24 */ /* 0x004fe4000f8e02ff */
[----:B------:R-:W-:Y:S01]  /*27ae0*/  IMAD R88, R172, 0x46, RZ ;  /* 0x00000046ac587824 */ /* 0x000fe200078e02ff */
[----:B------:R-:W2:Y:S01]  /*27af0*/  LDL.LU R103, [R1+0x7d4] ;  /* 0x0007d40001677983 */ /* 0x000ea20000300800 */
[----:B------:R-:W-:Y:S01]  /*27b00*/  IMAD.WIDE R6, R87, 0x4, R76 ;  /* 0x0000000457067825 */ /* 0x000fe200078e024c */
[----:B------:R-:W-:Y:S01]  /*27b10*/  ISETP.GE.U32.AND P5, PT, R85, 0x7fffff3a, PT ;  /* 0x7fffff3a5500780c */ /* 0x000fe20003fa6070 */
[----:B------:R-:W1:Y:S01]  /*27b20*/  LDCU UR52, c[0x0][0x3b0] ;  /* 0x00007600ff3477ac */ /* 0x000e620008000800 */
[----:B------:R-:W2:Y:S01]  /*27b30*/  LDL.LU R109, [R1+0x7e4] ;  /* 0x0007e400016d7983 */ /* 0x000ea20000300800 */
[----:B------:R-:W-:-:S03]  /*27b40*/  IMAD.WIDE R4, R88, 0x4, R82 ;  /* 0x0000000458047825 */ /* 0x000fc600078e0252 */
[----:B------:R1:W-:Y:S04]  /*27b50*/  STL [R1+0x108c], R0 ;  /* 0x00108c0001007387 */ /* 0x0003e80000100800 */
[----:B------:R-:W-:Y:S04]  /*27b60*/  STL.64 [R1+0x1a0], R8 ;  /* 0x0001a00801007387 */ /* 0x000fe80000100a00 */
[----:B------:R-:W2:Y:S04]  /*27b70*/  LDL.LU R108, [R1+0x7e8] ;  /* 0x0007e800016c7983 */ /* 0x000ea80000300800 */
[----:B------:R-:W-:Y:S04]  /*27b80*/  STL.64 [R1+0x190], R6 ;  /* 0x0001900601007387 */ /* 0x000fe80000100a00 */
[----:B------:R-:W-:Y:S01]  /*27b90*/  STL.64 [R1+0x140], R4 ;  /* 0x0001400401007387 */ /* 0x000fe20000100a00 */
[C---:B------:R-:W-:Y:S01]  /*27ba0*/  VIADD R86, R3.reuse, 0x100000 ;  /* 0x0010000003567836 */ /* 0x040fe20000000000 */
[----:B------:R-:W-:-:S04]  /*27bb0*/  IADD3 R85, PT, PT, R3, 0x100000, RZ ;  /* 0x0010000003557810 */ /* 0x000fc80007ffe0ff */
[----:B------:R-:W-:Y:S04]  /*27bc0*/  LDGSTS.E [R86+-0x77b00], desc[UR40][R8.64], !P4 ;  /* 0x8850000008567fae */ /* 0x000fe8000e1a1028 */
[----:B------:R1:W-:Y:S04]  /*27bd0*/  LDGSTS.E [R85+-0x77a80], desc[UR40][R6.64], !P4 ;  /* 0x8858000006557fae */ /* 0x0003e8000e1a1028 */
[----:B------:R1:W-:Y:S02]  /*27be0*/  LDGSTS.E [R84+-0x77400], desc[UR40][R4.64], !P5 ;  /* 0x88c0000004547fae */ /* 0x0003e4000e9a1028 */
[----:B-1----:R-:W-:Y:S01]  /*27bf0*/  IMAD R0, R106, UR51, RZ ;  /* 0x000000336a007c24 */ /* 0x002fe2000f8e02ff */
[----:B------:R-:W1:Y:S04]  /*27c00*/  LDCU UR51, c[0x0][0x3b0] ;  /* 0x00007600ff3377ac */ /* 0x000e680008000800 */
[----:B------:R3:W-:Y:S04]  /*27c10*/  STL [R1+0x1088], R0 ;  /* 0x0010880001007387 */ /* 0x0007e80000100800 */
[----:B------:R-:W2:Y:S01]  /*27c20*/  LDL.LU R106, [R1+0x7ec] ;  /* 0x0007ec00016a7983 */ /* 0x000ea20000300800 */
[----:B---3--:R-:W-:Y:S01]  /*27c30*/  IMAD R0, R105, UR50, RZ ;  /* 0x0000003269007c24 */ /* 0x008fe2000f8e02ff */
[----:B------:R-:W3:Y:S04]  /*27c40*/  LDCU UR50, c[0x0][0x3b0] ;  /* 0x00007600ff3277ac */ /* 0x000ee80008000800 */
[----:B------:R1:W-:Y:S01]  /*27c50*/  STL [R1+0x1068], R0 ;  /* 0x0010680001007387 */ /* 0x0003e20000100800 */
[----:B------:R-:W-:-:S03]  /*27c60*/  IMAD.WIDE R6, R88, 0x4, R80 ;  /* 0x0000000458067825 */ /* 0x000fc600078e0250 */
[----:B------:R-:W3:Y:S01]  /*27c70*/  LDL.LU R105, [R1+0x7f8] ;  /* 0x0007f80001697983 */ /* 0x000ee20000300800 */
[----:B------:R-:W-:-:S03]  /*27c80*/  IMAD.WIDE R4, R88, 0x4, R78 ;  /* 0x0000000458047825 */ /* 0x000fc600078e024e */
[----:B------:R4:W-:Y:S01]  /*27c90*/  LDGSTS.E [R85+-0x77380], desc[UR40][R6.64], !P5 ;  /* 0x88c8000006557fae */ /* 0x0009e2000e9a1028 */
[----:B-1----:R-:W-:Y:S01]  /*27ca0*/  IMAD R0, R104, UR49, RZ ;  /* 0x0000003168007c24 */ /* 0x002fe2000f8e02ff */
[----:B------:R-:W1:Y:S02]  /*27cb0*/  LDCU UR49, c[0x0][0x3b0] ;  /* 0x00007600ff3177ac */ /* 0x000e640008000800 */
[----:B------:R-:W3:Y:S04]  /*27cc0*/  LDL.LU R104, [R1+0x7fc] ;  /* 0x0007fc0001687983 */ /* 0x000ee80000300800 */
[----:B------:R1:W-:Y:S04]  /*27cd0*/  STL [R1+0x1084], R0 ;  /* 0x0010840001007387 */ /* 0x0003e80000100800 */
[----:B------:R1:W-:Y:S04]  /*27ce0*/  STL.64 [R1+0x138], R6 ;  /* 0x0001380601007387 */ /* 0x0003e80000100a00 */
[----:B------:R-:W-:Y:S01]  /*27cf0*/  STL.64 [R1+0x130], R4 ;  /* 0x0001300401007387 */ /* 0x000fe20000100a00 */
[----:B------:R-:W-:-:S02]  /*27d00*/  IMAD R87, R172, 0x4a, RZ ;  /* 0x0000004aac577824 */ /* 0x000fc400078e02ff */
[----:B----4-:R-:W-:Y:S01]  /*27d10*/  VIADD R85, R89, 0xffffffb5 ;  /* 0xffffffb559557836 */ /* 0x010fe20000000000 */
[----:B------:R4:W-:Y:S01]  /*27d20*/  LDGSTS.E [R84+-0x77300], desc[UR40][R4.64], !P5 ;  /* 0x88d0000004547fae */ /* 0x0009e2000e9a1028 */
[----:B------:R-:W-:Y:S01]  /*27d30*/  IMAD.WIDE R8, R88, 0x4, R76 ;  /* 0x0000000458087825 */ /* 0x000fe200078e024c */
[----:B------:R-:W2:Y:S03]  /*27d40*/  LDC R89, c[0x0][0x3a0] ;  /* 0x0000e800ff597b82 */ /* 0x000ea60000000800 */
[----:B-1----:R-:W-:Y:S02]  /*27d50*/  IMAD R0, R116, UR48, RZ ;  /* 0x0000003074007c24 */ /* 0x002fe4000f8e02ff */
[----:B------:R-:W-:Y:S01]  /*27d60*/  IMAD.WIDE R6, R87, 0x4, R82 ;  /* 0x0000000457067825 */ /* 0x000fe200078e0252 */
[----:B------:R-:W-:Y:S01]  /*27d70*/  ISETP.GE.U32.AND P4, PT, R85, 0x7fffff36, PT ;  /* 0x7fffff365500780c */ /* 0x000fe20003f86070 */
[----:B------:R1:W-:Y:S01]  /*27d80*/  LDGSTS.E [R86+-0x77280], desc[UR40][R8.64], !P5 ;  /* 0x88d8000008567fae */ /* 0x0003e2000e9a1028 */
[----:B------:R-:W1:Y:S01]  /*27d90*/  LDC R88, c[0x0][0x3a0] ;  /* 0x0000e800ff587b82 */ /* 0x000e620000000800 */
[----:B------:R-:W1:Y:S02]  /*27da0*/  LDCU UR48, c[0x0][0x3b0] ;  /* 0x00007600ff3077ac */ /* 0x000e640008000800 */
[----:B------:R2:W-:Y:S02]  /*27db0*/  STL [R1+0x1080], R0 ;  /* 0x0010800001007387 */ /* 0x0005e40000100800 */
[----:B--2---:R-:W-:Y:S01]  /*27dc0*/  IMAD R0, R103, UR6, RZ ;  /* 0x0000000667007c24 */ /* 0x004fe2000f8e02ff */
[----:B------:R-:W2:Y:S01]  /*27dd0*/  LDCU UR6, c[0x0][0x3b0] ;  /* 0x00007600ff0677ac */ /* 0x000ea20008000800 */
[----:B------:R-:W2:Y:S04]  /*27de0*/  LDL.LU R103, [R1+0x80c] ;  /* 0x00080c0001677983 */ /* 0x000ea80000300800 */
[----:B------:R1:W-:Y:S02]  /*27df0*/  STL [R1+0x107c], R0 ;  /* 0x00107c0001007387 */ /* 0x0003e40000100800 */
[----:B-1----:R-:W-:Y:S01]  /*27e00*/  IMAD R0, R109, UR7, RZ ;  /* 0x000000076d007c24 */ /* 0x002fe2000f8e02ff */
[----:B------:R-:W1:Y:S04]  /*27e10*/  LDCU UR7, c[0x0][0x3b0] ;  /* 0x00007600ff0777ac */ /* 0x000e680008000800 */
[----:B------:R1:W-:Y:S01]  /*27e20*/  STL [R1+0x1b04], R0 ;  /* 0x001b040001007387 */ /* 0x0003e20000100800 */
[----:B----4-:R-:W-:-:S04]  /*27e30*/  IMAD.WIDE R4, R87, 0x4, R80 ;  /* 0x0000000457047825 */ /* 0x010fc800078e0250 */
[----:B-1----:R-:W-:Y:S01]  /*27e40*/  IMAD R0, R108, UR47, RZ ;  /* 0x0000002f6c007c24 */ /* 0x002fe2000f8e02ff */
[----:B------:R-:W1:Y:S04]  /*27e50*/  LDCU UR47, c[0x0][0x3b0] ;  /* 0x00007600ff2f77ac */ /* 0x000e680008000800 */
[----:B------:R4:W-:Y:S04]  /*27e60*/  STL [R1+0x1bd0], R0 ;  /* 0x001bd00001007387 */ /* 0x0009e80000100800 */
[----:B------:R-:W-:Y:S04]  /*27e70*/  STL.64 [R1+0x128], R8 ;  /* 0x0001280801007387 */ /* 0x000fe80000100a00 */
[----:B------:R-:W-:Y:S04]  /*27e80*/  STL.64 [R1+0xe0], R6 ;  /* 0x0000e00601007387 */ /* 0x000fe80000100a00 */
[----:B------:R-:W-:Y:S01]  /*27e90*/  STL.64 [R1+0xd8], R4 ;  /* 0x0000d80401007387 */ /* 0x000fe20000100a00 */
[----:B----4-:R-:W-:Y:S01]  /*27ea0*/  IMAD R0, R106, UR46, RZ ;  /* 0x0000002e6a007c24 */ /* 0x010fe2000f8e02ff */
[----:B------:R-:W4:Y:S04]  /*27eb0*/  LDCU UR46, c[0x0][0x3b0] ;  /* 0x00007600ff2e77ac */ /* 0x000f280008000800 */
[----:B------:R3:W-:Y:S01]  /*27ec0*/  STL [R1+0x1bcc], R0 ;  /* 0x001bcc0001007387 */ /* 0x0007e20000100800 */
[----:B------:R-:W-:-:S05]  /*27ed0*/  VIADD R85, R3, 0x100000 ;  /* 0x0010000003557836 */ /* 0x000fca0000000000 */
[----:B------:R1:W-:Y:S01]  /*27ee0*/  LDGSTS.E [R85+-0x76c00], desc[UR40][R6.64], !P4 ;  /* 0x8940000006557fae */ /* 0x0003e2000e1a1028 */
[----:B---3--:R-:W-:-:S03]  /*27ef0*/  IMAD R0, R105, UR45, RZ ;  /* 0x0000002d69007c24 */ /* 0x008fc6000f8e02ff */
[----:B------:R3:W-:Y:S01]  /*27f00*/  LDGSTS.E [R84+-0x76b80], desc[UR40][R4.64], !P4 ;  /* 0x8948000004547fae */ /* 0x0007e2000e1a1028 */
[----:B------:R-:W-:Y:S01]  /*27f10*/  VIADD R86, R89, 0xffffffb1 ;  /* 0xffffffb159567836 */ /* 0x000fe20000000000 */
[----:B------:R-:W2:Y:S01]  /*27f20*/  LDCU UR45, c[0x0][0x3b0] ;  /* 0x00007600ff2d77ac */ /* 0x000ea20008000800 */
[----:B------:R-:W2:Y:S01]  /*27f30*/  LDC R89, c[0x0][0x3a0] ;  /* 0x0000e800ff597b82 */ /* 0x000ea20000000800 */
[----:B------:R4:W-:Y:S01]  /*27f40*/  STL [R1+0x1bc0], R0 ;  /* 0x001bc00001007387 */ /* 0x0009e20000100800 */
[----:B-1----:R-:W-:-:S04]  /*27f50*/  IMAD.WIDE R6, R87, 0x4, R78 ;  /* 0x0000000457067825 */ /* 0x002fc800078e024e */
[----:B---3--:R-:W-:Y:S01]  /*27f60*/  IMAD.WIDE R4, R87, 0x4, R76 ;  /* 0x0000000457047825 */ /* 0x008fe200078e024c */
[----:B------:R-:W-:Y:S01]  /*27f70*/  ISETP.GE.U32.AND P5, PT, R86, 0x7fffff32, PT ;  /* 0x7fffff325600780c */ /* 0x000fe20003fa6070 */
[----:B------:R1:W-:Y:S02]  /*27f80*/  LDGSTS.E [R85+-0x76b00], desc[UR40][R6.64], !P4 ;  /* 0x8950000006557fae */ /* 0x0003e4000e1a1028 */
[----:B----4-:R-:W-:Y:S01]  /*27f90*/  IMAD R0, R104, UR44, RZ ;  /* 0x0000002c68007c24 */ /* 0x010fe2000f8e02ff */
[----:B------:R-:W3:Y:S01]  /*27fa0*/  LDCU UR44, c[0x0][0x3b0] ;  /* 0x00007600ff2c77ac */ /* 0x000ee20008000800 */
[----:B------:R-:W-:Y:S01]  /*27fb0*/  IMAD R87, R172, 0x4e, RZ ;  /* 0x0000004eac577824 */ /* 0x000fe200078e02ff */
[----:B------:R4:W-:Y:S04]  /*27fc0*/  LDGSTS.E [R84+-0x76a80], desc[UR40][R4.64], !P4 ;  /* 0x8958000004547fae */ /* 0x0009e8000e1a1028 */
[----:B------:R-:W-:Y:S04]  /*27fd0*/  STL [R1+0x1bbc], R0 ;  /* 0x001bbc0001007387 */ /* 0x000fe80000100800 */
[----:B------:R1:W-:Y:S04]  /*27fe0*/  STL.64 [R1+0xd0], R6 ;  /* 0x0000d00601007387 */ /* 0x0003e80000100a00 */
[----:B------:R4:W-:Y:S01]  /*27ff0*/  STL.64 [R1+0xc8], R4 ;  /* 0x0000c80401007387 */ /* 0x0009e20000100a00 */
[----:B-1----:R-:W-:-:S04]  /*28000*/  IMAD.WIDE R6, R87, 0x4, R82 ;  /* 0x0000000457067825 */ /* 0x002fc800078e0252 */
[C---:B----4-:R-:W-:Y:S01]  /*28010*/  IMAD.WIDE R4, R87.reuse, 0x4, R80 ;  /* 0x0000000457047825 */ /* 0x050fe200078e0250 */
[----:B------:R1:W-:Y:S03]  /*28020*/  LDGSTS.E [R85+-0x76400], desc[UR40][R6.64], !P5 ;  /* 0x89c0000006557fae */ /* 0x0003e6000e9a1028 */
[----:B------:R-:W-:Y:S01]  /*28030*/  IMAD.WIDE R8, R87, 0x4, R78 ;  /* 0x0000000457087825 */ /* 0x000fe200078e024e */
[----:B------:R4:W-:Y:S01]  /*28040*/  LDGSTS.E [R84+-0x76380], desc[UR40][R4.64], !P5 ;  /* 0x89c8000004547fae */ /* 0x0009e2000e9a1028 */
[----:B-1----:R-:W-:Y:S02]  /*28050*/  IADD3 R85, PT, PT, R88, -0x53, RZ ;  /* 0xffffffad58557810 */ /* 0x002fe40007ffe0ff */
[----:B------:R-:W-:Y:S02]  /*28060*/  IMAD R88, R172, 0x52, RZ ;  /* 0x00000052ac587824 */ /* 0x000fe400078e02ff */
[----:B------:R-:W-:Y:S01]  /*28070*/  VIADD R86, R3, 0x100000 ;  /* 0x0010000003567836 */ /* 0x000fe20000000000 */
[----:B------:R-:W-:Y:S01]  /*28080*/  ISETP.GE.U32.AND P4, PT, R85, 0x7fffff2e, PT ;  /* 0x7fffff2e5500780c */ /* 0x000fe20003f86070 */
[----:B------:R-:W-:-:S03]  /*28090*/  VIADD R85, R3, 0x100000 ;  /* 0x0010000003557836 */ /* 0x000fc60000000000 */
[----:B------:R-:W-:Y:S01]  /*280a0*/  LDGSTS.E [R86+-0x76300], desc[UR40][R8.64], !P5 ;  /* 0x89d0000008567fae */ /* 0x000fe2000e9a1028 */
[----:B--2---:R-:W-:Y:S01]  /*280b0*/  IMAD R0, R103, UR43, RZ ;  /* 0x0000002b67007c24 */ /* 0x004fe2000f8e02ff */
[----:B------:R-:W1:Y:S04]  /*280c0*/  LDCU UR43, c[0x0][0x3b0] ;  /* 0x00007600ff2b77ac */ /* 0x000e680008000800 */
[----:B------:R2:W-:Y:S02]  /*280d0*/  STL [R1+0x1bb0], R0 ;  /* 0x001bb00001007387 */ /* 0x0005e40000100800 */
[----:B--2---:R-:W-:Y:S01]  /*280e0*/  IMAD R0, R239, UR42, RZ ;  /* 0x0000002aef007c24 */ /* 0x004fe2000f8e02ff */
[----:B------:R-:W2:Y:S04]  /*280f0*/  LDCU UR42, c[0x0][0x3b0] ;  /* 0x00007600ff2a77ac */ /* 0x000ea80008000800 */
[----:B------:R1:W-:Y:S02]  /*28100*/  STL [R1+0xff0], R0 ;  /* 0x000ff00001007387 */ /* 0x0003e40000100800 */
[----:B-1----:R-:W-:Y:S01]  /*28110*/  IMAD R0, R224, UR39, RZ ;  /* 0x00000027e0007c24 */ /* 0x002fe2000f8e02ff */
[----:B------:R-:W1:Y:S01]  /*28120*/  LDCU UR39, c[0x0][0x3b0] ;  /* 0x00007600ff2777ac */ /* 0x000e620008000800 */
[----:B------:R-:W-:-:S02]  /*28130*/  VIADD R159, R3, 0x100000 ;  /* 0x00100000039f7836 */ /* 0x000fc40000000000 */
[----:B------:R-:W-:Y:S01]  /*28140*/  IMAD R176, R176, 0x5b, RZ ;  /* 0x0000005bb0b07824 */ /* 0x000fe200078e02ff */
[----:B------:R2:W-:Y:S01]  /*28150*/  STL [R1+0x100c], R0 ;  /* 0x00100c0001007387 */ /* 0x0005e20000100800 */
[C---:B------:R-:W-:Y:S01]  /*28160*/  VIADD R175, R248.reuse, 0x100000 ;  /* 0x00100000f8af7836 */ /* 0x040fe20000000000 */
[C---:B------:R-:W-:Y:S01]  /*28170*/  IADD3 R193, PT, PT, R248.reuse, 0x100000, RZ ;  /* 0x00100000f8c17810 */ /* 0x040fe20007ffe0ff */
[C---:B------:R-:W-:Y:S01]  /*28180*/  VIADD R179, R248.reuse, 0x100000 ;  /* 0x00100000f8b37836 */ /* 0x040fe20000000000 */
[----:B------:R1:W-:Y:S01]  /*28190*/  STL.64 [R1+0x80], R6 ;  /* 0x0000800601007387 */ /* 0x0003e20000100a00 */
[----:B------:R-:W-:Y:S02]  /*281a0*/  VIADD R178, R248, 0x100000 ;  /* 0x00100000f8b27836 */ /* 0x000fe40000000000 */
[----:B------:R-:W-:Y:S02]  /*281b0*/  IMAD R203, R203, 0x6b, RZ ;  /* 0x0000006bcbcb7824 */ /* 0x000fe400078e02ff */
[----:B------:R-:W-:Y:S01]  /*281c0*/  IMAD R210, R210, 0x6f, RZ ;  /* 0x0000006fd2d27824 */ /* 0x000fe200078e02ff */
[----:B------:R-:W-:Y:S01]  /*281d0*/  IADD3 R208, PT, PT, R248, 0x100000, RZ ;  /* 0x00100000f8d07810 */ /* 0x000fe20007ffe0ff */
[----:B--2---:R-:W-:Y:S01]  /*281e0*/  IMAD R0, R206, UR38, RZ ;  /* 0x00000026ce007c24 */ /* 0x004fe2000f8e02ff */
[----:B------:R-:W-:Y:S01]  /*281f0*/  STL.64 [R1+0x78], R4 ;  /* 0x0000780401007387 */ /* 0x000fe20000100a00 */
[----:B------:R-:W2:Y:S01]  /*28200*/  LDCU UR38, c[0x0][0x3b0] ;  /* 0x00007600ff2677ac */ /* 0x000ea20008000800 */
[----:B------:R-:W-:Y:S01]  /*28210*/  IMAD.WIDE R28, R176, 0x4, R78 ;  /* 0x00000004b01c7825 */ /* 0x000fe200078e024e */
[----:B------:R-:W2:Y:S01]  /*28220*/  LDC R206, c[0x0][0x3a0] ;  /* 0x0000e800ffce7b82 */ /* 0x000ea20000000800 */
[----:B------:R3:W-:Y:S02]  /*28230*/  STL [R1+0x1008], R0 ;  /* 0x0010080001007387 */ /* 0x0007e40000100800 */
[----:B-1----:R-:W-:-:S05]  /*28240*/  IMAD.WIDE R6, R87, 0x4, R76 ;  /* 0x0000000457067825 */ /* 0x002fca00078e024c */
[----:B------:R1:W-:Y:S01]  /*28250*/  LDGSTS.E [R85+-0x76280], desc[UR40][R6.64], !P5 ;  /* 0x89d8000006557fae */ /* 0x0003e2000e9a1028 */
[----:B------:R-:W-:Y:S01]  /*28260*/  VIADD R187, R248, 0x100000 ;  /* 0x00100000f8bb7836 */ /* 0x000fe20000000000 */
[----:B------:R-:W2:Y:S01]  /*28270*/  LDC R224, c[0x0][0x3a8] ;  /* 0x0000ea00ffe07b82 */ /* 0x000ea20000000800 */
[----:B---3--:R-:W-:Y:S02]  /*28280*/  IMAD R0, R190, UR37, RZ ;  /* 0x00000025be007c24 */ /* 0x008fe4000f8e02ff */
[----:B----4-:R-:W-:Y:S01]  /*28290*/  IMAD.WIDE R4, R88, 0x4, R82 ;  /* 0x0000000458047825 */ /* 0x010fe200078e0252 */
[----:B------:R-:W-:Y:S01]  /*282a0*/  IADD3 R87, PT, PT, R3, 0x100000, RZ ;  /* 0x0010000003577810 */ /* 0x000fe20007ffe0ff */
[----:B------:R-:W3:Y:S01]  /*282b0*/  LDCU UR37, c[0x0][0x3b0] ;  /* 0x00007600ff2577ac */ /* 0x000ee20008000800 */
[----:B------:R4:W-:Y:S02]  /*282c0*/  STL [R1+0x1004], R0 ;  /* 0x0010040001007387 */ /* 0x0009e40000100800 */
[----:B------:R-:W2:Y:S02]  /*282d0*/  LDC R190, c[0x0][0x3a8] ;  /* 0x0000ea00ffbe7b82 */ /* 0x000ea40000000800 */
[----:B------:R-:W-:Y:S04]  /*282e0*/  STL.64 [R1+0x7d0], R8 ;  /* 0x0007d00801007387 */ /* 0x000fe80000100a00 */
[----:B------:R1:W-:Y:S01]  /*282f0*/  LDGSTS.E [R84+-0x75c00], desc[UR40][R4.64], !P4 ;  /* 0x8a40000004547fae */ /* 0x0003e2000e1a1028 */
[----:B----4-:R-:W-:Y:S01]  /*28300*/  IMAD R0, R174, UR36, RZ ;  /* 0x00000024ae007c24 */ /* 0x010fe2000f8e02ff */
[----:B------:R-:W4:Y:S02]  /*28310*/  LDCU UR36, c[0x0][0x3b0] ;  /* 0x00007600ff2477ac */ /* 0x000f240008000800 */
[----:B------:R-:W-:Y:S04]  /*28320*/  STL.64 [R1+0x70], R6 ;  /* 0x0000700601007387 */ /* 0x000fe80000100a00 */
[----:B------:R1:W-:Y:S04]  /*28330*/  STL [R1+0x1000], R0 ;  /* 0x0010000001007387 */ /* 0x0003e80000100800 */
[----:B------:R3:W-:Y:S04]  /*28340*/  STL.64 [R1+0x30], R4 ;  /* 0x0000300401007387 */ /* 0x0007e80000100a00 */
[----:B------:R-:W2:Y:S01]  /*28350*/  LDL.LU R109, [R1+0x11c] ;  /* 0x00011c00016d7983 */ /* 0x000ea20000300800 */
[----:B-1----:R-:W-:Y:S01]  /*28360*/  IMAD R0, R158, UR35, RZ ;  /* 0x000000239e007c24 */ /* 0x002fe2000f8e02ff */
[----:B------:R-:W1:Y:S01]  /*28370*/  LDCU UR35, c[0x0][0x3b0] ;  /* 0x00007600ff2377ac */ /* 0x000e620008000800 */
[----:B------:R-:W-:-:S03]  /*28380*/  IMAD.WIDE R6, R88, 0x4, R80 ;  /* 0x0000000458067825 */ /* 0x000fc600078e0250 */
[----:B------:R4:W-:Y:S04]  /*28390*/  STL [R1+0xfec], R0 ;  /* 0x000fec0001007387 */ /* 0x0009e80000100800 */
[----:B------:R-:W2:Y:S01]  /*283a0*/  LDL.LU R108, [R1+0x16c] ;  /* 0x00016c00016c7983 */ /* 0x000ea20000300800 */
[----:B---3--:R-:W-:-:S03]  /*283b0*/  IMAD.WIDE R4, R88, 0x4, R78 ;  /* 0x0000000458047825 */ /* 0x008fc600078e024e */
[----:B------:R3:W-:Y:S01]  /*283c0*/  LDGSTS.E [R85+-0x75b80], desc[UR40][R6.64], !P4 ;  /* 0x8a48000006557fae */ /* 0x0007e2000e1a1028 */
[----:B----4-:R-:W-:Y:S01]  /*283d0*/  IMAD R0, R142, UR34, RZ ;  /* 0x000000228e007c24 */ /* 0x010fe2000f8e02ff */
[----:B------:R-:W4:Y:S02]  /*283e0*/  LDCU UR34, c[0x0][0x3b0] ;  /* 0x00007600ff2277ac */ /* 0x000f240008000800 */
[----:B------:R1:W-:Y:S01]  /*283f0*/  LDGSTS.E [R84+-0x75b00], desc[UR40][R4.64], !P4 ;  /* 0x8a50000004547fae */ /* 0x0003e2000e1a1028 */
[----:B------:R-:W2:Y:S03]  /*28400*/  LDC R142, c[0x0][0x3a8] ;  /* 0x0000ea00ff8e7b82 */ /* 0x000ea60000000800 */
[----:B------:R1:W-:Y:S04]  /*28410*/  STL [R1+0xffc], R0 ;  /* 0x000ffc0001007387 */ /* 0x0003e80000100800 */
[----:B------:R-:W-:Y:S04]  /*28420*/  STL.64 [R1+0x28], R6 ;  /* 0x0000280601007387 */ /* 0x000fe80000100a00 */
[----:B------:R-:W4:Y:S01]  /*28430*/  LDL.LU R105, [R1+0x174] ;  /* 0x0001740001697983 */ /* 0x000f220000300800 */
[----:B-1----:R-:W-:Y:S01]  /*28440*/  IMAD R0, R126, UR33, RZ ;  /* 0x000000217e007c24 */ /* 0x002fe2000f8e02ff */
[----:B------:R-:W1:Y:S02]  /*28450*/  LDCU UR33, c[0x0][0x3b0] ;  /* 0x00007600ff2177ac */ /* 0x000e640008000800 */
[----:B------:R-:W-:Y:S01]  /*28460*/  STL.64 [R1+0x7e8], R4 ;  /* 0x0007e80401007387 */ /* 0x000fe20000100a00 */
[----:B---3--:R-:W-:Y:S01]  /*28470*/  VIADD R85, R89, 0xffffffa9 ;  /* 0xffffffa959557836 */ /* 0x008fe20000000000 */
[----:B------:R-:W3:Y:S02]  /*28480*/  LDC R126, c[0x0][0x3a8] ;  /* 0x0000ea00ff7e7b82 */ /* 0x000ee40000000800 */
[----:B------:R1:W-:Y:S04]  /*28490*/  STL [R1+0xff8], R0 ;  /* 0x000ff80001007387 */ /* 0x0003e80000100800 */
[----:B------:R-:W3:Y:S01]  /*284a0*/  LDL.LU R104, [R1+0x274] ;  /* 0x0002740001687983 */ /* 0x000ee20000300800 */
[----:B-1----:R-:W-:Y:S01]  /*284b0*/  IMAD R0, R110, UR32, RZ ;  /* 0x000000206e007c24 */ /* 0x002fe2000f8e02ff */
[----:B------:R-:W-:Y:S01]  /*284c0*/  ISETP.GE.U32.AND P5, PT, R85, 0x7fffff2a, PT ;  /* 0x7fffff2a5500780c */ /* 0x000fe20003fa6070 */
[----:B------:R-:W-:Y:S01]  /*284d0*/  IMAD.WIDE R4, R88, 0x4, R76 ;  /* 0x0000000458047825 */ /* 0x000fe200078e024c */
[----:B------:R-:W1:Y:S02]  /*284e0*/  LDCU UR32, c[0x0][0x3b0] ;  /* 0x00007600ff2077ac */ /* 0x000e640008000800 */
[----:B------:R1:W-:Y:S04]  /*284f0*/  STL [R1+0xff4], R0 ;  /* 0x000ff40001007387 */ /* 0x0003e80000100800 */
[----:B------:R-:W3:Y:S04]  /*28500*/  LDL.LU R106, [R1+0x2b8] ;  /* 0x0002b800016a7983 */ /* 0x000ee80000300800 */
[----:B------:R-:W3:Y:S01]  /*28510*/  LDL.LU R103, [R1+0x2bc] ;  /* 0x0002bc0001677983 */ /* 0x000ee20000300800 */
[----:B-1----:R-:W-:Y:S01]  /*28520*/  IMAD R0, R94, UR31, RZ ;  /* 0x0000001f5e007c24 */ /* 0x002fe2000f8e02ff */
[----:B------:R-:W1:Y:S01]  /*28530*/  LDCU UR31, c[0x0][0x3b0] ;  /* 0x00007600ff1f77ac */ /* 0x000e620008000800 */
[----:B------:R-:W-:Y:S01]  /*28540*/  IMAD.WIDE R84, R90, 0x4, R82 ;  /* 0x000000045a547825 */ /* 0x000fe200078e0252 */
[----:B------:R-:W-:Y:S04]  /*28550*/  LDGSTS.E [R87+-0x75a80], desc[UR40][R4.64], !P4 ;  /* 0x8a58000004577fae */ /* 0x000fe8000e1a1028 */
[----:B------:R2:W-:Y:S04]  /*28560*/  STL [R1+0x1014], R0 ;  /* 0x0010140001007387 */ /* 0x0005e80000100800 */
[----:B------:R-:W-:Y:S04]  /*28570*/  STL.64 [R1+0x20], R4 ;  /* 0x0000200401007387 */ /* 0x000fe80000100a00 */
[----:B------:R1:W-:Y:S01]  /*28580*/  LDGSTS.E [R86+-0x75400], desc[UR40][R84.64], !P5 ;  /* 0x8ac0000054567fae */ /* 0x0003e2000e9a1028 */
[----:B--2---:R-:W-:Y:S01]  /*28590*/  IMAD R0, R109, UR30, RZ ;  /* 0x0000001e6d007c24 */ /* 0x004fe2000f8e02ff */
[----:B------:R-:W2:Y:S04]  /*285a0*/  LDCU UR30, c[0x0][0x3b0] ;  /* 0x00007600ff1e77ac */ /* 0x000ea80008000800 */
[----:B------:R1:W-:Y:S04]  /*285b0*/  STL [R1+0x1024], R0 ;  /* 0x0010240001007387 */ /* 0x0003e80000100800 */
[----:B------:R-:W-:Y:S04]  /*285c0*/  STL [R1+0xac80], R84 ;  /* 0x00ac805401007387 */ /* 0x000fe80000100800 */
[----:B------:R-:W-:Y:S04]  /*285d0*/  STL [R1+0xac7c], R85 ;  /* 0x00ac7c5501007387 */ /* 0x000fe80000100800 */
[----:B------:R-:W2:Y:S01]  /*285e0*/  LDL.LU R109, [R1+0x2c0] ;  /* 0x0002c000016d7983 */ /* 0x000ea20000300800 */
[----:B-1----:R-:W-:Y:S01]  /*285f0*/  IMAD R0, R108, UR29, RZ ;  /* 0x0000001d6c007c24 */ /* 0x002fe2000f8e02ff */
[----:B------:R-:W1:Y:S01]  /*28600*/  LDCU UR29, c[0x0][0x3b0] ;  /* 0x00007600ff1d77ac */ /* 0x000e620008000800 */
[C---:B------:R-:W-:Y:S01]  /*28610*/  IMAD.WIDE R86, R90.reuse, 0x4, R80 ;  /* 0x000000045a567825 */ /* 0x040fe200078e0250 */
[----:B------:R-:W1:Y:S02]  /*28620*/  LDC R108, c[0x0][0x3a8] ;  /* 0x0000ea00ff6c7b82 */ /* 0x000e640000000800 */
[----:B------:R4:W-:Y:S02]  /*28630*/  STL [R1+0x1010], R0 ;  /* 0x0010100001007387 */ /* 0x0009e40000100800 */
[----:B----4-:R-:W-:Y:S01]  /*28640*/  IMAD R0, R105, UR28, RZ ;  /* 0x0000001c69007c24 */ /* 0x010fe2000f8e02ff */
[----:B------:R-:W4:Y:S01]  /*28650*/  LDCU UR28, c[0x0][0x3b0] ;  /* 0x00007600ff1c77ac */ /* 0x000f220008000800 */
[----:B------:R-:W4:Y:S01]  /*28660*/  LDL.LU R105, [R1+0x2c8] ;  /* 0x0002c80001697983 */ /* 0x000f220000300800 */
[----:B------:R-:W-:-:S03]  /*28670*/  IMAD.WIDE R4, R90, 0x4, R78 ;  /* 0x000000045a047825 */ /* 0x000fc600078e024e */
[----:B------:R3:W-:Y:S04]  /*28680*/  STL [R1+0x1020], R0 ;  /* 0x0010200001007387 */ /* 0x0007e80000100800 */
[----:B------:R-:W-:Y:S04]  /*28690*/  STL [R1+0xac88], R86 ;  /* 0x00ac885601007387 */ /* 0x000fe80000100800 */
[----:B------:R-:W-:Y:S01]  /*286a0*/  STL [R1+0xac84], R87 ;  /* 0x00ac845701007387 */ /* 0x000fe20000100800 */
[----:B---3--:R-:W-:Y:S01]  /*286b0*/  IMAD R0, R104, UR27, RZ ;  /* 0x0000001b68007c24 */ /* 0x008fe2000f8e02ff */
[----:B------:R-:W3:Y:S02]  /*286c0*/  LDCU UR27, c[0x0][0x3b0] ;  /* 0x00007600ff1b77ac */ /* 0x000ee40008000800 */
[----:B------:R-:W-:Y:S04]  /*286d0*/  STL.64 [R1+0x7f8], R4 ;  /* 0x0007f80401007387 */ /* 0x000fe80000100a00 */
[----:B------:R-:W3:Y:S04]  /*286e0*/  LDL.LU R104, [R1+0x6dc] ;  /* 0x0006dc0001687983 */ /* 0x000ee80000300800 */
[----:B------:R1:W-:Y:S02]  /*286f0*/  STL [R1+0x101c], R0 ;  /* 0x00101c0001007387 */ /* 0x0003e40000100800 */
[----:B-1----:R-:W-:Y:S01]  /*28700*/  IMAD R0, R106, UR26, RZ ;  /* 0x0000001a6a007c24 */ /* 0x002fe2000f8e02ff */
[----:B------:R-:W1:Y:S04]  /*28710*/  LDCU UR26, c[0x0][0x3b0] ;  /* 0x00007600ff1a77ac */ /* 0x000e680008000800 */
[----:B------:R1:W-:Y:S02]  /*28720*/  STL [R1+0x1018], R0 ;  /* 0x0010180001007387 */ /* 0x0003e40000100800 */
[----:B-1----:R-:W-:Y:S01]  /*28730*/  IMAD R0, R103, UR25, RZ ;  /* 0x0000001967007c24 */ /* 0x002fe2000f8e02ff */
[----:B------:R-:W1:Y:S01]  /*28740*/  LDCU UR25, c[0x0][0x3b0] ;  /* 0x00007600ff1977ac */ /* 0x000e620008000800 */
[----:B------:R-:W3:Y:S04]  /*28750*/  LDL.LU R103, [R1+0x6e8] ;  /* 0x0006e80001677983 */ /* 0x000ee80000300800 */
[----:B------:R-:W3:Y:S01]  /*28760*/  LDL.LU R106, [R1+0x754] ;  /* 0x00075400016a7983 */ /* 0x000ee20000300800 */
[----:B------:R-:W-:-:S03]  /*28770*/  VIADD R89, R3, 0x100000 ;  /* 0x0010000003597836 */ /* 0x000fc60000000000 */
[----:B------:R2:W-:Y:S01]  /*28780*/  STL [R1+0x1ae4], R0 ;  /* 0x001ae40001007387 */ /* 0x0005e20000100800 */
[----:B------:R-:W-:-:S03]  /*28790*/  VIADD R88, R3, 0x100000 ;  /* 0x0010000003587836 */ /* 0x000fc60000000000 */
[----:B------:R1:W-:Y:S04]  /*287a0*/  LDGSTS.E [R89+-0x75380], desc[UR40][R86.64], !P5 ;  /* 0x8ac8000056597fae */ /* 0x0003e8000e9a1028 */
[----:B------:R1:W-:Y:S02]  /*287b0*/  LDGSTS.E [R88+-0x75300], desc[UR40][R4.64], !P5 ;  /* 0x8ad0000004587fae */ /* 0x0003e4000e9a1028 */
[----:B-1----:R-:W-:-:S05]  /*287c0*/  VIADD R89, R91, 0xffffffa5 ;  /* 0xffffffa55b597836 */ /* 0x002fca0000000000 */
[----:B------:R-:W-:Y:S01]  /*287d0*/  ISETP.GE.U32.AND P4, PT, R89, 0x7fffff26, PT ;  /* 0x7fffff265900780c */ /* 0x000fe20003f86070 */
[----:B------:R-:W-:-:S04]  /*287e0*/  IMAD.WIDE R88, R90, 0x4, R76 ;  /* 0x000000045a587825 */ /* 0x000fc800078e024c */
[C---:B------:R-:W-:Y:S01]  /*287f0*/  IMAD.WIDE R90, R98.reuse, 0x4, R82 ;  /* 0x00000004625a7825 */ /* 0x040fe200078e0252 */
[----:B------:R-:W-:Y:S07]  /*28800*/  LDGSTS.E [R93+-0x75280], desc[UR40][R88.64], !P5 ;  /* 0x8ad80000585d7fae */ /* 0x000fee000e9a1028 */
[----:B------:R1:W-:Y:S01]  /*28810*/  LDGSTS.E [R92+-0x74c00], desc[UR40][R90.64], !P4 ;  /* 0x8b4000005a5c7fae */ /* 0x0003e2000e1a1028 */
[----:B--2---:R-:W-:Y:S01]  /*28820*/  IMAD R0, R109, UR24, RZ ;  /* 0x000000186d007c24 */ /* 0x004fe2000f8e02ff */
[----:B------:R-:W2:Y:S02]  /*28830*/  LDCU UR24, c[0x0][0x3b0] ;  /* 0x00007600ff1877ac */ /* 0x000ea40008000800 */
[----:B------:R-:W2:Y:S04]  /*28840*/  LDL.LU R109, [R1+0x75c] ;  /* 0x00075c00016d7983 */ /* 0x000ea80000300800 */
[----:B------:R4:W-:Y:S04]  /*28850*/  STL [R1+0x1af8], R0 ;  /* 0x001af80001007387 */ /* 0x0009e80000100800 */
[----:B------:R-:W-:Y:S04]  /*28860*/  STL [R1+0xac90], R88 ;  /* 0x00ac905801007387 */ /* 0x000fe80000100800 */
[----:B------:R-:W-:Y:S04]  /*28870*/  STL [R1+0xac8c], R89 ;  /* 0x00ac8c5901007387 */ /* 0x000fe80000100800 */
[----:B------:R-:W-:Y:S01]  /*28880*/  STL [R1+0xac98], R90 ;  /* 0x00ac985a01007387 */ /* 0x000fe20000100800 */
[----:B----4-:R-:W-:Y:S01]  /*28890*/  IMAD R0, R105, UR23, RZ ;  /* 0x0000001769007c24 */ /* 0x010fe2000f8e02ff */
[----:B------:R-:W4:Y:S02]  /*288a0*/  LDCU UR23, c[0x0][0x3b0] ;  /* 0x00007600ff1777ac */ /* 0x000f240008000800 */
[----:B------:R-:W-:Y:S04]  /*288b0*/  STL [R1+0xac94], R91 ;  /* 0x00ac945b01007387 */ /* 0x000fe80000100800 */
[----:B------:R-:W4:Y:S04]  /*288c0*/  LDL.LU R105, [R1+0x7e0] ;  /* 0x0007e00001697983 */ /* 0x000f280000300800 */
[----:B------:R3:W-:Y:S01]  /*288d0*/  STL [R1+0x1ae0], R0 ;  /* 0x001ae00001007387 */ /* 0x0007e20000100800 */
[----:B-1----:R-:W-:-:S04]  /*288e0*/  IMAD.WIDE R92, R98, 0x4, R80 ;  /* 0x00000004625c7825 */ /* 0x002fc800078e0250 */
[----:B------:R-:W-:Y:S01]  /*288f0*/  IMAD.WIDE R94, R98, 0x4, R78 ;  /* 0x00000004625e7825 */ /* 0x000fe200078e024e */
[----:B------:R1:W-:Y:S03]  /*28900*/  LDGSTS.E [R97+-0x74b80], desc[UR40][R92.64], !P4 ;  /* 0x8b4800005c617fae */ /* 0x0003e6000e1a1028 */
[----:B---3--:R-:W-:Y:S01]  /*28910*/  IMAD R0, R104, UR22, RZ ;  /* 0x0000001668007c24 */ /* 0x008fe2000f8e02ff */
[----:B------:R3:W-:Y:S01]  /*28920*/  LDGSTS.E [R96+-0x74b00], desc[UR40][R94.64], !P4 ;  /* 0x8b5000005e607fae */ /* 0x0007e2000e1a1028 */
[----:B------:R-:W-:Y:S01]  /*28930*/  IMAD R108, R108, 0x5e, RZ ;  /* 0x0000005e6c6c7824 */ /* 0x000fe200078e02ff */
[----:B------:R-:W1:Y:S02]  /*28940*/  LDCU UR22, c[0x0][0x3b0] ;  /* 0x00007600ff1677ac */ /* 0x000e640008000800 */
[----:B------:R-:W4:Y:S04]  /*28950*/  LDL.LU R104, [R1+0x7f0] ;  /* 0x0007f00001687983 */ /* 0x000f280000300800 */
[----:B------:R1:W-:Y:S04]  /*28960*/  STL [R1+0x1af4], R0 ;  /* 0x001af40001007387 */ /* 0x0003e80000100800 */
[----:B------:R-:W-:Y:S04]  /*28970*/  STL [R1+0xaca0], R92 ;  /* 0x00aca05c01007387 */ /* 0x000fe80000100800 */
[----:B------:R-:W-:Y:S01]  /*28980*/  STL [R1+0xac9c], R93 ;  /* 0x00ac9c5d01007387 */ /* 0x000fe20000100800 */
[----:B-1----:R-:W-:Y:S01]  /*28990*/  IMAD R0, R103, UR21, RZ ;  /* 0x0000001567007c24 */ /* 0x002fe2000f8e02ff */
[----:B------:R-:W-:-:S02]  /*289a0*/  IADD3 R97, PT, PT, R99, -0x5f, RZ ;  /* 0xffffffa163617810 */ /* 0x000fc40007ffe0ff */
[----:B------:R-:W4:Y:S01]  /*289b0*/  LDL.LU R103, [R1+0x7f4] ;  /* 0x0007f40001677983 */ /* 0x000f220000300800 */
[----:B------:R-:W-:Y:S01]  /*289c0*/  IMAD.WIDE R4, R112, 0x4, R82 ;  /* 0x0000000470047825 */ /* 0x000fe200078e0252 */
[----:B------:R-:W1:Y:S02]  /*289d0*/  LDCU UR21, c[0x0][0x3b0] ;  /* 0x00007600ff1577ac */ /* 0x000e640008000800 */
[----:B------:R3:W-:Y:S04]  /*289e0*/  STL [R1+0x1af0], R0 ;  /* 0x001af00001007387 */ /* 0x0007e80000100800 */
[----:B------:R-:W-:Y:S01]  /*289f0*/  STL [R1+0xaca8], R94 ;  /* 0x00aca85e01007387 */ /* 0x000fe20000100800 */
[----:B---3--:R-:W-:-:S03]  /*28a00*/  IMAD R0, R106, UR20, RZ ;  /* 0x000000146a007c24 */ /* 0x008fc6000f8e02ff */
[----:B------:R-:W-:Y:S01]  /*28a10*/  STL [R1+0xaca4], R95 ;  /* 0x00aca45f01007387 */ /* 0x000fe20000100800 */
[----:B------:R-:W-:Y:S01]  /*28a20*/  ISETP.GE.U32.AND P5, PT, R97, 0x7fffff22, PT ;  /* 0x7fffff226100780c */ /* 0x000fe20003fa6070 */
[----:B------:R-:W3:Y:S01]  /*28a30*/  LDC R106, c[0x0][0x3a0] ;  /* 0x0000e800ff6a7b82 */ /* 0x000ee20000000800 */
[----:B------:R-:W-:Y:S01]  /*28a40*/  VIADD R110, R3, 0x100000 ;  /* 0x00100000036e7836 */ /* 0x000fe20000000000 */
[----:B------:R2:W-:Y:S01]  /*28a50*/  STL [R1+0x1aec], R0 ;  /* 0x001aec0001007387 */ /* 0x0005e20000100800 */
[----:B------:R-:W-:Y:S01]  /*28a60*/  IMAD.WIDE R96, R98, 0x4, R76 ;  /* 0x0000000462607825 */ /* 0x000fe200078e024c */
[----:B------:R-:W1:Y:S03]  /*28a70*/  LDCU UR20, c[0x0][0x3b0] ;  /* 0x00007600ff1477ac */ /* 0x000e660008000800 */
[----:B------:R-:W-:Y:S01]  /*28a80*/  IMAD.WIDE R98, R108, 0x4, R82 ;  /* 0x000000046c627825 */ /* 0x000fe200078e0252 */
[----:B------:R-:W-:Y:S04]  /*28a90*/  LDGSTS.E [R101+-0x74a80], desc[UR40][R96.64], !P4 ;  /* 0x8b58000060657fae */ /* 0x000fe8000e1a1028 */
[----:B------:R1:W-:Y:S01]  /*28aa0*/  LDGSTS.E [R100+-0x74400], desc[UR40][R98.64], !P5 ;  /* 0x8bc0000062647fae */ /* 0x0003e2000e9a1028 */
[----:B--2---:R-:W-:Y:S01]  /*28ab0*/  IMAD R0, R109, UR19, RZ ;  /* 0x000000136d007c24 */ /* 0x004fe2000f8e02ff */
[----:B------:R-:W2:Y:S02]  /*28ac0*/  LDCU UR19, c[0x0][0x3b0] ;  /* 0x00007600ff1377ac */ /* 0x000ea40008000800 */
[----:B------:R-:W2:Y:S04]  /*28ad0*/  LDL.LU R109, [R1+0x800] ;  /* 0x00080000016d7983 */ /* 0x000ea80000300800 */
[----:B------:R-:W2:Y:S04]  /*28ae0*/  LDL.LU R116, [R1+0x804] ;  /* 0x0008040001747983 */ /* 0x000ea80000300800 */
[----:B------:R4:W-:Y:S04]  /*28af0*/  STL [R1+0x1afc], R0 ;  /* 0x001afc0001007387 */ /* 0x0009e80000100800 */
[----:B------:R-:W2:Y:S01]  /*28b00*/  LDL.LU R119, [R1+0x808] ;  /* 0x0008080001777983 */ /* 0x000ea20000300800 */
[----:B----4-:R-:W-:Y:S01]  /*28b10*/  IMAD R0, R105, UR18, RZ ;  /* 0x0000001269007c24 */ /* 0x010fe2000f8e02ff */
[----:B------:R-:W4:Y:S04]  /*28b20*/  LDCU UR18, c[0x0][0x3b0] ;  /* 0x00007600ff1277ac */ /* 0x000f280008000800 */
[----:B------:R1:W-:Y:S04]  /*28b30*/  STL [R1+0x1b44], R0 ;  /* 0x001b440001007387 */ /* 0x0003e80000100800 */
[----:B------:R-:W-:Y:S04]  /*28b40*/  STL [R1+0xacb0], R96 ;  /* 0x00acb06001007387 */ /* 0x000fe80000100800 */
[----:B------:R-:W-:Y:S04]  /*28b50*/  STL [R1+0xacac], R97 ;  /* 0x00acac6101007387 */ /* 0x000fe80000100800 */
[----:B------:R-:W-:Y:S04]  /*28b60*/  STL [R1+0xacb8], R98 ;  /* 0x00acb86201007387 */ /* 0x000fe80000100800 */
[----:B------:R-:W-:Y:S04]  /*28b70*/  STL [R1+0xacb4], R99 ;  /* 0x00acb46301007387 */ /* 0x000fe80000100800 */
[----:B------:R-:W4:Y:S01]  /*28b80*/  LDL.LU R118, [R1+0x810] ;  /* 0x0008100001767983 */ /* 0x000f220000300800 */
[----:B-1----:R-:W-:-:S02]  /*28b90*/  IMAD R0, R104, UR17, RZ ;  /* 0x0000001168007c24 */ /* 0x002fc4000f8e02ff */
[----:B------:R-:W-:-:S04]  /*28ba0*/  IMAD.WIDE R100, R108, 0x4, R80 ;  /* 0x000000046c647825 */ /* 0x000fc800078e0250 */
[C---:B------:R-:W-:Y:S01]  /*28bb0*/  VIADD R105, R3.reuse, 0x100000 ;  /* 0x0010000003697836 */ /* 0x040fe20000000000 */
[----:B------:R1:W-:Y:S01]  /*28bc0*/  STL [R1+0x1b38], R0 ;  /* 0x001b380001007387 */ /* 0x0003e20000100800 */
[----:B------:R-:W-:Y:S01]  /*28bd0*/  IADD3 R104, PT, PT, R3, 0x100000, RZ ;  /* 0x0010000003687810 */ /* 0x000fe20007ffe0ff */
[----:B------:R-:W-:Y:S01]  /*28be0*/  IMAD R126, R126, 0x6a, RZ ;  /* 0x0000006a7e7e7824 */ /* 0x000fe200078e02ff */
[----:B------:R-:W2:Y:S01]  /*28bf0*/  LDCU UR17, c[0x0][0x3b0] ;  /* 0x00007600ff1177ac */ /* 0x000ea20008000800 */
[----:B------:R-:W4:Y:S04]  /*28c00*/  LDL.LU R117, [R1+0x814] ;  /* 0x0008140001757983 */ /* 0x000f280000300800 */
[----:B------:R3:W-:Y:S01]  /*28c10*/  LDGSTS.E [R105+-0x74380], desc[UR40][R100.64], !P5 ;  /* 0x8bc8000064697fae */ /* 0x0007e2000e9a1028 */
[----:B-1----:R-:W-:Y:S01]  /*28c20*/  IMAD R0, R103, UR16, RZ ;  /* 0x0000001067007c24 */ /* 0x002fe2000f8e02ff */
[----:B------:R-:W1:Y:S01]  /*28c30*/  LDCU UR16, c[0x0][0x3b0] ;  /* 0x00007600ff1077ac */ /* 0x000e620008000800 */
[----:B------:R-:W-:-:S03]  /*28c40*/  IMAD.WIDE R102, R108, 0x4, R78 ;  /* 0x000000046c667825 */ /* 0x000fc600078e024e */
[----:B------:R2:W-:Y:S04]  /*28c50*/  STL [R1+0x1b30], R0 ;  /* 0x001b300001007387 */ /* 0x0005e80000100800 */
[----:B------:R-:W-:Y:S04]  /*28c60*/  STL [R1+0xacc0], R100 ;  /* 0x00acc06401007387 */ /* 0x000fe80000100800 */
[----:B------:R-:W-:Y:S01]  /*28c70*/  STL [R1+0xacbc], R101 ;  /* 0x00acbc6501007387 */ /* 0x000fe20000100800 */
[----:B---3--:R-:W-:-:S03]  /*28c80*/  VIADD R105, R106, 0xffffff9d ;  /* 0xffffff9d6a697836 */ /* 0x008fc60000000000 */
[----:B------:R3:W-:Y:S02]  /*28c90*/  LDGSTS.E [R104+-0x74300], desc[UR40][R102.64], !P5 ;  /* 0x8bd0000066687fae */ /* 0x0007e4000e9a1028 */
[----:B------:R-:W-:Y:S01]  /*28ca0*/  ISETP.GE.U32.AND P4, PT, R105, 0x7fffff1e, PT ;  /* 0x7fffff1e6900780c */ /* 0x000fe20003f86070 */
[----:B---3--:R-:W-:-:S04]  /*28cb0*/  IMAD.WIDE R104, R108, 0x4, R76 ;  /* 0x000000046c687825 */ /* 0x008fc800078e024c */
[----:B--2---:R-:W-:Y:S01]  /*28cc0*/  IMAD R0, R109, UR15, RZ ;  /* 0x0000000f6d007c24 */ /* 0x004fe2000f8e02ff */
[----:B------:R-:W-:Y:S01]  /*28cd0*/  LDGSTS.E [R107+-0x74280], desc[UR40][R104.64], !P5 ;  /* 0x8bd80000686b7fae */ /* 0x000fe2000e9a1028 */
[----:B------:R-:W-:Y:S01]  /*28ce0*/  VIADD R106, R3, 0x100000 ;  /* 0x00100000036a7836 */ /* 0x000fe20000000000 */
[----:B------:R-:W2:Y:S02]  /*28cf0*/  LDCU UR15, c[0x0][0x3b0] ;  /* 0x00007600ff0f77ac */ /* 0x000ea40008000800 */
[----:B------:R-:W3:Y:S04]  /*28d00*/  LDL.LU R109, [R1+0x820] ;  /* 0x00082000016d7983 */ /* 0x000ee80000300800 */
[----:B------:R1:W-:Y:S04]  /*28d10*/  STL [R1+0x1b28], R0 ;  /* 0x001b280001007387 */ /* 0x0003e80000100800 */
[----:B------:R-:W-:Y:S04]  /*28d20*/  STL [R1+0xacc8], R102 ;  /* 0x00acc86601007387 */ /* 0x000fe80000100800 */
[----:B------:R-:W-:Y:S01]  /*28d30*/  STL [R1+0xacc4], R103 ;  /* 0x00acc46701007387 */ /* 0x000fe20000100800 */
[----:B-1----:R-:W-:Y:S01]  /*28d40*/  IMAD R0, R116, UR14, RZ ;  /* 0x0000000e74007c24 */ /* 0x002fe2000f8e02ff */
[----:B------:R-:W1:Y:S02]  /*28d50*/  LDCU UR14, c[0x0][0x3b0] ;  /* 0x00007600ff0e77ac */ /* 0x000e640008000800 */
[----:B------:R-:W2:Y:S04]  /*28d60*/  LDL.LU R116, [R1+0xa00] ;  /* 0x000a000001747983 */ /* 0x000ea80000300800 */
[----:B------:R1:W-:Y:S04]  /*28d70*/  STL [R1+0x1b1c], R0 ;  /* 0x001b1c0001007387 */ /* 0x0003e80000100800 */
[----:B------:R-:W2:Y:S04]  /*28d80*/  LDL.LU R121, [R1+0xaf0] ;  /* 0x000af00001797983 */ /* 0x000ea80000300800 */
[----:B------:R4:W-:Y:S01]  /*28d90*/  LDGSTS.E [R106+-0x73c00], desc[UR40][R4.64], !P4 ;  /* 0x8c400000046a7fae */ /* 0x0009e2000e1a1028 */
[----:B-1----:R-:W-:Y:S01]  /*28da0*/  IMAD R0, R119, UR13, RZ ;  /* 0x0000000d77007c24 */ /* 0x002fe2000f8e02ff */
[----:B------:R-:W1:Y:S02]  /*28db0*/  LDCU UR13, c[0x0][0x3b0] ;  /* 0x00007600ff0d77ac */ /* 0x000e640008000800 */
[----:B------:R-:W2:Y:S04]  /*28dc0*/  LDL.LU R119, [R1+0xa78] ;  /* 0x000a780001777983 */ /* 0x000ea80000300800 */
[----:B------:R4:W-:Y:S04]  /*28dd0*/  STL [R1+0x1b0c], R0 ;  /* 0x001b0c0001007387 */ /* 0x0009e80000100800 */
[----:B------:R-:W-:Y:S01]  /*28de0*/  STL.64 [R1+0x808], R4 ;  /* 0x0008080401007387 */ /* 0x000fe20000100a00 */
[----:B----4-:R-:W-:Y:S01]  /*28df0*/  IMAD R0, R118, UR12, RZ ;  /* 0x0000000c76007c24 */ /* 0x010fe2000f8e02ff */
[----:B------:R-:W4:Y:S04]  /*28e00*/  LDCU UR12, c[0x0][0x3b0] ;  /* 0x00007600ff0c77ac */ /* 0x000f280008000800 */
[----:B------:R1:W-:Y:S04]  /*28e10*/  STL [R1+0x1b00], R0 ;  /* 0x001b000001007387 */ /* 0x0003e80000100800 */
[----:B------:R-:W-:Y:S04]  /*28e20*/  STL [R1+0xacd0], R104 ;  /* 0x00acd06801007387 */ /* 0x000fe80000100800 */
[----:B------:R-:W-:Y:S04]  /*28e30*/  STL [R1+0xaccc], R105 ;  /* 0x00accc6901007387 */ /* 0x000fe80000100800 */
[----:B------:R-:W4:Y:S01]  /*28e40*/  LDL.LU R118, [R1+0xaec] ;  /* 0x000aec0001767983 */ /* 0x000f220000300800 */
[----:B-1----:R-:W-:Y:S01]  /*28e50*/  IMAD R0, R117, UR11, RZ ;  /* 0x0000000b75007c24 */ /* 0x002fe2000f8e02ff */
[----:B------:R-:W1:Y:S01]  /*28e60*/  LDCU UR11, c[0x0][0x3b0] ;  /* 0x00007600ff0b77ac */ /* 0x000e620008000800 */
[----:B------:R-:W-:-:S03]  /*28e70*/  IMAD.WIDE R106, R112, 0x4, R80 ;  /* 0x00000004706a7825 */ /* 0x000fc600078e0250 */
[----:B------:R3:W-:Y:S04]  /*28e80*/  STL [R1+0x1ad8], R0 ;  /* 0x001ad80001007387 */ /* 0x0007e80000100800 */
[----:B------:R-:W4:Y:S04]  /*28e90*/  LDL.LU R117, [R1+0x9fc] ;  /* 0x0009fc0001757983 */ /* 0x000f280000300800 */
[----:B------:R1:W-:Y:S02]  /*28ea0*/  LDGSTS.E [R111+-0x73b80], desc[UR40][R106.64], !P4 ;  /* 0x8c4800006a6f7fae */ /* 0x0003e4000e1a1028 */
[----:B-1----:R-:W-:-:S05]  /*28eb0*/  VIADD R111, R113, 0xffffff99 ;  /* 0xffffff99716f7836 */ /* 0x002fca0000000000 */
[----:B------:R-:W-:Y:S01]  /*28ec0*/  ISETP.GE.U32.AND P5, PT, R111, 0x7fffff1a, PT ;  /* 0x7fffff1a6f00780c */ /* 0x000fe20003fa6070 */
[----:B---3--:R-:W-:Y:S01]  /*28ed0*/  IMAD R0, R109, UR10, RZ ;  /* 0x0000000a6d007c24 */ /* 0x008fe2000f8e02ff */
[----:B------:R-:W1:Y:S01]  /*28ee0*/  LDCU UR10, c[0x0][0x3b0] ;  /* 0x00007600ff0a77ac */ /* 0x000e620008000800 */
[----:B------:R-:W-:-:S03]  /*28ef0*/  IMAD.WIDE R108, R112, 0x4, R78 ;  /* 0x00000004706c7825 */ /* 0x000fc600078e024e */
[----:B------:R2:W-:Y:S04]  /*28f00*/  STL [R1+0x1ad0], R0 ;  /* 0x001ad00001007387 */ /* 0x0005e80000100800 */
[----:B------:R-:W-:Y:S04]  /*28f10*/  STL [R1+0xacd8], R106 ;  /* 0x00acd86a01007387 */ /* 0x000fe80000100800 */
[----:B------:R-:W-:Y:S01]  /*28f20*/  STL [R1+0xacd4], R107 ;  /* 0x00acd46b01007387 */ /* 0x000fe20000100800 */
[----:B--2---:R-:W-:-:S03]  /*28f30*/  IMAD R0, R116, UR9, RZ ;  /* 0x0000000974007c24 */ /* 0x004fc6000f8e02ff */
[----:B------:R2:W-:Y:S01]  /*28f40*/  LDGSTS.E [R110+-0x73b00], desc[UR40][R108.64], !P4 ;  /* 0x8c5000006c6e7fae */ /* 0x0005e2000e1a1028 */
[----:B------:R-:W-:-:S03]  /*28f50*/  IMAD R252, R121, UR5, RZ ;  /* 0x0000000579fc7c24 */ /* 0x000fc6000f8e02ff */
[----:B------:R-:W3:Y:S01]  /*28f60*/  LDL.LU R116, [R1+0xa74] ;  /* 0x000a740001747983 */ /* 0x000ee20000300800 */
[----:B------:R-:W1:Y:S01]  /*28f70*/  LDC R121, c[0x0][0x3a0] ;  /* 0x0000e800ff797b82 */ /* 0x000e620000000800 */
[----:B------:R-:W-:Y:S01]  /*28f80*/  IMAD.WIDE R4, R126, 0x4, R78 ;  /* 0x000000047e047825 */ /* 0x000fe200078e024e */
[----:B------:R-:W1:Y:S01]  /*28f90*/  LDCU UR9, c[0x0][0x3b0] ;  /* 0x00007600ff0977ac */ /* 0x000e620008000800 */
[----:B------:R2:W-:Y:S02]  /*28fa0*/  STL [R1+0x1acc], R0 ;  /* 0x001acc0001007387 */ /* 0x0005e40000100800 */
[----:B--2---:R-:W-:Y:S01]  /*28fb0*/  IMAD.WIDE R110, R112, 0x4, R76 ;  /* 0x00000004706e7825 */ /* 0x004fe200078e024c */
[----:B------:R-:W2:Y:S01]  /*28fc0*/  LDCU UR5, c[0x0][0x3b0] ;  /* 0x00007600ff0577ac */ /* 0x000ea20008000800 */
[----:B------:R-:W-:Y:S04]  /*28fd0*/  STL [R1+0xace0], R108 ;  /* 0x00ace06c01007387 */ /* 0x000fe80000100800 */
[----:B------:R-:W-:Y:S04]  /*28fe0*/  STL [R1+0xacdc], R109 ;  /* 0x00acdc6d01007387 */ /* 0x000fe80000100800 */
[----:B------:R-:W2:Y:S04]  /*28ff0*/  LDL.LU R124, [R1+0xae8] ;  /* 0x000ae800017c7983 */ /* 0x000ea80000300800 */
[----:B------:R-:W2:Y:S01]  /*29000*/  LDL.LU R123, [R1+0xa6c] ;  /* 0x000a6c00017b7983 */ /* 0x000ea20000300800 */
[----:B------:R-:W-:Y:S01]  /*29010*/  IMAD R0, R119, UR77, RZ ;  /* 0x0000004d77007c24 */ /* 0x000fe2000f8e02ff */
[----:B------:R-:W1:Y:S01]  /*29020*/  LDCU UR77, c[0x0][0x3b0] ;  /* 0x00007600ff4d77ac */ /* 0x000e620008000800 */
[----:B------:R-:W-:Y:S01]  /*29030*/  IMAD.WIDE R112, R120, 0x4, R82 ;  /* 0x0000000478707825 */ /* 0x000fe200078e0252 */
[----:B------:R-:W-:Y:S04]  /*29040*/  LDGSTS.E [R115+-0x73a80], desc[UR40][R110.64], !P4 ;  /* 0x8c5800006e737fae */ /* 0x000fe8000e1a1028 */
[----:B------:R4:W-:Y:S04]  /*29050*/  STL [R1+0x1c44], R0 ;  /* 0x001c440001007387 */ /* 0x0009e80000100800 */
[----:B------:R-:W2:Y:S04]  /*29060*/  LDL.LU R122, [R1+0x97c] ;  /* 0x00097c00017a7983 */ /* 0x000ea80000300800 */
[----:B------:R1:W-:Y:S01]  /*29070*/  LDGSTS.E [R114+-0x73400], desc[UR40][R112.64], !P5 ;  /* 0x8cc0000070727fae */ /* 0x0003e2000e9a1028 */
        /* <DEDUP_REMOVED lines=8> */
[----:B-1----:R-:W-:Y:S01]  /*29100*/  IMAD R0, R117, UR75, RZ ;  /* 0x0000004b75007c24 */ /* 0x002fe2000f8e02ff */
[----:B------:R-:W1:Y:S04]  /*29110*/  LDCU UR75, c[0x0][0x3b0] ;  /* 0x00007600ff4b77ac */ /* 0x000e680008000800 */
[----:B------:R3:W-:Y:S01]  /*29120*/  STL [R1+0x1c54], R0 ;  /* 0x001c540001007387 */ /* 0x0007e20000100800 */
[----:B------:R-:W-:-:S03]  /*29130*/  IMAD.WIDE R114, R120, 0x4, R80 ;  /* 0x0000000478727825 */ /* 0x000fc600078e0250 */
[----:B------:R-:W4:Y:S01]  /*29140*/  LDL.LU R125, [R1+0x914] ;  /* 0x00091400017d7983 */ /* 0x000f220000300800 */
[C---:B------:R-:W-:Y:S02]  /*29150*/  VIADD R119, R3.reuse, 0x100000 ;  /* 0x0010000003777836 */ /* 0x040fe40000000000 */
[----:B------:R-:W-:-:S03]  /*29160*/  VIADD R118, R3, 0x100000 ;  /* 0x0010000003767836 */ /* 0x000fc60000000000 */
[----:B------:R1:W-:Y:S02]  /*29170*/  LDGSTS.E [R119+-0x73380], desc[UR40][R114.64], !P5 ;  /* 0x8cc8000072777fae */ /* 0x0003e4000e9a1028 */
[----:B-1----:R-:W-:-:S05]  /*29180*/  VIADD R119, R121, 0xffffff95 ;  /* 0xffffff9579777836 */ /* 0x002fca0000000000 */
[----:B------:R-:W-:Y:S01]  /*29190*/  ISETP.GE.U32.AND P4, PT, R119, 0x7fffff16, PT ;  /* 0x7fffff167700780c */ /* 0x000fe20003f86070 */
[----:B---3--:R-:W-:Y:S01]  /*291a0*/  IMAD R0, R116, UR74, RZ ;  /* 0x0000004a74007c24 */ /* 0x008fe2000f8e02ff */
[----:B------:R-:W1:Y:S04]  /*291b0*/  LDCU UR74, c[0x0][0x3b0] ;  /* 0x00007600ff4a77ac */ /* 0x000e680008000800 */
[----:B------:R2:W-:Y:S01]  /*291c0*/  STL [R1+0x1ac0], R0 ;  /* 0x001ac00001007387 */ /* 0x0005e20000100800 */
[----:B------:R-:W-:-:S03]  /*291d0*/  IMAD.WIDE R116, R120, 0x4, R78 ;  /* 0x0000000478747825 */ /* 0x000fc600078e024e */
[----:B------:R-:W-:Y:S04]  /*291e0*/  STL [R1+0xacf8], R114 ;  /* 0x00acf87201007387 */ /* 0x000fe80000100800 */
[----:B------:R-:W-:Y:S01]  /*291f0*/  STL [R1+0xacf4], R115 ;  /* 0x00acf47301007387 */ /* 0x000fe20000100800 */
[----:B--2---:R-:W-:-:S03]  /*29200*/  IMAD R0, R124, UR73, RZ ;  /* 0x000000497c007c24 */ /* 0x004fc6000f8e02ff */
[----:B------:R2:W-:Y:S01]  /*29210*/  LDGSTS.E [R118+-0x73300], desc[UR40][R116.64], !P5 ;  /* 0x8cd0000074767fae */ /* 0x0005e2000e9a1028 */
[----:B------:R-:W-:Y:S01]  /*29220*/  IMAD R142, R142, 0x72, RZ ;  /* 0x000000728e8e7824 */ /* 0x000fe200078e02ff */
[----:B------:R-:W3:Y:S02]  /*29230*/  LDCU UR73, c[0x0][0x3b0] ;  /* 0x00007600ff4977ac */ /* 0x000ee40008000800 */
[----:B------:R-:W3:Y:S04]  /*29240*/  LDL.LU R124, [R1+0x824] ;  /* 0x00082400017c7983 */ /* 0x000ee80000300800 */
[----:B------:R1:W-:Y:S04]  /*29250*/  STL [R1+0x1b64], R0 ;  /* 0x001b640001007387 */ /* 0x0003e80000100800 */
[----:B------:R-:W-:Y:S01]  /*29260*/  STL [R1+0xad00], R116 ;  /* 0x00ad007401007387 */ /* 0x000fe20000100800 */
[----:B-1----:R-:W-:-:S03]  /*29270*/  IMAD R0, R123, UR72, RZ ;  /* 0x000000487b007c24 */ /* 0x002fc6000f8e02ff */
[----:B------:R-:W-:Y:S01]  /*29280*/  STL [R1+0xacfc], R117 ;  /* 0x00acfc7501007387 */ /* 0x000fe20000100800 */
[----:B--2---:R-:W-:Y:S01]  /*29290*/  IMAD.WIDE R118, R120, 0x4, R76 ;  /* 0x0000000478767825 */ /* 0x004fe200078e024c */
[----:B------:R-:W-:Y:S01]  /*292a0*/  IADD3 R123, PT, PT, R3, 0x100000, RZ ;  /* 0x00100000037b7810 */ /* 0x000fe20007ffe0ff */
[----:B------:R-:W1:Y:S01]  /*292b0*/  LDCU UR72, c[0x0][0x3b0] ;  /* 0x00007600ff4877ac */ /* 0x000e620008000800 */
[----:B------:R2:W-:Y:S04]  /*292c0*/  STL [R1+0x1c50], R0 ;  /* 0x001c500001007387 */ /* 0x0005e80000100800 */
[----:B------:R-:W3:Y:S04]  /*292d0*/  LDL.LU R133, [R1+0x978] ;  /* 0x0009780001857983 */ /* 0x000ee80000300800 */
[----:B------:R-:W3:Y:S01]  /*292e0*/  LDL.LU R132, [R1+0x8c8] ;  /* 0x0008c80001847983 */ /* 0x000ee20000300800 */
[----:B--2---:R-:W-:Y:S01]  /*292f0*/  IMAD R0, R122, UR71, RZ ;  /* 0x000000477a007c24 */ /* 0x004fe2000f8e02ff */
[----:B------:R-:W2:Y:S01]  /*29300*/  LDCU UR71, c[0x0][0x3b0] ;  /* 0x00007600ff4777ac */ /* 0x000ea20008000800 */
[C---:B------:R-:W-:Y:S01]  /*29310*/  IMAD.WIDE R120, R126.reuse, 0x4, R82 ;  /* 0x000000047e787825 */ /* 0x040fe200078e0252 */
[----:B------:R-:W-:Y:S04]  /*29320*/  LDGSTS.E [R123+-0x73280], desc[UR40][R118.64], !P5 ;  /* 0x8cd80000767b7fae */ /* 0x000fe8000e9a1028 */
[----:B------:R4:W-:Y:S04]  /*29330*/  STL [R1+0x1c58], R0 ;  /* 0x001c580001007387 */ /* 0x0009e80000100800 */
[----:B------:R-:W2:Y:S01]  /*29340*/  LDL.LU R137, [R1+0x8bc] ;  /* 0x0008bc0001897983 */ /* 0x000ea20000300800 */
[----:B----4-:R-:W-:Y:S01]  /*29350*/  IMAD R0, R135, UR70, RZ ;  /* 0x0000004687007c24 */ /* 0x010fe2000f8e02ff */
[----:B------:R-:W4:Y:S01]  /*29360*/  LDCU UR70, c[0x0][0x3b0] ;  /* 0x00007600ff4677ac */ /* 0x000f220008000800 */
[----:B------:R-:W-:Y:S01]  /*29370*/  VIADD R122, R3, 0x100000 ;  /* 0x00100000037a7836 */ /* 0x000fe20000000000 */
[----:B------:R-:W1:Y:S02]  /*29380*/  LDC R135, c[0x0][0x3a0] ;  /* 0x0000e800ff877b82 */ /* 0x000e640000000800 */
[----:B------:R3:W-:Y:S04]  /*29390*/  STL [R1+0x1bb8], R0 ;  /* 0x001bb80001007387 */ /* 0x0007e80000100800 */
[----:B------:R-:W-:Y:S04]  /*293a0*/  STL [R1+0xad08], R118 ;  /* 0x00ad087601007387 */ /* 0x000fe80000100800 */
[----:B------:R-:W-:Y:S04]  /*293b0*/  STL [R1+0xad04], R119 ;  /* 0x00ad047701007387 */ /* 0x000fe80000100800 */
[----:B------:R-:W-:Y:S04]  /*293c0*/  STL [R1+0xad10], R120 ;  /* 0x00ad107801007387 */ /* 0x000fe80000100800 */
[----:B------:R-:W-:Y:S04]  /*293d0*/  STL [R1+0xad0c], R121 ;  /* 0x00ad0c7901007387 */ /* 0x000fe80000100800 */
[----:B------:R-:W4:Y:S01]  /*293e0*/  LDL.LU R136, [R1+0x974] ;  /* 0x0009740001887983 */ /* 0x000f220000300800 */
[----:B------:R-:W-:Y:S01]  /*293f0*/  IMAD R104, R125, UR69, RZ ;  /* 0x000000457d687c24 */ /* 0x000fe2000f8e02ff */
[----:B------:R-:W1:Y:S02]  /*29400*/  LDCU UR69, c[0x0][0x3b0] ;  /* 0x00007600ff4577ac */ /* 0x000e640008000800 */
[----:B------:R1:W-:Y:S04]  /*29410*/  LDGSTS.E [R122+-0x72c00], desc[UR40][R120.64], !P4 ;  /* 0x8d400000787a7fae */ /* 0x0003e8000e1a1028 */
[----:B------:R-:W-:Y:S04]  /*29420*/  STL [R1+0x1c64], R104 ;  /* 0x001c646801007387 */ /* 0x000fe80000100800 */
[----:B------:R-:W-:Y:S01]  /*29430*/  STL [R1+0xb204], R104 ;  /* 0x00b2046801007387 */ /* 0x000fe20000100800 */
[----:B-1----:R-:W-:-:S04]  /*29440*/  IMAD.WIDE R122, R126, 0x4, R80 ;  /* 0x000000047e7a7825 */ /* 0x002fc800078e0250 */
[----:B---3--:R-:W-:Y:S01]  /*29450*/  IMAD R0, R124, UR68, RZ ;  /* 0x000000447c007c24 */ /* 0x008fe2000f8e02ff */
[----:B------:R-:W1:Y:S04]  /*29460*/  LDCU UR68, c[0x0][0x3b0] ;  /* 0x00007600ff4477ac */ /* 0x000e680008000800 */
[----:B------:R2:W-:Y:S04]  /*29470*/  STL [R1+0x1bb4], R0 ;  /* 0x001bb40001007387 */ /* 0x0005e80000100800 */
[----:B------:R-:W-:Y:S04]  /*29480*/  STL [R1+0xad18], R122 ;  /* 0x00ad187a01007387 */ /* 0x000fe80000100800 */
[----:B------:R-:W-:Y:S04]  /*29490*/  STL [R1+0xad14], R123 ;  /* 0x00ad147b01007387 */ /* 0x000fe80000100800 */
[----:B------:R-:W-:Y:S01]  /*294a0*/  STL.64 [R1+0x820], R4 ;  /* 0x0008200401007387 */ /* 0x000fe20000100a00 */
[----:B------:R-:W-:Y:S01]  /*294b0*/  IMAD R115, R133, UR67, RZ ;  /* 0x0000004385737c24 */ /* 0x000fe2000f8e02ff */
[----:B------:R-:W3:Y:S02]  /*294c0*/  LDCU UR67, c[0x0][0x3b0] ;  /* 0x00007600ff4377ac */ /* 0x000ee40008000800 */
[----:B------:R-:W3:Y:S01]  /*294d0*/  LDL.LU R133, [R1+0x8f0] ;  /* 0x0008f00001857983 */ /* 0x000ee20000300800 */
[----:B------:R-:W-:Y:S01]  /*294e0*/  IMAD R106, R132, UR66, RZ ;  /* 0x00000042846a7c24 */ /* 0x000fe2000f8e02ff */
[----:B------:R-:W1:Y:S02]  /*294f0*/  LDCU UR66, c[0x0][0x3b0] ;  /* 0x00007600ff4277ac */ /* 0x000e640008000800 */
[----:B------:R-:W-:Y:S04]  /*29500*/  STL [R1+0x1c5c], R115 ;  /* 0x001c5c7301007387 */ /* 0x000fe80000100800 */
[----:B------:R-:W-:Y:S04]  /*29510*/  STL [R1+0xb208], R115 ;  /* 0x00b2087301007387 */ /* 0x000fe80000100800 */
[----:B------:R-:W3:Y:S04]  /*29520*/  LDL.LU R132, [R1+0x938] ;  /* 0x0009380001847983 */ /* 0x000ee80000300800 */
[----:B------:R-:W-:Y:S01]  /*29530*/  STL [R1+0x1c70], R106 ;  /* 0x001c706a01007387 */ /* 0x000fe20000100800 */
[----:B--2---:R-:W-:Y:S01]  /*29540*/  IMAD R0, R137, UR65, RZ ;  /* 0x0000004189007c24 */ /* 0x004fe2000f8e02ff */
[----:B------:R-:W2:Y:S02]  /*29550*/  LDCU UR65, c[0x0][0x3b0] ;  /* 0x00007600ff4177ac */ /* 0x000ea40008000800 */
[----:B------:R-:W-:Y:S04]  /*29560*/  STL [R1+0xb20c], R106 ;  /* 0x00b20c6a01007387 */ /* 0x000fe80000100800 */
[----:B------:R-:W2:Y:S04]  /*29570*/  LDL.LU R138, [R1+0x970] ;  /* 0x00097000018a7983 */ /* 0x000ea80000300800 */
[----:B------:R4:W-:Y:S04]  /*29580*/  STL [R1+0xfdc], R0 ;  /* 0x000fdc0001007387 */ /* 0x0009e80000100800 */
[----:B------:R-:W2:Y:S01]  /*29590*/  LDL.LU R137, [R1+0x880] ;  /* 0x0008800001897983 */ /* 0x000ea20000300800 */
[----:B----4-:R-:W-:Y:S01]  /*295a0*/  IMAD R0, R136, UR64, RZ ;  /* 0x0000004088007c24 */ /* 0x010fe2000f8e02ff */
[----:B------:R-:W4:Y:S02]  /*295b0*/  LDCU UR64, c[0x0][0x3b0] ;  /* 0x00007600ff4077ac */ /* 0x000f240008000800 */
[----:B------:R-:W4:Y:S01]  /*295c0*/  LDL.LU R136, [R1+0x834] ;  /* 0x0008340001887983 */ /* 0x000f220000300800 */
[----:B------:R-:W-:-:S05]  /*295d0*/  VIADD R125, R3, 0x100000 ;  /* 0x00100000037d7836 */ /* 0x000fca0000000000 */
[----:B------:R1:W-:Y:S01]  /*295e0*/  LDGSTS.E [R125+-0x72b80], desc[UR40][R122.64], !P4 ;  /* 0x8d4800007a7d7fae */ /* 0x0003e2000e1a1028 */
[----:B------:R-:W-:-:S05]  /*295f0*/  VIADD R124, R3, 0x100000 ;  /* 0x00100000037c7836 */ /* 0x000fca0000000000 */
[----:B------:R1:W-:Y:S02]  /*29600*/  LDGSTS.E [R124+-0x72b00], desc[UR40][R4.64], !P4 ;  /* 0x8d500000047c7fae */ /* 0x0003e4000e1a1028 */
[----:B-1----:R-:W-:-:S04]  /*29610*/  IADD3 R125, PT, PT, R127, -0x6f, RZ ;  /* 0xffffff917f7d7810 */ /* 0x002fc80007ffe0ff */
[----:B------:R-:W-:Y:S01]  /*29620*/  ISETP.GE.U32.AND P5, PT, R125, 0x7fffff12, PT ;  /* 0x7fffff127d00780c */ /* 0x000fe20003fa6070 */
[----:B------:R-:W-:Y:S01]  /*29630*/  IMAD.WIDE R124, R126, 0x4, R76 ;  /* 0x000000047e7c7825 */ /* 0x000fe200078e024c */
[----:B------:R1:W-:Y:S03]  /*29640*/  STL [R1+0x1b5c], R0 ;  /* 0x001b5c0001007387 */ /* 0x0003e60000100800 */
[C---:B------:R-:W-:Y:S01]  /*29650*/  IMAD.WIDE R126, R134.reuse, 0x4, R82 ;  /* 0x00000004867e7825 */ /* 0x040fe200078e0252 */
[----:B------:R-:W-:Y:S04]  /*29660*/  STL [R1+0xad20], R124 ;  /* 0x00ad207c01007387 */ /* 0x000fe80000100800 */
[----:B------:R-:W-:Y:S04]  /*29670*/  LDGSTS.E [R129+-0x72a80], desc[UR40][R124.64], !P4 ;  /* 0x8d5800007c817fae */ /* 0x000fe8000e1a1028 */
[----:B------:R-:W-:Y:S04]  /*29680*/  STL [R1+0xad1c], R125 ;  /* 0x00ad1c7d01007387 */ /* 0x000fe80000100800 */
[----:B------:R1:W-:Y:S04]  /*29690*/  LDGSTS.E [R128+-0x72400], desc[UR40][R126.64], !P5 ;  /* 0x8dc000007e807fae */ /* 0x0003e8000e9a1028 */
[----:B------:R-:W-:Y:S04]  /*296a0*/  STL [R1+0xad28], R126 ;  /* 0x00ad287e01007387 */ /* 0x000fe80000100800 */
[----:B------:R-:W-:Y:S01]  /*296b0*/  STL [R1+0xad24], R127 ;  /* 0x00ad247f01007387 */ /* 0x000fe20000100800 */
[----:B-1----:R-:W-:-:S03]  /*296c0*/  IMAD.WIDE R128, R134, 0x4, R80 ;  /* 0x0000000486807825 */ /* 0x002fc600078e0250 */
[----:B------:R-:W4:Y:S01]  /*296d0*/  LDL.LU R141, [R1+0x8b8] ;  /* 0x0008b800018d7983 */ /* 0x000f220000300800 */
[----:B---3--:R-:W-:Y:S01]  /*296e0*/  IMAD R105, R133, UR63, RZ ;  /* 0x0000003f85697c24 */ /* 0x008fe2000f8e02ff */
[----:B------:R-:W1:Y:S04]  /*296f0*/  LDCU UR63, c[0x0][0x3b0] ;  /* 0x00007600ff3f77ac */ /* 0x000e680008000800 */
[----:B------:R-:W-:Y:S01]  /*29700*/  STL [R1+0x1c68], R105 ;  /* 0x001c686901007387 */ /* 0x000fe20000100800 */
[----:B------:R-:W-:-:S03]  /*29710*/  IMAD R0, R132, UR62, RZ ;  /* 0x0000003e84007c24 */ /* 0x000fc6000f8e02ff */
[----:B------:R-:W-:Y:S01]  /*29720*/  STL [R1+0xb210], R105 ;  /* 0x00b2106901007387 */ /* 0x000fe20000100800 */
[C---:B------:R-:W-:Y:S01]  /*29730*/  VIADD R133, R3.reuse, 0x100000 ;  /* 0x0010000003857836 */ /* 0x040fe20000000000 */
[----:B------:R-:W-:Y:S01]  /*29740*/  IADD3 R132, PT, PT, R3, 0x100000, RZ ;  /* 0x0010000003847810 */ /* 0x000fe20007ffe0ff */
[----:B------:R-:W-:Y:S01]  /*29750*/  IMAD.WIDE R4, R147, 0x4, R82 ;  /* 0x0000000493047825 */ /* 0x000fe200078e0252 */
[----:B------:R2:W-:Y:S01]  /*29760*/  STL [R1+0x1c6c], R0 ;  /* 0x001c6c0001007387 */ /* 0x0005e20000100800 */
[----:B------:R-:W3:Y:S03]  /*29770*/  LDCU UR62, c[0x0][0x3b0] ;  /* 0x00007600ff3e77ac */ /* 0x000ee60008000800 */
[----:B------:R-:W-:Y:S04]  /*29780*/  STL [R1+0xad30], R128 ;  /* 0x00ad308001007387 */ /* 0x000fe80000100800 */
[----:B------:R-:W-:Y:S04]  /*29790*/  STL [R1+0xad2c], R129 ;  /* 0x00ad2c8101007387 */ /* 0x000fe80000100800 */
[----:B------:R-:W3:Y:S01]  /*297a0*/  LDL.LU R140, [R1+0x8ac] ;  /* 0x0008ac00018c7983 */ /* 0x000ee20000300800 */
[----:B--2---:R-:W-:Y:S01]  /*297b0*/  IMAD R0, R138, UR61, RZ ;  /* 0x0000003d8a007c24 */ /* 0x004fe2000f8e02ff */
[----:B------:R-:W2:Y:S02]  /*297c0*/  LDCU UR61, c[0x0][0x3b0] ;  /* 0x00007600ff3d77ac */ /* 0x000ea40008000800 */
[----:B------:R-:W2:Y:S04]  /*297d0*/  LDL.LU R138, [R1+0x890] ;  /* 0x00089000018a7983 */ /* 0x000ea80000300800 */
[----:B------:R1:W-:Y:S04]  /*297e0*/  STL [R1+0x1c78], R0 ;  /* 0x001c780001007387 */ /* 0x0003e80000100800 */
[----:B------:R-:W-:Y:S04]  /*297f0*/  STL [R1+0xad38], R130 ;  /* 0x00ad388201007387 */ /* 0x000fe80000100800 */
[----:B------:R4:W-:Y:S01]  /*29800*/  LDGSTS.E [R133+-0x72380], desc[UR40][R128.64], !P5 ;  /* 0x8dc8000080857fae */ /* 0x0009e2000e9a1028 */
[----:B-1----:R-:W-:Y:S01]  /*29810*/  IMAD R0, R137, UR60, RZ ;  /* 0x0000003c89007c24 */ /* 0x002fe2000f8e02ff */
[----:B------:R-:W1:Y:S02]  /*29820*/  LDCU UR60, c[0x0][0x3b0] ;  /* 0x00007600ff3c77ac */ /* 0x000e640008000800 */
[----:B------:R-:W-:Y:S04]  /*29830*/  STL [R1+0xad34], R131 ;  /* 0x00ad348301007387 */ /* 0x000fe80000100800 */
[----:B------:R4:W-:Y:S04]  /*29840*/  STL [R1+0x1c88], R0 ;  /* 0x001c880001007387 */ /* 0x0009e80000100800 */
[----:B------:R-:W2:Y:S01]  /*29850*/  LDL.LU R148, [R1+0x8a8] ;  /* 0x0008a80001947983 */ /* 0x000ea20000300800 */
[----:B----4-:R-:W-:-:S03]  /*29860*/  VIADD R133, R135, 0xffffff8d ;  /* 0xffffff8d87857836 */ /* 0x010fc60000000000 */
[----:B------:R4:W-:Y:S01]  /*29870*/  LDGSTS.E [R132+-0x72300], desc[UR40][R130.64], !P5 ;  /* 0x8dd0000082847fae */ /* 0x0009e2000e9a1028 */
[----:B------:R-:W-:Y:S01]  /*29880*/  IMAD R0, R136, UR59, RZ ;  /* 0x0000003b88007c24 */ /* 0x000fe2000f8e02ff */
[----:B------:R-:W-:Y:S01]  /*29890*/  ISETP.GE.U32.AND P4, PT, R133, 0x7fffff0e, PT ;  /* 0x7fffff0e8500780c */ /* 0x000fe20003f86070 */
[----:B------:R-:W-:Y:S01]  /*298a0*/  VIADD R137, R3, 0x100000 ;  /* 0x0010000003897836 */ /* 0x000fe20000000000 */
[----:B------:R-:W1:Y:S02]  /*298b0*/  LDCU UR59, c[0x0][0x3b0] ;  /* 0x00007600ff3b77ac */ /* 0x000e640008000800 */
[----:B------:R3:W-:Y:S04]  /*298c0*/  STL [R1+0xfd4], R0 ;  /* 0x000fd40001007387 */ /* 0x0007e80000100800 */
[----:B------:R-:W2:Y:S04]  /*298d0*/  LDL.LU R150, [R1+0x874] ;  /* 0x0008740001967983 */ /* 0x000ea80000300800 */
[----:B------:R-:W2:Y:S04]  /*298e0*/  LDL.LU R152, [R1+0x830] ;  /* 0x0008300001987983 */ /* 0x000ea80000300800 */
[----:B------:R-:W2:Y:S01]  /*298f0*/  LDL.LU R151, [R1+0x870] ;  /* 0x0008700001977983 */ /* 0x000ea20000300800 */
[----:B----4-:R-:W-:-:S04]  /*29900*/  IMAD.WIDE R132, R134, 0x4, R76 ;  /* 0x0000000486847825 */ /* 0x010fc800078e024c */
[----:B------:R-:W-:Y:S01]  /*29910*/  IMAD.WIDE R134, R142, 0x4, R82 ;  /* 0x000000048e867825 */ /* 0x000fe200078e0252 */
[----:B------:R-:W-:Y:S03]  /*29920*/  STL [R1+0xad40], R132 ;  /* 0x00ad408401007387 */ /* 0x000fe60000100800 */
[----:B------:R-:W-:Y:S01]  /*29930*/  VIADD R136, R3, 0x100000 ;  /* 0x0010000003887836 */ /* 0x000fe20000000000 */
[----:B------:R-:W-:Y:S04]  /*29940*/  LDGSTS.E [R137+-0x72280], desc[UR40][R132.64], !P5 ;  /* 0x8dd8000084897fae */ /* 0x000fe8000e9a1028 */
[----:B------:R4:W-:Y:S01]  /*29950*/  LDGSTS.E [R136+-0x71c00], desc[UR40][R134.64], !P4 ;  /* 0x8e40000086887fae */ /* 0x0009e2000e1a1028 */
[----:B------:R-:W-:-:S02]  /*29960*/  IMAD R119, R141, UR58, RZ ;  /* 0x0000003a8d777c24 */ /* 0x000fc4000f8e02ff */
[----:B----4-:R-:W-:-:S03]  /*29970*/  IMAD.WIDE R136, R142, 0x4, R80 ;  /* 0x000000048e887825 */ /* 0x010fc600078e0250 */
[----:B------:R-:W-:Y:S01]  /*29980*/  STL [R1+0x1ba4], R119 ;  /* 0x001ba47701007387 */ /* 0x000fe20000100800 */
[----:B------:R-:W-:Y:S01]  /*29990*/  IADD3 R141, PT, PT, R3, 0x100000, RZ ;  /* 0x00100000038d7810 */ /* 0x000fe20007ffe0ff */
[----:B------:R-:W4:Y:S02]  /*299a0*/  LDCU UR58, c[0x0][0x3b0] ;  /* 0x00007600ff3a77ac */ /* 0x000f240008000800 */
[----:B------:R-:W-:Y:S04]  /*299b0*/  STL [R1+0xb214], R119 ;  /* 0x00b2147701007387 */ /* 0x000fe80000100800 */
[----:B------:R-:W-:Y:S04]  /*299c0*/  STL [R1+0xad3c], R133 ;  /* 0x00ad3c8501007387 */ /* 0x000fe80000100800 */
[----:B------:R-:W-:Y:S04]  /*299d0*/  STL [R1+0xad48], R134 ;  /* 0x00ad488601007387 */ /* 0x000fe80000100800 */
[----:B------:R-:W-:Y:S04]  /*299e0*/  STL [R1+0xad44], R135 ;  /* 0x00ad448701007387 */ /* 0x000fe80000100800 */
[----:B------:R1:W-:Y:S02]  /*299f0*/  LDGSTS.E [R141+-0x71b80], desc[UR40][R136.64], !P4 ;  /* 0x8e480000888d7fae */ /* 0x0003e4000e1a1028 */
[----:B-1----:R-:W-:-:S05]  /*29a00*/  VIADD R141, R143, 0xffffff89 ;  /* 0xffffff898f8d7836 */ /* 0x002fca0000000000 */
[----:B------:R-:W-:Y:S01]  /*29a10*/  ISETP.GE.U32.AND P5, PT, R141, 0x7fffff0a, PT ;  /* 0x7fffff0a8d00780c */ /* 0x000fe20003fa6070 */
[----:B---3--:R-:W-:Y:S01]  /*29a20*/  IMAD R0, R140, UR57, RZ ;  /* 0x000000398c007c24 */ /* 0x008fe2000f8e02ff */
[----:B------:R-:W1:Y:S04]  /*29a30*/  LDCU UR57, c[0x0][0x3b0] ;  /* 0x00007600ff3977ac */ /* 0x000e680008000800 */
[----:B------:R2:W-:Y:S04]  /*29a40*/  STL [R1+0x1c7c], R0 ;  /* 0x001c7c0001007387 */ /* 0x0005e80000100800 */
[----:B------:R-:W3:Y:S01]  /*29a50*/  LDL.LU R149, [R1+0x8e4] ;  /* 0x0008e40001957983 */ /* 0x000ee20000300800 */
[----:B--2---:R-:W-:Y:S01]  /*29a60*/  IMAD R0, R138, UR56, RZ ;  /* 0x000000388a007c24 */ /* 0x004fe2000f8e02ff */
[----:B------:R-:W2:Y:S04]  /*29a70*/  LDCU UR56, c[0x0][0x3b0] ;  /* 0x00007600ff3877ac */ /* 0x000ea80008000800 */
[----:B------:R1:W-:Y:S01]  /*29a80*/  STL [R1+0x1c98], R0 ;  /* 0x001c980001007387 */ /* 0x0003e20000100800 */
[----:B------:R-:W-:-:S03]  /*29a90*/  IMAD.WIDE R138, R142, 0x4, R78 ;  /* 0x000000048e8a7825 */ /* 0x000fc600078e024e */
[----:B------:R-:W-:Y:S01]  /*29aa0*/  STL [R1+0xad50], R136 ;  /* 0x00ad508801007387 */ /* 0x000fe20000100800 */
[----:B-1----:R-:W-:-:S03]  /*29ab0*/  IMAD R0, R148, UR55, RZ ;  /* 0x0000003794007c24 */ /* 0x002fc6000f8e02ff */
[----:B------:R-:W-:Y:S01]  /*29ac0*/  STL [R1+0xad4c], R137 ;  /* 0x00ad4c8901007387 */ /* 0x000fe20000100800 */
[----:B------:R-:W-:Y:S01]  /*29ad0*/  VIADD R140, R3, 0x100000 ;  /* 0x00100000038c7836 */ /* 0x000fe20000000000 */
[----:B------:R-:W1:Y:S02]  /*29ae0*/  LDCU UR55, c[0x0][0x3b0] ;  /* 0x00007600ff3777ac */ /* 0x000e640008000800 */
[----:B------:R-:W2:Y:S04]  /*29af0*/  LDL.LU R148, [R1+0x8c4] ;  /* 0x0008c40001947983 */ /* 0x000ea80000300800 */
[----:B------:R4:W-:Y:S04]  /*29b00*/  STL [R1+0x1b4c], R0 ;  /* 0x001b4c0001007387 */ /* 0x0009e80000100800 */
[----:B------:R-:W-:Y:S04]  /*29b10*/  STL [R1+0xad58], R138 ;  /* 0x00ad588a01007387 */ /* 0x000fe80000100800 */
[----:B------:R1:W-:Y:S01]  /*29b20*/  LDGSTS.E [R140+-0x71b00], desc[UR40][R138.64], !P4 ;  /* 0x8e5000008a8c7fae */ /* 0x0003e2000e1a1028 */
[----:B----4-:R-:W-:Y:S01]  /*29b30*/  IMAD R0, R150, UR54, RZ ;  /* 0x0000003696007c24 */ /* 0x010fe2000f8e02ff */
[----:B------:R-:W4:Y:S02]  /*29b40*/  LDCU UR54, c[0x0][0x3b0] ;  /* 0x00007600ff3677ac */ /* 0x000f240008000800 */
[----:B------:R-:W-:Y:S01]  /*29b50*/  STL [R1+0xad54], R139 ;  /* 0x00ad548b01007387 */ /* 0x000fe20000100800 */
[----:B------:R-:W2:Y:S03]  /*29b60*/  LDC R150, c[0x0][0x3a0] ;  /* 0x0000e800ff967b82 */ /* 0x000ea60000000800 */
[----:B------:R1:W-:Y:S02]  /*29b70*/  STL [R1+0x1c84], R0 ;  /* 0x001c840001007387 */ /* 0x0003e40000100800 */
[----:B-1----:R-:W-:Y:S01]  /*29b80*/  IMAD R0, R152, UR53, RZ ;  /* 0x0000003598007c24 */ /* 0x002fe2000f8e02ff */
[----:B------:R-:W1:Y:S04]  /*29b90*/  LDCU UR53, c[0x0][0x3b0] ;  /* 0x00007600ff3577ac */ /* 0x000e680008000800 */
[----:B------:R4:W-:Y:S04]  /*29ba0*/  STL [R1+0x1c90], R0 ;  /* 0x001c900001007387 */ /* 0x0009e80000100800 */
[----:B------:R-:W2:Y:S04]  /*29bb0*/  LDL.LU R153, [R1+0x96c] ;  /* 0x00096c0001997983 */ /* 0x000ea80000300800 */
[----:B------:R-:W2:Y:S01]  /*29bc0*/  LDL.LU R152, [R1+0x910] ;  /* 0x0009100001987983 */ /* 0x000ea20000300800 */
[----:B----4-:R-:W-:Y:S01]  /*29bd0*/  IMAD R0, R151, UR52, RZ ;  /* 0x0000003497007c24 */ /* 0x010fe2000f8e02ff */
[----:B------:R-:W4:Y:S01]  /*29be0*/  LDCU UR52, c[0x0][0x3b0] ;  /* 0x00007600ff3477ac */ /* 0x000f220008000800 */
[----:B------:R-:W-:-:S03]  /*29bf0*/  IMAD.WIDE R140, R142, 0x4, R76 ;  /* 0x000000048e8c7825 */ /* 0x000fc600078e024c */
[----:B------:R3:W-:Y:S04]  /*29c00*/  STL [R1+0x1c94], R0 ;  /* 0x001c940001007387 */ /* 0x0007e80000100800 */
[----:B------:R-:W-:Y:S04]  /*29c10*/  STL.64 [R1+0x830], R4 ;  /* 0x0008300401007387 */ /* 0x000fe80000100a00 */
[----:B------:R-:W-:Y:S04]  /*29c20*/  STL [R1+0xad60], R140 ;  /* 0x00ad608c01007387 */ /* 0x000fe80000100800 */
[----:B------:R-:W-:Y:S04]  /*29c30*/  STL [R1+0xad5c], R141 ;  /* 0x00ad5c8d01007387 */ /* 0x000fe80000100800 */
[----:B------:R-:W4:Y:S01]  /*29c40*/  LDL.LU R151, [R1+0x904] ;  /* 0x0009040001977983 */ /* 0x000f220000300800 */
[----:B------:R-:W-:-:S03]  /*29c50*/  IMAD.WIDE R142, R147, 0x4, R80 ;  /* 0x00000004938e7825 */ /* 0x000fc600078e0250 */
[----:B------:R-:W-:Y:S04]  /*29c60*/  LDGSTS.E [R146+-0x71a80], desc[UR40][R140.64], !P4 ;  /* 0x8e5800008c927fae */ /* 0x000fe8000e1a1028 */
[----:B------:R-:W-:Y:S04]  /*29c70*/  LDGSTS.E [R145+-0x71400], desc[UR40][R4.64], !P5 ;  /* 0x8ec0000004917fae */ /* 0x000fe8000e9a1028 */
[----:B------:R1:W-:Y:S02]  /*29c80*/  LDGSTS.E [R144+-0x71380], desc[UR40][R142.64], !P5 ;  /* 0x8ec800008e907fae */ /* 0x0003e4000e9a1028 */
[----:B-1----:R-:W-:-:S04]  /*29c90*/  IMAD.WIDE R144, R147, 0x4, R78 ;  /* 0x0000000493907825 */ /* 0x002fc800078e024e */
[----:B------:R-:W-:-:S04]  /*29ca0*/  IMAD.WIDE R146, R147, 0x4, R76 ;  /* 0x0000000493927825 */ /* 0x000fc800078e024c */
[----:B---3--:R-:W-:Y:S01]  /*29cb0*/  IMAD R0, R149, UR51, RZ ;  /* 0x0000003395007c24 */ /* 0x008fe2000f8e02ff */
[----:B------:R-:W1:Y:S04]  /*29cc0*/  LDCU UR51, c[0x0][0x3b0] ;  /* 0x00007600ff3377ac */ /* 0x000e680008000800 */
[----:B------:R2:W-:Y:S04]  /*29cd0*/  STL [R1+0x1c9c], R0 ;  /* 0x001c9c0001007387 */ /* 0x0005e80000100800 */
[----:B------:R-:W-:Y:S04]  /*29ce0*/  STL [R1+0xad68], R142 ;  /* 0x00ad688e01007387 */ /* 0x000fe80000100800 */
[----:B------:R-:W-:Y:S04]  /*29cf0*/  STL [R1+0xad64], R143 ;  /* 0x00ad648f01007387 */ /* 0x000fe80000100800 */
[----:B------:R-:W3:Y:S04]  /*29d00*/  LDL.LU R157, [R1+0x8a4] ;  /* 0x0008a400019d7983 */ /* 0x000ee80000300800 */
[----:B------:R-:W3:Y:S01]  /*29d10*/  LDL.LU R156, [R1+0x884] ;  /* 0x00088400019c7983 */ /* 0x000ee20000300800 */
[----:B--2---:R-:W-:Y:S01]  /*29d20*/  IMAD R0, R148, UR50, RZ ;  /* 0x0000003294007c24 */ /* 0x004fe2000f8e02ff */
[C---:B------:R-:W-:Y:S01]  /*29d30*/  IADD3 R148, PT, PT, R3.reuse, 0x100000, RZ ;  /* 0x0010000003947810 */ /* 0x040fe20007ffe0ff */
[----:B------:R-:W-:Y:S01]  /*29d40*/  VIADD R149, R3, 0x100000 ;  /* 0x0010000003957836 */ /* 0x000fe20000000000 */
[----:B------:R-:W2:Y:S02]  /*29d50*/  LDCU UR50, c[0x0][0x3b0] ;  /* 0x00007600ff3277ac */ /* 0x000ea40008000800 */
[----:B------:R1:W-:Y:S04]  /*29d60*/  STL [R1+0xfc4], R0 ;  /* 0x000fc40001007387 */ /* 0x0003e80000100800 */
[----:B------:R-:W-:Y:S04]  /*29d70*/  STL [R1+0xad70], R144 ;  /* 0x00ad709001007387 */ /* 0x000fe80000100800 */
[----:B------:R-:W-:Y:S04]  /*29d80*/  STL [R1+0xad6c], R145 ;  /* 0x00ad6c9101007387 */ /* 0x000fe80000100800 */
[----:B------:R-:W-:Y:S04]  /*29d90*/  LDGSTS.E [R149+-0x71300], desc[UR40][R144.64], !P5 ;  /* 0x8ed0000090957fae */ /* 0x000fe8000e9a1028 */
[----:B------:R1:W-:Y:S02]  /*29da0*/  LDGSTS.E [R148+-0x71280], desc[UR40][R146.64], !P5 ;  /* 0x8ed8000092947fae */ /* 0x0003e4000e9a1028 */
[----:B-1----:R-:W-:Y:S01]  /*29db0*/  IMAD R0, R153, UR49, RZ ;  /* 0x0000003199007c24 */ /* 0x002fe2000f8e02ff */
[----:B------:R-:W1:Y:S04]  /*29dc0*/  LDCU UR49, c[0x0][0x3b0] ;  /* 0x00007600ff3177ac */ /* 0x000e680008000800 */
[----:B------:R2:W-:Y:S04]  /*29dd0*/  STL [R1+0x1b94], R0 ;  /* 0x001b940001007387 */ /* 0x0005e80000100800 */
[----:B------:R-:W-:Y:S01]  /*29de0*/  STL [R1+0xad78], R146 ;  /* 0x00ad789201007387 */ /* 0x000fe20000100800 */
[----:B--2---:R-:W-:-:S03]  /*29df0*/  IMAD R0, R152, UR48, RZ ;  /* 0x0000003098007c24 */ /* 0x004fc6000f8e02ff */
[----:B------:R-:W-:Y:S01]  /*29e00*/  STL [R1+0xad74], R147 ;  /* 0x00ad749301007387 */ /* 0x000fe20000100800 */
[----:B------:R-:W-:Y:S01]  /*29e10*/  IMAD.WIDE R148, R154, 0x4, R82 ;  /* 0x000000049a947825 */ /* 0x000fe200078e0252 */
[----:B------:R-:W2:Y:S02]  /*29e20*/  LDCU UR48, c[0x0][0x3b0] ;  /* 0x00007600ff3077ac */ /* 0x000ea40008000800 */
[----:B------:R4:W-:Y:S04]  /*29e30*/  STL [R1+0x1c8c], R0 ;  /* 0x001c8c0001007387 */ /* 0x0009e80000100800 */
[----:B------:R-:W2:Y:S01]  /*29e40*/  LDL.LU R167, [R1+0x9ec] ;  /* 0x0009ec0001a77983 */ /* 0x000ea20000300800 */
[----:B----4-:R-:W-:Y:S01]  /*29e50*/  IMAD R0, R151, UR6, RZ ;  /* 0x0000000697007c24 */ /* 0x010fe2000f8e02ff */
[----:B------:R-:W4:Y:S04]  /*29e60*/  LDCU UR6, c[0x0][0x3b0] ;  /* 0x00007600ff0677ac */ /* 0x000f280008000800 */
[----:B------:R3:W-:Y:S04]  /*29e70*/  STL [R1+0x1ca0], R0 ;  /* 0x001ca00001007387 */ /* 0x0007e80000100800 */
[----:B------:R-:W-:Y:S04]  /*29e80*/  STL [R1+0xad80], R148 ;  /* 0x00ad809401007387 */ /* 0x000fe80000100800 */
[----:B------:R-:W-:Y:S04]  /*29e90*/  STL [R1+0xad7c], R149 ;  /* 0x00ad7c9501007387 */ /* 0x000fe80000100800 */
[----:B------:R-:W4:Y:S01]  /*29ea0*/  LDL.LU R180, [R1+0x8b4] ;  /* 0x0008b40001b47983 */ /* 0x000f220000300800 */
[----:B------:R-:W-:-:S03]  /*29eb0*/  VIADD R150, R150, 0xffffff85 ;  /* 0xffffff8596967836 */ /* 0x000fc60000000000 */
[----:B------:R-:W4:Y:S02]  /*29ec0*/  LDL.LU R173, [R1+0x8d4] ;  /* 0x0008d40001ad7983 */ /* 0x000f240000300800 */
[----:B------:R-:W-:Y:S01]  /*29ed0*/  ISETP.GE.U32.AND P4, PT, R150, 0x7fffff06, PT ;  /* 0x7fffff069600780c */ /* 0x000fe20003f86070 */
[----:B------:R-:W-:-:S04]  /*29ee0*/  IMAD.WIDE R150, R154, 0x4, R80 ;  /* 0x000000049a967825 */ /* 0x000fc800078e0250 */
[C---:B------:R-:W-:Y:S02]  /*29ef0*/  VIADD R153, R3.reuse, 0x100000 ;  /* 0x0010000003997836 */ /* 0x040fe40000000000 */
[----:B------:R-:W-:-:S06]  /*29f00*/  VIADD R152, R3, 0x100000 ;  /* 0x0010000003987836 */ /* 0x000fcc0000000000 */
[----:B------:R1:W-:Y:S04]  /*29f10*/  LDGSTS.E [R153+-0x70c00], desc[UR40][R148.64], !P4 ;  /* 0x8f40000094997fae */ /* 0x0003e8000e1a1028 */
[----:B------:R1:W-:Y:S02]  /*29f20*/  LDGSTS.E [R152+-0x70b80], desc[UR40][R150.64], !P4 ;  /* 0x8f48000096987fae */ /* 0x0003e4000e1a1028 */
[----:B-1----:R-:W-:-:S05]  /*29f30*/  VIADD R153, R155, 0xffffff81 ;  /* 0xffffff819b997836 */ /* 0x002fca0000000000 */
[----:B------:R-:W-:Y:S01]  /*29f40*/  ISETP.GE.U32.AND P5, PT, R153, 0x7fffff02, PT ;  /* 0x7fffff029900780c */ /* 0x000fe20003fa6070 */
[----:B------:R-:W-:-:S04]  /*29f50*/  IMAD.WIDE R152, R154, 0x4, R78 ;  /* 0x000000049a987825 */ /* 0x000fc800078e024e */
[----:B------:R-:W-:Y:S01]  /*29f60*/  IMAD.WIDE R154, R154, 0x4, R76 ;  /* 0x000000049a9a7825 */ /* 0x000fe200078e024c */
[----:B------:R-:W-:Y:S03]  /*29f70*/  LDGSTS.E [R160+-0x70b00], desc[UR40][R152.64], !P4 ;  /* 0x8f50000098a07fae */ /* 0x000fe6000e1a1028 */
[----:B------:R-:W-:Y:S01]  /*29f80*/  VIADD R158, R3, 0x100000 ;  /* 0x00100000039e7836 */ /* 0x000fe20000000000 */
[----:B------:R-:W-:Y:S01]  /*29f90*/  LDGSTS.E [R159+-0x70a80], desc[UR40][R154.64], !P4 ;  /* 0x8f5800009a9f7fae */ /* 0x000fe2000e1a1028 */
[----:B---3--:R-:W-:Y:S01]  /*29fa0*/  IMAD R0, R157, UR7, RZ ;  /* 0x000000079d007c24 */ /* 0x008fe2000f8e02ff */
[----:B------:R-:W1:Y:S04]  /*29fb0*/  LDCU UR7, c[0x0][0x3b0] ;  /* 0x00007600ff0777ac */ /* 0x000e680008000800 */
[----:B------:R3:W-:Y:S04]  /*29fc0*/  STL [R1+0x1cac], R0 ;  /* 0x001cac0001007387 */ /* 0x0007e80000100800 */
[----:B------:R-:W-:Y:S04]  /*29fd0*/  STL [R1+0xad88], R150 ;  /* 0x00ad889601007387 */ /* 0x000fe80000100800 */
[----:B------:R-:W-:Y:S04]  /*29fe0*/  STL [R1+0xad84], R151 ;  /* 0x00ad849701007387 */ /* 0x000fe80000100800 */
[----:B------:R-:W4:Y:S01]  /*29ff0*/  LDL.LU R170, [R1+0x8d0] ;  /* 0x0008d00001aa7983 */ /* 0x000f220000300800 */
[----:B---3--:R-:W-:Y:S01]  /*2a000*/  IMAD R0, R156, UR47, RZ ;  /* 0x0000002f9c007c24 */ /* 0x008fe2000f8e02ff */
[----:B------:R-:W3:Y:S02]  /*2a010*/  LDCU UR47, c[0x0][0x3b0] ;  /* 0x00007600ff2f77ac */ /* 0x000ee40008000800 */
[----:B------:R-:W3:Y:S04]  /*2a020*/  LDL.LU R169, [R1+0x8c0] ;  /* 0x0008c00001a97983 */ /* 0x000ee80000300800 */
[----:B------:R2:W-:Y:S04]  /*2a030*/  STL [R1+0x1ca8], R0 ;  /* 0x001ca80001007387 */ /* 0x0005e80000100800 */
[----:B------:R-:W-:Y:S04]  /*2a040*/  STL [R1+0xad90], R152 ;  /* 0x00ad909801007387 */ /* 0x000fe80000100800 */
[----:B------:R-:W-:Y:S04]  /*2a050*/  STL [R1+0xad8c], R153 ;  /* 0x00ad8c9901007387 */ /* 0x000fe80000100800 */
[----:B------:R-:W3:Y:S01]  /*2a060*/  LDL.LU R168, [R1+0x8a0] ;  /* 0x0008a00001a87983 */ /* 0x000ee20000300800 */
[----:B------:R-:W-:-:S05]  /*2a070*/  IMAD.WIDE R156, R166, 0x4, R82 ;  /* 0x00000004a69c7825 */ /* 0x000fca00078e0252 */
        /* <DEDUP_REMOVED lines=8> */
[----:B----4-:R-:W-:-:S03]  /*2a100*/  IMAD R0, R180, UR45, RZ ;  /* 0x0000002db4007c24 */ /* 0x010fc6000f8e02ff */
[----:B------:R-:W-:Y:S01]  /*2a110*/  STL [R1+0xad9c], R157 ;  /* 0x00ad9c9d01007387 */ /* 0x000fe20000100800 */
[C---:B-1----:R-:W-:Y:S01]  /*2a120*/  IMAD.WIDE R158, R166.reuse, 0x4, R80 ;  /* 0x00000004a69e7825 */ /* 0x042fe200078e0250 */
[----:B------:R-:W1:Y:S02]  /*2a130*/  LDCU UR45, c[0x0][0x3b0] ;  /* 0x00007600ff2d77ac */ /* 0x000e640008000800 */
[----:B------:R4:W-:Y:S04]  /*2a140*/  STL [R1+0x1cb0], R0 ;  /* 0x001cb00001007387 */ /* 0x0009e80000100800 */
[----:B------:R-:W2:Y:S01]  /*2a150*/  LDL.LU R180, [R1+0x8b0] ;  /* 0x0008b00001b47983 */ /* 0x000ea20000300800 */
[----:B------:R-:W-:-:S03]  /*2a160*/  IMAD.WIDE R160, R166, 0x4, R78 ;  /* 0x00000004a6a07825 */ /* 0x000fc600078e024e */
[----:B------:R1:W-:Y:S01]  /*2a170*/  LDGSTS.E [R163+-0x70380], desc[UR40][R158.64], !P5 ;  /* 0x8fc800009ea37fae */ /* 0x0003e2000e9a1028 */
[----:B----4-:R-:W-:Y:S01]  /*2a180*/  IMAD R0, R173, UR44, RZ ;  /* 0x0000002cad007c24 */ /* 0x010fe2000f8e02ff */
[----:B------:R-:W4:Y:S02]  /*2a190*/  LDCU UR44, c[0x0][0x3b0] ;  /* 0x00007600ff2c77ac */ /* 0x000f240008000800 */
[----:B------:R1:W-:Y:S04]  /*2a1a0*/  LDGSTS.E [R162+-0x70300], desc[UR40][R160.64], !P5 ;  /* 0x8fd00000a0a27fae */ /* 0x0003e8000e9a1028 */
[----:B------:R1:W-:Y:S04]  /*2a1b0*/  STL [R1+0x1cc4], R0 ;  /* 0x001cc40001007387 */ /* 0x0003e80000100800 */
[----:B------:R-:W-:Y:S04]  /*2a1c0*/  STL [R1+0xada8], R158 ;  /* 0x00ada89e01007387 */ /* 0x000fe80000100800 */
[----:B------:R-:W-:Y:S01]  /*2a1d0*/  STL [R1+0xada4], R159 ;  /* 0x00ada49f01007387 */ /* 0x000fe20000100800 */
[----:B-1----:R-:W-:Y:S01]  /*2a1e0*/  IMAD R0, R170, UR43, RZ ;  /* 0x0000002baa007c24 */ /* 0x002fe2000f8e02ff */
[----:B------:R-:W1:Y:S02]  /*2a1f0*/  LDCU UR43, c[0x0][0x3b0] ;  /* 0x00007600ff2b77ac */ /* 0x000e640008000800 */
[----:B------:R-:W4:Y:S04]  /*2a200*/  LDL.LU R170, [R1+0x9e8] ;  /* 0x0009e80001aa7983 */ /* 0x000f280000300800 */
[----:B------:R3:W-:Y:S04]  /*2a210*/  STL [R1+0x1b88], R0 ;  /* 0x001b880001007387 */ /* 0x0007e80000100800 */
[----:B------:R-:W-:Y:S04]  /*2a220*/  STL [R1+0xadb0], R160 ;  /* 0x00adb0a001007387 */ /* 0x000fe80000100800 */
[----:B------:R-:W-:Y:S01]  /*2a230*/  STL [R1+0xadac], R161 ;  /* 0x00adaca101007387 */ /* 0x000fe20000100800 */
[----:B---3--:R-:W-:Y:S01]  /*2a240*/  IMAD R0, R169, UR42, RZ ;  /* 0x0000002aa9007c24 */ /* 0x008fe2000f8e02ff */
[----:B------:R-:W3:Y:S02]  /*2a250*/  LDCU UR42, c[0x0][0x3b0] ;  /* 0x00007600ff2a77ac */ /* 0x000ee40008000800 */
[----:B------:R-:W3:Y:S01]  /*2a260*/  LDL.LU R173, [R1+0x968] ;  /* 0x0009680001ad7983 */ /* 0x000ee20000300800 */
[----:B------:R-:W-:Y:S01]  /*2a270*/  VIADD R163, R164, 0xfffffffc ;  /* 0xfffffffca4a37836 */ /* 0x000fe20000000000 */
[----:B------:R-:W1:Y:S02]  /*2a280*/  LDC R169, c[0x0][0x3a0] ;  /* 0x0000e800ffa97b82 */ /* 0x000e640000000800 */
[----:B------:R2:W-:Y:S04]  /*2a290*/  STL [R1+0x1ca4], R0 ;  /* 0x001ca40001007387 */ /* 0x0005e80000100800 */
[----:B------:R-:W3:Y:S01]  /*2a2a0*/  LDL.LU R184, [R1+0x900] ;  /* 0x0009000001b87983 */ /* 0x000ee20000300800 */
[----:B--2---:R-:W-:Y:S01]  /*2a2b0*/  IMAD R0, R168, UR39, RZ ;  /* 0x00000027a8007c24 */ /* 0x004fe2000f8e02ff */
[----:B------:R-:W-:Y:S01]  /*2a2c0*/  ISETP.GE.U32.AND P4, PT, R163, 0x7fffff7d, PT ;  /* 0x7fffff7da300780c */ /* 0x000fe20003f86070 */
[----:B------:R-:W-:Y:S01]  /*2a2d0*/  IMAD R168, R172, 0x3, RZ ;  /* 0x00000003aca87824 */ /* 0x000fe200078e02ff */
[----:B------:R-:W2:Y:S02]  /*2a2e0*/  LDCU UR39, c[0x0][0x3b0] ;  /* 0x00007600ff2777ac */ /* 0x000ea40008000800 */
[----:B------:R1:W-:Y:S04]  /*2a2f0*/  STL [R1+0x1ccc], R0 ;  /* 0x001ccc0001007387 */ /* 0x0003e80000100800 */
[----:B------:R-:W2:Y:S01]  /*2a300*/  LDL.LU R182, [R1+0x9f8] ;  /* 0x0009f80001b67983 */ /* 0x000ea20000300800 */
[----:B-1----:R-:W-:-:S02]  /*2a310*/  IMAD R0, R167, UR38, RZ ;  /* 0x00000026a7007c24 */ /* 0x002fc4000f8e02ff */
[----:B------:R-:W-:-:S04]  /*2a320*/  IMAD.WIDE R4, R168, 0x4, R82 ;  /* 0x00000004a8047825 */ /* 0x000fc800078e0252 */
[----:B------:R-:W-:Y:S01]  /*2a330*/  IMAD.WIDE R162, R166, 0x4, R76 ;  /* 0x00000004a6a27825 */ /* 0x000fe200078e024c */
[----:B------:R1:W-:Y:S03]  /*2a340*/  STL [R1+0x1cc8], R0 ;  /* 0x001cc80001007387 */ /* 0x0003e60000100800 */
[----:B------:R-:W-:Y:S01]  /*2a350*/  VIADD R164, R3, 0x100000 ;  /* 0x0010000003a47836 */ /* 0x000fe20000000000 */
[----:B------:R1:W-:Y:S01]  /*2a360*/  STL [R1+0xadb4], R3 ;  /* 0x00adb40301007387 */ /* 0x0003e20000100800 */
[C---:B------:R-:W-:Y:S01]  /*2a370*/  IADD3 R167, PT, PT, R248.reuse, 0x100000, RZ ;  /* 0x00100000f8a77810 */ /* 0x040fe20007ffe0ff */
[----:B------:R-:W1:Y:S02]  /*2a380*/  LDCU UR38, c[0x0][0x3b0] ;  /* 0x00007600ff2677ac */ /* 0x000e640008000800 */
[----:B------:R-:W2:Y:S01]  /*2a390*/  LDL.LU R181, [R1+0x984] ;  /* 0x0009840001b57983 */ /* 0x000ea20000300800 */
[----:B------:R-:W-:-:S03]  /*2a3a0*/  VIADD R166, R248, 0x100000 ;  /* 0x00100000f8a67836 */ /* 0x000fc60000000000 */
[----:B------:R-:W-:Y:S01]  /*2a3b0*/  LDGSTS.E [R164+-0x70280], desc[UR40][R162.64], !P5 ;  /* 0x8fd80000a2a47fae */ /* 0x000fe2000e9a1028 */
[----:B-1----:R-:W-:-:S03]  /*2a3c0*/  IMAD R0, R180, UR37, RZ ;  /* 0x00000025b4007c24 */ /* 0x002fc6000f8e02ff */
[----:B------:R1:W-:Y:S01]  /*2a3d0*/  LDGSTS.E [R167+-0x7fa00], desc[UR40][R4.64], !P4 ;  /* 0x8060000004a77fae */ /* 0x0003e2000e1a1028 */
[C---:B------:R-:W-:Y:S01]  /*2a3e0*/  IMAD.WIDE R2, R168.reuse, 0x4, R80 ;  /* 0x00000004a8027825 */ /* 0x040fe200078e0250 */
[----:B------:R-:W1:Y:S02]  /*2a3f0*/  LDCU UR37, c[0x0][0x3b0] ;  /* 0x00007600ff2577ac */ /* 0x000e640008000800 */
[----:B------:R-:W2:Y:S04]  /*2a400*/  LDL.LU R180, [R1+0x8cc] ;  /* 0x0008cc0001b47983 */ /* 0x000ea80000300800 */
[----:B------:R-:W-:Y:S04]  /*2a410*/  STL [R1+0xfc8], R0 ;  /* 0x000fc80001007387 */ /* 0x000fe80000100800 */
[----:B------:R1:W-:Y:S04]  /*2a420*/  STL.64 [R1+0xbc0], R4 ;  /* 0x000bc00401007387 */ /* 0x0003e80000100a00 */
[----:B------:R-:W-:Y:S04]  /*2a430*/  STL [R1+0xadbc], R162 ;  /* 0x00adbca201007387 */ /* 0x000fe80000100800 */
[----:B------:R-:W-:Y:S04]  /*2a440*/  STL [R1+0xadb8], R163 ;  /* 0x00adb8a301007387 */ /* 0x000fe80000100800 */
[----:B------:R1:W-:Y:S02]  /*2a450*/  STL.64 [R1+0xbb8], R2 ;  /* 0x000bb80201007387 */ /* 0x0003e40000100a00 */
[----:B-1----:R-:W-:-:S02]  /*2a460*/  IMAD.WIDE R4, R168, 0x4, R78 ;  /* 0x00000004a8047825 */ /* 0x002fc400078e024e */
[----:B------:R1:W-:Y:S04]  /*2a470*/  LDGSTS.E [R166+-0x7f980], desc[UR40][R2.64], !P4 ;  /* 0x8068000002a67fae */ /* 0x0003e8000e1a1028 */
[----:B------:R2:W-:Y:S01]  /*2a480*/  LDGSTS.E [R166+-0x7f900], desc[UR40][R4.64], !P4 ;  /* 0x8070000004a67fae */ /* 0x0005e2000e1a1028 */
[----:B-1----:R-:W-:-:S04]  /*2a490*/  IMAD.WIDE R2, R168, 0x4, R76 ;  /* 0x00000004a8027825 */ /* 0x002fc800078e024c */
[----:B------:R-:W-:Y:S02]  /*2a4a0*/  IMAD R168, R172, 0x7, RZ ;  /* 0x00000007aca87824 */ /* 0x000fe400078e02ff */
[----:B----4-:R-:W-:Y:S01]  /*2a4b0*/  IMAD R0, R170, UR36, RZ ;  /* 0x00000024aa007c24 */ /* 0x010fe2000f8e02ff */
[----:B------:R-:W1:Y:S01]  /*2a4c0*/  LDCU UR36, c[0x0][0x3b0] ;  /* 0x00007600ff2477ac */ /* 0x000e620008000800 */
[----:B------:R-:W-:Y:S01]  /*2a4d0*/  VIADD R164, R248, 0x100000 ;  /* 0x00100000f8a47836 */ /* 0x000fe20000000000 */
[----:B------:R-:W4:Y:S02]  /*2a4e0*/  LDC R170, c[0x0][0x3a0] ;  /* 0x0000e800ffaa7b82 */ /* 0x000f240000000800 */
[----:B------:R3:W-:Y:S04]  /*2a4f0*/  STL [R1+0x1b18], R0 ;  /* 0x001b180001007387 */ /* 0x0007e80000100800 */
[----:B------:R-:W4:Y:S01]  /*2a500*/  LDL.LU R183, [R1+0x92c] ;  /* 0x00092c0001b77983 */ /* 0x000f220000300800 */
[----:B------:R-:W-:-:S03]  /*2a510*/  VIADD R167, R169, 0xfffffff8 ;  /* 0xfffffff8a9a77836 */ /* 0x000fc60000000000 */
[----:B------:R1:W-:Y:S01]  /*2a520*/  LDGSTS.E [R164+-0x7f880], desc[UR40][R2.64], !P4 ;  /* 0x8078000002a47fae */ /* 0x0003e2000e1a1028 */
[----:B---3--:R-:W-:Y:S01]  /*2a530*/  IMAD R0, R173, UR35, RZ ;  /* 0x00000023ad007c24 */ /* 0x008fe2000f8e02ff */
[----:B------:R-:W-:Y:S02]  /*2a540*/  ISETP.GE.U32.AND P5, PT, R167, 0x7fffff79, PT ;  /* 0x7fffff79a700780c */ /* 0x000fe40003fa6070 */
[----:B------:R-:W3:Y:S01]  /*2a550*/  LDL.LU R173, [R1+0x8f4] ;  /* 0x0008f40001ad7983 */ /* 0x000ee20000300800 */
[----:B------:R-:W-:Y:S01]  /*2a560*/  IMAD R169, R172, 0xb, RZ ;  /* 0x0000000baca97824 */ /* 0x000fe200078e02ff */
[----:B------:R-:W1:Y:S02]  /*2a570*/  LDCU UR35, c[0x0][0x3b0] ;  /* 0x00007600ff2377ac */ /* 0x000e640008000800 */
[----:B------:R1:W-:Y:S02]  /*2a580*/  STL [R1+0x1b7c], R0 ;  /* 0x001b7c0001007387 */ /* 0x0003e40000100800 */
[----:B-1----:R-:W-:Y:S01]  /*2a590*/  IMAD R0, R184, UR34, RZ ;  /* 0x00000022b8007c24 */ /* 0x002fe2000f8e02ff */
[----:B------:R-:W1:Y:S04]  /*2a5a0*/  LDCU UR34, c[0x0][0x3b0] ;  /* 0x00007600ff2277ac */ /* 0x000e680008000800 */
[----:B------:R2:W-:Y:S04]  /*2a5b0*/  STL [R1+0x1cc0], R0 ;  /* 0x001cc00001007387 */ /* 0x0005e80000100800 */
[----:B------:R-:W-:Y:S01]  /*2a5c0*/  STL.64 [R1+0xbb0], R4 ;  /* 0x000bb00401007387 */ /* 0x000fe20000100a00 */
[----:B--2---:R-:W-:-:S03]  /*2a5d0*/  IMAD R0, R182, UR33, RZ ;  /* 0x00000021b6007c24 */ /* 0x004fc6000f8e02ff */
[----:B------:R-:W-:Y:S01]  /*2a5e0*/  STL.64 [R1+0xba8], R2 ;  /* 0x000ba80201007387 */ /* 0x000fe20000100a00 */
[C---:B------:R-:W-:Y:S01]  /*2a5f0*/  IMAD.WIDE R6, R168.reuse, 0x4, R78 ;  /* 0x00000004a8067825 */ /* 0x040fe200078e024e */
[----:B------:R-:W2:Y:S02]  /*2a600*/  LDCU UR33, c[0x0][0x3b0] ;  /* 0x00007600ff2177ac */ /* 0x000ea40008000800 */
[----:B------:R1:W-:Y:S04]  /*2a610*/  STL [R1+0x1cbc], R0 ;  /* 0x001cbc0001007387 */ /* 0x0003e80000100800 */
[----:B------:R-:W2:Y:S01]  /*2a620*/  LDL.LU R182, [R1+0xa84] ;  /* 0x000a840001b67983 */ /* 0x000ea20000300800 */
[----:B-1----:R-:W-:Y:S01]  /*2a630*/  IMAD R0, R181, UR32, RZ ;  /* 0x00000020b5007c24 */ /* 0x002fe2000f8e02ff */
[----:B------:R-:W1:Y:S02]  /*2a640*/  LDCU UR32, c[0x0][0x3b0] ;  /* 0x00007600ff2077ac */ /* 0x000e640008000800 */
[----:B------:R-:W2:Y:S01]  /*2a650*/  LDL.LU R181, [R1+0xa7c] ;  /* 0x000a7c0001b57983 */ /* 0x000ea20000300800 */
[----:B------:R-:W-:-:S03]  /*2a660*/  IMAD.WIDE R4, R168, 0x4, R82 ;  /* 0x00000004a8047825 */ /* 0x000fc600078e0252 */
[----:B------:R1:W-:Y:S01]  /*2a670*/  STL [R1+0x1cb8], R0 ;  /* 0x001cb80001007387 */ /* 0x0003e20000100800 */
[----:B------:R-:W-:-:S03]  /*2a680*/  IMAD.WIDE R2, R168, 0x4, R80 ;  /* 0x00000004a8027825 */ /* 0x000fc600078e0250 */
[----:B------:R4:W-:Y:S01]  /*2a690*/  LDGSTS.E [R166+-0x7f200], desc[UR40][R4.64], !P5 ;  /* 0x80e0000004a67fae */ /* 0x0009e2000e9a1028 */
[----:B------:R-:W-:-:S03]  /*2a6a0*/  VIADD R167, R248, 0x100000 ;  /* 0x00100000f8a77836 */ /* 0x000fc60000000000 */
[----:B------:R4:W-:Y:S04]  /*2a6b0*/  LDGSTS.E [R164+-0x7f180], desc[UR40][R2.64], !P5 ;  /* 0x80e8000002a47fae */ /* 0x0009e8000e9a1028 */
[----:B------:R-:W-:Y:S01]  /*2a6c0*/  LDGSTS.E [R167+-0x7f100], desc[UR40][R6.64], !P5 ;  /* 0x80f0000006a77fae */ /* 0x000fe2000e9a1028 */
[----:B-1----:R-:W-:Y:S01]  /*2a6d0*/  IMAD R0, R180, UR31, RZ ;  /* 0x0000001fb4007c24 */ /* 0x002fe2000f8e02ff */
[----:B------:R-:W1:Y:S04]  /*2a6e0*/  LDCU UR31, c[0x0][0x3b0] ;  /* 0x00007600ff1f77ac */ /* 0x000e680008000800 */
[----:B------:R-:W-:Y:S04]  /*2a6f0*/  STL [R1+0x1ce0], R0 ;  /* 0x001ce00001007387 */ /* 0x000fe80000100800 */
[----:B------:R1:W-:Y:S04]  /*2a700*/  STL.64 [R1+0xb60], R4 ;  /* 0x000b600401007387 */ /* 0x0003e80000100a00 */
[----:B------:R-:W2:Y:S04]  /*2a710*/  LDL.LU R180, [R1+0xa70] ;  /* 0x000a700001b47983 */ /* 0x000ea80000300800 */
[----:B------:R4:W-:Y:S02]  /*2a720*/  STL.64 [R1+0xb58], R2 ;  /* 0x000b580201007387 */ /* 0x0009e40000100a00 */
[----:B----4-:R-:W-:-:S02]  /*2a730*/  IADD3 R166, PT, PT, R170, -0xc, RZ ;  /* 0xfffffff4aaa67810 */ /* 0x010fc40007ffe0ff */
[----:B------:R-:W4:Y:S01]  /*2a740*/  LDC R170, c[0x0][0x3a0] ;  /* 0x0000e800ffaa7b82 */ /* 0x000f220000000800 */
[----:B-1----:R-:W-:Y:S01]  /*2a750*/  IMAD.WIDE R4, R168, 0x4, R76 ;  /* 0x00000004a8047825 */ /* 0x002fe200078e024c */
[----:B------:R-:W-:-:S03]  /*2a760*/  ISETP.GE.U32.AND P4, PT, R166, 0x7fffff75, PT ;  /* 0x7fffff75a600780c */ /* 0x000fc60003f86070 */
[----:B------:R-:W-:Y:S02]  /*2a770*/  VIADD R166, R248, 0x100000 ;  /* 0x00100000f8a67836 */ /* 0x000fe40000000000 */
[----:B------:R-:W-:-:S03]  /*2a780*/  IMAD.WIDE R2, R169, 0x4, R82 ;  /* 0x00000004a9027825 */ /* 0x000fc600078e0252 */
[----:B------:R1:W-:Y:S05]  /*2a790*/  LDGSTS.E [R166+-0x7f080], desc[UR40][R4.64], !P5 ;  /* 0x80f8000004a67fae */ /* 0x0003ea000e9a1028 */
[----:B------:R1:W-:Y:S01]  /*2a7a0*/  LDGSTS.E [R164+-0x7ea00], desc[UR40][R2.64], !P4 ;  /* 0x8160000002a47fae */ /* 0x0003e2000e1a1028 */
[----:B------:R-:W-:Y:S01]  /*2a7b0*/  IMAD R0, R183, UR30, RZ ;  /* 0x0000001eb7007c24 */ /* 0x000fe2000f8e02ff */
[----:B------:R-:W1:Y:S04]  /*2a7c0*/  LDCU UR30, c[0x0][0x3b0] ;  /* 0x00007600ff1e77ac */ /* 0x000e680008000800 */
[----:B------:R3:W-:Y:S04]  /*2a7d0*/  STL [R1+0x1cdc], R0 ;  /* 0x001cdc0001007387 */ /* 0x0007e80000100800 */
[----:B------:R-:W4:Y:S04]  /*2a7e0*/  LDL.LU R184, [R1+0xa80] ;  /* 0x000a800001b87983 */ /* 0x000f280000300800 */
[----:B------:R-:W4:Y:S01]  /*2a7f0*/  LDL.LU R183, [R1+0x9f4] ;  /* 0x0009f40001b77983 */ /* 0x000f220000300800 */
[----:B---3--:R-:W-:Y:S01]  /*2a800*/  IMAD R0, R173, UR29, RZ ;  /* 0x0000001dad007c24 */ /* 0x008fe2000f8e02ff */
[----:B------:R-:W3:Y:S04]  /*2a810*/  LDCU UR29, c[0x0][0x3b0] ;  /* 0x00007600ff1d77ac */ /* 0x000ee80008000800 */
[----:B------:R2:W-:Y:S04]  /*2a820*/  STL [R1+0xfd0], R0 ;  /* 0x000fd00001007387 */ /* 0x0005e80000100800 */
[----:B------:R-:W3:Y:S04]  /*2a830*/  LDL.LU R173, [R1+0x928] ;  /* 0x0009280001ad7983 */ /* 0x000ee80000300800 */
[----:B------:R-:W-:Y:S04]  /*2a840*/  STL.64 [R1+0xb50], R6 ;  /* 0x000b500601007387 */ /* 0x000fe80000100a00 */
[----:B------:R1:W-:Y:S01]  /*2a850*/  STL.64 [R1+0xb48], R4 ;  /* 0x000b480401007387 */ /* 0x0003e20000100a00 */
[----:B--2---:R-:W-:Y:S01]  /*2a860*/  IMAD R0, R182, UR28, RZ ;  /* 0x0000001cb6007c24 */ /* 0x004fe2000f8e02ff */
[----:B------:R-:W2:Y:S01]  /*2a870*/  LDCU UR28, c[0x0][0x3b0] ;  /* 0x00007600ff1c77ac */ /* 0x000ea20008000800 */
[----:B-1----:R-:W-:-:S03]  /*2a880*/  IMAD.WIDE R4, R169, 0x4, R80 ;  /* 0x00000004a9047825 */ /* 0x002fc600078e0250 */
[----:B------:R1:W-:Y:S04]  /*2a890*/  STL [R1+0x1adc], R0 ;  /* 0x001adc0001007387 */ /* 0x0003e80000100800 */
[----:B------:R1:W-:Y:S04]  /*2a8a0*/  STL.64 [R1+0xb00], R2 ;  /* 0x000b000201007387 */ /* 0x0003e80000100a00 */
[----:B------:R-:W2:Y:S01]  /*2a8b0*/  LDL.LU R182, [R1+0x93c] ;  /* 0x00093c0001b67983 */ /* 0x000ea20000300800 */
[----:B------:R-:W-:-:S03]  /*2a8c0*/  IMAD R105, R181, UR27, RZ ;  /* 0x0000001bb5697c24 */ /* 0x000fc6000f8e02ff */
[----:B------:R1:W-:Y:S01]  /*2a8d0*/  LDGSTS.E [R166+-0x7e980], desc[UR40][R4.64], !P4 ;  /* 0x8168000004a67fae */ /* 0x0003e2000e1a1028 */
[----:B------:R-:W-:Y:S01]  /*2a8e0*/  IMAD R168, R172, 0xf, RZ ;  /* 0x0000000faca87824 */ /* 0x000fe200078e02ff */
[----:B------:R-:W1:Y:S02]  /*2a8f0*/  LDCU UR27, c[0x0][0x3b0] ;  /* 0x00007600ff1b77ac */ /* 0x000e640008000800 */
[----:B------:R-:W-:Y:S04]  /*2a900*/  STL [R1+0x1b70], R105 ;  /* 0x001b706901007387 */ /* 0x000fe80000100800 */
[----:B------:R-:W-:Y:S04]  /*2a910*/  STL [R1+0xb218], R105 ;  /* 0x00b2186901007387 */ /* 0x000fe80000100800 */
[----:B------:R1:W-:Y:S04]  /*2a920*/  STL.64 [R1+0xaf8], R4 ;  /* 0x000af80401007387 */ /* 0x0003e80000100a00 */
[----:B------:R-:W2:Y:S01]  /*2a930*/  LDL.LU R181, [R1+0xd18] ;  /* 0x000d180001b57983 */ /* 0x000ea20000300800 */
[----:B-1----:R-:W-:Y:S01]  /*2a940*/  IMAD R0, R180, UR26, RZ ;  /* 0x0000001ab4007c24 */ /* 0x002fe2000f8e02ff */
[----:B------:R-:W1:Y:S04]  /*2a950*/  LDCU UR26, c[0x0][0x3b0] ;  /* 0x00007600ff1a77ac */ /* 0x000e680008000800 */
[----:B------:R-:W-:Y:S04]  /*2a960*/  STL [R1+0x1cd8], R0 ;  /* 0x001cd80001007387 */ /* 0x000fe80000100800 */
[----:B------:R-:W2:Y:S01]  /*2a970*/  LDL.LU R180, [R1+0xc50] ;  /* 0x000c500001b47983 */ /* 0x000ea20000300800 */
[----:B------:R-:W-:-:S05]  /*2a980*/  IMAD.WIDE R2, R169, 0x4, R78 ;  /* 0x00000004a9027825 */ /* 0x000fca00078e024e */
[----:B------:R1:W-:Y:S01]  /*2a990*/  STL.64 [R1+0xaf0], R2 ;  /* 0x000af00201007387 */ /* 0x0003e20000100a00 */
[----:B------:R-:W-:Y:S02]  /*2a9a0*/  IMAD.WIDE R6, R169, 0x4, R76 ;  /* 0x00000004a9067825 */ /* 0x000fe400078e024c */
[----:B------:R-:W2:Y:S01]  /*2a9b0*/  LDC R169, c[0x0][0x3a0] ;  /* 0x0000e800ffa97b82 */ /* 0x000ea20000000800 */
[----:B------:R1:W-:Y:S01]  /*2a9c0*/  LDGSTS.E [R164+-0x7e900], desc[UR40][R2.64], !P4 ;  /* 0x8170000002a47fae */ /* 0x0003e2000e1a1028 */
[----:B------:R-:W-:-:S03]  /*2a9d0*/  IMAD.WIDE R4, R168, 0x4, R82 ;  /* 0x00000004a8047825 */ /* 0x000fc600078e0252 */
[----:B------:R-:W-:Y:S01]  /*2a9e0*/  LDGSTS.E [R167+-0x7e880], desc[UR40][R6.64], !P4 ;  /* 0x8178000006a77fae */ /* 0x000fe2000e1a1028 */
[----:B-1----:R-:W-:-:S04]  /*2a9f0*/  IMAD.WIDE R2, R168, 0x4, R80 ;  /* 0x00000004a8027825 */ /* 0x002fc800078e0250 */
[----:B----4-:R-:W-:Y:S01]  /*2aa00*/  IMAD R0, R184, UR25, RZ ;  /* 0x00000019b8007c24 */ /* 0x010fe2000f8e02ff */
[----:B------:R-:W1:Y:S01]  /*2aa10*/  LDCU UR25, c[0x0][0x3b0] ;  /* 0x00007600ff1977ac */ /* 0x000e620008000800 */
[----:B------:R-:W4:Y:S04]  /*2aa20*/  LDL.LU R184, [R1+0xa04] ;  /* 0x000a040001b87983 */ /* 0x000f280000300800 */
[----:B------:R3:W-:Y:S02]  /*2aa30*/  STL [R1+0x1cd4], R0 ;  /* 0x001cd40001007387 */ /* 0x0007e40000100800 */
[----:B---3--:R-:W-:Y:S01]  /*2aa40*/  IMAD R0, R183, UR24, RZ ;  /* 0x00000018b7007c24 */ /* 0x008fe2000f8e02ff */
[----:B------:R-:W3:Y:S04]  /*2aa50*/  LDCU UR24, c[0x0][0x3b0] ;  /* 0x00007600ff1877ac */ /* 0x000ee80008000800 */
[----:B------:R1:W-:Y:S04]  /*2aa60*/  STL [R1+0x1cd0], R0 ;  /* 0x001cd00001007387 */ /* 0x0003e80000100800 */
[----:B------:R-:W3:Y:S01]  /*2aa70*/  LDL.LU R183, [R1+0xd14] ;  /* 0x000d140001b77983 */ /* 0x000ee20000300800 */
[----:B-1----:R-:W-:Y:S01]  /*2aa80*/  IMAD R0, R173, UR23, RZ ;  /* 0x00000017ad007c24 */ /* 0x002fe2000f8e02ff */
[----:B------:R-:W1:Y:S02]  /*2aa90*/  LDCU UR23, c[0x0][0x3b0] ;  /* 0x00007600ff1777ac */ /* 0x000e640008000800 */
[----:B------:R-:W3:Y:S04]  /*2aaa0*/  LDL.LU R173, [R1+0xc4c] ;  /* 0x000c4c0001ad7983 */ /* 0x000ee80000300800 */
[----:B------:R2:W-:Y:S02]  /*2aab0*/  STL [R1+0x1cfc], R0 ;  /* 0x001cfc0001007387 */ /* 0x0005e40000100800 */
[----:B--2---:R-:W-:Y:S01]  /*2aac0*/  IMAD R0, R182, UR22, RZ ;  /* 0x00000016b6007c24 */ /* 0x004fe2000f8e02ff */
[----:B------:R-:W2:Y:S01]  /*2aad0*/  LDCU UR22, c[0x0][0x3b0] ;  /* 0x00007600ff1677ac */ /* 0x000ea20008000800 */
[----:B------:R-:W2:Y:S04]  /*2aae0*/  LDL.LU R182, [R1+0x980] ;  /* 0x0009800001b67983 */ /* 0x000ea80000300800 */
[----:B------:R1:W-:Y:S04]  /*2aaf0*/  STL [R1+0x1d08], R0 ;  /* 0x001d080001007387 */ /* 0x0003e80000100800 */
[----:B------:R-:W-:Y:S04]  /*2ab00*/  STL.64 [R1+0xae8], R6 ;  /* 0x000ae80601007387 */ /* 0x000fe80000100a00 */
[----:B------:R-:W-:Y:S01]  /*2ab10*/  STL.64 [R1+0xa80], R4 ;  /* 0x000a800401007387 */ /* 0x000fe20000100a00 */
[----:B-1----:R-:W-:-:S03]  /*2ab20*/  IMAD R0, R181, UR21, RZ ;  /* 0x00000015b5007c24 */ /* 0x002fc6000f8e02ff */
[----:B------:R-:W-:Y:S01]  /*2ab30*/  STL.64 [R1+0xa78], R2 ;  /* 0x000a780201007387 */ /* 0x000fe20000100a00 */
[----:B------:R-:W-:Y:S01]  /*2ab40*/  VIADD R166, R170, 0xfffffff0 ;  /* 0xfffffff0aaa67836 */ /* 0x000fe20000000000 */
[----:B------:R-:W1:Y:S01]  /*2ab50*/  LDCU UR21, c[0x0][0x3b0] ;  /* 0x00007600ff1577ac */ /* 0x000e620008000800 */
[----:B------:R-:W1:Y:S01]  /*2ab60*/  LDC R170, c[0x0][0x3a0] ;  /* 0x0000e800ffaa7b82 */ /* 0x000e620000000800 */
[----:B------:R1:W-:Y:S04]  /*2ab70*/  STL [R1+0xfd8], R0 ;  /* 0x000fd80001007387 */ /* 0x0003e80000100800 */
[----:B------:R-:W2:Y:S01]  /*2ab80*/  LDL.LU R181, [R1+0xc48] ;  /* 0x000c480001b57983 */ /* 0x000ea20000300800 */
[----:B-1----:R-:W-:Y:S01]  /*2ab90*/  IMAD R0, R180, UR20, RZ ;  /* 0x00000014b4007c24 */ /* 0x002fe2000f8e02ff */
[----:B------:R-:W-:-:S02]  /*2aba0*/  ISETP.GE.U32.AND P5, PT, R166, 0x7fffff71, PT ;  /* 0x7fffff71a600780c */ /* 0x000fc40003fa6070 */
[----:B------:R-:W2:Y:S01]  /*2abb0*/  LDL.LU R180, [R1+0x9f0] ;  /* 0x0009f00001b47983 */ /* 0x000ea20000300800 */
[----:B------:R-:W-:Y:S01]  /*2abc0*/  IADD3 R166, PT, PT, R248, 0x100000, RZ ;  /* 0x00100000f8a67810 */ /* 0x000fe20007ffe0ff */
[----:B------:R-:W1:Y:S02]  /*2abd0*/  LDCU UR20, c[0x0][0x3b0] ;  /* 0x00007600ff1477ac */ /* 0x000e640008000800 */
[----:B------:R4:W-:Y:S07]  /*2abe0*/  STL [R1+0x1ac8], R0 ;  /* 0x001ac80001007387 */ /* 0x0009ee0000100800 */
[----:B------:R1:W-:Y:S04]  /*2abf0*/  LDGSTS.E [R166+-0x7e200], desc[UR40][R4.64], !P5 ;  /* 0x81e0000004a67fae */ /* 0x0003e8000e9a1028 */
[----:B------:R1:W-:Y:S02]  /*2ac00*/  LDGSTS.E [R164+-0x7e180], desc[UR40][R2.64], !P5 ;  /* 0x81e8000002a47fae */ /* 0x0003e4000e9a1028 */
[----:B-1----:R-:W-:-:S04]  /*2ac10*/  IMAD.WIDE R4, R168, 0x4, R78 ;  /* 0x00000004a8047825 */ /* 0x002fc800078e024e */
[----:B------:R-:W-:Y:S01]  /*2ac20*/  IMAD.WIDE R2, R168, 0x4, R76 ;  /* 0x00000004a8027825 */ /* 0x000fe200078e024c */
[----:B------:R1:W-:Y:S03]  /*2ac30*/  LDGSTS.E [R166+-0x7e100], desc[UR40][R4.64], !P5 ;  /* 0x81f0000004a67fae */ /* 0x0003e6000e9a1028 */
[----:B------:R-:W-:Y:S01]  /*2ac40*/  IMAD R168, R172, 0x13, RZ ;  /* 0x00000013aca87824 */ /* 0x000fe200078e02ff */
[----:B------:R1:W-:Y:S01]  /*2ac50*/  LDGSTS.E [R164+-0x7e080], desc[UR40][R2.64], !P5 ;  /* 0x81f8000002a47fae */ /* 0x0003e2000e9a1028 */
[----:B----4-:R-:W-:Y:S01]  /*2ac60*/  IMAD R0, R184, UR19, RZ ;  /* 0x00000013b8007c24 */ /* 0x010fe2000f8e02ff */
[----:B------:R-:W4:Y:S04]  /*2ac70*/  LDCU UR19, c[0x0][0x3b0] ;  /* 0x00007600ff1377ac */ /* 0x000f280008000800 */
[----:B------:R3:W-:Y:S04]  /*2ac80*/  STL [R1+0x1cf4], R0 ;  /* 0x001cf40001007387 */ /* 0x0007e80000100800 */
[----:B------:R-:W-:Y:S04]  /*2ac90*/  STL.64 [R1+0xa70], R4 ;  /* 0x000a700401007387 */ /* 0x000fe80000100a00 */
[----:B------:R-:W-:Y:S01]  /*2aca0*/  STL.64 [R1+0xa68], R2 ;  /* 0x000a680201007387 */ /* 0x000fe20000100a00 */
[----:B---3--:R-:W-:Y:S01]  /*2acb0*/  IMAD R0, R183, UR18, RZ ;  /* 0x00000012b7007c24 */ /* 0x008fe2000f8e02ff */
[----:B------:R-:W3:Y:S04]  /*2acc0*/  LDCU UR18, c[0x0][0x3b0] ;  /* 0x00007600ff1277ac */ /* 0x000ee80008000800 */
[----:B------:R1:W-:Y:S04]  /*2acd0*/  STL [R1+0x1d04], R0 ;  /* 0x001d040001007387 */ /* 0x0003e80000100800 */
[----:B------:R-:W3:Y:S01]  /*2ace0*/  LDL.LU R184, [R1+0xd2c] ;  /* 0x000d2c0001b87983 */ /* 0x000ee20000300800 */
[----:B-1----:R-:W-:Y:S01]  /*2acf0*/  IMAD R0, R173, UR17, RZ ;  /* 0x00000011ad007c24 */ /* 0x002fe2000f8e02ff */
[----:B------:R-:W1:Y:S02]  /*2ad00*/  LDCU UR17, c[0x0][0x3b0] ;  /* 0x00007600ff1177ac */ /* 0x000e640008000800 */
[----:B------:R-:W4:Y:S01]  /*2ad10*/  LDL.LU R173, [R1+0xd24] ;  /* 0x000d240001ad7983 */ /* 0x000f220000300800 */
[----:B------:R-:W-:-:S03]  /*2ad20*/  IMAD.WIDE R4, R168, 0x4, R82 ;  /* 0x00000004a8047825 */ /* 0x000fc600078e0252 */
[----:B------:R2:W-:Y:S02]  /*2ad30*/  STL [R1+0x1d00], R0 ;  /* 0x001d000001007387 */ /* 0x0005e40000100800 */
[----:B--2---:R-:W-:Y:S01]  /*2ad40*/  IMAD R0, R182, UR16, RZ ;  /* 0x00000010b6007c24 */ /* 0x004fe2000f8e02ff */
[----:B------:R-:W2:Y:S04]  /*2ad50*/  LDCU UR16, c[0x0][0x3b0] ;  /* 0x00007600ff1077ac */ /* 0x000ea80008000800 */
[----:B------:R1:W-:Y:S04]  /*2ad60*/  STL [R1+0x1d14], R0 ;  /* 0x001d140001007387 */ /* 0x0003e80000100800 */
[----:B------:R-:W-:Y:S01]  /*2ad70*/  STL.64 [R1+0xa00], R4 ;  /* 0x000a000401007387 */ /* 0x000fe20000100a00 */
[----:B------:R-:W-:-:S03]  /*2ad80*/  IMAD.WIDE R2, R168, 0x4, R80 ;  /* 0x00000004a8027825 */ /* 0x000fc600078e0250 */
[----:B------:R-:W2:Y:S04]  /*2ad90*/  LDL.LU R183, [R1+0xd20] ;  /* 0x000d200001b77983 */ /* 0x000ea80000300800 */
[----:B------:R-:W-:Y:S01]  /*2ada0*/  STL.64 [R1+0x9f8], R2 ;  /* 0x0009f80201007387 */ /* 0x000fe20000100a00 */
[----:B-1----:R-:W-:Y:S01]  /*2adb0*/  IMAD R0, R181, UR15, RZ ;  /* 0x0000000fb5007c24 */ /* 0x002fe2000f8e02ff */
[----:B------:R-:W1:Y:S04]  /*2adc0*/  LDCU UR15, c[0x0][0x3b0] ;  /* 0x00007600ff0f77ac */ /* 0x000e680008000800 */
[----:B------:R1:W-:Y:S04]  /*2add0*/  STL [R1+0x1d10], R0 ;  /* 0x001d100001007387 */ /* 0x0003e80000100800 */
[----:B------:R-:W2:Y:S01]  /*2ade0*/  LDL.LU R181, [R1+0xd3c] ;  /* 0x000d3c0001b57983 */ /* 0x000ea20000300800 */
[----:B-1----:R-:W-:Y:S01]  /*2adf0*/  IMAD R0, R180, UR14, RZ ;  /* 0x0000000eb4007c24 */ /* 0x002fe2000f8e02ff */
[----:B------:R-:W1:Y:S02]  /*2ae00*/  LDCU UR14, c[0x0][0x3b0] ;  /* 0x00007600ff0e77ac */ /* 0x000e640008000800 */
[----:B------:R-:W2:Y:S01]  /*2ae10*/  LDL.LU R180, [R1+0xd28] ;  /* 0x000d280001b47983 */ /* 0x000ea20000300800 */
[----:B------:R-:W-:-:S02]  /*2ae20*/  VIADD R167, R170, 0xffffffec ;  /* 0xffffffecaaa77836 */ /* 0x000fc40000000000 */
[----:B------:R-:W-:Y:S01]  /*2ae30*/  IMAD.WIDE R6, R168, 0x4, R78 ;  /* 0x00000004a8067825 */ /* 0x000fe200078e024e */
[----:B------:R-:W-:Y:S01]  /*2ae40*/  STL [R1+0xfac], R0 ;  /* 0x000fac0001007387 */ /* 0x000fe20000100800 */
[----:B------:R-:W1:Y:S01]  /*2ae50*/  LDC R170, c[0x0][0x3a0] ;  /* 0x0000e800ffaa7b82 */ /* 0x000e620000000800 */
[----:B------:R-:W-:Y:S01]  /*2ae60*/  ISETP.GE.U32.AND P4, PT, R167, 0x7fffff6d, PT ;  /* 0x7fffff6da700780c */ /* 0x000fe20003f86070 */
[----:B------:R-:W-:Y:S01]  /*2ae70*/  VIADD R167, R248, 0x100000 ;  /* 0x00100000f8a77836 */ /* 0x000fe20000000000 */
[----:B------:R-:W-:Y:S04]  /*2ae80*/  STL.64 [R1+0x9f0], R6 ;  /* 0x0009f00601007387 */ /* 0x000fe80000100a00 */
[----:B------:R-:W2:Y:S07]  /*2ae90*/  LDL.LU R182, [R1+0xd10] ;  /* 0x000d100001b67983 */ /* 0x000eae0000300800 */
[----:B------:R1:W-:Y:S04]  /*2aea0*/  LDGSTS.E [R166+-0x7da00], desc[UR40][R4.64], !P4 ;  /* 0x8260000004a67fae */ /* 0x0003e8000e1a1028 */
[----:B------:R1:W-:Y:S04]  /*2aeb0*/  LDGSTS.E [R164+-0x7d980], desc[UR40][R2.64], !P4 ;  /* 0x8268000002a47fae */ /* 0x0003e8000e1a1028 */
[----:B------:R-:W-:Y:S01]  /*2aec0*/  LDGSTS.E [R167+-0x7d900], desc[UR40][R6.64], !P4 ;  /* 0x8270000006a77fae */ /* 0x000fe2000e1a1028 */
[----:B-1----:R-:W-:-:S02]  /*2aed0*/  VIADD R166, R169, 0xffffffe8 ;  /* 0xffffffe8a9a67836 */ /* 0x002fc40000000000 */
[----:B------:R-:W-:Y:S02]  /*2aee0*/  IMAD R169, R172, 0x17, RZ ;  /* 0x00000017aca97824 */ /* 0x000fe400078e02ff */
[----:B------:R-:W-:Y:S01]  /*2aef0*/  IMAD.WIDE R4, R168, 0x4, R76 ;  /* 0x00000004a8047825 */ /* 0x000fe200078e024c */
[----:B------:R-:W-:-:S03]  /*2af00*/  ISETP.GE.U32.AND P5, PT, R166, 0x7fffff69, PT ;  /* 0x7fffff69a600780c */ /* 0x000fc60003fa6070 */
[C---:B------:R-:W-:Y:S01]  /*2af10*/  IMAD.WIDE R2, R169.reuse, 0x4, R82 ;  /* 0x00000004a9027825 */ /* 0x040fe200078e0252 */
[----:B------:R-:W-:Y:S01]  /*2af20*/  IADD3 R166, PT, PT, R248, 0x100000, RZ ;  /* 0x00100000f8a67810 */ /* 0x000fe20007ffe0ff */
[----:B------:R1:W-:Y:S04]  /*2af30*/  STL.64 [R1+0x9e8], R4 ;  /* 0x0009e80401007387 */ /* 0x0003e80000100a00 */
[----:B------:R1:W-:Y:S04]  /*2af40*/  STL.64 [R1+0x980], R2 ;  /* 0x0009800201007387 */ /* 0x0003e80000100a00 */
[----:B------:R1:W-:Y:S04]  /*2af50*/  LDGSTS.E [R166+-0x7d880], desc[UR40][R4.64], !P4 ;  /* 0x8278000004a67fae */ /* 0x0003e8000e1a1028 */
[----:B------:R1:W-:Y:S02]  /*2af60*/  LDGSTS.E [R164+-0x7d200], desc[UR40][R2.64], !P5 ;  /* 0x82e0000002a47fae */ /* 0x0003e4000e9a1028 */
[----:B-1----:R-:W-:-:S04]  /*2af70*/  IMAD.WIDE R4, R169, 0x4, R80 ;  /* 0x00000004a9047825 */ /* 0x002fc800078e0250 */
[----:B------:R-:W-:Y:S01]  /*2af80*/  IMAD.WIDE R2, R169, 0x4, R78 ;  /* 0x00000004a9027825 */ /* 0x000fe200078e024e */
[----:B------:R1:W-:Y:S03]  /*2af90*/  LDGSTS.E [R166+-0x7d180], desc[UR40][R4.64], !P5 ;  /* 0x82e8000004a67fae */ /* 0x0003e6000e9a1028 */
[----:B---3--:R-:W-:Y:S01]  /*2afa0*/  IMAD R0, R184, UR13, RZ ;  /* 0x0000000db8007c24 */ /* 0x008fe2000f8e02ff */
[----:B------:R3:W-:Y:S01]  /*2afb0*/  LDGSTS.E [R164+-0x7d100], desc[UR40][R2.64], !P5 ;  /* 0x82f0000002a47fae */ /* 0x0007e2000e9a1028 */
[----:B----4-:R-:W-:-:S03]  /*2afc0*/  IMAD R118, R173, UR12, RZ ;  /* 0x0000000cad767c24 */ /* 0x010fc6000f8e02ff */
[----:B------:R4:W-:Y:S01]  /*2afd0*/  STL [R1+0x1ab4], R0 ;  /* 0x001ab40001007387 */ /* 0x0009e20000100800 */
[----:B--2---:R-:W-:-:S03]  /*2afe0*/  IMAD R131, R183, UR11, RZ ;  /* 0x0000000bb7837c24 */ /* 0x004fc6000f8e02ff */
[----:B------:R-:W2:Y:S01]  /*2aff0*/  LDL.LU R173, [R1+0xd1c] ;  /* 0x000d1c0001ad7983 */ /* 0x000ea20000300800 */
[----:B------:R-:W-:-:S03]  /*2b000*/  IMAD R99, R181, UR10, RZ ;  /* 0x0000000ab5637c24 */ /* 0x000fc6000f8e02ff */
[----:B------:R-:W-:Y:S01]  /*2b010*/  STL [R1+0x1b54], R118 ;  /* 0x001b547601007387 */ /* 0x000fe20000100800 */
[----:B------:R-:W-:-:S03]  /*2b020*/  IMAD R96, R180, UR9, RZ ;  /* 0x00000009b4607c24 */ /* 0x000fc6000f8e02ff */
[----:B------:R-:W-:Y:S01]  /*2b030*/  STL [R1+0xb21c], R118 ;  /* 0x00b21c7601007387 */ /* 0x000fe20000100800 */
[----:B------:R-:W-:Y:S01]  /*2b040*/  IMAD R168, R172, 0x1b, RZ ;  /* 0x0000001baca87824 */ /* 0x000fe200078e02ff */
[----:B------:R-:W2:Y:S02]  /*2b050*/  LDCU UR12, c[0x0][0x3b0] ;  /* 0x00007600ff0c77ac */ /* 0x000ea40008000800 */
[----:B------:R3:W-:Y:S01]  /*2b060*/  STL.64 [R1+0x978], R4 ;  /* 0x0009780401007387 */ /* 0x0007e20000100a00 */
[----:B------:R-:W-:Y:S01]  /*2b070*/  IMAD.WIDE R6, R169, 0x4, R76 ;  /* 0x00000004a9067825 */ /* 0x000fe200078e024c */
[----:B------:R-:W2:Y:S01]  /*2b080*/  LDCU UR13, c[0x0][0x3b0] ;  /* 0x00007600ff0d77ac */ /* 0x000ea20008000800 */
[----:B------:R-:W2:Y:S01]  /*2b090*/  LDC R169, c[0x0][0x3a0] ;  /* 0x0000e800ffa97b82 */ /* 0x000ea20000000800 */
[----:B------:R-:W-:Y:S01]  /*2b0a0*/  STL [R1+0xb220], R131 ;  /* 0x00b2208301007387 */ /* 0x000fe20000100800 */
[----:B-1----:R-:W-:Y:S01]  /*2b0b0*/  VIADD R166, R170, 0xffffffe4 ;  /* 0xffffffe4aaa67836 */ /* 0x002fe20000000000 */
[----:B------:R-:W1:Y:S02]  /*2b0c0*/  LDCU UR11, c[0x0][0x3b0] ;  /* 0x00007600ff0b77ac */ /* 0x000e640008000800 */
[----:B------:R-:W2:Y:S01]  /*2b0d0*/  LDL.LU R184, [R1+0xd40] ;  /* 0x000d400001b87983 */ /* 0x000ea20000300800 */
[----:B----4-:R-:W-:Y:S01]  /*2b0e0*/  IMAD R0, R182, UR5, RZ ;  /* 0x00000005b6007c24 */ /* 0x010fe2000f8e02ff */
[----:B------:R-:W4:Y:S01]  /*2b0f0*/  LDCU UR10, c[0x0][0x3b0] ;  /* 0x00007600ff0a77ac */ /* 0x000f220008000800 */
[----:B------:R-:W1:Y:S01]  /*2b100*/  LDC R170, c[0x0][0x3a0] ;  /* 0x0000e800ffaa7b82 */ /* 0x000e620000000800 */
[----:B------:R1:W-:Y:S01]  /*2b110*/  STL.64 [R1+0x970], R2 ;  /* 0x0009700201007387 */ /* 0x0003e20000100a00 */
[----:B---3--:R-:W-:-:S04]  /*2b120*/  IMAD.WIDE R4, R168, 0x4, R82 ;  /* 0x00000004a8047825 */ /* 0x008fc800078e0252 */
[----:B--2---:R-:W-:Y:S01]  /*2b130*/  IMAD R161, R173, UR77, RZ ;  /* 0x0000004dada17c24 */ /* 0x004fe2000f8e02ff */
[----:B------:R-:W2:Y:S01]  /*2b140*/  LDL.LU R181, [R1+0xd38] ;  /* 0x000d380001b57983 */ /* 0x000ea20000300800 */
[----:B-1----:R-:W-:Y:S01]  /*2b150*/  IMAD.WIDE R2, R168, 0x4, R80 ;  /* 0x00000004a8027825 */ /* 0x002fe200078e0250 */
[----:B------:R-:W-:Y:S01]  /*2b160*/  ISETP.GE.U32.AND P4, PT, R166, 0x7fffff65, PT ;  /* 0x7fffff65a600780c */ /* 0x000fe20003f86070 */
[----:B------:R-:W1:Y:S01]  /*2b170*/  LDCU UR9, c[0x0][0x3b0] ;  /* 0x00007600ff0977ac */ /* 0x000e620008000800 */
[----:B------:R-:W-:Y:S01]  /*2b180*/  STL [R1+0xb224], R99 ;  /* 0x00b2246301007387 */ /* 0x000fe20000100800 */
[----:B------:R-:W3:Y:S03]  /*2b190*/  LDCU UR77, c[0x0][0x3b0] ;  /* 0x00007600ff4d77ac */ /* 0x000ee60008000800 */
[----:B------:R-:W3:Y:S01]  /*2b1a0*/  LDL.LU R180, [R1+0xd34] ;  /* 0x000d340001b47983 */ /* 0x000ee20000300800 */
[----:B------:R-:W1:Y:S03]  /*2b1b0*/  LDCU UR5, c[0x0][0x3b0] ;  /* 0x00007600ff0577ac */ /* 0x000e660008000800 */
[----:B------:R-:W-:Y:S04]  /*2b1c0*/  STL [R1+0xb228], R96 ;  /* 0x00b2286001007387 */ /* 0x000fe80000100800 */
[----:B------:R-:W4:Y:S04]  /*2b1d0*/  LDL.LU R183, [R1+0xd50] ;  /* 0x000d500001b77983 */ /* 0x000f280000300800 */
[----:B------:R3:W-:Y:S04]  /*2b1e0*/  STL [R1+0x1d1c], R0 ;  /* 0x001d1c0001007387 */ /* 0x0007e80000100800 */
[----:B------:R-:W4:Y:S04]  /*2b1f0*/  LDL.LU R182, [R1+0xd48] ;  /* 0x000d480001b67983 */ /* 0x000f280000300800 */
[----:B------:R-:W-:Y:S04]  /*2b200*/  STL [R1+0xb22c], R161 ;  /* 0x00b22ca101007387 */ /* 0x000fe80000100800 */
[----:B------:R-:W-:Y:S04]  /*2b210*/  STL.64 [R1+0x968], R6 ;  /* 0x0009680601007387 */ /* 0x000fe80000100a00 */
[----:B------:R-:W-:Y:S04]  /*2b220*/  STL.64 [R1+0x8d0], R4 ;  /* 0x0008d00401007387 */ /* 0x000fe80000100a00 */
[----:B------:R-:W4:Y:S01]  /*2b230*/  LDL.LU R173, [R1+0xd44] ;  /* 0x000d440001ad7983 */ /* 0x000f220000300800 */
[----:B------:R-:W-:Y:S01]  /*2b240*/  IMAD R97, R184, UR76, RZ ;  /* 0x0000004cb8617c24 */ /* 0x000fe2000f8e02ff */
[----:B------:R-:W1:Y:S02]  /*2b250*/  LDCU UR76, c[0x0][0x3b0] ;  /* 0x00007600ff4c77ac */ /* 0x000e640008000800 */
[----:B------:R-:W-:Y:S04]  /*2b260*/  STL.64 [R1+0x8c0], R2 ;  /* 0x0008c00201007387 */ /* 0x000fe80000100a00 */
[----:B------:R-:W-:Y:S04]  /*2b270*/  STL [R1+0xb230], R97 ;  /* 0x00b2306101007387 */ /* 0x000fe80000100800 */
[----:B------:R-:W-:Y:S01]  /*2b280*/  LDGSTS.E [R167+-0x7d080], desc[UR40][R6.64], !P5 ;  /* 0x82f8000006a77fae */ /* 0x000fe2000e9a1028 */
[----:B--2---:R-:W-:Y:S01]  /*2b290*/  IMAD R94, R181, UR75, RZ ;  /* 0x0000004bb55e7c24 */ /* 0x004fe2000f8e02ff */
[----:B------:R-:W2:Y:S02]  /*2b2a0*/  LDCU UR75, c[0x0][0x3b0] ;  /* 0x00007600ff4b77ac */ /* 0x000ea40008000800 */
[----:B------:R-:W2:Y:S04]  /*2b2b0*/  LDL.LU R181, [R1+0xd4c] ;  /* 0x000d4c0001b57983 */ /* 0x000ea80000300800 */
[----:B------:R-:W-:Y:S01]  /*2b2c0*/  STL [R1+0xb234], R94 ;  /* 0x00b2345e01007387 */ /* 0x000fe20000100800 */
[----:B---3--:R-:W-:Y:S01]  /*2b2d0*/  IMAD R0, R180, UR74, RZ ;  /* 0x0000004ab4007c24 */ /* 0x008fe2000f8e02ff */
[----:B------:R-:W3:Y:S02]  /*2b2e0*/  LDCU UR74, c[0x0][0x3b0] ;  /* 0x00007600ff4a77ac */ /* 0x000ee40008000800 */
[----:B------:R-:W3:Y:S01]  /*2b2f0*/  LDL.LU R180, [R1+0xd30] ;  /* 0x000d300001b47983 */ /* 0x000ee20000300800 */
[----:B------:R-:W-:-:S03]  /*2b300*/  VIADD R166, R248, 0x100000 ;  /* 0x00100000f8a67836 */ /* 0x000fc60000000000 */
[----:B------:R4:W-:Y:S04]  /*2b310*/  STL [R1+0xfa8], R0 ;  /* 0x000fa80001007387 */ /* 0x0009e80000100800 */
[----:B------:R1:W-:Y:S04]  /*2b320*/  LDGSTS.E [R166+-0x7ca00], desc[UR40][R4.64], !P4 ;  /* 0x8360000004a67fae */ /* 0x0003e8000e1a1028 */
[----:B------:R4:W-:Y:S02]  /*2b330*/  LDGSTS.E [R164+-0x7c980], desc[UR40][R2.64], !P4 ;  /* 0x8368000002a47fae */ /* 0x0009e4000e1a1028 */
[----:B----4-:R-:W-:Y:S01]  /*2b340*/  IMAD R0, R183, UR73, RZ ;  /* 0x00000049b7007c24 */ /* 0x010fe2000f8e02ff */
[----:B------:R-:W4:Y:S01]  /*2b350*/  LDCU UR73, c[0x0][0x3b0] ;  /* 0x00007600ff4977ac */ /* 0x000f220008000800 */
[----:B-1----:R-:W-:-:S04]  /*2b360*/  IMAD.WIDE R4, R168, 0x4, R78 ;  /* 0x00000004a8047825 */ /* 0x002fc800078e024e */
[----:B------:R-:W-:Y:S01]  /*2b370*/  IMAD.WIDE R2, R168, 0x4, R76 ;  /* 0x00000004a8027825 */ /* 0x000fe200078e024c */
[----:B------:R1:W-:Y:S03]  /*2b380*/  STL.64 [R1+0x8b0], R4 ;  /* 0x0008b00401007387 */ /* 0x0003e60000100a00 */
[----:B------:R-:W-:Y:S01]  /*2b390*/  IMAD R168, R172, 0x1f, RZ ;  /* 0x0000001faca87824 */ /* 0x000fe200078e02ff */
[----:B------:R1:W-:Y:S01]  /*2b3a0*/  LDGSTS.E [R166+-0x7c900], desc[UR40][R4.64], !P4 ;  /* 0x8370000004a67fae */ /* 0x0003e2000e1a1028 */
[----:B------:R-:W-:Y:S01]  /*2b3b0*/  IMAD R106, R182, UR72, RZ ;  /* 0x00000048b66a7c24 */ /* 0x000fe2000f8e02ff */
[----:B------:R-:W2:Y:S02]  /*2b3c0*/  LDCU UR72, c[0x0][0x3b0] ;  /* 0x00007600ff4877ac */ /* 0x000ea40008000800 */
[----:B------:R4:W-:Y:S04]  /*2b3d0*/  STL.64 [R1+0x8a0], R2 ;  /* 0x0008a00201007387 */ /* 0x0009e80000100a00 */
[----:B------:R3:W-:Y:S01]  /*2b3e0*/  STL [R1+0x1aa4], R0 ;  /* 0x001aa40001007387 */ /* 0x0007e20000100800 */
[----:B-1----:R-:W-:-:S03]  /*2b3f0*/  IMAD.WIDE R4, R168, 0x4, R82 ;  /* 0x00000004a8047825 */ /* 0x002fc600078e0252 */
[----:B------:R-:W3:Y:S04]  /*2b400*/  LDL.LU R184, [R1+0xd58] ;  /* 0x000d580001b87983 */ /* 0x000ee80000300800 */
[----:B------:R-:W-:Y:S01]  /*2b410*/  STL [R1+0x1b40], R106 ;  /* 0x001b406a01007387 */ /* 0x000fe20000100800 */
[----:B------:R-:W-:Y:S01]  /*2b420*/  IMAD R95, R173, UR71, RZ ;  /* 0x00000047ad5f7c24 */ /* 0x000fe2000f8e02ff */
[----:B------:R-:W1:Y:S02]  /*2b430*/  LDCU UR71, c[0x0][0x3b0] ;  /* 0x00007600ff4777ac */ /* 0x000e640008000800 */
[----:B------:R-:W-:Y:S04]  /*2b440*/  STL [R1+0xb238], R106 ;  /* 0x00b2386a01007387 */ /* 0x000fe80000100800 */
[----:B------:R1:W-:Y:S04]  /*2b450*/  STL.64 [R1+0x810], R4 ;  /* 0x0008100401007387 */ /* 0x0003e80000100a00 */
[----:B------:R-:W3:Y:S04]  /*2b460*/  LDL.LU R173, [R1+0xd54] ;  /* 0x000d540001ad7983 */ /* 0x000ee80000300800 */
[----:B------:R4:W-:Y:S04]  /*2b470*/  LDGSTS.E [R164+-0x7c880], desc[UR40][R2.64], !P4 ;  /* 0x8378000002a47fae */ /* 0x0009e8000e1a1028 */
[----:B------:R-:W-:Y:S04]  /*2b480*/  STL [R1+0xb23c], R95 ;  /* 0x00b23c5f01007387 */ /* 0x000fe80000100800 */
[----:B------:R-:W3:Y:S01]  /*2b490*/  LDL.LU R183, [R1+0xd68] ;  /* 0x000d680001b77983 */ /* 0x000ee20000300800 */
[----:B----4-:R-:W-:-:S05]  /*2b4a0*/  IMAD.WIDE R2, R168, 0x4, R80 ;  /* 0x00000004a8027825 */ /* 0x010fca00078e0250 */
[----:B------:R4:W-:Y:S01]  /*2b4b0*/  STL.64 [R1+0x800], R2 ;  /* 0x0008000201007387 */ /* 0x0009e20000100a00 */
[----:B--2---:R-:W-:Y:S01]  /*2b4c0*/  IMAD R92, R181, UR70, RZ ;  /* 0x00000046b55c7c24 */ /* 0x004fe2000f8e02ff */
[----:B------:R-:W2:Y:S04]  /*2b4d0*/  LDCU UR70, c[0x0][0x3b0] ;  /* 0x00007600ff4677ac */ /* 0x000ea80008000800 */
[----:B------:R-:W-:Y:S04]  /*2b4e0*/  STL [R1+0xb240], R92 ;  /* 0x00b2405c01007387 */ /* 0x000fe80000100800 */
[----:B------:R-:W2:Y:S01]  /*2b4f0*/  LDL.LU R181, [R1+0xd74] ;  /* 0x000d740001b57983 */ /* 0x000ea20000300800 */
[----:B---3--:R-:W-:Y:S01]  /*2b500*/  IMAD R0, R180, UR69, RZ ;  /* 0x00000045b4007c24 */ /* 0x008fe2000f8e02ff */
[----:B------:R-:W3:Y:S02]  /*2b510*/  LDCU UR69, c[0x0][0x3b0] ;  /* 0x00007600ff4577ac */ /* 0x000ee40008000800 */
[----:B------:R-:W3:Y:S01]  /*2b520*/  LDL.LU R180, [R1+0xd6c] ;  /* 0x000d6c0001b47983 */ /* 0x000ee20000300800 */
[----:B------:R-:W-:-:S02]  /*2b530*/  VIADD R167, R170, 0xffffffe0 ;  /* 0xffffffe0aaa77836 */ /* 0x000fc40000000000 */
[----:B------:R-:W-:Y:S01]  /*2b540*/  IMAD.WIDE R6, R168, 0x4, R78 ;  /* 0x00000004a8067825 */ /* 0x000fe200078e024e */
[----:B------:R-:W-:Y:S01]  /*2b550*/  STL [R1+0x1cf0], R0 ;  /* 0x001cf00001007387 */ /* 0x000fe20000100800 */
[----:B------:R-:W2:Y:S01]  /*2b560*/  LDC R170, c[0x0][0x3a0] ;  /* 0x0000e800ffaa7b82 */ /* 0x000ea20000000800 */
[----:B------:R-:W-:Y:S02]  /*2b570*/  ISETP.GE.U32.AND P5, PT, R167, 0x7fffff61, PT ;  /* 0x7fffff61a700780c */ /* 0x000fe40003fa6070 */
[----:B------:R-:W-:Y:S04]  /*2b580*/  STL.64 [R1+0x7f0], R6 ;  /* 0x0007f00601007387 */ /* 0x000fe80000100a00 */
[----:B------:R-:W3:Y:S07]  /*2b590*/  LDL.LU R182, [R1+0xd64] ;  /* 0x000d640001b67983 */ /* 0x000eee0000300800 */
[----:B------:R1:W-:Y:S04]  /*2b5a0*/  LDGSTS.E [R166+-0x7c200], desc[UR40][R4.64], !P5 ;  /* 0x83e0000004a67fae */ /* 0x0003e8000e9a1028 */
[----:B------:R4:W-:Y:S01]  /*2b5b0*/  LDGSTS.E [R164+-0x7c180], desc[UR40][R2.64], !P5 ;  /* 0x83e8000002a47fae */ /* 0x0009e2000e9a1028 */
[----:B-1----:R-:W-:Y:S01]  /*2b5c0*/  IADD3 R166, PT, PT, R169, -0x24, RZ ;  /* 0xffffffdca9a67810 */ /* 0x002fe20007ffe0ff */
[----:B------:R-:W-:-:S02]  /*2b5d0*/  IMAD R169, R172, 0x23, RZ ;  /* 0x00000023aca97824 */ /* 0x000fc400078e02ff */
[----:B------:R-:W-:Y:S01]  /*2b5e0*/  IMAD.WIDE R4, R168, 0x4, R76 ;  /* 0x00000004a8047825 */ /* 0x000fe200078e024c */
[----:B------:R-:W-:-:S03]  /*2b5f0*/  ISETP.GE.U32.AND P4, PT, R166, 0x7fffff5d, PT ;  /* 0x7fffff5da600780c */ /* 0x000fc60003f86070 */
[----:B----4-:R-:W-:Y:S01]  /*2b600*/  IMAD.WIDE R2, R169, 0x4, R82 ;  /* 0x00000004a9027825 */ /* 0x010fe200078e0252 */
[----:B------:R1:W-:Y:S03]  /*2b610*/  STL.64 [R1+0x7e0], R4 ;  /* 0x0007e00401007387 */ /* 0x0003e60000100a00 */
[----:B------:R-:W-:Y:S01]  /*2b620*/  IMAD R126, R184, UR68, RZ ;  /* 0x00000044b87e7c24 */ /* 0x000fe2000f8e02ff */
[----:B------:R4:W-:Y:S01]  /*2b630*/  STL.64 [R1+0x870], R2 ;  /* 0x0008700201007387 */ /* 0x0009e20000100a00 */
[C---:B------:R-:W-:Y:S01]  /*2b640*/  VIADD R167, R248.reuse, 0x100000 ;  /* 0x00100000f8a77836 */ /* 0x040fe20000000000 */
[----:B------:R-:W1:Y:S01]  /*2b650*/  LDCU UR68, c[0x0][0x3b0] ;  /* 0x00007600ff4477ac */ /* 0x000e620008000800 */
[----:B------:R-:W-:Y:S01]  /*2b660*/  VIADD R166, R248, 0x100000 ;  /* 0x00100000f8a67836 */ /* 0x000fe20000000000 */
[----:B------:R-:W-:Y:S04]  /*2b670*/  STL [R1+0xb244], R126 ;  /* 0x00b2447e01007387 */ /* 0x000fe80000100800 */
[----:B------:R-:W-:Y:S01]  /*2b680*/  LDGSTS.E [R167+-0x7c100], desc[UR40][R6.64], !P5 ;  /* 0x83f0000006a77fae */ /* 0x000fe2000e9a1028 */
[----:B------:R-:W-:Y:S01]  /*2b690*/  IMAD R93, R173, UR67, RZ ;  /* 0x00000043ad5d7c24 */ /* 0x000fe2000f8e02ff */
[----:B------:R-:W1:Y:S02]  /*2b6a0*/  LDCU UR67, c[0x0][0x3b0] ;  /* 0x00007600ff4377ac */ /* 0x000e640008000800 */
[----:B------:R-:W3:Y:S04]  /*2b6b0*/  LDL.LU R173, [R1+0xd60] ;  /* 0x000d600001ad7983 */ /* 0x000ee80000300800 */
[----:B------:R1:W-:Y:S04]  /*2b6c0*/  LDGSTS.E [R166+-0x7c080], desc[UR40][R4.64], !P5 ;  /* 0x83f8000004a67fae */ /* 0x0003e8000e9a1028 */
[----:B------:R4:W-:Y:S01]  /*2b6d0*/  LDGSTS.E [R164+-0x7ba00], desc[UR40][R2.64], !P4 ;  /* 0x8460000002a47fae */ /* 0x0009e2000e1a1028 */
[----:B------:R-:W-:Y:S01]  /*2b6e0*/  IMAD R90, R183, UR66, RZ ;  /* 0x00000042b75a7c24 */ /* 0x000fe2000f8e02ff */
[----:B------:R-:W2:Y:S02]  /*2b6f0*/  LDCU UR66, c[0x0][0x3b0] ;  /* 0x00007600ff4277ac */ /* 0x000ea40008000800 */
[----:B------:R-:W-:Y:S01]  /*2b700*/  STL [R1+0xb248], R93 ;  /* 0x00b2485d01007387 */ /* 0x000fe20000100800 */
[----:B-1----:R-:W-:-:S03]  /*2b710*/  IMAD.WIDE R4, R169, 0x4, R80 ;  /* 0x00000004a9047825 */ /* 0x002fc600078e0250 */
[----:B------:R-:W-:Y:S01]  /*2b720*/  STL [R1+0xb24c], R90 ;  /* 0x00b24c5a01007387 */ /* 0x000fe20000100800 */
[----:B----4-:R-:W-:-:S03]  /*2b730*/  IMAD.WIDE R2, R169, 0x4, R78 ;  /* 0x00000004a9027825 */ /* 0x010fc600078e024e */
[----:B------:R1:W-:Y:S04]  /*2b740*/  STL.64 [R1+0x760], R4 ;  /* 0x0007600401007387 */ /* 0x0003e80000100a00 */
[----:B------:R-:W4:Y:S04]  /*2b750*/  LDL.LU R184, [R1+0xd8c] ;  /* 0x000d8c0001b87983 */ /* 0x000f280000300800 */
[----:B------:R1:W-:Y:S01]  /*2b760*/  STL.64 [R1+0x758], R2 ;  /* 0x0007580201007387 */ /* 0x0003e20000100a00 */
[----:B--2---:R-:W-:-:S03]  /*2b770*/  IMAD R0, R181, UR65, RZ ;  /* 0x00000041b5007c24 */ /* 0x004fc6000f8e02ff */
[----:B------:R1:W-:Y:S01]  /*2b780*/  LDGSTS.E [R166+-0x7b980], desc[UR40][R4.64], !P4 ;  /* 0x8468000004a67fae */ /* 0x0003e2000e1a1028 */
[----:B---3--:R-:W-:-:S03]  /*2b790*/  IMAD R94, R180, UR64, RZ ;  /* 0x00000040b45e7c24 */ /* 0x008fc6000f8e02ff */
[----:B------:R-:W-:Y:S01]  /*2b7a0*/  STL [R1+0xfa4], R0 ;  /* 0x000fa40001007387 */ /* 0x000fe20000100800 */
[----:B------:R-:W-:-:S03]  /*2b7b0*/  IMAD R115, R182, UR63, RZ ;  /* 0x0000003fb6737c24 */ /* 0x000fc6000f8e02ff */
[----:B------:R-:W2:Y:S01]  /*2b7c0*/  LDL.LU R181, [R1+0xd84] ;  /* 0x000d840001b57983 */ /* 0x000ea20000300800 */
[----:B------:R-:W-:Y:S01]  /*2b7d0*/  IMAD R168, R172, 0x27, RZ ;  /* 0x00000027aca87824 */ /* 0x000fe200078e02ff */
[----:B------:R-:W3:Y:S02]  /*2b7e0*/  LDCU UR64, c[0x0][0x3b0] ;  /* 0x00007600ff4077ac */ /* 0x000ee40008000800 */
[----:B------:R-:W3:Y:S01]  /*2b7f0*/  LDL.LU R180, [R1+0xd5c] ;  /* 0x000d5c0001b47983 */ /* 0x000ee20000300800 */
[----:B------:R-:W-:Y:S01]  /*2b800*/  IMAD.WIDE R6, R169, 0x4, R76 ;  /* 0x00000004a9067825 */ /* 0x000fe200078e024c */
[----:B------:R-:W1:Y:S01]  /*2b810*/  LDCU UR65, c[0x0][0x3b0] ;  /* 0x00007600ff4177ac */ /* 0x000e620008000800 */
[----:B------:R-:W2:Y:S01]  /*2b820*/  LDC R169, c[0x0][0x3a0] ;  /* 0x0000e800ffa97b82 */ /* 0x000ea20000000800 */
[----:B------:R-:W-:Y:S01]  /*2b830*/  STL [R1+0x1a98], R94 ;  /* 0x001a985e01007387 */ /* 0x000fe20000100800 */
[----:B------:R-:W-:-:S03]  /*2b840*/  IMAD R156, R173, UR62, RZ ;  /* 0x0000003ead9c7c24 */ /* 0x000fc6000f8e02ff */
[----:B------:R-:W-:Y:S01]  /*2b850*/  STL [R1+0xb250], R94 ;  /* 0x00b2505e01007387 */ /* 0x000fe20000100800 */
[----:B-1----:R-:W-:Y:S01]  /*2b860*/  IMAD.WIDE R4, R168, 0x4, R82 ;  /* 0x00000004a8047825 */ /* 0x002fe200078e0252 */
[----:B------:R-:W1:Y:S02]  /*2b870*/  LDCU UR63, c[0x0][0x3b0] ;  /* 0x00007600ff3f77ac */ /* 0x000e640008000800 */
[----:B------:R-:W3:Y:S01]  /*2b880*/  LDL.LU R183, [R1+0xd78] ;  /* 0x000d780001b77983 */ /* 0x000ee20000300800 */
[----:B----4-:R-:W-:-:S03]  /*2b890*/  IMAD R91, R184, UR61, RZ ;  /* 0x0000003db85b7c24 */ /* 0x010fc6000f8e02ff */
[----:B------:R-:W-:Y:S01]  /*2b8a0*/  STL [R1+0x1b2c], R115 ;  /* 0x001b2c7301007387 */ /* 0x000fe20000100800 */
[----:B------:R-:W-:Y:S01]  /*2b8b0*/  VIADD R166, R170, 0xffffffd8 ;  /* 0xffffffd8aaa67836 */ /* 0x000fe20000000000 */
[----:B------:R-:W4:Y:S01]  /*2b8c0*/  LDCU UR62, c[0x0][0x3b0] ;  /* 0x00007600ff3e77ac */ /* 0x000f220008000800 */
[----:B------:R-:W1:Y:S01]  /*2b8d0*/  LDC R170, c[0x0][0x3a0] ;  /* 0x0000e800ffaa7b82 */ /* 0x000e620000000800 */
[----:B------:R-:W-:Y:S01]  /*2b8e0*/  STL [R1+0xb254], R115 ;  /* 0x00b2547301007387 */ /* 0x000fe20000100800 */
[----:B------:R-:W-:Y:S01]  /*2b8f0*/  IADD3 R174, PT, PT, R248, 0x100000, RZ ;  /* 0x00100000f8ae7810 */ /* 0x000fe20007ffe0ff */
[----:B------:R-:W1:Y:S02]  /*2b900*/  LDCU UR61, c[0x0][0x3b0] ;  /* 0x00007600ff3d77ac */ /* 0x000e640008000800 */
[----:B------:R-:W4:Y:S04]  /*2b910*/  LDL.LU R173, [R1+0xd70] ;  /* 0x000d700001ad7983 */ /* 0x000f280000300800 */
[----:B------:R-:W4:Y:S04]  /*2b920*/  LDL.LU R182, [R1+0xd80] ;  /* 0x000d800001b67983 */ /* 0x000f280000300800 */
[----:B------:R1:W-:Y:S04]  /*2b930*/  LDGSTS.E [R164+-0x7b900], desc[UR40][R2.64], !P4 ;  /* 0x8470000002a47fae */ /* 0x0003e8000e1a1028 */
[----:B------:R-:W-:Y:S04]  /*2b940*/  STL [R1+0xb258], R156 ;  /* 0x00b2589c01007387 */ /* 0x000fe80000100800 */
[----:B------:R-:W-:Y:S01]  /*2b950*/  STL.64 [R1+0x750], R6 ;  /* 0x0007500601007387 */ /* 0x000fe20000100a00 */
[----:B-1----:R-:W-:-:S03]  /*2b960*/  IMAD.WIDE R2, R168, 0x4, R80 ;  /* 0x00000004a8027825 */ /* 0x002fc600078e0250 */
[----:B------:R1:W-:Y:S04]  /*2b970*/  STL.64 [R1+0x880], R4 ;  /* 0x0008800401007387 */ /* 0x0003e80000100a00 */
[----:B------:R1:W-:Y:S04]  /*2b980*/  STL.64 [R1+0x6e8], R2 ;  /* 0x0006e80201007387 */ /* 0x0003e80000100a00 */
[----:B------:R-:W-:Y:S01]  /*2b990*/  STL [R1+0xb25c], R91 ;  /* 0x00b25c5b01007387 */ /* 0x000fe20000100800 */
[----:B--2---:R-:W-:Y:S02]  /*2b9a0*/  IMAD R88, R181, UR60, RZ ;  /* 0x0000003cb5587c24 */ /* 0x004fe4000f8e02ff */
[----:B---3--:R-:W-:Y:S01]  /*2b9b0*/  IMAD R157, R180, UR59, RZ ;  /* 0x0000003bb49d7c24 */ /* 0x008fe2000f8e02ff */
[----:B------:R-:W2:Y:S01]  /*2b9c0*/  LDL.LU R181, [R1+0xd94] ;  /* 0x000d940001b57983 */ /* 0x000ea20000300800 */
[----:B------:R-:W-:Y:S01]  /*2b9d0*/  ISETP.GE.U32.AND P5, PT, R166, 0x7fffff59, PT ;  /* 0x7fffff59a600780c */ /* 0x000fe20003fa6070 */
[----:B------:R-:W3:Y:S02]  /*2b9e0*/  LDCU UR59, c[0x0][0x3b0] ;  /* 0x00007600ff3b77ac */ /* 0x000ee40008000800 */
[----:B------:R-:W3:Y:S01]  /*2b9f0*/  LDL.LU R180, [R1+0xd88] ;  /* 0x000d880001b47983 */ /* 0x000ee20000300800 */
[----:B------:R-:W-:Y:S01]  /*2ba00*/  IADD3 R166, PT, PT, R248, 0x100000, RZ ;  /* 0x00100000f8a67810 */ /* 0x000fe20007ffe0ff */
[----:B------:R-:W1:Y:S02]  /*2ba10*/  LDCU UR60, c[0x0][0x3b0] ;  /* 0x00007600ff3c77ac */ /* 0x000e640008000800 */
[----:B------:R-:W-:Y:S06]  /*2ba20*/  LDGSTS.E [R167+-0x7b880], desc[UR40][R6.64], !P4 ;  /* 0x8478000006a77fae */ /* 0x000fec000e1a1028 */
[----:B------:R1:W-:Y:S04]  /*2ba30*/  LDGSTS.E [R166+-0x7b200], desc[UR40][R4.64], !P5 ;  /* 0x84e0000004a67fae */ /* 0x0003e8000e9a1028 */
[----:B------:R1:W-:Y:S02]  /*2ba40*/  LDGSTS.E [R164+-0x7b180], desc[UR40][R2.64], !P5 ;  /* 0x84e8000002a47fae */ /* 0x0003e4000e9a1028 */
[----:B-1----:R-:W-:-:S04]  /*2ba50*/  IMAD.WIDE R4, R168, 0x4, R78 ;  /* 0x00000004a8047825 */ /* 0x002fc800078e024e */
[----:B------:R-:W-:Y:S01]  /*2ba60*/  IMAD.WIDE R2, R168, 0x4, R76 ;  /* 0x00000004a8027825 */ /* 0x000fe200078e024c */
[----:B------:R1:W-:Y:S03]  /*2ba70*/  STL.64 [R1+0x6e0], R4 ;  /* 0x0006e00401007387 */ /* 0x0003e60000100a00 */
[----:B------:R-:W-:Y:S01]  /*2ba80*/  IMAD R168, R172, 0x2b, RZ ;  /* 0x0000002baca87824 */ /* 0x000fe200078e02ff */
[----:B------:R1:W-:Y:S04]  /*2ba90*/  STL.64 [R1+0x6d8], R2 ;  /* 0x0006d80201007387 */ /* 0x0003e80000100a00 */
[----:B------:R1:W-:Y:S04]  /*2baa0*/  LDGSTS.E [R166+-0x7b100], desc[UR40][R4.64], !P5 ;  /* 0x84f0000004a67fae */ /* 0x0003e8000e9a1028 */
[----:B------:R1:W-:Y:S02]  /*2bab0*/  LDGSTS.E [R164+-0x7b080], desc[UR40][R2.64], !P5 ;  /* 0x84f8000002a47fae */ /* 0x0003e4000e9a1028 */
[----:B-1----:R-:W-:-:S04]  /*2bac0*/  IMAD.WIDE R4, R168, 0x4, R82 ;  /* 0x00000004a8047825 */ /* 0x002fc800078e0252 */
[----:B------:R-:W-:-:S04]  /*2bad0*/  IMAD.WIDE R2, R168, 0x4, R80 ;  /* 0x00000004a8027825 */ /* 0x000fc800078e0250 */
[----:B----4-:R-:W-:Y:S01]  /*2bae0*/  IMAD R86, R173, UR57, RZ ;  /* 0x00000039ad567c24 */ /* 0x010fe2000f8e02ff */
[----:B------:R-:W1:Y:S01]  /*2baf0*/  LDCU UR57, c[0x0][0x3b0] ;  /* 0x00007600ff3977ac */ /* 0x000e620008000800 */
[----:B------:R-:W4:Y:S01]  /*2bb00*/  LDL.LU R173, [R1+0xdcc] ;  /* 0x000dcc0001ad7983 */ /* 0x000f220000300800 */
[----:B------:R-:W-:Y:S01]  /*2bb10*/  IMAD R91, R182, UR56, RZ ;  /* 0x00000038b65b7c24 */ /* 0x000fe2000f8e02ff */
[----:B------:R-:W1:Y:S02]  /*2bb20*/  LDCU UR56, c[0x0][0x3b0] ;  /* 0x00007600ff3877ac */ /* 0x000e640008000800 */
[----:B------:R-:W4:Y:S04]  /*2bb30*/  LDL.LU R184, [R1+0xdac] ;  /* 0x000dac0001b87983 */ /* 0x000f280000300800 */
[----:B------:R1:W-:Y:S04]  /*2bb40*/  STL.64 [R1+0x890], R4 ;  /* 0x0008900401007387 */ /* 0x0003e80000100a00 */
[----:B------:R-:W-:Y:S04]  /*2bb50*/  STL [R1+0xd70], R91 ;  /* 0x000d705b01007387 */ /* 0x000fe80000100800 */
[----:B------:R-:W4:Y:S04]  /*2bb60*/  LDL.LU R182, [R1+0xdc0] ;  /* 0x000dc00001b67983 */ /* 0x000f280000300800 */
[----:B------:R1:W-:Y:S01]  /*2bb70*/  STL.64 [R1+0x670], R2 ;  /* 0x0006700201007387 */ /* 0x0003e20000100a00 */
[----:B------:R-:W-:Y:S01]  /*2bb80*/  IMAD R89, R183, UR58, RZ ;  /* 0x0000003ab7597c24 */ /* 0x000fe2000f8e02ff */
[----:B------:R-:W1:Y:S01]  /*2bb90*/  LDCU UR58, c[0x0][0x3b0] ;  /* 0x00007600ff3a77ac */ /* 0x000e620008000800 */
[----:B--2---:R-:W-:Y:S01]  /*2bba0*/  IMAD R97, R181, UR55, RZ ;  /* 0x00000037b5617c24 */ /* 0x004fe2000f8e02ff */
[----:B------:R-:W2:Y:S01]  /*2bbb0*/  LDCU UR55, c[0x0][0x3b0] ;  /* 0x00007600ff3777ac */ /* 0x000ea20008000800 */
[----:B------:R-:W2:Y:S01]  /*2bbc0*/  LDL.LU R181, [R1+0xda4] ;  /* 0x000da40001b57983 */ /* 0x000ea20000300800 */
[----:B---3--:R-:W-:Y:S01]  /*2bbd0*/  IMAD R104, R180, UR54, RZ ;  /* 0x00000036b4687c24 */ /* 0x008fe2000f8e02ff */
[----:B------:R-:W3:Y:S02]  /*2bbe0*/  LDCU UR54, c[0x0][0x3b0] ;  /* 0x00007600ff3677ac */ /* 0x000ee40008000800 */
[----:B------:R-:W-:Y:S04]  /*2bbf0*/  STL [R1+0xd8c], R97 ;  /* 0x000d8c6101007387 */ /* 0x000fe80000100800 */
[----:B------:R-:W3:Y:S04]  /*2bc00*/  LDL.LU R183, [R1+0xda0] ;  /* 0x000da00001b77983 */ /* 0x000ee80000300800 */
[----:B------:R-:W3:Y:S01]  /*2bc10*/  LDL.LU R180, [R1+0xd90] ;  /* 0x000d900001b47983 */ /* 0x000ee20000300800 */
[----:B------:R-:W-:-:S02]  /*2bc20*/  VIADD R167, R170, 0xffffffd4 ;  /* 0xffffffd4aaa77836 */ /* 0x000fc40000000000 */
[----:B------:R-:W-:Y:S01]  /*2bc30*/  IMAD.WIDE R6, R168, 0x4, R78 ;  /* 0x00000004a8067825 */ /* 0x000fe200078e024e */
[----:B------:R-:W-:Y:S01]  /*2bc40*/  STL [R1+0x1b10], R104 ;  /* 0x001b106801007387 */ /* 0x000fe20000100800 */
[----:B------:R-:W2:Y:S01]  /*2bc50*/  LDC R170, c[0x0][0x3a0] ;  /* 0x0000e800ffaa7b82 */ /* 0x000ea20000000800 */
[----:B------:R-:W-:Y:S02]  /*2bc60*/  ISETP.GE.U32.AND P4, PT, R167, 0x7fffff55, PT ;  /* 0x7fffff55a700780c */ /* 0x000fe40003f86070 */
[----:B------:R-:W-:Y:S11]  /*2bc70*/  STL.64 [R1+0x668], R6 ;  /* 0x0006680601007387 */ /* 0x000ff60000100a00 */
[----:B------:R1:W-:Y:S01]  /*2bc80*/  LDGSTS.E [R166+-0x7aa00], desc[UR40][R4.64], !P4 ;  /* 0x8560000004a67fae */ /* 0x0003e2000e1a1028 */
[----:B------:R-:W-:-:S03]  /*2bc90*/  VIADD R167, R248, 0x100000 ;  /* 0x00100000f8a77836 */ /* 0x000fc60000000000 */
[----:B------:R1:W-:Y:S04]  /*2bca0*/  LDGSTS.E [R164+-0x7a980], desc[UR40][R2.64], !P4 ;  /* 0x8568000002a47fae */ /* 0x0003e8000e1a1028 */
[----:B------:R-:W-:Y:S01]  /*2bcb0*/  LDGSTS.E [R167+-0x7a900], desc[UR40][R6.64], !P4 ;  /* 0x8570000006a77fae */ /* 0x000fe2000e1a1028 */
[----:B-1----:R-:W-:-:S04]  /*2bcc0*/  IMAD.WIDE R4, R168, 0x4, R76 ;  /* 0x00000004a8047825 */ /* 0x002fc800078e024c */
[----:B------:R-:W-:Y:S01]  /*2bcd0*/  VIADD R166, R169, 0xffffffd0 ;  /* 0xffffffd0a9a67836 */ /* 0x000fe20000000000 */
[----:B------:R1:W-:Y:S01]  /*2bce0*/  STL.64 [R1+0x660], R4 ;  /* 0x0006600401007387 */ /* 0x0003e20000100a00 */
[----:B------:R-:W-:-:S03]  /*2bcf0*/  IMAD R169, R172, 0x2f, RZ ;  /* 0x0000002faca97824 */ /* 0x000fc600078e02ff */
[----:B------:R-:W-:Y:S01]  /*2bd00*/  ISETP.GE.U32.AND P5, PT, R166, 0x7fffff51, PT ;  /* 0x7fffff51a600780c */ /* 0x000fe20003fa6070 */
[----:B------:R-:W-:Y:S01]  /*2bd10*/  IMAD.WIDE R2, R169, 0x4, R82 ;  /* 0x00000004a9027825 */ /* 0x000fe200078e0252 */
[----:B------:R-:W-:-:S05]  /*2bd20*/  IADD3 R166, PT, PT, R248, 0x100000, RZ ;  /* 0x00100000f8a67810 */ /* 0x000fca0007ffe0ff */
[----:B------:R1:W-:Y:S06]  /*2bd30*/  LDGSTS.E [R166+-0x7a880], desc[UR40][R4.64], !P4 ;  /* 0x8578000004a67fae */ /* 0x0003ec000e1a1028 */
[----:B------:R1:W-:Y:S01]  /*2bd40*/  LDGSTS.E [R164+-0x7a200], desc[UR40][R2.64], !P5 ;  /* 0x85e0000002a47fae */ /* 0x0003e2000e9a1028 */
[----:B----4-:R-:W-:Y:S01]  /*2bd50*/  IMAD R0, R173, UR53, RZ ;  /* 0x00000035ad007c24 */ /* 0x010fe2000f8e02ff */
[----:B------:R-:W4:Y:S02]  /*2bd60*/  LDCU UR53, c[0x0][0x3b0] ;  /* 0x00007600ff3577ac */ /* 0x000f240008000800 */
[----:B------:R-:W4:Y:S01]  /*2bd70*/  LDL.LU R173, [R1+0xd9c] ;  /* 0x000d9c0001ad7983 */ /* 0x000f220000300800 */
[----:B-1----:R-:W-:-:S03]  /*2bd80*/  IMAD.WIDE R4, R169, 0x4, R80 ;  /* 0x00000004a9047825 */ /* 0x002fc600078e0250 */
[----:B------:R-:W-:Y:S04]  /*2bd90*/  STL [R1+0x1c80], R0 ;  /* 0x001c800001007387 */ /* 0x000fe80000100800 */
[----:B------:R1:W-:Y:S01]  /*2bda0*/  STL.64 [R1+0x4e0], R2 ;  /* 0x0004e00201007387 */ /* 0x0003e20000100a00 */
[----:B------:R-:W-:Y:S01]  /*2bdb0*/  IMAD R87, R184, UR52, RZ ;  /* 0x00000034b8577c24 */ /* 0x000fe2000f8e02ff */
[----:B------:R-:W2:Y:S02]  /*2bdc0*/  LDCU UR52, c[0x0][0x3b0] ;  /* 0x00007600ff3477ac */ /* 0x000ea40008000800 */
[----:B------:R-:W-:Y:S01]  /*2bdd0*/  LDGSTS.E [R166+-0x7a180], desc[UR40][R4.64], !P5 ;  /* 0x85e8000004a67fae */ /* 0x000fe2000e9a1028 */
[----:B------:R-:W-:Y:S01]  /*2bde0*/  IMAD R84, R182, UR51, RZ ;  /* 0x00000033b6547c24 */ /* 0x000fe2000f8e02ff */
[----:B------:R-:W2:Y:S02]  /*2bdf0*/  LDCU UR51, c[0x0][0x3b0] ;  /* 0x00007600ff3377ac */ /* 0x000ea40008000800 */
[----:B------:R-:W4:Y:S04]  /*2be00*/  LDL.LU R182, [R1+0xdc8] ;  /* 0x000dc80001b67983 */ /* 0x000f280000300800 */
[----:B------:R-:W-:Y:S01]  /*2be10*/  STL.64 [R1+0x4b8], R4 ;  /* 0x0004b80401007387 */ /* 0x000fe20000100a00 */
[----:B-1----:R-:W-:-:S05]  /*2be20*/  IMAD.WIDE R2, R169, 0x4, R78 ;  /* 0x00000004a9027825 */ /* 0x002fca00078e024e */
[----:B------:R1:W-:Y:S01]  /*2be30*/  LDGSTS.E [R164+-0x7a100], desc[UR40][R2.64], !P5 ;  /* 0x85f0000002a47fae */ /* 0x0003e2000e9a1028 */
[----:B--2---:R-:W-:Y:S01]  /*2be40*/  IMAD R85, R181, UR50, RZ ;  /* 0x00000032b5557c24 */ /* 0x004fe2000f8e02ff */
[----:B------:R-:W2:Y:S02]  /*2be50*/  LDCU UR50, c[0x0][0x3b0] ;  /* 0x00007600ff3277ac */ /* 0x000ea40008000800 */
[----:B------:R-:W2:Y:S04]  /*2be60*/  LDL.LU R181, [R1+0xdbc] ;  /* 0x000dbc0001b57983 */ /* 0x000ea80000300800 */
[----:B------:R1:W-:Y:S04]  /*2be70*/  STL.64 [R1+0x490], R2 ;  /* 0x0004900201007387 */ /* 0x0003e80000100a00 */
[----:B------:R-:W2:Y:S01]  /*2be80*/  LDL.LU R184, [R1+0xdb8] ;  /* 0x000db80001b87983 */ /* 0x000ea20000300800 */
[----:B---3--:R-:W-:Y:S01]  /*2be90*/  IMAD R156, R180, UR48, RZ ;  /* 0x00000030b49c7c24 */ /* 0x008fe2000f8e02ff */
[----:B------:R-:W3:Y:S01]  /*2bea0*/  LDCU UR48, c[0x0][0x3b0] ;  /* 0x00007600ff3077ac */ /* 0x000ee20008000800 */
[----:B-1----:R-:W-:Y:S01]  /*2beb0*/  IMAD R2, R183, UR49, RZ ;  /* 0x00000031b7027c24 */ /* 0x002fe2000f8e02ff */
[----:B------:R-:W1:Y:S01]  /*2bec0*/  LDCU UR49, c[0x0][0x3b0] ;  /* 0x00007600ff3177ac */ /* 0x000e620008000800 */
[----:B------:R-:W3:Y:S04]  /*2bed0*/  LDL.LU R183, [R1+0xddc] ;  /* 0x000ddc0001b77983 */ /* 0x000ee80000300800 */
[----:B------:R-:W-:Y:S04]  /*2bee0*/  STL [R1+0xd68], R156 ;  /* 0x000d689c01007387 */ /* 0x000fe80000100800 */
[----:B------:R-:W3:Y:S01]  /*2bef0*/  LDL.LU R180, [R1+0xdd4] ;  /* 0x000dd40001b47983 */ /* 0x000ee20000300800 */
[----:B------:R-:W-:-:S02]  /*2bf00*/  IMAD R168, R172, 0x33, RZ ;  /* 0x00000033aca87824 */ /* 0x000fc400078e02ff */
[----:B------:R-:W-:Y:S02]  /*2bf10*/  IMAD.WIDE R8, R169, 0x4, R76 ;  /* 0x00000004a9087825 */ /* 0x000fe400078e024c */
[----:B------:R-:W1:Y:S02]  /*2bf20*/  LDC R169, c[0x0][0x3a0] ;  /* 0x0000e800ffa97b82 */ /* 0x000e640000000800 */
[----:B------:R-:W-:Y:S01]  /*2bf30*/  IMAD.WIDE R6, R168, 0x4, R82 ;  /* 0x00000004a8067825 */ /* 0x000fe200078e0252 */
[----:B------:R-:W-:Y:S03]  /*2bf40*/  LDGSTS.E [R167+-0x7a080], desc[UR40][R8.64], !P5 ;  /* 0x85f8000008a77fae */ /* 0x000fe6000e9a1028 */
[----:B------:R-:W-:Y:S02]  /*2bf50*/  VIADD R166, R170, 0xffffffcc ;  /* 0xffffffccaaa67836 */ /* 0x000fe40000000000 */
[----:B------:R-:W-:Y:S01]  /*2bf60*/  IMAD.WIDE R4, R168, 0x4, R80 ;  /* 0x00000004a8047825 */ /* 0x000fe200078e0250 */
[----:B------:R-:W1:Y:S02]  /*2bf70*/  LDC R170, c[0x0][0x3a0] ;  /* 0x0000e800ffaa7b82 */ /* 0x000e640000000800 */
[----:B------:R-:W-:Y:S01]  /*2bf80*/  ISETP.GE.U32.AND P4, PT, R166, 0x7fffff4d, PT ;  /* 0x7fffff4da600780c */ /* 0x000fe20003f86070 */
[----:B------:R-:W-:-:S12]  /*2bf90*/  VIADD R166, R248, 0x100000 ;  /* 0x00100000f8a67836 */ /* 0x000fd80000000000 */
[----:B------:R1:W-:Y:S04]  /*2bfa0*/  LDGSTS.E [R166+-0x79a00], desc[UR40][R6.64], !P4 ;  /* 0x8660000006a67fae */ /* 0x0003e8000e1a1028 */
[----:B------:R1:W-:Y:S01]  /*2bfb0*/  LDGSTS.E [R164+-0x79980], desc[UR40][R4.64], !P4 ;  /* 0x8668000004a47fae */ /* 0x0003e2000e1a1028 */
[----:B----4-:R-:W-:Y:S01]  /*2bfc0*/  IMAD R161, R173, UR6, RZ ;  /* 0x00000006ada17c24 */ /* 0x010fe2000f8e02ff */
[----:B------:R-:W4:Y:S02]  /*2bfd0*/  LDCU UR6, c[0x0][0x3b0] ;  /* 0x00007600ff0677ac */ /* 0x000f240008000800 */
[----:B------:R-:W4:Y:S04]  /*2bfe0*/  LDL.LU R173, [R1+0xda8] ;  /* 0x000da80001ad7983 */ /* 0x000f280000300800 */
[----:B------:R-:W-:Y:S04]  /*2bff0*/  STL [R1+0xd84], R161 ;  /* 0x000d84a101007387 */ /* 0x000fe80000100800 */
[----:B------:R-:W-:Y:S04]  /*2c000*/  STL.64 [R1+0x468], R8 ;  /* 0x0004680801007387 */ /* 0x000fe80000100a00 */
[----:B------:R1:W-:Y:S01]  /*2c010*/  STL.64 [R1+0x318], R6 ;  /* 0x0003180601007387 */ /* 0x0003e20000100a00 */
[----:B------:R-:W-:Y:S01]  /*2c020*/  IMAD R153, R182, UR7, RZ ;  /* 0x00000007b6997c24 */ /* 0x000fe2000f8e02ff */
[----:B------:R-:W2:Y:S02]  /*2c030*/  LDCU UR7, c[0x0][0x3b0] ;  /* 0x00007600ff0777ac */ /* 0x000ea40008000800 */
[----:B------:R1:W-:Y:S04]  /*2c040*/  STL.64 [R1+0x310], R4 ;  /* 0x0003100401007387 */ /* 0x0003e80000100a00 */
[----:B------:R-:W4:Y:S04]  /*2c050*/  LDL.LU R182, [R1+0xdb4] ;  /* 0x000db40001b67983 */ /* 0x000f280000300800 */
[----:B------:R-:W-:Y:S01]  /*2c060*/  STL [R1+0x1ad4], R153 ;  /* 0x001ad49901007387 */ /* 0x000fe20000100800 */
[----:B-1----:R-:W-:-:S04]  /*2c070*/  IMAD.WIDE R6, R168, 0x4, R76 ;  /* 0x00000004a8067825 */ /* 0x002fc800078e024c */
[----:B------:R-:W-:-:S05]  /*2c080*/  IMAD.WIDE R4, R168, 0x4, R78 ;  /* 0x00000004a8047825 */ /* 0x000fca00078e024e */
[----:B------:R3:W-:Y:S01]  /*2c090*/  LDGSTS.E [R166+-0x79900], desc[UR40][R4.64], !P4 ;  /* 0x8670000004a67fae */ /* 0x0007e2000e1a1028 */
[----:B--2---:R-:W-:-:S03]  /*2c0a0*/  IMAD R0, R181, UR47, RZ ;  /* 0x0000002fb5007c24 */ /* 0x004fc6000f8e02ff */
[----:B------:R4:W-:Y:S01]  /*2c0b0*/  LDGSTS.E [R164+-0x79880], desc[UR40][R6.64], !P4 ;  /* 0x8678000006a47fae */ /* 0x0009e2000e1a1028 */
[----:B------:R-:W-:Y:S01]  /*2c0c0*/  IMAD R168, R172, 0x37, RZ ;  /* 0x00000037aca87824 */ /* 0x000fe200078e02ff */
[----:B------:R-:W1:Y:S02]  /*2c0d0*/  LDCU UR47, c[0x0][0x3b0] ;  /* 0x00007600ff2f77ac */ /* 0x000e640008000800 */
[----:B------:R-:W2:Y:S04]  /*2c0e0*/  LDL.LU R181, [R1+0xdb0] ;  /* 0x000db00001b57983 */ /* 0x000ea80000300800 */
[----:B------:R-:W-:Y:S04]  /*2c0f0*/  STL [R1+0x1c60], R0 ;  /* 0x001c600001007387 */ /* 0x000fe80000100800 */
[----:B------:R3:W-:Y:S04]  /*2c100*/  STL.64 [R1+0x8a8], R4 ;  /* 0x0008a80401007387 */ /* 0x0007e80000100a00 */
[----:B------:R4:W-:Y:S01]  /*2c110*/  STL.64 [R1+0x308], R6 ;  /* 0x0003080601007387 */ /* 0x0009e20000100a00 */
[----:B---3--:R-:W-:Y:S01]  /*2c120*/  IMAD R5, R180, UR44, RZ ;  /* 0x0000002cb4057c24 */ /* 0x008fe2000f8e02ff */
[----:B------:R-:W3:Y:S02]  /*2c130*/  LDCU UR44, c[0x0][0x3b0] ;  /* 0x00007600ff2c77ac */ /* 0x000ee40008000800 */
[----:B------:R-:W3:Y:S01]  /*2c140*/  LDL.LU R180, [R1+0xdf8] ;  /* 0x000df80001b47983 */ /* 0x000ee20000300800 */
[----:B------:R-:W-:-:S04]  /*2c150*/  IMAD.WIDE R10, R168, 0x4, R82 ;  /* 0x00000004a80a7825 */ /* 0x000fc800078e0252 */
[----:B------:R-:W-:Y:S01]  /*2c160*/  IMAD R152, R184, UR46, RZ ;  /* 0x0000002eb8987c24 */ /* 0x000fe2000f8e02ff */
[----:B------:R-:W1:Y:S01]  /*2c170*/  LDCU UR46, c[0x0][0x3b0] ;  /* 0x00007600ff2e77ac */ /* 0x000e620008000800 */
[----:B------:R-:W3:Y:S04]  /*2c180*/  LDL.LU R184, [R1+0xdec] ;  /* 0x000dec0001b87983 */ /* 0x000ee80000300800 */
[----:B------:R1:W-:Y:S01]  /*2c190*/  STL.64 [R1+0x2c8], R10 ;  /* 0x0002c80a01007387 */ /* 0x0003e20000100a00 */
[----:B------:R-:W-:-:S04]  /*2c1a0*/  IMAD.WIDE R8, R168, 0x4, R80 ;  /* 0x00000004a8087825 */ /* 0x000fc800078e0250 */
[----:B------:R-:W-:Y:S02]  /*2c1b0*/  VIADD R167, R170, 0xffffffc8 ;  /* 0xffffffc8aaa77836 */ /* 0x000fe40000000000 */
[----:B------:R-:W-:Y:S01]  /*2c1c0*/  IMAD R4, R183, UR45, RZ ;  /* 0x0000002db7047c24 */ /* 0x000fe2000f8e02ff */
[----:B------:R-:W1:Y:S01]  /*2c1d0*/  LDC R170, c[0x0][0x3a0] ;  /* 0x0000e800ffaa7b82 */ /* 0x000e620000000800 */
[----:B------:R-:W-:Y:S01]  /*2c1e0*/  IMAD.WIDE R12, R168, 0x4, R78 ;  /* 0x00000004a80c7825 */ /* 0x000fe200078e024e */
[----:B------:R-:W-:Y:S01]  /*2c1f0*/  ISETP.GE.U32.AND P5, PT, R167, 0x7fffff49, PT ;  /* 0x7fffff49a700780c */ /* 0x000fe20003fa6070 */
[----:B------:R-:W1:-:S12]  /*2c200*/  LDCU UR45, c[0x0][0x3b0] ;  /* 0x00007600ff2d77ac */ /* 0x000e580008000800 */
[----:B------:R1:W-:Y:S01]  /*2c210*/  LDGSTS.E [R166+-0x79200], desc[UR40][R10.64], !P5 ;  /* 0x86e000000aa67fae */ /* 0x0003e2000e9a1028 */
[----:B----4-:R-:W-:Y:S02]  /*2c220*/  IMAD R6, R173, UR43, RZ ;  /* 0x0000002bad067c24 */ /* 0x010fe4000f8e02ff */
[----:B------:R-:W-:Y:S01]  /*2c230*/  IMAD R7, R182, UR42, RZ ;  /* 0x0000002ab6077c24 */ /* 0x000fe2000f8e02ff */
[----:B------:R-:W4:Y:S01]  /*2c240*/  LDL.LU R173, [R1+0xe08] ;  /* 0x000e080001ad7983 */ /* 0x000f220000300800 */
[----:B-1----:R-:W-:-:S04]  /*2c250*/  IMAD.WIDE R10, R168, 0x4, R76 ;  /* 0x00000004a80a7825 */ /* 0x002fc800078e024c */
[----:B--2---:R-:W-:Y:S01]  /*2c260*/  IMAD R115, R181, UR39, RZ ;  /* 0x00000027b5737c24 */ /* 0x004fe2000f8e02ff */
[----:B------:R1:W-:Y:S01]  /*2c270*/  STL.64 [R1+0x2c0], R8 ;  /* 0x0002c00801007387 */ /* 0x0003e20000100a00 */
[----:B---3--:R-:W-:-:S03]  /*2c280*/  IMAD R128, R180, UR38, RZ ;  /* 0x00000026b4807c24 */ /* 0x008fc6000f8e02ff */
[----:B------:R-:W2:Y:S01]  /*2c290*/  LDL.LU R182, [R1+0xe04] ;  /* 0x000e040001b67983 */ /* 0x000ea20000300800 */
[----:B------:R-:W-:Y:S01]  /*2c2a0*/  IADD3 R166, PT, PT, R169, -0x3c, RZ ;  /* 0xffffffc4a9a67810 */ /* 0x000fe20007ffe0ff */
[----:B------:R-:W-:Y:S01]  /*2c2b0*/  VIADD R167, R248, 0x100000 ;  /* 0x00100000f8a77836 */ /* 0x000fe20000000000 */
[----:B------:R-:W3:Y:S01]  /*2c2c0*/  LDCU UR43, c[0x0][0x3b0] ;  /* 0x00007600ff2b77ac */ /* 0x000ee20008000800 */
[----:B------:R-:W3:Y:S04]  /*2c2d0*/  LDL.LU R183, [R1+0xdf4] ;  /* 0x000df40001b77983 */ /* 0x000ee80000300800 */
[----:B------:R1:W-:Y:S01]  /*2c2e0*/  LDGSTS.E [R164+-0x79180], desc[UR40][R8.64], !P5 ;  /* 0x86e8000008a47fae */ /* 0x0003e2000e9a1028 */
[----:B------:R-:W-:Y:S01]  /*2c2f0*/  IMAD R147, R184, UR37, RZ ;  /* 0x00000025b8937c24 */ /* 0x000fe2000f8e02ff */
[----:B------:R-:W-:Y:S01]  /*2c300*/  ISETP.GE.U32.AND P4, PT, R166, 0x7fffff45, PT ;  /* 0x7fffff45a600780c */ /* 0x000fe20003f86070 */
[C---:B------:R-:W-:Y:S01]  /*2c310*/  IMAD R168, R172.reuse, 0x3f, RZ ;  /* 0x0000003faca87824 */ /* 0x040fe200078e02ff */
[----:B------:R-:W3:Y:S01]  /*2c320*/  LDL.LU R181, [R1+0xdd0] ;  /* 0x000dd00001b57983 */ /* 0x000ee20000300800 */
[----:B------:R-:W-:Y:S01]  /*2c330*/  IMAD R169, R172, 0x3b, RZ ;  /* 0x0000003baca97824 */ /* 0x000fe200078e02ff */
[----:B------:R-:W2:Y:S02]  /*2c340*/  LDCU UR42, c[0x0][0x3b0] ;  /* 0x00007600ff2a77ac */ /* 0x000ea40008000800 */
[----:B------:R-:W-:Y:S01]  /*2c350*/  STL [R1+0xd60], R115 ;  /* 0x000d607301007387 */ /* 0x000fe20000100800 */
[----:B------:R-:W-:Y:S01]  /*2c360*/  IMAD R190, R190, 0x63, RZ ;  /* 0x00000063bebe7824 */ /* 0x000fe200078e02ff */
[----:B------:R-:W2:Y:S02]  /*2c370*/  LDCU UR39, c[0x0][0x3b0] ;  /* 0x00007600ff2777ac */ /* 0x000ea40008000800 */
[----:B------:R-:W-:Y:S01]  /*2c380*/  STL.64 [R1+0x8b8], R12 ;  /* 0x0008b80c01007387 */ /* 0x000fe20000100a00 */
[C---:B------:R-:W-:Y:S01]  /*2c390*/  VIADD R192, R248.reuse, 0x100000 ;  /* 0x00100000f8c07836 */ /* 0x040fe20000000000 */
[----:B------:R-:W2:Y:S02]  /*2c3a0*/  LDCU UR38, c[0x0][0x3b0] ;  /* 0x00007600ff2677ac */ /* 0x000ea40008000800 */
[----:B------:R-:W-:Y:S01]  /*2c3b0*/  STL.64 [R1+0x2b8], R10 ;  /* 0x0002b80a01007387 */ /* 0x000fe20000100a00 */
[C---:B------:R-:W-:Y:S01]  /*2c3c0*/  VIADD R195, R248.reuse, 0x100000 ;  /* 0x00100000f8c37836 */ /* 0x040fe20000000000 */
[----:B------:R-:W2:Y:S02]  /*2c3d0*/  LDCU UR37, c[0x0][0x3b0] ;  /* 0x00007600ff2577ac */ /* 0x000ea40008000800 */
[----:B------:R-:W3:Y:S01]  /*2c3e0*/  LDL.LU R180, [R1+0xdd8] ;  /* 0x000dd80001b47983 */ /* 0x000ee20000300800 */
[----:B------:R-:W-:-:S02]  /*2c3f0*/  VIADD R166, R248, 0x100000 ;  /* 0x00100000f8a67836 */ /* 0x000fc40000000000 */
[C---:B-1----:R-:W-:Y:S01]  /*2c400*/  IMAD.WIDE R8, R169.reuse, 0x4, R82 ;  /* 0x00000004a9087825 */ /* 0x042fe200078e0252 */
[----:B------:R-:W-:Y:S04]  /*2c410*/  LDGSTS.E [R167+-0x79100], desc[UR40][R12.64], !P5 ;  /* 0x86f000000ca77fae */ /* 0x000fe8000e9a1028 */
[----:B------:R-:W-:Y:S04]  /*2c420*/  LDGSTS.E [R166+-0x79080], desc[UR40][R10.64], !P5 ;  /* 0x86f800000aa67fae */ /* 0x000fe8000e9a1028 */
[----:B------:R1:W-:Y:S04]  /*2c430*/  STL.64 [R1+0x278], R8 ;  /* 0x0002780801007387 */ /* 0x0003e80000100a00 */
[----:B------:R1:W-:Y:S04]  /*2c440*/  LDGSTS.E [R164+-0x78a00], desc[UR40][R8.64], !P4 ;  /* 0x8760000008a47fae */ /* 0x0003e8000e1a1028 */
[----:B------:R-:W-:Y:S04]  /*2c450*/  STL [R1+0xd80], R128 ;  /* 0x000d808001007387 */ /* 0x000fe80000100800 */
[----:B------:R-:W-:Y:S01]  /*2c460*/  STL [R1+0x1abc], R147 ;  /* 0x001abc9301007387 */ /* 0x000fe20000100800 */
[----:B-1----:R-:W-:-:S03]  /*2c470*/  IMAD.WIDE R8, R169, 0x4, R80 ;  /* 0x00000004a9087825 */ /* 0x002fc600078e0250 */
[----:B------:R-:W3:Y:S04]  /*2c480*/  LDL.LU R184, [R1+0xe0c] ;  /* 0x000e0c0001b87983 */ /* 0x000ee80000300800 */
[----:B------:R2:W-:Y:S01]  /*2c490*/  STL.64 [R1+0x270], R8 ;  /* 0x0002700801007387 */ /* 0x0005e20000100a00 */
[----:B----4-:R-:W-:-:S03]  /*2c4a0*/  IMAD R0, R173, UR36, RZ ;  /* 0x00000024ad007c24 */ /* 0x010fc6000f8e02ff */
[----:B------:R2:W-:Y:S01]  /*2c4b0*/  LDGSTS.E [R166+-0x78980], desc[UR40][R8.64], !P4 ;  /* 0x8768000008a67fae */ /* 0x0005e2000e1a1028 */
[C---:B------:R-:W-:Y:S01]  /*2c4c0*/  IMAD.WIDE R10, R169.reuse, 0x4, R78 ;  /* 0x00000004a90a7825 */ /* 0x040fe200078e024e */
[----:B------:R-:W1:Y:S02]  /*2c4d0*/  LDCU UR36, c[0x0][0x3b0] ;  /* 0x00007600ff2477ac */ /* 0x000e640008000800 */
[----:B------:R-:W-:Y:S04]  /*2c4e0*/  STL [R1+0x1c48], R0 ;  /* 0x001c480001007387 */ /* 0x000fe80000100800 */
[----:B------:R-:W4:Y:S01]  /*2c4f0*/  LDL.LU R173, [R1+0xe00] ;  /* 0x000e000001ad7983 */ /* 0x000f220000300800 */
[----:B------:R-:W-:Y:S02]  /*2c500*/  IMAD.WIDE R14, R169, 0x4, R76 ;  /* 0x00000004a90e7825 */ /* 0x000fe400078e024c */
[----:B------:R-:W1:Y:S01]  /*2c510*/  LDC R169, c[0x0][0x3a0] ;  /* 0x0000e800ffa97b82 */ /* 0x000e620000000800 */
[----:B------:R1:W-:Y:S01]  /*2c520*/  LDGSTS.E [R164+-0x78900], desc[UR40][R10.64], !P4 ;  /* 0x877000000aa47fae */ /* 0x0003e2000e1a1028 */
[----:B------:R-:W-:-:S03]  /*2c530*/  IMAD.WIDE R12, R168, 0x4, R82 ;  /* 0x00000004a80c7825 */ /* 0x000fc600078e0252 */
[----:B------:R1:W-:Y:S01]  /*2c540*/  LDGSTS.E [R167+-0x78880], desc[UR40][R14.64], !P4 ;  /* 0x877800000ea77fae */ /* 0x0003e2000e1a1028 */
[----:B--2---:R-:W-:Y:S01]  /*2c550*/  IMAD R8, R182, UR35, RZ ;  /* 0x00000023b6087c24 */ /* 0x004fe2000f8e02ff */
[----:B------:R-:W2:Y:S02]  /*2c560*/  LDCU UR35, c[0x0][0x3b0] ;  /* 0x00007600ff2377ac */ /* 0x000ea40008000800 */
[----:B------:R-:W2:Y:S04]  /*2c570*/  LDL.LU R182, [R1+0xdfc] ;  /* 0x000dfc0001b67983 */ /* 0x000ea80000300800 */
[----:B------:R1:W-:Y:S01]  /*2c580*/  STL.64 [R1+0x268], R10 ;  /* 0x0002680a01007387 */ /* 0x0003e20000100a00 */
[----:B---3--:R-:W-:Y:S01]  /*2c590*/  IMAD R151, R181, UR33, RZ ;  /* 0x00000021b5977c24 */ /* 0x008fe2000f8e02ff */
[----:B------:R-:W3:Y:S02]  /*2c5a0*/  LDCU UR33, c[0x0][0x3b0] ;  /* 0x00007600ff2177ac */ /* 0x000ee40008000800 */
[----:B------:R-:W3:Y:S01]  /*2c5b0*/  LDL.LU R181, [R1+0xe1c] ;  /* 0x000e1c0001b57983 */ /* 0x000ee20000300800 */
[----:B------:R-:W-:-:S02]  /*2c5c0*/  IMAD R9, R183, UR34, RZ ;  /* 0x00000022b7097c24 */ /* 0x000fc4000f8e02ff */
[----:B------:R-:W-:Y:S01]  /*2c5d0*/  IMAD R120, R180, UR32, RZ ;  /* 0x00000020b4787c24 */ /* 0x000fe2000f8e02ff */
[----:B------:R-:W3:Y:S01]  /*2c5e0*/  LDL.LU R183, [R1+0xe14] ;  /* 0x000e140001b77983 */ /* 0x000ee20000300800 */
[----:B------:R-:W-:Y:S01]  /*2c5f0*/  VIADD R166, R170, 0xffffffc0 ;  /* 0xffffffc0aaa67836 */ /* 0x000fe20000000000 */
[----:B------:R-:W2:Y:S01]  /*2c600*/  LDCU UR34, c[0x0][0x3b0] ;  /* 0x00007600ff2277ac */ /* 0x000ea20008000800 */
[----:B-1----:R-:W-:Y:S01]  /*2c610*/  IMAD.WIDE R10, R168, 0x4, R80 ;  /* 0x00000004a80a7825 */ /* 0x002fe200078e0250 */
[----:B------:R1:W-:Y:S01]  /*2c620*/  STL.64 [R1+0x260], R14 ;  /* 0x0002600e01007387 */ /* 0x0003e20000100a00 */
[----:B------:R-:W2:Y:S01]  /*2c630*/  LDC R170, c[0x0][0x3a0] ;  /* 0x0000e800ffaa7b82 */ /* 0x000ea20000000800 */
[----:B------:R-:W2:Y:S02]  /*2c640*/  LDCU UR32, c[0x0][0x3b0] ;  /* 0x00007600ff2077ac */ /* 0x000ea40008000800 */
[----:B------:R-:W-:Y:S04]  /*2c650*/  STL.64 [R1+0x218], R12 ;  /* 0x0002180c01007387 */ /* 0x000fe80000100a00 */
[----:B------:R-:W3:Y:S01]  /*2c660*/  LDL.LU R180, [R1+0xe24] ;  /* 0x000e240001b47983 */ /* 0x000ee20000300800 */
[----:B------:R-:W-:-:S02]  /*2c670*/  ISETP.GE.U32.AND P5, PT, R166, 0x7fffff41, PT ;  /* 0x7fffff41a600780c */ /* 0x000fc40003fa6070 */
[----:B------:R-:W-:Y:S01]  /*2c680*/  IADD3 R166, PT, PT, R248, 0x100000, RZ ;  /* 0x00100000f8a67810 */ /* 0x000fe20007ffe0ff */
[----:B------:R4:W-:Y:S01]  /*2c690*/  STL.64 [R1+0x8c8], R10 ;  /* 0x0008c80a01007387 */ /* 0x0009e20000100a00 */
[----:B-1----:R-:W-:-:S09]  /*2c6a0*/  IMAD.WIDE R14, R168, 0x4, R78 ;  /* 0x00000004a80e7825 */ /* 0x002fd200078e024e */
[----:B------:R-:W-:Y:S04]  /*2c6b0*/  LDGSTS.E [R166+-0x78200], desc[UR40][R12.64], !P5 ;  /* 0x87e000000ca67fae */ /* 0x000fe8000e9a1028 */
[----:B------:R4:W-:Y:S01]  /*2c6c0*/  LDGSTS.E [R164+-0x78180], desc[UR40][R10.64], !P5 ;  /* 0x87e800000aa47fae */ /* 0x0009e2000e9a1028 */
[----:B--2---:R-:W-:-:S03]  /*2c6d0*/  IMAD R94, R182, UR29, RZ ;  /* 0x0000001db65e7c24 */ /* 0x004fc6000f8e02ff */
[----:B------:R1:W-:Y:S01]  /*2c6e0*/  LDGSTS.E [R166+-0x78100], desc[UR40][R14.64], !P5 ;  /* 0x87f000000ea67fae */ /* 0x0003e2000e9a1028 */
[----:B----4-:R-:W-:Y:S01]  /*2c6f0*/  IMAD R10, R173, UR30, RZ ;  /* 0x0000001ead0a7c24 */ /* 0x010fe2000f8e02ff */
[----:B------:R-:W2:Y:S02]  /*2c700*/  LDCU UR30, c[0x0][0x3b0] ;  /* 0x00007600ff1e77ac */ /* 0x000ea40008000800 */
[----:B------:R-:W4:Y:S01]  /*2c710*/  LDL.LU R173, [R1+0xe2c] ;  /* 0x000e2c0001ad7983 */ /* 0x000f220000300800 */
[----:B------:R-:W-:Y:S01]  /*2c720*/  IMAD.WIDE R12, R168, 0x4, R76 ;  /* 0x00000004a80c7825 */ /* 0x000fe200078e024c */
[----:B------:R-:W1:Y:S02]  /*2c730*/  LDCU UR29, c[0x0][0x3b0] ;  /* 0x00007600ff1d77ac */ /* 0x000e640008000800 */
[----:B------:R-:W2:Y:S04]  /*2c740*/  LDL.LU R182, [R1+0xe20] ;  /* 0x000e200001b67983 */ /* 0x000ea80000300800 */
[----:B------:R-:W-:Y:S01]  /*2c750*/  STL [R1+0xd58], R94 ;  /* 0x000d585e01007387 */ /* 0x000fe20000100800 */
[----:B---3--:R-:W-:Y:S01]  /*2c760*/  IMAD R96, R181, UR28, RZ ;  /* 0x0000001cb5607c24 */ /* 0x008fe2000f8e02ff */
[----:B------:R-:W3:Y:S02]  /*2c770*/  LDCU UR28, c[0x0][0x3b0] ;  /* 0x00007600ff1c77ac */ /* 0x000ee40008000800 */
[----:B------:R1:W-:Y:S04]  /*2c780*/  STL.64 [R1+0x210], R14 ;  /* 0x0002100e01007387 */ /* 0x0003e80000100a00 */
[----:B------:R1:W-:Y:S04]  /*2c790*/  STL.64 [R1+0x208], R12 ;  /* 0x0002080c01007387 */ /* 0x0003e80000100a00 */
[----:B------:R-:W3:Y:S01]  /*2c7a0*/  LDL.LU R181, [R1+0xe60] ;  /* 0x000e600001b57983 */ /* 0x000ee20000300800 */
[----:B------:R-:W-:Y:S01]  /*2c7b0*/  IMAD R129, R183, UR27, RZ ;  /* 0x0000001bb7817c24 */ /* 0x000fe2000f8e02ff */
[----:B------:R-:W1:Y:S02]  /*2c7c0*/  LDCU UR27, c[0x0][0x3b0] ;  /* 0x00007600ff1b77ac */ /* 0x000e640008000800 */
[----:B------:R-:W-:Y:S04]  /*2c7d0*/  STL [R1+0xd78], R96 ;  /* 0x000d786001007387 */ /* 0x000fe80000100800 */
[----:B------:R-:W-:Y:S01]  /*2c7e0*/  STL [R1+0x1aac], R129 ;  /* 0x001aac8101007387 */ /* 0x000fe20000100800 */
[----:B------:R-:W-:-:S03]  /*2c7f0*/  IMAD R3, R180, UR26, RZ ;  /* 0x0000001ab4037c24 */ /* 0x000fc6000f8e02ff */
[----:B------:R1:W-:Y:S01]  /*2c800*/  LDGSTS.E [R164+-0x78080], desc[UR40][R12.64], !P5 ;  /* 0x87f800000ca47fae */ /* 0x0003e2000e9a1028 */
[----:B------:R-:W-:Y:S01]  /*2c810*/  VIADD R167, R170, 0xffffffbc ;  /* 0xffffffbcaaa77836 */ /* 0x000fe20000000000 */
[----:B------:R-:W2:Y:S01]  /*2c820*/  LDCU UR26, c[0x0][0x3b0] ;  /* 0x00007600ff1a77ac */ /* 0x000ea20008000800 */
[----:B------:R-:W-:Y:S01]  /*2c830*/  IMAD R168, R172, 0x43, RZ ;  /* 0x00000043aca87824 */ /* 0x000fe200078e02ff */
[----:B------:R-:W3:Y:S01]  /*2c840*/  LDL.LU R180, [R1+0xe34] ;  /* 0x000e340001b47983 */ /* 0x000ee20000300800 */
[----:B------:R-:W-:Y:S01]  /*2c850*/  IMAD R0, R184, UR31, RZ ;  /* 0x0000001fb8007c24 */ /* 0x000fe2000f8e02ff */
[----:B------:R-:W-:Y:S01]  /*2c860*/  ISETP.GE.U32.AND P4, PT, R167, 0x7fffff3d, PT ;  /* 0x7fffff3da700780c */ /* 0x000fe20003f86070 */
[C---:B-1----:R-:W-:Y:S01]  /*2c870*/  IMAD.WIDE R14, R168.reuse, 0x4, R82 ;  /* 0x00000004a80e7825 */ /* 0x042fe200078e0252 */
[----:B------:R-:W1:Y:S01]  /*2c880*/  LDC R170, c[0x0][0x3a0] ;  /* 0x0000e800ffaa7b82 */ /* 0x000e620000000800 */
[----:B------:R-:W1:Y:S02]  /*2c890*/  LDCU UR31, c[0x0][0x3b0] ;  /* 0x00007600ff1f77ac */ /* 0x000e640008000800 */
[----:B------:R-:W-:Y:S01]  /*2c8a0*/  IMAD.WIDE R12, R168, 0x4, R80 ;  /* 0x00000004a80c7825 */ /* 0x000fe200078e0250 */
[----:B------:R-:W-:Y:S04]  /*2c8b0*/  STL.64 [R1+0x188], R14 ;  /* 0x0001880e01007387 */ /* 0x000fe80000100a00 */
[----:B------:R-:W-:Y:S04]  /*2c8c0*/  STL [R1+0x1c38], R3 ;  /* 0x001c380301007387 */ /* 0x000fe80000100800 */
[----:B------:R1:W-:Y:S04]  /*2c8d0*/  STL.64 [R1+0x178], R12 ;  /* 0x0001780c01007387 */ /* 0x0003e80000100a00 */
[----:B------:R1:W-:Y:S01]  /*2c8e0*/  LDGSTS.E [R166+-0x77a00], desc[UR40][R14.64], !P4 ;  /* 0x886000000ea67fae */ /* 0x0003e2000e1a1028 */
[----:B------:R-:W-:-:S03]  /*2c8f0*/  VIADD R167, R248, 0x100000 ;  /* 0x00100000f8a77836 */ /* 0x000fc60000000000 */
[----:B------:R1:W-:Y:S01]  /*2c900*/  LDGSTS.E [R164+-0x77980], desc[UR40][R12.64], !P4 ;  /* 0x886800000ca47fae */ /* 0x0003e2000e1a1028 */
[----:B------:R-:W-:-:S04]  /*2c910*/  IMAD.WIDE R16, R168, 0x4, R76 ;  /* 0x00000004a8107825 */ /* 0x000fc800078e024c */
[----:B-1----:R-:W-:Y:S02]  /*2c920*/  VIADD R166, R169, 0xffffffb8 ;  /* 0xffffffb8a9a67836 */ /* 0x002fe40000000000 */
[----:B------:R-:W-:Y:S02]  /*2c930*/  IMAD R169, R172, 0x47, RZ ;  /* 0x00000047aca97824 */ /* 0x000fe400078e02ff */
[----:B------:R-:W-:Y:S01]  /*2c940*/  IMAD.WIDE R12, R168, 0x4, R78 ;  /* 0x00000004a80c7825 */ /* 0x000fe200078e024e */
[----:B------:R-:W-:Y:S01]  /*2c950*/  ISETP.GE.U32.AND P5, PT, R166, 0x7fffff39, PT ;  /* 0x7fffff39a600780c */ /* 0x000fe20003fa6070 */
[----:B------:R-:W1:Y:S02]  /*2c960*/  LDC R168, c[0x0][0x3a0] ;  /* 0x0000e800ffa87b82 */ /* 0x000e640000000800 */
[----:B------:R-:W-:Y:S01]  /*2c970*/  IMAD.WIDE R14, R169, 0x4, R82 ;  /* 0x00000004a90e7825 */ /* 0x000fe200078e0252 */
[----:B------:R3:W-:Y:S01]  /*2c980*/  LDGSTS.E [R167+-0x77900], desc[UR40][R12.64], !P4 ;  /* 0x887000000ca77fae */ /* 0x0007e2000e1a1028 */
[----:B------:R-:W-:-:S02]  /*2c990*/  IADD3 R166, PT, PT, R248, 0x100000, RZ ;  /* 0x00100000f8a67810 */ /* 0x000fc40007ffe0ff */
[----:B------:R-:W-:-:S03]  /*2c9a0*/  IMAD.WIDE R18, R169, 0x4, R80 ;  /* 0x00000004a9127825 */ /* 0x000fc600078e0250 */
[----:B------:R-:W-:Y:S04]  /*2c9b0*/  LDGSTS.E [R166+-0x77880], desc[UR40][R16.64], !P4 ;  /* 0x8878000010a67fae */ /* 0x000fe8000e1a1028 */
[----:B------:R1:W-:Y:S01]  /*2c9c0*/  LDGSTS.E [R164+-0x77200], desc[UR40][R14.64], !P5 ;  /* 0x88e000000ea47fae */ /* 0x0003e2000e9a1028 */
[----:B----4-:R-:W-:Y:S01]  /*2c9d0*/  IMAD R148, R173, UR25, RZ ;  /* 0x00000019ad947c24 */ /* 0x010fe2000f8e02ff */
[----:B------:R-:W4:Y:S02]  /*2c9e0*/  LDCU UR25, c[0x0][0x3b0] ;  /* 0x00007600ff1977ac */ /* 0x000f240008000800 */
[----:B------:R-:W4:Y:S04]  /*2c9f0*/  LDL.LU R173, [R1+0xe48] ;  /* 0x000e480001ad7983 */ /* 0x000f280000300800 */
[----:B------:R-:W4:Y:S01]  /*2ca00*/  LDL.LU R183, [R1+0xe40] ;  /* 0x000e400001b77983 */ /* 0x000f220000300800 */
[----:B--2---:R-:W-:Y:S01]  /*2ca10*/  IMAD R11, R182, UR24, RZ ;  /* 0x00000018b60b7c24 */ /* 0x004fe2000f8e02ff */
[----:B------:R-:W2:Y:S02]  /*2ca20*/  LDCU UR24, c[0x0][0x3b0] ;  /* 0x00007600ff1877ac */ /* 0x000ea40008000800 */
[----:B------:R-:W2:Y:S04]  /*2ca30*/  LDL.LU R182, [R1+0xe30] ;  /* 0x000e300001b67983 */ /* 0x000ea80000300800 */
[----:B------:R3:W-:Y:S04]  /*2ca40*/  STL.64 [R1+0x170], R12 ;  /* 0x0001700c01007387 */ /* 0x0007e80000100a00 */
[----:B------:R-:W-:Y:S04]  /*2ca50*/  STL.64 [R1+0x168], R16 ;  /* 0x0001681001007387 */ /* 0x000fe80000100a00 */
[----:B------:R1:W-:Y:S01]  /*2ca60*/  STL.64 [R1+0x120], R14 ;  /* 0x0001200e01007387 */ /* 0x0003e20000100a00 */
[----:B---3--:R-:W-:Y:S01]  /*2ca70*/  IMAD R12, R181, UR23, RZ ;  /* 0x00000017b50c7c24 */ /* 0x008fe2000f8e02ff */
[----:B------:R-:W3:Y:S02]  /*2ca80*/  LDCU UR23, c[0x0][0x3b0] ;  /* 0x00007600ff1777ac */ /* 0x000ee40008000800 */
[----:B------:R-:W3:Y:S04]  /*2ca90*/  LDL.LU R181, [R1+0xe3c] ;  /* 0x000e3c0001b57983 */ /* 0x000ee80000300800 */
[----:B------:R-:W3:Y:S04]  /*2caa0*/  LDL.LU R184, [R1+0xe5c] ;  /* 0x000e5c0001b87983 */ /* 0x000ee80000300800 */
[----:B------:R1:W-:Y:S02]  /*2cab0*/  STL.64 [R1+0x118], R18 ;  /* 0x0001181201007387 */ /* 0x0003e40000100a00 */
[----:B-1----:R-:W-:Y:S01]  /*2cac0*/  IMAD R14, R180, UR21, RZ ;  /* 0x00000015b40e7c24 */ /* 0x002fe2000f8e02ff */
[----:B------:R-:W1:Y:S01]  /*2cad0*/  LDCU UR21, c[0x0][0x3b0] ;  /* 0x00007600ff1577ac */ /* 0x000e620008000800 */
[----:B------:R-:W3:Y:S01]  /*2cae0*/  LDL.LU R180, [R1+0xe54] ;  /* 0x000e540001b47983 */ /* 0x000ee20000300800 */
[----:B------:R-:W-:-:S04]  /*2caf0*/  IMAD.WIDE R16, R169, 0x4, R78 ;  /* 0x00000004a9107825 */ /* 0x000fc800078e024e */
[----:B------:R-:W-:Y:S01]  /*2cb00*/  IMAD R13, R165, UR22, RZ ;  /* 0x00000016a50d7c24 */ /* 0x000fe2000f8e02ff */
[----:B------:R1:W-:Y:S01]  /*2cb10*/  STL.64 [R1+0x110], R16 ;  /* 0x0001101001007387 */ /* 0x0003e20000100a00 */
[----:B------:R-:W-:Y:S01]  /*2cb20*/  VIADD R165, R248, 0x100000 ;  /* 0x00100000f8a57836 */ /* 0x000fe20000000000 */
[----:B------:R-:W1:Y:S04]  /*2cb30*/  LDCU UR22, c[0x0][0x3b0] ;  /* 0x00007600ff1677ac */ /* 0x000e680008000800 */
[----:B------:R1:W-:Y:S01]  /*2cb40*/  LDGSTS.E [R165+-0x77180], desc[UR40][R18.64], !P5 ;  /* 0x88e8000012a57fae */ /* 0x0003e2000e9a1028 */
[----:B------:R-:W-:Y:S02]  /*2cb50*/  IMAD R167, R172, 0x4b, RZ ;  /* 0x0000004baca77824 */ /* 0x000fe400078e02ff */
[----:B------:R-:W-:Y:S01]  /*2cb60*/  IMAD.WIDE R20, R169, 0x4, R76 ;  /* 0x00000004a9147825 */ /* 0x000fe200078e024c */
[----:B------:R1:W-:Y:S01]  /*2cb70*/  LDGSTS.E [R164+-0x77100], desc[UR40][R16.64], !P5 ;  /* 0x88f0000010a47fae */ /* 0x0003e2000e9a1028 */
[----:B------:R-:W2:Y:S03]  /*2cb80*/  LDC R169, c[0x0][0x3a0] ;  /* 0x0000e800ffa97b82 */ /* 0x000ea60000000800 */
[----:B------:R2:W-:Y:S01]  /*2cb90*/  LDGSTS.E [R166+-0x77080], desc[UR40][R20.64], !P5 ;  /* 0x88f8000014a67fae */ /* 0x0005e2000e9a1028 */
[----:B-1----:R-:W-:-:S05]  /*2cba0*/  VIADD R165, R170, 0xffffffb4 ;  /* 0xffffffb4aaa57836 */ /* 0x002fca0000000000 */
[----:B------:R-:W-:Y:S01]  /*2cbb0*/  ISETP.GE.U32.AND P4, PT, R165, 0x7fffff35, PT ;  /* 0x7fffff35a500780c */ /* 0x000fe20003f86070 */
[----:B------:R-:W-:Y:S02]  /*2cbc0*/  VIADD R165, R248, 0x100000 ;  /* 0x00100000f8a57836 */ /* 0x000fe40000000000 */
[----:B------:R-:W-:-:S04]  /*2cbd0*/  IMAD.WIDE R18, R167, 0x4, R82 ;  /* 0x00000004a7127825 */ /* 0x000fc800078e0252 */
[----:B------:R-:W-:-:S06]  /*2cbe0*/  IMAD.WIDE R16, R167, 0x4, R80 ;  /* 0x00000004a7107825 */ /* 0x000fcc00078e0250 */
[----:B------:R-:W-:Y:S04]  /*2cbf0*/  LDGSTS.E [R165+-0x76a00], desc[UR40][R18.64], !P4 ;  /* 0x8960000012a57fae */ /* 0x000fe8000e1a1028 */
[----:B------:R1:W-:Y:S01]  /*2cc00*/  LDGSTS.E [R164+-0x76980], desc[UR40][R16.64], !P4 ;  /* 0x8968000010a47fae */ /* 0x0003e2000e1a1028 */
[----:B----4-:R-:W-:Y:S02]  /*2cc10*/  IMAD R90, R173, UR20, RZ ;  /* 0x00000014ad5a7c24 */ /* 0x010fe4000f8e02ff */
[----:B------:R-:W-:Y:S01]  /*2cc20*/  IMAD R99, R183, UR19, RZ ;  /* 0x00000013b7637c24 */ /* 0x000fe2000f8e02ff */
[----:B------:R-:W4:Y:S01]  /*2cc30*/  LDL.LU R173, [R1+0xe28] ;  /* 0x000e280001ad7983 */ /* 0x000f220000300800 */
[----:B--2---:R-:W-:-:S03]  /*2cc40*/  IMAD R121, R182, UR18, RZ ;  /* 0x00000012b6797c24 */ /* 0x004fc6000f8e02ff */
[----:B------:R-:W-:Y:S01]  /*2cc50*/  STL [R1+0xd50], R90 ;  /* 0x000d505a01007387 */ /* 0x000fe20000100800 */
[----:B---3--:R-:W-:-:S03]  /*2cc60*/  IMAD R3, R181, UR17, RZ ;  /* 0x00000011b5037c24 */ /* 0x008fc6000f8e02ff */
[----:B------:R-:W-:Y:S01]  /*2cc70*/  STL [R1+0xd74], R99 ;  /* 0x000d746301007387 */ /* 0x000fe20000100800 */
[----:B------:R-:W-:-:S03]  /*2cc80*/  IMAD R15, R184, UR16, RZ ;  /* 0x00000010b80f7c24 */ /* 0x000fc6000f8e02ff */
[----:B------:R-:W2:Y:S01]  /*2cc90*/  LDL.LU R183, [R1+0xe44] ;  /* 0x000e440001b77983 */ /* 0x000ea20000300800 */
[----:B------:R-:W-:Y:S01]  /*2cca0*/  IADD3 R166, PT, PT, R168, -0x50, RZ ;  /* 0xffffffb0a8a67810 */ /* 0x000fe20007ffe0ff */
[----:B------:R-:W-:Y:S01]  /*2ccb0*/  IMAD R170, R172, 0x57, RZ ;  /* 0x00000057acaa7824 */ /* 0x000fe200078e02ff */
[----:B------:R-:W3:Y:S01]  /*2ccc0*/  LDCU UR20, c[0x0][0x3b0] ;  /* 0x00007600ff1477ac */ /* 0x000ee20008000800 */
[----:B------:R-:W2:Y:S01]  /*2ccd0*/  LDL.LU R182, [R1+0xe38] ;  /* 0x000e380001b67983 */ /* 0x000ea20000300800 */
[----:B------:R-:W-:Y:S01]  /*2cce0*/  IMAD.WIDE R32, R190, 0x4, R80 ;  /* 0x00000004be207825 */ /* 0x000fe200078e0250 */
[----:B------:R-:W1:Y:S02]  /*2ccf0*/  LDCU UR19, c[0x0][0x3b0] ;  /* 0x00007600ff1377ac */ /* 0x000e640008000800 */
[----:B------:R-:W-:Y:S01]  /*2cd00*/  STL [R1+0x1aa0], R121 ;  /* 0x001aa07901007387 */ /* 0x000fe20000100800 */
[----:B------:R-:W-:Y:S02]  /*2cd10*/  VIADD R194, R248, 0x100000 ;  /* 0x00100000f8c27836 */ /* 0x000fe40000000000 */
[----:B------:R-:W-:Y:S01]  /*2cd20*/  VIADD R206, R206, 0xffffff90 ;  /* 0xffffff90cece7836 */ /* 0x000fe20000000000 */
[----:B------:R-:W3:Y:S01]  /*2cd30*/  LDL.LU R181, [R1+0xe4c] ;  /* 0x000e4c0001b57983 */ /* 0x000ee20000300800 */
[C---:B------:R-:W-:Y:S01]  /*2cd40*/  VIADD R209, R248.reuse, 0x100000 ;  /* 0x00100000f8d17836 */ /* 0x040fe20000000000 */
[----:B------:R-:W1:Y:S02]  /*2cd50*/  LDCU UR16, c[0x0][0x3b0] ;  /* 0x00007600ff1077ac */ /* 0x000e640008000800 */
[----:B------:R-:W-:Y:S01]  /*2cd60*/  STL [R1+0x1c2c], R3 ;  /* 0x001c2c0301007387 */ /* 0x000fe20000100800 */
[----:B------:R-:W-:Y:S01]  /*2cd70*/  IMAD R219, R219, 0x73, RZ ;  /* 0x00000073dbdb7824 */ /* 0x000fe200078e02ff */
[----:B------:R-:W1:Y:S02]  /*2cd80*/  LDCU UR18, c[0x0][0x3b0] ;  /* 0x00007600ff1277ac */ /* 0x000e640008000800 */
[----:B------:R-:W-:Y:S01]  /*2cd90*/  STL.64 [R1+0x108], R20 ;  /* 0x0001081401007387 */ /* 0x000fe20000100a00 */
[----:B------:R-:W-:Y:S01]  /*2cda0*/  VIADD R217, R248, 0x100000 ;  /* 0x00100000f8d97836 */ /* 0x000fe20000000000 */
[----:B------:R-:W1:Y:S02]  /*2cdb0*/  LDCU UR17, c[0x0][0x3b0] ;  /* 0x00007600ff1177ac */ /* 0x000e640008000800 */
[----:B------:R-:W-:Y:S04]  /*2cdc0*/  STL.64 [R1+0xc0], R18 ;  /* 0x0000c01201007387 */ /* 0x000fe80000100a00 */
[----:B------:R1:W-:Y:S02]  /*2cdd0*/  STL.64 [R1+0xb8], R16 ;  /* 0x0000b81001007387 */ /* 0x0003e40000100a00 */
[----:B-1----:R-:W-:Y:S01]  /*2cde0*/  IMAD R16, R180, UR15, RZ ;  /* 0x0000000fb4107c24 */ /* 0x002fe2000f8e02ff */
[----:B------:R-:W-:Y:S01]  /*2cdf0*/  ISETP.GE.U32.AND P5, PT, R166, 0x7fffff31, PT ;  /* 0x7fffff31a600780c */ /* 0x000fe20003fa6070 */
[----:B------:R-:W3:Y:S01]  /*2ce00*/  LDL.LU R180, [R1+0xe58] ;  /* 0x000e580001b47983 */ /* 0x000ee20000300800 */
[C---:B------:R-:W-:Y:S01]  /*2ce10*/  IMAD.WIDE R18, R167.reuse, 0x4, R78 ;  /* 0x00000004a7127825 */ /* 0x040fe200078e024e */
[----:B------:R-:W1:Y:S03]  /*2ce20*/  LDCU UR15, c[0x0][0x3b0] ;  /* 0x00007600ff0f77ac */ /* 0x000e660008000800 */
[----:B------:R-:W-:Y:S01]  /*2ce30*/  IMAD.WIDE R20, R167, 0x4, R76 ;  /* 0x00000004a7147825 */ /* 0x000fe200078e024c */
[----:B------:R-:W-:Y:S03]  /*2ce40*/  LDGSTS.E [R165+-0x76900], desc[UR40][R18.64], !P4 ;  /* 0x8970000012a57fae */ /* 0x000fe6000e1a1028 */
[----:B------:R-:W-:Y:S01]  /*2ce50*/  IMAD R167, R172, 0x4f, RZ ;  /* 0x0000004faca77824 */ /* 0x000fe200078e02ff */
[----:B------:R1:W-:Y:S03]  /*2ce60*/  LDGSTS.E [R164+-0x76880], desc[UR40][R20.64], !P4 ;  /* 0x8978000014a47fae */ /* 0x0003e6000e1a1028 */
[----:B------:R-:W-:-:S05]  /*2ce70*/  IMAD.WIDE R22, R167, 0x4, R82 ;  /* 0x00000004a7167825 */ /* 0x000fca00078e0252 */
[----:B------:R1:W-:Y:S01]  /*2ce80*/  LDGSTS.E [R165+-0x76200], desc[UR40][R22.64], !P5 ;  /* 0x89e0000016a57fae */ /* 0x0003e2000e9a1028 */
[----:B----4-:R-:W-:Y:S01]  /*2ce90*/  IMAD R17, R173, UR14, RZ ;  /* 0x0000000ead117c24 */ /* 0x010fe2000f8e02ff */
[----:B------:R-:W4:Y:S02]  /*2cea0*/  LDCU UR14, c[0x0][0x3b0] ;  /* 0x00007600ff0e77ac */ /* 0x000f240008000800 */
[----:B------:R-:W4:Y:S04]  /*2ceb0*/  LDL.LU R173, [R1+0xe50] ;  /* 0x000e500001ad7983 */ /* 0x000f280000300800 */
[----:B------:R-:W-:Y:S04]  /*2cec0*/  STL.64 [R1+0xb0], R18 ;  /* 0x0000b01201007387 */ /* 0x000fe80000100a00 */
[----:B------:R1:W-:Y:S04]  /*2ced0*/  STL.64 [R1+0xa8], R20 ;  /* 0x0000a81401007387 */ /* 0x0003e80000100a00 */
[----:B------:R-:W4:Y:S01]  /*2cee0*/  LDL.LU R184, [R1+0xe84] ;  /* 0x000e840001b87983 */ /* 0x000f220000300800 */
[----:B-1----:R-:W-:-:S04]  /*2cef0*/  IMAD.WIDE R20, R167, 0x4, R80 ;  /* 0x00000004a7147825 */ /* 0x002fc800078e0250 */
[----:B--2---:R-:W-:Y:S01]  /*2cf00*/  IMAD R93, R182, UR12, RZ ;  /* 0x0000000cb65d7c24 */ /* 0x004fe2000f8e02ff */
[----:B------:R1:W-:Y:S01]  /*2cf10*/  LDGSTS.E [R164+-0x76180], desc[UR40][R20.64], !P5 ;  /* 0x89e8000014a47fae */ /* 0x0003e2000e9a1028 */
[----:B------:R-:W-:Y:S02]  /*2cf20*/  IMAD R18, R183, UR13, RZ ;  /* 0x0000000db7127c24 */ /* 0x000fe4000f8e02ff */
[----:B------:R-:W-:Y:S01]  /*2cf30*/  VIADD R220, R220, 0xffffff88 ;  /* 0xffffff88dcdc7836 */ /* 0x000fe20000000000 */
[----:B------:R-:W-:Y:S01]  /*2cf40*/  STL [R1+0xd48], R93 ;  /* 0x000d485d01007387 */ /* 0x000fe20000100800 */
[----:B---3--:R-:W-:-:S03]  /*2cf50*/  IMAD R131, R181, UR11, RZ ;  /* 0x0000000bb5837c24 */ /* 0x008fc6000f8e02ff */
[----:B------:R-:W2:Y:S01]  /*2cf60*/  LDL.LU R183, [R1+0xe78] ;  /* 0x000e780001b77983 */ /* 0x000ea20000300800 */
[----:B------:R-:W-:-:S03]  /*2cf70*/  IMAD R109, R180, UR10, RZ ;  /* 0x0000000ab46d7c24 */ /* 0x000fc6000f8e02ff */
[----:B------:R3:W-:Y:S01]  /*2cf80*/  STL.64 [R1+0x68], R22 ;  /* 0x0000681601007387 */ /* 0x0007e20000100a00 */
[----:B------:R-:W-:Y:S02]  /*2cf90*/  VIADD R165, R169, 0xffffffac ;  /* 0xffffffaca9a57836 */ /* 0x000fe40000000000 */
[----:B------:R-:W-:Y:S01]  /*2cfa0*/  IMAD R232, R232, 0x7b, RZ ;  /* 0x0000007be8e87824 */ /* 0x000fe200078e02ff */
[----:B------:R-:W2:Y:S01]  /*2cfb0*/  LDL.LU R182, [R1+0xe68] ;  /* 0x000e680001b67983 */ /* 0x000ea20000300800 */
[----:B------:R-:W-:Y:S01]  /*2cfc0*/  IMAD R168, R172, 0x53, RZ ;  /* 0x00000053aca87824 */ /* 0x000fe200078e02ff */
[----:B------:R-:W2:Y:S01]  /*2cfd0*/  LDC R169, c[0x0][0x3a0] ;  /* 0x0000e800ffa97b82 */ /* 0x000ea20000000800 */
[----:B------:R-:W-:Y:S01]  /*2cfe0*/  VIADD R166, R248, 0x100000 ;  /* 0x00100000f8a67836 */ /* 0x000fe20000000000 */
[----:B------:R-:W-:Y:S01]  /*2cff0*/  STL [R1+0xd6c], R131 ;  /* 0x000d6c8301007387 */ /* 0x000fe20000100800 */
[----:B------:R-:W-:-:S04]  /*2d000*/  IMAD.WIDE R24, R167, 0x4, R78 ;  /* 0x00000004a7187825 */ /* 0x000fc800078e024e */
[----:B------:R-:W-:Y:S01]  /*2d010*/  IMAD R238, R238, 0x7f, RZ ;  /* 0x0000007feeee7824 */ /* 0x000fe200078e02ff */
[----:B------:R1:W-:Y:S01]  /*2d020*/  STL.64 [R1+0x60], R20 ;  /* 0x0000601401007387 */ /* 0x0003e20000100a00 */
[----:B------:R-:W-:Y:S01]  /*2d030*/  IMAD.WIDE R40, R219, 0x4, R78 ;  /* 0x00000004db287825 */ /* 0x000fe200078e024e */
[----:B------:R-:W-:Y:S01]  /*2d040*/  LOP3.LUT R237, R237, 0x1f, RZ, 0xc0, !PT ;  /* 0x0000001feded7812 */ /* 0x000fe200078ec0ff */
[----:B------:R-:W2:Y:S01]  /*2d050*/  LDCU UR13, c[0x0][0x3b0] ;  /* 0x00007600ff0d77ac */ /* 0x000ea20008000800 */
[----:B------:R-:W2:Y:S01]  /*2d060*/  LDL.LU R181, [R1+0xe70] ;  /* 0x000e700001b57983 */ /* 0x000ea20000300800 */
[----:B------:R-:W-:Y:S02]  /*2d070*/  VIADD R218, R248, 0x100000 ;  /* 0x00100000f8da7836 */ /* 0x000fe40000000000 */
[----:B------:R-:W-:Y:S01]  /*2d080*/  IMAD R224, R224, 0x77, RZ ;  /* 0x00000077e0e07824 */ /* 0x000fe200078e02ff */
[----:B------:R-:W-:Y:S01]  /*2d090*/  STL [R1+0x1a94], R109 ;  /* 0x001a946d01007387 */ /* 0x000fe20000100800 */
[C---:B------:R-:W-:Y:S01]  /*2d0a0*/  VIADD R228, R248.reuse, 0x100000 ;  /* 0x00100000f8e47836 */ /* 0x040fe20000000000 */
[C---:B------:R-:W-:Y:S01]  /*2d0b0*/  IADD3 R47, PT, PT, R248.reuse, 0x100000, RZ ;  /* 0x00100000f82f7810 */ /* 0x040fe20007ffe0ff */
[C---:B------:R-:W-:Y:S01]  /*2d0c0*/  VIADD R49, R248.reuse, 0x100000 ;  /* 0x00100000f8317836 */ /* 0x040fe20000000000 */
[----:B------:R-:W2:Y:S01]  /*2d0d0*/  LDL.LU R180, [R1+0xe6c] ;  /* 0x000e6c0001b47983 */ /* 0x000ea20000300800 */
[----:B------:R-:W-:Y:S01]  /*2d0e0*/  ISETP.GE.U32.AND P4, PT, R165, 0x7fffff2d, PT ;  /* 0x7fffff2da500780c */ /* 0x000fe20003f86070 */
[----:B------:R-:W-:Y:S01]  /*2d0f0*/  VIADD R165, R248, 0x100000 ;  /* 0x00100000f8a57836 */ /* 0x000fe20000000000 */
[----:B------:R-:W2:Y:S01]  /*2d100*/  LDCU UR11, c[0x0][0x3b0] ;  /* 0x00007600ff0b77ac */ /* 0x000ea20008000800 */
[----:B---3--:R-:W-:Y:S01]  /*2d110*/  IMAD.WIDE R22, R167, 0x4, R76 ;  /* 0x00000004a7167825 */ /* 0x008fe200078e024c */
[----:B------:R3:W-:Y:S01]  /*2d120*/  LDGSTS.E [R166+-0x76100], desc[UR40][R24.64], !P5 ;  /* 0x89f0000018a67fae */ /* 0x0007e2000e9a1028 */
[----:B------:R-:W2:Y:S02]  /*2d130*/  LDCU UR12, c[0x0][0x3b0] ;  /* 0x00007600ff0c77ac */ /* 0x000ea40008000800 */
[----:B-1----:R-:W-:Y:S01]  /*2d140*/  IMAD.WIDE R20, R168, 0x4, R82 ;  /* 0x00000004a8147825 */ /* 0x002fe200078e0252 */
[----:B------:R1:W-:Y:S01]  /*2d150*/  LDGSTS.E [R165+-0x76080], desc[UR40][R22.64], !P5 ;  /* 0x89f8000016a57fae */ /* 0x0003e2000e9a1028 */
[----:B------:R-:W1:Y:S04]  /*2d160*/  LDCU UR10, c[0x0][0x3b0] ;  /* 0x00007600ff0a77ac */ /* 0x000e680008000800 */
[----:B------:R1:W-:Y:S01]  /*2d170*/  LDGSTS.E [R164+-0x75a00], desc[UR40][R20.64], !P4 ;  /* 0x8a60000014a47fae */ /* 0x0003e2000e1a1028 */
[----:B----4-:R-:W-:-:S02]  /*2d180*/  IMAD R3, R173, UR9, RZ ;  /* 0x00000009ad037c24 */ /* 0x010fc4000f8e02ff */
[----:B--2---:R-:W-:Y:S01]  /*2d190*/  IMAD R114, R182, UR76, RZ ;  /* 0x0000004cb6727c24 */ /* 0x004fe2000f8e02ff */
[----:B------:R-:W2:Y:S01]  /*2d1a0*/  LDL.LU R173, [R1+0xe64] ;  /* 0x000e640001ad7983 */ /* 0x000ea20000300800 */
[----:B------:R-:W-:Y:S02]  /*2d1b0*/  VIADD R167, R248, 0x100000 ;  /* 0x00100000f8a77836 */ /* 0x000fe40000000000 */
[----:B------:R-:W-:Y:S01]  /*2d1c0*/  IMAD R19, R184, UR5, RZ ;  /* 0x00000005b8137c24 */ /* 0x000fe2000f8e02ff */
[----:B------:R-:W-:Y:S01]  /*2d1d0*/  STL [R1+0x1c24], R3 ;  /* 0x001c240301007387 */ /* 0x000fe20000100800 */
[----:B------:R-:W4:Y:S01]  /*2d1e0*/  LDC R184, c[0x0][0x3a8] ;  /* 0x0000ea00ffb87b82 */ /* 0x000f220000000800 */
[----:B------:R-:W-:-:S04]  /*2d1f0*/  IMAD.WIDE R226, R232, 0x4, R82 ;  /* 0x00000004e8e27825 */ /* 0x000fc800078e0252 */
[--C-:B------:R-:W-:Y:S01]  /*2d200*/  IMAD.WIDE R44, R232, 0x4, R80.reuse ;  /* 0x00000004e82c7825 */ /* 0x100fe200078e0250 */
[----:B------:R3:W-:Y:S01]  /*2d210*/  STL.64 [R1+0x58], R24 ;  /* 0x0000581801007387 */ /* 0x0007e20000100a00 */
[----:B------:R-:W-:Y:S01]  /*2d220*/  LOP3.LUT R237, R237, 0x20, RZ, 0xfc, !PT ;  /* 0x00000020eded7812 */ /* 0x000fe200078efcff */
[----:B------:R-:W2:Y:S02]  /*2d230*/  LDCU UR5, c[0x0][0x3b0] ;  /* 0x00007600ff0577ac */ /* 0x000ea40008000800 */
[----:B------:R1:W-:Y:S01]  /*2d240*/  STL.64 [R1+0x50], R22 ;  /* 0x0000501601007387 */ /* 0x0003e20000100a00 */
[----:B------:R-:W-:Y:S01]  /*2d250*/  VIADD R48, R248, 0x100000 ;  /* 0x00100000f8307836 */ /* 0x000fe20000000000 */
[----:B------:R-:W2:Y:S02]  /*2d260*/  LDCU UR9, c[0x0][0x3b0] ;  /* 0x00007600ff0977ac */ /* 0x000ea40008000800 */
[----:B------:R1:W-:Y:S01]  /*2d270*/  STL.64 [R1+0x18], R20 ;  /* 0x0000181401007387 */ /* 0x0003e20000100a00 */
[----:B------:R-:W2:Y:S01]  /*2d280*/  LDCU UR76, c[0x0][0x3b0] ;  /* 0x00007600ff4c77ac */ /* 0x000ea20008000800 */
[----:B---3--:R-:W-:-:S04]  /*2d290*/  IMAD.WIDE R24, R168, 0x4, R80 ;  /* 0x00000004a8187825 */ /* 0x008fc800078e0250 */
[----:B-1----:R-:W-:Y:S01]  /*2d2a0*/  IMAD.WIDE R22, R168, 0x4, R78 ;  /* 0x00000004a8167825 */ /* 0x002fe200078e024e */
[----:B------:R1:W-:Y:S03]  /*2d2b0*/  LDGSTS.E [R165+-0x75980], desc[UR40][R24.64], !P4 ;  /* 0x8a68000018a57fae */ /* 0x0003e6000e1a1028 */
[----:B------:R-:W-:Y:S01]  /*2d2c0*/  IMAD R20, R183, UR77, RZ ;  /* 0x0000004db7147c24 */ /* 0x000fe2000f8e02ff */
[----:B------:R3:W-:Y:S01]  /*2d2d0*/  LDGSTS.E [R164+-0x75900], desc[UR40][R22.64], !P4 ;  /* 0x8a70000016a47fae */ /* 0x0007e2000e1a1028 */
[----:B------:R-:W-:Y:S01]  /*2d2e0*/  IMAD R21, R181, UR75, RZ ;  /* 0x0000004bb5157c24 */ /* 0x000fe2000f8e02ff */
[----:B------:R-:W1:Y:S02]  /*2d2f0*/  LDCU UR77, c[0x0][0x3b0] ;  /* 0x00007600ff4d77ac */ /* 0x000e640008000800 */
[----:B------:R-:W3:Y:S01]  /*2d300*/  LDL.LU R183, [R1+0xe98] ;  /* 0x000e980001b77983 */ /* 0x000ee20000300800 */
[----:B--2---:R-:W-:-:S03]  /*2d310*/  IMAD R126, R173, UR73, RZ ;  /* 0x00000049ad7e7c24 */ /* 0x004fc6000f8e02ff */
[----:B------:R-:W2:Y:S01]  /*2d320*/  LDL.LU R182, [R1+0xe80] ;  /* 0x000e800001b67983 */ /* 0x000ea20000300800 */
[----:B-1----:R-:W-:Y:S01]  /*2d330*/  IADD3 R165, PT, PT, R169, -0x58, RZ ;  /* 0xffffffa8a9a57810 */ /* 0x002fe20007ffe0ff */
[----:B----4-:R-:W-:Y:S01]  /*2d340*/  IMAD R184, R184, 0x5f, RZ ;  /* 0x0000005fb8b87824 */ /* 0x010fe200078e02ff */
[----:B------:R-:W1:Y:S01]  /*2d350*/  LDCU UR75, c[0x0][0x3b0] ;  /* 0x00007600ff4b77ac */ /* 0x000e620008000800 */
[----:B------:R-:W-:Y:S01]  /*2d360*/  STL.64 [R1+0x10], R24 ;  /* 0x0000101801007387 */ /* 0x000fe20000100a00 */
[----:B------:R-:W4:Y:S03]  /*2d370*/  LDCU UR73, c[0x0][0x3b0] ;  /* 0x00007600ff4977ac */ /* 0x000f260008000800 */
[----:B------:R-:W4:Y:S04]  /*2d380*/  LDL.LU R181, [R1+0xea8] ;  /* 0x000ea80001b57983 */ /* 0x000f280000300800 */
[----:B------:R3:W-:Y:S02]  /*2d390*/  STL.64 [R1+0x8], R22 ;  /* 0x0000081601007387 */ /* 0x0007e40000100a00 */
[----:B---3--:R-:W-:Y:S01]  /*2d3a0*/  IMAD R22, R180, UR74, RZ ;  /* 0x0000004ab4167c24 */ /* 0x008fe2000f8e02ff */
[----:B------:R-:W-:Y:S01]  /*2d3b0*/  ISETP.GE.U32.AND P5, PT, R165, 0x7fffff29, PT ;  /* 0x7fffff29a500780c */ /* 0x000fe20003fa6070 */
[----:B------:R-:W3:Y:S01]  /*2d3c0*/  LDL.LU R180, [R1+0xeb4] ;  /* 0x000eb40001b47983 */ /* 0x000ee20000300800 */
[----:B------:R-:W-:Y:S01]  /*2d3d0*/  IMAD.WIDE R24, R168, 0x4, R76 ;  /* 0x00000004a8187825 */ /* 0x000fe200078e024c */
[----:B------:R-:W1:Y:S02]  /*2d3e0*/  LDCU UR74, c[0x0][0x3b0] ;  /* 0x00007600ff4a77ac */ /* 0x000e640008000800 */
[----:B------:R-:W3:Y:S01]  /*2d3f0*/  LDL.LU R173, [R1+0xea4] ;  /* 0x000ea40001ad7983 */ /* 0x000ee20000300800 */
[----:B------:R-:W-:-:S03]  /*2d400*/  IMAD.WIDE R164, R170, 0x4, R82 ;  /* 0x00000004aaa47825 */ /* 0x000fc600078e0252 */
[----:B------:R-:W3:Y:S01]  /*2d410*/  LDL.LU R172, [R1+0xe94] ;  /* 0x000e940001ac7983 */ /* 0x000ee20000300800 */
[----:B------:R-:W-:Y:S01]  /*2d420*/  IMAD R118, R183, UR72, RZ ;  /* 0x00000048b7767c24 */ /* 0x000fe2000f8e02ff */
[----:B------:R-:W1:Y:S02]  /*2d430*/  LDCU UR72, c[0x0][0x3b0] ;  /* 0x00007600ff4877ac */ /* 0x000e640008000800 */
[----:B------:R-:W-:Y:S04]  /*2d440*/  STL [R1+0xd40], R126 ;  /* 0x000d407e01007387 */ /* 0x000fe80000100800 */
[----:B------:R1:W-:Y:S04]  /*2d450*/  STL.64 [R1], R24 ;  /* 0x0000001801007387 */ /* 0x0003e80000100a00 */
[----:B------:R1:W-:Y:S04]  /*2d460*/  LDGSTS.E [R167+-0x75880], desc[UR40][R24.64], !P4 ;  /* 0x8a78000018a77fae */ /* 0x0003e8000e1a1028 */
[----:B------:R-:W-:Y:S04]  /*2d470*/  STL [R1+0xd64], R118 ;  /* 0x000d647601007387 */ /* 0x000fe80000100800 */
[----:B------:R1:W-:Y:S04]  /*2d480*/  LDGSTS.E [R166+-0x75200], desc[UR40][R164.64], !P5 ;  /* 0x8ae00000a4a67fae */ /* 0x0003e8000e9a1028 */
[----:B------:R-:W-:Y:S01]  /*2d490*/  STL [R1+0xadc4], R164 ;  /* 0x00adc4a401007387 */ /* 0x000fe20000100800 */
[----:B-1----:R-:W-:-:S03]  /*2d4a0*/  IMAD.WIDE R24, R170, 0x4, R78 ;  /* 0x00000004aa187825 */ /* 0x002fc600078e024e */
[----:B------:R-:W-:Y:S01]  /*2d4b0*/  STL [R1+0xadc0], R165 ;  /* 0x00adc0a501007387 */ /* 0x000fe20000100800 */
[----:B------:R-:W-:-:S03]  /*2d4c0*/  IMAD.WIDE R166, R170, 0x4, R80 ;  /* 0x00000004aaa67825 */ /* 0x000fc600078e0250 */
[----:B------:R-:W3:Y:S01]  /*2d4d0*/  LDL.LU R183, [R1+0xe7c] ;  /* 0x000e7c0001b77983 */ /* 0x000ee20000300800 */
[----:B--2---:R-:W-:Y:S01]  /*2d4e0*/  IMAD R117, R182, UR71, RZ ;  /* 0x00000047b6757c24 */ /* 0x004fe2000f8e02ff */
[----:B------:R-:W1:Y:S04]  /*2d4f0*/  LDCU UR71, c[0x0][0x3b0] ;  /* 0x00007600ff4777ac */ /* 0x000e680008000800 */
[----:B------:R-:W-:Y:S01]  /*2d500*/  STL [R1+0x1a90], R117 ;  /* 0x001a907501007387 */ /* 0x000fe20000100800 */
[----:B----4-:R-:W-:-:S03]  /*2d510*/  IMAD R3, R181, UR70, RZ ;  /* 0x00000046b5037c24 */ /* 0x010fc6000f8e02ff */
[----:B------:R-:W2:Y:S01]  /*2d520*/  LDL.LU R182, [R1+0xe74] ;  /* 0x000e740001b67983 */ /* 0x000ea20000300800 */
[----:B---3--:R-:W-:-:S03]  /*2d530*/  IMAD R145, R180, UR69, RZ ;  /* 0x00000045b4917c24 */ /* 0x008fc6000f8e02ff */
[----:B------:R-:W-:Y:S01]  /*2d540*/  STL [R1+0x1bd8], R3 ;  /* 0x001bd80301007387 */ /* 0x000fe20000100800 */
[C---:B------:R-:W-:Y:S01]  /*2d550*/  VIADD R169, R248.reuse, 0x100000 ;  /* 0x00100000f8a97836 */ /* 0x040fe20000000000 */
[----:B------:R-:W3:Y:S02]  /*2d560*/  LDCU UR70, c[0x0][0x3b0] ;  /* 0x00007600ff4677ac */ /* 0x000ee40008000800 */
[----:B------:R-:W-:Y:S01]  /*2d570*/  STL [R1+0xadcc], R166 ;  /* 0x00adcca601007387 */ /* 0x000fe20000100800 */
[C---:B------:R-:W-:Y:S01]  /*2d580*/  VIADD R168, R248.reuse, 0x100000 ;  /* 0x00100000f8a87836 */ /* 0x040fe20000000000 */
[----:B------:R-:W4:Y:S02]  /*2d590*/  LDCU UR69, c[0x0][0x3b0] ;  /* 0x00007600ff4577ac */ /* 0x000f240008000800 */
[----:B------:R-:W-:Y:S04]  /*2d5a0*/  STL [R1+0xadc8], R167 ;  /* 0x00adc8a701007387 */ /* 0x000fe80000100800 */
[----:B------:R1:W-:Y:S04]  /*2d5b0*/  STL.64 [R1+0x8e0], R24 ;  /* 0x0008e01801007387 */ /* 0x0003e80000100a00 */
[----:B------:R-:W3:Y:S04]  /*2d5c0*/  LDL.LU R181, [R1+0xe90] ;  /* 0x000e900001b57983 */ /* 0x000ee80000300800 */
[----:B------:R-:W4:Y:S04]  /*2d5d0*/  LDL.LU R180, [R1+0xeac] ;  /* 0x000eac0001b47983 */ /* 0x000f280000300800 */
[----:B------:R-:W4:Y:S04]  /*2d5e0*/  LDL.LU R185, [R1+0xea0] ;  /* 0x000ea00001b97983 */ /* 0x000f280000300800 */
[----:B------:R1:W-:Y:S01]  /*2d5f0*/  LDGSTS.E [R169+-0x75180], desc[UR40][R166.64], !P5 ;  /* 0x8ae80000a6a97fae */ /* 0x0003e2000e9a1028 */
[----:B------:R-:W-:Y:S01]  /*2d600*/  IMAD R23, R173, UR68, RZ ;  /* 0x00000044ad177c24 */ /* 0x000fe2000f8e02ff */
[----:B------:R-:W2:Y:S01]  /*2d610*/  LDCU UR68, c[0x0][0x3b0] ;  /* 0x00007600ff4477ac */ /* 0x000ea20008000800 */
[----:B-1----:R-:W-:Y:S01]  /*2d620*/  IADD3 R169, PT, PT, R171, -0x5c, RZ ;  /* 0xffffffa4aba97810 */ /* 0x002fe20007ffe0ff */
[----:B------:R1:W-:Y:S03]  /*2d630*/  LDGSTS.E [R168+-0x75100], desc[UR40][R24.64], !P5 ;  /* 0x8af0000018a87fae */ /* 0x0003e6000e9a1028 */
[----:B------:R-:W-:Y:S01]  /*2d640*/  ISETP.GE.U32.AND P4, PT, R169, 0x7fffff25, PT ;  /* 0x7fffff25a900780c */ /* 0x000fe20003f86070 */
[----:B------:R-:W-:-:S02]  /*2d650*/  VIADD R173, R248, 0x100000 ;  /* 0x00100000f8ad7836 */ /* 0x000fc40000000000 */
[----:B-1----:R-:W-:Y:S01]  /*2d660*/  IMAD R24, R172, UR67, RZ ;  /* 0x00000043ac187c24 */ /* 0x002fe2000f8e02ff */
[----:B------:R-:W1:Y:S01]  /*2d670*/  LDCU UR67, c[0x0][0x3b0] ;  /* 0x00007600ff4377ac */ /* 0x000e620008000800 */
[----:B------:R-:W-:-:S04]  /*2d680*/  IMAD.WIDE R168, R170, 0x4, R76 ;  /* 0x00000004aaa87825 */ /* 0x000fc800078e024c */
[----:B------:R-:W-:Y:S01]  /*2d690*/  VIADD R172, R248, 0x100000 ;  /* 0x00100000f8ac7836 */ /* 0x000fe20000000000 */
[----:B------:R-:W-:Y:S01]  /*2d6a0*/  LDGSTS.E [R173+-0x75080], desc[UR40][R168.64], !P5 ;  /* 0x8af80000a8ad7fae */ /* 0x000fe2000e9a1028 */
[----:B------:R-:W-:-:S04]  /*2d6b0*/  IMAD.WIDE R170, R176, 0x4, R82 ;  /* 0x00000004b0aa7825 */ /* 0x000fc800078e0252 */
[----:B------:R-:W-:Y:S01]  /*2d6c0*/  IMAD R25, R183, UR66, RZ ;  /* 0x00000042b7197c24 */ /* 0x000fe2000f8e02ff */
[----:B------:R1:W-:Y:S01]  /*2d6d0*/  LDGSTS.E [R172+-0x74a00], desc[UR40][R170.64], !P4 ;  /* 0x8b600000aaac7fae */ /* 0x0003e2000e1a1028 */
[----:B------:R-:W2:Y:S03]  /*2d6e0*/  LDCU UR66, c[0x0][0x3b0] ;  /* 0x00007600ff4277ac */ /* 0x000ea60008000800 */
[----:B------:R-:W4:Y:S04]  /*2d6f0*/  LDL.LU R183, [R1+0xe8c] ;  /* 0x000e8c0001b77983 */ /* 0x000f280000300800 */
[----:B------:R-:W-:Y:S04]  /*2d700*/  STL [R1+0xadd4], R168 ;  /* 0x00add4a801007387 */ /* 0x000fe80000100800 */
[----:B------:R-:W-:Y:S01]  /*2d710*/  STL [R1+0xadd0], R169 ;  /* 0x00add0a901007387 */ /* 0x000fe20000100800 */
[----:B-1----:R-:W-:-:S03]  /*2d720*/  IMAD.WIDE R172, R176, 0x4, R80 ;  /* 0x00000004b0ac7825 */ /* 0x002fc600078e0250 */
[----:B------:R-:W-:Y:S04]  /*2d730*/  STL [R1+0xaddc], R170 ;  /* 0x00addcaa01007387 */ /* 0x000fe80000100800 */
[----:B------:R-:W-:Y:S04]  /*2d740*/  STL [R1+0xadd8], R171 ;  /* 0x00add8ab01007387 */ /* 0x000fe80000100800 */
[----:B------:R1:W-:Y:S04]  /*2d750*/  LDGSTS.E [R175+-0x74980], desc[UR40][R172.64], !P4 ;  /* 0x8b680000acaf7fae */ /* 0x0003e8000e1a1028 */
[----:B------:R1:W-:Y:S02]  /*2d760*/  LDGSTS.E [R174+-0x74900], desc[UR40][R28.64], !P4 ;  /* 0x8b7000001cae7fae */ /* 0x0003e4000e1a1028 */
[----:B-1----:R-:W-:-:S05]  /*2d770*/  VIADD R175, R177, 0xffffffa0 ;  /* 0xffffffa0b1af7836 */ /* 0x002fca0000000000 */
[----:B------:R-:W-:Y:S01]  /*2d780*/  ISETP.GE.U32.AND P5, PT, R175, 0x7fffff21, PT ;  /* 0x7fffff21af00780c */ /* 0x000fe20003fa6070 */
[----:B------:R-:W-:-:S04]  /*2d790*/  IMAD.WIDE R174, R176, 0x4, R76 ;  /* 0x00000004b0ae7825 */ /* 0x000fc800078e024c */
[----:B------:R-:W-:Y:S01]  /*2d7a0*/  IMAD.WIDE R176, R184, 0x4, R82 ;  /* 0x00000004b8b07825 */ /* 0x000fe200078e0252 */
[----:B------:R-:W-:Y:S07]  /*2d7b0*/  LDGSTS.E [R179+-0x74880], desc[UR40][R174.64], !P4 ;  /* 0x8b780000aeb37fae */ /* 0x000fee000e1a1028 */
[----:B------:R1:W-:Y:S01]  /*2d7c0*/  LDGSTS.E [R178+-0x74200], desc[UR40][R176.64], !P5 ;  /* 0x8be00000b0b27fae */ /* 0x0003e2000e9a1028 */
[----:B--2---:R-:W-:Y:S01]  /*2d7d0*/  IMAD R26, R182, UR65, RZ ;  /* 0x00000041b61a7c24 */ /* 0x004fe2000f8e02ff */
[----:B------:R-:W2:Y:S02]  /*2d7e0*/  LDCU UR65, c[0x0][0x3b0] ;  /* 0x00007600ff4177ac */ /* 0x000ea40008000800 */
[----:B------:R-:W2:Y:S01]  /*2d7f0*/  LDL.LU R182, [R1+0xed0] ;  /* 0x000ed00001b67983 */ /* 0x000ea20000300800 */
[----:B---3--:R-:W-:Y:S01]  /*2d800*/  IMAD R92, R181, UR64, RZ ;  /* 0x00000040b55c7c24 */ /* 0x008fe2000f8e02ff */
[----:B------:R-:W3:Y:S02]  /*2d810*/  LDCU UR64, c[0x0][0x3b0] ;  /* 0x00007600ff4077ac */ /* 0x000ee40008000800 */
[----:B------:R-:W3:Y:S01]  /*2d820*/  LDL.LU R181, [R1+0xebc] ;  /* 0x000ebc0001b57983 */ /* 0x000ee20000300800 */
[----:B----4-:R-:W-:Y:S01]  /*2d830*/  IMAD R105, R180, UR63, RZ ;  /* 0x0000003fb4697c24 */ /* 0x010fe2000f8e02ff */
[----:B------:R-:W4:Y:S02]  /*2d840*/  LDCU UR63, c[0x0][0x3b0] ;  /* 0x00007600ff3f77ac */ /* 0x000f240008000800 */
[----:B------:R-:W-:Y:S04]  /*2d850*/  STL [R1+0xd38], R92 ;  /* 0x000d385c01007387 */ /* 0x000fe80000100800 */
[----:B------:R1:W-:Y:S04]  /*2d860*/  STL [R1+0xade4], R172 ;  /* 0x00ade4ac01007387 */ /* 0x0003e80000100800 */
[----:B------:R1:W-:Y:S04]  /*2d870*/  STL.64 [R1+0x8f0], R28 ;  /* 0x0008f01c01007387 */ /* 0x0003e80000100a00 */
[----:B------:R-:W-:Y:S04]  /*2d880*/  STL [R1+0xade0], R173 ;  /* 0x00ade0ad01007387 */ /* 0x000fe80000100800 */
[----:B------:R-:W4:Y:S04]  /*2d890*/  LDL.LU R180, [R1+0xee0] ;  /* 0x000ee00001b47983 */ /* 0x000f280000300800 */
[----:B------:R-:W-:Y:S04]  /*2d8a0*/  STL [R1+0xd5c], R105 ;  /* 0x000d5c6901007387 */ /* 0x000fe80000100800 */
[----:B------:R-:W4:Y:S01]  /*2d8b0*/  LDL.LU R188, [R1+0xef0] ;  /* 0x000ef00001bc7983 */ /* 0x000f220000300800 */
[----:B------:R-:W-:Y:S01]  /*2d8c0*/  IMAD R3, R185, UR62, RZ ;  /* 0x0000003eb9037c24 */ /* 0x000fe2000f8e02ff */
[----:B------:R-:W2:Y:S01]  /*2d8d0*/  LDCU UR62, c[0x0][0x3b0] ;  /* 0x00007600ff3e77ac */ /* 0x000ea20008000800 */
[----:B-1----:R-:W-:Y:S01]  /*2d8e0*/  IMAD.WIDE R178, R184, 0x4, R80 ;  /* 0x00000004b8b27825 */ /* 0x002fe200078e0250 */
[----:B------:R-:W1:Y:S02]  /*2d8f0*/  LDC R185, c[0x0][0x3a0] ;  /* 0x0000e800ffb97b82 */ /* 0x000e640000000800 */
[----:B------:R-:W-:Y:S04]  /*2d900*/  STL [R1+0x1a8c], R3 ;  /* 0x001a8c0301007387 */ /* 0x000fe80000100800 */
[----:B------:R-:W4:Y:S04]  /*2d910*/  LDL.LU R196, [R1+0xe9c] ;  /* 0x000e9c0001c47983 */ /* 0x000f280000300800 */
[----:B------:R-:W4:Y:S04]  /*2d920*/  LDL.LU R186, [R1+0xe88] ;  /* 0x000e880001ba7983 */ /* 0x000f280000300800 */
[----:B------:R-:W-:Y:S04]  /*2d930*/  STL [R1+0xadec], R174 ;  /* 0x00adecae01007387 */ /* 0x000fe80000100800 */
[----:B------:R-:W-:Y:S04]  /*2d940*/  STL [R1+0xade8], R175 ;  /* 0x00ade8af01007387 */ /* 0x000fe80000100800 */
[----:B------:R-:W-:Y:S04]  /*2d950*/  STL [R1+0xadf4], R176 ;  /* 0x00adf4b001007387 */ /* 0x000fe80000100800 */
[----:B------:R-:W-:Y:S04]  /*2d960*/  STL [R1+0xadf0], R177 ;  /* 0x00adf0b101007387 */ /* 0x000fe80000100800 */
[----:B------:R-:W4:Y:S04]  /*2d970*/  LDL.LU R198, [R1+0xecc] ;  /* 0x000ecc0001c67983 */ /* 0x000f280000300800 */
[----:B------:R1:W-:Y:S04]  /*2d980*/  STL [R1+0xadfc], R178 ;  /* 0x00adfcb201007387 */ /* 0x0003e80000100800 */
[----:B------:R-:W-:Y:S04]  /*2d990*/  STL [R1+0xadf8], R179 ;  /* 0x00adf8b301007387 */ /* 0x000fe80000100800 */
[----:B------:R-:W4:Y:S01]  /*2d9a0*/  LDL.LU R189, [R1+0xeb8] ;  /* 0x000eb80001bd7983 */ /* 0x000f220000300800 */
[----:B------:R-:W-:Y:S01]  /*2d9b0*/  IMAD R172, R183, UR61, RZ ;  /* 0x0000003db7ac7c24 */ /* 0x000fe2000f8e02ff */
[----:B------:R-:W-:Y:S01]  /*2d9c0*/  IADD3 R183, PT, PT, R248, 0x100000, RZ ;  /* 0x00100000f8b77810 */ /* 0x000fe20007ffe0ff */
[----:B--2---:R-:W-:-:S04]  /*2d9d0*/  IMAD R142, R182, UR60, RZ ;  /* 0x0000003cb68e7c24 */ /* 0x004fc8000f8e02ff */
[----:B------:R1:W-:Y:S01]  /*2d9e0*/  LDGSTS.E [R183+-0x74180], desc[UR40][R178.64], !P5 ;  /* 0x8be80000b2b77fae */ /* 0x0003e2000e9a1028 */
[----:B------:R-:W-:Y:S01]  /*2d9f0*/  VIADD R182, R248, 0x100000 ;  /* 0x00100000f8b67836 */ /* 0x000fe20000000000 */
[----:B------:R-:W2:Y:S01]  /*2da00*/  LDCU UR61, c[0x0][0x3b0] ;  /* 0x00007600ff3d77ac */ /* 0x000ea20008000800 */
[----:B---3--:R-:W-:Y:S01]  /*2da10*/  IMAD R113, R181, UR59, RZ ;  /* 0x0000003bb5717c24 */ /* 0x008fe2000f8e02ff */
[----:B------:R-:W3:Y:S01]  /*2da20*/  LDCU UR59, c[0x0][0x3b0] ;  /* 0x00007600ff3b77ac */ /* 0x000ee20008000800 */
[----:B----4-:R-:W-:Y:S01]  /*2da30*/  IMAD R27, R180, UR58, RZ ;  /* 0x0000003ab41b7c24 */ /* 0x010fe2000f8e02ff */
[----:B------:R-:W4:Y:S01]  /*2da40*/  LDCU UR58, c[0x0][0x3b0] ;  /* 0x00007600ff3a77ac */ /* 0x000f220008000800 */
[----:B------:R-:W-:Y:S01]  /*2da50*/  IMAD.WIDE R180, R184, 0x4, R78 ;  /* 0x00000004b8b47825 */ /* 0x000fe200078e024e */
[----:B------:R-:W2:Y:S03]  /*2da60*/  LDCU UR60, c[0x0][0x3b0] ;  /* 0x00007600ff3c77ac */ /* 0x000ea60008000800 */
[----:B------:R-:W-:Y:S01]  /*2da70*/  IMAD R28, R188, UR57, RZ ;  /* 0x00000039bc1c7c24 */ /* 0x000fe2000f8e02ff */
[----:B------:R2:W-:Y:S01]  /*2da80*/  LDGSTS.E [R182+-0x74100], desc[UR40][R180.64], !P5 ;  /* 0x8bf00000b4b67fae */ /* 0x0005e2000e9a1028 */
[----:B-1----:R-:W-:Y:S01]  /*2da90*/  VIADD R183, R185, 0xffffff9c ;  /* 0xffffff9cb9b77836 */ /* 0x002fe20000000000 */
[----:B------:R-:W1:Y:S02]  /*2daa0*/  LDCU UR57, c[0x0][0x3b0] ;  /* 0x00007600ff3977ac */ /* 0x000e640008000800 */
[----:B------:R-:W3:Y:S04]  /*2dab0*/  LDL.LU R188, [R1+0xedc] ;  /* 0x000edc0001bc7983 */ /* 0x000ee80000300800 */
[----:B------:R-:W-:Y:S04]  /*2dac0*/  STL [R1+0xae04], R180 ;  /* 0x00ae04b401007387 */ /* 0x000fe80000100800 */
[----:B------:R-:W-:Y:S04]  /*2dad0*/  STL [R1+0xae00], R181 ;  /* 0x00ae00b501007387 */ /* 0x000fe80000100800 */
[----:B------:R-:W4:Y:S04]  /*2dae0*/  LDL.LU R200, [R1+0xeec] ;  /* 0x000eec0001c87983 */ /* 0x000f280000300800 */
[----:B------:R-:W4:Y:S04]  /*2daf0*/  LDL.LU R197, [R1+0xee8] ;  /* 0x000ee80001c57983 */ /* 0x000f280000300800 */
[----:B------:R-:W4:Y:S01]  /*2db00*/  LDL.LU R199, [R1+0xec8] ;  /* 0x000ec80001c77983 */ /* 0x000f220000300800 */
[----:B------:R-:W-:Y:S01]  /*2db10*/  ISETP.GE.U32.AND P4, PT, R183, 0x7fffff1d, PT ;  /* 0x7fffff1db700780c */ /* 0x000fe20003f86070 */
[----:B--2---:R-:W-:-:S04]  /*2db20*/  IMAD.WIDE R182, R184, 0x4, R76 ;  /* 0x00000004b8b67825 */ /* 0x004fc800078e024c */
[----:B------:R-:W-:-:S04]  /*2db30*/  IMAD.WIDE R184, R190, 0x4, R82 ;  /* 0x00000004beb87825 */ /* 0x000fc800078e0252 */
[----:B------:R-:W-:Y:S01]  /*2db40*/  IMAD R95, R198, UR54, RZ ;  /* 0x00000036c65f7c24 */ /* 0x000fe2000f8e02ff */
[----:B------:R-:W-:Y:S01]  /*2db50*/  STL [R1+0xae0c], R182 ;  /* 0x00ae0cb601007387 */ /* 0x000fe20000100800 */
[----:B------:R-:W-:Y:S01]  /*2db60*/  IMAD R30, R186, UR55, RZ ;  /* 0x00000037ba1e7c24 */ /* 0x000fe2000f8e02ff */
[----:B------:R-:W2:Y:S02]  /*2db70*/  LDCU UR54, c[0x0][0x3b0] ;  /* 0x00007600ff3677ac */ /* 0x000ea40008000800 */
[----:B------:R-:W-:Y:S01]  /*2db80*/  STL [R1+0xd30], R95 ;  /* 0x000d305f01007387 */ /* 0x000fe20000100800 */
[----:B------:R-:W-:Y:S01]  /*2db90*/  IADD3 R186, PT, PT, R248, 0x100000, RZ ;  /* 0x00100000f8ba7810 */ /* 0x000fe20007ffe0ff */
[----:B------:R-:W-:Y:S01]  /*2dba0*/  IMAD R29, R196, UR56, RZ ;  /* 0x00000038c41d7c24 */ /* 0x000fe2000f8e02ff */
[----:B------:R-:W1:Y:S01]  /*2dbb0*/  LDCU UR56, c[0x0][0x3b0] ;  /* 0x00007600ff3877ac */ /* 0x000e620008000800 */
[----:B------:R-:W-:Y:S01]  /*2dbc0*/  STL [R1+0xae08], R183 ;  /* 0x00ae08b701007387 */ /* 0x000fe20000100800 */
[----:B------:R-:W1:Y:S01]  /*2dbd0*/  LDC R196, c[0x0][0x3a8] ;  /* 0x0000ea00ffc47b82 */ /* 0x000e620000000800 */
[----:B------:R-:W-:Y:S01]  /*2dbe0*/  IMAD R119, R189, UR53, RZ ;  /* 0x00000035bd777c24 */ /* 0x000fe2000f8e02ff */
[----:B------:R-:W1:Y:S01]  /*2dbf0*/  LDCU UR55, c[0x0][0x3b0] ;  /* 0x00007600ff3777ac */ /* 0x000e620008000800 */
[----:B------:R-:W-:Y:S04]  /*2dc00*/  STL [R1+0xae14], R184 ;  /* 0x00ae14b801007387 */ /* 0x000fe80000100800 */
[----:B------:R-:W-:Y:S01]  /*2dc10*/  LDGSTS.E [R187+-0x74080], desc[UR40][R182.64], !P5 ;  /* 0x8bf80000b6bb7fae */ /* 0x000fe2000e9a1028 */
[----:B------:R-:W-:Y:S01]  /*2dc20*/  VIADD R189, R248, 0x100000 ;  /* 0x00100000f8bd7836 */ /* 0x000fe20000000000 */
[----:B------:R-:W1:Y:S02]  /*2dc30*/  LDCU UR53, c[0x0][0x3b0] ;  /* 0x00007600ff3577ac */ /* 0x000e640008000800 */
[----:B------:R-:W-:Y:S04]  /*2dc40*/  STL [R1+0xae10], R185 ;  /* 0x00ae10b901007387 */ /* 0x000fe80000100800 */
[----:B------:R-:W2:Y:S04]  /*2dc50*/  LDL.LU R198, [R1+0xefc] ;  /* 0x000efc0001c67983 */ /* 0x000ea80000300800 */
[----:B------:R1:W-:Y:S04]  /*2dc60*/  LDGSTS.E [R186+-0x73a00], desc[UR40][R184.64], !P4 ;  /* 0x8c600000b8ba7fae */ /* 0x0003e8000e1a1028 */
[----:B------:R-:W-:Y:S04]  /*2dc70*/  STL [R1+0xd54], R119 ;  /* 0x000d547701007387 */ /* 0x000fe80000100800 */
[----:B------:R2:W-:Y:S01]  /*2dc80*/  STL.64 [R1+0x900], R32 ;  /* 0x0009002001007387 */ /* 0x0005e20000100a00 */
[----:B-1----:R-:W-:-:S03]  /*2dc90*/  IMAD.WIDE R186, R190, 0x4, R78 ;  /* 0x00000004beba7825 */ /* 0x002fc600078e024e */
[----:B------:R2:W-:Y:S01]  /*2dca0*/  LDGSTS.E [R189+-0x73980], desc[UR40][R32.64], !P4 ;  /* 0x8c68000020bd7fae */ /* 0x0005e2000e1a1028 */
[----:B---3--:R-:W-:Y:S01]  /*2dcb0*/  IMAD R178, R188, UR52, RZ ;  /* 0x00000034bcb27c24 */ /* 0x008fe2000f8e02ff */
[----:B------:R-:W1:Y:S04]  /*2dcc0*/  LDCU UR52, c[0x0][0x3b0] ;  /* 0x00007600ff3477ac */ /* 0x000e680008000800 */
[----:B------:R-:W-:Y:S04]  /*2dcd0*/  STL [R1+0x1a88], R178 ;  /* 0x001a88b201007387 */ /* 0x000fe80000100800 */
[----:B------:R-:W3:Y:S04]  /*2dce0*/  LDL.LU R204, [R1+0xeb0] ;  /* 0x000eb00001cc7983 */ /* 0x000ee80000300800 */
[----:B------:R-:W3:Y:S04]  /*2dcf0*/  LDL.LU R202, [R1+0xec4] ;  /* 0x000ec40001ca7983 */ /* 0x000ee80000300800 */
[----:B------:R-:W-:Y:S04]  /*2dd00*/  STL [R1+0xae1c], R186 ;  /* 0x00ae1cba01007387 */ /* 0x000fe80000100800 */
[----:B------:R-:W-:Y:S01]  /*2dd10*/  STL [R1+0xae18], R187 ;  /* 0x00ae18bb01007387 */ /* 0x000fe20000100800 */
[----:B----4-:R-:W-:Y:S01]  /*2dd20*/  IMAD R173, R200, UR51, RZ ;  /* 0x00000033c8ad7c24 */ /* 0x010fe2000f8e02ff */
[----:B------:R-:W4:Y:S02]  /*2dd30*/  LDCU UR51, c[0x0][0x3b0] ;  /* 0x00007600ff3377ac */ /* 0x000f240008000800 */
[----:B------:R-:W4:Y:S01]  /*2dd40*/  LDL.LU R201, [R1+0xee4] ;  /* 0x000ee40001c97983 */ /* 0x000f220000300800 */
[----:B------:R-:W-:Y:S01]  /*2dd50*/  IMAD R31, R199, UR49, RZ ;  /* 0x00000031c71f7c24 */ /* 0x000fe2000f8e02ff */
[----:B------:R-:W1:Y:S02]  /*2dd60*/  LDCU UR49, c[0x0][0x3b0] ;  /* 0x00007600ff3177ac */ /* 0x000e640008000800 */
[----:B------:R-:W4:Y:S04]  /*2dd70*/  LDL.LU R200, [R1+0xed8] ;  /* 0x000ed80001c87983 */ /* 0x000f280000300800 */
[----:B------:R-:W4:Y:S01]  /*2dd80*/  LDL.LU R199, [R1+0xec0] ;  /* 0x000ec00001c77983 */ /* 0x000f220000300800 */
[----:B--2---:R-:W-:Y:S01]  /*2dd90*/  IMAD R32, R198, UR48, RZ ;  /* 0x00000030c6207c24 */ /* 0x004fe2000f8e02ff */
[----:B------:R-:W2:Y:S02]  /*2dda0*/  LDCU UR48, c[0x0][0x3b0] ;  /* 0x00007600ff3077ac */ /* 0x000ea40008000800 */
[----:B------:R-:W2:Y:S01]  /*2ddb0*/  LDL.LU R198, [R1+0xed4] ;  /* 0x000ed40001c67983 */ /* 0x000ea20000300800 */
[----:B------:R-:W-:-:S02]  /*2ddc0*/  VIADD R189, R191, 0xffffff98 ;  /* 0xffffff98bfbd7836 */ /* 0x000fc40000000000 */
[----:B------:R-:W-:-:S03]  /*2ddd0*/  VIADD R188, R248, 0x100000 ;  /* 0x00100000f8bc7836 */ /* 0x000fc60000000000 */
[----:B------:R-:W-:Y:S01]  /*2dde0*/  ISETP.GE.U32.AND P5, PT, R189, 0x7fffff19, PT ;  /* 0x7fffff19bd00780c */ /* 0x000fe20003fa6070 */
[----:B------:R-:W-:Y:S01]  /*2ddf0*/  IMAD R196, R196, 0x67, RZ ;  /* 0x00000067c4c47824 */ /* 0x000fe200078e02ff */
[----:B------:R1:W-:Y:S03]  /*2de00*/  LDGSTS.E [R188+-0x73900], desc[UR40][R186.64], !P4 ;  /* 0x8c700000babc7fae */ /* 0x0003e6000e1a1028 */
[----:B------:R-:W-:-:S04]  /*2de10*/  IMAD.WIDE R36, R196, 0x4, R80 ;  /* 0x00000004c4247825 */ /* 0x000fc800078e0250 */
[----:B-1----:R-:W-:-:S04]  /*2de20*/  IMAD.WIDE R188, R190, 0x4, R76 ;  /* 0x00000004bebc7825 */ /* 0x002fc800078e024c */
[C---:B------:R-:W-:Y:S01]  /*2de30*/  IMAD.WIDE R190, R196.reuse, 0x4, R82 ;  /* 0x00000004c4be7825 */ /* 0x040fe200078e0252 */
[----:B------:R-:W-:Y:S04]  /*2de40*/  LDGSTS.E [R193+-0x73880], desc[UR40][R188.64], !P4 ;  /* 0x8c780000bcc17fae */ /* 0x000fe8000e1a1028 */
[----:B------:R-:W-:Y:S04]  /*2de50*/  STL [R1+0xae24], R188 ;  /* 0x00ae24bc01007387 */ /* 0x000fe80000100800 */
[----:B------:R-:W-:Y:S04]  /*2de60*/  STL [R1+0xae20], R189 ;  /* 0x00ae20bd01007387 */ /* 0x000fe80000100800 */
[----:B------:R1:W-:Y:S01]  /*2de70*/  LDGSTS.E [R192+-0x73200], desc[UR40][R190.64], !P5 ;  /* 0x8ce00000bec07fae */ /* 0x0003e2000e9a1028 */
[----:B------:R-:W-:Y:S01]  /*2de80*/  IMAD R143, R197, UR50, RZ ;  /* 0x00000032c58f7c24 */ /* 0x000fe2000f8e02ff */
[----:B------:R-:W2:Y:S01]  /*2de90*/  LDCU UR50, c[0x0][0x3b0] ;  /* 0x00007600ff3277ac */ /* 0x000ea20008000800 */
[----:B------:R-:W1:Y:S01]  /*2dea0*/  LDC R197, c[0x0][0x3a0] ;  /* 0x0000e800ffc57b82 */ /* 0x000e620000000800 */
[----:B------:R-:W-:Y:S04]  /*2deb0*/  STL [R1+0xae2c], R190 ;  /* 0x00ae2cbe01007387 */ /* 0x000fe80000100800 */
[----:B------:R-:W-:Y:S01]  /*2dec0*/  STL [R1+0xae28], R191 ;  /* 0x00ae28bf01007387 */ /* 0x000fe20000100800 */
[----:B-1----:R-:W-:-:S03]  /*2ded0*/  IMAD.WIDE R192, R196, 0x4, R78 ;  /* 0x00000004c4c07825 */ /* 0x002fc600078e024e */
[----:B------:R1:W-:Y:S04]  /*2dee0*/  STL.64 [R1+0x910], R36 ;  /* 0x0009102401007387 */ /* 0x0003e80000100a00 */
[----:B------:R-:W2:Y:S04]  /*2def0*/  LDL.LU R205, [R1+0xf10] ;  /* 0x000f100001cd7983 */ /* 0x000ea80000300800 */
[----:B------:R1:W-:Y:S04]  /*2df00*/  LDGSTS.E [R195+-0x73180], desc[UR40][R36.64], !P5 ;  /* 0x8ce8000024c37fae */ /* 0x0003e8000e9a1028 */
[----:B------:R1:W-:Y:S02]  /*2df10*/  LDGSTS.E [R194+-0x73100], desc[UR40][R192.64], !P5 ;  /* 0x8cf00000c0c27fae */ /* 0x0003e4000e9a1028 */
[----:B-1----:R-:W-:-:S04]  /*2df20*/  IADD3 R195, PT, PT, R197, -0x6c, RZ ;  /* 0xffffff94c5c37810 */ /* 0x002fc80007ffe0ff */
[----:B------:R-:W-:Y:S01]  /*2df30*/  ISETP.GE.U32.AND P4, PT, R195, 0x7fffff15, PT ;  /* 0x7fffff15c300780c */ /* 0x000fe20003f86070 */
[----:B------:R-:W-:-:S04]  /*2df40*/  IMAD.WIDE R194, R196, 0x4, R76 ;  /* 0x00000004c4c27825 */ /* 0x000fc800078e024c */
[----:B------:R-:W-:-:S04]  /*2df50*/  IMAD.WIDE R196, R203, 0x4, R82 ;  /* 0x00000004cbc47825 */ /* 0x000fc800078e0252 */
[----:B---3--:R-:W-:Y:S01]  /*2df60*/  IMAD R33, R204, UR6, RZ ;  /* 0x00000006cc217c24 */ /* 0x008fe2000f8e02ff */
[----:B------:R-:W1:Y:S01]  /*2df70*/  LDCU UR6, c[0x0][0x3b0] ;  /* 0x00007600ff0677ac */ /* 0x000e620008000800 */
[----:B----4-:R-:W-:Y:S01]  /*2df80*/  IMAD R106, R201, UR47, RZ ;  /* 0x0000002fc96a7c24 */ /* 0x010fe2000f8e02ff */
[----:B------:R-:W3:Y:S01]  /*2df90*/  LDCU UR47, c[0x0][0x3b0] ;  /* 0x00007600ff2f77ac */ /* 0x000ee20008000800 */
[----:B------:R-:W-:-:S03]  /*2dfa0*/  IMAD R185, R200, UR46, RZ ;  /* 0x0000002ec8b97c24 */ /* 0x000fc6000f8e02ff */
[----:B------:R-:W-:Y:S01]  /*2dfb0*/  STL [R1+0xd24], R106 ;  /* 0x000d246a01007387 */ /* 0x000fe20000100800 */
[----:B------:R-:W-:-:S03]  /*2dfc0*/  IMAD R176, R199, UR45, RZ ;  /* 0x0000002dc7b07c24 */ /* 0x000fc6000f8e02ff */
[----:B------:R-:W-:Y:S01]  /*2dfd0*/  STL [R1+0xae34], R192 ;  /* 0x00ae34c001007387 */ /* 0x000fe20000100800 */
[----:B--2---:R-:W-:-:S03]  /*2dfe0*/  IMAD R170, R198, UR44, RZ ;  /* 0x0000002cc6aa7c24 */ /* 0x004fc6000f8e02ff */
[----:B------:R-:W-:Y:S01]  /*2dff0*/  STL [R1+0xae30], R193 ;  /* 0x00ae30c101007387 */ /* 0x000fe20000100800 */
[----:B------:R-:W-:Y:S01]  /*2e000*/  IMAD.WIDE R198, R203, 0x4, R80 ;  /* 0x00000004cbc67825 */ /* 0x000fe200078e0250 */
[----:B------:R-:W2:Y:S02]  /*2e010*/  LDCU UR46, c[0x0][0x3b0] ;  /* 0x00007600ff2e77ac */ /* 0x000ea40008000800 */
[----:B------:R-:W4:Y:S01]  /*2e020*/  LDL.LU R204, [R1+0xef8] ;  /* 0x000ef80001cc7983 */ /* 0x000f220000300800 */
[----:B------:R-:W-:Y:S01]  /*2e030*/  IMAD R34, R202, UR7, RZ ;  /* 0x00000007ca227c24 */ /* 0x000fe2000f8e02ff */
[----:B------:R-:W1:Y:S02]  /*2e040*/  LDCU UR7, c[0x0][0x3b0] ;  /* 0x00007600ff0777ac */ /* 0x000e640008000800 */
[----:B------:R-:W-:Y:S01]  /*2e050*/  STL [R1+0xd4c], R185 ;  /* 0x000d4cb901007387 */ /* 0x000fe20000100800 */
[C---:B------:R-:W-:Y:S01]  /*2e060*/  VIADD R201, R248.reuse, 0x100000 ;  /* 0x00100000f8c97836 */ /* 0x040fe20000000000 */
[----:B------:R-:W1:Y:S02]  /*2e070*/  LDCU UR44, c[0x0][0x3b0] ;  /* 0x00007600ff2c77ac */ /* 0x000e640008000800 */
[----:B------:R-:W-:Y:S01]  /*2e080*/  STL [R1+0x1a84], R176 ;  /* 0x001a84b001007387 */ /* 0x000fe20000100800 */
[C---:B------:R-:W-:Y:S01]  /*2e090*/  VIADD R200, R248.reuse, 0x100000 ;  /* 0x00100000f8c87836 */ /* 0x040fe20000000000 */
[----:B------:R-:W1:Y:S02]  /*2e0a0*/  LDCU UR45, c[0x0][0x3b0] ;  /* 0x00007600ff2d77ac */ /* 0x000e640008000800 */
[----:B------:R-:W2:Y:S04]  /*2e0b0*/  LDL.LU R212, [R1+0xf28] ;  /* 0x000f280001d47983 */ /* 0x000ea80000300800 */
[----:B------:R-:W3:Y:S04]  /*2e0c0*/  LDL.LU R216, [R1+0xef4] ;  /* 0x000ef40001d87983 */ /* 0x000ee80000300800 */
[----:B------:R-:W-:Y:S04]  /*2e0d0*/  STL [R1+0xae3c], R194 ;  /* 0x00ae3cc201007387 */ /* 0x000fe80000100800 */
[----:B------:R-:W-:Y:S04]  /*2e0e0*/  STL [R1+0xae38], R195 ;  /* 0x00ae38c301007387 */ /* 0x000fe80000100800 */
[----:B------:R-:W-:Y:S04]  /*2e0f0*/  STL [R1+0xae44], R196 ;  /* 0x00ae44c401007387 */ /* 0x000fe80000100800 */
[----:B------:R-:W-:Y:S04]  /*2e100*/  STL [R1+0xae40], R197 ;  /* 0x00ae40c501007387 */ /* 0x000fe80000100800 */
[----:B------:R-:W3:Y:S04]  /*2e110*/  LDL.LU R215, [R1+0xf04] ;  /* 0x000f040001d77983 */ /* 0x000ee80000300800 */
[----:B------:R-:W-:Y:S04]  /*2e120*/  STL [R1+0xae4c], R198 ;  /* 0x00ae4cc601007387 */ /* 0x000fe80000100800 */
[----:B------:R-:W-:Y:S04]  /*2e130*/  STL [R1+0xae48], R199 ;  /* 0x00ae48c701007387 */ /* 0x000fe80000100800 */
[----:B------:R-:W3:Y:S04]  /*2e140*/  LDL.LU R214, [R1+0xf18] ;  /* 0x000f180001d67983 */ /* 0x000ee80000300800 */
[----:B------:R-:W3:Y:S01]  /*2e150*/  LDL.LU R213, [R1+0xf0c] ;  /* 0x000f0c0001d57983 */ /* 0x000ee20000300800 */
[----:B------:R-:W-:-:S05]  /*2e160*/  VIADD R202, R248, 0x100000 ;  /* 0x00100000f8ca7836 */ /* 0x000fca0000000000 */
[----:B------:R-:W-:Y:S04]  /*2e170*/  LDGSTS.E [R202+-0x73080], desc[UR40][R194.64], !P5 ;  /* 0x8cf80000c2ca7fae */ /* 0x000fe8000e9a1028 */
[----:B------:R-:W-:Y:S04]  /*2e180*/  LDGSTS.E [R201+-0x72a00], desc[UR40][R196.64], !P4 ;  /* 0x8d600000c4c97fae */ /* 0x000fe8000e1a1028 */
[----:B------:R1:W-:Y:S01]  /*2e190*/  LDGSTS.E [R200+-0x72980], desc[UR40][R198.64], !P4 ;  /* 0x8d680000c6c87fae */ /* 0x0003e2000e1a1028 */
[----:B------:R-:W-:Y:S01]  /*2e1a0*/  IMAD R140, R205, UR43, RZ ;  /* 0x0000002bcd8c7c24 */ /* 0x000fe2000f8e02ff */
[----:B------:R-:W-:Y:S01]  /*2e1b0*/  IADD3 R205, PT, PT, R248, 0x100000, RZ ;  /* 0x00100000f8cd7810 */ /* 0x000fe20007ffe0ff */
[----:B------:R-:W-:Y:S01]  /*2e1c0*/  VIADD R3, R233, 0xffffff80 ;  /* 0xffffff80e9037836 */ /* 0x000fe20000000000 */
[----:B------:R-:W-:Y:S01]  /*2e1d0*/  ISETP.GE.U32.AND P5, PT, R206, 0x7fffff11, PT ;  /* 0x7fffff11ce00780c */ /* 0x000fe20003fa6070 */
[C---:B-1----:R-:W-:Y:S01]  /*2e1e0*/  IMAD.WIDE R200, R203.reuse, 0x4, R78 ;  /* 0x00000004cbc87825 */ /* 0x042fe200078e024e */
[----:B------:R-:W1:Y:S03]  /*2e1f0*/  LDCU UR43, c[0x0][0x3b0] ;  /* 0x00007600ff2b77ac */ /* 0x000e660008000800 */
[----:B------:R-:W-:Y:S01]  /*2e200*/  IMAD.WIDE R202, R203, 0x4, R76 ;  /* 0x00000004cbca7825 */ /* 0x000fe200078e024c */
[----:B------:R-:W-:Y:S04]  /*2e210*/  STL [R1+0xae54], R200 ;  /* 0x00ae54c801007387 */ /* 0x000fe80000100800 */
[----:B------:R-:W-:Y:S04]  /*2e220*/  STL [R1+0xae50], R201 ;  /* 0x00ae50c901007387 */ /* 0x000fe80000100800 */
[----:B------:R-:W-:Y:S01]  /*2e230*/  LDGSTS.E [R205+-0x72900], desc[UR40][R200.64], !P4 ;  /* 0x8d700000c8cd7fae */ /* 0x000fe2000e1a1028 */
[----:B------:R-:W-:-:S04]  /*2e240*/  IMAD.WIDE R206, R210, 0x4, R80 ;  /* 0x00000004d2ce7825 */ /* 0x000fc800078e0250 */
[----:B----4-:R-:W-:Y:S01]  /*2e250*/  IMAD R35, R204, UR42, RZ ;  /* 0x0000002acc237c24 */ /* 0x010fe2000f8e02ff */
[----:B------:R-:W4:Y:S01]  /*2e260*/  LDCU UR42, c[0x0][0x3b0] ;  /* 0x00007600ff2a77ac */ /* 0x000f220008000800 */
[----:B------:R-:W-:-:S05]  /*2e270*/  VIADD R204, R248, 0x100000 ;  /* 0x00100000f8cc7836 */ /* 0x000fca0000000000 */
[----:B------:R1:W-:Y:S01]  /*2e280*/  LDGSTS.E [R204+-0x72880], desc[UR40][R202.64], !P4 ;  /* 0x8d780000cacc7fae */ /* 0x0003e2000e1a1028 */
[----:B--2---:R-:W-:Y:S01]  /*2e290*/  IMAD R36, R212, UR39, RZ ;  /* 0x00000027d4247c24 */ /* 0x004fe2000f8e02ff */
[----:B------:R-:W2:Y:S02]  /*2e2a0*/  LDCU UR39, c[0x0][0x3b0] ;  /* 0x00007600ff2777ac */ /* 0x000ea40008000800 */
[----:B------:R-:W2:Y:S04]  /*2e2b0*/  LDL.LU R212, [R1+0xf14] ;  /* 0x000f140001d47983 */ /* 0x000ea80000300800 */
[----:B------:R-:W-:Y:S01]  /*2e2c0*/  STL [R1+0xae5c], R202 ;  /* 0x00ae5cca01007387 */ /* 0x000fe20000100800 */
[----:B-1----:R-:W-:-:S03]  /*2e2d0*/  IMAD.WIDE R204, R210, 0x4, R82 ;  /* 0x00000004d2cc7825 */ /* 0x002fc600078e0252 */
[----:B------:R-:W-:Y:S04]  /*2e2e0*/  STL [R1+0xae58], R203 ;  /* 0x00ae58cb01007387 */ /* 0x000fe80000100800 */
[----:B------:R-:W4:Y:S04]  /*2e2f0*/  LDL.LU R223, [R1+0xf54] ;  /* 0x000f540001df7983 */ /* 0x000f280000300800 */
[----:B------:R-:W-:Y:S04]  /*2e300*/  STL [R1+0xae64], R204 ;  /* 0x00ae64cc01007387 */ /* 0x000fe80000100800 */
[----:B------:R1:W-:Y:S04]  /*2e310*/  STL [R1+0xae60], R205 ;  /* 0x00ae60cd01007387 */ /* 0x0003e80000100800 */
[----:B------:R-:W-:Y:S04]  /*2e320*/  STL [R1+0xae6c], R206 ;  /* 0x00ae6cce01007387 */ /* 0x000fe80000100800 */
[----:B------:R-:W-:Y:S04]  /*2e330*/  STL [R1+0xae68], R207 ;  /* 0x00ae68cf01007387 */ /* 0x000fe80000100800 */
[----:B------:R-:W4:Y:S04]  /*2e340*/  LDL.LU R222, [R1+0xf48] ;  /* 0x000f480001de7983 */ /* 0x000f280000300800 */
[----:B------:R-:W4:Y:S04]  /*2e350*/  LDL.LU R221, [R1+0xf60] ;  /* 0x000f600001dd7983 */ /* 0x000f280000300800 */
[----:B------:R1:W-:Y:S01]  /*2e360*/  LDGSTS.E [R209+-0x72200], desc[UR40][R204.64], !P5 ;  /* 0x8de00000ccd17fae */ /* 0x0003e2000e9a1028 */
[----:B---3--:R-:W-:Y:S01]  /*2e370*/  IMAD R108, R216, UR38, RZ ;  /* 0x00000026d86c7c24 */ /* 0x008fe2000f8e02ff */
[----:B------:R-:W3:Y:S02]  /*2e380*/  LDCU UR38, c[0x0][0x3b0] ;  /* 0x00007600ff2677ac */ /* 0x000ee40008000800 */
[----:B------:R3:W-:Y:S01]  /*2e390*/  LDGSTS.E [R208+-0x72180], desc[UR40][R206.64], !P5 ;  /* 0x8de80000ced07fae */ /* 0x0007e2000e9a1028 */
[----:B-1----:R-:W-:Y:S01]  /*2e3a0*/  IMAD R205, R213, UR35, RZ ;  /* 0x00000023d5cd7c24 */ /* 0x002fe2000f8e02ff */
[----:B------:R-:W1:Y:S04]  /*2e3b0*/  LDCU UR35, c[0x0][0x3b0] ;  /* 0x00007600ff2377ac */ /* 0x000e680008000800 */
[----:B------:R-:W-:Y:S04]  /*2e3c0*/  STL [R1+0xd20], R205 ;  /* 0x000d20cd01007387 */ /* 0x000fe80000100800 */
[----:B------:R-:W4:Y:S01]  /*2e3d0*/  LDL.LU R230, [R1+0xf6c] ;  /* 0x000f6c0001e67983 */ /* 0x000f220000300800 */
[----:B------:R-:W-:-:S02]  /*2e3e0*/  VIADD R209, R211, 0xffffff8c ;  /* 0xffffff8cd3d17836 */ /* 0x000fc40000000000 */
[----:B------:R-:W-:Y:S01]  /*2e3f0*/  IMAD R37, R215, UR37, RZ ;  /* 0x00000025d7257c24 */ /* 0x000fe2000f8e02ff */
[----:B------:R-:W4:Y:S02]  /*2e400*/  LDL.LU R229, [R1+0xf5c] ;  /* 0x000f5c0001e57983 */ /* 0x000f240000300800 */
[----:B------:R-:W-:Y:S01]  /*2e410*/  ISETP.GE.U32.AND P4, PT, R209, 0x7fffff0d, PT ;  /* 0x7fffff0dd100780c */ /* 0x000fe20003f86070 */
[----:B---3--:R-:W-:Y:S01]  /*2e420*/  IMAD.WIDE R208, R210, 0x4, R78 ;  /* 0x00000004d2d07825 */ /* 0x008fe200078e024e */
[----:B------:R-:W3:Y:S03]  /*2e430*/  LDCU UR37, c[0x0][0x3b0] ;  /* 0x00007600ff2577ac */ /* 0x000ee60008000800 */
[----:B------:R-:W-:Y:S02]  /*2e440*/  VIADD R216, R248, 0x100000 ;  /* 0x00100000f8d87836 */ /* 0x000fe40000000000 */
[----:B------:R-:W-:-:S03]  /*2e450*/  IMAD.WIDE R210, R210, 0x4, R76 ;  /* 0x00000004d2d27825 */ /* 0x000fc600078e024c */
[----:B------:R-:W-:Y:S01]  /*2e460*/  LDGSTS.E [R216+-0x72100], desc[UR40][R208.64], !P5 ;  /* 0x8df00000d0d87fae */ /* 0x000fe2000e9a1028 */
[----:B------:R-:W-:Y:S01]  /*2e470*/  IMAD R38, R214, UR36, RZ ;  /* 0x00000024d6267c24 */ /* 0x000fe2000f8e02ff */
[C---:B------:R-:W-:Y:S01]  /*2e480*/  IADD3 R214, PT, PT, R248.reuse, 0x100000, RZ ;  /* 0x00100000f8d67810 */ /* 0x040fe20007ffe0ff */
[----:B------:R-:W-:Y:S01]  /*2e490*/  VIADD R215, R248, 0x100000 ;  /* 0x00100000f8d77836 */ /* 0x000fe20000000000 */
[----:B------:R-:W1:Y:S04]  /*2e4a0*/  LDCU UR36, c[0x0][0x3b0] ;  /* 0x00007600ff2477ac */ /* 0x000e680008000800 */
[----:B------:R-:W-:Y:S01]  /*2e4b0*/  LDGSTS.E [R215+-0x72080], desc[UR40][R210.64], !P5 ;  /* 0x8df80000d2d77fae */ /* 0x000fe2000e9a1028 */
[----:B--2---:R-:W-:Y:S02]  /*2e4c0*/  IMAD R175, R212, UR34, RZ ;  /* 0x00000022d4af7c24 */ /* 0x004fe4000f8e02ff */
[----:B----4-:R-:W-:-:S03]  /*2e4d0*/  IMAD R112, R223, UR33, RZ ;  /* 0x00000021df707c24 */ /* 0x010fc6000f8e02ff */
[----:B------:R-:W-:Y:S01]  /*2e4e0*/  STL [R1+0xd44], R175 ;  /* 0x000d44af01007387 */ /* 0x000fe20000100800 */
[----:B------:R-:W-:-:S04]  /*2e4f0*/  IMAD.WIDE R212, R219, 0x4, R82 ;  /* 0x00000004dbd47825 */ /* 0x000fc800078e0252 */
[----:B------:R-:W-:Y:S01]  /*2e500*/  IMAD R171, R222, UR32, RZ ;  /* 0x00000020deab7c24 */ /* 0x000fe2000f8e02ff */
[----:B------:R-:W-:Y:S01]  /*2e510*/  STL [R1+0xae74], R208 ;  /* 0x00ae74d001007387 */ /* 0x000fe20000100800 */
[----:B------:R-:W-:-:S03]  /*2e520*/  IMAD R141, R221, UR31, RZ ;  /* 0x0000001fdd8d7c24 */ /* 0x000fc6000f8e02ff */
[----:B------:R-:W-:Y:S01]  /*2e530*/  STL [R1+0xae70], R209 ;  /* 0x00ae70d101007387 */ /* 0x000fe20000100800 */
[----:B------:R-:W-:-:S03]  /*2e540*/  IMAD R39, R230, UR30, RZ ;  /* 0x0000001ee6277c24 */ /* 0x000fc6000f8e02ff */
[----:B------:R-:W-:Y:S01]  /*2e550*/  STL [R1+0xae7c], R210 ;  /* 0x00ae7cd201007387 */ /* 0x000fe20000100800 */
[----:B------:R-:W-:Y:S01]  /*2e560*/  ISETP.GE.U32.AND P5, PT, R220, 0x7fffff09, PT ;  /* 0x7fffff09dc00780c */ /* 0x000fe20003fa6070 */
[----:B------:R-:W2:Y:S02]  /*2e570*/  LDCU UR33, c[0x0][0x3b0] ;  /* 0x00007600ff2177ac */ /* 0x000ea40008000800 */
[----:B------:R-:W-:Y:S01]  /*2e580*/  STL [R1+0xae78], R211 ;  /* 0x00ae78d301007387 */ /* 0x000fe20000100800 */
[----:B------:R-:W4:Y:S03]  /*2e590*/  LDCU UR34, c[0x0][0x3b0] ;  /* 0x00007600ff2277ac */ /* 0x000f260008000800 */
[----:B------:R-:W2:Y:S01]  /*2e5a0*/  LDL.LU R223, [R1+0xf30] ;  /* 0x000f300001df7983 */ /* 0x000ea20000300800 */
[----:B------:R-:W1:Y:S03]  /*2e5b0*/  LDCU UR32, c[0x0][0x3b0] ;  /* 0x00007600ff2077ac */ /* 0x000e660008000800 */
[----:B------:R3:W-:Y:S01]  /*2e5c0*/  LDGSTS.E [R214+-0x71a00], desc[UR40][R212.64], !P4 ;  /* 0x8e600000d4d67fae */ /* 0x0007e2000e1a1028 */
[----:B------:R-:W1:Y:S03]  /*2e5d0*/  LDCU UR31, c[0x0][0x3b0] ;  /* 0x00007600ff1f77ac */ /* 0x000e660008000800 */
[----:B------:R-:W-:Y:S01]  /*2e5e0*/  STL [R1+0xae84], R212 ;  /* 0x00ae84d401007387 */ /* 0x000fe20000100800 */
[----:B------:R-:W1:Y:S03]  /*2e5f0*/  LDCU UR30, c[0x0][0x3b0] ;  /* 0x00007600ff1e77ac */ /* 0x000e660008000800 */
[----:B------:R-:W-:Y:S01]  /*2e600*/  STL [R1+0x1a80], R112 ;  /* 0x001a807001007387 */ /* 0x000fe20000100800 */
[----:B---3--:R-:W-:-:S03]  /*2e610*/  IMAD.WIDE R214, R219, 0x4, R80 ;  /* 0x00000004dbd67825 */ /* 0x008fc600078e0250 */
[----:B------:R-:W-:Y:S04]  /*2e620*/  STL [R1+0xae80], R213 ;  /* 0x00ae80d501007387 */ /* 0x000fe80000100800 */
[----:B------:R-:W3:Y:S04]  /*2e630*/  LDL.LU R222, [R1+0xf24] ;  /* 0x000f240001de7983 */ /* 0x000ee80000300800 */
[----:B------:R-:W2:Y:S04]  /*2e640*/  LDL.LU R221, [R1+0xf3c] ;  /* 0x000f3c0001dd7983 */ /* 0x000ea80000300800 */
[----:B------:R-:W-:Y:S04]  /*2e650*/  STL [R1+0xae8c], R214 ;  /* 0x00ae8cd601007387 */ /* 0x000fe80000100800 */
[----:B------:R-:W-:Y:S04]  /*2e660*/  STL [R1+0xae88], R215 ;  /* 0x00ae88d701007387 */ /* 0x000fe80000100800 */
[----:B------:R1:W-:Y:S04]  /*2e670*/  STL.64 [R1+0x928], R40 ;  /* 0x0009282801007387 */ /* 0x0003e80000100a00 */
[----:B------:R-:W3:Y:S04]  /*2e680*/  LDL.LU R231, [R1+0xf50] ;  /* 0x000f500001e77983 */ /* 0x000ee80000300800 */
[----:B------:R-:W4:Y:S04]  /*2e690*/  LDL.LU R230, [R1+0xf44] ;  /* 0x000f440001e67983 */ /* 0x000f280000300800 */
[----:B------:R-:W-:Y:S04]  /*2e6a0*/  LDGSTS.E [R217+-0x71980], desc[UR40][R214.64], !P4 ;  /* 0x8e680000d6d97fae */ /* 0x000fe8000e1a1028 */
[----:B------:R1:W-:Y:S02]  /*2e6b0*/  LDGSTS.E [R216+-0x71900], desc[UR40][R40.64], !P4 ;  /* 0x8e70000028d87fae */ /* 0x0003e4000e1a1028 */
[----:B-1----:R-:W-:-:S04]  /*2e6c0*/  IMAD.WIDE R216, R219, 0x4, R76 ;  /* 0x00000004dbd87825 */ /* 0x002fc800078e024c */
[----:B------:R-:W-:Y:S01]  /*2e6d0*/  IMAD R40, R229, UR29, RZ ;  /* 0x0000001de5287c24 */ /* 0x000fe2000f8e02ff */
[----:B------:R1:W-:Y:S01]  /*2e6e0*/  LDGSTS.E [R218+-0x71880], desc[UR40][R216.64], !P4 ;  /* 0x8e780000d8da7fae */ /* 0x0003e2000e1a1028 */
[----:B------:R-:W2:Y:S03]  /*2e6f0*/  LDCU UR29, c[0x0][0x3b0] ;  /* 0x00007600ff1d77ac */ /* 0x000ea60008000800 */
[----:B------:R-:W4:Y:S04]  /*2e700*/  LDL.LU R229, [R1+0xf38] ;  /* 0x000f380001e57983 */ /* 0x000f280000300800 */
[----:B------:R-:W-:Y:S01]  /*2e710*/  STL [R1+0xae94], R216 ;  /* 0x00ae94d801007387 */ /* 0x000fe20000100800 */
[----:B-1----:R-:W-:-:S03]  /*2e720*/  IMAD.WIDE R218, R224, 0x4, R82 ;  /* 0x00000004e0da7825 */ /* 0x002fc600078e0252 */
[----:B------:R-:W-:Y:S04]  /*2e730*/  STL [R1+0xae90], R217 ;  /* 0x00ae90d901007387 */ /* 0x000fe80000100800 */
[----:B------:R-:W4:Y:S01]  /*2e740*/  LDL.LU R234, [R1+0xf80] ;  /* 0x000f800001ea7983 */ /* 0x000f220000300800 */
[----:B--2---:R-:W-:Y:S01]  /*2e750*/  IMAD R203, R221, UR26, RZ ;  /* 0x0000001addcb7c24 */ /* 0x004fe2000f8e02ff */
[----:B------:R-:W1:Y:S01]  /*2e760*/  LDCU UR26, c[0x0][0x3b0] ;  /* 0x00007600ff1a77ac */ /* 0x000e620008000800 */
[----:B------:R-:W-:-:S03]  /*2e770*/  IMAD.WIDE R220, R224, 0x4, R80 ;  /* 0x00000004e0dc7825 */ /* 0x000fc600078e0250 */
[----:B------:R-:W-:Y:S04]  /*2e780*/  STL [R1+0xd1c], R203 ;  /* 0x000d1ccb01007387 */ /* 0x000fe80000100800 */
[----:B------:R-:W-:Y:S04]  /*2e790*/  STL [R1+0xae9c], R218 ;  /* 0x00ae9cda01007387 */ /* 0x000fe80000100800 */
[----:B------:R-:W-:Y:S01]  /*2e7a0*/  STL [R1+0xae98], R219 ;  /* 0x00ae98db01007387 */ /* 0x000fe20000100800 */
[----:B---3--:R-:W-:Y:S01]  /*2e7b0*/  IMAD R116, R231, UR25, RZ ;  /* 0x00000019e7747c24 */ /* 0x008fe2000f8e02ff */
[----:B------:R-:W2:Y:S02]  /*2e7c0*/  LDCU UR25, c[0x0][0x3b0] ;  /* 0x00007600ff1977ac */ /* 0x000ea40008000800 */
[----:B------:R-:W3:Y:S04]  /*2e7d0*/  LDL.LU R231, [R1+0xf78] ;  /* 0x000f780001e77983 */ /* 0x000ee80000300800 */
[----:B------:R-:W-:Y:S04]  /*2e7e0*/  STL [R1+0xd3c], R116 ;  /* 0x000d3c7401007387 */ /* 0x000fe80000100800 */
[----:B------:R-:W-:Y:S04]  /*2e7f0*/  STL [R1+0xaea4], R220 ;  /* 0x00aea4dc01007387 */ /* 0x000fe80000100800 */
[----:B------:R-:W-:Y:S04]  /*2e800*/  STL [R1+0xaea0], R221 ;  /* 0x00aea0dd01007387 */ /* 0x000fe80000100800 */
[----:B------:R-:W2:Y:S01]  /*2e810*/  LDL.LU R236, [R1+0xf84] ;  /* 0x000f840001ec7983 */ /* 0x000ea20000300800 */
[----:B----4-:R-:W-:Y:S01]  /*2e820*/  IMAD R159, R230, UR24, RZ ;  /* 0x00000018e69f7c24 */ /* 0x010fe2000f8e02ff */
[----:B------:R-:W4:Y:S04]  /*2e830*/  LDCU UR24, c[0x0][0x3b0] ;  /* 0x00007600ff1877ac */ /* 0x000f280008000800 */
[----:B------:R-:W-:Y:S04]  /*2e840*/  STL [R1+0x1380], R159 ;  /* 0x0013809f01007387 */ /* 0x000fe80000100800 */
[----:B------:R-:W4:Y:S01]  /*2e850*/  LDL.LU R74, [R1+0xf90] ;  /* 0x000f9000014a7983 */ /* 0x000f220000300800 */
[----:B------:R-:W-:Y:S01]  /*2e860*/  IMAD R41, R223, UR28, RZ ;  /* 0x0000001cdf297c24 */ /* 0x000fe2000f8e02ff */
[----:B------:R-:W-:Y:S01]  /*2e870*/  IADD3 R223, PT, PT, R248, 0x100000, RZ ;  /* 0x00100000f8df7810 */ /* 0x000fe20007ffe0ff */
[----:B------:R-:W-:Y:S01]  /*2e880*/  IMAD R42, R222, UR27, RZ ;  /* 0x0000001bde2a7c24 */ /* 0x000fe2000f8e02ff */
[----:B------:R-:W4:Y:S01]  /*2e890*/  LDL.LU R235, [R1+0xf68] ;  /* 0x000f680001eb7983 */ /* 0x000f220000300800 */
[----:B------:R-:W-:Y:S01]  /*2e8a0*/  VIADD R222, R248, 0x100000 ;  /* 0x00100000f8de7836 */ /* 0x000fe20000000000 */
[----:B------:R-:W1:Y:S02]  /*2e8b0*/  LDCU UR28, c[0x0][0x3b0] ;  /* 0x00007600ff1c77ac */ /* 0x000e640008000800 */
[----:B------:R1:W-:Y:S01]  /*2e8c0*/  LDGSTS.E [R223+-0x71200], desc[UR40][R218.64], !P5 ;  /* 0x8ee00000dadf7fae */ /* 0x0003e2000e9a1028 */
[----:B------:R-:W-:-:S03]  /*2e8d0*/  IMAD R138, R234, UR22, RZ ;  /* 0x00000016ea8a7c24 */ /* 0x000fc6000f8e02ff */
[----:B------:R1:W-:Y:S02]  /*2e8e0*/  LDGSTS.E [R222+-0x71180], desc[UR40][R220.64], !P5 ;  /* 0x8ee80000dcde7fae */ /* 0x0003e4000e9a1028 */
[----:B-1----:R-:W-:Y:S01]  /*2e8f0*/  VIADD R223, R225, 0xffffff84 ;  /* 0xffffff84e1df7836 */ /* 0x002fe20000000000 */
[----:B------:R-:W1:Y:S04]  /*2e900*/  LDCU UR27, c[0x0][0x3b0] ;  /* 0x00007600ff1b77ac */ /* 0x000e680008000800 */
[----:B------:R-:W-:Y:S01]  /*2e910*/  ISETP.GE.U32.AND P4, PT, R223, 0x7fffff05, PT ;  /* 0x7fffff05df00780c */ /* 0x000fe20003f86070 */
[----:B------:R-:W-:Y:S01]  /*2e920*/  IMAD R168, R229, UR23, RZ ;  /* 0x00000017e5a87c24 */ /* 0x000fe2000f8e02ff */
[----:B------:R-:W1:Y:S01]  /*2e930*/  LDCU UR22, c[0x0][0x3b0] ;  /* 0x00007600ff1677ac */ /* 0x000e620008000800 */
[----:B------:R-:W-:Y:S01]  /*2e940*/  IMAD.WIDE R222, R224, 0x4, R78 ;  /* 0x00000004e0de7825 */ /* 0x000fe200078e024e */
[----:B------:R-:W-:Y:S01]  /*2e950*/  IADD3 R229, PT, PT, R248, 0x100000, RZ ;  /* 0x00100000f8e57810 */ /* 0x000fe20007ffe0ff */
[----:B------:R-:W1:Y:S02]  /*2e960*/  LDCU UR23, c[0x0][0x3b0] ;  /* 0x00007600ff1777ac */ /* 0x000e640008000800 */
[----:B------:R-:W-:Y:S01]  /*2e970*/  IMAD.WIDE R224, R224, 0x4, R76 ;  /* 0x00000004e0e07825 */ /* 0x000fe200078e024c */
[----:B------:R-:W-:Y:S04]  /*2e980*/  STL [R1+0xaeac], R222 ;  /* 0x00aeacde01007387 */ /* 0x000fe80000100800 */
[----:B------:R-:W-:Y:S04]  /*2e990*/  STL [R1+0xaea8], R223 ;  /* 0x00aea8df01007387 */ /* 0x000fe80000100800 */
[----:B------:R-:W4:Y:S04]  /*2e9a0*/  LDL.LU R234, [R1+0xf70] ;  /* 0x000f700001ea7983 */ /* 0x000f280000300800 */
[----:B------:R-:W-:Y:S04]  /*2e9b0*/  STL [R1+0xaeb4], R224 ;  /* 0x00aeb4e001007387 */ /* 0x000fe80000100800 */
[----:B------:R-:W-:Y:S04]  /*2e9c0*/  STL [R1+0xaeb0], R225 ;  /* 0x00aeb0e101007387 */ /* 0x000fe80000100800 */
[----:B------:R-:W-:Y:S04]  /*2e9d0*/  STL [R1+0xaebc], R226 ;  /* 0x00aebce201007387 */ /* 0x000fe80000100800 */
[----:B------:R-:W-:Y:S04]  /*2e9e0*/  STL [R1+0xaeb8], R227 ;  /* 0x00aeb8e301007387 */ /* 0x000fe80000100800 */
[----:B------:R-:W4:Y:S01]  /*2e9f0*/  LDL.LU R250, [R1+0xf7c] ;  /* 0x000f7c0001fa7983 */ /* 0x000f220000300800 */
[----:B------:R-:W-:-:S05]  /*2ea00*/  VIADD R230, R248, 0x100000 ;  /* 0x00100000f8e67836 */ /* 0x000fca0000000000 */
[----:B------:R-:W-:Y:S04]  /*2ea10*/  LDGSTS.E [R230+-0x71100], desc[UR40][R222.64], !P5 ;  /* 0x8ef00000dee67fae */ /* 0x000fe8000e9a1028 */
[----:B------:R-:W-:Y:S04]  /*2ea20*/  LDGSTS.E [R229+-0x71080], desc[UR40][R224.64], !P5 ;  /* 0x8ef80000e0e57fae */ /* 0x000fe8000e9a1028 */
[----:B------:R1:W-:Y:S02]  /*2ea30*/  LDGSTS.E [R228+-0x70a00], desc[UR40][R226.64], !P4 ;  /* 0x8f600000e2e47fae */ /* 0x0003e4000e1a1028 */
[----:B-1----:R-:W-:-:S04]  /*2ea40*/  IMAD.WIDE R228, R232, 0x4, R78 ;  /* 0x00000004e8e47825 */ /* 0x002fc800078e024e */
[----:B---3--:R-:W-:Y:S02]  /*2ea50*/  IMAD R107, R231, UR21, RZ ;  /* 0x00000015e76b7c24 */ /* 0x008fe4000f8e02ff */
[----:B--2---:R-:W-:Y:S01]  /*2ea60*/  IMAD R43, R236, UR20, RZ ;  /* 0x00000014ec2b7c24 */ /* 0x004fe2000f8e02ff */
[----:B------:R-:W-:Y:S01]  /*2ea70*/  ISETP.GE.U32.AND P5, PT, R3, 0x7fffff01, PT ;  /* 0x7fffff010300780c */ /* 0x000fe20003fa6070 */
[----:B------:R-:W2:Y:S01]  /*2ea80*/  LDL.LU R236, [R1+0xf74] ;  /* 0x000f740001ec7983 */ /* 0x000ea20000300800 */
[----:B------:R-:W-:Y:S01]  /*2ea90*/  VIADD R231, R248, 0x100000 ;  /* 0x00100000f8e77836 */ /* 0x000fe20000000000 */
[----:B------:R-:W1:Y:S02]  /*2eaa0*/  LDCU UR20, c[0x0][0x3b0] ;  /* 0x00007600ff1477ac */ /* 0x000e640008000800 */
[----:B------:R4:W-:Y:S01]  /*2eab0*/  STL.64 [R1+0x938], R44 ;  /* 0x0009382c01007387 */ /* 0x0009e20000100a00 */
[----:B------:R-:W-:Y:S01]  /*2eac0*/  IMAD.WIDE R206, R252, 0x4, R240 ;  /* 0x00000004fcce7825 */ /* 0x000fe200078e02f0 */
[----:B------:R-:W3:Y:S02]  /*2ead0*/  LDCU UR21, c[0x0][0x3b0] ;  /* 0x00007600ff1577ac */ /* 0x000ee40008000800 */
[----:B------:R-:W-:Y:S04]  /*2eae0*/  LDGSTS.E [R231+-0x70980], desc[UR40][R44.64], !P4 ;  /* 0x8f6800002ce77fae */ /* 0x000fe8000e1a1028 */
[----:B------:R1:W-:Y:S04]  /*2eaf0*/  LDGSTS.E [R230+-0x70900], desc[UR40][R228.64], !P4 ;  /* 0x8f700000e4e67fae */ /* 0x0003e8000e1a1028 */
[----:B------:R-:W-:Y:S04]  /*2eb00*/  STL [R1+0xaec4], R228 ;  /* 0x00aec4e401007387 */ /* 0x000fe80000100800 */
[----:B------:R-:W-:Y:S01]  /*2eb10*/  STL [R1+0xaec0], R229 ;  /* 0x00aec0e501007387 */ /* 0x000fe20000100800 */
[----:B-1----:R-:W-:-:S03]  /*2eb20*/  IMAD.WIDE R230, R232, 0x4, R76 ;  /* 0x00000004e8e67825 */ /* 0x002fc600078e024c */
[----:B------:R-:W-:Y:S04]  /*2eb30*/  STL [R1+0xaecc], R82 ;  /* 0x00aecc5201007387 */ /* 0x000fe80000100800 */
[----:B------:R1:W-:Y:S01]  /*2eb40*/  STL [R1+0xaec8], R83 ;  /* 0x00aec85301007387 */ /* 0x0003e20000100800 */
[----:B----4-:R-:W-:Y:S01]  /*2eb50*/  IMAD R44, R74, UR19, RZ ;  /* 0x000000134a2c7c24 */ /* 0x010fe2000f8e02ff */
[----:B------:R-:W4:Y:S02]  /*2eb60*/  LDCU UR19, c[0x0][0x3b0] ;  /* 0x00007600ff1377ac */ /* 0x000f240008000800 */
[----:B------:R-:W-:Y:S04]  /*2eb70*/  STL [R1+0xaed4], R230 ;  /* 0x00aed4e601007387 */ /* 0x000fe80000100800 */
[----:B------:R-:W-:Y:S04]  /*2eb80*/  STL [R1+0xaed0], R231 ;  /* 0x00aed0e701007387 */ /* 0x000fe80000100800 */
[----:B------:R-:W3:Y:S01]  /*2eb90*/  LDL.LU R74, [R1+0xf9c] ;  /* 0x000f9c00014a7983 */ /* 0x000ee20000300800 */
[----:B------:R-:W-:-:S04]  /*2eba0*/  IMAD.WIDE R232, R238, 0x4, R82 ;  /* 0x00000004eee87825 */ /* 0x000fc800078e0252 */
[----:B------:R-:W-:Y:S01]  /*2ebb0*/  IMAD R45, R235, UR18, RZ ;  /* 0x00000012eb2d7c24 */ /* 0x000fe2000f8e02ff */
[----:B------:R-:W-:Y:S01]  /*2ebc0*/  IADD3 R235, PT, PT, R248, 0x100000, RZ ;  /* 0x00100000f8eb7810 */ /* 0x000fe20007ffe0ff */
[----:B------:R-:W1:Y:S01]  /*2ebd0*/  LDCU UR18, c[0x0][0x3b0] ;  /* 0x00007600ff1277ac */ /* 0x000e620008000800 */
[----:B------:R-:W-:-:S03]  /*2ebe0*/  IMAD R46, R234, UR17, RZ ;  /* 0x00000011ea2e7c24 */ /* 0x000fc6000f8e02ff */
[----:B------:R-:W-:Y:S01]  /*2ebf0*/  LDGSTS.E [R235+-0x70880], desc[UR40][R230.64], !P4 ;  /* 0x8f780000e6eb7fae */ /* 0x000fe2000e1a1028 */
[----:B------:R-:W-:Y:S01]  /*2ec00*/  VIADD R234, R248, 0x100000 ;  /* 0x00100000f8ea7836 */ /* 0x000fe20000000000 */
[----:B------:R-:W1:Y:S04]  /*2ec10*/  LDCU UR17, c[0x0][0x3b0] ;  /* 0x00007600ff1177ac */ /* 0x000e680008000800 */
[----:B------:R1:W-:Y:S01]  /*2ec20*/  LDGSTS.E [R234+-0x70200], desc[UR40][R232.64], !P5 ;  /* 0x8fe00000e8ea7fae */ /* 0x0003e2000e9a1028 */
[----:B------:R-:W-:Y:S01]  /*2ec30*/  IMAD R202, R250, UR16, RZ ;  /* 0x00000010faca7c24 */ /* 0x000fe2000f8e02ff */
[----:B------:R-:W-:Y:S01]  /*2ec40*/  ISETP.GE.AND P4, PT, R237, R3, PT ;  /* 0x00000003ed00720c */ /* 0x000fe20003f86270 */
[----:B-1----:R-:W-:Y:S01]  /*2ec50*/  IMAD.WIDE R234, R238, 0x4, R80 ;  /* 0x00000004eeea7825 */ /* 0x002fe200078e0250 */
[----:B------:R-:W1:Y:S02]  /*2ec60*/  LDCU UR16, c[0x0][0x3b0] ;  /* 0x00007600ff1077ac */ /* 0x000e640008000800 */
[----:B------:R-:W-:Y:S04]  /*2ec70*/  STL [R1+0xd18], R202 ;  /* 0x000d18ca01007387 */ /* 0x000fe80000100800 */
[----:B------:R-:W-:Y:S04]  /*2ec80*/  STL [R1+0xaedc], R232 ;  /* 0x00aedce801007387 */ /* 0x000fe80000100800 */
[----:B------:R-:W-:Y:S04]  /*2ec90*/  STL [R1+0xaed8], R233 ;  /* 0x00aed8e901007387 */ /* 0x000fe80000100800 */
[----:B------:R-:W4:Y:S04]  /*2eca0*/  LDL.LU R250, [R1+0xf98] ;  /* 0x000f980001fa7983 */ /* 0x000f280000300800 */
[----:B------:R-:W-:Y:S01]  /*2ecb0*/  LDGSTS.E [R49+-0x70180], desc[UR40][R234.64], !P5 ;  /* 0x8fe80000ea317fae */ /* 0x000fe2000e9a1028 */
[----:B--2---:R-:W-:Y:S01]  /*2ecc0*/  IMAD R158, R236, UR15, RZ ;  /* 0x0000000fec9e7c24 */ /* 0x004fe2000f8e02ff */
[----:B------:R-:W2:Y:S04]  /*2ecd0*/  LDCU UR15, c[0x0][0x3b0] ;  /* 0x00007600ff0f77ac */ /* 0x000ea80008000800 */
[----:B------:R-:W-:Y:S04]  /*2ece0*/  STL [R1+0xd34], R158 ;  /* 0x000d349e01007387 */ /* 0x000fe80000100800 */
[----:B------:R-:W-:Y:S04]  /*2ecf0*/  STL [R1+0xaee4], R80 ;  /* 0x00aee45001007387 */ /* 0x000fe80000100800 */
[----:B------:R1:W-:Y:S04]  /*2ed00*/  STL [R1+0xaee0], R81 ;  /* 0x00aee05101007387 */ /* 0x0003e80000100800 */
[----:B------:R-:W-:Y:S04]  /*2ed10*/  STL [R1+0xaeec], R78 ;  /* 0x00aeec4e01007387 */ /* 0x000fe80000100800 */
[----:B------:R1:W-:Y:S04]  /*2ed20*/  STL [R1+0xaee8], R79 ;  /* 0x00aee84f01007387 */ /* 0x0003e80000100800 */
[----:B------:R-:W-:Y:S04]  /*2ed30*/  STL [R1+0xaef0], R248 ;  /* 0x00aef0f801007387 */ /* 0x000fe80000100800 */
[----:B------:R-:W-:Y:S01]  /*2ed40*/  STL [R1+0xaef8], R76 ;  /* 0x00aef84c01007387 */ /* 0x000fe20000100800 */
[----:B------:R-:W-:-:S03]  /*2ed50*/  IMAD.WIDE R236, R238, 0x4, R78 ;  /* 0x00000004eeec7825 */ /* 0x000fc600078e024e */
[----:B------:R-:W-:Y:S04]  /*2ed60*/  STL [R1+0xaef4], R77 ;  /* 0x00aef44d01007387 */ /* 0x000fe80000100800 */
[----:B------:R-:W-:Y:S04]  /*2ed70*/  STL [R1+0xaf00], R234 ;  /* 0x00af00ea01007387 */ /* 0x000fe80000100800 */
[----:B------:R-:W-:Y:S04]  /*2ed80*/  STL [R1+0xaefc], R235 ;  /* 0x00aefceb01007387 */ /* 0x000fe80000100800 */
[----:B------:R-:W2:Y:S04]  /*2ed90*/  LDL.LU R58, [R1+0xf94] ;  /* 0x000f9400013a7983 */ /* 0x000ea80000300800 */
[----:B------:R-:W2:Y:S04]  /*2eda0*/  LDL.LU R72, [R1+0xf8c] ;  /* 0x000f8c0001487983 */ /* 0x000ea80000300800 */
[----:B------:R-:W2:Y:S01]  /*2edb0*/  LDL.LU R61, [R1+0xf88] ;  /* 0x000f8800013d7983 */ /* 0x000ea20000300800 */
[----:B---3--:R-:W-:Y:S01]  /*2edc0*/  IMAD R193, R74, UR14, RZ ;  /* 0x0000000e4ac17c24 */ /* 0x008fe2000f8e02ff */
[----:B------:R-:W3:Y:S02]  /*2edd0*/  LDCU UR14, c[0x0][0x3b0] ;  /* 0x00007600ff0e77ac */ /* 0x000ee40008000800 */
[----:B------:R-:W3:Y:S04]  /*2ede0*/  LDL.LU R67, [R1+0xf64] ;  /* 0x000f640001437983 */ /* 0x000ee80000300800 */
[----:B------:R-:W3:Y:S04]  /*2edf0*/  LDL.LU R73, [R1+0xf58] ;  /* 0x000f580001497983 */ /* 0x000ee80000300800 */
[----:B------:R1:W-:Y:S04]  /*2ee00*/  STL [R1+0xaf08], R236 ;  /* 0x00af08ec01007387 */ /* 0x0003e80000100800 */
[----:B------:R-:W-:Y:S04]  /*2ee10*/  STL [R1+0xaf04], R237 ;  /* 0x00af04ed01007387 */ /* 0x000fe80000100800 */
[----:B------:R-:W3:Y:S01]  /*2ee20*/  LDL.LU R74, [R1+0xf4c] ;  /* 0x000f4c00014a7983 */ /* 0x000ee20000300800 */
[----:B------:R-:W-:-:S03]  /*2ee30*/  IMAD.WIDE R238, R238, 0x4, R76 ;  /* 0x00000004eeee7825 */ /* 0x000fc600078e024c */
[----:B------:R-:W3:Y:S04]  /*2ee40*/  LDL.LU R66, [R1+0xf40] ;  /* 0x000f400001427983 */ /* 0x000ee80000300800 */
[----:B------:R-:W3:Y:S04]  /*2ee50*/  LDL.LU R69, [R1+0xf34] ;  /* 0x000f340001457983 */ /* 0x000ee80000300800 */
[----:B------:R-:W3:Y:S04]  /*2ee60*/  LDL.LU R68, [R1+0xf2c] ;  /* 0x000f2c0001447983 */ /* 0x000ee80000300800 */
[----:B------:R-:W-:Y:S04]  /*2ee70*/  LDGSTS.E [R48+-0x70100], desc[UR40][R236.64], !P5 ;  /* 0x8ff00000ec307fae */ /* 0x000fe8000e9a1028 */
[----:B------:R-:W3:Y:S04]  /*2ee80*/  LDL.LU R75, [R1+0xf20] ;  /* 0x000f2000014b7983 */ /* 0x000ee80000300800 */
[----:B------:R2:W-:Y:S01]  /*2ee90*/  LDGSTS.E [R47+-0x70080], desc[UR40][R238.64], !P5 ;  /* 0x8ff80000ee2f7fae */ /* 0x0005e2000e9a1028 */
[----:B------:R-:W-:-:S03]  /*2eea0*/  ISETP.GE.AND P5, PT, R251, R3, PT ;  /* 0x00000003fb00720c */ /* 0x000fc60003fa6270 */
[----:B------:R-:W-:Y:S04]  /*2eeb0*/  STL [R1+0xaf10], R238 ;  /* 0x00af10ee01007387 */ /* 0x000fe80000100800 */
[----:B------:R-:W-:Y:S01]  /*2eec0*/  STL [R1+0xaf0c], R239 ;  /* 0x00af0cef01007387 */ /* 0x000fe20000100800 */
[----:B----4-:R-:W-:Y:S01]  /*2eed0*/  IMAD R169, R250, UR13, RZ ;  /* 0x0000000dfaa97c24 */ /* 0x010fe2000f8e02ff */
[----:B------:R-:W-:Y:S01]  /*2eee0*/  SEL R249, RZ, 0x4, P5 ;  /* 0x00000004fff97807 */ /* 0x000fe20002800000 */
[----:B------:R-:W-:Y:S01]  /*2eef0*/  IMAD.WIDE R208, R252, 0x4, R242 ;  /* 0x00000004fcd07825 */ /* 0x000fe200078e02f2 */
[----:B------:R-:W4:Y:S01]  /*2ef00*/  LDL.LU R251, [R1+0xf1c] ;  /* 0x000f1c0001fb7983 */ /* 0x000f220000300800 */
[----:B------:R-:W1:Y:S03]  /*2ef10*/  LDCU UR13, c[0x0][0x3b0] ;  /* 0x00007600ff0d77ac */ /* 0x000e660008000800 */
        /* <DEDUP_REMOVED lines=8> */
[----:B------:R-:W-:Y:S01]  /*2efa0*/  STL [R1+0xaf14], R249 ;  /* 0x00af14f901007387 */ /* 0x000fe20000100800 */
[----:B--2---:R-:W-:-:S03]  /*2efb0*/  IMAD R47, R72, UR11, RZ ;  /* 0x0000000b482f7c24 */ /* 0x004fc6000f8e02ff */
[----:B------:R-:W2:Y:S01]  /*2efc0*/  LDL.LU R72, [R1+0xdc4] ;  /* 0x000dc40001487983 */ /* 0x000ea20000300800 */
[----:B---3--:R-:W-:-:S03]  /*2efd0*/  IMAD R49, R73, UR5, RZ ;  /* 0x0000000549317c24 */ /* 0x008fc6000f8e02ff */
[----:B------:R-:W3:Y:S01]  /*2efe0*/  LDL.LU R73, [R1+0xd98] ;  /* 0x000d980001497983 */ /* 0x000ee20000300800 */
[----:B------:R-:W-:-:S03]  /*2eff0*/  IMAD R50, R74, UR77, RZ ;  /* 0x0000004d4a327c24 */ /* 0x000fc6000f8e02ff */
[----:B------:R-:W3:Y:S01]  /*2f000*/  LDL.LU R74, [R1+0xd7c] ;  /* 0x000d7c00014a7983 */ /* 0x000ee20000300800 */
[----:B------:R-:W-:Y:S02]  /*2f010*/  IMAD R102, R67, UR9, RZ ;  /* 0x0000000943667c24 */ /* 0x000fe4000f8e02ff */
[----:B------:R-:W-:Y:S01]  /*2f020*/  IMAD R183, R66, UR76, RZ ;  /* 0x0000004c42b77c24 */ /* 0x000fe2000f8e02ff */
[----:B------:R-:W3:Y:S01]  /*2f030*/  LDL.LU R67, [R1+0xd0c] ;  /* 0x000d0c0001437983 */ /* 0x000ee20000300800 */
[----:B------:R-:W-:-:S03]  /*2f040*/  IMAD R144, R69, UR75, RZ ;  /* 0x0000004b45907c24 */ /* 0x000fc6000f8e02ff */
[----:B------:R-:W3:Y:S01]  /*2f050*/  LDL.LU R66, [R1+0xd08] ;  /* 0x000d080001427983 */ /* 0x000ee20000300800 */
[----:B------:R-:W-:-:S03]  /*2f060*/  IMAD R190, R68, UR74, RZ ;  /* 0x0000004a44be7c24 */ /* 0x000fc6000f8e02ff */
[----:B------:R-:W3:Y:S04]  /*2f070*/  LDL.LU R69, [R1+0xd04] ;  /* 0x000d040001457983 */ /* 0x000ee80000300800 */
[----:B------:R-:W3:Y:S01]  /*2f080*/  LDL.LU R68, [R1+0xd00] ;  /* 0x000d000001447983 */ /* 0x000ee20000300800 */
[----:B------:R-:W-:-:S03]  /*2f090*/  IMAD R166, R75, UR73, RZ ;  /* 0x000000494ba67c24 */ /* 0x000fc6000f8e02ff */
[----:B------:R-:W3:Y:S04]  /*2f0a0*/  LDL.LU R75, [R1+0xcfc] ;  /* 0x000cfc00014b7983 */ /* 0x000ee80000300800 */
[----:B------:R-:W-:Y:S01]  /*2f0b0*/  STL [R1+0xd14], R183 ;  /* 0x000d14b701007387 */ /* 0x000fe20000100800 */
[----:B----4-:R-:W-:-:S03]  /*2f0c0*/  IMAD R136, R251, UR72, RZ ;  /* 0x00000048fb887c24 */ /* 0x010fc6000f8e02ff */
[----:B------:R-:W4:Y:S04]  /*2f0d0*/  LDL.LU R251, [R1+0xcf8] ;  /* 0x000cf80001fb7983 */ /* 0x000f280000300800 */
[----:B------:R-:W-:Y:S01]  /*2f0e0*/  STL [R1+0xd2c], R144 ;  /* 0x000d2c9001007387 */ /* 0x000fe20000100800 */
[----:B------:R-:W-:-:S03]  /*2f0f0*/  IMAD R54, R250, UR68, RZ ;  /* 0x00000044fa367c24 */ /* 0x000fc6000f8e02ff */
[----:B------:R-:W4:Y:S01]  /*2f100*/  LDL.LU R250, [R1+0xcf4] ;  /* 0x000cf40001fa7983 */ /* 0x000f220000300800 */
[----:B------:R-:W-:Y:S02]  /*2f110*/  IMAD R199, R65, UR67, RZ ;  /* 0x0000004341c77c24 */ /* 0x000fe4000f8e02ff */
[----:B------:R-:W-:Y:S02]  /*2f120*/  IMAD R83, R64, UR66, RZ ;  /* 0x0000004240537c24 */ /* 0x000fe4000f8e02ff */
[----:B------:R-:W-:Y:S02]  /*2f130*/  IMAD R191, R71, UR65, RZ ;  /* 0x0000004147bf7c24 */ /* 0x000fe4000f8e02ff */
[----:B------:R-:W4:Y:S01]  /*2f140*/  LDL.LU R71, [R1+0xcf0] ;  /* 0x000cf00001477983 */ /* 0x000f220000300800 */
[----:B------:R-:W-:-:S03]  /*2f150*/  IMAD R167, R70, UR64, RZ ;  /* 0x0000004046a77c24 */ /* 0x000fc6000f8e02ff */
[----:B------:R-:W-:Y:S04]  /*2f160*/  STL [R1+0xd10], R199 ;  /* 0x000d10c701007387 */ /* 0x000fe80000100800 */
[----:B------:R-:W4:Y:S01]  /*2f170*/  LDL.LU R70, [R1+0xcec] ;  /* 0x000cec0001467983 */ /* 0x000f220000300800 */
[----:B--2---:R-:W-:-:S03]  /*2f180*/  IMAD R137, R72, UR63, RZ ;  /* 0x0000003f48897c24 */ /* 0x004fc6000f8e02ff */
[----:B------:R-:W2:Y:S04]  /*2f190*/  LDL.LU R72, [R1+0xce8] ;  /* 0x000ce80001487983 */ /* 0x000ea80000300800 */
[----:B------:R-:W-:Y:S01]  /*2f1a0*/  STL [R1+0xd28], R83 ;  /* 0x000d285301007387 */ /* 0x000fe20000100800 */
[----:B---3--:R-:W-:-:S03]  /*2f1b0*/  IMAD R55, R73, UR62, RZ ;  /* 0x0000003e49377c24 */ /* 0x008fc6000f8e02ff */
[----:B------:R-:W3:Y:S01]  /*2f1c0*/  LDL.LU R73, [R1+0xce4] ;  /* 0x000ce40001497983 */ /* 0x000ee20000300800 */
[----:B------:R-:W-:-:S03]  /*2f1d0*/  IMAD R56, R74, UR61, RZ ;  /* 0x0000003d4a387c24 */ /* 0x000fc6000f8e02ff */
[----:B------:R-:W3:Y:S04]  /*2f1e0*/  LDL.LU R74, [R1+0xce0] ;  /* 0x000ce000014a7983 */ /* 0x000ee80000300800 */
[----:B------:R-:W1:Y:S01]  /*2f1f0*/  LDL.LU R101, [R1+0xcdc] ;  /* 0x000cdc0001657983 */ /* 0x000e620000300800 */
[----:B------:R-:W-:-:S03]  /*2f200*/  IMAD R52, R63, UR70, RZ ;  /* 0x000000463f347c24 */ /* 0x000fc6000f8e02ff */
[----:B------:R-:W3:Y:S01]  /*2f210*/  LDL.LU R100, [R1+0xcd8] ;  /* 0x000cd80001647983 */ /* 0x000ee20000300800 */
        /* <DEDUP_REMOVED lines=9> */
[----:B------:R-:W3:Y:S04]  /*2f2b0*/  LDL.LU R66, [R1+0xcc4] ;  /* 0x000cc40001427983 */ /* 0x000ee80000300800 */
[----:B------:R-:W3:Y:S01]  /*2f2c0*/  LDL.LU R75, [R1+0xcc0] ;  /* 0x000cc000014b7983 */ /* 0x000ee20000300800 */
[----:B----4-:R-:W-:-:S03]  /*2f2d0*/  IMAD R164, R251, UR55, RZ ;  /* 0x00000037fba47c24 */ /* 0x010fc6000f8e02ff */
[----:B------:R-:W4:Y:S04]  /*2f2e0*/  LDL.LU R251, [R1+0xcbc] ;  /* 0x000cbc0001fb7983 */ /* 0x000f280000300800 */
[----:B------:R-:W-:Y:S04]  /*2f2f0*/  STL [R1+0xd04], R150 ;  /* 0x000d049601007387 */ /* 0x000fe80000100800 */
[----:B------:R-:W4:Y:S01]  /*2f300*/  LDL.LU R67, [R1+0xcb8] ;  /* 0x000cb80001437983 */ /* 0x000f220000300800 */
[----:B------:R-:W-:-:S03]  /*2f310*/  IMAD R134, R250, UR54, RZ ;  /* 0x00000036fa867c24 */ /* 0x000fc6000f8e02ff */
[----:B------:R-:W4:Y:S01]  /*2f320*/  LDL.LU R250, [R1+0xcb4] ;  /* 0x000cb40001fa7983 */ /* 0x000f220000300800 */
[----:B------:R-:W-:-:S03]  /*2f330*/  IMAD R82, R68, UR57, RZ ;  /* 0x0000003944527c24 */ /* 0x000fc6000f8e02ff */
[----:B------:R-:W4:Y:S01]  /*2f340*/  LDL.LU R69, [R1+0xcb0] ;  /* 0x000cb00001457983 */ /* 0x000f220000300800 */
[----:B------:R-:W-:-:S03]  /*2f350*/  IMAD R51, R60, UR71, RZ ;  /* 0x000000473c337c24 */ /* 0x000fc6000f8e02ff */
[----:B------:R-:W4:Y:S01]  /*2f360*/  LDL.LU R68, [R1+0xcac] ;  /* 0x000cac0001447983 */ /* 0x000f220000300800 */
[----:B------:R-:W-:Y:S02]  /*2f370*/  IMAD R48, R61, UR10, RZ ;  /* 0x0000000a3d307c24 */ /* 0x000fe4000f8e02ff */
[----:B------:R-:W-:Y:S01]  /*2f380*/  IMAD R59, R71, UR53, RZ ;  /* 0x00000035473b7c24 */ /* 0x000fe2000f8e02ff */
[----:B------:R-:W-:Y:S01]  /*2f390*/  STL [R1+0xd00], R82 ;  /* 0x000d005201007387 */ /* 0x000fe20000100800 */
[----:B------:R-:W-:-:S03]  /*2f3a0*/  IMAD R53, R62, UR69, RZ ;  /* 0x000000453e357c24 */ /* 0x000fc6000f8e02ff */
[----:B------:R-:W4:Y:S01]  /*2f3b0*/  LDL.LU R71, [R1+0xca8] ;  /* 0x000ca80001477983 */ /* 0x000f220000300800 */
[----:B------:R-:W-:-:S03]  /*2f3c0*/  IMAD R60, R70, UR52, RZ ;  /* 0x00000034463c7c24 */ /* 0x000fc6000f8e02ff */
[----:B------:R-:W4:Y:S01]  /*2f3d0*/  LDL.LU R70, [R1+0xca4] ;  /* 0x000ca40001467983 */ /* 0x000f220000300800 */
[----:B--2---:R-:W-:-:S03]  /*2f3e0*/  IMAD R61, R72, UR51, RZ ;  /* 0x00000033483d7c24 */ /* 0x004fc6000f8e02ff */
[----:B------:R-:W2:Y:S01]  /*2f3f0*/  LDL.LU R72, [R1+0xca0] ;  /* 0x000ca00001487983 */ /* 0x000ea20000300800 */
[----:B---3--:R-:W-:-:S03]  /*2f400*/  IMAD R62, R73, UR50, RZ ;  /* 0x00000032493e7c24 */ /* 0x008fc6000f8e02ff */
[----:B------:R-:W3:Y:S01]  /*2f410*/  LDL.LU R73, [R1+0xc9c] ;  /* 0x000c9c0001497983 */ /* 0x000ee20000300800 */
[----:B------:R-:W-:-:S03]  /*2f420*/  IMAD R196, R74, UR49, RZ ;  /* 0x000000314ac47c24 */ /* 0x000fc6000f8e02ff */
[----:B------:R-:W3:Y:S01]  /*2f430*/  LDL.LU R74, [R1+0xc98] ;  /* 0x000c9800014a7983 */ /* 0x000ee20000300800 */
[----:B-1----:R-:W-:Y:S02]  /*2f440*/  IMAD R81, R101, UR48, RZ ;  /* 0x0000003065517c24 */ /* 0x002fe4000f8e02ff */
[----:B------:R-:W-:Y:S02]  /*2f450*/  IMAD R189, R100, UR6, RZ ;  /* 0x0000000664bd7c24 */ /* 0x000fe4000f8e02ff */
[----:B------:R-:W3:Y:S04]  /*2f460*/  LDL.LU R100, [R1+0xc94] ;  /* 0x000c940001647983 */ /* 0x000ee80000300800 */
[----:B------:R-:W-:Y:S04]  /*2f470*/  STL [R1+0xce0], R196 ;  /* 0x000ce0c401007387 */ /* 0x000fe80000100800 */
[----:B------:R-:W3:Y:S01]  /*2f480*/  LDL.LU R103, [R1+0xc90] ;  /* 0x000c900001677983 */ /* 0x000ee20000300800 */
[----:B------:R-:W-:-:S02]  /*2f490*/  IMAD R135, R63, UR47, RZ ;  /* 0x0000002f3f877c24 */ /* 0x000fc4000f8e02ff */
[----:B------:R-:W-:Y:S01]  /*2f4a0*/  IMAD R165, R98, UR7, RZ ;  /* 0x0000000762a57c24 */ /* 0x000fe2000f8e02ff */
[----:B------:R-:W-:Y:S01]  /*2f4b0*/  STL [R1+0xcdc], R81 ;  /* 0x000cdc5101007387 */ /* 0x000fe20000100800 */
[----:B------:R-:W-:-:S03]  /*2f4c0*/  IMAD R63, R65, UR46, RZ ;  /* 0x0000002e413f7c24 */ /* 0x000fc6000f8e02ff */
[----:B------:R-:W3:Y:S01]  /*2f4d0*/  LDL.LU R98, [R1+0xc8c] ;  /* 0x000c8c0001627983 */ /* 0x000ee20000300800 */
[----:B------:R-:W-:Y:S02]  /*2f4e0*/  IMAD R101, R66, UR44, RZ ;  /* 0x0000002c42657c24 */ /* 0x000fe4000f8e02ff */
[----:B------:R-:W-:Y:S02]  /*2f4f0*/  IMAD R65, R75, UR43, RZ ;  /* 0x0000002b4b417c24 */ /* 0x000fe4000f8e02ff */
[----:B------:R-:W3:Y:S01]  /*2f500*/  LDL.LU R75, [R1+0xc88] ;  /* 0x000c8800014b7983 */ /* 0x000ee20000300800 */
[----:B----4-:R-:W-:-:S03]  /*2f510*/  IMAD R66, R251, UR42, RZ ;  /* 0x0000002afb427c24 */ /* 0x010fc6000f8e02ff */
[----:B------:R-:W4:Y:S01]  /*2f520*/  LDL.LU R251, [R1+0xc84] ;  /* 0x000c840001fb7983 */ /* 0x000f220000300800 */
[----:B------:R-:W-:Y:S02]  /*2f530*/  IMAD R179, R67, UR39, RZ ;  /* 0x0000002743b37c24 */ /* 0x000fe4000f8e02ff */
[----:B------:R-:W-:Y:S02]  /*2f540*/  IMAD R79, R250, UR38, RZ ;  /* 0x00000026fa4f7c24 */ /* 0x000fe4000f8e02ff */
[----:B------:R-:W4:Y:S01]  /*2f550*/  LDL.LU R250, [R1+0xc80] ;  /* 0x000c800001fa7983 */ /* 0x000f220000300800 */
[----:B------:R-:W-:-:S03]  /*2f560*/  IMAD R186, R69, UR37, RZ ;  /* 0x0000002545ba7c24 */ /* 0x000fc6000f8e02ff */
[----:B------:R-:W-:Y:S01]  /*2f570*/  STL [R1+0xc50], R179 ;  /* 0x000c50b301007387 */ /* 0x000fe20000100800 */
[----:B------:R-:W-:-:S03]  /*2f580*/  IMAD R162, R68, UR36, RZ ;  /* 0x0000002444a27c24 */ /* 0x000fc6000f8e02ff */
[----:B------:R-:W-:Y:S01]  /*2f590*/  STL [R1+0xcb4], R79 ;  /* 0x000cb44f01007387 */ /* 0x000fe20000100800 */
[----:B------:R-:W-:-:S03]  /*2f5a0*/  IMAD R132, R71, UR35, RZ ;  /* 0x0000002347847c24 */ /* 0x000fc6000f8e02ff */
[----:B------:R-:W4:Y:S01]  /*2f5b0*/  LDL.LU R71, [R1+0xc7c] ;  /* 0x000c7c0001477983 */ /* 0x000f220000300800 */
[----:B------:R-:W-:Y:S02]  /*2f5c0*/  IMAD R67, R70, UR34, RZ ;  /* 0x0000002246437c24 */ /* 0x000fe4000f8e02ff */
[----:B--2---:R-:W-:Y:S02]  /*2f5d0*/  IMAD R68, R72, UR33, RZ ;  /* 0x0000002148447c24 */ /* 0x004fe4000f8e02ff */
[----:B------:R-:W2:Y:S01]  /*2f5e0*/  LDL.LU R72, [R1+0xc78] ;  /* 0x000c780001487983 */ /* 0x000ea20000300800 */
[----:B---3--:R-:W-:-:S03]  /*2f5f0*/  IMAD R69, R73, UR32, RZ ;  /* 0x0000002049457c24 */ /* 0x008fc6000f8e02ff */
[----:B------:R-:W3:Y:S01]  /*2f600*/  LDL.LU R73, [R1+0xc74] ;  /* 0x000c740001497983 */ /* 0x000ee20000300800 */
[----:B------:R-:W-:-:S03]  /*2f610*/  IMAD R70, R74, UR31, RZ ;  /* 0x0000001f4a467c24 */ /* 0x000fc6000f8e02ff */
[----:B------:R-:W2:Y:S04]  /*2f620*/  LDL.LU R74, [R1+0xc70] ;  /* 0x000c7000014a7983 */ /* 0x000ea80000300800 */
[----:B------:R-:W2:Y:S04]  /*2f630*/  LDL.LU R155, [R1+0xc6c] ;  /* 0x000c6c00019b7983 */ /* 0x000ea80000300800 */
[----:B------:R-:W3:Y:S04]  /*2f640*/  LDL.LU R154, [R1+0xc68] ;  /* 0x000c6800019a7983 */ /* 0x000ee80000300800 */
[----:B------:R-:W3:Y:S01]  /*2f650*/  LDL.LU R146, [R1+0xc64] ;  /* 0x000c640001927983 */ /* 0x000ee20000300800 */
[----:B------:R-:W-:-:S03]  /*2f660*/  IMAD R195, R100, UR30, RZ ;  /* 0x0000001e64c37c24 */ /* 0x000fc6000f8e02ff */
[----:B------:R-:W3:Y:S01]  /*2f670*/  LDL.LU R149, [R1+0xc60] ;  /* 0x000c600001957983 */ /* 0x000ee20000300800 */
[----:B------:R-:W-:-:S03]  /*2f680*/  IMAD R78, R103, UR29, RZ ;  /* 0x0000001d674e7c24 */ /* 0x000fc6000f8e02ff */
[----:B------:R-:W3:Y:S04]  /*2f690*/  LDL.LU R100, [R1+0x24d0] ;  /* 0x0024d00001647983 */ /* 0x000ee80000300800 */
[----:B------:R-:W3:Y:S04]  /*2f6a0*/  LDL.LU R103, [R1+0x24cc] ;  /* 0x0024cc0001677983 */ /* 0x000ee80000300800 */
[----:B------:R-:W-:Y:S04]  /*2f6b0*/  STL [R1+0xc4c], R195 ;  /* 0x000c4cc301007387 */ /* 0x000fe80000100800 */
[----:B------:R-:W3:Y:S04]  /*2f6c0*/  LDL.LU R111, [R1+0x24b8] ;  /* 0x0024b800016f7983 */ /* 0x000ee80000300800 */
[----:B------:R-:W-:Y:S01]  /*2f6d0*/  STL [R1+0xc90], R78 ;  /* 0x000c904e01007387 */ /* 0x000fe20000100800 */
[----:B----4-:R-:W-:-:S03]  /*2f6e0*/  IMAD R133, R251, UR26, RZ ;  /* 0x0000001afb857c24 */ /* 0x010fc6000f8e02ff */
[----:B------:R-:W4:Y:S01]  /*2f6f0*/  LDL.LU R110, [R1+0x24b4] ;  /* 0x0024b400016e7983 */ /* 0x000f220000300800 */
[----:B------:R-:W-:-:S03]  /*2f700*/  IMAD R187, R98, UR28, RZ ;  /* 0x0000001c62bb7c24 */ /* 0x000fc6000f8e02ff */
[----:B------:R-:W4:Y:S01]  /*2f710*/  LDL.LU R130, [R1+0xc5c] ;  /* 0x000c5c0001827983 */ /* 0x000f220000300800 */
[----:B------:R-:W-:-:S03]  /*2f720*/  IMAD R163, R75, UR27, RZ ;  /* 0x0000001b4ba37c24 */ /* 0x000fc6000f8e02ff */
[----:B------:R-:W4:Y:S01]  /*2f730*/  LDL.LU R123, [R1+0x2494] ;  /* 0x00249400017b7983 */ /* 0x000f220000300800 */
[----:B------:R-:W-:-:S03]  /*2f740*/  IMAD R98, R250, UR25, RZ ;  /* 0x00000019fa627c24 */ /* 0x000fc6000f8e02ff */
        /* <DEDUP_REMOVED lines=9> */
[----:B--2---:R-:W-:-:S02]  /*2f7e0*/  IMAD R192, R155, UR20, RZ ;  /* 0x000000149bc07c24 */ /* 0x004fc4000f8e02ff */
[----:B---3--:R-:W-:Y:S02]  /*2f7f0*/  IMAD R184, R146, UR18, RZ ;  /* 0x0000001292b87c24 */ /* 0x008fe4000f8e02ff */
[----:B------:R-:W2:Y:S04]  /*2f800*/  LDL.LU R146, [R1+0x246c] ;  /* 0x00246c0001927983 */ /* 0x000ea80000300800 */
[----:B------:R-:W-:Y:S04]  /*2f810*/  STL [R1+0xc48], R192 ;  /* 0x000c48c001007387 */ /* 0x000fe80000100800 */
[----:B------:R-:W3:Y:S04]  /*2f820*/  LDL R204, [R1+0x2414] ;  /* 0x0024140001cc7983 */ /* 0x000ee80000100800 */
[----:B------:R-:W2:Y:S04]  /*2f830*/  LDL R201, [R1+0x2408] ;  /* 0x0024080001c97983 */ /* 0x000ea80000100800 */
[----:B------:R-:W2:Y:S04]  /*2f840*/  LDL R198, [R1+0x23f8] ;  /* 0x0023f80001c67983 */ /* 0x000ea80000100800 */
[----:B------:R-:W2:Y:S04]  /*2f850*/  LDL R194, [R1+0x23f0] ;  /* 0x0023f00001c27983 */ /* 0x000ea80000100800 */
[----:B------:R-:W2:Y:S04]  /*2f860*/  LDL R182, [R1+0x23e0] ;  /* 0x0023e00001b67983 */ /* 0x000ea80000100800 */
[----:B------:R-:W2:Y:S04]  /*2f870*/  LDL R181, [R1+0x23d0] ;  /* 0x0023d00001b57983 */ /* 0x000ea80000100800 */
[----:B------:R-:W2:Y:S01]  /*2f880*/  LDL R174, [R1+0x23c8] ;  /* 0x0023c80001ae7983 */ /* 0x000ea20000100800 */
[----:B------:R-:W-:-:S02]  /*2f890*/  IMAD R76, R154, UR19, RZ ;  /* 0x000000139a4c7c24 */ /* 0x000fc4000f8e02ff */
[----:B------:R-:W-:-:S03]  /*2f8a0*/  IMAD R3, R149, UR17, RZ ;  /* 0x0000001195037c24 */ /* 0x000fc6000f8e02ff */
[----:B------:R-:W-:Y:S04]  /*2f8b0*/  STL [R1+0xc68], R76 ;  /* 0x000c684c01007387 */ /* 0x000fe80000100800 */
[----:B------:R-:W2:Y:S04]  /*2f8c0*/  LDL.LU R149, [R1+0x2468] ;  /* 0x0024680001957983 */ /* 0x000ea80000300800 */
[----:B------:R-:W2:Y:S04]  /*2f8d0*/  LDL.LU R231, [R1+0x2410] ;  /* 0x0024100001e77983 */ /* 0x000ea80000300800 */
[----:B------:R-:W2:Y:S04]  /*2f8e0*/  LDL.LU R155, [R1+0x245c] ;  /* 0x00245c00019b7983 */ /* 0x000ea80000300800 */
[----:B------:R-:W2:Y:S04]  /*2f8f0*/  LDL.LU R80, [R1+0x2400] ;  /* 0x0024000001507983 */ /* 0x000ea80000300800 */
[----:B------:R-:W2:Y:S04]  /*2f900*/  LDL.LU R154, [R1+0x2458] ;  /* 0x00245800019a7983 */ /* 0x000ea80000300800 */
[----:B------:R-:W2:Y:S04]  /*2f910*/  LDL.LU R160, [R1+0x244c] ;  /* 0x00244c0001a07983 */ /* 0x000ea80000300800 */
[----:B------:R-:W2:Y:S04]  /*2f920*/  LDL.LU R197, [R1+0x2438] ;  /* 0x0024380001c57983 */ /* 0x000ea80000300800 */
[----:B------:R1:W-:Y:S04]  /*2f930*/  STL.64 [R1+0x2bf8], R206 ;  /* 0x002bf8ce01007387 */ /* 0x0003e80000100a00 */
[----:B------:R-:W2:Y:S04]  /*2f940*/  LDL.LU R180, [R1+0x2434] ;  /* 0x0024340001b47983 */ /* 0x000ea80000300800 */
[----:B------:R4:W-:Y:S01]  /*2f950*/  STL.64 [R1+0x2bf0], R208 ;  /* 0x002bf0d001007387 */ /* 0x0009e20000100a00 */
[----:B-1----:R-:W-:-:S03]  /*2f960*/  IMAD.WIDE R206, R252, 0x4, R244 ;  /* 0x00000004fcce7825 */ /* 0x002fc600078e02f4 */
[----:B------:R-:W-:Y:S04]  /*2f970*/  STL [R1+0xb144], R244 ;  /* 0x00b144f401007387 */ /* 0x000fe80000100800 */
[----:B------:R-:W-:Y:S04]  /*2f980*/  STL [R1+0xb140], R245 ;  /* 0x00b140f501007387 */ /* 0x000fe80000100800 */
[----:B------:R1:W-:Y:S01]  /*2f990*/  STL.64 [R1+0x2be8], R206 ;  /* 0x002be8ce01007387 */ /* 0x0003e20000100a00 */
[----:B----4-:R-:W-:-:S03]  /*2f9a0*/  IMAD.WIDE R208, R77, 0x4, R240 ;  /* 0x000000044dd07825 */ /* 0x010fc600078e02f0 */
[----:B------:R-:W4:Y:S04]  /*2f9b0*/  LDL.LU R200, [R1+0x2404] ;  /* 0x0024040001c87983 */ /* 0x000f280000300800 */
[----:B------:R-:W-:Y:S01]  /*2f9c0*/  STL.64 [R1+0xb080], R246 ;  /* 0x00b080f601007387 */ /* 0x000fe20000100a00 */
[----:B-1----:R-:W-:-:S05]  /*2f9d0*/  IMAD.WIDE R206, R252, 0x4, R246 ;  /* 0x00000004fcce7825 */ /* 0x002fca00078e02f6 */
[----:B------:R1:W-:Y:S04]  /*2f9e0*/  STL.64 [R1+0x2bb0], R206 ;  /* 0x002bb0ce01007387 */ /* 0x0003e80000100a00 */
[----:B------:R-:W-:Y:S04]  /*2f9f0*/  STL [R1+0xb18c], R77 ;  /* 0x00b18c4d01007387 */ /* 0x000fe80000100800 */
[----:B------:R-:W-:Y:S04]  /*2fa00*/  STL.64 [R1+0x50f8], R208 ;  /* 0x0050f8d001007387 */ /* 0x000fe80000100a00 */
[----:B------:R-:W4:Y:S01]  /*2fa10*/  LDL R177, [R1+0x23a4] ;  /* 0x0023a40001b17983 */ /* 0x000f220000100800 */
[----:B-1----:R-:W-:-:S03]  /*2fa20*/  IMAD.WIDE R206, R236, 0x4, R240 ;  /* 0x00000004ecce7825 */ /* 0x002fc600078e02f0 */
[----:B------:R-:W-:Y:S04]  /*2fa30*/  STL [R1+0xb190], R236 ;  /* 0x00b190ec01007387 */ /* 0x000fe80000100800 */
[----:B------:R3:W-:Y:S02]  /*2fa40*/  STL.64 [R1+0x5060], R206 ;  /* 0x005060ce01007387 */ /* 0x0007e40000100a00 */
[----:B---3--:R-:W-:-:S04]  /*2fa50*/  IMAD.WIDE R206, R204, 0x4, R240 ;  /* 0x00000004ccce7825 */ /* 0x008fc800078e02f0 */
[--C-:B--2---:R-:W-:Y:S01]  /*2fa60*/  IMAD.WIDE R208, R201, 0x4, R240.reuse ;  /* 0x00000004c9d07825 */ /* 0x104fe200078e02f0 */
[----:B------:R1:W-:Y:S03]  /*2fa70*/  STL.64 [R1+0x5048], R206 ;  /* 0x005048ce01007387 */ /* 0x0003e60000100a00 */
[--C-:B------:R-:W-:Y:S01]  /*2fa80*/  IMAD.WIDE R210, R198, 0x4, R240.reuse ;  /* 0x00000004c6d27825 */ /* 0x100fe200078e02f0 */
[----:B------:R2:W-:Y:S04]  /*2fa90*/  STL.64 [R1+0x5030], R208 ;  /* 0x005030d001007387 */ /* 0x0005e80000100a00 */
[----:B------:R3:W-:Y:S01]  /*2faa0*/  STL.64 [R1+0x4fb8], R210 ;  /* 0x004fb8d201007387 */ /* 0x0007e20000100a00 */
[----:B-1----:R-:W-:-:S04]  /*2fab0*/  IMAD.WIDE R206, R194, 0x4, R240 ;  /* 0x00000004c2ce7825 */ /* 0x002fc800078e02f0 */
[--C-:B--2---:R-:W-:Y:S01]  /*2fac0*/  IMAD.WIDE R208, R182, 0x4, R240.reuse ;  /* 0x00000004b6d07825 */ /* 0x104fe200078e02f0 */
[----:B------:R1:W-:Y:S03]  /*2fad0*/  STL.64 [R1+0x4f80], R206 ;  /* 0x004f80ce01007387 */ /* 0x0003e60000100a00 */
[--C-:B---3--:R-:W-:Y:S01]  /*2fae0*/  IMAD.WIDE R210, R181, 0x4, R240.reuse ;  /* 0x00000004b5d27825 */ /* 0x108fe200078e02f0 */
[----:B------:R2:W-:Y:S04]  /*2faf0*/  STL.64 [R1+0x4f68], R208 ;  /* 0x004f68d001007387 */ /* 0x0005e80000100a00 */
[----:B------:R-:W-:Y:S01]  /*2fb00*/  STL.64 [R1+0x4770], R210 ;  /* 0x004770d201007387 */ /* 0x000fe20000100a00 */
[----:B-1----:R-:W-:-:S03]  /*2fb10*/  IMAD.WIDE R206, R174, 0x4, R240 ;  /* 0x00000004aece7825 */ /* 0x002fc600078e02f0 */
[----:B------:R-:W-:Y:S01]  /*2fb20*/  STL [R1+0xb148], R100 ;  /* 0x00b1486401007387 */ /* 0x000fe20000100800 */
[----:B--2---:R-:W-:-:S03]  /*2fb30*/  IMAD.WIDE R208, R100, 0x4, R240 ;  /* 0x0000000464d07825 */ /* 0x004fc600078e02f0 */
[----:B------:R1:W-:Y:S04]  /*2fb40*/  STL.64 [R1+0x4628], R206 ;  /* 0x004628ce01007387 */ /* 0x0003e80000100a00 */
[----:B------:R2:W-:Y:S04]  /*2fb50*/  STL.64 [R1+0x4620], R208 ;  /* 0x004620d001007387 */ /* 0x0005e80000100a00 */
[----:B------:R-:W-:Y:S01]  /*2fb60*/  STL [R1+0xb14c], R103 ;  /* 0x00b14c6701007387 */ /* 0x000fe20000100800 */
[----:B-1----:R-:W-:-:S04]  /*2fb70*/  IMAD.WIDE R206, R103, 0x4, R240 ;  /* 0x0000000467ce7825 */ /* 0x002fc800078e02f0 */
[--C-:B--2---:R-:W-:Y:S01]  /*2fb80*/  IMAD.WIDE R208, R111, 0x4, R240.reuse ;  /* 0x000000046fd07825 */ /* 0x104fe200078e02f0 */
[----:B------:R1:W-:Y:S04]  /*2fb90*/  STL.64 [R1+0x4618], R206 ;  /* 0x004618ce01007387 */ /* 0x0003e80000100a00 */
[----:B------:R-:W-:Y:S04]  /*2fba0*/  STL [R1+0xb150], R111 ;  /* 0x00b1506f01007387 */ /* 0x000fe80000100800 */
[----:B------:R-:W-:Y:S01]  /*2fbb0*/  STL.64 [R1+0x4610], R208 ;  /* 0x004610d001007387 */ /* 0x000fe20000100a00 */
[----:B-1----:R-:W-:-:S03]  /*2fbc0*/  IMAD.WIDE R206, R110, 0x4, R240 ;  /* 0x000000046ece7825 */ /* 0x002fc600078e02f0 */
[----:B------:R1:W-:Y:S04]  /*2fbd0*/  STL [R1+0xb154], R110 ;  /* 0x00b1546e01007387 */ /* 0x0003e80000100800 */
[----:B------:R2:W-:Y:S01]  /*2fbe0*/  STL.64 [R1+0x4600], R206 ;  /* 0x004600ce01007387 */ /* 0x0005e20000100a00 */
[----:B-1----:R-:W-:-:S03]  /*2fbf0*/  IMAD.WIDE R110, R123, 0x4, R240 ;  /* 0x000000047b6e7825 */ /* 0x002fc600078e02f0 */
[----:B------:R-:W-:Y:S01]  /*2fc00*/  STL [R1+0xb158], R123 ;  /* 0x00b1587b01007387 */ /* 0x000fe20000100800 */
[----:B--2---:R-:W-:-:S03]  /*2fc10*/  IMAD.WIDE R206, R122, 0x4, R240 ;  /* 0x000000047ace7825 */ /* 0x004fc600078e02f0 */
[----:B------:R1:W-:Y:S04]  /*2fc20*/  STL.64 [R1+0x45f0], R110 ;  /* 0x0045f06e01007387 */ /* 0x0003e80000100a00 */
[----:B------:R2:W-:Y:S04]  /*2fc30*/  STL [R1+0xb15c], R122 ;  /* 0x00b15c7a01007387 */ /* 0x0005e80000100800 */
[----:B------:R-:W-:Y:S04]  /*2fc40*/  STL.64 [R1+0x45e0], R206 ;  /* 0x0045e0ce01007387 */ /* 0x000fe80000100a00 */
[----:B------:R-:W3:Y:S01]  /*2fc50*/  LDL R174, [R1+0x1188] ;  /* 0x0011880001ae7983 */ /* 0x000ee20000100800 */
[----:B-1----:R-:W-:-:S03]  /*2fc60*/  IMAD.WIDE R110, R125, 0x4, R240 ;  /* 0x000000047d6e7825 */ /* 0x002fc600078e02f0 */
[----:B------:R-:W-:Y:S01]  /*2fc70*/  STL [R1+0xb160], R125 ;  /* 0x00b1607d01007387 */ /* 0x000fe20000100800 */
[----:B--2---:R-:W-:-:S03]  /*2fc80*/  IMAD.WIDE R122, R124, 0x4, R240 ;  /* 0x000000047c7a7825 */ /* 0x004fc600078e02f0 */
[----:B------:R1:W-:Y:S04]  /*2fc90*/  STL.64 [R1+0x45d0], R110 ;  /* 0x0045d06e01007387 */ /* 0x0003e80000100a00 */
[----:B------:R-:W-:Y:S04]  /*2fca0*/  STL [R1+0xb164], R124 ;  /* 0x00b1647c01007387 */ /* 0x000fe80000100800 */
[----:B------:R2:W-:Y:S01]  /*2fcb0*/  STL.64 [R1+0x45c8], R122 ;  /* 0x0045c87a01007387 */ /* 0x0005e20000100a00 */
[----:B-1----:R-:W-:-:S03]  /*2fcc0*/  IMAD.WIDE R110, R127, 0x4, R240 ;  /* 0x000000047f6e7825 */ /* 0x002fc600078e02f0 */
[----:B------:R-:W-:Y:S04]  /*2fcd0*/  STL [R1+0xb168], R127 ;  /* 0x00b1687f01007387 */ /* 0x000fe80000100800 */
[----:B------:R1:W-:Y:S01]  /*2fce0*/  STL.64 [R1+0x45c0], R110 ;  /* 0x0045c06e01007387 */ /* 0x0003e20000100a00 */
[----:B--2---:R-:W-:-:S03]  /*2fcf0*/  IMAD.WIDE R122, R231, 0x4, R240 ;  /* 0x00000004e77a7825 */ /* 0x004fc600078e02f0 */
[----:B------:R-:W-:Y:S04]  /*2fd00*/  STL [R1+0xb194], R231 ;  /* 0x00b194e701007387 */ /* 0x000fe80000100800 */
[----:B------:R4:W-:Y:S01]  /*2fd10*/  STL.64 [R1+0x4038], R122 ;  /* 0x0040387a01007387 */ /* 0x0009e20000100a00 */
[----:B-1----:R-:W-:-:S03]  /*2fd20*/  IMAD.WIDE R110, R80, 0x4, R240 ;  /* 0x00000004506e7825 */ /* 0x002fc600078e02f0 */
[----:B------:R-:W-:Y:S04]  /*2fd30*/  STL [R1+0xb198], R80 ;  /* 0x00b1985001007387 */ /* 0x000fe80000100800 */
[----:B------:R1:W-:Y:S01]  /*2fd40*/  STL.64 [R1+0x4018], R110 ;  /* 0x0040186e01007387 */ /* 0x0003e20000100a00 */
[----:B----4-:R-:W-:-:S03]  /*2fd50*/  IMAD.WIDE R122, R177, 0x4, R240 ;  /* 0x00000004b17a7825 */ /* 0x010fc600078e02f0 */
[----:B------:R-:W2:Y:S04]  /*2fd60*/  LDL R198, [R1+0x1e5c] ;  /* 0x001e5c0001c67983 */ /* 0x000ea80000100800 */
[----:B------:R-:W-:Y:S01]  /*2fd70*/  STL.64 [R1+0x3e70], R122 ;  /* 0x003e707a01007387 */ /* 0x000fe20000100a00 */
[----:B-1----:R-:W-:-:S03]  /*2fd80*/  IMAD.WIDE R110, R146, 0x4, R240 ;  /* 0x00000004926e7825 */ /* 0x002fc600078e02f0 */
[----:B------:R-:W-:Y:S04]  /*2fd90*/  STL [R1+0xb16c], R146 ;  /* 0x00b16c9201007387 */ /* 0x000fe80000100800 */
[----:B------:R1:W-:Y:S04]  /*2fda0*/  STL.64 [R1+0x3e68], R110 ;  /* 0x003e686e01007387 */ /* 0x0003e80000100a00 */
[----:B------:R-:W4:Y:S04]  /*2fdb0*/  LDL R208, [R1+0x1d70] ;  /* 0x001d700001d07983 */ /* 0x000f280000100800 */
[----:B------:R-:W-:Y:S01]  /*2fdc0*/  STL [R1+0xb170], R149 ;  /* 0x00b1709501007387 */ /* 0x000fe20000100800 */
[----:B-1----:R-:W-:-:S05]  /*2fdd0*/  IMAD.WIDE R110, R149, 0x4, R240 ;  /* 0x00000004956e7825 */ /* 0x002fca00078e02f0 */
[----:B------:R1:W-:Y:S04]  /*2fde0*/  STL.64 [R1+0x3e60], R110 ;  /* 0x003e606e01007387 */ /* 0x0003e80000100a00 */
[----:B------:R-:W4:Y:S04]  /*2fdf0*/  LDL R181, [R1+0x1d6c] ;  /* 0x001d6c0001b57983 */ /* 0x000f280000100800 */
[----:B------:R-:W4:Y:S01]  /*2fe00*/  LDL R207, [R1+0x1bb0] ;  /* 0x001bb00001cf7983 */ /* 0x000f220000100800 */
[----:B-1----:R-:W-:-:S05]  /*2fe10*/  IMAD.WIDE R110, R155, 0x4, R240 ;  /* 0x000000049b6e7825 */ /* 0x002fca00078e02f0 */
[----:B------:R1:W-:Y:S04]  /*2fe20*/  STL.64 [R1+0x3e58], R110 ;  /* 0x003e586e01007387 */ /* 0x0003e80000100a00 */
[----:B------:R-:W-:Y:S04]  /*2fe30*/  STL [R1+0xb174], R155 ;  /* 0x00b1749b01007387 */ /* 0x000fe80000100800 */
[----:B------:R-:W4:Y:S01]  /*2fe40*/  LDL R177, [R1+0x1acc] ;  /* 0x001acc0001b17983 */ /* 0x000f220000100800 */
        /* <DEDUP_REMOVED lines=13> */
[----:B-1----:R-:W-:-:S04]  /*2ff20*/  IMAD.WIDE R110, R180, 0x4, R240 ;  /* 0x00000004b46e7825 */ /* 0x002fc800078e02f0 */
[----:B---3--:R-:W-:-:S05]  /*2ff30*/  IMAD.WIDE R122, R174, 0x4, R240 ;  /* 0x00000004ae7a7825 */ /* 0x008fca00078e02f0 */
[----:B------:R-:W-:Y:S04]  /*2ff40*/  STL.64 [R1+0x3448], R122 ;  /* 0x0034487a01007387 */ /* 0x000fe80000100a00 */
[----:B------:R-:W3:Y:S04]  /*2ff50*/  LDL R216, [R1+0x1b00] ;  /* 0x001b000001d87983 */ /* 0x000ee80000100800 */
[----:B------:R-:W3:Y:S04]  /*2ff60*/  LDL R182, [R1+0xfd4] ;  /* 0x000fd40001b67983 */ /* 0x000ee80000100800 */
[----:B------:R1:W-:Y:S04]  /*2ff70*/  STL.64 [R1+0x33e8], R110 ;  /* 0x0033e86e01007387 */ /* 0x0003e80000100a00 */
[----:B------:R-:W3:Y:S04]  /*2ff80*/  LDL R174, [R1+0xfc4] ;  /* 0x000fc40001ae7983 */ /* 0x000ee80000100800 */
[----:B------:R-:W3:Y:S04]  /*2ff90*/  LDL R215, [R1+0x1b0c] ;  /* 0x001b0c0001d77983 */ /* 0x000ee80000100800 */
[----:B------:R-:W-:Y:S01]  /*2ffa0*/  STL [R1+0xb180], R180 ;  /* 0x00b180b401007387 */ /* 0x000fe20000100800 */
[----:B-1----:R-:W-:-:S03]  /*2ffb0*/  IMAD.WIDE R110, R200, 0x4, R240 ;  /* 0x00000004c86e7825 */ /* 0x002fc600078e02f0 */
[----:B------:R-:W3:Y:S04]  /*2ffc0*/  LDL R214, [R1+0x1b1c] ;  /* 0x001b1c0001d67983 */ /* 0x000ee80000100800 */
[----:B------:R-:W3:Y:S04]  /*2ffd0*/  LDL R210, [R1+0xfc0] ;  /* 0x000fc00001d27983 */ /* 0x000ee80000100800 */
[----:B------:R4:W-:Y:S04]  /*2ffe0*/  STL.64 [R1+0x33e0], R110 ;  /* 0x0033e06e01007387 */ /* 0x0009e80000100a00 */
[----:B------:R-:W3:Y:S01]  /*2fff0*/  LDL R209, [R1+0x1b28] ;  /* 0x001b280001d17983 */ /* 0x000ee20000100800 */
[----:B--2---:R-:W-:-:S03]  /*30000*/  IMAD.WIDE R122, R198, 0x4, R240 ;  /* 0x00000004c67a7825 */ /* 0x004fc600078e02f0 */
[----:B------:R-:W-:Y:S04]  /*30010*/  STL [R1+0xb188], R200 ;  /* 0x00b188c801007387 */ /* 0x000fe80000100800 */
[----:B------:R-:W2:Y:S04]  /*30020*/  LDL R198, [R1+0xfc8] ;  /* 0x000fc80001c67983 */ /* 0x000ea80000100800 */
[----:B------:R1:W-:Y:S04]  /*30030*/  STL.64 [R1+0x2bd8], R122 ;  /* 0x002bd87a01007387 */ /* 0x0003e80000100a00 */
[----:B------:R-:W2:Y:S01]  /*30040*/  LDL R213, [R1+0x1b30] ;  /* 0x001b300001d57983 */ /* 0x000ea20000100800 */
[----:B----4-:R-:W-:-:S03]  /*30050*/  IMAD.WIDE R110, R208, 0x4, R240 ;  /* 0x00000004d06e7825 */ /* 0x010fc600078e02f0 */
[----:B------:R-:W4:Y:S04]  /*30060*/  LDL R208, [R1+0xfd0] ;  /* 0x000fd00001d07983 */ /* 0x000f280000100800 */
[----:B------:R1:W-:Y:S02]  /*30070*/  STL.64 [R1+0x2bd0], R110 ;  /* 0x002bd06e01007387 */ /* 0x0003e40000100a00 */
[--C-:B-1----:R-:W-:Y:S02]  /*30080*/  IMAD.WIDE R122, R181, 0x4, R240.reuse ;  /* 0x00000004b57a7825 */ /* 0x102fe400078e02f0 */
[----:B------:R-:W4:Y:S02]  /*30090*/  LDL R181, [R1+0x1b38] ;  /* 0x001b380001b57983 */ /* 0x000f240000100800 */
[----:B------:R-:W-:-:S02]  /*300a0*/  IMAD.WIDE R110, R207, 0x4, R240 ;  /* 0x00000004cf6e7825 */ /* 0x000fc400078e02f0 */
[----:B------:R1:W-:Y:S04]  /*300b0*/  STL.64 [R1+0x2bc8], R122 ;  /* 0x002bc87a01007387 */ /* 0x0003e80000100a00 */
[----:B------:R-:W4:Y:S04]  /*300c0*/  LDL R212, [R1+0xfd8] ;  /* 0x000fd80001d47983 */ /* 0x000f280000100800 */
[----:B------:R-:W4:Y:S04]  /*300d0*/  LDL R207, [R1+0x1b44] ;  /* 0x001b440001cf7983 */ /* 0x000f280000100800 */
[----:B------:R1:W-:Y:S02]  /*300e0*/  STL.64 [R1+0x2bc0], R110 ;  /* 0x002bc06e01007387 */ /* 0x0003e40000100a00 */
[----:B-1----:R-:W-:-:S02]  /*300f0*/  IMAD.WIDE R122, R177, 0x4, R240 ;  /* 0x00000004b17a7825 */ /* 0x002fc400078e02f0 */
[----:B------:R-:W4:Y:S04]  /*30100*/  LDL R177, [R1+0xfac] ;  /* 0x000fac0001b17983 */ /* 0x000f280000100800 */
[----:B------:R1:W-:Y:S04]  /*30110*/  STL.64 [R1+0x2b90], R122 ;  /* 0x002b907a01007387 */ /* 0x0003e80000100a00 */
[----:B------:R-:W4:Y:S01]  /*30120*/  LDL R211, [R1+0x1afc] ;  /* 0x001afc0001d37983 */ /* 0x000f220000100800 */
[----:B------:R-:W-:-:S03]  /*30130*/  IMAD.WIDE R110, R206, 0x4, R240 ;  /* 0x00000004ce6e7825 */ /* 0x000fc600078e02f0 */
[----:B------:R-:W4:Y:S04]  /*30140*/  LDL R206, [R1+0xfa8] ;  /* 0x000fa80001ce7983 */ /* 0x000f280000100800 */
[----:B------:R1:W-:Y:S02]  /*30150*/  STL.64 [R1+0x2b78], R110 ;  /* 0x002b786e01007387 */ /* 0x0003e40000100a00 */
[--C-:B-1----:R-:W-:Y:S02]  /*30160*/  IMAD.WIDE R122, R204, 0x4, R240.reuse ;  /* 0x00000004cc7a7825 */ /* 0x102fe400078e02f0 */
[----:B------:R-:W4:Y:S02]  /*30170*/  LDL R204, [R1+0x1aec] ;  /* 0x001aec0001cc7983 */ /* 0x000f240000100800 */
[----:B------:R-:W-:-:S02]  /*30180*/  IMAD.WIDE R110, R194, 0x4, R240 ;  /* 0x00000004c26e7825 */ /* 0x000fc400078e02f0 */
[----:B------:R1:W-:Y:S04]  /*30190*/  STL.64 [R1+0x2b60], R122 ;  /* 0x002b607a01007387 */ /* 0x0003e80000100a00 */
[----:B------:R-:W4:Y:S04]  /*301a0*/  LDL R194, [R1+0xfa4] ;  /* 0x000fa40001c27983 */ /* 0x000f280000100800 */
[----:B------:R3:W-:Y:S01]  /*301b0*/  STL.64 [R1+0x2b48], R110 ;  /* 0x002b486e01007387 */ /* 0x0007e20000100a00 */
[----:B-1----:R-:W-:-:S03]  /*301c0*/  IMAD.WIDE R122, R201, 0x4, R240 ;  /* 0x00000004c97a7825 */ /* 0x002fc600078e02f0 */
[----:B------:R-:W4:Y:S04]  /*301d0*/  LDL R201, [R1+0x1af0] ;  /* 0x001af00001c97983 */ /* 0x000f280000100800 */
[----:B------:R1:W-:Y:S01]  /*301e0*/  STL.64 [R1+0x2b30], R122 ;  /* 0x002b307a01007387 */ /* 0x0003e20000100a00 */
[----:B---3--:R-:W-:-:S04]  /*301f0*/  IMAD.WIDE R110, R216, 0x4, R240 ;  /* 0x00000004d86e7825 */ /* 0x008fc800078e02f0 */
[--C-:B-1----:R-:W-:Y:S02]  /*30200*/  IMAD.WIDE R122, R182, 0x4, R240.reuse ;  /* 0x00000004b67a7825 */ /* 0x102fe400078e02f0 */
[----:B------:R-:W3:Y:S04]  /*30210*/  LDL R182, [R1+0x1af4] ;  /* 0x001af40001b67983 */ /* 0x000ee80000100800 */
[----:B------:R-:W-:Y:S04]  /*30220*/  STL.64 [R1+0x2b18], R110 ;  /* 0x002b186e01007387 */ /* 0x000fe80000100a00 */
[----:B------:R1:W-:Y:S02]  /*30230*/  STL.64 [R1+0x2b00], R122 ;  /* 0x002b007a01007387 */ /* 0x0003e40000100a00 */
[----:B-1----:R-:W-:-:S02]  /*30240*/  IMAD.WIDE R122, R174, 0x4, R240 ;  /* 0x00000004ae7a7825 */ /* 0x002fc400078e02f0 */
[----:B------:R-:W3:Y:S02]  /*30250*/  LDL R174, [R1+0x1ae0] ;  /* 0x001ae00001ae7983 */ /* 0x000ee40000100800 */
[----:B------:R-:W-:-:S05]  /*30260*/  IMAD.WIDE R110, R215, 0x4, R240 ;  /* 0x00000004d76e7825 */ /* 0x000fca00078e02f0 */
[----:B------:R1:W-:Y:S04]  /*30270*/  STL.64 [R1+0x2bb8], R110 ;  /* 0x002bb86e01007387 */ /* 0x0003e80000100a00 */
[----:B------:R1:W-:Y:S02]  /*30280*/  STL.64 [R1+0x2ad8], R122 ;  /* 0x002ad87a01007387 */ /* 0x0003e40000100a00 */
[----:B-1----:R-:W-:-:S04]  /*30290*/  IMAD.WIDE R110, R214, 0x4, R240 ;  /* 0x00000004d66e7825 */ /* 0x002fc800078e02f0 */
[--C-:B------:R-:W-:Y:S02]  /*302a0*/  IMAD.WIDE R122, R210, 0x4, R240.reuse ;  /* 0x00000004d27a7825 */ /* 0x100fe400078e02f0 */
[----:B------:R-:W3:Y:S04]  /*302b0*/  LDL R210, [R1+0x1af8] ;  /* 0x001af80001d27983 */ /* 0x000ee80000100800 */
[----:B------:R1:W-:Y:S04]  /*302c0*/  STL.64 [R1+0x2ac0], R110 ;  /* 0x002ac06e01007387 */ /* 0x0003e80000100a00 */
[----:B------:R2:W-:Y:S01]  /*302d0*/  STL.64 [R1+0x2ab8], R122 ;  /* 0x002ab87a01007387 */ /* 0x0005e20000100a00 */
[----:B-1----:R-:W-:-:S03]  /*302e0*/  IMAD.WIDE R110, R209, 0x4, R240 ;  /* 0x00000004d16e7825 */ /* 0x002fc600078e02f0 */
[----:B------:R-:W3:Y:S01]  /*302f0*/  LDL R209, [R1+0x1ae4] ;  /* 0x001ae40001d17983 */ /* 0x000ee20000100800 */
[----:B--2---:R-:W-:-:S03]  /*30300*/  IMAD.WIDE R122, R198, 0x4, R240 ;  /* 0x00000004c67a7825 */ /* 0x004fc600078e02f0 */
[----:B------:R1:W-:Y:S04]  /*30310*/  STL.64 [R1+0x2ab0], R110 ;  /* 0x002ab06e01007387 */ /* 0x0003e80000100a00 */
[----:B------:R-:W2:Y:S04]  /*30320*/  LDL R198, [R1+0x1018] ;  /* 0x0010180001c67983 */ /* 0x000ea80000100800 */
[----:B------:R4:W-:Y:S01]  /*30330*/  STL.64 [R1+0x2aa8], R122 ;  /* 0x002aa87a01007387 */ /* 0x0009e20000100a00 */
[----:B-1----:R-:W-:-:S04]  /*30340*/  IMAD.WIDE R110, R213, 0x4, R240 ;  /* 0x00000004d56e7825 */ /* 0x002fc800078e02f0 */
[--C-:B----4-:R-:W-:Y:S02]  /*30350*/  IMAD.WIDE R122, R208, 0x4, R240.reuse ;  /* 0x00000004d07a7825 */ /* 0x110fe400078e02f0 */
[----:B------:R-:W4:Y:S04]  /*30360*/  LDL R208, [R1+0x101c] ;  /* 0x00101c0001d07983 */ /* 0x000f280000100800 */
[----:B------:R1:W-:Y:S04]  /*30370*/  STL.64 [R1+0x2aa0], R110 ;  /* 0x002aa06e01007387 */ /* 0x0003e80000100a00 */
[----:B------:R1:W-:Y:S02]  /*30380*/  STL.64 [R1+0x2a98], R122 ;  /* 0x002a987a01007387 */ /* 0x0003e40000100a00 */
[----:B-1----:R-:W-:-:S02]  /*30390*/  IMAD.WIDE R110, R181, 0x4, R240 ;  /* 0x00000004b56e7825 */ /* 0x002fc400078e02f0 */
[----:B------:R-:W4:Y:S02]  /*303a0*/  LDL R181, [R1+0x1020] ;  /* 0x0010200001b57983 */ /* 0x000f240000100800 */
[--C-:B------:R-:W-:Y:S02]  /*303b0*/  IMAD.WIDE R122, R212, 0x4, R240.reuse ;  /* 0x00000004d47a7825 */ /* 0x100fe400078e02f0 */
[----:B------:R1:W-:Y:S02]  /*303c0*/  STL.64 [R1+0x2a90], R110 ;  /* 0x002a906e01007387 */ /* 0x0003e40000100a00 */
[--C-:B-1----:R-:W-:Y:S02]  /*303d0*/  IMAD.WIDE R110, R207, 0x4, R240.reuse ;  /* 0x00000004cf6e7825 */ /* 0x102fe400078e02f0 */
        /* <DEDUP_REMOVED lines=14> */
[----:B------:R1:W-:Y:S04]  /*304c0*/  STL.64 [R1+0x2a58], R110 ;  /* 0x002a586e01007387 */ /* 0x0003e80000100a00 */
[----:B------:R-:W4:Y:S04]  /*304d0*/  LDL R194, [R1+0xff8] ;  /* 0x000ff80001c27983 */ /* 0x000f280000100800 */
[----:B------:R1:W-:Y:S02]  /*304e0*/  STL.64 [R1+0x2a50], R122 ;  /* 0x002a507a01007387 */ /* 0x0003e40000100a00 */
[----:B-1----:R-:W-:-:S04]  /*304f0*/  IMAD.WIDE R110, R201, 0x4, R240 ;  /* 0x00000004c96e7825 */ /* 0x002fc800078e02f0 */
[--C-:B------:R-:W-:Y:S02]  /*30500*/  IMAD.WIDE R122, R91, 0x4, R240.reuse ;  /* 0x000000045b7a7825 */ /* 0x100fe400078e02f0 */
[----:B------:R-:W4:Y:S04]  /*30510*/  LDL.LU R91, [R1+0xb25c] ;  /* 0x00b25c00015b7983 */ /* 0x000f280000300800 */
[----:B------:R-:W-:Y:S04]  /*30520*/  STL.64 [R1+0x2a48], R110 ;  /* 0x002a486e01007387 */ /* 0x000fe80000100a00 */
[----:B------:R-:W4:Y:S04]  /*30530*/  LDL R201, [R1+0xffc] ;  /* 0x000ffc0001c97983 */ /* 0x000f280000100800 */
[----:B------:R1:W-:Y:S02]  /*30540*/  STL.64 [R1+0x2a40], R122 ;  /* 0x002a407a01007387 */ /* 0x0003e40000100a00 */
[----:B-1----:R-:W-:-:S02]  /*30550*/  IMAD.WIDE R122, R156, 0x4, R240 ;  /* 0x000000049c7a7825 */ /* 0x002fc400078e02f0 */
[----:B------:R-:W4:Y:S02]  /*30560*/  LDL.LU R156, [R1+0xb258] ;  /* 0x00b25800019c7983 */ /* 0x000f240000300800 */
[----:B---3--:R-:W-:-:S05]  /*30570*/  IMAD.WIDE R110, R182, 0x4, R240 ;  /* 0x00000004b66e7825 */ /* 0x008fca00078e02f0 */
[----:B------:R1:W-:Y:S04]  /*30580*/  STL.64 [R1+0x2a38], R110 ;  /* 0x002a386e01007387 */ /* 0x0003e80000100a00 */
[----:B------:R-:W3:Y:S04]  /*30590*/  LDL R182, [R1+0xfec] ;  /* 0x000fec0001b67983 */ /* 0x000ee80000100800 */
[----:B------:R1:W-:Y:S02]  /*305a0*/  STL.64 [R1+0x2a28], R122 ;  /* 0x002a287a01007387 */ /* 0x0003e40000100a00 */
[----:B-1----:R-:W-:-:S04]  /*305b0*/  IMAD.WIDE R110, R174, 0x4, R240 ;  /* 0x00000004ae6e7825 */ /* 0x002fc800078e02f0 */
[--C-:B------:R-:W-:Y:S02]  /*305c0*/  IMAD.WIDE R122, R115, 0x4, R240.reuse ;  /* 0x00000004737a7825 */ /* 0x100fe400078e02f0 */
[----:B------:R-:W3:Y:S04]  /*305d0*/  LDL.LU R115, [R1+0xb254] ;  /* 0x00b2540001737983 */ /* 0x000ee80000300800 */
[----:B------:R1:W-:Y:S04]  /*305e0*/  STL.64 [R1+0x2a20], R110 ;  /* 0x002a206e01007387 */ /* 0x0003e80000100a00 */
[----:B------:R-:W3:Y:S01]  /*305f0*/  LDL R174, [R1+0x1000] ;  /* 0x0010000001ae7983 */ /* 0x000ee20000100800 */
[----:B------:R-:W-:-:S03]  /*30600*/  IMAD.WIDE R124, R94, 0x4, R240 ;  /* 0x000000045e7c7825 */ /* 0x000fc600078e02f0 */
[----:B------:R1:W-:Y:S04]  /*30610*/  STL.64 [R1+0x2a18], R122 ;  /* 0x002a187a01007387 */ /* 0x0003e80000100a00 */
[----:B------:R-:W3:Y:S01]  /*30620*/  LDL.LU R94, [R1+0xb250] ;  /* 0x00b25000015e7983 */ /* 0x000ee20000300800 */
[----:B-1----:R-:W-:-:S05]  /*30630*/  IMAD.WIDE R110, R210, 0x4, R240 ;  /* 0x00000004d26e7825 */ /* 0x002fca00078e02f0 */
[----:B------:R1:W-:Y:S01]  /*30640*/  STL.64 [R1+0x2a10], R110 ;  /* 0x002a106e01007387 */ /* 0x0003e20000100a00 */
[----:B------:R-:W-:-:S03]  /*30650*/  IMAD.WIDE R122, R90, 0x4, R240 ;  /* 0x000000045a7a7825 */ /* 0x000fc600078e02f0 */
[----:B------:R1:W-:Y:S04]  /*30660*/  STL.64 [R1+0x2a08], R124 ;  /* 0x002a087c01007387 */ /* 0x0003e80000100a00 */
[----:B------:R-:W3:Y:S01]  /*30670*/  LDL.LU R90, [R1+0xb24c] ;  /* 0x00b24c00015a7983 */ /* 0x000ee20000300800 */
[----:B-1----:R-:W-:-:S05]  /*30680*/  IMAD.WIDE R110, R209, 0x4, R240 ;  /* 0x00000004d16e7825 */ /* 0x002fca00078e02f0 */
[----:B------:R2:W-:Y:S01]  /*30690*/  STL.64 [R1+0x2a00], R110 ;  /* 0x002a006e01007387 */ /* 0x0005e20000100a00 */
[----:B------:R-:W-:-:S04]  /*306a0*/  IMAD.WIDE R124, R126, 0x4, R240 ;  /* 0x000000047e7c7825 */ /* 0x000fc800078e02f0 */
[--C-:B--2---:R-:W-:Y:S02]  /*306b0*/  IMAD.WIDE R110, R198, 0x4, R240.reuse ;  /* 0x00000004c66e7825 */ /* 0x104fe400078e02f0 */
[----:B------:R-:W2:Y:S04]  /*306c0*/  LDL R198, [R1+0x1004] ;  /* 0x0010040001c67983 */ /* 0x000ea80000100800 */
[----:B------:R1:W-:Y:S04]  /*306d0*/  STL.64 [R1+0x29f8], R122 ;  /* 0x0029f87a01007387 */ /* 0x0003e80000100a00 */
[----:B------:R4:W-:Y:S01]  /*306e0*/  STL.64 [R1+0x29f0], R110 ;  /* 0x0029f06e01007387 */ /* 0x0009e20000100a00 */
[----:B-1----:R-:W-:-:S03]  /*306f0*/  IMAD.WIDE R122, R93, 0x4, R240 ;  /* 0x000000045d7a7825 */ /* 0x002fc600078e02f0 */
[----:B------:R-:W2:Y:S01]  /*30700*/  LDL.LU R93, [R1+0xb248] ;  /* 0x00b24800015d7983 */ /* 0x000ea20000300800 */
[----:B----4-:R-:W-:-:S03]  /*30710*/  IMAD.WIDE R110, R208, 0x4, R240 ;  /* 0x00000004d06e7825 */ /* 0x010fc600078e02f0 */
[----:B------:R1:W-:Y:S04]  /*30720*/  STL.64 [R1+0x29a8], R122 ;  /* 0x0029a87a01007387 */ /* 0x0003e80000100a00 */
[----:B------:R-:W4:Y:S04]  /*30730*/  LDL.LU R126, [R1+0xb244] ;  /* 0x00b24400017e7983 */ /* 0x000f280000300800 */
[----:B------:R1:W-:Y:S02]  /*30740*/  STL.64 [R1+0x29a0], R110 ;  /* 0x0029a06e01007387 */ /* 0x0003e40000100a00 */
[----:B-1----:R-:W-:-:S02]  /*30750*/  IMAD.WIDE R122, R92, 0x4, R240 ;  /* 0x000000045c7a7825 */ /* 0x002fc400078e02f0 */
[----:B------:R-:W-:Y:S04]  /*30760*/  STL.64 [R1+0x2998], R124 ;  /* 0x0029987c01007387 */ /* 0x000fe80000100a00 */
[----:B------:R-:W4:Y:S01]  /*30770*/  LDL.LU R92, [R1+0xb240] ;  /* 0x00b24000015c7983 */ /* 0x000f220000300800 */
[----:B------:R-:W-:-:S05]  /*30780*/  IMAD.WIDE R110, R181, 0x4, R240 ;  /* 0x00000004b56e7825 */ /* 0x000fca00078e02f0 */
[----:B------:R1:W-:Y:S04]  /*30790*/  STL.64 [R1+0x2990], R110 ;  /* 0x0029906e01007387 */ /* 0x0003e80000100a00 */
[----:B------:R-:W4:Y:S04]  /*307a0*/  LDL R181, [R1+0x1008] ;  /* 0x0010080001b57983 */ /* 0x000f280000100800 */
[----:B------:R1:W-:Y:S02]  /*307b0*/  STL.64 [R1+0x2988], R122 ;  /* 0x0029887a01007387 */ /* 0x0003e40000100a00 */
[----:B-1----:R-:W-:-:S04]  /*307c0*/  IMAD.WIDE R110, R207, 0x4, R240 ;  /* 0x00000004cf6e7825 */ /* 0x002fc800078e02f0 */
[--C-:B------:R-:W-:Y:S02]  /*307d0*/  IMAD.WIDE R122, R95, 0x4, R240.reuse ;  /* 0x000000045f7a7825 */ /* 0x100fe400078e02f0 */
[----:B------:R-:W4:Y:S04]  /*307e0*/  LDL.LU R95, [R1+0xb23c] ;  /* 0x00b23c00015f7983 */ /* 0x000f280000300800 */
[----:B------:R1:W-:Y:S01]  /*307f0*/  STL.64 [R1+0x2980], R110 ;  /* 0x0029806e01007387 */ /* 0x0003e20000100a00 */
[----:B------:R-:W-:-:S04]  /*30800*/  IMAD.WIDE R124, R106, 0x4, R240 ;  /* 0x000000046a7c7825 */ /* 0x000fc800078e02f0 */
[--C-:B-1----:R-:W-:Y:S02]  /*30810*/  IMAD.WIDE R110, R177, 0x4, R240.reuse ;  /* 0x00000004b16e7825 */ /* 0x102fe400078e02f0 */
[----:B------:R-:W4:Y:S04]  /*30820*/  LDL R177, [R1+0x100c] ;  /* 0x00100c0001b17983 */ /* 0x000f280000100800 */
[----:B------:R1:W-:Y:S04]  /*30830*/  STL.64 [R1+0x2978], R122 ;  /* 0x0029787a01007387 */ /* 0x0003e80000100a00 */
[----:B------:R1:W-:Y:S04]  /*30840*/  STL.64 [R1+0x2970], R110 ;  /* 0x0029706e01007387 */ /* 0x0003e80000100a00 */
[----:B------:R-:W4:Y:S01]  /*30850*/  LDL.LU R106, [R1+0xb238] ;  /* 0x00b23800016a7983 */ /* 0x000f220000300800 */
[----:B-1----:R-:W-:-:S03]  /*30860*/  IMAD.WIDE R122, R206, 0x4, R240 ;  /* 0x00000004ce7a7825 */ /* 0x002fc600078e02f0 */
[----:B------:R1:W-:Y:S01]  /*30870*/  STL.64 [R1+0x2968], R124 ;  /* 0x0029687c01007387 */ /* 0x0003e20000100a00 */
[----:B------:R-:W-:-:S03]  /*30880*/  IMAD.WIDE R110, R205, 0x4, R240 ;  /* 0x00000004cd6e7825 */ /* 0x000fc600078e02f0 */
[----:B------:R-:W-:Y:S04]  /*30890*/  STL.64 [R1+0x2960], R122 ;  /* 0x0029607a01007387 */ /* 0x000fe80000100a00 */
[----:B------:R1:W-:Y:S02]  /*308a0*/  STL.64 [R1+0x2958], R110 ;  /* 0x0029586e01007387 */ /* 0x0003e40000100a00 */
[----:B-1----:R-:W-:-:S05]  /*308b0*/  IMAD.WIDE R124, R204, 0x4, R240 ;  /* 0x00000004cc7c7825 */ /* 0x002fca00078e02f0 */
[----:B------:R1:W-:Y:S01]  /*308c0*/  STL.64 [R1+0x2950], R124 ;  /* 0x0029507c01007387 */ /* 0x0003e20000100a00 */
[----:B------:R-:W-:-:S03]  /*308d0*/  IMAD.WIDE R110, R194, 0x4, R240 ;  /* 0x00000004c26e7825 */ /* 0x000fc600078e02f0 */
[----:B------:R-:W4:Y:S01]  /*308e0*/  LDL R194, [R1+0xff0] ;  /* 0x000ff00001c27983 */ /* 0x000f220000100800 */
[----:B------:R-:W-:-:S04]  /*308f0*/  IMAD.WIDE R122, R203, 0x4, R240 ;  /* 0x00000004cb7a7825 */ /* 0x000fc800078e02f0 */
[--C-:B-1----:R-:W-:Y:S01]  /*30900*/  IMAD.WIDE R124, R202, 0x4, R240.reuse ;  /* 0x00000004ca7c7825 */ /* 0x102fe200078e02f0 */
[----:B------:R1:W-:Y:S04]  /*30910*/  STL.64 [R1+0x2948], R122 ;  /* 0x0029487a01007387 */ /* 0x0003e80000100a00 */
[----:B------:R1:W-:Y:S04]  /*30920*/  STL.64 [R1+0x2940], R110 ;  /* 0x0029406e01007387 */ /* 0x0003e80000100a00 */
[----:B------:R-:W-:Y:S01]  /*30930*/  STL.64 [R1+0x2938], R124 ;  /* 0x0029387c01007387 */ /* 0x000fe20000100a00 */
[----:B-1----:R-:W-:-:S03]  /*30940*/  IMAD.WIDE R122, R183, 0x4, R240 ;  /* 0x00000004b77a7825 */ /* 0x002fc600078e02f0 */
[----:B------:R-:W4:Y:S01]  /*30950*/  LDL R183, [R1+0x1b68] ;  /* 0x001b680001b77983 */ /* 0x000f220000100800 */
[----:B------:R-:W-:-:S05]  /*30960*/  IMAD.WIDE R110, R201, 0x4, R240 ;  /* 0x00000004c96e7825 */ /* 0x000fca00078e02f0 */
[----:B------:R-:W-:Y:S04]  /*30970*/  STL.64 [R1+0x2930], R110 ;  /* 0x0029306e01007387 */ /* 0x000fe80000100a00 */
[----:B------:R1:W-:Y:S02]  /*30980*/  STL.64 [R1+0x2928], R122 ;  /* 0x0029287a01007387 */ /* 0x0003e40000100a00 */
[----:B-1----:R-:W-:-:S04]  /*30990*/  IMAD.WIDE R122, R199, 0x4, R240 ;  /* 0x00000004c77a7825 */ /* 0x002fc800078e02f0 */
[--C-:B---3--:R-:W-:Y:S02]  /*309a0*/  IMAD.WIDE R110, R182, 0x4, R240.reuse ;  /* 0x00000004b66e7825 */ /* 0x108fe400078e02f0 */
[----:B------:R-:W3:Y:S04]  /*309b0*/  LDL R182, [R1+0x1b64] ;  /* 0x001b640001b67983 */ /* 0x000ee80000100800 */
[----:B------:R1:W-:Y:S04]  /*309c0*/  STL.64 [R1+0x2920], R110 ;  /* 0x0029206e01007387 */ /* 0x0003e80000100a00 */
[----:B------:R-:W3:Y:S04]  /*309d0*/  LDL R207, [R1+0x1bbc] ;  /* 0x001bbc0001cf7983 */ /* 0x000ee80000100800 */
[----:B------:R-:W-:Y:S01]  /*309e0*/  STL.64 [R1+0x2918], R122 ;  /* 0x0029187a01007387 */ /* 0x000fe20000100a00 */
[----:B-1----:R-:W-:-:S03]  /*309f0*/  IMAD.WIDE R110, R174, 0x4, R240 ;  /* 0x00000004ae6e7825 */ /* 0x002fc600078e02f0 */
[----:B------:R-:W3:Y:S04]  /*30a00*/  LDL R174, [R1+0x1bc0] ;  /* 0x001bc00001ae7983 */ /* 0x000ee80000100800 */
[----:B------:R1:W-:Y:S04]  /*30a10*/  STL.64 [R1+0x2910], R110 ;  /* 0x0029106e01007387 */ /* 0x0003e80000100a00 */
[----:B------:R-:W3:Y:S01]  /*30a20*/  LDL R206, [R1+0x1b5c] ;  /* 0x001b5c0001ce7983 */ /* 0x000ee20000100800 */
[----:B-1----:R-:W-:-:S03]  /*30a30*/  IMAD.WIDE R110, R150, 0x4, R240 ;  /* 0x00000004966e7825 */ /* 0x002fc600078e02f0 */
[----:B------:R-:W3:Y:S04]  /*30a40*/  LDL R150, [R1+0x1bcc] ;  /* 0x001bcc0001967983 */ /* 0x000ee80000100800 */
[----:B------:R2:W-:Y:S04]  /*30a50*/  STL.64 [R1+0x2908], R110 ;  /* 0x0029086e01007387 */ /* 0x0005e80000100a00 */
[----:B------:R-:W3:Y:S01]  /*30a60*/  LDL R205, [R1+0x1bd0] ;  /* 0x001bd00001cd7983 */ /* 0x000ee20000100800 */
[----:B------:R-:W-:-:S04]  /*30a70*/  IMAD.WIDE R122, R179, 0x4, R240 ;  /* 0x00000004b37a7825 */ /* 0x000fc800078e02f0 */
[--C-:B--2---:R-:W-:Y:S02]  /*30a80*/  IMAD.WIDE R110, R198, 0x4, R240.reuse ;  /* 0x00000004c66e7825 */ /* 0x104fe400078e02f0 */
[----:B------:R-:W2:Y:S04]  /*30a90*/  LDL R198, [R1+0x1b4c] ;  /* 0x001b4c0001c67983 */ /* 0x000ea80000100800 */
[----:B------:R1:W-:Y:S04]  /*30aa0*/  STL.64 [R1+0x2900], R110 ;  /* 0x0029006e01007387 */ /* 0x0003e80000100a00 */
[----:B------:R-:W2:Y:S01]  /*30ab0*/  LDL R204, [R1+0x1b04] ;  /* 0x001b040001cc7983 */ /* 0x000ea20000100800 */
[----:B-1----:R-:W-:-:S03]  /*30ac0*/  IMAD.WIDE R110, R196, 0x4, R240 ;  /* 0x00000004c46e7825 */ /* 0x002fc600078e02f0 */
[----:B------:R-:W2:Y:S04]  /*30ad0*/  LDL R196, [R1+0x107c] ;  /* 0x00107c0001c47983 */ /* 0x000ea80000100800 */
[----:B------:R4:W-:Y:S02]  /*30ae0*/  STL.64 [R1+0x28f8], R110 ;  /* 0x0028f86e01007387 */ /* 0x0009e40000100a00 */
[--C-:B----4-:R-:W-:Y:S02]  /*30af0*/  IMAD.WIDE R110, R181, 0x4, R240.reuse ;  /* 0x00000004b56e7825 */ /* 0x110fe400078e02f0 */
[----:B------:R-:W4:Y:S04]  /*30b00*/  LDL R181, [R1+0x1080] ;  /* 0x0010800001b57983 */ /* 0x000f280000100800 */
[----:B------:R1:W-:Y:S04]  /*30b10*/  STL.64 [R1+0x28f0], R110 ;  /* 0x0028f06e01007387 */ /* 0x0003e80000100a00 */
[----:B------:R-:W4:Y:S04]  /*30b20*/  LDL R179, [R1+0x1084] ;  /* 0x0010840001b37983 */ /* 0x000f280000100800 */
[----:B------:R-:W-:Y:S04]  /*30b30*/  STL.64 [R1+0x28e8], R122 ;  /* 0x0028e87a01007387 */ /* 0x000fe80000100a00 */
[----:B------:R-:W4:Y:S04]  /*30b40*/  LDL R203, [R1+0x1b18] ;  /* 0x001b180001cb7983 */ /* 0x000f280000100800 */
[----:B------:R-:W4:Y:S01]  /*30b50*/  LDL R202, [R1+0x1068] ;  /* 0x0010680001ca7983 */ /* 0x000f220000100800 */
[----:B-1----:R-:W-:-:S05]  /*30b60*/  IMAD.WIDE R110, R177, 0x4, R240 ;  /* 0x00000004b16e7825 */ /* 0x002fca00078e02f0 */
[----:B------:R1:W-:Y:S04]  /*30b70*/  STL.64 [R1+0x28e0], R110 ;  /* 0x0028e06e01007387 */ /* 0x0003e80000100a00 */
[----:B------:R-:W4:Y:S04]  /*30b80*/  LDL R177, [R1+0x1adc] ;  /* 0x001adc0001b17983 */ /* 0x000f280000100800 */
[----:B------:R-:W4:Y:S01]  /*30b90*/  LDL R201, [R1+0x1088] ;  /* 0x0010880001c97983 */ /* 0x000f220000100800 */
[----:B-1----:R-:W-:-:S03]  /*30ba0*/  IMAD.WIDE R110, R195, 0x4, R240 ;  /* 0x00000004c36e7825 */ /* 0x002fc600078e02f0 */
[----:B------:R-:W4:Y:S04]  /*30bb0*/  LDL R195, [R1+0x1ac8] ;  /* 0x001ac80001c37983 */ /* 0x000f280000100800 */
[----:B------:R1:W-:Y:S01]  /*30bc0*/  STL.64 [R1+0x28d8], R110 ;  /* 0x0028d86e01007387 */ /* 0x0003e20000100a00 */
[----:B------:R-:W-:-:S03]  /*30bd0*/  IMAD.WIDE R122, R194, 0x4, R240 ;  /* 0x00000004c27a7825 */ /* 0x000fc600078e02f0 */
[----:B------:R-:W4:Y:S01]  /*30be0*/  LDL R194, [R1+0x108c] ;  /* 0x00108c0001c27983 */ /* 0x000f220000100800 */
[----:B-1----:R-:W-:-:S03]  /*30bf0*/  IMAD.WIDE R110, R192, 0x4, R240 ;  /* 0x00000004c06e7825 */ /* 0x002fc600078e02f0 */
[----:B------:R1:W-:Y:S04]  /*30c00*/  STL.64 [R1+0x28d0], R122 ;  /* 0x0028d07a01007387 */ /* 0x0003e80000100a00 */
[----:B------:R-:W4:Y:S04]  /*30c10*/  LDL R192, [R1+0x1ab4] ;  /* 0x001ab40001c07983 */ /* 0x000f280000100800 */
[----:B------:R3:W-:Y:S01]  /*30c20*/  STL.64 [R1+0x28c0], R110 ;  /* 0x0028c06e01007387 */ /* 0x0007e20000100a00 */
[----:B-1----:R-:W-:-:S03]  /*30c30*/  IMAD.WIDE R122, R183, 0x4, R240 ;  /* 0x00000004b77a7825 */ /* 0x002fc600078e02f0 */
[----:B------:R-:W4:Y:S04]  /*30c40*/  LDL R183, [R1+0x1090] ;  /* 0x0010900001b77983 */ /* 0x000f280000100800 */
[----:B------:R1:W-:Y:S04]  /*30c50*/  STL.64 [R1+0x2b88], R122 ;  /* 0x002b887a01007387 */ /* 0x0003e80000100a00 */
[----:B------:R-:W4:Y:S01]  /*30c60*/  LDL R199, [R1+0x1aa4] ;  /* 0x001aa40001c77983 */ /* 0x000f220000100800 */
[----:B---3--:R-:W-:-:S03]  /*30c70*/  IMAD.WIDE R110, R182, 0x4, R240 ;  /* 0x00000004b66e7825 */ /* 0x008fc600078e02f0 */
[----:B------:R-:W3:Y:S04]  /*30c80*/  LDL R182, [R1+0x1094] ;  /* 0x0010940001b67983 */ /* 0x000ee80000100800 */
[----:B------:R1:W-:Y:S02]  /*30c90*/  STL.64 [R1+0x2b70], R110 ;  /* 0x002b706e01007387 */ /* 0x0003e40000100a00 */
[----:B-1----:R-:W-:-:S04]  /*30ca0*/  IMAD.WIDE R122, R207, 0x4, R240 ;  /* 0x00000004cf7a7825 */ /* 0x002fc800078e02f0 */
[--C-:B------:R-:W-:Y:S02]  /*30cb0*/  IMAD.WIDE R110, R174, 0x4, R240.reuse ;  /* 0x00000004ae6e7825 */ /* 0x100fe400078e02f0 */
[----:B------:R-:W3:Y:S04]  /*30cc0*/  LDL R174, [R1+0x106c] ;  /* 0x00106c0001ae7983 */ /* 0x000ee80000100800 */
[----:B------:R-:W-:Y:S04]  /*30cd0*/  STL.64 [R1+0x2b58], R122 ;  /* 0x002b587a01007387 */ /* 0x000fe80000100a00 */
[----:B------:R1:W-:Y:S02]  /*30ce0*/  STL.64 [R1+0x2b40], R110 ;  /* 0x002b406e01007387 */ /* 0x0003e40000100a00 */
[----:B-1----:R-:W-:-:S02]  /*30cf0*/  IMAD.WIDE R110, R150, 0x4, R240 ;  /* 0x00000004966e7825 */ /* 0x002fc400078e02f0 */
[----:B------:R-:W3:Y:S02]  /*30d00*/  LDL R150, [R1+0x1070] ;  /* 0x0010700001967983 */ /* 0x000ee40000100800 */
[----:B------:R-:W-:-:S05]  /*30d10*/  IMAD.WIDE R122, R206, 0x4, R240 ;  /* 0x00000004ce7a7825 */ /* 0x000fca00078e02f0 */
[----:B------:R1:W-:Y:S04]  /*30d20*/  STL.64 [R1+0x2b28], R122 ;  /* 0x002b287a01007387 */ /* 0x0003e80000100a00 */
[----:B------:R2:W-:Y:S01]  /*30d30*/  STL.64 [R1+0x2b10], R110 ;  /* 0x002b106e01007387 */ /* 0x0005e20000100a00 */
[----:B-1----:R-:W-:-:S04]  /*30d40*/  IMAD.WIDE R122, R205, 0x4, R240 ;  /* 0x00000004cd7a7825 */ /* 0x002fc800078e02f0 */
[--C-:B--2---:R-:W-:Y:S02]  /*30d50*/  IMAD.WIDE R110, R198, 0x4, R240.reuse ;  /* 0x00000004c66e7825 */ /* 0x104fe400078e02f0 */
[----:B------:R-:W2:Y:S04]  /*30d60*/  LDL R198, [R1+0x1074] ;  /* 0x0010740001c67983 */ /* 0x000ea80000100800 */
[----:B------:R1:W-:Y:S04]  /*30d70*/  STL.64 [R1+0x2af8], R122 ;  /* 0x002af87a01007387 */ /* 0x0003e80000100a00 */
[----:B------:R1:W-:Y:S02]  /*30d80*/  STL.64 [R1+0x2ae8], R110 ;  /* 0x002ae86e01007387 */ /* 0x0003e40000100a00 */
[----:B-1----:R-:W-:-:S04]  /*30d90*/  IMAD.WIDE R122, R204, 0x4, R240 ;  /* 0x00000004cc7a7825 */ /* 0x002fc800078e02f0 */
[--C-:B------:R-:W-:Y:S02]  /*30da0*/  IMAD.WIDE R110, R196, 0x4, R240.reuse ;  /* 0x00000004c46e7825 */ /* 0x100fe400078e02f0 */
[----:B------:R-:W2:Y:S04]  /*30db0*/  LDL R196, [R1+0x105c] ;  /* 0x00105c0001c47983 */ /* 0x000ea80000100800 */
[----:B------:R4:W-:Y:S04]  /*30dc0*/  STL.64 [R1+0x2ad0], R122 ;  /* 0x002ad07a01007387 */ /* 0x0009e80000100a00 */
[----:B------:R1:W-:Y:S01]  /*30dd0*/  STL.64 [R1+0x2a68], R110 ;  /* 0x002a686e01007387 */ /* 0x0003e20000100a00 */
[----:B----4-:R-:W-:-:S03]  /*30de0*/  IMAD.WIDE R122, R181, 0x4, R240 ;  /* 0x00000004b57a7825 */ /* 0x010fc600078e02f0 */
[----:B------:R-:W4:Y:S04]  /*30df0*/  LDL R181, [R1+0x1060] ;  /* 0x0010600001b57983 */ /* 0x000f280000100800 */
[----:B------:R-:W-:Y:S01]  /*30e00*/  STL.64 [R1+0x28c8], R122 ;  /* 0x0028c87a01007387 */ /* 0x000fe20000100a00 */
[----:B-1----:R-:W-:-:S03]  /*30e10*/  IMAD.WIDE R110, R179, 0x4, R240 ;  /* 0x00000004b36e7825 */ /* 0x002fc600078e02f0 */
[----:B------:R-:W4:Y:S04]  /*30e20*/  LDL R179, [R1+0x1078] ;  /* 0x0010780001b37983 */ /* 0x000f280000100800 */
[----:B------:R1:W-:Y:S01]  /*30e30*/  STL.64 [R1+0x28b0], R110 ;  /* 0x0028b06e01007387 */ /* 0x0003e20000100a00 */
[----:B------:R-:W-:-:S05]  /*30e40*/  IMAD.WIDE R124, R203, 0x4, R240 ;  /* 0x00000004cb7c7825 */ /* 0x000fca00078e02f0 */
[----:B------:R-:W-:Y:S01]  /*30e50*/  STL.64 [R1+0x28a0], R124 ;  /* 0x0028a07c01007387 */ /* 0x000fe20000100a00 */
[----:B-1----:R-:W-:-:S04]  /*30e60*/  IMAD.WIDE R110, R202, 0x4, R240 ;  /* 0x00000004ca6e7825 */ /* 0x002fc800078e02f0 */
[--C-:B------:R-:W-:Y:S02]  /*30e70*/  IMAD.WIDE R122, R177, 0x4, R240.reuse ;  /* 0x00000004b17a7825 */ /* 0x100fe400078e02f0 */
[----:B------:R-:W4:Y:S04]  /*30e80*/  LDL R177, [R1+0x1064] ;  /* 0x0010640001b17983 */ /* 0x000f280000100800 */
[----:B------:R1:W-:Y:S04]  /*30e90*/  STL.64 [R1+0x2890], R110 ;  /* 0x0028906e01007387 */ /* 0x0003e80000100a00 */
[----:B------:R1:W-:Y:S02]  /*30ea0*/  STL.64 [R1+0x2888], R122 ;  /* 0x0028887a01007387 */ /* 0x0003e40000100a00 */
[----:B-1----:R-:W-:-:S04]  /*30eb0*/  IMAD.WIDE R110, R201, 0x4, R240 ;  /* 0x00000004c96e7825 */ /* 0x002fc800078e02f0 */
[--C-:B------:R-:W-:Y:S02]  /*30ec0*/  IMAD.WIDE R122, R195, 0x4, R240.reuse ;  /* 0x00000004c37a7825 */ /* 0x100fe400078e02f0 */
        /* <DEDUP_REMOVED lines=9> */
[----:B-1----:R-:W-:-:S02]  /*30f60*/  IMAD.WIDE R110, R183, 0x4, R240 ;  /* 0x00000004b76e7825 */ /* 0x002fc400078e02f0 */
[----:B------:R-:W4:Y:S04]  /*30f70*/  LDL R183, [R1+0x1030] ;  /* 0x0010300001b77983 */ /* 0x000f280000100800 */
[----:B------:R3:W-:Y:S01]  /*30f80*/  STL.64 [R1+0x2860], R110 ;  /* 0x0028606e01007387 */ /* 0x0007e20000100a00 */
[----:B------:R-:W-:-:S04]  /*30f90*/  IMAD.WIDE R122, R199, 0x4, R240 ;  /* 0x00000004c77a7825 */ /* 0x000fc800078e02f0 */
[----:B------:R-:W-:-:S04]  /*30fa0*/  IMAD.WIDE R124, R161, 0x4, R240 ;  /* 0x00000004a17c7825 */ /* 0x000fc800078e02f0 */
[--C-:B---3--:R-:W-:Y:S02]  /*30fb0*/  IMAD.WIDE R110, R182, 0x4, R240.reuse ;  /* 0x00000004b66e7825 */ /* 0x108fe400078e02f0 */
[----:B------:R-:W3:Y:S04]  /*30fc0*/  LDL R182, [R1+0x104c] ;  /* 0x00104c0001b67983 */ /* 0x000ee80000100800 */
[----:B------:R1:W-:Y:S04]  /*30fd0*/  STL.64 [R1+0x2858], R122 ;  /* 0x0028587a01007387 */ /* 0x0003e80000100a00 */
[----:B------:R1:W-:Y:S02]  /*30fe0*/  STL.64 [R1+0x2850], R110 ;  /* 0x0028506e01007387 */ /* 0x0003e40000100a00 */
[----:B-1----:R-:W-:-:S02]  /*30ff0*/  IMAD.WIDE R122, R94, 0x4, R240 ;  /* 0x000000045e7a7825 */ /* 0x002fc400078e02f0 */
[----:B------:R-:W3:Y:S02]  /*31000*/  LDL.LU R94, [R1+0xb234] ;  /* 0x00b23400015e7983 */ /* 0x000ee40000300800 */
[--C-:B------:R-:W-:Y:S02]  /*31010*/  IMAD.WIDE R110, R174, 0x4, R240.reuse ;  /* 0x00000004ae6e7825 */ /* 0x100fe400078e02f0 */
        /* <DEDUP_REMOVED lines=8> */
[----:B------:R2:W-:Y:S04]  /*310a0*/  STL.64 [R1+0x2830], R110 ;  /* 0x0028306e01007387 */ /* 0x0005e80000100a00 */
[----:B------:R-:W3:Y:S01]  /*310b0*/  LDL.LU R161, [R1+0xb22c] ;  /* 0x00b22c0001a17983 */ /* 0x000ee20000300800 */
[----:B-1----:R-:W-:-:S03]  /*310c0*/  IMAD.WIDE R122, R128, 0x4, R240 ;  /* 0x00000004807a7825 */ /* 0x002fc600078e02f0 */
[----:B------:R1:W-:Y:S04]  /*310d0*/  STL.64 [R1+0x2828], R124 ;  /* 0x0028287c01007387 */ /* 0x0003e80000100a00 */
[----:B------:R-:W3:Y:S01]  /*310e0*/  LDL R128, [R1+0x1058] ;  /* 0x0010580001807983 */ /* 0x000ee20000100800 */
[----:B--2---:R-:W-:-:S05]  /*310f0*/  IMAD.WIDE R110, R198, 0x4, R240 ;  /* 0x00000004c66e7825 */ /* 0x004fca00078e02f0 */
[----:B------:R2:W-:Y:S01]  /*31100*/  STL.64 [R1+0x2820], R110 ;  /* 0x0028206e01007387 */ /* 0x0005e20000100a00 */
[----:B-1----:R-:W-:-:S03]  /*31110*/  IMAD.WIDE R124, R96, 0x4, R240 ;  /* 0x00000004607c7825 */ /* 0x002fc600078e02f0 */
[----:B------:R1:W-:Y:S04]  /*31120*/  STL.64 [R1+0x2818], R122 ;  /* 0x0028187a01007387 */ /* 0x0003e80000100a00 */
[----:B------:R-:W3:Y:S01]  /*31130*/  LDL.LU R96, [R1+0xb228] ;  /* 0x00b2280001607983 */ /* 0x000ee20000300800 */
[----:B--2---:R-:W-:-:S05]  /*31140*/  IMAD.WIDE R110, R196, 0x4, R240 ;  /* 0x00000004c46e7825 */ /* 0x004fca00078e02f0 */
[----:B------:R4:W-:Y:S01]  /*31150*/  STL.64 [R1+0x2810], R110 ;  /* 0x0028106e01007387 */ /* 0x0009e20000100a00 */
[----:B-1----:R-:W-:-:S03]  /*31160*/  IMAD.WIDE R122, R99, 0x4, R240 ;  /* 0x00000004637a7825 */ /* 0x002fc600078e02f0 */
[----:B------:R-:W-:Y:S04]  /*31170*/  STL.64 [R1+0x2808], R124 ;  /* 0x0028087c01007387 */ /* 0x000fe80000100a00 */
[----:B------:R-:W2:Y:S01]  /*31180*/  LDL.LU R99, [R1+0xb224] ;  /* 0x00b2240001637983 */ /* 0x000ea20000300800 */
[----:B----4-:R-:W-:-:S05]  /*31190*/  IMAD.WIDE R110, R181, 0x4, R240 ;  /* 0x00000004b56e7825 */ /* 0x010fca00078e02f0 */
[----:B------:R1:W-:Y:S04]  /*311a0*/  STL.64 [R1+0x2800], R110 ;  /* 0x0028006e01007387 */ /* 0x0003e80000100a00 */
[----:B------:R-:W4:Y:S04]  /*311b0*/  LDL R181, [R1+0x1034] ;  /* 0x0010340001b57983 */ /* 0x000f280000100800 */
[----:B------:R1:W-:Y:S02]  /*311c0*/  STL.64 [R1+0x27f8], R122 ;  /* 0x0027f87a01007387 */ /* 0x0003e40000100a00 */
[----:B-1----:R-:W-:-:S05]  /*311d0*/  IMAD.WIDE R110, R179, 0x4, R240 ;  /* 0x00000004b36e7825 */ /* 0x002fca00078e02f0 */
[----:B------:R1:W-:Y:S01]  /*311e0*/  STL.64 [R1+0x27f0], R110 ;  /* 0x0027f06e01007387 */ /* 0x0003e20000100a00 */
[----:B------:R-:W-:-:S03]  /*311f0*/  IMAD.WIDE R122, R131, 0x4, R240 ;  /* 0x00000004837a7825 */ /* 0x000fc600078e02f0 */
[----:B------:R-:W2:Y:S04]  /*31200*/  LDL.LU R131, [R1+0xb220] ;  /* 0x00b2200001837983 */ /* 0x000ea80000300800 */
[----:B------:R-:W2:Y:S04]  /*31210*/  LDL R179, [R1+0x1038] ;  /* 0x0010380001b37983 */ /* 0x000ea80000100800 */
[----:B------:R1:W-:Y:S02]  /*31220*/  STL.64 [R1+0x27e8], R122 ;  /* 0x0027e87a01007387 */ /* 0x0003e40000100a00 */
[----:B-1----:R-:W-:-:S02]  /*31230*/  IMAD.WIDE R110, R177, 0x4, R240 ;  /* 0x00000004b16e7825 */ /* 0x002fc400078e02f0 */
[----:B------:R-:W2:Y:S02]  /*31240*/  LDL R177, [R1+0x103c] ;  /* 0x00103c0001b17983 */ /* 0x000ea40000100800 */
[--C-:B------:R-:W-:Y:S02]  /*31250*/  IMAD.WIDE R122, R118, 0x4, R240.reuse ;  /* 0x00000004767a7825 */ /* 0x100fe400078e02f0 */
[----:B------:R1:W-:Y:S02]  /*31260*/  STL.64 [R1+0x27e0], R110 ;  /* 0x0027e06e01007387 */ /* 0x0003e40000100a00 */
[--C-:B------:R-:W-:Y:S02]  /*31270*/  IMAD.WIDE R124, R105, 0x4, R240.reuse ;  /* 0x00000004697c7825 */ /* 0x100fe400078e02f0 */
[----:B------:R-:W2:Y:S04]  /*31280*/  LDL.LU R118, [R1+0xb21c] ;  /* 0x00b21c0001767983 */ /* 0x000ea80000300800 */
[----:B------:R1:W-:Y:S04]  /*31290*/  STL.64 [R1+0x27d8], R122 ;  /* 0x0027d87a01007387 */ /* 0x0003e80000100a00 */
[----:B------:R-:W2:Y:S01]  /*312a0*/  LDL.LU R105, [R1+0xb218] ;  /* 0x00b2180001697983 */ /* 0x000ea20000300800 */
[----:B-1----:R-:W-:-:S05]  /*312b0*/  IMAD.WIDE R110, R195, 0x4, R240 ;  /* 0x00000004c36e7825 */ /* 0x002fca00078e02f0 */
[----:B------:R1:W-:Y:S04]  /*312c0*/  STL.64 [R1+0x27d0], R110 ;  /* 0x0027d06e01007387 */ /* 0x0003e80000100a00 */
[----:B------:R1:W-:Y:S01]  /*312d0*/  STL.64 [R1+0x27b8], R124 ;  /* 0x0027b87c01007387 */ /* 0x0003e20000100a00 */
[----:B------:R-:W-:-:S04]  /*312e0*/  IMAD.WIDE R122, R194, 0x4, R240 ;  /* 0x00000004c27a7825 */ /* 0x000fc800078e02f0 */
[--C-:B-1----:R-:W-:Y:S02]  /*312f0*/  IMAD.WIDE R110, R119, 0x4, R240.reuse ;  /* 0x00000004776e7825 */ /* 0x102fe400078e02f0 */
[----:B------:R-:W2:Y:S04]  /*31300*/  LDL.LU R119, [R1+0xb214] ;  /* 0x00b2140001777983 */ /* 0x000ea80000300800 */
[----:B------:R1:W-:Y:S01]  /*31310*/  STL.64 [R1+0x27b0], R122 ;  /* 0x0027b07a01007387 */ /* 0x0003e20000100a00 */
[----:B------:R-:W-:-:S03]  /*31320*/  IMAD.WIDE R124, R185, 0x4, R240 ;  /* 0x00000004b97c7825 */ /* 0x000fc600078e02f0 */
[----:B------:R1:W-:Y:S02]  /*31330*/  STL.64 [R1+0x27a8], R110 ;  /* 0x0027a86e01007387 */ /* 0x0003e40000100a00 */
[----:B-1----:R-:W-:-:S04]  /*31340*/  IMAD.WIDE R122, R192, 0x4, R240 ;  /* 0x00000004c07a7825 */ /* 0x002fc800078e02f0 */
[--C-:B------:R-:W-:Y:S01]  /*31350*/  IMAD.WIDE R110, R183, 0x4, R240.reuse ;  /* 0x00000004b76e7825 */ /* 0x100fe200078e02f0 */
[----:B------:R1:W-:Y:S04]  /*31360*/  STL.64 [R1+0x27a0], R122 ;  /* 0x0027a07a01007387 */ /* 0x0003e80000100a00 */
[----:B------:R-:W-:Y:S01]  /*31370*/  STL.64 [R1+0x2798], R124 ;  /* 0x0027987c01007387 */ /* 0x000fe20000100a00 */
[----:B-1----:R-:W-:-:S03]  /*31380*/  IMAD.WIDE R122, R175, 0x4, R240 ;  /* 0x00000004af7a7825 */ /* 0x002fc600078e02f0 */
[----:B------:R-:W2:Y:S04]  /*31390*/  LDL R175, [R1+0x1028] ;  /* 0x0010280001af7983 */ /* 0x000ea80000100800 */
[----:B------:R-:W-:Y:S04]  /*313a0*/  STL.64 [R1+0x2790], R110 ;  /* 0x0027906e01007387 */ /* 0x000fe80000100a00 */
[----:B------:R1:W-:Y:S02]  /*313b0*/  STL.64 [R1+0x2780], R122 ;  /* 0x0027807a01007387 */ /* 0x0003e40000100a00 */
[----:B-1----:R-:W-:-:S02]  /*313c0*/  IMAD.WIDE R122, R116, 0x4, R240 ;  /* 0x00000004747a7825 */ /* 0x002fc400078e02f0 */
[----:B------:R-:W2:Y:S02]  /*313d0*/  LDL R116, [R1+0x102c] ;  /* 0x00102c0001747983 */ /* 0x000ea40000100800 */
[----:B---3--:R-:W-:-:S05]  /*313e0*/  IMAD.WIDE R110, R182, 0x4, R240 ;  /* 0x00000004b66e7825 */ /* 0x008fca00078e02f0 */
[----:B------:R-:W-:Y:S04]  /*313f0*/  STL.64 [R1+0x2778], R110 ;  /* 0x0027786e01007387 */ /* 0x000fe80000100a00 */
[----:B------:R1:W-:Y:S02]  /*31400*/  STL.64 [R1+0x2770], R122 ;  /* 0x0027707a01007387 */ /* 0x0003e40000100a00 */
[----:B-1----:R-:W-:-:S04]  /*31410*/  IMAD.WIDE R122, R158, 0x4, R240 ;  /* 0x000000049e7a7825 */ /* 0x002fc800078e02f0 */
[--C-:B------:R-:W-:Y:S02]  /*31420*/  IMAD.WIDE R110, R174, 0x4, R240.reuse ;  /* 0x00000004ae6e7825 */ /* 0x100fe400078e02f0 */
[----:B------:R-:W3:Y:S04]  /*31430*/  LDL R174, [R1+0x1ce4] ;  /* 0x001ce40001ae7983 */ /* 0x000ee80000100800 */
[----:B------:R1:W-:Y:S04]  /*31440*/  STL.64 [R1+0x2768], R110 ;  /* 0x0027686e01007387 */ /* 0x0003e80000100a00 */
[----:B------:R1:W-:Y:S04]  /*31450*/  STL.64 [R1+0x2760], R122 ;  /* 0x0027607a01007387 */ /* 0x0003e80000100a00 */
[----:B------:R-:W3:Y:S01]  /*31460*/  LDL R158, [R1+0x1cec] ;  /* 0x001cec00019e7983 */ /* 0x000ee20000100800 */
[----:B-1----:R-:W-:-:S04]  /*31470*/  IMAD.WIDE R110, R150, 0x4, R240 ;  /* 0x00000004966e7825 */ /* 0x002fc800078e02f0 */
[--C-:B------:R-:W-:Y:S01]  /*31480*/  IMAD.WIDE R122, R144, 0x4, R240.reuse ;  /* 0x00000004907a7825 */ /* 0x100fe200078e02f0 */
[----:B------:R1:W-:Y:S04]  /*31490*/  STL.64 [R1+0x2758], R110 ;  /* 0x0027586e01007387 */ /* 0x0003e80000100a00 */
[----:B------:R-:W3:Y:S04]  /*314a0*/  LDL R150, [R1+0x1d0c] ;  /* 0x001d0c0001967983 */ /* 0x000ee80000100800 */
[----:B------:R1:W-:Y:S04]  /*314b0*/  STL.64 [R1+0x2750], R122 ;  /* 0x0027507a01007387 */ /* 0x0003e80000100a00 */
[----:B------:R-:W3:Y:S01]  /*314c0*/  LDL R196, [R1+0x1bb8] ;  /* 0x001bb80001c47983 */ /* 0x000ee20000100800 */
[----:B-1----:R-:W-:-:S03]  /*314d0*/  IMAD.WIDE R110, R128, 0x4, R240 ;  /* 0x00000004806e7825 */ /* 0x002fc600078e02f0 */
[----:B------:R-:W3:Y:S04]  /*314e0*/  LDL R195, [R1+0x1bb4] ;  /* 0x001bb40001c37983 */ /* 0x000ee80000100800 */
[----:B------:R1:W-:Y:S04]  /*314f0*/  STL.64 [R1+0x2748], R110 ;  /* 0x0027486e01007387 */ /* 0x0003e80000100a00 */
[----:B------:R-:W3:Y:S01]  /*31500*/  LDL R144, [R1+0x1d18] ;  /* 0x001d180001907983 */ /* 0x000ee20000100800 */
[----:B------:R-:W-:-:S03]  /*31510*/  IMAD.WIDE R122, R82, 0x4, R240 ;  /* 0x00000004527a7825 */ /* 0x000fc600078e02f0 */
[----:B------:R-:W3:Y:S01]  /*31520*/  LDL R128, [R1+0x1d50] ;  /* 0x001d500001807983 */ /* 0x000ee20000100800 */
[----:B-1----:R-:W-:-:S05]  /*31530*/  IMAD.WIDE R110, R83, 0x4, R240 ;  /* 0x00000004536e7825 */ /* 0x002fca00078e02f0 */
[----:B------:R2:W-:Y:S01]  /*31540*/  STL.64 [R1+0x2740], R110 ;  /* 0x0027406e01007387 */ /* 0x0005e20000100a00 */
[----:B------:R-:W-:-:S04]  /*31550*/  IMAD.WIDE R82, R81, 0x4, R240 ;  /* 0x0000000451527825 */ /* 0x000fc800078e02f0 */
[----:B----4-:R-:W-:-:S05]  /*31560*/  IMAD.WIDE R124, R181, 0x4, R240 ;  /* 0x00000004b57c7825 */ /* 0x010fca00078e02f0 */
[----:B------:R-:W-:Y:S04]  /*31570*/  STL.64 [R1+0x2738], R124 ;  /* 0x0027387c01007387 */ /* 0x000fe80000100a00 */
[----:B------:R-:W-:Y:S01]  /*31580*/  STL.64 [R1+0x2730], R122 ;  /* 0x0027307a01007387 */ /* 0x000fe20000100a00 */
[----:B--2---:R-:W-:-:S05]  /*31590*/  IMAD.WIDE R110, R179, 0x4, R240 ;  /* 0x00000004b36e7825 */ /* 0x004fca00078e02f0 */
[----:B------:R-:W-:Y:S04]  /*315a0*/  STL.64 [R1+0x2728], R110 ;  /* 0x0027286e01007387 */ /* 0x000fe80000100a00 */
[----:B------:R-:W2:Y:S01]  /*315b0*/  LDL R194, [R1+0x1d58] ;  /* 0x001d580001c27983 */ /* 0x000ea20000100800 */
[----:B------:R-:W-:-:S03]  /*315c0*/  IMAD.WIDE R80, R177, 0x4, R240 ;  /* 0x00000004b1507825 */ /* 0x000fc600078e02f0 */
[----:B------:R1:W-:Y:S04]  /*315d0*/  STL.64 [R1+0x2720], R82 ;  /* 0x0027205201007387 */ /* 0x0003e80000100a00 */
[----:B------:R-:W4:Y:S04]  /*315e0*/  LDL R192, [R1+0x1b94] ;  /* 0x001b940001c07983 */ /* 0x000f280000100800 */
[----:B------:R1:W-:Y:S04]  /*315f0*/  STL.64 [R1+0x2718], R80 ;  /* 0x0027185001007387 */ /* 0x0003e80000100a00 */
[----:B------:R-:W4:Y:S04]  /*31600*/  LDL R185, [R1+0x1098] ;  /* 0x0010980001b97983 */ /* 0x000f280000100800 */
[----:B------:R-:W4:Y:S04]  /*31610*/  LDL R183, [R1+0x109c] ;  /* 0x00109c0001b77983 */ /* 0x000f280000100800 */
[----:B------:R-:W4:Y:S04]  /*31620*/  LDL R182, [R1+0x1b88] ;  /* 0x001b880001b67983 */ /* 0x000f280000100800 */
[----:B------:R-:W4:Y:S04]  /*31630*/  LDL R181, [R1+0x1b7c] ;  /* 0x001b7c0001b57983 */ /* 0x000f280000100800 */
[----:B------:R-:W4:Y:S01]  /*31640*/  LDL R179, [R1+0x1d60] ;  /* 0x001d600001b37983 */ /* 0x000f220000100800 */
[----:B-1----:R-:W-:-:S03]  /*31650*/  IMAD.WIDE R82, R79, 0x4, R240 ;  /* 0x000000044f527825 */ /* 0x002fc600078e02f0 */
[----:B------:R-:W4:Y:S01]  /*31660*/  LDL R177, [R1+0x10f0] ;  /* 0x0010f00001b17983 */ /* 0x000f220000100800 */
[----:B------:R-:W-:-:S03]  /*31670*/  IMAD.WIDE R78, R78, 0x4, R240 ;  /* 0x000000044e4e7825 */ /* 0x000fc600078e02f0 */
[----:B------:R-:W-:Y:S01]  /*31680*/  STL.64 [R1+0x2710], R82 ;  /* 0x0027105201007387 */ /* 0x000fe20000100a00 */
[----:B------:R-:W-:-:S03]  /*31690*/  IMAD.WIDE R80, R175, 0x4, R240 ;  /* 0x00000004af507825 */ /* 0x000fc600078e02f0 */
[----:B------:R-:W4:Y:S04]  /*316a0*/  LDL R175, [R1+0x10f4] ;  /* 0x0010f40001af7983 */ /* 0x000f280000100800 */
[----:B------:R1:W-:Y:S04]  /*316b0*/  STL.64 [R1+0x2708], R80 ;  /* 0x0027085001007387 */ /* 0x0003e80000100a00 */
[----:B------:R1:W-:Y:S02]  /*316c0*/  STL.64 [R1+0x2700], R78 ;  /* 0x0027004e01007387 */ /* 0x0003e40000100a00 */
[----:B-1----:R-:W-:-:S02]  /*316d0*/  IMAD.WIDE R80, R116, 0x4, R240 ;  /* 0x0000000474507825 */ /* 0x002fc400078e02f0 */
[----:B------:R-:W4:Y:S02]  /*316e0*/  LDL R116, [R1+0x10e4] ;  /* 0x0010e40001747983 */ /* 0x000f240000100800 */
[--C-:B------:R-:W-:Y:S02]  /*316f0*/  IMAD.WIDE R78, R76, 0x4, R240.reuse ;  /* 0x000000044c4e7825 */ /* 0x100fe400078e02f0 */
[----:B------:R-:W-:Y:S02]  /*31700*/  STL.64 [R1+0x26f8], R80 ;  /* 0x0026f85001007387 */ /* 0x000fe40000100a00 */
[--C-:B---3--:R-:W-:Y:S02]  /*31710*/  IMAD.WIDE R76, R174, 0x4, R240.reuse ;  /* 0x00000004ae4c7825 */ /* 0x108fe400078e02f0 */
[----:B------:R-:W3:Y:S04]  /*31720*/  LDL R174, [R1+0x10e8] ;  /* 0x0010e80001ae7983 */ /* 0x000ee80000100800 */
[----:B------:R1:W-:Y:S04]  /*31730*/  STL.64 [R1+0x26f0], R78 ;  /* 0x0026f04e01007387 */ /* 0x0003e80000100a00 */
[----:B------:R1:W-:Y:S02]  /*31740*/  STL.64 [R1+0x2ba8], R76 ;  /* 0x002ba84c01007387 */ /* 0x0003e40000100a00 */
[----:B-1----:R-:W-:-:S02]  /*31750*/  IMAD.WIDE R78, R158, 0x4, R240 ;  /* 0x000000049e4e7825 */ /* 0x002fc400078e02f0 */
[----:B------:R-:W3:Y:S04]  /*31760*/  LDL R158, [R1+0x10f8] ;  /* 0x0010f800019e7983 */ /* 0x000ee80000100800 */
[----:B------:R-:W-:Y:S01]  /*31770*/  STL.64 [R1+0x2b80], R78 ;  /* 0x002b804e01007387 */ /* 0x000fe20000100a00 */
[----:B------:R-:W-:-:S03]  /*31780*/  IMAD.WIDE R76, R150, 0x4, R240 ;  /* 0x00000004964c7825 */ /* 0x000fc600078e02f0 */
[----:B------:R-:W3:Y:S01]  /*31790*/  LDL R150, [R1+0x10ec] ;  /* 0x0010ec0001967983 */ /* 0x000ee20000100800 */
[----:B------:R-:W-:-:S03]  /*317a0*/  IMAD.WIDE R80, R196, 0x4, R240 ;  /* 0x00000004c4507825 */ /* 0x000fc600078e02f0 */
[----:B------:R1:W-:Y:S04]  /*317b0*/  STL.64 [R1+0x2b68], R76 ;  /* 0x002b684c01007387 */ /* 0x0003e80000100a00 */
[----:B------:R-:W-:Y:S01]  /*317c0*/  STL.64 [R1+0x2b50], R80 ;  /* 0x002b505001007387 */ /* 0x000fe20000100a00 */
[----:B-1----:R-:W-:-:S03]  /*317d0*/  IMAD.WIDE R76, R144, 0x4, R240 ;  /* 0x00000004904c7825 */ /* 0x002fc600078e02f0 */
[----:B------:R-:W3:Y:S01]  /*317e0*/  LDL R144, [R1+0x10c8] ;  /* 0x0010c80001907983 */ /* 0x000ee20000100800 */
[----:B------:R-:W-:-:S05]  /*317f0*/  IMAD.WIDE R78, R195, 0x4, R240 ;  /* 0x00000004c34e7825 */ /* 0x000fca00078e02f0 */
[----:B------:R1:W-:Y:S04]  /*31800*/  STL.64 [R1+0x2b38], R78 ;  /* 0x002b384e01007387 */ /* 0x0003e80000100a00 */
[----:B------:R1:W-:Y:S02]  /*31810*/  STL.64 [R1+0x2b20], R76 ;  /* 0x002b204c01007387 */ /* 0x0003e40000100a00 */
[--C-:B-1----:R-:W-:Y:S02]  /*31820*/  IMAD.WIDE R78, R128, 0x4, R240.reuse ;  /* 0x00000004804e7825 */ /* 0x102fe400078e02f0 */
[----:B------:R-:W3:Y:S02]  /*31830*/  LDL R128, [R1+0x10cc] ;  /* 0x0010cc0001807983 */ /* 0x000ee40000100800 */
[----:B------:R-:W-:-:S02]  /*31840*/  IMAD.WIDE R76, R119, 0x4, R240 ;  /* 0x00000004774c7825 */ /* 0x000fc400078e02f0 */
[----:B------:R-:W-:Y:S04]  /*31850*/  STL.64 [R1+0x2b08], R78 ;  /* 0x002b084e01007387 */ /* 0x000fe80000100a00 */
[----:B------:R-:W3:Y:S04]  /*31860*/  LDL R119, [R1+0x10d0] ;  /* 0x0010d00001777983 */ /* 0x000ee80000100800 */
[----:B------:R2:W-:Y:S04]  /*31870*/  STL.64 [R1+0x2af0], R76 ;  /* 0x002af04c01007387 */ /* 0x0005e80000100a00 */
[----:B------:R-:W3:Y:S04]  /*31880*/  LDL R246, [R1+0x1a8c] ;  /* 0x001a8c0001f67983 */ /* 0x000ee80000100800 */
[----:B------:R-:W3:Y:S01]  /*31890*/  LDL R247, [R1+0x10d8] ;  /* 0x0010d80001f77983 */ /* 0x000ee20000100800 */
[----:B--2---:R-:W-:-:S05]  /*318a0*/  IMAD.WIDE R76, R194, 0x4, R240 ;  /* 0x00000004c24c7825 */ /* 0x004fca00078e02f0 */
[----:B------:R1:W-:Y:S01]  /*318b0*/  STL.64 [R1+0x2ae0], R76 ;  /* 0x002ae04c01007387 */ /* 0x0003e20000100a00 */
[----:B----4-:R-:W-:-:S04]  /*318c0*/  IMAD.WIDE R80, R192, 0x4, R240 ;  /* 0x00000004c0507825 */ /* 0x010fc800078e02f0 */
[--C-:B------:R-:W-:Y:S01]  /*318d0*/  IMAD.WIDE R78, R185, 0x4, R240.reuse ;  /* 0x00000004b94e7825 */ /* 0x100fe200078e02f0 */
[----:B------:R2:W-:Y:S03]  /*318e0*/  STL.64 [R1+0x2ac8], R80 ;  /* 0x002ac85001007387 */ /* 0x0005e60000100a00 */
[--C-:B-1----:R-:W-:Y:S01]  /*318f0*/  IMAD.WIDE R76, R183, 0x4, R240.reuse ;  /* 0x00000004b74c7825 */ /* 0x102fe200078e02f0 */
[----:B------:R1:W-:Y:S04]  /*31900*/  STL.64 [R1+0x2a30], R78 ;  /* 0x002a304e01007387 */ /* 0x0003e80000100a00 */
[----:B------:R4:W-:Y:S01]  /*31910*/  STL.64 [R1+0x28b8], R76 ;  /* 0x0028b84c01007387 */ /* 0x0009e20000100a00 */
[----:B--2---:R-:W-:-:S04]  /*31920*/  IMAD.WIDE R80, R182, 0x4, R240 ;  /* 0x00000004b6507825 */ /* 0x004fc800078e02f0 */
[--C-:B-1----:R-:W-:Y:S01]  /*31930*/  IMAD.WIDE R78, R181, 0x4, R240.reuse ;  /* 0x00000004b54e7825 */ /* 0x102fe200078e02f0 */
[----:B------:R1:W-:Y:S03]  /*31940*/  STL.64 [R1+0x28a8], R80 ;  /* 0x0028a85001007387 */ /* 0x0003e60000100a00 */
[--C-:B----4-:R-:W-:Y:S01]  /*31950*/  IMAD.WIDE R76, R179, 0x4, R240.reuse ;  /* 0x00000004b34c7825 */ /* 0x110fe200078e02f0 */
[----:B------:R2:W-:Y:S03]  /*31960*/  STL.64 [R1+0x2898], R78 ;  /* 0x0028984e01007387 */ /* 0x0005e60000100a00 */
[--C-:B-1----:R-:W-:Y:S02]  /*31970*/  IMAD.WIDE R80, R105, 0x4, R240.reuse ;  /* 0x0000000469507825 */ /* 0x102fe400078e02f0 */
[----:B------:R-:W4:Y:S04]  /*31980*/  LDL.LU R105, [R1+0xb210] ;  /* 0x00b2100001697983 */ /* 0x000f280000300800 */
[----:B------:R1:W-:Y:S01]  /*31990*/  STL.64 [R1+0x2788], R76 ;  /* 0x0027884c01007387 */ /* 0x0003e20000100a00 */
[----:B--2---:R-:W-:-:S03]  /*319a0*/  IMAD.WIDE R78, R118, 0x4, R240 ;  /* 0x00000004764e7825 */ /* 0x004fc600078e02f0 */
[----:B------:R2:W-:Y:S04]  /*319b0*/  STL.64 [R1+0x26e8], R80 ;  /* 0x0026e85001007387 */ /* 0x0005e80000100a00 */
[----:B------:R-:W4:Y:S01]  /*319c0*/  LDL R118, [R1+0x10b4] ;  /* 0x0010b40001767983 */ /* 0x000f220000100800 */
[----:B-1----:R-:W-:-:S05]  /*319d0*/  IMAD.WIDE R76, R177, 0x4, R240 ;  /* 0x00000004b14c7825 */ /* 0x002fca00078e02f0 */
[----:B------:R1:W-:Y:S04]  /*319e0*/  STL.64 [R1+0x26e0], R76 ;  /* 0x0026e04c01007387 */ /* 0x0003e80000100a00 */
[----:B------:R1:W-:Y:S01]  /*319f0*/  STL.64 [R1+0x26d8], R78 ;  /* 0x0026d84e01007387 */ /* 0x0003e20000100a00 */
[----:B--2---:R-:W-:-:S04]  /*31a00*/  IMAD.WIDE R80, R115, 0x4, R240 ;  /* 0x0000000473507825 */ /* 0x004fc800078e02f0 */
[----:B-1----:R-:W-:-:S04]  /*31a10*/  IMAD.WIDE R76, R175, 0x4, R240 ;  /* 0x00000004af4c7825 */ /* 0x002fc800078e02f0 */
[--C-:B------:R-:W-:Y:S02]  /*31a20*/  IMAD.WIDE R78, R106, 0x4, R240.reuse ;  /* 0x000000046a4e7825 */ /* 0x100fe400078e02f0 */
[----:B------:R-:W2:Y:S04]  /*31a30*/  LDL.LU R106, [R1+0xb20c] ;  /* 0x00b20c00016a7983 */ /* 0x000ea80000300800 */
[----:B------:R1:W-:Y:S02]  /*31a40*/  STL.64 [R1+0x26d0], R76 ;  /* 0x0026d04c01007387 */ /* 0x0003e40000100a00 */
[--C-:B-1----:R-:W-:Y:S02]  /*31a50*/  IMAD.WIDE R76, R116, 0x4, R240.reuse ;  /* 0x00000004744c7825 */ /* 0x102fe400078e02f0 */
[----:B------:R-:W2:Y:S04]  /*31a60*/  LDL R116, [R1+0x10d4] ;  /* 0x0010d40001747983 */ /* 0x000ea80000100800 */
[----:B------:R-:W-:Y:S04]  /*31a70*/  STL.64 [R1+0x26c8], R78 ;  /* 0x0026c84e01007387 */ /* 0x000fe80000100a00 */
[----:B------:R1:W-:Y:S04]  /*31a80*/  STL.64 [R1+0x26c0], R76 ;  /* 0x0026c04c01007387 */ /* 0x0003e80000100a00 */
[----:B------:R-:W2:Y:S04]  /*31a90*/  LDL.LU R115, [R1+0xb208] ;  /* 0x00b2080001737983 */ /* 0x000ea80000300800 */
[----:B------:R3:W-:Y:S01]  /*31aa0*/  STL.64 [R1+0x2308], R80 ;  /* 0x0023085001007387 */ /* 0x0007e20000100a00 */
[----:B-1----:R-:W-:-:S03]  /*31ab0*/  IMAD.WIDE R76, R104, 0x4, R240 ;  /* 0x00000004684c7825 */ /* 0x002fc600078e02f0 */
[----:B------:R-:W2:Y:S01]  /*31ac0*/  LDL.LU R104, [R1+0xb204] ;  /* 0x00b2040001687983 */ /* 0x000ea20000300800 */
[----:B---3--:R-:W-:-:S05]  /*31ad0*/  IMAD.WIDE R78, R174, 0x4, R240 ;  /* 0x00000004ae4e7825 */ /* 0x008fca00078e02f0 */
[----:B------:R1:W-:Y:S04]  /*31ae0*/  STL.64 [R1+0x2300], R78 ;  /* 0x0023004e01007387 */ /* 0x0003e80000100a00 */
[----:B------:R3:W-:Y:S01]  /*31af0*/  STL.64 [R1+0x22f8], R76 ;  /* 0x0022f84c01007387 */ /* 0x0007e20000100a00 */
[----:B------:R-:W-:-:S04]  /*31b00*/  IMAD.WIDE R80, R158, 0x4, R240 ;  /* 0x000000049e507825 */ /* 0x000fc800078e02f0 */
[--C-:B-1----:R-:W-:Y:S01]  /*31b10*/  IMAD.WIDE R78, R153, 0x4, R240.reuse ;  /* 0x00000004994e7825 */ /* 0x102fe200078e02f0 */
[----:B------:R-:W-:Y:S04]  /*31b20*/  STL.64 [R1+0x22f0], R80 ;  /* 0x0022f05001007387 */ /* 0x000fe80000100a00 */
[----:B------:R-:W2:Y:S01]  /*31b30*/  LDL R177, [R1+0x10dc] ;  /* 0x0010dc0001b17983 */ /* 0x000ea20000100800 */
[----:B---3--:R-:W-:-:S03]  /*31b40*/  IMAD.WIDE R76, R150, 0x4, R240 ;  /* 0x00000004964c7825 */ /* 0x008fc600078e02f0 */
[----:B------:R1:W-:Y:S04]  /*31b50*/  STL.64 [R1+0x22e8], R78 ;  /* 0x0022e84e01007387 */ /* 0x0003e80000100a00 */
[----:B------:R3:W-:Y:S04]  /*31b60*/  STL.64 [R1+0x22e0], R76 ;  /* 0x0022e04c01007387 */ /* 0x0007e80000100a00 */
[----:B------:R-:W2:Y:S01]  /*31b70*/  LDL R175, [R1+0x10e0] ;  /* 0x0010e00001af7983 */ /* 0x000ea20000100800 */
[----:B-1----:R-:W-:-:S05]  /*31b80*/  IMAD.WIDE R78, R147, 0x4, R240 ;  /* 0x00000004934e7825 */ /* 0x002fca00078e02f0 */
[----:B------:R1:W-:Y:S01]  /*31b90*/  STL.64 [R1+0x22d8], R78 ;  /* 0x0022d84e01007387 */ /* 0x0003e20000100a00 */
[----:B---3--:R-:W-:-:S03]  /*31ba0*/  IMAD.WIDE R76, R144, 0x4, R240 ;  /* 0x00000004904c7825 */ /* 0x008fc600078e02f0 */
[----:B------:R-:W3:Y:S04]  /*31bb0*/  LDL R174, [R1+0x10b8] ;  /* 0x0010b80001ae7983 */ /* 0x000ee80000100800 */
[----:B------:R1:W-:Y:S02]  /*31bc0*/  STL.64 [R1+0x22d0], R76 ;  /* 0x0022d04c01007387 */ /* 0x0003e40000100a00 */
[----:B-1----:R-:W-:-:S05]  /*31bd0*/  IMAD.WIDE R78, R129, 0x4, R240 ;  /* 0x00000004814e7825 */ /* 0x002fca00078e02f0 */
[----:B------:R1:W-:Y:S04]  /*31be0*/  STL.64 [R1+0x22c8], R78 ;  /* 0x0022c84e01007387 */ /* 0x0003e80000100a00 */
[----:B------:R-:W3:Y:S01]  /*31bf0*/  LDL R158, [R1+0x10bc] ;  /* 0x0010bc00019e7983 */ /* 0x000ee20000100800 */
[----:B------:R-:W-:-:S04]  /*31c00*/  IMAD.WIDE R80, R121, 0x4, R240 ;  /* 0x0000000479507825 */ /* 0x000fc800078e02f0 */
[----:B------:R-:W-:-:S04]  /*31c10*/  IMAD.WIDE R76, R128, 0x4, R240 ;  /* 0x00000004804c7825 */ /* 0x000fc800078e02f0 */
[--C-:B-1----:R-:W-:Y:S01]  /*31c20*/  IMAD.WIDE R78, R119, 0x4, R240.reuse ;  /* 0x00000004774e7825 */ /* 0x102fe200078e02f0 */
[----:B------:R1:W-:Y:S04]  /*31c30*/  STL.64 [R1+0x22c0], R76 ;  /* 0x0022c04c01007387 */ /* 0x0003e80000100a00 */
[----:B------:R-:W-:Y:S04]  /*31c40*/  STL.64 [R1+0x22b8], R80 ;  /* 0x0022b85001007387 */ /* 0x000fe80000100a00 */
[----:B------:R-:W3:Y:S01]  /*31c50*/  LDL R153, [R1+0x2360] ;  /* 0x0023600001997983 */ /* 0x000ee20000100800 */
[----:B-1----:R-:W-:-:S03]  /*31c60*/  IMAD.WIDE R76, R109, 0x4, R240 ;  /* 0x000000046d4c7825 */ /* 0x002fc600078e02f0 */
[----:B------:R-:W-:Y:S04]  /*31c70*/  STL.64 [R1+0x22b0], R78 ;  /* 0x0022b04e01007387 */ /* 0x000fe80000100a00 */
[----:B------:R-:W3:Y:S04]  /*31c80*/  LDL R150, [R1+0x1c44] ;  /* 0x001c440001967983 */ /* 0x000ee80000100800 */
[----:B------:R1:W-:Y:S04]  /*31c90*/  STL.64 [R1+0x22a8], R76 ;  /* 0x0022a84c01007387 */ /* 0x0003e80000100a00 */
[----:B------:R-:W3:Y:S04]  /*31ca0*/  LDL R147, [R1+0x1e74] ;  /* 0x001e740001937983 */ /* 0x000ee80000100800 */
[----:B------:R-:W3:Y:S01]  /*31cb0*/  LDL R144, [R1+0x237c] ;  /* 0x00237c0001907983 */ /* 0x000ee20000100800 */
[----:B-1----:R-:W-:-:S03]  /*31cc0*/  IMAD.WIDE R76, R117, 0x4, R240 ;  /* 0x00000004754c7825 */ /* 0x002fc600078e02f0 */
[----:B------:R-:W3:Y:S04]  /*31cd0*/  LDL R129, [R1+0x23ac] ;  /* 0x0023ac0001817983 */ /* 0x000ee80000100800 */
[----:B------:R-:W3:Y:S04]  /*31ce0*/  LDL R128, [R1+0x1c54] ;  /* 0x001c540001807983 */ /* 0x000ee80000100800 */
[----:B------:R-:W3:Y:S04]  /*31cf0*/  LDL R121, [R1+0x2328] ;  /* 0x0023280001797983 */ /* 0x000ee80000100800 */
[----:B------:R-:W3:Y:S04]  /*31d00*/  LDL R119, [R1+0x1c50] ;  /* 0x001c500001777983 */ /* 0x000ee80000100800 */
[----:B------:R-:W3:Y:S01]  /*31d10*/  LDL R109, [R1+0x23b4] ;  /* 0x0023b400016d7983 */ /* 0x000ee20000100800 */
[----:B------:R-:W-:-:S04]  /*31d20*/  IMAD.WIDE R80, R176, 0x4, R240 ;  /* 0x00000004b0507825 */ /* 0x000fc800078e02f0 */
[--C-:B----4-:R-:W-:Y:S02]  /*31d30*/  IMAD.WIDE R78, R118, 0x4, R240.reuse ;  /* 0x00000004764e7825 */ /* 0x110fe400078e02f0 */
[----:B------:R-:W4:Y:S04]  /*31d40*/  LDL R118, [R1+0x1c58] ;  /* 0x001c580001767983 */ /* 0x000f280000100800 */
[----:B------:R-:W-:Y:S04]  /*31d50*/  STL.64 [R1+0x22a0], R78 ;  /* 0x0022a04e01007387 */ /* 0x000fe80000100a00 */
[----:B------:R-:W4:Y:S04]  /*31d60*/  LDL R117, [R1+0x233c] ;  /* 0x00233c0001757983 */ /* 0x000f280000100800 */
[----:B------:R1:W-:Y:S02]  /*31d70*/  STL.64 [R1+0x2298], R76 ;  /* 0x0022984c01007387 */ /* 0x0003e40000100a00 */
[----:B-1----:R-:W-:-:S04]  /*31d80*/  IMAD.WIDE R76, R246, 0x4, R240 ;  /* 0x00000004f64c7825 */ /* 0x002fc800078e02f0 */
[--C-:B--2---:R-:W-:Y:S02]  /*31d90*/  IMAD.WIDE R78, R116, 0x4, R240.reuse ;  /* 0x00000004744e7825 */ /* 0x104fe400078e02f0 */
[----:B------:R-:W2:Y:S04]  /*31da0*/  LDL R116, [R1+0x23bc] ;  /* 0x0023bc0001747983 */ /* 0x000ea80000100800 */
[----:B------:R1:W-:Y:S04]  /*31db0*/  STL.64 [R1+0x2290], R78 ;  /* 0x0022904e01007387 */ /* 0x0003e80000100a00 */
[----:B------:R-:W-:Y:S04]  /*31dc0*/  STL [R1+0xb1f8], R246 ;  /* 0x00b1f8f601007387 */ /* 0x000fe80000100800 */
[----:B------:R1:W-:Y:S02]  /*31dd0*/  STL.64 [R1+0x2288], R76 ;  /* 0x0022884c01007387 */ /* 0x0003e40000100a00 */
[----:B-1----:R-:W-:-:S02]  /*31de0*/  IMAD.WIDE R78, R247, 0x4, R240 ;  /* 0x00000004f74e7825 */ /* 0x002fc400078e02f0 */
[----:B------:R-:W-:Y:S04]  /*31df0*/  STL [R1+0xb1fc], R247 ;  /* 0x00b1fcf701007387 */ /* 0x000fe80000100800 */
[----:B------:R1:W-:Y:S01]  /*31e00*/  STL.64 [R1+0x2280], R78 ;  /* 0x0022804e01007387 */ /* 0x0003e20000100a00 */
[----:B------:R-:W-:-:S05]  /*31e10*/  IMAD.WIDE R76, R178, 0x4, R240 ;  /* 0x00000004b24c7825 */ /* 0x000fca00078e02f0 */
[----:B------:R1:W-:Y:S02]  /*31e20*/  STL.64 [R1+0x2278], R76 ;  /* 0x0022784c01007387 */ /* 0x0003e40000100a00 */
[----:B-1----:R-:W-:-:S05]  /*31e30*/  IMAD.WIDE R78, R177, 0x4, R240 ;  /* 0x00000004b14e7825 */ /* 0x002fca00078e02f0 */
[----:B------:R1:W-:Y:S04]  /*31e40*/  STL.64 [R1+0x2270], R78 ;  /* 0x0022704e01007387 */ /* 0x0003e80000100a00 */
[----:B------:R1:W-:Y:S01]  /*31e50*/  STL.64 [R1+0x2268], R80 ;  /* 0x0022685001007387 */ /* 0x0003e20000100a00 */
[----:B------:R-:W-:-:S04]  /*31e60*/  IMAD.WIDE R76, R175, 0x4, R240 ;  /* 0x00000004af4c7825 */ /* 0x000fc800078e02f0 */
[--C-:B-1----:R-:W-:Y:S02]  /*31e70*/  IMAD.WIDE R78, R112, 0x4, R240.reuse ;  /* 0x00000004704e7825 */ /* 0x102fe400078e02f0 */
[----:B------:R-:W2:Y:S02]  /*31e80*/  LDL R112, [R1+0x23a8] ;  /* 0x0023a80001707983 */ /* 0x000ea40000100800 */
[--C-:B------:R-:W-:Y:S02]  /*31e90*/  IMAD.WIDE R80, R159, 0x4, R240.reuse ;  /* 0x000000049f507825 */ /* 0x100fe400078e02f0 */
[----:B------:R3:W-:Y:S04]  /*31ea0*/  STL.64 [R1+0x2260], R76 ;  /* 0x0022604c01007387 */ /* 0x0007e80000100a00 */
[----:B------:R1:W-:Y:S01]  /*31eb0*/  STL.64 [R1+0x2258], R78 ;  /* 0x0022584e01007387 */ /* 0x0003e20000100a00 */
[----:B---3--:R-:W-:-:S05]  /*31ec0*/  IMAD.WIDE R76, R174, 0x4, R240 ;  /* 0x00000004ae4c7825 */ /* 0x008fca00078e02f0 */
[----:B------:R3:W-:Y:S01]  /*31ed0*/  STL.64 [R1+0x2250], R76 ;  /* 0x0022504c01007387 */ /* 0x0007e20000100a00 */
[----:B-1----:R-:W-:-:S03]  /*31ee0*/  IMAD.WIDE R78, R158, 0x4, R240 ;  /* 0x000000049e4e7825 */ /* 0x002fc600078e02f0 */
[----:B------:R-:W-:Y:S04]  /*31ef0*/  STL.64 [R1+0x2248], R80 ;  /* 0x0022485001007387 */ /* 0x000fe80000100a00 */
[----:B------:R1:W-:Y:S01]  /*31f00*/  STL [R1+0xb200], R193 ;  /* 0x00b200c101007387 */ /* 0x0003e20000100800 */
[----:B---3--:R-:W-:-:S03]  /*31f10*/  IMAD.WIDE R76, R193, 0x4, R240 ;  /* 0x00000004c14c7825 */ /* 0x008fc600078e02f0 */
[----:B------:R3:W-:Y:S04]  /*31f20*/  STL.64 [R1+0x2240], R78 ;  /* 0x0022404e01007387 */ /* 0x0007e80000100a00 */
[----:B-1----:R-:W2:Y:S01]  /*31f30*/  LDL R193, [R1+0x23a0] ;  /* 0x0023a00001c17983 */ /* 0x002ea20000100800 */
[----:B------:R-:W-:-:S03]  /*31f40*/  IMAD.WIDE R80, R153, 0x4, R240 ;  /* 0x0000000499507825 */ /* 0x000fc600078e02f0 */
[----:B------:R1:W-:Y:S04]  /*31f50*/  STL.64 [R1+0x2238], R76 ;  /* 0x0022384c01007387 */ /* 0x0003e80000100a00 */
[----:B------:R1:W-:Y:S01]  /*31f60*/  STL.64 [R1+0x33d8], R80 ;  /* 0x0033d85001007387 */ /* 0x0003e20000100a00 */
[----:B---3--:R-:W-:-:S04]  /*31f70*/  IMAD.WIDE R78, R150, 0x4, R240 ;  /* 0x00000004964e7825 */ /* 0x008fc800078e02f0 */
[--C-:B-1----:R-:W-:Y:S01]  /*31f80*/  IMAD.WIDE R76, R147, 0x4, R240.reuse ;  /* 0x00000004934c7825 */ /* 0x102fe200078e02f0 */
[----:B------:R1:W-:Y:S03]  /*31f90*/  STL.64 [R1+0x5a58], R78 ;  /* 0x005a584e01007387 */ /* 0x0003e60000100a00 */
[--C-:B------:R-:W-:Y:S01]  /*31fa0*/  IMAD.WIDE R80, R144, 0x4, R240.reuse ;  /* 0x0000000490507825 */ /* 0x100fe200078e02f0 */
[----:B------:R3:W-:Y:S04]  /*31fb0*/  STL.64 [R1+0x2c10], R76 ;  /* 0x002c104c01007387 */ /* 0x0007e80000100a00 */
[----:B------:R3:W-:Y:S01]  /*31fc0*/  STL.64 [R1+0x3468], R80 ;  /* 0x0034685001007387 */ /* 0x0007e20000100a00 */
[----:B-1----:R-:W-:-:S04]  /*31fd0*/  IMAD.WIDE R78, R129, 0x4, R240 ;  /* 0x00000004814e7825 */ /* 0x002fc800078e02f0 */
[--C-:B---3--:R-:W-:Y:S01]  /*31fe0*/  IMAD.WIDE R76, R128, 0x4, R240.reuse ;  /* 0x00000004804c7825 */ /* 0x108fe200078e02f0 */
[----:B------:R1:W-:Y:S03]  /*31ff0*/  STL.64 [R1+0x3eb0], R78 ;  /* 0x003eb04e01007387 */ /* 0x0003e60000100a00 */
[--C-:B------:R-:W-:Y:S01]  /*32000*/  IMAD.WIDE R80, R121, 0x4, R240.reuse ;  /* 0x0000000479507825 */ /* 0x100fe200078e02f0 */
[----:B------:R3:W-:Y:S04]  /*32010*/  STL.64 [R1+0x5a70], R76 ;  /* 0x005a704c01007387 */ /* 0x0007e80000100a00 */
[----:B------:R3:W-:Y:S01]  /*32020*/  STL.64 [R1+0x2c30], R80 ;  /* 0x002c305001007387 */ /* 0x0007e20000100a00 */
[----:B-1----:R-:W-:-:S04]  /*32030*/  IMAD.WIDE R78, R119, 0x4, R240 ;  /* 0x00000004774e7825 */ /* 0x002fc800078e02f0 */
[--C-:B---3--:R-:W-:Y:S02]  /*32040*/  IMAD.WIDE R76, R109, 0x4, R240.reuse ;  /* 0x000000046d4c7825 */ /* 0x108fe400078e02f0 */
[----:B------:R-:W3:Y:S04]  /*32050*/  LDL R109, [R1+0x23c4] ;  /* 0x0023c400016d7983 */ /* 0x000ee80000100800 */
[----:B------:R4:W-:Y:S04]  /*32060*/  STL.64 [R1+0x3490], R78 ;  /* 0x0034904e01007387 */ /* 0x0009e80000100a00 */
[----:B------:R-:W3:Y:S04]  /*32070*/  LDL R246, [R1+0x2374] ;  /* 0x0023740001f67983 */ /* 0x000ee80000100800 */
[----:B------:R1:W-:Y:S04]  /*32080*/  STL.64 [R1+0x3ed0], R76 ;  /* 0x003ed04c01007387 */ /* 0x0003e80000100a00 */
[----:B------:R-:W3:Y:S01]  /*32090*/  LDL R80, [R1+0x1c6c] ;  /* 0x001c6c0001507983 */ /* 0x000ee20000100800 */
[----:B----4-:R-:W-:-:S05]  /*320a0*/  IMAD.WIDE R78, R118, 0x4, R240 ;  /* 0x00000004764e7825 */ /* 0x010fca00078e02f0 */
[----:B------:R-:W-:Y:S01]  /*320b0*/  STL.64 [R1+0x5a88], R78 ;  /* 0x005a884e01007387 */ /* 0x000fe20000100a00 */
[----:B-1----:R-:W-:-:S03]  /*320c0*/  IMAD.WIDE R76, R117, 0x4, R240 ;  /* 0x00000004754c7825 */ /* 0x002fc600078e02f0 */
[----:B------:R-:W4:Y:S04]  /*320d0*/  LDL R231, [R1+0x1c78] ;  /* 0x001c780001e77983 */ /* 0x000f280000100800 */
[----:B------:R2:W-:Y:S04]  /*320e0*/  STL.64 [R1+0x2c50], R76 ;  /* 0x002c504c01007387 */ /* 0x0005e80000100a00 */
[----:B------:R-:W4:Y:S01]  /*320f0*/  LDL R247, [R1+0x2394] ;  /* 0x0023940001f77983 */ /* 0x000f220000100800 */
[----:B--2---:R-:W-:-:S04]  /*32100*/  IMAD.WIDE R76, R116, 0x4, R240 ;  /* 0x00000004744c7825 */ /* 0x004fc800078e02f0 */
[----:B------:R-:W-:-:S05]  /*32110*/  IMAD.WIDE R78, R193, 0x4, R240 ;  /* 0x00000004c14e7825 */ /* 0x000fca00078e02f0 */
[----:B------:R-:W-:Y:S04]  /*32120*/  STL.64 [R1+0x34a8], R78 ;  /* 0x0034a84e01007387 */ /* 0x000fe80000100a00 */
[----:B------:R-:W2:Y:S04]  /*32130*/  LDL R236, [R1+0x1100] ;  /* 0x0011000001ec7983 */ /* 0x000ea80000100800 */
[----:B------:R1:W-:Y:S02]  /*32140*/  STL.64 [R1+0x3f10], R76 ;  /* 0x003f104c01007387 */ /* 0x0003e40000100a00 */
[----:B-1----:R-:W-:-:S02]  /*32150*/  IMAD.WIDE R76, R104, 0x4, R240 ;  /* 0x00000004684c7825 */ /* 0x002fc400078e02f0 */
[----:B------:R-:W2:Y:S04]  /*32160*/  LDL R104, [R1+0x23d4] ;  /* 0x0023d40001687983 */ /* 0x000ea80000100800 */
[----:B------:R-:W2:Y:S04]  /*32170*/  LDL.LU R249, [R1+0x1c88] ;  /* 0x001c880001f97983 */ /* 0x000ea80000300800 */
[----:B------:R1:W-:Y:S01]  /*32180*/  STL.64 [R1+0x5b00], R76 ;  /* 0x005b004c01007387 */ /* 0x0003e20000100a00 */
[----:B------:R-:W-:-:S03]  /*32190*/  IMAD.WIDE R78, R112, 0x4, R240 ;  /* 0x00000004704e7825 */ /* 0x000fc600078e02f0 */
[----:B------:R-:W2:Y:S01]  /*321a0*/  LDL.LU R238, [R1+0x1c7c] ;  /* 0x001c7c0001ee7983 */ /* 0x000ea20000300800 */
[----:B-1----:R-:W-:-:S05]  /*321b0*/  IMAD.WIDE R76, R115, 0x4, R240 ;  /* 0x00000004734c7825 */ /* 0x002fca00078e02f0 */
[----:B------:R1:W-:Y:S04]  /*321c0*/  STL.64 [R1+0x2da0], R76 ;  /* 0x002da04c01007387 */ /* 0x0003e80000100a00 */
[----:B-1----:R-:W2:Y:S04]  /*321d0*/  LDL R77, [R1+0x10fc] ;  /* 0x0010fc00014d7983 */ /* 0x002ea80000100800 */
[----:B------:R-:W2:Y:S04]  /*321e0*/  LDL.LU R239, [R1+0x23e4] ;  /* 0x0023e40001ef7983 */ /* 0x000ea80000300800 */
[----:B------:R1:W-:Y:S04]  /*321f0*/  STL.64 [R1+0x34c8], R78 ;  /* 0x0034c84e01007387 */ /* 0x0003e80000100a00 */
[----:B------:R-:W2:Y:S04]  /*32200*/  LDL.LU R237, [R1+0x1c98] ;  /* 0x001c980001ed7983 */ /* 0x000ea80000300800 */
[----:B------:R-:W2:Y:S04]  /*32210*/  LDL.LU R234, [R1+0x1c84] ;  /* 0x001c840001ea7983 */ /* 0x000ea80000300800 */
[----:B------:R-:W2:Y:S04]  /*32220*/  LDL.LU R235, [R1+0x1c90] ;  /* 0x001c900001eb7983 */ /* 0x000ea80000300800 */
[----:B------:R-:W2:Y:S04]  /*32230*/  LDL.LU R76, [R1+0x1c94] ;  /* 0x001c9400014c7983 */ /* 0x000ea80000300800 */
[----:B------:R-:W2:Y:S04]  /*32240*/  LDL.LU R248, [R1+0x1c9c] ;  /* 0x001c9c0001f87983 */ /* 0x000ea80000300800 */
[----:B-1----:R-:W2:Y:S04]  /*32250*/  LDL.LU R78, [R1+0x23b0] ;  /* 0x0023b000014e7983 */ /* 0x002ea80000300800 */
[----:B------:R-:W2:Y:S04]  /*32260*/  LDL.LU R79, [R1+0x1c8c] ;  /* 0x001c8c00014f7983 */ /* 0x000ea80000300800 */
[----:B------:R-:W2:Y:S04]  /*32270*/  LDL.LU R81, [R1+0x2430] ;  /* 0x0024300001517983 */ /* 0x000ea80000300800 */
[----:B------:R-:W2:Y:S04]  /*32280*/  LDL.LU R232, [R1+0x1ca0] ;  /* 0x001ca00001e87983 */ /* 0x000ea80000300800 */
[----:B------:R-:W2:Y:S04]  /*32290*/  LDL.LU R233, [R1+0x23b8] ;  /* 0x0023b80001e97983 */ /* 0x000ea80000300800 */
[----:B------:R-:W2:Y:S01]  /*322a0*/  LDL.LU R230, [R1+0x23d8] ;  /* 0x0023d80001e67983 */ /* 0x000ea20000300800 */
[----:B---3--:R-:W-:-:S03]  /*322b0*/  IMAD.WIDE R110, R109, 0x4, R240 ;  /* 0x000000046d6e7825 */ /* 0x008fc600078e02f0 */
[----:B------:R-:W3:Y:S04]  /*322c0*/  LDL.LU R82, [R1+0x1cac] ;  /* 0x001cac0001527983 */ /* 0x000ee80000300800 */
[----:B------:R-:W3:Y:S01]  /*322d0*/  LDL.LU R83, [R1+0x1ca8] ;  /* 0x001ca80001537983 */ /* 0x000ee20000300800 */
[----:B------:R-:W-:-:S03]  /*322e0*/  IMAD.WIDE R116, R106, 0x4, R240 ;  /* 0x000000046a747825 */ /* 0x000fc600078e02f0 */
[----:B------:R-:W3:Y:S04]  /*322f0*/  LDL.LU R228, [R1+0x23c0] ;  /* 0x0023c00001e47983 */ /* 0x000ee80000300800 */
[----:B------:R1:W-:Y:S01]  /*32300*/  STL.64 [R1+0x3f30], R110 ;  /* 0x003f306e01007387 */ /* 0x0003e20000100a00 */
[----:B------:R-:W-:-:S03]  /*32310*/  IMAD.WIDE R118, R105, 0x4, R240 ;  /* 0x0000000469767825 */ /* 0x000fc600078e02f0 */
[----:B------:R-:W3:Y:S04]  /*32320*/  LDL.LU R229, [R1+0x23e8] ;  /* 0x0023e80001e57983 */ /* 0x000ee80000300800 */
[----:B------:R4:W-:Y:S01]  /*32330*/  STL.64 [R1+0x5b18], R116 ;  /* 0x005b187401007387 */ /* 0x0009e20000100a00 */
[----:B-1----:R-:W-:-:S05]  /*32340*/  IMAD.WIDE R110, R246, 0x4, R240 ;  /* 0x00000004f66e7825 */ /* 0x002fca00078e02f0 */
[----:B------:R1:W-:Y:S01]  /*32350*/  STL.64 [R1+0x33c0], R110 ;  /* 0x0033c06e01007387 */ /* 0x0003e20000100a00 */
[----:B----4-:R-:W-:-:S03]  /*32360*/  IMAD.WIDE R116, R231, 0x4, R240 ;  /* 0x00000004e7747825 */ /* 0x010fc600078e02f0 */
[----:B------:R-:W-:Y:S04]  /*32370*/  STL.64 [R1+0x34f0], R118 ;  /* 0x0034f07601007387 */ /* 0x000fe80000100a00 */
[----:B------:R-:W4:Y:S01]  /*32380*/  LDL R200, [R1+0x1130] ;  /* 0x0011300001c87983 */ /* 0x000f220000100800 */
[----:B-1----:R-:W-:-:S05]  /*32390*/  IMAD.WIDE R110, R80, 0x4, R240 ;  /* 0x00000004506e7825 */ /* 0x002fca00078e02f0 */
[----:B------:R1:W-:Y:S04]  /*323a0*/  STL.64 [R1+0x3f58], R110 ;  /* 0x003f586e01007387 */ /* 0x0003e80000100a00 */
[----:B------:R2:W-:Y:S04]  /*323b0*/  STL.64 [R1+0x5b30], R116 ;  /* 0x005b307401007387 */ /* 0x0005e80000100a00 */
[----:B------:R-:W3:Y:S01]  /*323c0*/  LDL.LU R226, [R1+0x1cb0] ;  /* 0x001cb00001e27983 */ /* 0x000ee20000300800 */
[----:B-1----:R-:W-:-:S05]  /*323d0*/  IMAD.WIDE R110, R247, 0x4, R240 ;  /* 0x00000004f76e7825 */ /* 0x002fca00078e02f0 */
[----:B------:R1:W-:Y:S01]  /*323e0*/  STL.64 [R1+0x33b8], R110 ;  /* 0x0033b86e01007387 */ /* 0x0003e20000100a00 */
[----:B--2---:R-:W-:-:S05]  /*323f0*/  IMAD.WIDE R116, R236, 0x4, R240 ;  /* 0x00000004ec747825 */ /* 0x004fca00078e02f0 */
[----:B------:R-:W-:Y:S04]  /*32400*/  STL.64 [R1+0x3508], R116 ;  /* 0x0035087401007387 */ /* 0x000fe80000100a00 */
[----:B------:R-:W2:Y:S01]  /*32410*/  LDL.LU R227, [R1+0x1cc4] ;  /* 0x001cc40001e37983 */ /* 0x000ea20000300800 */
[----:B-1----:R-:W-:-:S05]  /*32420*/  IMAD.WIDE R110, R104, 0x4, R240 ;  /* 0x00000004686e7825 */ /* 0x002fca00078e02f0 */
[----:B------:R1:W-:Y:S04]  /*32430*/  STL.64 [R1+0x3f90], R110 ;  /* 0x003f906e01007387 */ /* 0x0003e80000100a00 */
[----:B------:R-:W2:Y:S01]  /*32440*/  LDL.LU R224, [R1+0x1ca4] ;  /* 0x001ca40001e07983 */ /* 0x000ea20000300800 */
[----:B------:R-:W-:-:S05]  /*32450*/  IMAD.WIDE R104, R249, 0x4, R240 ;  /* 0x00000004f9687825 */ /* 0x000fca00078e02f0 */
[----:B------:R1:W-:Y:S02]  /*32460*/  STL.64 [R1+0x5b48], R104 ;  /* 0x005b486801007387 */ /* 0x0003e40000100a00 */
[----:B-1----:R-:W-:-:S05]  /*32470*/  IMAD.WIDE R110, R238, 0x4, R240 ;  /* 0x00000004ee6e7825 */ /* 0x002fca00078e02f0 */
[----:B------:R1:W-:Y:S01]  /*32480*/  STL.64 [R1+0x33b0], R110 ;  /* 0x0033b06e01007387 */ /* 0x0003e20000100a00 */
[----:B------:R-:W-:-:S04]  /*32490*/  IMAD.WIDE R116, R77, 0x4, R240 ;  /* 0x000000044d747825 */ /* 0x000fc800078e02f0 */
[--C-:B------:R-:W-:Y:S01]  /*324a0*/  IMAD.WIDE R104, R239, 0x4, R240.reuse ;  /* 0x00000004ef687825 */ /* 0x100fe200078e02f0 */
[----:B------:R-:W-:Y:S03]  /*324b0*/  STL.64 [R1+0x3548], R116 ;  /* 0x0035487401007387 */ /* 0x000fe60000100a00 */
[--C-:B-1----:R-:W-:Y:S01]  /*324c0*/  IMAD.WIDE R110, R237, 0x4, R240.reuse ;  /* 0x00000004ed6e7825 */ /* 0x102fe200078e02f0 */
[----:B------:R-:W-:Y:S04]  /*324d0*/  STL.64 [R1+0xb1a0], R236 ;  /* 0x00b1a0ec01007387 */ /* 0x000fe80000100a00 */
[----:B------:R1:W-:Y:S04]  /*324e0*/  STL.64 [R1+0x3fb0], R104 ;  /* 0x003fb06801007387 */ /* 0x0003e80000100a00 */
[----:B------:R1:W-:Y:S04]  /*324f0*/  STL.64 [R1+0x5bc0], R110 ;  /* 0x005bc06e01007387 */ /* 0x0003e80000100a00 */
[----:B------:R-:W-:Y:S01]  /*32500*/  STL.64 [R1+0xb1a8], R234 ;  /* 0x00b1a8ea01007387 */ /* 0x000fe20000100a00 */
[----:B-1----:R-:W-:-:S04]  /*32510*/  IMAD.WIDE R104, R234, 0x4, R240 ;  /* 0x00000004ea687825 */ /* 0x002fc800078e02f0 */
[--C-:B------:R-:W-:Y:S01]  /*32520*/  IMAD.WIDE R110, R235, 0x4, R240.reuse ;  /* 0x00000004eb6e7825 */ /* 0x100fe200078e02f0 */
[----:B------:R1:W-:Y:S04]  /*32530*/  STL.64 [R1+0x33a8], R104 ;  /* 0x0033a86801007387 */ /* 0x0003e80000100a00 */
[----:B------:R-:W-:Y:S04]  /*32540*/  STL.64 [R1+0x3570], R110 ;  /* 0x0035706e01007387 */ /* 0x000fe80000100a00 */
[----:B------:R1:W-:Y:S02]  /*32550*/  STL.64 [R1+0xb1b0], R76 ;  /* 0x00b1b04c01007387 */ /* 0x0003e40000100a00 */
[----:B-1----:R-:W-:-:S05]  /*32560*/  IMAD.WIDE R104, R76, 0x4, R240 ;  /* 0x000000044c687825 */ /* 0x002fca00078e02f0 */
[----:B------:R1:W-:Y:S01]  /*32570*/  STL.64 [R1+0x3ff8], R104 ;  /* 0x003ff86801007387 */ /* 0x0003e20000100a00 */
[----:B------:R-:W-:-:S03]  /*32580*/  IMAD.WIDE R76, R248, 0x4, R240 ;  /* 0x00000004f84c7825 */ /* 0x000fc600078e02f0 */
[----:B------:R-:W-:Y:S04]  /*32590*/  STL.64 [R1+0xb1b8], R248 ;  /* 0x00b1b8f801007387 */ /* 0x000fe80000100a00 */
[----:B------:R1:W-:Y:S02]  /*325a0*/  STL.64 [R1+0x5bd8], R76 ;  /* 0x005bd84c01007387 */ /* 0x0003e40000100a00 */
[--C-:B-1----:R-:W-:Y:S02]  /*325b0*/  IMAD.WIDE R104, R78, 0x4, R240.reuse ;  /* 0x000000044e687825 */ /* 0x102fe400078e02f0 */
[----:B------:R1:W-:Y:S04]  /*325c0*/  STL.64 [R1+0xb1c0], R78 ;  /* 0x00b1c04e01007387 */ /* 0x0003e80000100a00 */
[----:B------:R1:W-:Y:S01]  /*325d0*/  STL.64 [R1+0x33a0], R104 ;  /* 0x0033a06801007387 */ /* 0x0003e20000100a00 */
[----:B------:R-:W-:-:S04]  /*325e0*/  IMAD.WIDE R76, R79, 0x4, R240 ;  /* 0x000000044f4c7825 */ /* 0x000fc800078e02f0 */
[--C-:B-1----:R-:W-:Y:S01]  /*325f0*/  IMAD.WIDE R78, R232, 0x4, R240.reuse ;  /* 0x00000004e84e7825 */ /* 0x102fe200078e02f0 */
[----:B------:R1:W-:Y:S03]  /*32600*/  STL.64 [R1+0x3840], R76 ;  /* 0x0038404c01007387 */ /* 0x0003e60000100a00 */
[----:B------:R-:W-:-:S05]  /*32610*/  IMAD.WIDE R104, R81, 0x4, R240 ;  /* 0x0000000451687825 */ /* 0x000fca00078e02f0 */
[----:B------:R4:W-:Y:S01]  /*32620*/  STL.64 [R1+0x5120], R104 ;  /* 0x0051206801007387 */ /* 0x0009e20000100a00 */
[----:B-1----:R-:W-:-:S03]  /*32630*/  IMAD.WIDE R76, R233, 0x4, R240 ;  /* 0x00000004e94c7825 */ /* 0x002fc600078e02f0 */
[----:B------:R-:W-:Y:S04]  /*32640*/  STL.64 [R1+0xb1c8], R232 ;  /* 0x00b1c8e801007387 */ /* 0x000fe80000100a00 */
[----:B------:R3:W-:Y:S01]  /*32650*/  STL.64 [R1+0x5c50], R78 ;  /* 0x005c504e01007387 */ /* 0x0007e20000100a00 */
[----:B----4-:R-:W-:-:S03]  /*32660*/  IMAD.WIDE R104, R230, 0x4, R240 ;  /* 0x00000004e6687825 */ /* 0x010fc600078e02f0 */
[----:B------:R1:W-:Y:S04]  /*32670*/  STL.64 [R1+0x3398], R76 ;  /* 0x0033984c01007387 */ /* 0x0003e80000100a00 */
[----:B------:R-:W-:Y:S01]  /*32680*/  STL.64 [R1+0x3d48], R104 ;  /* 0x003d486801007387 */ /* 0x000fe20000100a00 */
[----:B---3--:R-:W-:-:S03]  /*32690*/  IMAD.WIDE R78, R82, 0x4, R240 ;  /* 0x00000004524e7825 */ /* 0x008fc600078e02f0 */
[----:B------:R-:W-:Y:S01]  /*326a0*/  STL.64 [R1+0xb1d0], R82 ;  /* 0x00b1d05201007387 */ /* 0x000fe20000100a00 */
[----:B-1----:R-:W-:-:S03]  /*326b0*/  IMAD.WIDE R76, R83, 0x4, R240 ;  /* 0x00000004534c7825 */ /* 0x002fc600078e02f0 */
[----:B------:R-:W-:Y:S04]  /*326c0*/  STL.64 [R1+0x5138], R78 ;  /* 0x0051384e01007387 */ /* 0x000fe80000100a00 */
[----:B------:R-:W3:Y:S04]  /*326d0*/  LDL.LU R225, [R1+0x23f4] ;  /* 0x0023f40001e17983 */ /* 0x000ee80000300800 */
[----:B------:R1:W-:Y:S04]  /*326e0*/  STL.64 [R1+0x5c68], R76 ;  /* 0x005c684c01007387 */ /* 0x0003e80000100a00 */
[----:B------:R-:W4:Y:S04]  /*326f0*/  LDL R197, [R1+0x1124] ;  /* 0x0011240001c57983 */ /* 0x000f280000100800 */
[----:B------:R-:W4:Y:S01]  /*32700*/  LDL.LU R222, [R1+0x1ccc] ;  /* 0x001ccc0001de7983 */ /* 0x000f220000300800 */
[----:B-1----:R-:W-:-:S05]  /*32710*/  IMAD.WIDE R76, R228, 0x4, R240 ;  /* 0x00000004e44c7825 */ /* 0x002fca00078e02f0 */
[----:B------:R1:W-:Y:S01]  /*32720*/  STL.64 [R1+0x3390], R76 ;  /* 0x0033904c01007387 */ /* 0x0003e20000100a00 */
[----:B------:R-:W-:-:S03]  /*32730*/  IMAD.WIDE R78, R229, 0x4, R240 ;  /* 0x00000004e54e7825 */ /* 0x000fc600078e02f0 */
[----:B------:R-:W4:Y:S04]  /*32740*/  LDL.LU R223, [R1+0x1cc8] ;  /* 0x001cc80001df7983 */ /* 0x000f280000300800 */
[----:B------:R-:W4:Y:S01]  /*32750*/  LDL.LU R220, [R1+0x23cc] ;  /* 0x0023cc0001dc7983 */ /* 0x000f220000300800 */
[----:B-1----:R-:W-:-:S03]  /*32760*/  IMAD.WIDE R76, R200, 0x4, R240 ;  /* 0x00000004c84c7825 */ /* 0x002fc600078e02f0 */
[----:B------:R1:W-:Y:S04]  /*32770*/  STL.64 [R1+0x3e28], R78 ;  /* 0x003e284e01007387 */ /* 0x0003e80000100a00 */
[----:B------:R-:W4:Y:S04]  /*32780*/  LDL.LU R221, [R1+0x23fc] ;  /* 0x0023fc0001dd7983 */ /* 0x000f280000300800 */
[----:B------:R-:W4:Y:S01]  /*32790*/  LDL.LU R218, [R1+0x1cc0] ;  /* 0x001cc00001da7983 */ /* 0x000f220000300800 */
[----:B-1----:R-:W-:-:S03]  /*327a0*/  IMAD.WIDE R78, R226, 0x4, R240 ;  /* 0x00000004e24e7825 */ /* 0x002fc600078e02f0 */
[----:B------:R2:W-:Y:S04]  /*327b0*/  STL.64 [R1+0x4050], R76 ;  /* 0x0040504c01007387 */ /* 0x0005e80000100a00 */
[----:B------:R-:W4:Y:S04]  /*327c0*/  LDL.LU R219, [R1+0x1cbc] ;  /* 0x001cbc0001db7983 */ /* 0x000f280000300800 */
[----:B------:R-:W4:Y:S04]  /*327d0*/  LDL.LU R216, [R1+0x1cb8] ;  /* 0x001cb80001d87983 */ /* 0x000f280000300800 */
[----:B------:R-:W-:Y:S01]  /*327e0*/  STL.64 [R1+0x51a0], R78 ;  /* 0x0051a04e01007387 */ /* 0x000fe20000100a00 */
[----:B--2---:R-:W-:-:S03]  /*327f0*/  IMAD.WIDE R76, R227, 0x4, R240 ;  /* 0x00000004e34c7825 */ /* 0x004fc600078e02f0 */
[----:B------:R-:W-:Y:S04]  /*32800*/  STL.64 [R1+0xb1d8], R226 ;  /* 0x00b1d8e201007387 */ /* 0x000fe80000100a00 */
[----:B------:R-:W2:Y:S04]  /*32810*/  LDL.LU R217, [R1+0x23dc] ;  /* 0x0023dc0001d97983 */ /* 0x000ea80000300800 */
[----:B------:R1:W-:Y:S04]  /*32820*/  STL.64 [R1+0x5c80], R76 ;  /* 0x005c804c01007387 */ /* 0x0003e80000100a00 */
[----:B------:R-:W2:Y:S04]  /*32830*/  LDL.LU R214, [R1+0x240c] ;  /* 0x00240c0001d67983 */ /* 0x000ea80000300800 */
[----:B------:R-:W2:Y:S01]  /*32840*/  LDL.LU R215, [R1+0x242c] ;  /* 0x00242c0001d77983 */ /* 0x000ea20000300800 */
[----:B-1----:R-:W-:-:S05]  /*32850*/  IMAD.WIDE R76, R224, 0x4, R240 ;  /* 0x00000004e04c7825 */ /* 0x002fca00078e02f0 */
[----:B------:R3:W-:Y:S04]  /*32860*/  STL.64 [R1+0x3388], R76 ;  /* 0x0033884c01007387 */ /* 0x0007e80000100a00 */
[----:B------:R-:W2:Y:S04]  /*32870*/  LDL.LU R212, [R1+0x1ce0] ;  /* 0x001ce00001d47983 */ /* 0x000ea80000300800 */
        /* <DEDUP_REMOVED lines=12> */
[----:B------:R-:W2:Y:S01]  /*32940*/  LDL.LU R198, [R1+0x2444] ;  /* 0x0024440001c67983 */ /* 0x000ea20000300800 */
[----:B---3--:R-:W-:-:S05]  /*32950*/  IMAD.WIDE R76, R225, 0x4, R240 ;  /* 0x00000004e14c7825 */ /* 0x008fca00078e02f0 */
[----:B------:R1:W-:Y:S01]  /*32960*/  STL.64 [R1+0x3e20], R76 ;  /* 0x003e204c01007387 */ /* 0x0003e20000100a00 */
[----:B----4-:R-:W-:-:S04]  /*32970*/  IMAD.WIDE R82, R197, 0x4, R240 ;  /* 0x00000004c5527825 */ /* 0x010fc800078e02f0 */
[--C-:B------:R-:W-:Y:S01]  /*32980*/  IMAD.WIDE R78, R222, 0x4, R240.reuse ;  /* 0x00000004de4e7825 */ /* 0x100fe200078e02f0 */
[----:B------:R3:W-:Y:S03]  /*32990*/  STL.64 [R1+0x4070], R82 ;  /* 0x0040705201007387 */ /* 0x0007e60000100a00 */
[--C-:B-1----:R-:W-:Y:S01]  /*329a0*/  IMAD.WIDE R76, R223, 0x4, R240.reuse ;  /* 0x00000004df4c7825 */ /* 0x102fe200078e02f0 */
[----:B------:R-:W-:Y:S04]  /*329b0*/  STL.64 [R1+0xb1e0], R222 ;  /* 0x00b1e0de01007387 */ /* 0x000fe80000100a00 */
[----:B------:R1:W-:Y:S04]  /*329c0*/  STL.64 [R1+0x51f8], R78 ;  /* 0x0051f84e01007387 */ /* 0x0003e80000100a00 */
[----:B------:R-:W4:Y:S04]  /*329d0*/  LDL.LU R199, [R1+0x1d04] ;  /* 0x001d040001c77983 */ /* 0x000f280000300800 */
[----:B------:R1:W-:Y:S01]  /*329e0*/  STL.64 [R1+0x5c98], R76 ;  /* 0x005c984c01007387 */ /* 0x0003e20000100a00 */
[----:B---3--:R-:W-:-:S03]  /*329f0*/  IMAD.WIDE R82, R221, 0x4, R240 ;  /* 0x00000004dd527825 */ /* 0x008fc600078e02f0 */
[----:B------:R-:W3:Y:S01]  /*32a00*/  LDL.LU R196, [R1+0x1d00] ;  /* 0x001d000001c47983 */ /* 0x000ee20000300800 */
[----:B-1----:R-:W-:-:S04]  /*32a10*/  IMAD.WIDE R78, R218, 0x4, R240 ;  /* 0x00000004da4e7825 */ /* 0x002fc800078e02f0 */
[----:B------:R-:W-:-:S05]  /*32a20*/  IMAD.WIDE R76, R220, 0x4, R240 ;  /* 0x00000004dc4c7825 */ /* 0x000fca00078e02f0 */
[----:B------:R1:W-:Y:S04]  /*32a30*/  STL.64 [R1+0x3380], R76 ;  /* 0x0033804c01007387 */ /* 0x0003e80000100a00 */
[----:B------:R-:W-:Y:S04]  /*32a40*/  STL.64 [R1+0x3e18], R82 ;  /* 0x003e185201007387 */ /* 0x000fe80000100a00 */
[----:B------:R-:W-:Y:S01]  /*32a50*/  STL.64 [R1+0xb1e8], R218 ;  /* 0x00b1e8da01007387 */ /* 0x000fe20000100a00 */
[----:B-1----:R-:W-:-:S03]  /*32a60*/  IMAD.WIDE R76, R219, 0x4, R240 ;  /* 0x00000004db4c7825 */ /* 0x002fc600078e02f0 */
[----:B------:R1:W-:Y:S04]  /*32a70*/  STL.64 [R1+0x4098], R78 ;  /* 0x0040984e01007387 */ /* 0x0003e80000100a00 */
[----:B------:R-:W3:Y:S04]  /*32a80*/  LDL.LU R194, [R1+0x2448] ;  /* 0x0024480001c27983 */ /* 0x000ee80000300800 */
[----:B------:R2:W-:Y:S01]  /*32a90*/  STL.64 [R1+0x5210], R76 ;  /* 0x0052104c01007387 */ /* 0x0005e20000100a00 */
[----:B-1----:R-:W-:-:S03]  /*32aa0*/  IMAD.WIDE R78, R216, 0x4, R240 ;  /* 0x00000004d84e7825 */ /* 0x002fc600078e02f0 */
[----:B------:R-:W3:Y:S04]  /*32ab0*/  LDL.LU R195, [R1+0x1d14] ;  /* 0x001d140001c37983 */ /* 0x000ee80000300800 */
[----:B------:R-:W-:Y:S04]  /*32ac0*/  STL.64 [R1+0x5cb0], R78 ;  /* 0x005cb04e01007387 */ /* 0x000fe80000100a00 */
[----:B------:R-:W3:Y:S01]  /*32ad0*/  LDL.LU R192, [R1+0x1d10] ;  /* 0x001d100001c07983 */ /* 0x000ee20000300800 */
[----:B--2---:R-:W-:-:S05]  /*32ae0*/  IMAD.WIDE R76, R217, 0x4, R240 ;  /* 0x00000004d94c7825 */ /* 0x004fca00078e02f0 */
[----:B------:R1:W-:Y:S01]  /*32af0*/  STL.64 [R1+0x3378], R76 ;  /* 0x0033784c01007387 */ /* 0x0003e20000100a00 */
[----:B------:R-:W-:-:S05]  /*32b00*/  IMAD.WIDE R82, R214, 0x4, R240 ;  /* 0x00000004d6527825 */ /* 0x000fca00078e02f0 */
[----:B------:R-:W-:Y:S01]  /*32b10*/  STL.64 [R1+0x3e10], R82 ;  /* 0x003e105201007387 */ /* 0x000fe20000100a00 */
[----:B-1----:R-:W-:-:S03]  /*32b20*/  IMAD.WIDE R76, R215, 0x4, R240 ;  /* 0x00000004d74c7825 */ /* 0x002fc600078e02f0 */
[----:B------:R-:W2:Y:S01]  /*32b30*/  LDL R106, [R1+0x1184] ;  /* 0x00118400016a7983 */ /* 0x000ea20000100800 */
[----:B------:R-:W-:-:S03]  /*32b40*/  IMAD.WIDE R78, R212, 0x4, R240 ;  /* 0x00000004d44e7825 */ /* 0x000fc600078e02f0 */
[----:B------:R1:W-:Y:S04]  /*32b50*/  STL.64 [R1+0x40b0], R76 ;  /* 0x0040b04c01007387 */ /* 0x0003e80000100a00 */
[----:B------:R1:W-:Y:S04]  /*32b60*/  STL.64 [R1+0x5328], R78 ;  /* 0x0053284e01007387 */ /* 0x0003e80000100a00 */
[----:B------:R-:W-:Y:S01]  /*32b70*/  STL.64 [R1+0xb1f0], R212 ;  /* 0x00b1f0d401007387 */ /* 0x000fe20000100a00 */
[----:B-1----:R-:W-:-:S04]  /*32b80*/  IMAD.WIDE R76, R213, 0x4, R240 ;  /* 0x00000004d54c7825 */ /* 0x002fc800078e02f0 */
[--C-:B------:R-:W-:Y:S01]  /*32b90*/  IMAD.WIDE R78, R210, 0x4, R240.reuse ;  /* 0x00000004d24e7825 */ /* 0x100fe200078e02f0 */
[----:B------:R1:W-:Y:S03]  /*32ba0*/  STL.64 [R1+0x5cc8], R76 ;  /* 0x005cc84c01007387 */ /* 0x0003e60000100a00 */
[--C-:B------:R-:W-:Y:S01]  /*32bb0*/  IMAD.WIDE R82, R211, 0x4, R240.reuse ;  /* 0x00000004d3527825 */ /* 0x100fe200078e02f0 */
[----:B------:R1:W-:Y:S04]  /*32bc0*/  STL.64 [R1+0x3370], R78 ;  /* 0x0033704e01007387 */ /* 0x0003e80000100a00 */
[----:B------:R1:W-:Y:S02]  /*32bd0*/  STL.64 [R1+0x3e08], R82 ;  /* 0x003e085201007387 */ /* 0x0003e40000100a00 */
[----:B-1----:R-:W-:-:S04]  /*32be0*/  IMAD.WIDE R76, R208, 0x4, R240 ;  /* 0x00000004d04c7825 */ /* 0x002fc800078e02f0 */
[--C-:B------:R-:W-:Y:S01]  /*32bf0*/  IMAD.WIDE R78, R209, 0x4, R240.reuse ;  /* 0x00000004d14e7825 */ /* 0x100fe200078e02f0 */
[----:B------:R1:W-:Y:S03]  /*32c00*/  STL.64 [R1+0x40d0], R76 ;  /* 0x0040d04c01007387 */ /* 0x0003e60000100a00 */
[--C-:B------:R-:W-:Y:S01]  /*32c10*/  IMAD.WIDE R82, R206, 0x4, R240.reuse ;  /* 0x00000004ce527825 */ /* 0x100fe200078e02f0 */
[----:B------:R1:W-:Y:S04]  /*32c20*/  STL.64 [R1+0x5340], R78 ;  /* 0x0053404e01007387 */ /* 0x0003e80000100a00 */
[----:B------:R-:W-:Y:S04]  /*32c30*/  STL.64 [R1+0x5d40], R82 ;  /* 0x005d405201007387 */ /* 0x000fe80000100a00 */
[----:B------:R-:W2:Y:S01]  /*32c40*/  LDL R104, [R1+0x10c0] ;  /* 0x0010c00001687983 */ /* 0x000ea20000100800 */
[----:B-1----:R-:W-:-:S04]  /*32c50*/  IMAD.WIDE R76, R207, 0x4, R240 ;  /* 0x00000004cf4c7825 */ /* 0x002fc800078e02f0 */
[--C-:B------:R-:W-:Y:S01]  /*32c60*/  IMAD.WIDE R78, R204, 0x4, R240.reuse ;  /* 0x00000004cc4e7825 */ /* 0x100fe200078e02f0 */
[----:B------:R1:W-:Y:S04]  /*32c70*/  STL.64 [R1+0x3368], R76 ;  /* 0x0033684c01007387 */ /* 0x0003e80000100a00 */
[----:B------:R1:W-:Y:S04]  /*32c80*/  STL.64 [R1+0x3e00], R78 ;  /* 0x003e004e01007387 */ /* 0x0003e80000100a00 */
[----:B------:R-:W2:Y:S01]  /*32c90*/  LDL R118, [R1+0x10a8] ;  /* 0x0010a80001767983 */ /* 0x000ea20000100800 */
[----:B-1----:R-:W-:-:S04]  /*32ca0*/  IMAD.WIDE R76, R205, 0x4, R240 ;  /* 0x00000004cd4c7825 */ /* 0x002fc800078e02f0 */
[--C-:B------:R-:W-:Y:S01]  /*32cb0*/  IMAD.WIDE R78, R202, 0x4, R240.reuse ;  /* 0x00000004ca4e7825 */ /* 0x100fe200078e02f0 */
[----:B------:R1:W-:Y:S04]  /*32cc0*/  STL.64 [R1+0x40f8], R76 ;  /* 0x0040f84c01007387 */ /* 0x0003e80000100a00 */
[----:B------:R1:W-:Y:S04]  /*32cd0*/  STL.64 [R1+0x5358], R78 ;  /* 0x0053584e01007387 */ /* 0x0003e80000100a00 */
[----:B------:R-:W2:Y:S01]  /*32ce0*/  LDL R117, [R1+0x10ac] ;  /* 0x0010ac0001757983 */ /* 0x000ea20000100800 */
[----:B-1----:R-:W-:-:S03]  /*32cf0*/  IMAD.WIDE R76, R203, 0x4, R240 ;  /* 0x00000004cb4c7825 */ /* 0x002fc600078e02f0 */
[----:B------:R-:W2:Y:S01]  /*32d00*/  LDL R180, [R1+0x10a4] ;  /* 0x0010a40001b47983 */ /* 0x000ea20000100800 */
[----:B------:R-:W-:-:S03]  /*32d10*/  IMAD.WIDE R78, R201, 0x4, R240 ;  /* 0x00000004c94e7825 */ /* 0x000fc600078e02f0 */
[----:B------:R1:W-:Y:S04]  /*32d20*/  STL.64 [R1+0x5d58], R76 ;  /* 0x005d584c01007387 */ /* 0x0003e80000100a00 */
[----:B------:R-:W2:Y:S04]  /*32d30*/  LDL R116, [R1+0x10c4] ;  /* 0x0010c40001747983 */ /* 0x000ea80000100800 */
[----:B------:R4:W-:Y:S04]  /*32d40*/  STL.64 [R1+0x3df8], R78 ;  /* 0x003df84e01007387 */ /* 0x0009e80000100a00 */
[----:B------:R-:W2:Y:S01]  /*32d50*/  LDL R115, [R1+0x10b0] ;  /* 0x0010b00001737983 */ /* 0x000ea20000100800 */
[----:B-1----:R-:W-:-:S03]  /*32d60*/  IMAD.WIDE R76, R198, 0x4, R240 ;  /* 0x00000004c64c7825 */ /* 0x002fc600078e02f0 */
[----:B------:R-:W2:Y:S04]  /*32d70*/  LDL R112, [R1+0x10a0] ;  /* 0x0010a00001707983 */ /* 0x000ea80000100800 */
[----:B------:R3:W-:Y:S04]  /*32d80*/  STL.64 [R1+0x43e8], R76 ;  /* 0x0043e84c01007387 */ /* 0x0007e80000100a00 */
[----:B------:R-:W2:Y:S04]  /*32d90*/  LDL.LU R185, [R1+0x1d1c] ;  /* 0x001d1c0001b97983 */ /* 0x000ea80000300800 */
[----:B------:R-:W2:Y:S04]  /*32da0*/  LDL.LU R182, [R1+0x2428] ;  /* 0x0024280001b67983 */ /* 0x000ea80000300800 */
[----:B------:R-:W2:Y:S04]  /*32db0*/  LDL.LU R183, [R1+0x1cf0] ;  /* 0x001cf00001b77983 */ /* 0x000ea80000300800 */
[----:B------:R-:W2:Y:S04]  /*32dc0*/  LDL.LU R181, [R1+0x1c80] ;  /* 0x001c800001b57983 */ /* 0x000ea80000300800 */
[----:B------:R-:W2:Y:S01]  /*32dd0*/  LDL.LU R178, [R1+0x1c60] ;  /* 0x001c600001b27983 */ /* 0x000ea20000300800 */
[----:B----4-:R-:W-:-:S05]  /*32de0*/  IMAD.WIDE R78, R199, 0x4, R240 ;  /* 0x00000004c74e7825 */ /* 0x010fca00078e02f0 */
[----:B------:R1:W-:Y:S01]  /*32df0*/  STL.64 [R1+0x5470], R78 ;  /* 0x0054704e01007387 */ /* 0x0003e20000100a00 */
[----:B---3--:R-:W-:-:S03]  /*32e00*/  IMAD.WIDE R76, R196, 0x4, R240 ;  /* 0x00000004c44c7825 */ /* 0x008fc600078e02f0 */
[----:B------:R-:W3:Y:S04]  /*32e10*/  LDL R105, [R1+0x1178] ;  /* 0x0011780001697983 */ /* 0x000ee80000100800 */
[----:B------:R-:W4:Y:S04]  /*32e20*/  LDL.LU R179, [R1+0x1c48] ;  /* 0x001c480001b37983 */ /* 0x000f280000300800 */
[----:B------:R2:W-:Y:S04]  /*32e30*/  STL.64 [R1+0x5d70], R76 ;  /* 0x005d704c01007387 */ /* 0x0005e80000100a00 */
[----:B------:R-:W4:Y:S01]  /*32e40*/  LDL.LU R176, [R1+0x1c38] ;  /* 0x001c380001b07983 */ /* 0x000f220000300800 */
[----:B-1----:R-:W-:-:S04]  /*32e50*/  IMAD.WIDE R78, R194, 0x4, R240 ;  /* 0x00000004c24e7825 */ /* 0x002fc800078e02f0 */
[----:B--2---:R-:W-:-:S05]  /*32e60*/  IMAD.WIDE R76, R106, 0x4, R240 ;  /* 0x000000046a4c7825 */ /* 0x004fca00078e02f0 */
[----:B------:R1:W-:Y:S04]  /*32e70*/  STL.64 [R1+0x3360], R76 ;  /* 0x0033604c01007387 */ /* 0x0003e80000100a00 */
[----:B------:R-:W2:Y:S04]  /*32e80*/  LDL.LU R177, [R1+0x1c2c] ;  /* 0x001c2c0001b17983 */ /* 0x000ea80000300800 */
[----:B------:R-:W-:Y:S01]  /*32e90*/  STL.64 [R1+0x4750], R78 ;  /* 0x0047504e01007387 */ /* 0x000fe20000100a00 */
[----:B-1----:R-:W-:-:S03]  /*32ea0*/  IMAD.WIDE R76, R195, 0x4, R240 ;  /* 0x00000004c34c7825 */ /* 0x002fc600078e02f0 */
[----:B------:R-:W2:Y:S04]  /*32eb0*/  LDL R109, [R1+0x117c] ;  /* 0x00117c00016d7983 */ /* 0x000ea80000100800 */
[----:B------:R-:W4:Y:S04]  /*32ec0*/  LDL.LU R174, [R1+0x1c24] ;  /* 0x001c240001ae7983 */ /* 0x000f280000300800 */
[----:B------:R1:W-:Y:S04]  /*32ed0*/  STL.64 [R1+0x5488], R76 ;  /* 0x0054884c01007387 */ /* 0x0003e80000100a00 */
[----:B------:R-:W4:Y:S04]  /*32ee0*/  LDL R106, [R1+0x116c] ;  /* 0x00116c00016a7983 */ /* 0x000f280000100800 */
[----:B------:R-:W4:Y:S01]  /*32ef0*/  LDL.LU R175, [R1+0x1bd8] ;  /* 0x001bd80001af7983 */ /* 0x000f220000300800 */
[----:B-1----:R-:W-:-:S05]  /*32f00*/  IMAD.WIDE R76, R192, 0x4, R240 ;  /* 0x00000004c04c7825 */ /* 0x002fca00078e02f0 */
[----:B------:R1:W-:Y:S01]  /*32f10*/  STL.64 [R1+0x5d88], R76 ;  /* 0x005d884c01007387 */ /* 0x0003e20000100a00 */
[----:B------:R-:W-:-:S03]  /*32f20*/  IMAD.WIDE R78, R104, 0x4, R240 ;  /* 0x00000004684e7825 */ /* 0x000fc600078e02f0 */
[----:B------:R-:W4:Y:S01]  /*32f30*/  LDL R104, [R1+0x1164] ;  /* 0x0011640001687983 */ /* 0x000f220000100800 */
[----:B-1----:R-:W-:-:S03]  /*32f40*/  IMAD.WIDE R76, R190, 0x4, R240 ;  /* 0x00000004be4c7825 */ /* 0x002fc600078e02f0 */
[----:B------:R1:W-:Y:S04]  /*32f50*/  STL.64 [R1+0x2230], R78 ;  /* 0x0022304e01007387 */ /* 0x0003e80000100a00 */
[----:B------:R1:W-:Y:S01]  /*32f60*/  STL.64 [R1+0x2228], R76 ;  /* 0x0022284c01007387 */ /* 0x0003e20000100a00 */
[----:B------:R-:W-:-:S05]  /*32f70*/  IMAD.WIDE R82, R118, 0x4, R240 ;  /* 0x0000000476527825 */ /* 0x000fca00078e02f0 */
[----:B------:R1:W-:Y:S04]  /*32f80*/  STL.64 [R1+0x2220], R82 ;  /* 0x0022205201007387 */ /* 0x0003e80000100a00 */
[----:B------:R-:W4:Y:S01]  /*32f90*/  LDL R119, [R1+0x115c] ;  /* 0x00115c0001777983 */ /* 0x000f220000100800 */
[----:B-1----:R-:W-:-:S04]  /*32fa0*/  IMAD.WIDE R78, R191, 0x4, R240 ;  /* 0x00000004bf4e7825 */ /* 0x002fc800078e02f0 */
[--C-:B------:R-:W-:Y:S01]  /*32fb0*/  IMAD.WIDE R76, R117, 0x4, R240.reuse ;  /* 0x00000004754c7825 */ /* 0x100fe200078e02f0 */
[----:B------:R1:W-:Y:S03]  /*32fc0*/  STL.64 [R1+0x2218], R78 ;  /* 0x0022184e01007387 */ /* 0x0003e60000100a00 */
[--C-:B------:R-:W-:Y:S01]  /*32fd0*/  IMAD.WIDE R82, R188, 0x4, R240.reuse ;  /* 0x00000004bc527825 */ /* 0x100fe200078e02f0 */
[----:B------:R1:W-:Y:S04]  /*32fe0*/  STL.64 [R1+0x2210], R76 ;  /* 0x0022104c01007387 */ /* 0x0003e80000100a00 */
[----:B------:R1:W-:Y:S02]  /*32ff0*/  STL.64 [R1+0x2208], R82 ;  /* 0x0022085201007387 */ /* 0x0003e40000100a00 */
[----:B-1----:R-:W-:-:S02]  /*33000*/  IMAD.WIDE R78, R116, 0x4, R240 ;  /* 0x00000004744e7825 */ /* 0x002fc400078e02f0 */
[----:B------:R-:W4:Y:S02]  /*33010*/  LDL R118, [R1+0x1154] ;  /* 0x0011540001767983 */ /* 0x000f240000100800 */
[--C-:B------:R-:W-:Y:S02]  /*33020*/  IMAD.WIDE R76, R189, 0x4, R240.reuse ;  /* 0x00000004bd4c7825 */ /* 0x100fe400078e02f0 */
[----:B------:R1:W-:Y:S02]  /*33030*/  STL.64 [R1+0x2200], R78 ;  /* 0x0022004e01007387 */ /* 0x0003e40000100a00 */
[--C-:B------:R-:W-:Y:S02]  /*33040*/  IMAD.WIDE R82, R115, 0x4, R240.reuse ;  /* 0x0000000473527825 */ /* 0x100fe400078e02f0 */
[----:B------:R1:W-:Y:S04]  /*33050*/  STL.64 [R1+0x21f8], R76 ;  /* 0x0021f84c01007387 */ /* 0x0003e80000100a00 */
[----:B------:R1:W-:Y:S02]  /*33060*/  STL.64 [R1+0x21f0], R82 ;  /* 0x0021f05201007387 */ /* 0x0003e40000100a00 */
[----:B-1----:R-:W-:-:S02]  /*33070*/  IMAD.WIDE R78, R112, 0x4, R240 ;  /* 0x00000004704e7825 */ /* 0x002fc400078e02f0 */
[----:B------:R-:W4:Y:S02]  /*33080*/  LDL R117, [R1+0x114c] ;  /* 0x00114c0001757983 */ /* 0x000f240000100800 */
[----:B------:R-:W-:-:S05]  /*33090*/  IMAD.WIDE R76, R186, 0x4, R240 ;  /* 0x00000004ba4c7825 */ /* 0x000fca00078e02f0 */
[----:B------:R1:W-:Y:S01]  /*330a0*/  STL.64 [R1+0x21e8], R76 ;  /* 0x0021e84c01007387 */ /* 0x0003e20000100a00 */
[----:B------:R-:W-:-:S03]  /*330b0*/  IMAD.WIDE R82, R180, 0x4, R240 ;  /* 0x00000004b4527825 */ /* 0x000fc600078e02f0 */
[----:B------:R1:W-:Y:S04]  /*330c0*/  STL.64 [R1+0x21e0], R78 ;  /* 0x0021e04e01007387 */ /* 0x0003e80000100a00 */
[----:B------:R-:W4:Y:S01]  /*330d0*/  LDL R116, [R1+0x1144] ;  /* 0x0011440001747983 */ /* 0x000f220000100800 */
[----:B-1----:R-:W-:-:S04]  /*330e0*/  IMAD.WIDE R76, R187, 0x4, R240 ;  /* 0x00000004bb4c7825 */ /* 0x002fc800078e02f0 */
[--C-:B------:R-:W-:Y:S01]  /*330f0*/  IMAD.WIDE R78, R184, 0x4, R240.reuse ;  /* 0x00000004b84e7825 */ /* 0x100fe200078e02f0 */
[----:B------:R-:W-:Y:S04]  /*33100*/  STL.64 [R1+0x21d8], R76 ;  /* 0x0021d84c01007387 */ /* 0x000fe80000100a00 */
[----:B------:R1:W-:Y:S02]  /*33110*/  STL.64 [R1+0x21d0], R82 ;  /* 0x0021d05201007387 */ /* 0x0003e40000100a00 */
[----:B-1----:R-:W-:-:S04]  /*33120*/  IMAD.WIDE R82, R183, 0x4, R240 ;  /* 0x00000004b7527825 */ /* 0x002fc800078e02f0 */
[--C-:B---3--:R-:W-:Y:S02]  /*33130*/  IMAD.WIDE R76, R105, 0x4, R240.reuse ;  /* 0x00000004694c7825 */ /* 0x108fe400078e02f0 */
[----:B------:R-:W3:Y:S04]  /*33140*/  LDL R105, [R1+0x113c] ;  /* 0x00113c0001697983 */ /* 0x000ee80000100800 */
[----:B------:R1:W-:Y:S04]  /*33150*/  STL.64 [R1+0x21c8], R78 ;  /* 0x0021c84e01007387 */ /* 0x0003e80000100a00 */
[----:B------:R1:W-:Y:S04]  /*33160*/  STL.64 [R1+0x3358], R76 ;  /* 0x0033584c01007387 */ /* 0x0003e80000100a00 */
[----:B------:R-:W3:Y:S01]  /*33170*/  LDL R115, [R1+0x1134] ;  /* 0x0011340001737983 */ /* 0x000ee20000100800 */
[----:B-1----:R-:W-:-:S04]  /*33180*/  IMAD.WIDE R78, R185, 0x4, R240 ;  /* 0x00000004b94e7825 */ /* 0x002fc800078e02f0 */
[--C-:B------:R-:W-:Y:S01]  /*33190*/  IMAD.WIDE R76, R182, 0x4, R240.reuse ;  /* 0x00000004b64c7825 */ /* 0x100fe200078e02f0 */
[----:B------:R1:W-:Y:S04]  /*331a0*/  STL.64 [R1+0x3350], R78 ;  /* 0x0033504e01007387 */ /* 0x0003e80000100a00 */
[----:B------:R-:W-:Y:S04]  /*331b0*/  STL.64 [R1+0x3348], R76 ;  /* 0x0033484c01007387 */ /* 0x000fe80000100a00 */
[----:B------:R1:W-:Y:S02]  /*331c0*/  STL.64 [R1+0x3340], R82 ;  /* 0x0033405201007387 */ /* 0x0003e40000100a00 */
[----:B-1----:R-:W-:-:S02]  /*331d0*/  IMAD.WIDE R78, R181, 0x4, R240 ;  /* 0x00000004b54e7825 */ /* 0x002fc400078e02f0 */
[----:B------:R-:W3:Y:S04]  /*331e0*/  LDL R112, [R1+0x1128] ;  /* 0x0011280001707983 */ /* 0x000ee80000100800 */
[----:B------:R4:W-:Y:S01]  /*331f0*/  STL.64 [R1+0x3338], R78 ;  /* 0x0033384e01007387 */ /* 0x0009e20000100a00 */
[----:B------:R-:W-:-:S04]  /*33200*/  IMAD.WIDE R82, R178, 0x4, R240 ;  /* 0x00000004b2527825 */ /* 0x000fc800078e02f0 */
[----:B--2---:R-:W-:-:S05]  /*33210*/  IMAD.WIDE R76, R109, 0x4, R240 ;  /* 0x000000046d4c7825 */ /* 0x004fca00078e02f0 */
[----:B------:R1:W-:Y:S04]  /*33220*/  STL.64 [R1+0x3330], R76 ;  /* 0x0033304c01007387 */ /* 0x0003e80000100a00 */
[----:B------:R-:W-:Y:S01]  /*33230*/  STL.64 [R1+0x3328], R82 ;  /* 0x0033285201007387 */ /* 0x000fe20000100a00 */
[----:B----4-:R-:W-:-:S03]  /*33240*/  IMAD.WIDE R78, R106, 0x4, R240 ;  /* 0x000000046a4e7825 */ /* 0x010fc600078e02f0 */
[----:B------:R-:W2:Y:S01]  /*33250*/  LDL R109, [R1+0x111c] ;  /* 0x00111c00016d7983 */ /* 0x000ea20000100800 */
[----:B-1----:R-:W-:-:S03]  /*33260*/  IMAD.WIDE R76, R179, 0x4, R240 ;  /* 0x00000004b34c7825 */ /* 0x002fc600078e02f0 */
[----:B------:R1:W-:Y:S04]  /*33270*/  STL.64 [R1+0x3320], R78 ;  /* 0x0033204e01007387 */ /* 0x0003e80000100a00 */
[----:B------:R4:W-:Y:S04]  /*33280*/  STL.64 [R1+0x3318], R76 ;  /* 0x0033184c01007387 */ /* 0x0009e80000100a00 */
[----:B------:R-:W2:Y:S01]  /*33290*/  LDL R106, [R1+0x1114] ;  /* 0x00111400016a7983 */ /* 0x000ea20000100800 */
[----:B-1----:R-:W-:-:S05]  /*332a0*/  IMAD.WIDE R78, R104, 0x4, R240 ;  /* 0x00000004684e7825 */ /* 0x002fca00078e02f0 */
[----:B------:R1:W-:Y:S01]  /*332b0*/  STL.64 [R1+0x3310], R78 ;  /* 0x0033104e01007387 */ /* 0x0003e20000100a00 */
[----:B----4-:R-:W-:-:S03]  /*332c0*/  IMAD.WIDE R76, R176, 0x4, R240 ;  /* 0x00000004b04c7825 */ /* 0x010fc600078e02f0 */
[----:B------:R-:W4:Y:S04]  /*332d0*/  LDL R104, [R1+0x1110] ;  /* 0x0011100001687983 */ /* 0x000f280000100800 */
[----:B------:R-:W4:Y:S04]  /*332e0*/  LDL R160, [R1+0x110c] ;  /* 0x00110c0001a07983 */ /* 0x000f280000100800 */
[----:B------:R1:W-:Y:S04]  /*332f0*/  STL.64 [R1+0x3308], R76 ;  /* 0x0033084c01007387 */ /* 0x0003e80000100a00 */
[----:B------:R-:W4:Y:S01]  /*33300*/  LDL R154, [R1+0x1108] ;  /* 0x00110800019a7983 */ /* 0x000f220000100800 */
[----:B-1----:R-:W-:-:S04]  /*33310*/  IMAD.WIDE R78, R177, 0x4, R240 ;  /* 0x00000004b14e7825 */ /* 0x002fc800078e02f0 */
[----:B------:R-:W-:-:S05]  /*33320*/  IMAD.WIDE R76, R119, 0x4, R240 ;  /* 0x00000004774c7825 */ /* 0x000fca00078e02f0 */
[----:B------:R1:W-:Y:S04]  /*33330*/  STL.64 [R1+0x3300], R76 ;  /* 0x0033004c01007387 */ /* 0x0003e80000100a00 */
[----:B------:R-:W4:Y:S04]  /*33340*/  LDL R155, [R1+0x1104] ;  /* 0x00110400019b7983 */ /* 0x000f280000100800 */
[----:B------:R1:W-:Y:S04]  /*33350*/  STL.64 [R1+0x32f8], R78 ;  /* 0x0032f84e01007387 */ /* 0x0003e80000100a00 */
[----:B------:R-:W4:Y:S01]  /*33360*/  LDL R149, [R1+0xfe8] ;  /* 0x000fe80001957983 */ /* 0x000f220000100800 */
[----:B-1----:R-:W-:-:S05]  /*33370*/  IMAD.WIDE R76, R118, 0x4, R240 ;  /* 0x00000004764c7825 */ /* 0x002fca00078e02f0 */
[----:B------:R1:W-:Y:S01]  /*33380*/  STL.64 [R1+0x32f0], R76 ;  /* 0x0032f04c01007387 */ /* 0x0003e20000100a00 */
[----:B------:R-:W-:-:S03]  /*33390*/  IMAD.WIDE R78, R174, 0x4, R240 ;  /* 0x00000004ae4e7825 */ /* 0x000fc600078e02f0 */
[----:B------:R-:W4:Y:S01]  /*333a0*/  LDL R146, [R1+0xfe4] ;  /* 0x000fe40001927983 */ /* 0x000f220000100800 */
[----:B------:R-:W-:-:S03]  /*333b0*/  IMAD.WIDE R82, R175, 0x4, R240 ;  /* 0x00000004af527825 */ /* 0x000fc600078e02f0 */
[----:B------:R1:W-:Y:S02]  /*333c0*/  STL.64 [R1+0x32e8], R78 ;  /* 0x0032e84e01007387 */ /* 0x0003e40000100a00 */
[----:B-1----:R-:W-:-:S05]  /*333d0*/  IMAD.WIDE R76, R117, 0x4, R240 ;  /* 0x00000004754c7825 */ /* 0x002fca00078e02f0 */
[----:B------:R1:W-:Y:S04]  /*333e0*/  STL.64 [R1+0x32e0], R76 ;  /* 0x0032e04c01007387 */ /* 0x0003e80000100a00 */
[----:B------:R-:W-:Y:S01]  /*333f0*/  STL.64 [R1+0x32d8], R82 ;  /* 0x0032d85201007387 */ /* 0x000fe20000100a00 */
[----:B------:R-:W-:-:S03]  /*33400*/  IMAD.WIDE R78, R116, 0x4, R240 ;  /* 0x00000004744e7825 */ /* 0x000fc600078e02f0 */
[----:B------:R-:W4:Y:S01]  /*33410*/  LDL.LU R158, [R1+0x2450] ;  /* 0x00245000019e7983 */ /* 0x000f220000300800 */
[----:B-1----:R-:W-:-:S03]  /*33420*/  IMAD.WIDE R76, R172, 0x4, R240 ;  /* 0x00000004ac4c7825 */ /* 0x002fc600078e02f0 */
[----:B------:R1:W-:Y:S04]  /*33430*/  STL.64 [R1+0x32d0], R78 ;  /* 0x0032d04e01007387 */ /* 0x0003e80000100a00 */
[----:B------:R-:W4:Y:S04]  /*33440*/  LDL.LU R159, [R1+0x2454] ;  /* 0x00245400019f7983 */ /* 0x000f280000300800 */
[----:B------:R3:W-:Y:S01]  /*33450*/  STL.64 [R1+0x32c8], R76 ;  /* 0x0032c84c01007387 */ /* 0x0007e20000100a00 */
[----:B-1----:R-:W-:-:S04]  /*33460*/  IMAD.WIDE R78, R173, 0x4, R240 ;  /* 0x00000004ad4e7825 */ /* 0x002fc800078e02f0 */
[----:B------:R-:W-:-:S04]  /*33470*/  IMAD.WIDE R82, R171, 0x4, R240 ;  /* 0x00000004ab527825 */ /* 0x000fc800078e02f0 */
[--C-:B---3--:R-:W-:Y:S02]  /*33480*/  IMAD.WIDE R76, R105, 0x4, R240.reuse ;  /* 0x00000004694c7825 */ /* 0x108fe400078e02f0 */
[----:B------:R-:W3:Y:S04]  /*33490*/  LDL R105, [R1+0xfe0] ;  /* 0x000fe00001697983 */ /* 0x000ee80000100800 */
[----:B------:R1:W-:Y:S04]  /*334a0*/  STL.64 [R1+0x32c0], R76 ;  /* 0x0032c04c01007387 */ /* 0x0003e80000100a00 */
[----:B------:R1:W-:Y:S04]  /*334b0*/  STL.64 [R1+0x32b8], R78 ;  /* 0x0032b84e01007387 */ /* 0x0003e80000100a00 */
[----:B------:R-:W3:Y:S01]  /*334c0*/  LDL.LU R153, [R1+0x2460] ;  /* 0x0024600001997983 */ /* 0x000ee20000300800 */
[----:B-1----:R-:W-:-:S03]  /*334d0*/  IMAD.WIDE R76, R115, 0x4, R240 ;  /* 0x00000004734c7825 */ /* 0x002fc600078e02f0 */
[----:B------:R-:W3:Y:S01]  /*334e0*/  LDL.LU R150, [R1+0x2464] ;  /* 0x0024640001967983 */ /* 0x000ee20000300800 */
[----:B------:R-:W-:-:S03]  /*334f0*/  IMAD.WIDE R78, R170, 0x4, R240 ;  /* 0x00000004aa4e7825 */ /* 0x000fc600078e02f0 */
[----:B------:R1:W-:Y:S04]  /*33500*/  STL.64 [R1+0x32b0], R76 ;  /* 0x0032b04c01007387 */ /* 0x0003e80000100a00 */
[----:B------:R-:W3:Y:S04]  /*33510*/  LDL.LU R147, [R1+0x2470] ;  /* 0x0024700001937983 */ /* 0x000ee80000300800 */
[----:B------:R1:W-:Y:S02]  /*33520*/  STL.64 [R1+0x32a8], R78 ;  /* 0x0032a84e01007387 */ /* 0x0003e40000100a00 */
[----:B-1----:R-:W-:-:S02]  /*33530*/  IMAD.WIDE R76, R112, 0x4, R240 ;  /* 0x00000004704c7825 */ /* 0x002fc400078e02f0 */
[----:B------:R-:W3:Y:S04]  /*33540*/  LDL.LU R144, [R1+0x2474] ;  /* 0x0024740001907983 */ /* 0x000ee80000300800 */
[----:B------:R2:W-:Y:S01]  /*33550*/  STL.64 [R1+0x32a0], R76 ;  /* 0x0032a04c01007387 */ /* 0x0005e20000100a00 */
[----:B------:R-:W-:-:S03]  /*33560*/  IMAD.WIDE R78, R168, 0x4, R240 ;  /* 0x00000004a84e7825 */ /* 0x000fc600078e02f0 */
[----:B------:R1:W-:Y:S01]  /*33570*/  STL.64 [R1+0x3298], R82 ;  /* 0x0032985201007387 */ /* 0x0003e20000100a00 */
[----:B--2---:R-:W-:-:S05]  /*33580*/  IMAD.WIDE R76, R109, 0x4, R240 ;  /* 0x000000046d4c7825 */ /* 0x004fca00078e02f0 */
[----:B------:R2:W-:Y:S04]  /*33590*/  STL.64 [R1+0x3290], R76 ;  /* 0x0032904c01007387 */ /* 0x0005e80000100a00 */
[----:B------:R-:W-:Y:S01]  /*335a0*/  STL.64 [R1+0x3288], R78 ;  /* 0x0032884e01007387 */ /* 0x000fe20000100a00 */
[----:B-1----:R-:W-:-:S04]  /*335b0*/  IMAD.WIDE R82, R106, 0x4, R240 ;  /* 0x000000046a527825 */ /* 0x002fc800078e02f0 */
[--C-:B--2---:R-:W-:Y:S01]  /*335c0*/  IMAD.WIDE R76, R169, 0x4, R240.reuse ;  /* 0x00000004a94c7825 */ /* 0x104fe200078e02f0 */
[----:B------:R1:W-:Y:S04]  /*335d0*/  STL.64 [R1+0x3280], R82 ;  /* 0x0032805201007387 */ /* 0x0003e80000100a00 */
[----:B------:R2:W-:Y:S01]  /*335e0*/  STL.64 [R1+0x3278], R76 ;  /* 0x0032784c01007387 */ /* 0x0005e20000100a00 */
[----:B-1----:R-:W-:-:S04]  /*335f0*/  IMAD.WIDE R82, R166, 0x4, R240 ;  /* 0x00000004a6527825 */ /* 0x002fc800078e02f0 */
[----:B----4-:R-:W-:-:S04]  /*33600*/  IMAD.WIDE R78, R104, 0x4, R240 ;  /* 0x00000004684e7825 */ /* 0x010fc800078e02f0 */
[--C-:B--2---:R-:W-:Y:S01]  /*33610*/  IMAD.WIDE R76, R160, 0x4, R240.reuse ;  /* 0x00000004a04c7825 */ /* 0x104fe200078e02f0 */
[----:B------:R1:W-:Y:S04]  /*33620*/  STL.64 [R1+0x3270], R78 ;  /* 0x0032704e01007387 */ /* 0x0003e80000100a00 */
[----:B------:R2:W-:Y:S04]  /*33630*/  STL.64 [R1+0x3268], R82 ;  /* 0x0032685201007387 */ /* 0x0005e80000100a00 */
[----:B------:R-:W4:Y:S01]  /*33640*/  LDL R117, [R1+0x1170] ;  /* 0x0011700001757983 */ /* 0x000f220000100800 */
[----:B-1----:R-:W-:-:S03]  /*33650*/  IMAD.WIDE R78, R167, 0x4, R240 ;  /* 0x00000004a74e7825 */ /* 0x002fc600078e02f0 */
[----:B------:R1:W-:Y:S01]  /*33660*/  STL.64 [R1+0x3260], R76 ;  /* 0x0032604c01007387 */ /* 0x0003e20000100a00 */
[----:B--2---:R-:W-:-:S03]  /*33670*/  IMAD.WIDE R82, R164, 0x4, R240 ;  /* 0x00000004a4527825 */ /* 0x004fc600078e02f0 */
[----:B------:R2:W-:Y:S04]  /*33680*/  STL.64 [R1+0x3258], R78 ;  /* 0x0032584e01007387 */ /* 0x0005e80000100a00 */
[----:B------:R-:W4:Y:S01]  /*33690*/  LDL R104, [R1+0x1168] ;  /* 0x0011680001687983 */ /* 0x000f220000100800 */
[----:B-1----:R-:W-:-:S05]  /*336a0*/  IMAD.WIDE R76, R154, 0x4, R240 ;  /* 0x000000049a4c7825 */ /* 0x002fca00078e02f0 */
[----:B------:R1:W-:Y:S01]  /*336b0*/  STL.64 [R1+0x3250], R76 ;  /* 0x0032504c01007387 */ /* 0x0003e20000100a00 */
[----:B--2---:R-:W-:-:S03]  /*336c0*/  IMAD.WIDE R78, R165, 0x4, R240 ;  /* 0x00000004a54e7825 */ /* 0x004fc600078e02f0 */
[----:B------:R-:W-:Y:S04]  /*336d0*/  STL.64 [R1+0x3248], R82 ;  /* 0x0032485201007387 */ /* 0x000fe80000100a00 */
[----:B------:R-:W2:Y:S01]  /*336e0*/  LDL R116, [R1+0x1160] ;  /* 0x0011600001747983 */ /* 0x000ea20000100800 */
[----:B-1----:R-:W-:-:S05]  /*336f0*/  IMAD.WIDE R76, R155, 0x4, R240 ;  /* 0x000000049b4c7825 */ /* 0x002fca00078e02f0 */
[----:B------:R1:W-:Y:S04]  /*33700*/  STL.64 [R1+0x3240], R76 ;  /* 0x0032404c01007387 */ /* 0x0003e80000100a00 */
[----:B------:R1:W-:Y:S04]  /*33710*/  STL.64 [R1+0x3238], R78 ;  /* 0x0032384e01007387 */ /* 0x0003e80000100a00 */
[----:B------:R-:W2:Y:S01]  /*33720*/  LDL R115, [R1+0x1158] ;  /* 0x0011580001737983 */ /* 0x000ea20000100800 */
[----:B-1----:R-:W-:-:S04]  /*33730*/  IMAD.WIDE R76, R149, 0x4, R240 ;  /* 0x00000004954c7825 */ /* 0x002fc800078e02f0 */
[--C-:B------:R-:W-:Y:S01]  /*33740*/  IMAD.WIDE R78, R162, 0x4, R240.reuse ;  /* 0x00000004a24e7825 */ /* 0x100fe200078e02f0 */
[----:B------:R1:W-:Y:S04]  /*33750*/  STL.64 [R1+0x3230], R76 ;  /* 0x0032304c01007387 */ /* 0x0003e80000100a00 */
[----:B------:R-:W2:Y:S04]  /*33760*/  LDL R112, [R1+0x1150] ;  /* 0x0011500001707983 */ /* 0x000ea80000100800 */
[----:B------:R-:W-:Y:S04]  /*33770*/  STL.64 [R1+0x3228], R78 ;  /* 0x0032284e01007387 */ /* 0x000fe80000100a00 */
[----:B------:R-:W2:Y:S01]  /*33780*/  LDL R109, [R1+0x1148] ;  /* 0x00114800016d7983 */ /* 0x000ea20000100800 */
[----:B-1----:R-:W-:-:S04]  /*33790*/  IMAD.WIDE R76, R146, 0x4, R240 ;  /* 0x00000004924c7825 */ /* 0x002fc800078e02f0 */
[--C-:B------:R-:W-:Y:S01]  /*337a0*/  IMAD.WIDE R82, R163, 0x4, R240.reuse ;  /* 0x00000004a3527825 */ /* 0x100fe200078e02f0 */
[----:B------:R1:W-:Y:S04]  /*337b0*/  STL.64 [R1+0x3220], R76 ;  /* 0x0032204c01007387 */ /* 0x0003e80000100a00 */
[----:B------:R1:W-:Y:S02]  /*337c0*/  STL.64 [R1+0x3218], R82 ;  /* 0x0032185201007387 */ /* 0x0003e40000100a00 */
[----:B-1----:R-:W-:-:S04]  /*337d0*/  IMAD.WIDE R76, R3, 0x4, R240 ;  /* 0x00000004034c7825 */ /* 0x002fc800078e02f0 */
[----:B------:R-:W-:-:S04]  /*337e0*/  IMAD.WIDE R82, R161, 0x4, R240 ;  /* 0x00000004a1527825 */ /* 0x000fc800078e02f0 */
[----:B---3--:R-:W-:-:S05]  /*337f0*/  IMAD.WIDE R78, R105, 0x4, R240 ;  /* 0x00000004694e7825 */ /* 0x008fca00078e02f0 */
[----:B------:R1:W-:Y:S04]  /*33800*/  STL.64 [R1+0x3210], R78 ;  /* 0x0032104e01007387 */ /* 0x0003e80000100a00 */
[----:B------:R3:W-:Y:S04]  /*33810*/  STL.64 [R1+0x3208], R76 ;  /* 0x0032084c01007387 */ /* 0x0007e80000100a00 */
[----:B------:R3:W-:Y:S01]  /*33820*/  STL.64 [R1+0x3df0], R82 ;  /* 0x003df05201007387 */ /* 0x0007e20000100a00 */
[----:B-1----:R-:W-:-:S03]  /*33830*/  IMAD.WIDE R78, R158, 0x4, R240 ;  /* 0x000000049e4e7825 */ /* 0x002fc600078e02f0 */
[----:B------:R-:W2:Y:S01]  /*33840*/  LDL R106, [R1+0x1140] ;  /* 0x00114000016a7983 */ /* 0x000ea20000100800 */
[----:B---3--:R-:W-:-:S03]  /*33850*/  IMAD.WIDE R76, R159, 0x4, R240 ;  /* 0x000000049f4c7825 */ /* 0x008fc600078e02f0 */
[----:B------:R1:W-:Y:S04]  /*33860*/  STL.64 [R1+0x3de8], R78 ;  /* 0x003de84e01007387 */ /* 0x0003e80000100a00 */
[----:B------:R3:W-:Y:S01]  /*33870*/  STL.64 [R1+0x3de0], R76 ;  /* 0x003de04c01007387 */ /* 0x0007e20000100a00 */
[----:B------:R-:W-:-:S03]  /*33880*/  IMAD.WIDE R82, R152, 0x4, R240 ;  /* 0x0000000498527825 */ /* 0x000fc600078e02f0 */
[----:B------:R-:W2:Y:S01]  /*33890*/  LDL R105, [R1+0x1138] ;  /* 0x0011380001697983 */ /* 0x000ea20000100800 */
[----:B-1----:R-:W-:-:S04]  /*338a0*/  IMAD.WIDE R78, R156, 0x4, R240 ;  /* 0x000000049c4e7825 */ /* 0x002fc800078e02f0 */
[--C-:B---3--:R-:W-:Y:S01]  /*338b0*/  IMAD.WIDE R76, R157, 0x4, R240.reuse ;  /* 0x000000049d4c7825 */ /* 0x108fe200078e02f0 */
[----:B------:R1:W-:Y:S04]  /*338c0*/  STL.64 [R1+0x3dd8], R78 ;  /* 0x003dd84e01007387 */ /* 0x0003e80000100a00 */
[----:B------:R3:W-:Y:S04]  /*338d0*/  STL.64 [R1+0x3dd0], R76 ;  /* 0x003dd04c01007387 */ /* 0x0007e80000100a00 */
[----:B------:R3:W-:Y:S01]  /*338e0*/  STL.64 [R1+0x3dc8], R82 ;  /* 0x003dc85201007387 */ /* 0x0007e20000100a00 */
[----:B-1----:R-:W-:-:S04]  /*338f0*/  IMAD.WIDE R78, R153, 0x4, R240 ;  /* 0x00000004994e7825 */ /* 0x002fc800078e02f0 */
[--C-:B---3--:R-:W-:Y:S01]  /*33900*/  IMAD.WIDE R76, R150, 0x4, R240.reuse ;  /* 0x00000004964c7825 */ /* 0x108fe200078e02f0 */
[----:B------:R1:W-:Y:S03]  /*33910*/  STL.64 [R1+0x3dc0], R78 ;  /* 0x003dc04e01007387 */ /* 0x0003e60000100a00 */
[--C-:B------:R-:W-:Y:S01]  /*33920*/  IMAD.WIDE R82, R151, 0x4, R240.reuse ;  /* 0x0000000497527825 */ /* 0x100fe200078e02f0 */
[----:B------:R3:W-:Y:S04]  /*33930*/  STL.64 [R1+0x3db8], R76 ;  /* 0x003db84c01007387 */ /* 0x0007e80000100a00 */
[----:B------:R-:W-:Y:S01]  /*33940*/  STL.64 [R1+0x3db0], R82 ;  /* 0x003db05201007387 */ /* 0x000fe20000100a00 */
[----:B-1----:R-:W-:-:S03]  /*33950*/  IMAD.WIDE R78, R148, 0x4, R240 ;  /* 0x00000004944e7825 */ /* 0x002fc600078e02f0 */
[----:B------:R-:W2:Y:S01]  /*33960*/  LDL R127, [R1+0x112c] ;  /* 0x00112c00017f7983 */ /* 0x000ea20000100800 */
[----:B---3--:R-:W-:-:S03]  /*33970*/  IMAD.WIDE R76, R147, 0x4, R240 ;  /* 0x00000004934c7825 */ /* 0x008fc600078e02f0 */
[----:B------:R1:W-:Y:S04]  /*33980*/  STL.64 [R1+0x3da8], R78 ;  /* 0x003da84e01007387 */ /* 0x0003e80000100a00 */
[----:B------:R3:W-:Y:S01]  /*33990*/  STL.64 [R1+0x3da0], R76 ;  /* 0x003da04c01007387 */ /* 0x0007e20000100a00 */
[----:B-1----:R-:W-:-:S04]  /*339a0*/  IMAD.WIDE R78, R144, 0x4, R240 ;  /* 0x00000004904e7825 */ /* 0x002fc800078e02f0 */
[--C-:B---3--:R-:W-:Y:S01]  /*339b0*/  IMAD.WIDE R76, R145, 0x4, R240.reuse ;  /* 0x00000004914c7825 */ /* 0x108fe200078e02f0 */
[----:B------:R1:W-:Y:S03]  /*339c0*/  STL.64 [R1+0x3d98], R78 ;  /* 0x003d984e01007387 */ /* 0x0003e60000100a00 */
[----:B----4-:R-:W-:-:S05]  /*339d0*/  IMAD.WIDE R82, R117, 0x4, R240 ;  /* 0x0000000475527825 */ /* 0x010fca00078e02f0 */
[----:B------:R3:W-:Y:S01]  /*339e0*/  STL.64 [R1+0x3d90], R82 ;  /* 0x003d905201007387 */ /* 0x0007e20000100a00 */
[----:B-1----:R-:W-:-:S03]  /*339f0*/  IMAD.WIDE R78, R104, 0x4, R240 ;  /* 0x00000004684e7825 */ /* 0x002fc600078e02f0 */
[----:B------:R-:W4:Y:S04]  /*33a00*/  LDL R104, [R1+0x1120] ;  /* 0x0011200001687983 */ /* 0x000f280000100800 */
[----:B------:R1:W-:Y:S01]  /*33a10*/  STL.64 [R1+0x3d70], R76 ;  /* 0x003d704c01007387 */ /* 0x0003e20000100a00 */
[----:B---3--:R-:W-:-:S03]  /*33a20*/  IMAD.WIDE R82, R143, 0x4, R240 ;  /* 0x000000048f527825 */ /* 0x008fc600078e02f0 */
[----:B------:R2:W-:Y:S04]  /*33a30*/  STL.64 [R1+0x3d60], R78 ;  /* 0x003d604e01007387 */ /* 0x0005e80000100a00 */
[----:B------:R-:W3:Y:S01]  /*33a40*/  LDL R124, [R1+0x1118] ;  /* 0x00111800017c7983 */ /* 0x000ee20000100800 */
[----:B-1----:R-:W-:-:S04]  /*33a50*/  IMAD.WIDE R76, R142, 0x4, R240 ;  /* 0x000000048e4c7825 */ /* 0x002fc800078e02f0 */
[--C-:B--2---:R-:W-:Y:S01]  /*33a60*/  IMAD.WIDE R78, R116, 0x4, R240.reuse ;  /* 0x00000004744e7825 */ /* 0x104fe200078e02f0 */
[----:B------:R1:W-:Y:S04]  /*33a70*/  STL.64 [R1+0x3d58], R76 ;  /* 0x003d584c01007387 */ /* 0x0003e80000100a00 */
[----:B------:R2:W-:Y:S04]  /*33a80*/  STL.64 [R1+0x3d50], R78 ;  /* 0x003d504e01007387 */ /* 0x0005e80000100a00 */
[----:B------:R2:W-:Y:S01]  /*33a90*/  STL.64 [R1+0x3d40], R82 ;  /* 0x003d405201007387 */ /* 0x0005e20000100a00 */
[----:B-1----:R-:W-:-:S04]  /*33aa0*/  IMAD.WIDE R76, R115, 0x4, R240 ;  /* 0x00000004734c7825 */ /* 0x002fc800078e02f0 */
[--C-:B--2---:R-:W-:Y:S01]  /*33ab0*/  IMAD.WIDE R78, R140, 0x4, R240.reuse ;  /* 0x000000048c4e7825 */ /* 0x104fe200078e02f0 */
[----:B------:R1:W-:Y:S04]  /*33ac0*/  STL.64 [R1+0x3d38], R76 ;  /* 0x003d384c01007387 */ /* 0x0003e80000100a00 */
[----:B------:R2:W-:Y:S01]  /*33ad0*/  STL.64 [R1+0x3d30], R78 ;  /* 0x003d304e01007387 */ /* 0x0005e20000100a00 */
[----:B------:R-:W-:-:S04]  /*33ae0*/  IMAD.WIDE R82, R112, 0x4, R240 ;  /* 0x0000000470527825 */ /* 0x000fc800078e02f0 */
[--C-:B-1----:R-:W-:Y:S01]  /*33af0*/  IMAD.WIDE R76, R141, 0x4, R240.reuse ;  /* 0x000000048d4c7825 */ /* 0x102fe200078e02f0 */
[----:B------:R-:W-:Y:S03]  /*33b00*/  STL.64 [R1+0x3d28], R82 ;  /* 0x003d285201007387 */ /* 0x000fe60000100a00 */
[--C-:B--2---:R-:W-:Y:S01]  /*33b10*/  IMAD.WIDE R78, R109, 0x4, R240.reuse ;  /* 0x000000046d4e7825 */ /* 0x104fe200078e02f0 */
[----:B------:R-:W2:Y:S04]  /*33b20*/  LDL R125, [R1+0xfcc] ;  /* 0x000fcc00017d7983 */ /* 0x000ea80000100800 */
[----:B------:R1:W-:Y:S04]  /*33b30*/  STL.64 [R1+0x3d20], R76 ;  /* 0x003d204c01007387 */ /* 0x0003e80000100a00 */
[----:B------:R-:W-:Y:S04]  /*33b40*/  STL.64 [R1+0x3d18], R78 ;  /* 0x003d184e01007387 */ /* 0x000fe80000100a00 */
[----:B------:R-:W2:Y:S04]  /*33b50*/  LDL R122, [R1+0xfbc] ;  /* 0x000fbc00017a7983 */ /* 0x000ea80000100800 */
[----:B------:R-:W2:Y:S01]  /*33b60*/  LDL R123, [R1+0xfb8] ;  /* 0x000fb800017b7983 */ /* 0x000ea20000100800 */
[----:B-1----:R-:W-:-:S05]  /*33b70*/  IMAD.WIDE R76, R138, 0x4, R240 ;  /* 0x000000048a4c7825 */ /* 0x002fca00078e02f0 */
[----:B------:R1:W-:Y:S04]  /*33b80*/  STL.64 [R1+0x3d10], R76 ;  /* 0x003d104c01007387 */ /* 0x0003e80000100a00 */
[----:B------:R-:W2:Y:S04]  /*33b90*/  LDL.LU R128, [R1+0x247c] ;  /* 0x00247c0001807983 */ /* 0x000ea80000300800 */
[----:B------:R-:W2:Y:S01]  /*33ba0*/  LDL.LU R129, [R1+0x2480] ;  /* 0x0024800001817983 */ /* 0x000ea20000300800 */
[----:B------:R-:W-:-:S04]  /*33bb0*/  IMAD.WIDE R82, R139, 0x4, R240 ;  /* 0x000000048b527825 */ /* 0x000fc800078e02f0 */
[----:B-1----:R-:W-:-:S05]  /*33bc0*/  IMAD.WIDE R76, R106, 0x4, R240 ;  /* 0x000000046a4c7825 */ /* 0x002fca00078e02f0 */
[----:B------:R1:W-:Y:S04]  /*33bd0*/  STL.64 [R1+0x3ce8], R76 ;  /* 0x003ce84c01007387 */ /* 0x0003e80000100a00 */
[----:B------:R-:W-:Y:S01]  /*33be0*/  STL.64 [R1+0x3ce0], R82 ;  /* 0x003ce05201007387 */ /* 0x000fe20000100a00 */
[----:B------:R-:W-:-:S03]  /*33bf0*/  IMAD.WIDE R78, R105, 0x4, R240 ;  /* 0x00000004694e7825 */ /* 0x000fc600078e02f0 */
[----:B------:R-:W2:Y:S01]  /*33c00*/  LDL R110, [R1+0x1180] ;  /* 0x00118000016e7983 */ /* 0x000ea20000100800 */
[----:B-1----:R-:W-:-:S03]  /*33c10*/  IMAD.WIDE R76, R136, 0x4, R240 ;  /* 0x00000004884c7825 */ /* 0x002fc600078e02f0 */
[----:B------:R-:W-:Y:S04]  /*33c20*/  STL.64 [R1+0x3cd8], R78 ;  /* 0x003cd84e01007387 */ /* 0x000fe80000100a00 */
[----:B------:R-:W2:Y:S04]  /*33c30*/  LDL R111, [R1+0x1174] ;  /* 0x00117400016f7983 */ /* 0x000ea80000100800 */
[----:B------:R1:W-:Y:S04]  /*33c40*/  STL.64 [R1+0x3cd0], R76 ;  /* 0x003cd04c01007387 */ /* 0x0003e80000100a00 */
[----:B------:R-:W2:Y:S04]  /*33c50*/  LDL.LU R121, [R1+0x2498] ;  /* 0x0024980001797983 */ /* 0x000ea80000300800 */
[----:B------:R-:W2:Y:S04]  /*33c60*/  LDL.LU R118, [R1+0x249c] ;  /* 0x00249c0001767983 */ /* 0x000ea80000300800 */
[----:B------:R-:W2:Y:S04]  /*33c70*/  LDL.LU R119, [R1+0x24a0] ;  /* 0x0024a00001777983 */ /* 0x000ea80000300800 */
[----:B------:R-:W2:Y:S04]  /*33c80*/  LDL.LU R116, [R1+0x24a4] ;  /* 0x0024a40001747983 */ /* 0x000ea80000300800 */
[----:B------:R-:W2:Y:S04]  /*33c90*/  LDL.LU R117, [R1+0x24a8] ;  /* 0x0024a80001757983 */ /* 0x000ea80000300800 */
[----:B------:R-:W2:Y:S01]  /*33ca0*/  LDL.LU R115, [R1+0x24ac] ;  /* 0x0024ac0001737983 */ /* 0x000ea20000300800 */
[----:B-1----:R-:W-:-:S03]  /*33cb0*/  IMAD.WIDE R76, R127, 0x4, R240 ;  /* 0x000000047f4c7825 */ /* 0x002fc600078e02f0 */
[----:B------:R-:W2:Y:S04]  /*33cc0*/  LDL.LU R112, [R1+0x24b0] ;  /* 0x0024b00001707983 */ /* 0x000ea80000300800 */
[----:B------:R1:W-:Y:S01]  /*33cd0*/  STL.64 [R1+0x3cc8], R76 ;  /* 0x003cc84c01007387 */ /* 0x0003e20000100a00 */
[----:B------:R-:W-:-:S04]  /*33ce0*/  IMAD.WIDE R78, R134, 0x4, R240 ;  /* 0x00000004864e7825 */ /* 0x000fc800078e02f0 */
[----:B-1----:R-:W-:-:S05]  /*33cf0*/  IMAD.WIDE R76, R137, 0x4, R240 ;  /* 0x00000004894c7825 */ /* 0x002fca00078e02f0 */
[----:B------:R3:W-:Y:S01]  /*33d00*/  STL.64 [R1+0x3cc0], R76 ;  /* 0x003cc04c01007387 */ /* 0x0007e20000100a00 */
[----:B------:R-:W-:Y:S02]  /*33d10*/  IMAD R130, R130, UR16, RZ ;  /* 0x0000001082827c24 */ /* 0x000fe4000f8e02ff */
[----:B----4-:R-:W-:-:S05]  /*33d20*/  IMAD.WIDE R82, R104, 0x4, R240 ;  /* 0x0000000468527825 */ /* 0x010fca00078e02f0 */
[----:B------:R-:W-:Y:S04]  /*33d30*/  STL.64 [R1+0x3cb8], R82 ;  /* 0x003cb85201007387 */ /* 0x000fe80000100a00 */
[----:B------:R-:W4:Y:S01]  /*33d40*/  LDL R103, [R1+0x1190] ;  /* 0x0011900001677983 */ /* 0x000f220000100800 */
[----:B---3--:R-:W-:-:S03]  /*33d50*/  IMAD.WIDE R76, R124, 0x4, R240 ;  /* 0x000000047c4c7825 */ /* 0x008fc600078e02f0 */
[----:B------:R-:W-:Y:S04]  /*33d60*/  STL.64 [R1+0x3cb0], R78 ;  /* 0x003cb04e01007387 */ /* 0x000fe80000100a00 */
[----:B------:R-:W3:Y:S04]  /*33d70*/  LDL R100, [R1+0x118c] ;  /* 0x00118c0001647983 */ /* 0x000ee80000100800 */
[----:B------:R1:W-:Y:S04]  /*33d80*/  STL.64 [R1+0x3ca8], R76 ;  /* 0x003ca84c01007387 */ /* 0x0003e80000100a00 */
[----:B------:R-:W3:Y:S04]  /*33d90*/  LDL.LU R109, [R1+0x24bc] ;  /* 0x0024bc00016d7983 */ /* 0x000ee80000300800 */
[----:B------:R-:W3:Y:S01]  /*33da0*/  LDL.LU R106, [R1+0x24c0] ;  /* 0x0024c000016a7983 */ /* 0x000ee20000300800 */
[----:B-1----:R-:W-:-:S03]  /*33db0*/  IMAD.WIDE R76, R135, 0x4, R240 ;  /* 0x00000004874c7825 */ /* 0x002fc600078e02f0 */
[----:B------:R-:W3:Y:S04]  /*33dc0*/  LDL.LU R104, [R1+0x24c4] ;  /* 0x0024c40001687983 */ /* 0x000ee80000300800 */
[----:B------:R-:W3:Y:S04]  /*33dd0*/  LDL.LU R105, [R1+0x24c8] ;  /* 0x0024c80001697983 */ /* 0x000ee80000300800 */
[----:B------:R1:W-:Y:S01]  /*33de0*/  STL.64 [R1+0x3ca0], R76 ;  /* 0x003ca04c01007387 */ /* 0x0003e20000100a00 */
[----:B--2---:R-:W-:-:S04]  /*33df0*/  IMAD.WIDE R78, R125, 0x4, R240 ;  /* 0x000000047d4e7825 */ /* 0x004fc800078e02f0 */
[--C-:B-1----:R-:W-:Y:S01]  /*33e00*/  IMAD.WIDE R76, R132, 0x4, R240.reuse ;  /* 0x00000004844c7825 */ /* 0x102fe200078e02f0 */
[----:B------:R1:W-:Y:S04]  /*33e10*/  STL.64 [R1+0x3c98], R78 ;  /* 0x003c984e01007387 */ /* 0x0003e80000100a00 */
[----:B------:R2:W-:Y:S01]  /*33e20*/  STL.64 [R1+0x3c80], R76 ;  /* 0x003c804c01007387 */ /* 0x0005e20000100a00 */
[----:B------:R-:W-:-:S04]  /*33e30*/  IMAD.WIDE R82, R122, 0x4, R240 ;  /* 0x000000047a527825 */ /* 0x000fc800078e02f0 */
[--C-:B-1----:R-:W-:Y:S01]  /*33e40*/  IMAD.WIDE R78, R133, 0x4, R240.reuse ;  /* 0x00000004854e7825 */ /* 0x102fe200078e02f0 */
[----:B------:R1:W-:Y:S03]  /*33e50*/  STL.64 [R1+0x3c70], R82 ;  /* 0x003c705201007387 */ /* 0x0003e60000100a00 */
[--C-:B--2---:R-:W-:Y:S01]  /*33e60*/  IMAD.WIDE R76, R123, 0x4, R240.reuse ;  /* 0x000000047b4c7825 */ /* 0x104fe200078e02f0 */
[----:B------:R2:W-:Y:S04]  /*33e70*/  STL.64 [R1+0x3c68], R78 ;  /* 0x003c684e01007387 */ /* 0x0005e80000100a00 */
[----:B------:R2:W-:Y:S01]  /*33e80*/  STL.64 [R1+0x3c60], R76 ;  /* 0x003c604c01007387 */ /* 0x0005e20000100a00 */
[----:B-1----:R-:W-:-:S04]  /*33e90*/  IMAD.WIDE R82, R130, 0x4, R240 ;  /* 0x0000000482527825 */ /* 0x002fc800078e02f0 */
[--C-:B--2---:R-:W-:Y:S01]  /*33ea0*/  IMAD.WIDE R78, R131, 0x4, R240.reuse ;  /* 0x00000004834e7825 */ /* 0x104fe200078e02f0 */
[----:B------:R-:W2:Y:S04]  /*33eb0*/  LDL R77, [R1+0x11a4] ;  /* 0x0011a400014d7983 */ /* 0x000ea80000100800 */
[----:B------:R1:W-:Y:S04]  /*33ec0*/  STL.64 [R1+0x3c50], R82 ;  /* 0x003c505201007387 */ /* 0x0003e80000100a00 */
[----:B------:R-:W2:Y:S04]  /*33ed0*/  LDL R234, [R1+0x11a0] ;  /* 0x0011a00001ea7983 */ /* 0x000ea80000100800 */
[----:B------:R1:W-:Y:S04]  /*33ee0*/  STL.64 [R1+0x4748], R78 ;  /* 0x0047484e01007387 */ /* 0x0003e80000100a00 */
[----:B------:R-:W2:Y:S04]  /*33ef0*/  LDL R235, [R1+0x119c] ;  /* 0x00119c0001eb7983 */ /* 0x000ea80000100800 */
[----:B------:R-:W2:Y:S04]  /*33f00*/  LDL R236, [R1+0x1198] ;  /* 0x0011980001ec7983 */ /* 0x000ea80000100800 */
[----:B------:R-:W2:Y:S01]  /*33f10*/  LDL R237, [R1+0x1194] ;  /* 0x0011940001ed7983 */ /* 0x000ea20000100800 */
[----:B-1----:R-:W-:-:S03]  /*33f20*/  IMAD.WIDE R82, R128, 0x4, R240 ;  /* 0x0000000480527825 */ /* 0x002fc600078e02f0 */
[----:B------:R-:W2:Y:S01]  /*33f30*/  LDL.LU R252, [R1+0x2478] ;  /* 0x0024780001fc7983 */ /* 0x000ea20000300800 */
[----:B------:R-:W-:-:S03]  /*33f40*/  IMAD.WIDE R78, R129, 0x4, R240 ;  /* 0x00000004814e7825 */ /* 0x000fc600078e02f0 */
[----:B------:R-:W2:Y:S04]  /*33f50*/  LDL R244, [R1+0xfb4] ;  /* 0x000fb40001f47983 */ /* 0x000ea80000100800 */
[----:B------:R1:W-:Y:S04]  /*33f60*/  STL.64 [R1+0x4740], R82 ;  /* 0x0047405201007387 */ /* 0x0003e80000100a00 */
[----:B------:R1:W-:Y:S04]  /*33f70*/  STL.64 [R1+0x4738], R78 ;  /* 0x0047384e01007387 */ /* 0x0003e80000100a00 */
[----:B------:R-:W2:Y:S01]  /*33f80*/  LDL R245, [R1+0xfb0] ;  /* 0x000fb00001f57983 */ /* 0x000ea20000100800 */
        /* <DEDUP_REMOVED lines=22> */
[----:B------:R-:W-:Y:S04]  /*340f0*/  STL.64 [R1+0x46e0], R78 ;  /* 0x0046e04e01007387 */ /* 0x000fe80000100a00 */
[----:B------:R-:W-:Y:S01]  /*34100*/  STL.64 [R1+0x46d8], R212 ;  /* 0x0046d8d401007387 */ /* 0x000fe20000100a00 */
[----:B-1----:R-:W-:-:S05]  /*34110*/  IMAD.WIDE R82, R113, 0x4, R240 ;  /* 0x0000000471527825 */ /* 0x002fca00078e02f0 */
[----:B------:R1:W-:Y:S02]  /*34120*/  STL.64 [R1+0x46d0], R82 ;  /* 0x0046d05201007387 */ /* 0x0003e40000100a00 */
[----:B-1----:R-:W-:-:S04]  /*34130*/  IMAD.WIDE R82, R108, 0x4, R240 ;  /* 0x000000046c527825 */ /* 0x002fc800078e02f0 */
[----:B------:R-:W-:Y:S02]  /*34140*/  IMAD R251, R251, UR15, RZ ;  /* 0x0000000ffbfb7c24 */ /* 0x000fe4000f8e02ff */
[----:B----4-:R-:W-:-:S04]  /*34150*/  IMAD.WIDE R78, R103, 0x4, R240 ;  /* 0x00000004674e7825 */ /* 0x010fc800078e02f0 */
[--C-:B---3--:R-:W-:Y:S01]  /*34160*/  IMAD.WIDE R212, R100, 0x4, R240.reuse ;  /* 0x0000000464d47825 */ /* 0x108fe200078e02f0 */
[----:B------:R1:W-:Y:S04]  /*34170*/  STL.64 [R1+0x46c8], R78 ;  /* 0x0046c84e01007387 */ /* 0x0003e80000100a00 */
[----:B------:R3:W-:Y:S04]  /*34180*/  STL.64 [R1+0x46c0], R212 ;  /* 0x0046c0d401007387 */ /* 0x0007e80000100a00 */
[----:B------:R4:W-:Y:S01]  /*34190*/  STL.64 [R1+0x46b8], R82 ;  /* 0x0046b85201007387 */ /* 0x0009e20000100a00 */
[----:B-1----:R-:W-:-:S04]  /*341a0*/  IMAD.WIDE R78, R109, 0x4, R240 ;  /* 0x000000046d4e7825 */ /* 0x002fc800078e02f0 */
[--C-:B---3--:R-:W-:Y:S01]  /*341b0*/  IMAD.WIDE R212, R106, 0x4, R240.reuse ;  /* 0x000000046ad47825 */ /* 0x108fe200078e02f0 */
[----:B------:R1:W-:Y:S03]  /*341c0*/  STL.64 [R1+0x46b0], R78 ;  /* 0x0046b04e01007387 */ /* 0x0003e60000100a00 */
[--C-:B----4-:R-:W-:Y:S01]  /*341d0*/  IMAD.WIDE R82, R107, 0x4, R240.reuse ;  /* 0x000000046b527825 */ /* 0x110fe200078e02f0 */
[----:B------:R3:W-:Y:S04]  /*341e0*/  STL.64 [R1+0x46a8], R212 ;  /* 0x0046a8d401007387 */ /* 0x0007e80000100a00 */
[----:B------:R4:W-:Y:S01]  /*341f0*/  STL.64 [R1+0x46a0], R82 ;  /* 0x0046a05201007387 */ /* 0x0009e20000100a00 */
[----:B-1----:R-:W-:-:S04]  /*34200*/  IMAD.WIDE R78, R104, 0x4, R240 ;  /* 0x00000004684e7825 */ /* 0x002fc800078e02f0 */
[--C-:B---3--:R-:W-:Y:S01]  /*34210*/  IMAD.WIDE R212, R105, 0x4, R240.reuse ;  /* 0x0000000469d47825 */ /* 0x108fe200078e02f0 */
[----:B------:R2:W-:Y:S03]  /*34220*/  STL.64 [R1+0x4698], R78 ;  /* 0x0046984e01007387 */ /* 0x0005e60000100a00 */
[--C-:B----4-:R-:W-:Y:S01]  /*34230*/  IMAD.WIDE R82, R102, 0x4, R240.reuse ;  /* 0x0000000466527825 */ /* 0x110fe200078e02f0 */
[----:B------:R-:W-:Y:S04]  /*34240*/  STL.64 [R1+0x4690], R212 ;  /* 0x004690d401007387 */ /* 0x000fe80000100a00 */
[----:B------:R1:W-:Y:S01]  /*34250*/  STL.64 [R1+0x4688], R82 ;  /* 0x0046885201007387 */ /* 0x0003e20000100a00 */
[----:B--2---:R-:W-:-:S04]  /*34260*/  IMAD.WIDE R78, R77, 0x4, R240 ;  /* 0x000000044d4e7825 */ /* 0x004fc800078e02f0 */
[--C-:B------:R-:W-:Y:S01]  /*34270*/  IMAD.WIDE R76, R234, 0x4, R240.reuse ;  /* 0x00000004ea4c7825 */ /* 0x100fe200078e02f0 */
[----:B------:R2:W-:Y:S03]  /*34280*/  STL.64 [R1+0x4680], R78 ;  /* 0x0046804e01007387 */ /* 0x0005e60000100a00 */
[--C-:B-1----:R-:W-:Y:S01]  /*34290*/  IMAD.WIDE R82, R235, 0x4, R240.reuse ;  /* 0x00000004eb527825 */ /* 0x102fe200078e02f0 */
[----:B------:R1:W-:Y:S03]  /*342a0*/  STL.64 [R1+0x4678], R76 ;  /* 0x0046784c01007387 */ /* 0x0003e60000100a00 */
[--C-:B--2---:R-:W-:Y:S01]  /*342b0*/  IMAD.WIDE R78, R236, 0x4, R240.reuse ;  /* 0x00000004ec4e7825 */ /* 0x104fe200078e02f0 */
[----:B------:R2:W-:Y:S03]  /*342c0*/  STL.64 [R1+0x4670], R82 ;  /* 0x0046705201007387 */ /* 0x0005e60000100a00 */
[--C-:B-1----:R-:W-:Y:S01]  /*342d0*/  IMAD.WIDE R76, R237, 0x4, R240.reuse ;  /* 0x00000004ed4c7825 */ /* 0x102fe200078e02f0 */
[----:B------:R1:W-:Y:S03]  /*342e0*/  STL.64 [R1+0x4668], R78 ;  /* 0x0046684e01007387 */ /* 0x0003e60000100a00 */
[--C-:B--2---:R-:W-:Y:S01]  /*342f0*/  IMAD.WIDE R82, R101, 0x4, R240.reuse ;  /* 0x0000000465527825 */ /* 0x104fe200078e02f0 */
[----:B------:R2:W-:Y:S04]  /*34300*/  STL.64 [R1+0x4660], R76 ;  /* 0x0046604c01007387 */ /* 0x0005e80000100a00 */
[----:B------:R3:W-:Y:S01]  /*34310*/  STL.64 [R1+0x4658], R82 ;  /* 0x0046585201007387 */ /* 0x0007e20000100a00 */
[----:B-1----:R-:W-:-:S04]  /*34320*/  IMAD.WIDE R78, R252, 0x4, R240 ;  /* 0x00000004fc4e7825 */ /* 0x002fc800078e02f0 */
[--C-:B--2---:R-:W-:Y:S01]  /*34330*/  IMAD.WIDE R76, R244, 0x4, R240.reuse ;  /* 0x00000004f44c7825 */ /* 0x104fe200078e02f0 */
[----:B------:R1:W-:Y:S03]  /*34340*/  STL.64 [R1+0x4650], R78 ;  /* 0x0046504e01007387 */ /* 0x0003e60000100a00 */
[--C-:B---3--:R-:W-:Y:S01]  /*34350*/  IMAD.WIDE R82, R98, 0x4, R240.reuse ;  /* 0x0000000462527825 */ /* 0x108fe200078e02f0 */
        /* <DEDUP_REMOVED lines=149> */
[----:B---3--:R-:W-:Y:S01]  /*34cb0*/  IMAD.WIDE R82, R59, 0x4, R240 ;  /* 0x000000043b527825 */ /* 0x008fe200078e02f0 */
[----:B------:R2:W-:Y:S04]  /*34cc0*/  STL.64 [R1+0x6170], R76 ;  /* 0x0061704c01007387 */ /* 0x0005e80000100a00 */
[----:B------:R3:W-:Y:S01]  /*34cd0*/  STL.64 [R1+0x5910], R82 ;  /* 0x0059105201007387 */ /* 0x0007e20000100a00 */
[----:B------:R-:W-:-:S02]  /*34ce0*/  IMAD R64, R64, UR45, RZ ;  /* 0x0000002d40407c24 */ /* 0x000fc4000f8e02ff */
        /* <DEDUP_REMOVED lines=10> */
[----:B------:R2:W-:Y:S03]  /*34d90*/  STL.64 [R1+0x6158], R76 ;  /* 0x0061584c01007387 */ /* 0x0005e60000100a00 */
[----:B------:R-:W-:Y:S01]  /*34da0*/  IMAD R250, R250, UR13, RZ ;  /* 0x0000000dfafa7c24 */ /* 0x000fe2000f8e02ff */
[----:B------:R3:W-:Y:S01]  /*34db0*/  STL.64 [R1+0x58d0], R82 ;  /* 0x0058d05201007387 */ /* 0x0007e20000100a00 */
[----:B-1----:R-:W-:-:S04]  /*34dc0*/  IMAD.WIDE R78, R66, 0x4, R240 ;  /* 0x00000004424e7825 */ /* 0x002fc800078e02f0 */
[--C-:B--2---:R-:W-:Y:S01]  /*34dd0*/  IMAD.WIDE R76, R67, 0x4, R240.reuse ;  /* 0x00000004434c7825 */ /* 0x104fe200078e02f0 */
[----:B------:R1:W-:Y:S03]  /*34de0*/  STL.64 [R1+0x6150], R78 ;  /* 0x0061504e01007387 */ /* 0x0003e60000100a00 */
[----:B---3--:R-:W-:Y:S01]  /*34df0*/  IMAD.WIDE R82, R250, 0x4, R240 ;  /* 0x00000004fa527825 */ /* 0x008fe200078e02f0 */
[----:B------:R2:W-:Y:S03]  /*34e00*/  STL.64 [R1+0x58c8], R76 ;  /* 0x0058c84c01007387 */ /* 0x0005e60000100a00 */
[----:B------:R-:W-:Y:S01]  /*34e10*/  IMAD R71, R71, UR24, RZ ;  /* 0x0000001847477c24 */ /* 0x000fe2000f8e02ff */
[----:B------:R3:W-:Y:S01]  /*34e20*/  STL.64 [R1+0x6128], R82 ;  /* 0x0061285201007387 */ /* 0x0007e20000100a00 */
[----:B------:R-:W-:-:S02]  /*34e30*/  IMAD R72, R72, UR23, RZ ;  /* 0x0000001748487c24 */ /* 0x000fc4000f8e02ff */
        /* <DEDUP_REMOVED lines=16> */
[----:B--2---:R-:W-:Y:S02]  /*34f40*/  IMAD.WIDE R76, R75, 0x4, R240 ;  /* 0x000000044b4c7825 */ /* 0x004fe400078e02f0 */
[----:B------:R-:W2:Y:S02]  /*34f50*/  LDL.LU R240, [R1+0x23d4] ;  /* 0x0023d40001f07983 */ /* 0x000ea40000300800 */
[--C-:B---3--:R-:W-:Y:S02]  /*34f60*/  IMAD.WIDE R82, R81, 0x4, R242.reuse ;  /* 0x0000000451527825 */ /* 0x108fe400078e02f2 */
[----:B------:R1:W-:Y:S04]  /*34f70*/  STL.64 [R1+0x6130], R78 ;  /* 0x0061304e01007387 */ /* 0x0003e80000100a00 */
[----:B------:R3:W-:Y:S04]  /*34f80*/  STL.64 [R1+0x5790], R76 ;  /* 0x0057904c01007387 */ /* 0x0007e80000100a00 */
[----:B------:R-:W-:Y:S01]  /*34f90*/  STL.64 [R1+0x5110], R82 ;  /* 0x0051105201007387 */ /* 0x000fe20000100a00 */
[----:B-1----:R-:W-:-:S04]  /*34fa0*/  IMAD.WIDE R78, R104, 0x4, R242 ;  /* 0x00000004684e7825 */ /* 0x002fc800078e02f2 */
[--C-:B---3--:R-:W-:Y:S01]  /*34fb0*/  IMAD.WIDE R76, R105, 0x4, R242.reuse ;  /* 0x00000004694c7825 */ /* 0x108fe200078e02f2 */
[----:B------:R-:W-:Y:S04]  /*34fc0*/  STL.64 [R1+0xb088], R104 ;  /* 0x00b0886801007387 */ /* 0x000fe80000100a00 */
[----:B------:R1:W-:Y:S04]  /*34fd0*/  STL.64 [R1+0x4440], R76 ;  /* 0x0044404c01007387 */ /* 0x0003e80000100a00 */
[----:B------:R3:W-:Y:S04]  /*34fe0*/  STL.64 [R1+0x4438], R78 ;  /* 0x0044384e01007387 */ /* 0x0007e80000100a00 */
[----:B------:R-:W-:Y:S01]  /*34ff0*/  STL [R1+0xb090], R112 ;  /* 0x00b0907001007387 */ /* 0x000fe20000100800 */
[----:B-1----:R-:W-:-:S04]  /*35000*/  IMAD.WIDE R76, R112, 0x4, R242 ;  /* 0x00000004704c7825 */ /* 0x002fc800078e02f2 */
[--C-:B---3--:R-:W-:Y:S01]  /*35010*/  IMAD.WIDE R78, R115, 0x4, R242.reuse ;  /* 0x00000004734e7825 */ /* 0x108fe200078e02f2 */
[----:B------:R1:W-:Y:S04]  /*35020*/  STL.64 [R1+0x4430], R76 ;  /* 0x0044304c01007387 */ /* 0x0003e80000100a00 */
[----:B------:R-:W-:Y:S04]  /*35030*/  STL [R1+0xb094], R115 ;  /* 0x00b0947301007387 */ /* 0x000fe80000100800 */
[----:B------:R3:W-:Y:S04]  /*35040*/  STL.64 [R1+0x4428], R78 ;  /* 0x0044284e01007387 */ /* 0x0007e80000100a00 */
[----:B------:R-:W4:Y:S01]  /*35050*/  LDL R233, [R1+0x23a8] ;  /* 0x0023a80001e97983 */ /* 0x000f220000100800 */
[----:B-1----:R-:W-:-:S03]  /*35060*/  IMAD.WIDE R76, R129, 0x4, R242 ;  /* 0x00000004814c7825 */ /* 0x002fc600078e02f2 */
[----:B------:R-:W-:Y:S01]  /*35070*/  STL [R1+0xb098], R129 ;  /* 0x00b0988101007387 */ /* 0x000fe20000100800 */
[----:B---3--:R-:W-:-:S03]  /*35080*/  IMAD.WIDE R78, R128, 0x4, R242 ;  /* 0x00000004804e7825 */ /* 0x008fc600078e02f2 */
[----:B------:R1:W-:Y:S04]  /*35090*/  STL.64 [R1+0x4420], R76 ;  /* 0x0044204c01007387 */ /* 0x0003e80000100a00 */
[----:B------:R-:W-:Y:S04]  /*350a0*/  STL [R1+0xb09c], R128 ;  /* 0x00b09c8001007387 */ /* 0x000fe80000100800 */
[----:B------:R-:W-:Y:S01]  /*350b0*/  STL.64 [R1+0x45b8], R78 ;  /* 0x0045b84e01007387 */ /* 0x000fe20000100a00 */
[----:B-1----:R-:W-:-:S03]  /*350c0*/  IMAD.WIDE R76, R239, 0x4, R242 ;  /* 0x00000004ef4c7825 */ /* 0x002fc600078e02f2 */
[----:B------:R-:W-:Y:S04]  /*350d0*/  STL [R1+0xb0a0], R239 ;  /* 0x00b0a0ef01007387 */ /* 0x000fe80000100800 */
[----:B------:R1:W-:Y:S02]  /*350e0*/  STL.64 [R1+0x3fb8], R76 ;  /* 0x003fb84c01007387 */ /* 0x0003e40000100a00 */
[----:B-1----:R-:W-:-:S04]  /*350f0*/  IMAD.WIDE R76, R204, 0x4, R242 ;  /* 0x00000004cc4c7825 */ /* 0x002fc800078e02f2 */
[--C-:B--2---:R-:W-:Y:S01]  /*35100*/  IMAD.WIDE R78, R240, 0x4, R242.reuse ;  /* 0x00000004f04e7825 */ /* 0x104fe200078e02f2 */
[----:B------:R-:W-:Y:S04]  /*35110*/  STL [R1+0xb0a4], R240 ;  /* 0x00b0a4f001007387 */ /* 0x000fe80000100800 */
[----:B------:R1:W-:Y:S04]  /*35120*/  STL.64 [R1+0x3f98], R78 ;  /* 0x003f984e01007387 */ /* 0x0003e80000100a00 */
[----:B------:R-:W-:Y:S04]  /*35130*/  STL [R1+0xb0a8], R204 ;  /* 0x00b0a8cc01007387 */ /* 0x000fe80000100800 */
[----:B------:R2:W-:Y:S01]  /*35140*/  STL.64 [R1+0x3c48], R76 ;  /* 0x003c484c01007387 */ /* 0x0005e20000100a00 */
[----:B-1----:R-:W-:-:S03]  /*35150*/  IMAD.WIDE R78, R211, 0x4, R242 ;  /* 0x00000004d34e7825 */ /* 0x002fc600078e02f2 */
[----:B------:R-:W-:Y:S04]  /*35160*/  STL [R1+0xb0ac], R211 ;  /* 0x00b0acd301007387 */ /* 0x000fe80000100800 */
[----:B------:R1:W-:Y:S01]  /*35170*/  STL.64 [R1+0x3c40], R78 ;  /* 0x003c404e01007387 */ /* 0x0003e20000100a00 */
[----:B--2---:R-:W-:-:S03]  /*35180*/  IMAD.WIDE R76, R214, 0x4, R242 ;  /* 0x00000004d64c7825 */ /* 0x004fc600078e02f2 */
[----:B-1----:R-:W2:Y:S04]  /*35190*/  LDL R78, [R1+0x1d60] ;  /* 0x001d6000014e7983 */ /* 0x002ea80000100800 */
[----:B------:R-:W3:Y:S04]  /*351a0*/  LDL R79, [R1+0x1d58] ;  /* 0x001d5800014f7983 */ /* 0x000ee80000100800 */
[----:B------:R1:W-:Y:S04]  /*351b0*/  STL.64 [R1+0x3c38], R76 ;  /* 0x003c384c01007387 */ /* 0x0003e80000100a00 */
[----:B------:R-:W3:Y:S04]  /*351c0*/  LDL R248, [R1+0x1d0c] ;  /* 0x001d0c0001f87983 */ /* 0x000ee80000100800 */
[----:B------:R-:W3:Y:S04]  /*351d0*/  LDL R249, [R1+0x1cec] ;  /* 0x001cec0001f97983 */ /* 0x000ee80000100800 */
[----:B-1----:R-:W3:Y:S04]  /*351e0*/  LDL R76, [R1+0x1ce4] ;  /* 0x001ce400014c7983 */ /* 0x002ee80000100800 */
[----:B------:R-:W3:Y:S04]  /*351f0*/  LDL R77, [R1+0x1bd0] ;  /* 0x001bd000014d7983 */ /* 0x000ee80000100800 */
[----:B------:R-:W3:Y:S04]  /*35200*/  LDL R234, [R1+0x1bcc] ;  /* 0x001bcc0001ea7983 */ /* 0x000ee80000100800 */
[----:B------:R-:W3:Y:S04]  /*35210*/  LDL R236, [R1+0x1acc] ;  /* 0x001acc0001ec7983 */ /* 0x000ee80000100800 */
[----:B------:R-:W3:Y:S04]  /*35220*/  LDL R235, [R1+0x1ac0] ;  /* 0x001ac00001eb7983 */ /* 0x000ee80000100800 */
[----:B------:R-:W3:Y:S01]  /*35230*/  LDL R237, [R1+0x1ad0] ;  /* 0x001ad00001ed7983 */ /* 0x000ee20000100800 */
[----:B------:R-:W-:-:S03]  /*35240*/  IMAD.WIDE R104, R221, 0x4, R242 ;  /* 0x00000004dd687825 */ /* 0x000fc600078e02f2 */
[----:B------:R-:W-:Y:S01]  /*35250*/  STL [R1+0xb0b0], R214 ;  /* 0x00b0b0d601007387 */ /* 0x000fe20000100800 */
[----:B------:R-:W-:-:S03]  /*35260*/  IMAD.WIDE R82, R225, 0x4, R242 ;  /* 0x00000004e1527825 */ /* 0x000fc600078e02f2 */
[----:B------:R-:W-:Y:S04]  /*35270*/  STL [R1+0xb0b4], R221 ;  /* 0x00b0b4dd01007387 */ /* 0x000fe80000100800 */
[----:B------:R1:W-:Y:S04]  /*35280*/  STL.64 [R1+0x3c30], R104 ;  /* 0x003c306801007387 */ /* 0x0003e80000100a00 */
[----:B------:R-:W-:Y:S04]  /*35290*/  STL [R1+0xb0b8], R225 ;  /* 0x00b0b8e101007387 */ /* 0x000fe80000100800 */
[----:B------:R4:W-:Y:S01]  /*352a0*/  STL.64 [R1+0x3c28], R82 ;  /* 0x003c285201007387 */ /* 0x0009e20000100a00 */
[----:B-1----:R-:W-:-:S03]  /*352b0*/  IMAD.WIDE R104, R229, 0x4, R242 ;  /* 0x00000004e5687825 */ /* 0x002fc600078e02f2 */
[----:B------:R-:W-:Y:S04]  /*352c0*/  STL [R1+0xb0bc], R229 ;  /* 0x00b0bce501007387 */ /* 0x000fe80000100800 */
[----:B------:R1:W-:Y:S01]  /*352d0*/  STL.64 [R1+0x3c20], R104 ;  /* 0x003c206801007387 */ /* 0x0003e20000100a00 */
[----:B----4-:R-:W-:-:S03]  /*352e0*/  IMAD.WIDE R82, R230, 0x4, R242 ;  /* 0x00000004e6527825 */ /* 0x010fc600078e02f2 */
[----:B------:R-:W-:Y:S04]  /*352f0*/  STL [R1+0xb0c0], R230 ;  /* 0x00b0c0e601007387 */ /* 0x000fe80000100800 */
[----:B------:R4:W-:Y:S01]  /*35300*/  STL.64 [R1+0x3c18], R82 ;  /* 0x003c185201007387 */ /* 0x0009e20000100a00 */
[----:B-1----:R-:W-:-:S04]  /*35310*/  IMAD.WIDE R104, R233, 0x4, R242 ;  /* 0x00000004e9687825 */ /* 0x002fc800078e02f2 */
[--C-:B----4-:R-:W-:Y:S02]  /*35320*/  IMAD.WIDE R82, R193, 0x4, R242.reuse ;  /* 0x00000004c1527825 */ /* 0x110fe400078e02f2 */
[----:B------:R-:W4:Y:S04]  /*35330*/  LDL.LU R193, [R1+0xb200] ;  /* 0x00b2000001c17983 */ /* 0x000f280000300800 */
[----:B------:R1:W-:Y:S04]  /*35340*/  STL.64 [R1+0x34d0], R104 ;  /* 0x0034d06801007387 */ /* 0x0003e80000100a00 */
[----:B------:R-:W-:Y:S04]  /*35350*/  STL [R1+0xb0c4], R182 ;  /* 0x00b0c4b601007387 */ /* 0x000fe80000100800 */
[----:B------:R1:W-:Y:S02]  /*35360*/  STL.64 [R1+0x34b0], R82 ;  /* 0x0034b05201007387 */ /* 0x0003e40000100a00 */
[----:B-1----:R-:W-:-:S05]  /*35370*/  IMAD.WIDE R104, R182, 0x4, R242 ;  /* 0x00000004b6687825 */ /* 0x002fca00078e02f2 */
[----:B------:R1:W-:Y:S01]  /*35380*/  STL.64 [R1+0x3200], R104 ;  /* 0x0032006801007387 */ /* 0x0003e20000100a00 */
[----:B------:R-:W-:-:S03]  /*35390*/  IMAD.WIDE R82, R210, 0x4, R242 ;  /* 0x00000004d2527825 */ /* 0x000fc600078e02f2 */
[----:B------:R-:W-:Y:S04]  /*353a0*/  STL [R1+0xb0c8], R210 ;  /* 0x00b0c8d201007387 */ /* 0x000fe80000100800 */
[----:B------:R1:W-:Y:S02]  /*353b0*/  STL.64 [R1+0x31f8], R82 ;  /* 0x0031f85201007387 */ /* 0x0003e40000100a00 */
[--C-:B-1----:R-:W-:Y:S02]  /*353c0*/  IMAD.WIDE R104, R217, 0x4, R242.reuse ;  /* 0x00000004d9687825 */ /* 0x102fe400078e02f2 */
[----:B------:R-:W-:Y:S04]  /*353d0*/  STL [R1+0xb0cc], R217 ;  /* 0x00b0ccd901007387 */ /* 0x000fe80000100800 */
[----:B------:R1:W-:Y:S01]  /*353e0*/  STL.64 [R1+0x31f0], R104 ;  /* 0x0031f06801007387 */ /* 0x0003e20000100a00 */
[----:B------:R-:W-:-:S03]  /*353f0*/  IMAD.WIDE R82, R220, 0x4, R242 ;  /* 0x00000004dc527825 */ /* 0x000fc600078e02f2 */
[----:B------:R-:W-:Y:S04]  /*35400*/  STL [R1+0xb0d0], R220 ;  /* 0x00b0d0dc01007387 */ /* 0x000fe80000100800 */
[----:B------:R1:W-:Y:S02]  /*35410*/  STL.64 [R1+0x31e8], R82 ;  /* 0x0031e85201007387 */ /* 0x0003e40000100a00 */
[--C-:B-1----:R-:W-:Y:S02]  /*35420*/  IMAD.WIDE R104, R247, 0x4, R242.reuse ;  /* 0x00000004f7687825 */ /* 0x102fe400078e02f2 */
[----:B------:R-:W4:Y:S02]  /*35430*/  LDL.LU R247, [R1+0xb1fc] ;  /* 0x00b1fc0001f77983 */ /* 0x000f240000300800 */
[----:B------:R-:W-:-:S02]  /*35440*/  IMAD.WIDE R82, R246, 0x4, R242 ;  /* 0x00000004f6527825 */ /* 0x000fc400078e02f2 */
[----:B------:R-:W4:Y:S04]  /*35450*/  LDL.LU R246, [R1+0xb1f8] ;  /* 0x00b1f80001f67983 */ /* 0x000f280000300800 */
[----:B------:R3:W-:Y:S04]  /*35460*/  STL.64 [R1+0x31e0], R104 ;  /* 0x0031e06801007387 */ /* 0x0007e80000100a00 */
[----:B------:R1:W-:Y:S01]  /*35470*/  STL.64 [R1+0x31d8], R82 ;  /* 0x0031d85201007387 */ /* 0x0003e20000100a00 */
[----:B--2---:R-:W-:-:S04]  /*35480*/  IMAD.WIDE R128, R78, 0x4, R242 ;  /* 0x000000044e807825 */ /* 0x004fc800078e02f2 */
[--C-:B---3--:R-:W-:Y:S01]  /*35490*/  IMAD.WIDE R104, R79, 0x4, R242.reuse ;  /* 0x000000044f687825 */ /* 0x108fe200078e02f2 */
[----:B------:R-:W-:Y:S03]  /*354a0*/  STL.64 [R1+0x21c0], R128 ;  /* 0x0021c08001007387 */ /* 0x000fe60000100a00 */
[--C-:B-1----:R-:W-:Y:S01]  /*354b0*/  IMAD.WIDE R82, R248, 0x4, R242.reuse ;  /* 0x00000004f8527825 */ /* 0x102fe200078e02f2 */
[----:B------:R1:W-:Y:S03]  /*354c0*/  STL.64 [R1+0x21b8], R104 ;  /* 0x0021b86801007387 */ /* 0x0003e60000100a00 */
[--C-:B------:R-:W-:Y:S01]  /*354d0*/  IMAD.WIDE R78, R249, 0x4, R242.reuse ;  /* 0x00000004f94e7825 */ /* 0x100fe200078e02f2 */
[----:B------:R2:W-:Y:S04]  /*354e0*/  STL.64 [R1+0x21b0], R82 ;  /* 0x0021b05201007387 */ /* 0x0005e80000100a00 */
[----:B------:R3:W-:Y:S01]  /*354f0*/  STL.64 [R1+0x21a8], R78 ;  /* 0x0021a84e01007387 */ /* 0x0007e20000100a00 */
[----:B-1----:R-:W-:-:S04]  /*35500*/  IMAD.WIDE R104, R76, 0x4, R242 ;  /* 0x000000044c687825 */ /* 0x002fc800078e02f2 */
[--C-:B--2---:R-:W-:Y:S01]  /*35510*/  IMAD.WIDE R82, R77, 0x4, R242.reuse ;  /* 0x000000044d527825 */ /* 0x104fe200078e02f2 */
[----:B------:R-:W-:Y:S03]  /*35520*/  STL.64 [R1+0x21a0], R104 ;  /* 0x0021a06801007387 */ /* 0x000fe60000100a00 */
[--C-:B---3--:R-:W-:Y:S01]  /*35530*/  IMAD.WIDE R78, R234, 0x4, R242.reuse ;  /* 0x00000004ea4e7825 */ /* 0x108fe200078e02f2 */
[----:B------:R-:W-:Y:S03]  /*35540*/  STL.64 [R1+0x2198], R82 ;  /* 0x0021985201007387 */ /* 0x000fe60000100a00 */
[--C-:B------:R-:W-:Y:S02]  /*35550*/  IMAD.WIDE R76, R236, 0x4, R242.reuse ;  /* 0x00000004ec4c7825 */ /* 0x100fe400078e02f2 */
[----:B------:R-:W2:Y:S04]  /*35560*/  LDL R236, [R1+0x1ad8] ;  /* 0x001ad80001ec7983 */ /* 0x000ea80000100800 */
[----:B------:R1:W-:Y:S04]  /*35570*/  STL.64 [R1+0x2190], R78 ;  /* 0x0021904e01007387 */ /* 0x0003e80000100a00 */
[----:B------:R3:W-:Y:S04]  /*35580*/  STL.64 [R1+0x2178], R76 ;  /* 0x0021784c01007387 */ /* 0x0007e80000100a00 */
[----:B------:R-:W4:Y:S01]  /*35590*/  LDL R239, [R1+0xfdc] ;  /* 0x000fdc0001ef7983 */ /* 0x000f220000100800 */
[----:B-1----:R-:W-:-:S04]  /*355a0*/  IMAD.WIDE R78, R235, 0x4, R242 ;  /* 0x00000004eb4e7825 */ /* 0x002fc800078e02f2 */
[--C-:B---3--:R-:W-:Y:S01]  /*355b0*/  IMAD.WIDE R76, R237, 0x4, R242.reuse ;  /* 0x00000004ed4c7825 */ /* 0x108fe200078e02f2 */
[----:B------:R1:W-:Y:S04]  /*355c0*/  STL.64 [R1+0x2168], R78 ;  /* 0x0021684e01007387 */ /* 0x0003e80000100a00 */
[----:B------:R-:W3:Y:S04]  /*355d0*/  LDL R128, [R1+0x1b00] ;  /* 0x001b000001807983 */ /* 0x000ee80000100800 */
[----:B------:R1:W-:Y:S04]  /*355e0*/  STL.64 [R1+0x2158], R76 ;  /* 0x0021584c01007387 */ /* 0x0003e80000100a00 */
[----:B------:R-:W3:Y:S04]  /*355f0*/  LDL R129, [R1+0xfd4] ;  /* 0x000fd40001817983 */ /* 0x000ee80000100800 */
        /* <DEDUP_REMOVED lines=17> */
[----:B-1----:R-:W3:Y:S04]  /*35710*/  LDL R78, [R1+0xd70] ;  /* 0x000d7000014e7983 */ /* 0x002ee80000100800 */
[----:B------:R-:W3:Y:S04]  /*35720*/  LDL R79, [R1+0x1af4] ;  /* 0x001af400014f7983 */ /* 0x000ee80000100800 */
[----:B------:R-:W3:Y:S04]  /*35730*/  LDL R248, [R1+0xd68] ;  /* 0x000d680001f87983 */ /* 0x000ee80000100800 */
[----:B------:R-:W3:Y:S04]  /*35740*/  LDL R249, [R1+0x1ae0] ;  /* 0x001ae00001f97983 */ /* 0x000ee80000100800 */
[----:B------:R-:W3:Y:S04]  /*35750*/  LDL R76, [R1+0xd60] ;  /* 0x000d6000014c7983 */ /* 0x000ee80000100800 */
[----:B------:R-:W3:Y:S04]  /*35760*/  LDL R77, [R1+0x1af8] ;  /* 0x001af800014d7983 */ /* 0x000ee80000100800 */
[----:B------:R-:W3:Y:S04]  /*35770*/  LDL R237, [R1+0x1ae4] ;  /* 0x001ae40001ed7983 */ /* 0x000ee80000100800 */
[----:B------:R-:W3:Y:S04]  /*35780*/  LDL R234, [R1+0xd58] ;  /* 0x000d580001ea7983 */ /* 0x000ee80000100800 */
[----:B------:R-:W3:Y:S01]  /*35790*/  LDL R235, [R1+0xd50] ;  /* 0x000d500001eb7983 */ /* 0x000ee20000100800 */
[----:B--2---:R-:W-:-:S03]  /*357a0*/  IMAD.WIDE R210, R236, 0x4, R242 ;  /* 0x00000004ecd27825 */ /* 0x004fc600078e02f2 */
[----:B------:R-:W2:Y:S04]  /*357b0*/  LDL R236, [R1+0x1018] ;  /* 0x0010180001ec7983 */ /* 0x000ea80000100800 */
[----:B------:R3:W-:Y:S01]  /*357c0*/  STL.64 [R1+0x2140], R210 ;  /* 0x002140d201007387 */ /* 0x0007e20000100a00 */
[----:B----4-:R-:W-:-:S05]  /*357d0*/  IMAD.WIDE R220, R239, 0x4, R242 ;  /* 0x00000004efdc7825 */ /* 0x010fca00078e02f2 */
[----:B------:R1:W-:Y:S01]  /*357e0*/  STL.64 [R1+0x2128], R220 ;  /* 0x002128dc01007387 */ /* 0x0003e20000100a00 */
[----:B---3--:R-:W-:-:S04]  /*357f0*/  IMAD.WIDE R210, R128, 0x4, R242 ;  /* 0x0000000480d27825 */ /* 0x008fc800078e02f2 */
[--C-:B------:R-:W-:Y:S01]  /*35800*/  IMAD.WIDE R128, R129, 0x4, R242.reuse ;  /* 0x0000000481807825 */ /* 0x100fe200078e02f2 */
[----:B------:R3:W-:Y:S03]  /*35810*/  STL.64 [R1+0x2188], R210 ;  /* 0x002188d201007387 */ /* 0x0007e60000100a00 */
[--C-:B-1----:R-:W-:Y:S01]  /*35820*/  IMAD.WIDE R220, R115, 0x4, R242.reuse ;  /* 0x0000000473dc7825 */ /* 0x102fe200078e02f2 */
[----:B------:R1:W-:Y:S04]  /*35830*/  STL.64 [R1+0x2108], R128 ;  /* 0x0021088001007387 */ /* 0x0003e80000100a00 */
[----:B------:R-:W-:Y:S01]  /*35840*/  STL.64 [R1+0x20f8], R220 ;  /* 0x0020f8dc01007387 */ /* 0x000fe20000100a00 */
        /* <DEDUP_REMOVED lines=26> */
[----:B------:R-:W-:Y:S03]  /*359f0*/  STL.64 [R1+0x2078], R210 ;  /* 0x002078d201007387 */ /* 0x000fe60000100a00 */
[--C-:B----4-:R-:W-:Y:S01]  /*35a00*/  IMAD.WIDE R104, R232, 0x4, R242.reuse ;  /* 0x00000004e8687825 */ /* 0x110fe200078e02f2 */
[----:B------:R1:W-:Y:S03]  /*35a10*/  STL.64 [R1+0x2070], R128 ;  /* 0x0020708001007387 */ /* 0x0003e60000100a00 */
[--C-:B------:R-:W-:Y:S01]  /*35a20*/  IMAD.WIDE R82, R233, 0x4, R242.reuse ;  /* 0x00000004e9527825 */ /* 0x100fe200078e02f2 */
        /* <DEDUP_REMOVED lines=13> */
[--C-:B------:R-:W-:Y:S01]  /*35b00*/  IMAD.WIDE R76, R237, 0x4, R242.reuse ;  /* 0x00000004ed4c7825 */ /* 0x100fe200078e02f2 */
[----:B------:R-:W-:Y:S04]  /*35b10*/  STL.64 [R1+0x2020], R82 ;  /* 0x0020205201007387 */ /* 0x000fe80000100a00 */
[----:B------:R-:W3:Y:S01]  /*35b20*/  LDL R237, [R1+0xd48] ;  /* 0x000d480001ed7983 */ /* 0x000ee20000100800 */
[----:B----4-:R-:W-:-:S05]  /*35b30*/  IMAD.WIDE R78, R234, 0x4, R242 ;  /* 0x00000004ea4e7825 */ /* 0x010fca00078e02f2 */
[----:B------:R1:W-:Y:S04]  /*35b40*/  STL.64 [R1+0x2018], R78 ;  /* 0x0020184e01007387 */ /* 0x0003e80000100a00 */
[----:B------:R2:W-:Y:S04]  /*35b50*/  STL.64 [R1+0x2010], R76 ;  /* 0x0020104c01007387 */ /* 0x0005e80000100a00 */
[----:B------:R-:W4:Y:S01]  /*35b60*/  LDL R239, [R1+0x101c] ;  /* 0x00101c0001ef7983 */ /* 0x000f220000100800 */
[----:B-1----:R-:W-:-:S05]  /*35b70*/  IMAD.WIDE R78, R235, 0x4, R242 ;  /* 0x00000004eb4e7825 */ /* 0x002fca00078e02f2 */
[----:B------:R1:W-:Y:S04]  /*35b80*/  STL.64 [R1+0x2008], R78 ;  /* 0x0020084e01007387 */ /* 0x0003e80000100a00 */
[----:B------:R-:W4:Y:S01]  /*35b90*/  LDL R128, [R1+0xd40] ;  /* 0x000d400001807983 */ /* 0x000f220000100800 */
[----:B--2---:R-:W-:-:S05]  /*35ba0*/  IMAD.WIDE R76, R236, 0x4, R242 ;  /* 0x00000004ec4c7825 */ /* 0x004fca00078e02f2 */
[----:B------:R2:W-:Y:S04]  /*35bb0*/  STL.64 [R1+0x2000], R76 ;  /* 0x0020004c01007387 */ /* 0x0005e80000100a00 */
[----:B------:R-:W4:Y:S04]  /*35bc0*/  LDL R129, [R1+0x1020] ;  /* 0x0010200001817983 */ /* 0x000f280000100800 */
        /* <DEDUP_REMOVED lines=17> */
[----:B-1----:R-:W4:Y:S04]  /*35ce0*/  LDL R78, [R1+0x1004] ;  /* 0x00100400014e7983 */ /* 0x002f280000100800 */
[----:B------:R-:W4:Y:S04]  /*35cf0*/  LDL R79, [R1+0xce0] ;  /* 0x000ce000014f7983 */ /* 0x000f280000100800 */
[----:B------:R-:W4:Y:S04]  /*35d00*/  LDL R248, [R1+0x1008] ;  /* 0x0010080001f87983 */ /* 0x000f280000100800 */
[----:B------:R-:W4:Y:S04]  /*35d10*/  LDL R249, [R1+0xc50] ;  /* 0x000c500001f97983 */ /* 0x000f280000100800 */
[----:B--2---:R-:W2:Y:S04]  /*35d20*/  LDL R76, [R1+0x100c] ;  /* 0x00100c00014c7983 */ /* 0x004ea80000100800 */
[----:B------:R-:W2:Y:S04]  /*35d30*/  LDL R77, [R1+0xc4c] ;  /* 0x000c4c00014d7983 */ /* 0x000ea80000100800 */
[----:B------:R-:W2:Y:S04]  /*35d40*/  LDL R234, [R1+0xff0] ;  /* 0x000ff00001ea7983 */ /* 0x000ea80000100800 */
[----:B------:R-:W2:Y:S04]  /*35d50*/  LDL R236, [R1+0xc48] ;  /* 0x000c480001ec7983 */ /* 0x000ea80000100800 */
[----:B------:R-:W2:Y:S01]  /*35d60*/  LDL R235, [R1+0x1bb0] ;  /* 0x001bb00001eb7983 */ /* 0x000ea20000100800 */
[----:B---3--:R-:W-:-:S03]  /*35d70*/  IMAD.WIDE R210, R237, 0x4, R242 ;  /* 0x00000004edd27825 */ /* 0x008fc600078e02f2 */
[----:B------:R-:W3:Y:S04]  /*35d80*/  LDL R237, [R1+0x1b68] ;  /* 0x001b680001ed7983 */ /* 0x000ee80000100800 */
[----:B------:R1:W-:Y:S01]  /*35d90*/  STL.64 [R1+0x1ff8], R210 ;  /* 0x001ff8d201007387 */ /* 0x0003e20000100a00 */
[----:B----4-:R-:W-:-:S05]  /*35da0*/  IMAD.WIDE R220, R239, 0x4, R242 ;  /* 0x00000004efdc7825 */ /* 0x010fca00078e02f2 */
[----:B------:R4:W-:Y:S01]  /*35db0*/  STL.64 [R1+0x1ff0], R220 ;  /* 0x001ff0dc01007387 */ /* 0x0009e20000100a00 */
[----:B-1----:R-:W-:-:S05]  /*35dc0*/  IMAD.WIDE R210, R128, 0x4, R242 ;  /* 0x0000000480d27825 */ /* 0x002fca00078e02f2 */
[----:B------:R1:W-:Y:S01]  /*35dd0*/  STL.64 [R1+0x1fe8], R210 ;  /* 0x001fe8d201007387 */ /* 0x0003e20000100a00 */
[----:B------:R-:W-:-:S04]  /*35de0*/  IMAD.WIDE R128, R129, 0x4, R242 ;  /* 0x0000000481807825 */ /* 0x000fc800078e02f2 */
[--C-:B----4-:R-:W-:Y:S01]  /*35df0*/  IMAD.WIDE R220, R115, 0x4, R242.reuse ;  /* 0x0000000473dc7825 */ /* 0x110fe200078e02f2 */
[----:B------:R4:W-:Y:S03]  /*35e00*/  STL.64 [R1+0x1fe0], R128 ;  /* 0x001fe08001007387 */ /* 0x0009e60000100a00 */
[--C-:B-1----:R-:W-:Y:S01]  /*35e10*/  IMAD.WIDE R210, R112, 0x4, R242.reuse ;  /* 0x0000000470d27825 */ /* 0x102fe200078e02f2 */
[----:B------:R-:W-:Y:S04]  /*35e20*/  STL.64 [R1+0x1fd8], R220 ;  /* 0x001fd8dc01007387 */ /* 0x000fe80000100a00 */
[----:B------:R1:W-:Y:S01]  /*35e30*/  STL.64 [R1+0x1fd0], R210 ;  /* 0x001fd0d201007387 */ /* 0x0003e20000100a00 */
[----:B----4-:R-:W-:-:S04]  /*35e40*/  IMAD.WIDE R128, R104, 0x4, R242 ;  /* 0x0000000468807825 */ /* 0x010fc800078e02f2 */
[--C-:B------:R-:W-:Y:S01]  /*35e50*/  IMAD.WIDE R104, R105, 0x4, R242.reuse ;  /* 0x0000000469687825 */ /* 0x100fe200078e02f2 */
[----:B------:R4:W-:Y:S03]  /*35e60*/  STL.64 [R1+0x1fc8], R128 ;  /* 0x001fc88001007387 */ /* 0x0009e60000100a00 */
[--C-:B-1----:R-:W-:Y:S01]  /*35e70*/  IMAD.WIDE R210, R241, 0x4, R242.reuse ;  /* 0x00000004f1d27825 */ /* 0x102fe200078e02f2 */
[----:B------:R1:W-:Y:S04]  /*35e80*/  STL.64 [R1+0x1fc0], R104 ;  /* 0x001fc06801007387 */ /* 0x0003e80000100a00 */
[----:B------:R4:W-:Y:S02]  /*35e90*/  STL.64 [R1+0x1fb8], R210 ;  /* 0x001fb8d201007387 */ /* 0x0009e40000100a00 */
[----:B----4-:R-:W-:-:S04]  /*35ea0*/  IMAD.WIDE R128, R212, 0x4, R242 ;  /* 0x00000004d4807825 */ /* 0x010fc800078e02f2 */
[--C-:B-1----:R-:W-:Y:S01]  /*35eb0*/  IMAD.WIDE R104, R213, 0x4, R242.reuse ;  /* 0x00000004d5687825 */ /* 0x102fe200078e02f2 */
[----:B------:R1:W-:Y:S03]  /*35ec0*/  STL.64 [R1+0x1fb0], R128 ;  /* 0x001fb08001007387 */ /* 0x0003e60000100a00 */
[--C-:B------:R-:W-:Y:S01]  /*35ed0*/  IMAD.WIDE R210, R218, 0x4, R242.reuse ;  /* 0x00000004dad27825 */ /* 0x100fe200078e02f2 */
[----:B------:R4:W-:Y:S04]  /*35ee0*/  STL.64 [R1+0x1fa8], R104 ;  /* 0x001fa86801007387 */ /* 0x0009e80000100a00 */
[----:B------:R4:W-:Y:S01]  /*35ef0*/  STL.64 [R1+0x1fa0], R210 ;  /* 0x001fa0d201007387 */ /* 0x0009e20000100a00 */
[----:B-1----:R-:W-:-:S04]  /*35f00*/  IMAD.WIDE R128, R219, 0x4, R242 ;  /* 0x00000004db807825 */ /* 0x002fc800078e02f2 */
[--C-:B----4-:R-:W-:Y:S01]  /*35f10*/  IMAD.WIDE R104, R222, 0x4, R242.reuse ;  /* 0x00000004de687825 */ /* 0x110fe200078e02f2 */
        /* <DEDUP_REMOVED lines=9> */
[----:B------:R-:W-:Y:S01]  /*35fb0*/  STL.64 [R1+0x1f70], R210 ;  /* 0x001f70d201007387 */ /* 0x000fe20000100a00 */
        /* <DEDUP_REMOVED lines=8> */
[----:B------:R-:W-:Y:S03]  /*36040*/  STL.64 [R1+0x1f50], R128 ;  /* 0x001f508001007387 */ /* 0x000fe60000100a00 */
[--C-:B--2---:R-:W-:Y:S01]  /*36050*/  IMAD.WIDE R82, R248, 0x4, R242.reuse ;  /* 0x00000004f8527825 */ /* 0x104fe200078e02f2 */
[----:B------:R1:W-:Y:S03]  /*36060*/  STL.64 [R1+0x1f48], R104 ;  /* 0x001f486801007387 */ /* 0x0003e60000100a00 */
[--C-:B------:R-:W-:Y:S01]  /*36070*/  IMAD.WIDE R78, R249, 0x4, R242.reuse ;  /* 0x00000004f94e7825 */ /* 0x100fe200078e02f2 */
[----:B------:R2:W-:Y:S04]  /*36080*/  STL.64 [R1+0x1f40], R82 ;  /* 0x001f405201007387 */ /* 0x0005e80000100a00 */
[----:B------:R4:W-:Y:S01]  /*36090*/  STL.64 [R1+0x1f38], R78 ;  /* 0x001f384e01007387 */ /* 0x0009e20000100a00 */
[----:B-1----:R-:W-:-:S04]  /*360a0*/  IMAD.WIDE R104, R76, 0x4, R242 ;  /* 0x000000044c687825 */ /* 0x002fc800078e02f2 */
[--C-:B--2---:R-:W-:Y:S01]  /*360b0*/  IMAD.WIDE R82, R77, 0x4, R242.reuse ;  /* 0x000000044d527825 */ /* 0x104fe200078e02f2 */
[----:B------:R-:W-:Y:S03]  /*360c0*/  STL.64 [R1+0x1f30], R104 ;  /* 0x001f306801007387 */ /* 0x000fe60000100a00 */
[--C-:B----4-:R-:W-:Y:S01]  /*360d0*/  IMAD.WIDE R78, R234, 0x4, R242.reuse ;  /* 0x00000004ea4e7825 */ /* 0x110fe200078e02f2 */
        /* <DEDUP_REMOVED lines=187> */
[--C-:B------:R-:W-:Y:S01]  /*36c90*/  IMAD.WIDE R76, R235, 0x4, R242.reuse ;  /* 0x00000004eb4c7825 */ /* 0x100fe200078e02f2 */
[----:B------:R-:W2:Y:S04]  /*36ca0*/  LDL R232, [R1+0x1d18] ;  /* 0x001d180001e87983 */ /* 0x000ea80000100800 */
[----:B------:R1:W-:Y:S04]  /*36cb0*/  STL.64 [R1+0x19d0], R78 ;  /* 0x0019d04e01007387 */ /* 0x0003e80000100a00 */
[----:B------:R3:W-:Y:S04]  /*36cc0*/  STL.64 [R1+0x19c8], R76 ;  /* 0x0019c84c01007387 */ /* 0x0007e80000100a00 */
[----:B------:R-:W4:Y:S01]  /*36cd0*/  LDL R233, [R1+0x1d50] ;  /* 0x001d500001e97983 */ /* 0x000f220000100800 */
[----:B-1----:R-:W-:-:S05]  /*36ce0*/  IMAD.WIDE R78, R236, 0x4, R242 ;  /* 0x00000004ec4e7825 */ /* 0x002fca00078e02f2 */
[----:B------:R1:W-:Y:S01]  /*36cf0*/  STL.64 [R1+0x2148], R78 ;  /* 0x0021484e01007387 */ /* 0x0003e20000100a00 */
[----:B---3--:R-:W-:-:S03]  /*36d00*/  IMAD.WIDE R76, R237, 0x4, R242 ;  /* 0x00000004ed4c7825 */ /* 0x008fc600078e02f2 */
[----:B-1----:R-:W3:Y:S04]  /*36d10*/  LDL R78, [R1+0x1ba4] ;  /* 0x001ba400014e7983 */ /* 0x002ee80000100800 */
[----:B------:R1:W-:Y:S04]  /*36d20*/  STL.64 [R1+0x2130], R76 ;  /* 0x0021304c01007387 */ /* 0x0003e80000100a00 */
        /* <DEDUP_REMOVED lines=28> */
[----:B--2---:R-:W-:-:S05]  /*36ef0*/  IMAD.WIDE R82, R232, 0x4, R242 ;  /* 0x00000004e8527825 */ /* 0x004fca00078e02f2 */
[----:B------:R3:W-:Y:S01]  /*36f00*/  STL.64 [R1+0x2118], R82 ;  /* 0x0021185201007387 */ /* 0x0007e20000100a00 */
[----:B----4-:R-:W-:-:S05]  /*36f10*/  IMAD.WIDE R212, R233, 0x4, R242 ;  /* 0x00000004e9d47825 */ /* 0x010fca00078e02f2 */
[----:B------:R1:W-:Y:S01]  /*36f20*/  STL.64 [R1+0x2110], R212 ;  /* 0x002110d401007387 */ /* 0x0003e20000100a00 */
[----:B---3--:R-:W-:-:S05]  /*36f30*/  IMAD.WIDE R82, R78, 0x4, R242 ;  /* 0x000000044e527825 */ /* 0x008fca00078e02f2 */
[----:B------:R2:W-:Y:S01]  /*36f40*/  STL.64 [R1+0x2100], R82 ;  /* 0x0021005201007387 */ /* 0x0005e20000100a00 */
[----:B------:R-:W-:-:S04]  /*36f50*/  IMAD.WIDE R78, R79, 0x4, R242 ;  /* 0x000000044f4e7825 */ /* 0x000fc800078e02f2 */
[--C-:B-1----:R-:W-:Y:S01]  /*36f60*/  IMAD.WIDE R212, R248, 0x4, R242.reuse ;  /* 0x00000004f8d47825 */ /* 0x102fe200078e02f2 */
[----:B------:R1:W-:Y:S03]  /*36f70*/  STL.64 [R1+0x20d8], R78 ;  /* 0x0020d84e01007387 */ /* 0x0003e60000100a00 */
[--C-:B--2---:R-:W-:Y:S01]  /*36f80*/  IMAD.WIDE R82, R249, 0x4, R242.reuse ;  /* 0x00000004f9527825 */ /* 0x104fe200078e02f2 */
[----:B------:R-:W-:Y:S04]  /*36f90*/  STL.64 [R1+0x2030], R212 ;  /* 0x002030d401007387 */ /* 0x000fe80000100a00 */
[----:B------:R2:W-:Y:S01]  /*36fa0*/  STL.64 [R1+0x1f08], R82 ;  /* 0x001f085201007387 */ /* 0x0005e20000100a00 */
[----:B-1----:R-:W-:-:S04]  /*36fb0*/  IMAD.WIDE R78, R76, 0x4, R242 ;  /* 0x000000044c4e7825 */ /* 0x002fc800078e02f2 */
[--C-:B------:R-:W-:Y:S01]  /*36fc0*/  IMAD.WIDE R76, R77, 0x4, R242.reuse ;  /* 0x000000044d4c7825 */ /* 0x100fe200078e02f2 */
        /* <DEDUP_REMOVED lines=11> */
[----:B------:R1:W-:Y:S01]  /*37080*/  STL [R1+0xb138], R217 ;  /* 0x00b138d901007387 */ /* 0x0003e20000100800 */
[----:B--2---:R-:W-:-:S03]  /*37090*/  IMAD.WIDE R76, R217, 0x4, R242 ;  /* 0x00000004d94c7825 */ /* 0x004fc600078e02f2 */
[----:B------:R2:W-:Y:S04]  /*370a0*/  STL.64 [R1+0x19a0], R78 ;  /* 0x0019a04e01007387 */ /* 0x0005e80000100a00 */
[----:B-1----:R-:W3:Y:S04]  /*370b0*/  LDL R217, [R1+0x10b4] ;  /* 0x0010b40001d97983 */ /* 0x002ee80000100800 */
[----:B------:R1:W-:Y:S01]  /*370c0*/  STL.64 [R1+0x1998], R76 ;  /* 0x0019984c01007387 */ /* 0x0003e20000100a00 */
[----:B--2---:R-:W-:-:S03]  /*370d0*/  IMAD.WIDE R78, R210, 0x4, R242 ;  /* 0x00000004d24e7825 */ /* 0x004fc600078e02f2 */
[----:B------:R2:W-:Y:S04]  /*370e0*/  STL [R1+0xb13c], R182 ;  /* 0x00b13cb601007387 */ /* 0x0005e80000100800 */
[----:B------:R-:W-:Y:S01]  /*370f0*/  STL.64 [R1+0x1990], R78 ;  /* 0x0019904e01007387 */ /* 0x000fe20000100a00 */
[----:B-1----:R-:W-:-:S03]  /*37100*/  IMAD.WIDE R76, R182, 0x4, R242 ;  /* 0x00000004b64c7825 */ /* 0x002fc600078e02f2 */
[----:B--2---:R-:W2:Y:S01]  /*37110*/  LDL R182, [R1+0x10dc] ;  /* 0x0010dc0001b67983 */ /* 0x004ea20000100800 */
[----:B------:R-:W-:-:S03]  /*37120*/  IMAD.WIDE R82, R229, 0x4, R242 ;  /* 0x00000004e5527825 */ /* 0x000fc600078e02f2 */
[----:B------:R1:W-:Y:S02]  /*37130*/  STL.64 [R1+0x1988], R76 ;  /* 0x0019884c01007387 */ /* 0x0003e40000100a00 */
[----:B-1----:R-:W-:-:S05]  /*37140*/  IMAD.WIDE R76, R230, 0x4, R242 ;  /* 0x00000004e64c7825 */ /* 0x002fca00078e02f2 */
[----:B------:R1:W-:Y:S04]  /*37150*/  STL.64 [R1+0x1980], R76 ;  /* 0x0019804c01007387 */ /* 0x0003e80000100a00 */
[----:B------:R-:W-:Y:S04]  /*37160*/  STL.64 [R1+0x1978], R82 ;  /* 0x0019785201007387 */ /* 0x000fe80000100a00 */
[----:B------:R-:W4:Y:S01]  /*37170*/  LDL R235, [R1+0x1a88] ;  /* 0x001a880001eb7983 */ /* 0x000f220000100800 */
[----:B------:R-:W-:-:S04]  /*37180*/  IMAD.WIDE R78, R225, 0x4, R242 ;  /* 0x00000004e14e7825 */ /* 0x000fc800078e02f2 */
[--C-:B-1----:R-:W-:Y:S01]  /*37190*/  IMAD.WIDE R76, R221, 0x4, R242.reuse ;  /* 0x00000004dd4c7825 */ /* 0x102fe200078e02f2 */
[----:B------:R1:W-:Y:S04]  /*371a0*/  STL.64 [R1+0x1970], R78 ;  /* 0x0019704e01007387 */ /* 0x0003e80000100a00 */
[----:B------:R-:W-:Y:S04]  /*371b0*/  STL.64 [R1+0xb0d8], R220 ;  /* 0x00b0d8dc01007387 */ /* 0x000fe80000100a00 */
[----:B------:R1:W-:Y:S04]  /*371c0*/  STL.64 [R1+0x1968], R76 ;  /* 0x0019684c01007387 */ /* 0x0003e80000100a00 */
[----:B------:R-:W2:Y:S01]  /*371d0*/  LDL R236, [R1+0x1a84] ;  /* 0x001a840001ec7983 */ /* 0x000ea20000100800 */
[----:B-1----:R-:W-:-:S05]  /*371e0*/  IMAD.WIDE R78, R214, 0x4, R242 ;  /* 0x00000004d64e7825 */ /* 0x002fca00078e02f2 */
[----:B------:R1:W-:Y:S01]  /*371f0*/  STL.64 [R1+0x1960], R78 ;  /* 0x0019604e01007387 */ /* 0x0003e20000100a00 */
[----:B------:R-:W-:-:S03]  /*37200*/  IMAD.WIDE R76, R211, 0x4, R242 ;  /* 0x00000004d34c7825 */ /* 0x000fc600078e02f2 */
[----:B------:R1:W-:Y:S01]  /*37210*/  STL.64 [R1+0xb0e0], R210 ;  /* 0x00b0e0d201007387 */ /* 0x0003e20000100a00 */
[----:B------:R-:W-:-:S03]  /*37220*/  IMAD.WIDE R82, R240, 0x4, R242 ;  /* 0x00000004f0527825 */ /* 0x000fc600078e02f2 */
[----:B------:R1:W-:Y:S02]  /*37230*/  STL.64 [R1+0x1958], R76 ;  /* 0x0019584c01007387 */ /* 0x0003e40000100a00 */
[--C-:B-1----:R-:W-:Y:S02]  /*37240*/  IMAD.WIDE R78, R204, 0x4, R242.reuse ;  /* 0x00000004cc4e7825 */ /* 0x102fe400078e02f2 */
[----:B------:R-:W2:Y:S04]  /*37250*/  LDL R210, [R1+0x2360] ;  /* 0x0023600001d27983 */ /* 0x000ea80000100800 */
[----:B------:R1:W-:Y:S04]  /*37260*/  STL.64 [R1+0x1950], R78 ;  /* 0x0019504e01007387 */ /* 0x0003e80000100a00 */
[----:B------:R-:W-:Y:S04]  /*37270*/  STL.64 [R1+0x1948], R82 ;  /* 0x0019485201007387 */ /* 0x000fe80000100a00 */
[----:B------:R-:W2:Y:S01]  /*37280*/  LDL R237, [R1+0x10e0] ;  /* 0x0010e00001ed7983 */ /* 0x000ea20000100800 */
[----:B------:R-:W-:-:S04]  /*37290*/  IMAD.WIDE R76, R239, 0x4, R242 ;  /* 0x00000004ef4c7825 */ /* 0x000fc800078e02f2 */
[--C-:B-1----:R-:W-:Y:S01]  /*372a0*/  IMAD.WIDE R78, R128, 0x4, R242.reuse ;  /* 0x00000004804e7825 */ /* 0x102fe200078e02f2 */
[----:B------:R1:W-:Y:S04]  /*372b0*/  STL.64 [R1+0x1940], R76 ;  /* 0x0019404c01007387 */ /* 0x0003e80000100a00 */
[----:B------:R1:W-:Y:S04]  /*372c0*/  STL.64 [R1+0x1938], R78 ;  /* 0x0019384e01007387 */ /* 0x0003e80000100a00 */
[----:B------:R-:W-:Y:S01]  /*372d0*/  STL.64 [R1+0xb0e8], R128 ;  /* 0x00b0e88001007387 */ /* 0x000fe20000100a00 */
[----:B-1----:R-:W-:-:S04]  /*372e0*/  IMAD.WIDE R76, R129, 0x4, R242 ;  /* 0x00000004814c7825 */ /* 0x002fc800078e02f2 */
[--C-:B------:R-:W-:Y:S01]  /*372f0*/  IMAD.WIDE R78, R115, 0x4, R242.reuse ;  /* 0x00000004734e7825 */ /* 0x100fe200078e02f2 */
[----:B------:R1:W-:Y:S04]  /*37300*/  STL.64 [R1+0x1930], R76 ;  /* 0x0019304c01007387 */ /* 0x0003e80000100a00 */
[----:B------:R1:W-:Y:S02]  /*37310*/  STL.64 [R1+0x1928], R78 ;  /* 0x0019284e01007387 */ /* 0x0003e40000100a00 */
[----:B-1----:R-:W-:-:S04]  /*37320*/  IMAD.WIDE R76, R112, 0x4, R242 ;  /* 0x00000004704c7825 */ /* 0x002fc800078e02f2 */
[--C-:B------:R-:W-:Y:S01]  /*37330*/  IMAD.WIDE R78, R104, 0x4, R242.reuse ;  /* 0x00000004684e7825 */ /* 0x100fe200078e02f2 */
[----:B------:R1:W-:Y:S03]  /*37340*/  STL.64 [R1+0x1920], R76 ;  /* 0x0019204c01007387 */ /* 0x0003e60000100a00 */
[----:B-1----:R-:W-:-:S04]  /*37350*/  IMAD.WIDE R76, R105, 0x4, R242 ;  /* 0x00000004694c7825 */ /* 0x002fc800078e02f2 */
[----:B---3--:R-:W-:-:S05]  /*37360*/  IMAD.WIDE R82, R217, 0x4, R242 ;  /* 0x00000004d9527825 */ /* 0x008fca00078e02f2 */
[----:B------:R-:W-:Y:S04]  /*37370*/  STL.64 [R1+0x1918], R82 ;  /* 0x0019185201007387 */ /* 0x000fe80000100a00 */
[----:B------:R1:W-:Y:S04]  /*37380*/  STL.64 [R1+0xb0f0], R104 ;  /* 0x00b0f06801007387 */ /* 0x0003e80000100a00 */
[----:B------:R3:W-:Y:S04]  /*37390*/  STL.64 [R1+0x1910], R78 ;  /* 0x0019104e01007387 */ /* 0x0007e80000100a00 */
[----:B-1----:R-:W2:Y:S04]  /*373a0*/  LDL R104, [R1+0x23a4] ;  /* 0x0023a40001687983 */ /* 0x002ea80000100800 */
[----:B------:R1:W-:Y:S01]  /*373b0*/  STL.64 [R1+0x1908], R76 ;  /* 0x0019084c01007387 */ /* 0x0003e20000100a00 */
[----:B---3--:R-:W-:-:S03]  /*373c0*/  IMAD.WIDE R78, R246, 0x4, R242 ;  /* 0x00000004f64e7825 */ /* 0x008fc600078e02f2 */
[----:B------:R-:W3:Y:S04]  /*373d0*/  LDL R213, [R1+0x1a80] ;  /* 0x001a800001d57983 */ /* 0x000ee80000100800 */
[----:B------:R4:W-:Y:S01]  /*373e0*/  STL.64 [R1+0x1900], R78 ;  /* 0x0019004e01007387 */ /* 0x0009e20000100a00 */
[----:B-1----:R-:W-:-:S03]  /*373f0*/  IMAD.WIDE R76, R247, 0x4, R242 ;  /* 0x00000004f74c7825 */ /* 0x002fc600078e02f2 */
[----:B------:R-:W3:Y:S04]  /*37400*/  LDL R218, [R1+0x10b8] ;  /* 0x0010b80001da7983 */ /* 0x000ee80000100800 */
[----:B------:R2:W-:Y:S04]  /*37410*/  STL.64 [R1+0x18f8], R76 ;  /* 0x0018f84c01007387 */ /* 0x0005e80000100a00 */
[----:B------:R-:W3:Y:S04]  /*37420*/  LDL R219, [R1+0x1380] ;  /* 0x0013800001db7983 */ /* 0x000ee80000100800 */
[----:B------:R-:W3:Y:S04]  /*37430*/  LDL R222, [R1+0x10bc] ;  /* 0x0010bc0001de7983 */ /* 0x000ee80000100800 */
[----:B------:R-:W3:Y:S01]  /*37440*/  LDL R223, [R1+0x1e5c] ;  /* 0x001e5c0001df7983 */ /* 0x000ee20000100800 */
[----:B----4-:R-:W-:-:S03]  /*37450*/  IMAD.WIDE R78, R235, 0x4, R242 ;  /* 0x00000004eb4e7825 */ /* 0x010fc600078e02f2 */
[----:B------:R1:W-:Y:S01]  /*37460*/  STL.64 [R1+0xb0f8], R246 ;  /* 0x00b0f8f601007387 */ /* 0x0003e20000100a00 */
[----:B--2---:R-:W-:-:S03]  /*37470*/  IMAD.WIDE R76, R182, 0x4, R242 ;  /* 0x00000004b64c7825 */ /* 0x004fc600078e02f2 */
[----:B------:R-:W2:Y:S04]  /*37480*/  LDL R226, [R1+0x23c8] ;  /* 0x0023c80001e27983 */ /* 0x000ea80000100800 */
[----:B-1----:R-:W4:Y:S04]  /*37490*/  LDL R246, [R1+0x23b4] ;  /* 0x0023b40001f67983 */ /* 0x002f280000100800 */
[----:B------:R-:W2:Y:S04]  /*374a0*/  LDL R247, [R1+0x23ac] ;  /* 0x0023ac0001f77983 */ /* 0x000ea80000100800 */
[----:B------:R-:W-:Y:S04]  /*374b0*/  STL.64 [R1+0x18f0], R78 ;  /* 0x0018f04e01007387 */ /* 0x000fe80000100a00 */
[----:B------:R-:W2:Y:S04]  /*374c0*/  LDL R227, [R1+0x1c44] ;  /* 0x001c440001e37983 */ /* 0x000ea80000100800 */
[----:B------:R1:W-:Y:S04]  /*374d0*/  STL.64 [R1+0x18e8], R76 ;  /* 0x0018e84c01007387 */ /* 0x0003e80000100a00 */
[----:B------:R-:W2:Y:S04]  /*374e0*/  LDL R82, [R1+0x1e74] ;  /* 0x001e740001527983 */ /* 0x000ea80000100800 */
[----:B------:R-:W2:Y:S04]  /*374f0*/  LDL R83, [R1+0x237c] ;  /* 0x00237c0001537983 */ /* 0x000ea80000100800 */
[----:B------:R-:W2:Y:S01]  /*37500*/  LDL R232, [R1+0x23d0] ;  /* 0x0023d00001e87983 */ /* 0x000ea20000100800 */
[----:B-1----:R-:W-:-:S03]  /*37510*/  IMAD.WIDE R76, R236, 0x4, R242 ;  /* 0x00000004ec4c7825 */ /* 0x002fc600078e02f2 */
        /* <DEDUP_REMOVED lines=10> */
[----:B-1----:R-:W2:Y:S04]  /*375c0*/  LDL R76, [R1+0x233c] ;  /* 0x00233c00014c7983 */ /* 0x002ea80000100800 */
[----:B------:R-:W2:Y:S04]  /*375d0*/  LDL R77, [R1+0x23bc] ;  /* 0x0023bc00014d7983 */ /* 0x000ea80000100800 */
[----:B------:R-:W2:Y:S04]  /*375e0*/  LDL R236, [R1+0x1c5c] ;  /* 0x001c5c0001ec7983 */ /* 0x000ea80000100800 */
[----:B------:R-:W2:Y:S04]  /*375f0*/  LDL R237, [R1+0x23c4] ;  /* 0x0023c40001ed7983 */ /* 0x000ea80000100800 */
[----:B------:R-:W2:Y:S04]  /*37600*/  LDL R129, [R1+0x23f8] ;  /* 0x0023f80001817983 */ /* 0x000ea80000100800 */
[----:B------:R-:W2:Y:S04]  /*37610*/  LDL R211, [R1+0x1c70] ;  /* 0x001c700001d37983 */ /* 0x000ea80000100800 */
[----:B------:R-:W2:Y:S04]  /*37620*/  LDL R220, [R1+0x1c68] ;  /* 0x001c680001dc7983 */ /* 0x000ea80000100800 */
[----:B------:R-:W4:Y:S01]  /*37630*/  LDL R221, [R1+0x2408] ;  /* 0x0024080001dd7983 */ /* 0x000f220000100800 */
[----:B---3--:R-:W-:-:S05]  /*37640*/  IMAD.WIDE R212, R213, 0x4, R242 ;  /* 0x00000004d5d47825 */ /* 0x008fca00078e02f2 */
[----:B------:R1:W-:Y:S02]  /*37650*/  STL.64 [R1+0x18d0], R212 ;  /* 0x0018d0d401007387 */ /* 0x0003e40000100a00 */
[----:B-1----:R-:W-:-:S04]  /*37660*/  IMAD.WIDE R212, R218, 0x4, R242 ;  /* 0x00000004dad47825 */ /* 0x002fc800078e02f2 */
[--C-:B------:R-:W-:Y:S01]  /*37670*/  IMAD.WIDE R218, R219, 0x4, R242.reuse ;  /* 0x00000004dbda7825 */ /* 0x100fe200078e02f2 */
[----:B------:R1:W-:Y:S04]  /*37680*/  STL.64 [R1+0x18c8], R212 ;  /* 0x0018c8d401007387 */ /* 0x0003e80000100a00 */
[----:B-1----:R-:W3:Y:S04]  /*37690*/  LDL.LU.64 R212, [R1+0xb1f0] ;  /* 0x00b1f00001d47983 */ /* 0x002ee80000300a00 */
[----:B------:R-:W3:Y:S04]  /*376a0*/  LDL.LU R241, [R1+0x2414] ;  /* 0x0024140001f17983 */ /* 0x000ee80000300800 */
[----:B------:R1:W-:Y:S02]  /*376b0*/  STL.64 [R1+0x18c0], R218 ;  /* 0x0018c0da01007387 */ /* 0x0003e40000100a00 */
[----:B-1----:R-:W-:-:S05]  /*376c0*/  IMAD.WIDE R218, R222, 0x4, R242 ;  /* 0x00000004deda7825 */ /* 0x002fca00078e02f2 */
[----:B------:R1:W-:Y:S01]  /*376d0*/  STL.64 [R1+0x18b8], R218 ;  /* 0x0018b8da01007387 */ /* 0x0003e20000100a00 */
[----:B------:R-:W-:-:S04]  /*376e0*/  IMAD.WIDE R222, R223, 0x4, R242 ;  /* 0x00000004dfde7825 */ /* 0x000fc800078e02f2 */
[----:B-1----:R-:W-:-:S05]  /*376f0*/  IMAD.WIDE R218, R193, 0x4, R242 ;  /* 0x00000004c1da7825 */ /* 0x002fca00078e02f2 */
[----:B------:R1:W-:Y:S04]  /*37700*/  STL.64 [R1+0x18b0], R218 ;  /* 0x0018b0da01007387 */ /* 0x0003e80000100a00 */
[----:B-1----:R-:W3:Y:S04]  /*37710*/  LDL.LU.64 R218, [R1+0xb1e8] ;  /* 0x00b1e80001da7983 */ /* 0x002ee80000300a00 */
[----:B------:R1:W-:Y:S02]  /*37720*/  STL.64 [R1+0x2ba0], R222 ;  /* 0x002ba0de01007387 */ /* 0x0003e40000100a00 */
[----:B-1----:R-:W-:-:S05]  /*37730*/  IMAD.WIDE R222, R210, 0x4, R242 ;  /* 0x00000004d2de7825 */ /* 0x002fca00078e02f2 */
[----:B------:R1:W-:Y:S02]  /*37740*/  STL.64 [R1+0x33d0], R222 ;  /* 0x0033d0de01007387 */ /* 0x0003e40000100a00 */
[----:B-1----:R-:W-:-:S05]  /*37750*/  IMAD.WIDE R222, R104, 0x4, R242 ;  /* 0x0000000468de7825 */ /* 0x002fca00078e02f2 */
[----:B------:R2:W-:Y:S02]  /*37760*/  STL.64 [R1+0x3e38], R222 ;  /* 0x003e38de01007387 */ /* 0x0005e40000100a00 */
[----:B--2---:R-:W-:-:S04]  /*37770*/  IMAD.WIDE R222, R226, 0x4, R242 ;  /* 0x00000004e2de7825 */ /* 0x004fc800078e02f2 */
[--C-:B------:R-:W-:Y:S01]  /*37780*/  IMAD.WIDE R226, R227, 0x4, R242.reuse ;  /* 0x00000004e3e27825 */ /* 0x100fe200078e02f2 */
[----:B------:R1:W-:Y:S04]  /*37790*/  STL.64 [R1+0x4768], R222 ;  /* 0x004768de01007387 */ /* 0x0003e80000100a00 */
[----:B-1----:R-:W2:Y:S04]  /*377a0*/  LDL.LU.64 R222, [R1+0xb1e0] ;  /* 0x00b1e00001de7983 */ /* 0x002ea80000300a00 */
[----:B------:R1:W-:Y:S02]  /*377b0*/  STL.64 [R1+0x5a50], R226 ;  /* 0x005a50e201007387 */ /* 0x0003e40000100a00 */
[----:B-1----:R-:W-:-:S04]  /*377c0*/  IMAD.WIDE R226, R82, 0x4, R242 ;  /* 0x0000000452e27825 */ /* 0x002fc800078e02f2 */
[--C-:B------:R-:W-:Y:S01]  /*377d0*/  IMAD.WIDE R82, R83, 0x4, R242.reuse ;  /* 0x0000000453527825 */ /* 0x100fe200078e02f2 */
[----:B------:R1:W-:Y:S04]  /*377e0*/  STL.64 [R1+0x2c08], R226 ;  /* 0x002c08e201007387 */ /* 0x0003e80000100a00 */
[----:B-1----:R-:W2:Y:S04]  /*377f0*/  LDL.LU.64 R226, [R1+0xb1d8] ;  /* 0x00b1d80001e27983 */ /* 0x002ea80000300a00 */
[----:B------:R1:W-:Y:S02]  /*37800*/  STL.64 [R1+0x3460], R82 ;  /* 0x0034605201007387 */ /* 0x0003e40000100a00 */
[----:B-1----:R-:W-:-:S05]  /*37810*/  IMAD.WIDE R82, R247, 0x4, R242 ;  /* 0x00000004f7527825 */ /* 0x002fca00078e02f2 */
[----:B------:R1:W-:Y:S02]  /*37820*/  STL.64 [R1+0x3ea8], R82 ;  /* 0x003ea85201007387 */ /* 0x0003e40000100a00 */
[----:B-1----:R-:W-:-:S04]  /*37830*/  IMAD.WIDE R82, R232, 0x4, R242 ;  /* 0x00000004e8527825 */ /* 0x002fc800078e02f2 */
        /* <DEDUP_REMOVED lines=9> */
[----:B----4-:R-:W-:-:S05]  /*378d0*/  IMAD.WIDE R78, R246, 0x4, R242 ;  /* 0x00000004f64e7825 */ /* 0x010fca00078e02f2 */
[----:B------:R1:W-:Y:S02]  /*378e0*/  STL.64 [R1+0x3ec8], R78 ;  /* 0x003ec84e01007387 */ /* 0x0003e40000100a00 */
[----:B-1----:R-:W-:-:S04]  /*378f0*/  IMAD.WIDE R78, R248, 0x4, R242 ;  /* 0x00000004f84e7825 */ /* 0x002fc800078e02f2 */
[--C-:B------:R-:W-:Y:S01]  /*37900*/  IMAD.WIDE R248, R249, 0x4, R242.reuse ;  /* 0x00000004f9f87825 */ /* 0x100fe200078e02f2 */
[----:B------:R1:W-:Y:S04]  /*37910*/  STL.64 [R1+0x4f78], R78 ;  /* 0x004f784e01007387 */ /* 0x0003e80000100a00 */
[----:B-1----:R-:W4:Y:S04]  /*37920*/  LDL.LU.64 R78, [R1+0xb1c0] ;  /* 0x00b1c000014e7983 */ /* 0x002f280000300a00 */
        /* <DEDUP_REMOVED lines=15> */
[----:B------:R1:W-:Y:S04]  /*37a20*/  STL.64 [R1+0x3f28], R236 ;  /* 0x003f28ec01007387 */ /* 0x0003e80000100a00 */
[----:B-1----:R-:W2:Y:S01]  /*37a30*/  LDL.LU.64 R236, [R1+0xb1a0] ;  /* 0x00b1a00001ec7983 */ /* 0x002ea20000300a00 */
[----:B------:R-:W-:-:S05]  /*37a40*/  IMAD.WIDE R128, R129, 0x4, R242 ;  /* 0x0000000481807825 */ /* 0x000fca00078e02f2 */
[----:B------:R1:W-:Y:S02]  /*37a50*/  STL.64 [R1+0x4fc8], R128 ;  /* 0x004fc88001007387 */ /* 0x0003e40000100a00 */
[----:B-1----:R-:W-:-:S05]  /*37a60*/  IMAD.WIDE R128, R211, 0x4, R242 ;  /* 0x00000004d3807825 */ /* 0x002fca00078e02f2 */
[----:B------:R1:W-:Y:S02]  /*37a70*/  STL.64 [R1+0x5b10], R128 ;  /* 0x005b108001007387 */ /* 0x0003e40000100a00 */
[----:B-1----:R-:W-:-:S05]  /*37a80*/  IMAD.WIDE R128, R220, 0x4, R242 ;  /* 0x00000004dc807825 */ /* 0x002fca00078e02f2 */
[----:B------:R1:W-:Y:S01]  /*37a90*/  STL.64 [R1+0x34e8], R128 ;  /* 0x0034e88001007387 */ /* 0x0003e20000100a00 */
[----:B------:R-:W-:-:S04]  /*37aa0*/  IMAD.WIDE R220, R221, 0x4, R242 ;  /* 0x00000004dddc7825 */ /* 0x000fc800078e02f2 */
[--C-:B-1----:R-:W-:Y:S02]  /*37ab0*/  IMAD.WIDE R128, R80, 0x4, R242.reuse ;  /* 0x0000000450807825 */ /* 0x102fe400078e02f2 */
[----:B------:R-:W4:Y:S04]  /*37ac0*/  LDL.LU R80, [R1+0xb198] ;  /* 0x00b1980001507983 */ /* 0x000f280000300800 */
[----:B------:R1:W-:Y:S02]  /*37ad0*/  STL.64 [R1+0x3f50], R128 ;  /* 0x003f508001007387 */ /* 0x0003e40000100a00 */
[--C-:B-1----:R-:W-:Y:S02]  /*37ae0*/  IMAD.WIDE R128, R231, 0x4, R242.reuse ;  /* 0x00000004e7807825 */ /* 0x102fe400078e02f2 */
[----:B------:R-:W4:Y:S04]  /*37af0*/  LDL.LU R231, [R1+0xb194] ;  /* 0x00b1940001e77983 */ /* 0x000f280000300800 */
[----:B------:R2:W-:Y:S02]  /*37b00*/  STL.64 [R1+0x5040], R220 ;  /* 0x005040dc01007387 */ /* 0x0005e40000100a00 */
[----:B--2---:R-:W-:-:S02]  /*37b10*/  IMAD.WIDE R220, R236, 0x4, R242 ;  /* 0x00000004ecdc7825 */ /* 0x004fc400078e02f2 */
[----:B------:R-:W2:Y:S04]  /*37b20*/  LDL.LU R236, [R1+0xb190] ;  /* 0x00b1900001ec7983 */ /* 0x000ea80000300800 */
[----:B------:R1:W-:Y:S04]  /*37b30*/  STL.64 [R1+0x5b28], R128 ;  /* 0x005b288001007387 */ /* 0x0003e80000100a00 */
[----:B---3--:R-:W-:Y:S04]  /*37b40*/  STL.64 [R1+0xb100], R240 ;  /* 0x00b100f001007387 */ /* 0x008fe80000100a00 */
[----:B------:R3:W-:Y:S01]  /*37b50*/  STL.64 [R1+0x3500], R220 ;  /* 0x003500dc01007387 */ /* 0x0007e20000100a00 */
[----:B-1----:R-:W-:-:S05]  /*37b60*/  IMAD.WIDE R128, R241, 0x4, R242 ;  /* 0x00000004f1807825 */ /* 0x002fca00078e02f2 */
[----:B------:R1:W-:Y:S01]  /*37b70*/  STL.64 [R1+0x5058], R128 ;  /* 0x0050588001007387 */ /* 0x0003e20000100a00 */
[----:B---3--:R-:W-:-:S03]  /*37b80*/  IMAD.WIDE R220, R249, 0x4, R242 ;  /* 0x00000004f9dc7825 */ /* 0x008fc600078e02f2 */
[----:B------:R3:W-:Y:S04]  /*37b90*/  STL.64 [R1+0xb108], R238 ;  /* 0x00b108ee01007387 */ /* 0x0007e80000100a00 */
[----:B------:R-:W-:Y:S01]  /*37ba0*/  STL.64 [R1+0x5b40], R220 ;  /* 0x005b40dc01007387 */ /* 0x000fe20000100a00 */
[----:B-1----:R-:W-:-:S04]  /*37bb0*/  IMAD.WIDE R128, R238, 0x4, R242 ;  /* 0x00000004ee807825 */ /* 0x002fc800078e02f2 */
[--C-:B---3--:R-:W-:Y:S01]  /*37bc0*/  IMAD.WIDE R238, R77, 0x4, R242.reuse ;  /* 0x000000044dee7825 */ /* 0x108fe200078e02f2 */
[----:B------:R1:W-:Y:S04]  /*37bd0*/  STL.64 [R1+0x31d0], R128 ;  /* 0x0031d08001007387 */ /* 0x0003e80000100a00 */
[----:B------:R-:W3:Y:S04]  /*37be0*/  LDL.LU R77, [R1+0xb18c] ;  /* 0x00b18c00014d7983 */ /* 0x000ee80000300800 */
[----:B------:R-:W-:Y:S01]  /*37bf0*/  STL.64 [R1+0x3540], R238 ;  /* 0x003540ee01007387 */ /* 0x000fe20000100a00 */
[----:B-1----:R-:W-:-:S04]  /*37c00*/  IMAD.WIDE R128, R237, 0x4, R242 ;  /* 0x00000004ed807825 */ /* 0x002fc800078e02f2 */
[--C-:B--2---:R-:W-:Y:S01]  /*37c10*/  IMAD.WIDE R220, R236, 0x4, R242.reuse ;  /* 0x00000004ecdc7825 */ /* 0x104fe200078e02f2 */
[----:B------:R-:W-:Y:S04]  /*37c20*/  STL.64 [R1+0xb110], R236 ;  /* 0x00b110ec01007387 */ /* 0x000fe80000100a00 */
[----:B------:R1:W-:Y:S04]  /*37c30*/  STL.64 [R1+0x5080], R220 ;  /* 0x005080dc01007387 */ /* 0x0003e80000100a00 */
[----:B------:R2:W-:Y:S04]  /*37c40*/  STL.64 [R1+0x5bb8], R128 ;  /* 0x005bb88001007387 */ /* 0x0005e80000100a00 */
[----:B------:R-:W-:Y:S01]  /*37c50*/  STL.64 [R1+0xb118], R234 ;  /* 0x00b118ea01007387 */ /* 0x000fe20000100a00 */
[----:B-1----:R-:W-:-:S04]  /*37c60*/  IMAD.WIDE R220, R234, 0x4, R242 ;  /* 0x00000004eadc7825 */ /* 0x002fc800078e02f2 */
[--C-:B--2---:R-:W-:Y:S01]  /*37c70*/  IMAD.WIDE R128, R235, 0x4, R242.reuse ;  /* 0x00000004eb807825 */ /* 0x104fe200078e02f2 */
[----:B------:R1:W-:Y:S04]  /*37c80*/  STL.64 [R1+0x31c8], R220 ;  /* 0x0031c8dc01007387 */ /* 0x0003e80000100a00 */
[----:B------:R3:W-:Y:S01]  /*37c90*/  STL.64 [R1+0x3568], R128 ;  /* 0x0035688001007387 */ /* 0x0007e20000100a00 */
[----:B-1----:R-:W-:-:S04]  /*37ca0*/  IMAD.WIDE R220, R76, 0x4, R242 ;  /* 0x000000044cdc7825 */ /* 0x002fc800078e02f2 */
[--C-:B---3--:R-:W-:Y:S01]  /*37cb0*/  IMAD.WIDE R128, R77, 0x4, R242.reuse ;  /* 0x000000044d807825 */ /* 0x108fe200078e02f2 */
[----:B------:R1:W-:Y:S04]  /*37cc0*/  STL.64 [R1+0xb120], R76 ;  /* 0x00b1204c01007387 */ /* 0x0003e80000100a00 */
[----:B------:R4:W-:Y:S04]  /*37cd0*/  STL.64 [R1+0x3ff0], R220 ;  /* 0x003ff0dc01007387 */ /* 0x0009e80000100a00 */
[----:B------:R2:W-:Y:S01]  /*37ce0*/  STL.64 [R1+0x5108], R128 ;  /* 0x0051088001007387 */ /* 0x0005e20000100a00 */
[----:B-1----:R-:W-:-:S03]  /*37cf0*/  IMAD.WIDE R76, R248, 0x4, R242 ;  /* 0x00000004f84c7825 */ /* 0x002fc600078e02f2 */
[----:B------:R-:W-:Y:S01]  /*37d00*/  STL.64 [R1+0xb128], R248 ;  /* 0x00b128f801007387 */ /* 0x000fe20000100a00 */
[----:B----4-:R-:W-:-:S03]  /*37d10*/  IMAD.WIDE R220, R78, 0x4, R242 ;  /* 0x000000044edc7825 */ /* 0x010fc600078e02f2 */
[----:B------:R1:W-:Y:S01]  /*37d20*/  STL.64 [R1+0x5bd0], R76 ;  /* 0x005bd04c01007387 */ /* 0x0003e20000100a00 */
[----:B--2---:R-:W-:-:S03]  /*37d30*/  IMAD.WIDE R128, R79, 0x4, R242 ;  /* 0x000000044f807825 */ /* 0x004fc600078e02f2 */
        /* <DEDUP_REMOVED lines=9> */
[----:B------:R1:W-:Y:S01]  /*37dd0*/  STL.64 [R1+0x31b8], R128 ;  /* 0x0031b88001007387 */ /* 0x0003e20000100a00 */
[----:B--2---:R-:W-:-:S03]  /*37de0*/  IMAD.WIDE R220, R82, 0x4, R242 ;  /* 0x0000000452dc7825 */ /* 0x004fc600078e02f2 */
[----:B------:R-:W-:Y:S04]  /*37df0*/  STL.64 [R1+0x4030], R76 ;  /* 0x0040304c01007387 */ /* 0x000fe80000100a00 */
[----:B------:R2:W-:Y:S01]  /*37e00*/  STL.64 [R1+0x5130], R220 ;  /* 0x005130dc01007387 */ /* 0x0005e20000100a00 */
[----:B-1----:R-:W-:-:S05]  /*37e10*/  IMAD.WIDE R128, R83, 0x4, R242 ;  /* 0x0000000453807825 */ /* 0x002fca00078e02f2 */
[----:B------:R1:W-:Y:S01]  /*37e20*/  STL.64 [R1+0x5c60], R128 ;  /* 0x005c608001007387 */ /* 0x0003e20000100a00 */
[----:B--2---:R-:W-:-:S03]  /*37e30*/  IMAD.WIDE R220, R200, 0x4, R242 ;  /* 0x00000004c8dc7825 */ /* 0x004fc600078e02f2 */
[----:B------:R-:W2:Y:S01]  /*37e40*/  LDL.LU R200, [R1+0xb188] ;  /* 0x00b1880001c87983 */ /* 0x000ea20000300800 */
[----:B------:R-:W-:-:S05]  /*37e50*/  IMAD.WIDE R76, R228, 0x4, R242 ;  /* 0x00000004e44c7825 */ /* 0x000fca00078e02f2 */
[----:B------:R3:W-:Y:S04]  /*37e60*/  STL.64 [R1+0x31b0], R76 ;  /* 0x0031b04c01007387 */ /* 0x0007e80000100a00 */
[----:B-1----:R-:W4:Y:S01]  /*37e70*/  LDL R129, [R1+0x1184] ;  /* 0x0011840001817983 */ /* 0x002f220000100800 */
[----:B------:R-:W-:-:S03]  /*37e80*/  IMAD.WIDE R230, R227, 0x4, R242 ;  /* 0x00000004e3e67825 */ /* 0x000fc600078e02f2 */
[----:B------:R1:W-:Y:S01]  /*37e90*/  STL.64 [R1+0x4048], R220 ;  /* 0x004048dc01007387 */ /* 0x0003e20000100a00 */
[----:B---3--:R-:W-:-:S05]  /*37ea0*/  IMAD.WIDE R76, R226, 0x4, R242 ;  /* 0x00000004e24c7825 */ /* 0x008fca00078e02f2 */
[----:B------:R3:W-:Y:S01]  /*37eb0*/  STL.64 [R1+0x5198], R76 ;  /* 0x0051984c01007387 */ /* 0x0007e20000100a00 */
[----:B-1----:R-:W-:-:S03]  /*37ec0*/  IMAD.WIDE R220, R224, 0x4, R242 ;  /* 0x00000004e0dc7825 */ /* 0x002fc600078e02f2 */
[----:B------:R1:W-:Y:S01]  /*37ed0*/  STL.64 [R1+0x5c78], R230 ;  /* 0x005c78e601007387 */ /* 0x0003e20000100a00 */
[----:B---3--:R-:W-:-:S03]  /*37ee0*/  IMAD.WIDE R76, R197, 0x4, R242 ;  /* 0x00000004c54c7825 */ /* 0x008fc600078e02f2 */
[----:B------:R-:W3:Y:S01]  /*37ef0*/  LDL.LU R197, [R1+0xb184] ;  /* 0x00b1840001c57983 */ /* 0x000ee20000300800 */
[----:B-1----:R-:W-:-:S03]  /*37f00*/  IMAD.WIDE R230, R222, 0x4, R242 ;  /* 0x00000004dee67825 */ /* 0x002fc600078e02f2 */
[----:B------:R1:W-:Y:S01]  /*37f10*/  STL.64 [R1+0x31a8], R220 ;  /* 0x0031a8dc01007387 */ /* 0x0003e20000100a00 */
[----:B------:R-:W-:-:S03]  /*37f20*/  IMAD.WIDE R234, R218, 0x4, R242 ;  /* 0x00000004daea7825 */ /* 0x000fc600078e02f2 */
[----:B-1----:R-:W3:Y:S04]  /*37f30*/  LDL R221, [R1+0x10c0] ;  /* 0x0010c00001dd7983 */ /* 0x002ee80000100800 */
[----:B------:R1:W-:Y:S04]  /*37f40*/  STL.64 [R1+0x4068], R76 ;  /* 0x0040684c01007387 */ /* 0x0003e80000100a00 */
[----:B------:R1:W-:Y:S02]  /*37f50*/  STL.64 [R1+0x51f0], R230 ;  /* 0x0051f0e601007387 */ /* 0x0003e40000100a00 */
[----:B-1----:R-:W-:-:S04]  /*37f60*/  IMAD.WIDE R76, R223, 0x4, R242 ;  /* 0x00000004df4c7825 */ /* 0x002fc800078e02f2 */
[--C-:B------:R-:W-:Y:S01]  /*37f70*/  IMAD.WIDE R230, R219, 0x4, R242.reuse ;  /* 0x00000004dbe67825 */ /* 0x100fe200078e02f2 */
[----:B------:R1:W-:Y:S04]  /*37f80*/  STL.64 [R1+0x5c90], R76 ;  /* 0x005c904c01007387 */ /* 0x0003e80000100a00 */
[----:B------:R1:W-:Y:S04]  /*37f90*/  STL.64 [R1+0x4090], R234 ;  /* 0x004090ea01007387 */ /* 0x0003e80000100a00 */
[----:B------:R-:W3:Y:S01]  /*37fa0*/  LDL R211, [R1+0x10a8] ;  /* 0x0010a80001d37983 */ /* 0x000ee20000100800 */
[----:B-1----:R-:W-:-:S03]  /*37fb0*/  IMAD.WIDE R76, R216, 0x4, R242 ;  /* 0x00000004d84c7825 */ /* 0x002fc600078e02f2 */
[----:B------:R1:W-:Y:S01]  /*37fc0*/  STL.64 [R1+0x5208], R230 ;  /* 0x005208e601007387 */ /* 0x0003e20000100a00 */
[----:B------:R-:W-:-:S04]  /*37fd0*/  IMAD.WIDE R234, R215, 0x4, R242 ;  /* 0x00000004d7ea7825 */ /* 0x000fc800078e02f2 */
[--C-:B------:R-:W-:Y:S01]  /*37fe0*/  IMAD.WIDE R236, R213, 0x4, R242.reuse ;  /* 0x00000004d5ec7825 */ /* 0x100fe200078e02f2 */
[----:B-1----:R-:W3:Y:S04]  /*37ff0*/  LDL R231, [R1+0x10a0] ;  /* 0x0010a00001e77983 */ /* 0x002ee80000100800 */
[----:B------:R1:W-:Y:S04]  /*38000*/  STL.64 [R1+0x5ca8], R76 ;  /* 0x005ca84c01007387 */ /* 0x0003e80000100a00 */
[----:B------:R-:W3:Y:S04]  /*38010*/  LDL R105, [R1+0x10ac] ;  /* 0x0010ac0001697983 */ /* 0x000ee80000100800 */
[----:B------:R1:W-:Y:S02]  /*38020*/  STL.64 [R1+0x40a8], R234 ;  /* 0x0040a8ea01007387 */ /* 0x0003e40000100a00 */
[----:B-1----:R-:W-:-:S05]  /*38030*/  IMAD.WIDE R76, R212, 0x4, R242 ;  /* 0x00000004d44c7825 */ /* 0x002fca00078e02f2 */
[----:B------:R1:W-:Y:S01]  /*38040*/  STL.64 [R1+0x5320], R76 ;  /* 0x0053204c01007387 */ /* 0x0003e20000100a00 */
[----:B------:R-:W-:-:S03]  /*38050*/  IMAD.WIDE R234, R208, 0x4, R242 ;  /* 0x00000004d0ea7825 */ /* 0x000fc600078e02f2 */
[----:B------:R1:W-:Y:S04]  /*38060*/  STL.64 [R1+0x5cc0], R236 ;  /* 0x005cc0ec01007387 */ /* 0x0003e80000100a00 */
[----:B------:R-:W3:Y:S01]  /*38070*/  LDL R220, [R1+0x10c4] ;  /* 0x0010c40001dc7983 */ /* 0x000ee20000100800 */
[----:B-1----:R-:W-:-:S03]  /*38080*/  IMAD.WIDE R76, R209, 0x4, R242 ;  /* 0x00000004d14c7825 */ /* 0x002fc600078e02f2 */
[----:B------:R1:W-:Y:S01]  /*38090*/  STL.64 [R1+0x40c8], R234 ;  /* 0x0040c8ea01007387 */ /* 0x0003e20000100a00 */
[----:B------:R-:W-:-:S03]  /*380a0*/  IMAD.WIDE R236, R206, 0x4, R242 ;  /* 0x00000004ceec7825 */ /* 0x000fc600078e02f2 */
[----:B------:R1:W-:Y:S04]  /*380b0*/  STL.64 [R1+0x5338], R76 ;  /* 0x0053384c01007387 */ /* 0x0003e80000100a00 */
[----:B------:R1:W-:Y:S04]  /*380c0*/  STL.64 [R1+0x5d38], R236 ;  /* 0x005d38ec01007387 */ /* 0x0003e80000100a00 */
[----:B------:R-:W3:Y:S01]  /*380d0*/  LDL R128, [R1+0x10b0] ;  /* 0x0010b00001807983 */ /* 0x000ee20000100800 */
[----:B-1----:R-:W-:-:S04]  /*380e0*/  IMAD.WIDE R234, R207, 0x4, R242 ;  /* 0x00000004cfea7825 */ /* 0x002fc800078e02f2 */
[--C-:B------:R-:W-:Y:S01]  /*380f0*/  IMAD.WIDE R76, R205, 0x4, R242.reuse ;  /* 0x00000004cd4c7825 */ /* 0x100fe200078e02f2 */
[----:B------:R1:W-:Y:S03]  /*38100*/  STL.64 [R1+0x31a0], R234 ;  /* 0x0031a0ea01007387 */ /* 0x0003e60000100a00 */
[--C-:B------:R-:W-:Y:S01]  /*38110*/  IMAD.WIDE R236, R202, 0x4, R242.reuse ;  /* 0x00000004caec7825 */ /* 0x100fe200078e02f2 */
[----:B------:R-:W-:Y:S04]  /*38120*/  STL.64 [R1+0x40f0], R76 ;  /* 0x0040f04c01007387 */ /* 0x000fe80000100a00 */
[----:B------:R1:W-:Y:S02]  /*38130*/  STL.64 [R1+0x5350], R236 ;  /* 0x005350ec01007387 */ /* 0x0003e40000100a00 */
[----:B-1----:R-:W-:-:S05]  /*38140*/  IMAD.WIDE R234, R203, 0x4, R242 ;  /* 0x00000004cbea7825 */ /* 0x002fca00078e02f2 */
[----:B------:R1:W-:Y:S01]  /*38150*/  STL.64 [R1+0x5d50], R234 ;  /* 0x005d50ea01007387 */ /* 0x0003e20000100a00 */
[----:B------:R-:W-:-:S04]  /*38160*/  IMAD.WIDE R236, R201, 0x4, R242 ;  /* 0x00000004c9ec7825 */ /* 0x000fc800078e02f2 */
[----:B-1----:R-:W-:-:S04]  /*38170*/  IMAD.WIDE R234, R198, 0x4, R242 ;  /* 0x00000004c6ea7825 */ /* 0x002fc800078e02f2 */
[----:B--2---:R-:W-:-:S05]  /*38180*/  IMAD.WIDE R76, R200, 0x4, R242 ;  /* 0x00000004c84c7825 */ /* 0x004fca00078e02f2 */
[----:B------:R1:W-:Y:S04]  /*38190*/  STL.64 [R1+0x3198], R76 ;  /* 0x0031984c01007387 */ /* 0x0003e80000100a00 */
[----:B------:R2:W-:Y:S04]  /*381a0*/  STL.64 [R1+0x3c10], R236 ;  /* 0x003c10ec01007387 */ /* 0x0005e80000100a00 */
[----:B------:R4:W-:Y:S01]  /*381b0*/  STL.64 [R1+0x43e0], R234 ;  /* 0x0043e0ea01007387 */ /* 0x0009e20000100a00 */
[----:B-1----:R-:W-:-:S04]  /*381c0*/  IMAD.WIDE R76, R199, 0x4, R242 ;  /* 0x00000004c74c7825 */ /* 0x002fc800078e02f2 */
[--C-:B--2---:R-:W-:Y:S01]  /*381d0*/  IMAD.WIDE R236, R196, 0x4, R242.reuse ;  /* 0x00000004c4ec7825 */ /* 0x104fe200078e02f2 */
[----:B------:R3:W-:Y:S03]  /*381e0*/  STL.64 [R1+0x5468], R76 ;  /* 0x0054684c01007387 */ /* 0x0007e60000100a00 */
[--C-:B----4-:R-:W-:Y:S01]  /*381f0*/  IMAD.WIDE R234, R129, 0x4, R242.reuse ;  /* 0x0000000481ea7825 */ /* 0x110fe200078e02f2 */
[----:B------:R1:W-:Y:S04]  /*38200*/  STL.64 [R1+0x5d68], R236 ;  /* 0x005d68ec01007387 */ /* 0x0003e80000100a00 */
[----:B------:R-:W2:Y:S04]  /*38210*/  LDL R129, [R1+0x1178] ;  /* 0x0011780001817983 */ /* 0x000ea80000100800 */
[----:B------:R4:W-:Y:S01]  /*38220*/  STL.64 [R1+0x3190], R234 ;  /* 0x003190ea01007387 */ /* 0x0009e20000100a00 */
[----:B---3--:R-:W-:-:S04]  /*38230*/  IMAD.WIDE R76, R197, 0x4, R242 ;  /* 0x00000004c54c7825 */ /* 0x008fc800078e02f2 */
[--C-:B-1----:R-:W-:Y:S01]  /*38240*/  IMAD.WIDE R236, R194, 0x4, R242.reuse ;  /* 0x00000004c2ec7825 */ /* 0x102fe200078e02f2 */
[----:B------:R1:W-:Y:S03]  /*38250*/  STL.64 [R1+0x3c08], R76 ;  /* 0x003c084c01007387 */ /* 0x0003e60000100a00 */
[--C-:B----4-:R-:W-:Y:S01]  /*38260*/  IMAD.WIDE R234, R195, 0x4, R242.reuse ;  /* 0x00000004c3ea7825 */ /* 0x110fe200078e02f2 */
[----:B------:R3:W-:Y:S04]  /*38270*/  STL.64 [R1+0x45b0], R236 ;  /* 0x0045b0ec01007387 */ /* 0x0007e80000100a00 */
[----:B------:R4:W-:Y:S01]  /*38280*/  STL.64 [R1+0x5480], R234 ;  /* 0x005480ea01007387 */ /* 0x0009e20000100a00 */
[----:B-1----:R-:W-:-:S04]  /*38290*/  IMAD.WIDE R76, R192, 0x4, R242 ;  /* 0x00000004c04c7825 */ /* 0x002fc800078e02f2 */
[--C-:B---3--:R-:W-:Y:S01]  /*382a0*/  IMAD.WIDE R236, R221, 0x4, R242.reuse ;  /* 0x00000004ddec7825 */ /* 0x108fe200078e02f2 */
[----:B----4-:R-:W3:Y:S04]  /*382b0*/  LDL R234, [R1+0x1188] ;  /* 0x0011880001ea7983 */ /* 0x010ee80000100800 */
[----:B------:R1:W-:Y:S04]  /*382c0*/  STL.64 [R1+0x5d80], R76 ;  /* 0x005d804c01007387 */ /* 0x0003e80000100a00 */
[----:B------:R4:W-:Y:S04]  /*382d0*/  STL.64 [R1+0x18a8], R236 ;  /* 0x0018a8ec01007387 */ /* 0x0009e80000100a00 */
[----:B------:R-:W3:Y:S01]  /*382e0*/  LDL R235, [R1+0x117c] ;  /* 0x00117c0001eb7983 */ /* 0x000ee20000100800 */
[----:B-1----:R-:W-:-:S03]  /*382f0*/  IMAD.WIDE R76, R190, 0x4, R242 ;  /* 0x00000004be4c7825 */ /* 0x002fc600078e02f2 */
[----:B----4-:R-:W4:Y:S01]  /*38300*/  LDL R236, [R1+0x116c] ;  /* 0x00116c0001ec7983 */ /* 0x010f220000100800 */
[----:B------:R-:W-:-:S03]  /*38310*/  IMAD.WIDE R238, R211, 0x4, R242 ;  /* 0x00000004d3ee7825 */ /* 0x000fc600078e02f2 */
[----:B------:R1:W-:Y:S04]  /*38320*/  STL.64 [R1+0x18a0], R76 ;  /* 0x0018a04c01007387 */ /* 0x0003e80000100a00 */
[----:B------:R-:W4:Y:S04]  /*38330*/  LDL R221, [R1+0x1144] ;  /* 0x0011440001dd7983 */ /* 0x000f280000100800 */
[----:B------:R-:W4:Y:S01]  /*38340*/  LDL R211, [R1+0x1164] ;  /* 0x0011640001d37983 */ /* 0x000f220000100800 */
[----:B-1----:R-:W-:-:S03]  /*38350*/  IMAD.WIDE R76, R191, 0x4, R242 ;  /* 0x00000004bf4c7825 */ /* 0x002fc600078e02f2 */
[----:B------:R1:W-:Y:S04]  /*38360*/  STL.64 [R1+0x1898], R238 ;  /* 0x001898ee01007387 */ /* 0x0003e80000100a00 */
[----:B------:R-:W4:Y:S04]  /*38370*/  LDL R237, [R1+0x115c] ;  /* 0x00115c0001ed7983 */ /* 0x000f280000100800 */
[----:B------:R1:W-:Y:S02]  /*38380*/  STL.64 [R1+0x1890], R76 ;  /* 0x0018904c01007387 */ /* 0x0003e40000100a00 */
[----:B-1----:R-:W-:-:S05]  /*38390*/  IMAD.WIDE R238, R105, 0x4, R242 ;  /* 0x0000000469ee7825 */ /* 0x002fca00078e02f2 */
[----:B------:R1:W-:Y:S01]  /*383a0*/  STL.64 [R1+0x1888], R238 ;  /* 0x001888ee01007387 */ /* 0x0003e20000100a00 */
[----:B------:R-:W-:-:S03]  /*383b0*/  IMAD.WIDE R76, R188, 0x4, R242 ;  /* 0x00000004bc4c7825 */ /* 0x000fc600078e02f2 */
[----:B-1----:R-:W4:Y:S01]  /*383c0*/  LDL R238, [R1+0x1154] ;  /* 0x0011540001ee7983 */ /* 0x002f220000100800 */
[----:B------:R-:W-:-:S03]  /*383d0*/  IMAD.WIDE R240, R220, 0x4, R242 ;  /* 0x00000004dcf07825 */ /* 0x000fc600078e02f2 */
[----:B------:R1:W-:Y:S04]  /*383e0*/  STL.64 [R1+0x1880], R76 ;  /* 0x0018804c01007387 */ /* 0x0003e80000100a00 */
[----:B------:R-:W4:Y:S04]  /*383f0*/  LDL R239, [R1+0x114c] ;  /* 0x00114c0001ef7983 */ /* 0x000f280000100800 */
        /* <DEDUP_REMOVED lines=8> */
[----:B------:R-:W4:Y:S02]  /*38480*/  LDL R241, [R1+0x1134] ;  /* 0x0011340001f17983 */ /* 0x000f240000100800 */
[--C-:B------:R-:W-:Y:S02]  /*38490*/  IMAD.WIDE R248, R231, 0x4, R242.reuse ;  /* 0x00000004e7f87825 */ /* 0x100fe400078e02f2 */
[----:B------:R-:W-:Y:S04]  /*384a0*/  STL.64 [R1+0x1860], R76 ;  /* 0x0018604c01007387 */ /* 0x000fe80000100a00 */
[----:B------:R1:W-:Y:S02]  /*384b0*/  STL.64 [R1+0x1858], R248 ;  /* 0x001858f801007387 */ /* 0x0003e40000100a00 */
[----:B-1----:R-:W-:-:S02]  /*384c0*/  IMAD.WIDE R248, R180, 0x4, R242 ;  /* 0x00000004b4f87825 */ /* 0x002fc400078e02f2 */
[----:B------:R-:W4:Y:S02]  /*384d0*/  LDL.LU R180, [R1+0xb180] ;  /* 0x00b1800001b47983 */ /* 0x000f240000300800 */
[----:B------:R-:W-:-:S05]  /*384e0*/  IMAD.WIDE R76, R187, 0x4, R242 ;  /* 0x00000004bb4c7825 */ /* 0x000fca00078e02f2 */
[----:B------:R1:W-:Y:S04]  /*384f0*/  STL.64 [R1+0x1850], R76 ;  /* 0x0018504c01007387 */ /* 0x0003e80000100a00 */
[----:B------:R-:W4:Y:S04]  /*38500*/  LDL R105, [R1+0x111c] ;  /* 0x00111c0001697983 */ /* 0x000f280000100800 */
[----:B------:R2:W-:Y:S01]  /*38510*/  STL.64 [R1+0x1848], R248 ;  /* 0x001848f801007387 */ /* 0x0005e20000100a00 */
[----:B-1----:R-:W-:-:S03]  /*38520*/  IMAD.WIDE R76, R184, 0x4, R242 ;  /* 0x00000004b84c7825 */ /* 0x002fc600078e02f2 */
[----:B------:R-:W4:Y:S04]  /*38530*/  LDL R128, [R1+0x1114] ;  /* 0x0011140001807983 */ /* 0x000f280000100800 */
[----:B------:R1:W-:Y:S01]  /*38540*/  STL.64 [R1+0x1840], R76 ;  /* 0x0018404c01007387 */ /* 0x0003e20000100a00 */
[----:B--2---:R-:W-:-:S03]  /*38550*/  IMAD.WIDE R248, R129, 0x4, R242 ;  /* 0x0000000481f87825 */ /* 0x004fc600078e02f2 */
[----:B------:R-:W2:Y:S01]  /*38560*/  LDL R129, [R1+0x1110] ;  /* 0x0011100001817983 */ /* 0x000ea20000100800 */
[----:B-1----:R-:W-:-:S03]  /*38570*/  IMAD.WIDE R76, R185, 0x4, R242 ;  /* 0x00000004b94c7825 */ /* 0x002fc600078e02f2 */
[----:B------:R1:W-:Y:S04]  /*38580*/  STL.64 [R1+0x3188], R248 ;  /* 0x003188f801007387 */ /* 0x0003e80000100a00 */
[----:B------:R-:W-:Y:S01]  /*38590*/  STL.64 [R1+0x3180], R76 ;  /* 0x0031804c01007387 */ /* 0x000fe20000100a00 */
[----:B-1----:R-:W-:-:S05]  /*385a0*/  IMAD.WIDE R248, R183, 0x4, R242 ;  /* 0x00000004b7f87825 */ /* 0x002fca00078e02f2 */
[----:B------:R3:W-:Y:S02]  /*385b0*/  STL.64 [R1+0x3178], R248 ;  /* 0x003178f801007387 */ /* 0x0007e40000100a00 */
[----:B---3--:R-:W-:-:S04]  /*385c0*/  IMAD.WIDE R248, R234, 0x4, R242 ;  /* 0x00000004eaf87825 */ /* 0x008fc800078e02f2 */
[----:B----4-:R-:W-:-:S05]  /*385d0*/  IMAD.WIDE R76, R180, 0x4, R242 ;  /* 0x00000004b44c7825 */ /* 0x010fca00078e02f2 */
        /* <DEDUP_REMOVED lines=12> */
[----:B------:R-:W-:Y:S04]  /*386a0*/  STL.64 [R1+0x3140], R248 ;  /* 0x003140f801007387 */ /* 0x000fe80000100a00 */
[----:B------:R-:W3:Y:S01]  /*386b0*/  LDL R211, [R1+0xfe0] ;  /* 0x000fe00001d37983 */ /* 0x000ee20000100800 */
[----:B-1----:R-:W-:-:S03]  /*386c0*/  IMAD.WIDE R76, R176, 0x4, R242 ;  /* 0x00000004b04c7825 */ /* 0x002fc600078e02f2 */
[----:B------:R1:W-:Y:S04]  /*386d0*/  STL.64 [R1+0x3138], R234 ;  /* 0x003138ea01007387 */ /* 0x0003e80000100a00 */
[----:B------:R4:W-:Y:S01]  /*386e0*/  STL.64 [R1+0x3130], R76 ;  /* 0x0031304c01007387 */ /* 0x0009e20000100a00 */
[----:B-1----:R-:W-:-:S04]  /*386f0*/  IMAD.WIDE R234, R237, 0x4, R242 ;  /* 0x00000004edea7825 */ /* 0x002fc800078e02f2 */
[--C-:B------:R-:W-:Y:S01]  /*38700*/  IMAD.WIDE R236, R177, 0x4, R242.reuse ;  /* 0x00000004b1ec7825 */ /* 0x100fe200078e02f2 */
[----:B------:R1:W-:Y:S03]  /*38710*/  STL.64 [R1+0x3128], R234 ;  /* 0x003128ea01007387 */ /* 0x0003e60000100a00 */
[--C-:B----4-:R-:W-:Y:S01]  /*38720*/  IMAD.WIDE R76, R238, 0x4, R242.reuse ;  /* 0x00000004ee4c7825 */ /* 0x110fe200078e02f2 */
        /* <DEDUP_REMOVED lines=23> */
[--C-:B--2---:R-:W-:Y:S01]  /*388a0*/  IMAD.WIDE R76, R105, 0x4, R242.reuse ;  /* 0x00000004694c7825 */ /* 0x104fe200078e02f2 */
[----:B------:R2:W-:Y:S04]  /*388b0*/  STL.64 [R1+0x30c0], R236 ;  /* 0x0030c0ec01007387 */ /* 0x0005e80000100a00 */
[----:B------:R4:W-:Y:S01]  /*388c0*/  STL.64 [R1+0x30b8], R76 ;  /* 0x0030b84c01007387 */ /* 0x0009e20000100a00 */
[----:B-1----:R-:W-:-:S04]  /*388d0*/  IMAD.WIDE R234, R168, 0x4, R242 ;  /* 0x00000004a8ea7825 */ /* 0x002fc800078e02f2 */
[--C-:B--2---:R-:W-:Y:S01]  /*388e0*/  IMAD.WIDE R236, R128, 0x4, R242.reuse ;  /* 0x0000000480ec7825 */ /* 0x104fe200078e02f2 */
[----:B------:R1:W-:Y:S03]  /*388f0*/  STL.64 [R1+0x30b0], R234 ;  /* 0x0030b0ea01007387 */ /* 0x0003e60000100a00 */
[--C-:B----4-:R-:W-:Y:S01]  /*38900*/  IMAD.WIDE R76, R169, 0x4, R242.reuse ;  /* 0x00000004a94c7825 */ /* 0x110fe200078e02f2 */
[----:B------:R2:W-:Y:S03]  /*38910*/  STL.64 [R1+0x30a8], R236 ;  /* 0x0030a8ec01007387 */ /* 0x0005e60000100a00 */
[--C-:B-1----:R-:W-:Y:S02]  /*38920*/  IMAD.WIDE R234, R129, 0x4, R242.reuse ;  /* 0x0000000481ea7825 */ /* 0x102fe400078e02f2 */
[----:B------:R-:W4:Y:S02]  /*38930*/  LDL R129, [R1+0x1170] ;  /* 0x0011700001817983 */ /* 0x000f240000100800 */
[----:B--2---:R-:W-:-:S02]  /*38940*/  IMAD.WIDE R236, R160, 0x4, R242 ;  /* 0x00000004a0ec7825 */ /* 0x004fc400078e02f2 */
[----:B------:R1:W-:Y:S04]  /*38950*/  STL.64 [R1+0x30a0], R76 ;  /* 0x0030a04c01007387 */ /* 0x0003e80000100a00 */
[----:B------:R2:W-:Y:S04]  /*38960*/  STL.64 [R1+0x3098], R234 ;  /* 0x003098ea01007387 */ /* 0x0005e80000100a00 */
[----:B------:R-:W4:Y:S01]  /*38970*/  LDL.LU R160, [R1+0xb17c] ;  /* 0x00b17c0001a07983 */ /* 0x000f220000300800 */
[----:B-1----:R-:W-:-:S05]  /*38980*/  IMAD.WIDE R76, R166, 0x4, R242 ;  /* 0x00000004a64c7825 */ /* 0x002fca00078e02f2 */
[----:B------:R1:W-:Y:S01]  /*38990*/  STL.64 [R1+0x3090], R76 ;  /* 0x0030904c01007387 */ /* 0x0003e20000100a00 */
[----:B--2---:R-:W-:-:S03]  /*389a0*/  IMAD.WIDE R234, R154, 0x4, R242 ;  /* 0x000000049aea7825 */ /* 0x004fc600078e02f2 */
[----:B------:R2:W-:Y:S04]  /*389b0*/  STL.64 [R1+0x3088], R236 ;  /* 0x003088ec01007387 */ /* 0x0005e80000100a00 */
[----:B------:R-:W4:Y:S01]  /*389c0*/  LDL.LU R154, [R1+0xb178] ;  /* 0x00b17800019a7983 */ /* 0x000f220000300800 */
[----:B-1----:R-:W-:-:S05]  /*389d0*/  IMAD.WIDE R76, R167, 0x4, R242 ;  /* 0x00000004a74c7825 */ /* 0x002fca00078e02f2 */
[----:B------:R1:W-:Y:S01]  /*389e0*/  STL.64 [R1+0x3080], R76 ;  /* 0x0030804c01007387 */ /* 0x0003e20000100a00 */
[----:B--2---:R-:W-:-:S03]  /*389f0*/  IMAD.WIDE R236, R155, 0x4, R242 ;  /* 0x000000049bec7825 */ /* 0x004fc600078e02f2 */
[----:B------:R2:W-:Y:S04]  /*38a00*/  STL.64 [R1+0x3078], R234 ;  /* 0x003078ea01007387 */ /* 0x0005e80000100a00 */
[----:B------:R-:W4:Y:S01]  /*38a10*/  LDL.LU R155, [R1+0xb174] ;  /* 0x00b17400019b7983 */ /* 0x000f220000300800 */
[----:B-1----:R-:W-:-:S04]  /*38a20*/  IMAD.WIDE R76, R164, 0x4, R242 ;  /* 0x00000004a44c7825 */ /* 0x002fc800078e02f2 */
[--C-:B--2---:R-:W-:Y:S01]  /*38a30*/  IMAD.WIDE R234, R165, 0x4, R242.reuse ;  /* 0x00000004a5ea7825 */ /* 0x104fe200078e02f2 */
[----:B------:R1:W-:Y:S04]  /*38a40*/  STL.64 [R1+0x3070], R76 ;  /* 0x0030704c01007387 */ /* 0x0003e80000100a00 */
[----:B------:R2:W-:Y:S01]  /*38a50*/  STL.64 [R1+0x3068], R236 ;  /* 0x003068ec01007387 */ /* 0x0005e20000100a00 */
[----:B-1----:R-:W-:-:S03]  /*38a60*/  IMAD.WIDE R76, R149, 0x4, R242 ;  /* 0x00000004954c7825 */ /* 0x002fc600078e02f2 */
[----:B------:R-:W4:Y:S04]  /*38a70*/  LDL.LU R149, [R1+0xb170] ;  /* 0x00b1700001957983 */ /* 0x000f280000300800 */
[----:B------:R1:W-:Y:S04]  /*38a80*/  STL.64 [R1+0x3060], R234 ;  /* 0x003060ea01007387 */ /* 0x0003e80000100a00 */
[----:B--2---:R-:W2:Y:S04]  /*38a90*/  LDL R236, [R1+0x1168] ;  /* 0x0011680001ec7983 */ /* 0x004ea80000100800 */
[----:B------:R1:W-:Y:S02]  /*38aa0*/  STL.64 [R1+0x3058], R76 ;  /* 0x0030584c01007387 */ /* 0x0003e40000100a00 */
[----:B-1----:R-:W-:-:S05]  /*38ab0*/  IMAD.WIDE R234, R162, 0x4, R242 ;  /* 0x00000004a2ea7825 */ /* 0x002fca00078e02f2 */
[----:B------:R1:W-:Y:S01]  /*38ac0*/  STL.64 [R1+0x3050], R234 ;  /* 0x003050ea01007387 */ /* 0x0003e20000100a00 */
[----:B------:R-:W-:-:S03]  /*38ad0*/  IMAD.WIDE R76, R146, 0x4, R242 ;  /* 0x00000004924c7825 */ /* 0x000fc600078e02f2 */
[----:B------:R-:W2:Y:S04]  /*38ae0*/  LDL.LU R146, [R1+0xb16c] ;  /* 0x00b16c0001927983 */ /* 0x000ea80000300800 */
[----:B------:R-:W2:Y:S01]  /*38af0*/  LDL R237, [R1+0x1160] ;  /* 0x0011600001ed7983 */ /* 0x000ea20000100800 */
[----:B-1----:R-:W-:-:S03]  /*38b00*/  IMAD.WIDE R234, R163, 0x4, R242 ;  /* 0x00000004a3ea7825 */ /* 0x002fc600078e02f2 */
[----:B------:R3:W-:Y:S04]  /*38b10*/  STL.64 [R1+0x3048], R76 ;  /* 0x0030484c01007387 */ /* 0x0007e80000100a00 */
[----:B------:R-:W2:Y:S04]  /*38b20*/  LDL R238, [R1+0x1158] ;  /* 0x0011580001ee7983 */ /* 0x000ea80000100800 */
[----:B------:R-:W-:Y:S04]  /*38b30*/  STL.64 [R1+0x3040], R234 ;  /* 0x003040ea01007387 */ /* 0x000fe80000100a00 */
[----:B------:R-:W2:Y:S01]  /*38b40*/  LDL R239, [R1+0x1150] ;  /* 0x0011500001ef7983 */ /* 0x000ea20000100800 */
[----:B------:R-:W-:-:S03]  /*38b50*/  IMAD.WIDE R248, R3, 0x4, R242 ;  /* 0x0000000403f87825 */ /* 0x000fc600078e02f2 */
[----:B------:R-:W2:Y:S01]  /*38b60*/  LDL R240, [R1+0x1148] ;  /* 0x0011480001f07983 */ /* 0x000ea20000100800 */
[----:B---3--:R-:W-:-:S05]  /*38b70*/  IMAD.WIDE R76, R211, 0x4, R242 ;  /* 0x00000004d34c7825 */ /* 0x008fca00078e02f2 */
[----:B------:R1:W-:Y:S04]  /*38b80*/  STL.64 [R1+0x3038], R76 ;  /* 0x0030384c01007387 */ /* 0x0003e80000100a00 */
[----:B------:R-:W3:Y:S04]  /*38b90*/  LDL R128, [R1+0x1140] ;  /* 0x0011400001807983 */ /* 0x000ee80000100800 */
[----:B------:R1:W-:Y:S04]  /*38ba0*/  STL.64 [R1+0x3030], R248 ;  /* 0x003030f801007387 */ /* 0x0003e80000100a00 */
[----:B------:R-:W3:Y:S01]  /*38bb0*/  LDL R241, [R1+0x1138] ;  /* 0x0011380001f17983 */ /* 0x000ee20000100800 */
[----:B-1----:R-:W-:-:S04]  /*38bc0*/  IMAD.WIDE R76, R161, 0x4, R242 ;  /* 0x00000004a14c7825 */ /* 0x002fc800078e02f2 */
[----:B------:R-:W-:-:S04]  /*38bd0*/  IMAD.WIDE R248, R158, 0x4, R242 ;  /* 0x000000049ef87825 */ /* 0x000fc800078e02f2 */
[----:B----4-:R-:W-:-:S05]  /*38be0*/  IMAD.WIDE R234, R160, 0x4, R242 ;  /* 0x00000004a0ea7825 */ /* 0x010fca00078e02f2 */
[----:B------:R1:W-:Y:S04]  /*38bf0*/  STL.64 [R1+0x3c00], R234 ;  /* 0x003c00ea01007387 */ /* 0x0003e80000100a00 */
[----:B------:R4:W-:Y:S04]  /*38c00*/  STL.64 [R1+0x3bf8], R76 ;  /* 0x003bf84c01007387 */ /* 0x0009e80000100a00 */
[----:B------:R-:W-:Y:S04]  /*38c10*/  STL.64 [R1+0x3bf0], R248 ;  /* 0x003bf0f801007387 */ /* 0x000fe80000100a00 */
[----:B------:R-:W3:Y:S01]  /*38c20*/  LDL R105, [R1+0x1120] ;  /* 0x0011200001697983 */ /* 0x000ee20000100800 */
[----:B-1----:R-:W-:-:S04]  /*38c30*/  IMAD.WIDE R234, R159, 0x4, R242 ;  /* 0x000000049fea7825 */ /* 0x002fc800078e02f2 */
        /* <DEDUP_REMOVED lines=21> */
[----:B--2---:R-:W-:-:S04]  /*38d90*/  IMAD.WIDE R234, R146, 0x4, R242 ;  /* 0x0000000492ea7825 */ /* 0x004fc800078e02f2 */
[--C-:B-1----:R-:W-:Y:S01]  /*38da0*/  IMAD.WIDE R76, R147, 0x4, R242.reuse ;  /* 0x00000004934c7825 */ /* 0x102fe200078e02f2 */
[----:B------:R1:W-:Y:S03]  /*38db0*/  STL.64 [R1+0x3b70], R234 ;  /* 0x003b70ea01007387 */ /* 0x0003e60000100a00 */
[--C-:B----4-:R-:W-:Y:S01]  /*38dc0*/  IMAD.WIDE R248, R144, 0x4, R242.reuse ;  /* 0x0000000490f87825 */ /* 0x110fe200078e02f2 */
[----:B------:R2:W-:Y:S04]  /*38dd0*/  STL.64 [R1+0x3b68], R76 ;  /* 0x003b684c01007387 */ /* 0x0005e80000100a00 */
[----:B------:R4:W-:Y:S01]  /*38de0*/  STL.64 [R1+0x3b60], R248 ;  /* 0x003b60f801007387 */ /* 0x0009e20000100a00 */
[----:B-1----:R-:W-:-:S04]  /*38df0*/  IMAD.WIDE R234, R129, 0x4, R242 ;  /* 0x0000000481ea7825 */ /* 0x002fc800078e02f2 */
[--C-:B--2---:R-:W-:Y:S01]  /*38e00*/  IMAD.WIDE R76, R145, 0x4, R242.reuse ;  /* 0x00000004914c7825 */ /* 0x104fe200078e02f2 */
[----:B------:R1:W-:Y:S03]  /*38e10*/  STL.64 [R1+0x3b58], R234 ;  /* 0x003b58ea01007387 */ /* 0x0003e60000100a00 */
[--C-:B----4-:R-:W-:Y:S01]  /*38e20*/  IMAD.WIDE R248, R236, 0x4, R242.reuse ;  /* 0x00000004ecf87825 */ /* 0x110fe200078e02f2 */
[----:B------:R2:W-:Y:S04]  /*38e30*/  STL.64 [R1+0x3b50], R76 ;  /* 0x003b504c01007387 */ /* 0x0005e80000100a00 */
[----:B------:R-:W-:Y:S01]  /*38e40*/  STL.64 [R1+0x3b48], R248 ;  /* 0x003b48f801007387 */ /* 0x000fe20000100a00 */
[----:B-1----:R-:W-:-:S04]  /*38e50*/  IMAD.WIDE R234, R142, 0x4, R242 ;  /* 0x000000048eea7825 */ /* 0x002fc800078e02f2 */
        /* <DEDUP_REMOVED lines=17> */
[----:B---3--:R-:W-:-:S04]  /*38f70*/  IMAD.WIDE R234, R128, 0x4, R242 ;  /* 0x0000000480ea7825 */ /* 0x008fc800078e02f2 */
[--C-:B-1----:R-:W-:Y:S01]  /*38f80*/  IMAD.WIDE R76, R139, 0x4, R242.reuse ;  /* 0x000000048b4c7825 */ /* 0x102fe200078e02f2 */
[----:B------:R1:W-:Y:S03]  /*38f90*/  STL.64 [R1+0x3ad8], R234 ;  /* 0x003ad8ea01007387 */ /* 0x0003e60000100a00 */
[--C-:B--2---:R-:W-:Y:S01]  /*38fa0*/  IMAD.WIDE R236, R241, 0x4, R242.reuse ;  /* 0x00000004f1ec7825 */ /* 0x104fe200078e02f2 */
[----:B------:R2:W-:Y:S04]  /*38fb0*/  STL.64 [R1+0x3ad0], R76 ;  /* 0x003ad04c01007387 */ /* 0x0005e80000100a00 */
[----:B------:R3:W-:Y:S01]  /*38fc0*/  STL.64 [R1+0x3ac8], R236 ;  /* 0x003ac8ec01007387 */ /* 0x0007e20000100a00 */
[----:B-1----:R-:W-:-:S04]  /*38fd0*/  IMAD.WIDE R234, R136, 0x4, R242 ;  /* 0x0000000488ea7825 */ /* 0x002fc800078e02f2 */
[--C-:B--2---:R-:W-:Y:S02]  /*38fe0*/  IMAD.WIDE R76, R127, 0x4, R242.reuse ;  /* 0x000000047f4c7825 */ /* 0x104fe400078e02f2 */
[----:B------:R-:W2:Y:S02]  /*38ff0*/  LDL.LU R127, [R1+0xb168] ;  /* 0x00b16800017f7983 */ /* 0x000ea40000300800 */
[--C-:B---3--:R-:W-:Y:S02]  /*39000*/  IMAD.WIDE R236, R137, 0x4, R242.reuse ;  /* 0x0000000489ec7825 */ /* 0x108fe400078e02f2 */
[----:B------:R-:W-:Y:S04]  /*39010*/  STL.64 [R1+0x3ac0], R234 ;  /* 0x003ac0ea01007387 */ /* 0x000fe80000100a00 */
[----:B------:R1:W-:Y:S04]  /*39020*/  STL.64 [R1+0x3ab8], R76 ;  /* 0x003ab84c01007387 */ /* 0x0003e80000100a00 */
[----:B------:R3:W-:Y:S01]  /*39030*/  STL.64 [R1+0x3ab0], R236 ;  /* 0x003ab0ec01007387 */ /* 0x0007e20000100a00 */
[----:B-1----:R-:W-:-:S04]  /*39040*/  IMAD.WIDE R76, R134, 0x4, R242 ;  /* 0x00000004864c7825 */ /* 0x002fc800078e02f2 */
[----:B---3--:R-:W-:-:S04]  /*39050*/  IMAD.WIDE R236, R124, 0x4, R242 ;  /* 0x000000047cec7825 */ /* 0x008fc800078e02f2 */
[----:B------:R-:W-:-:S05]  /*39060*/  IMAD.WIDE R234, R105, 0x4, R242 ;  /* 0x0000000469ea7825 */ /* 0x000fca00078e02f2 */
[----:B------:R1:W-:Y:S04]  /*39070*/  STL.64 [R1+0x3aa8], R234 ;  /* 0x003aa8ea01007387 */ /* 0x0003e80000100a00 */
[----:B------:R-:W3:Y:S04]  /*39080*/  LDL.LU R124, [R1+0xb164] ;  /* 0x00b16400017c7983 */ /* 0x000ee80000300800 */
[----:B------:R4:W-:Y:S01]  /*39090*/  STL.64 [R1+0x3aa0], R76 ;  /* 0x003aa04c01007387 */ /* 0x0009e20000100a00 */
[----:B-1----:R-:W-:-:S03]  /*390a0*/  IMAD.WIDE R234, R125, 0x4, R242 ;  /* 0x000000047dea7825 */ /* 0x002fc600078e02f2 */
[----:B------:R1:W-:Y:S04]  /*390b0*/  STL.64 [R1+0x3a98], R236 ;  /* 0x003a98ec01007387 */ /* 0x0003e80000100a00 */
[----:B------:R-:W3:Y:S01]  /*390c0*/  LDL.LU R125, [R1+0xb160] ;  /* 0x00b16000017d7983 */ /* 0x000ee20000300800 */
[----:B----4-:R-:W-:-:S05]  /*390d0*/  IMAD.WIDE R76, R135, 0x4, R242 ;  /* 0x00000004874c7825 */ /* 0x010fca00078e02f2 */
[----:B------:R4:W-:Y:S01]  /*390e0*/  STL.64 [R1+0x3a90], R76 ;  /* 0x003a904c01007387 */ /* 0x0009e20000100a00 */
[----:B-1----:R-:W-:-:S03]  /*390f0*/  IMAD.WIDE R236, R122, 0x4, R242 ;  /* 0x000000047aec7825 */ /* 0x002fc600078e02f2 */
[----:B------:R-:W-:Y:S04]  /*39100*/  STL.64 [R1+0x3a88], R234 ;  /* 0x003a88ea01007387 */ /* 0x000fe80000100a00 */
[----:B------:R-:W3:Y:S01]  /*39110*/  LDL.LU R122, [R1+0xb15c] ;  /* 0x00b15c00017a7983 */ /* 0x000ee20000300800 */
[----:B----4-:R-:W-:-:S05]  /*39120*/  IMAD.WIDE R76, R132, 0x4, R242 ;  /* 0x00000004844c7825 */ /* 0x010fca00078e02f2 */
[----:B------:R1:W-:Y:S04]  /*39130*/  STL.64 [R1+0x3a80], R76 ;  /* 0x003a804c01007387 */ /* 0x0003e80000100a00 */
[----:B------:R4:W-:Y:S01]  /*39140*/  STL.64 [R1+0x3a78], R236 ;  /* 0x003a78ec01007387 */ /* 0x0009e20000100a00 */
[----:B-1----:R-:W-:-:S03]  /*39150*/  IMAD.WIDE R76, R123, 0x4, R242 ;  /* 0x000000047b4c7825 */ /* 0x002fc600078e02f2 */
[----:B------:R-:W3:Y:S01]  /*39160*/  LDL.LU R123, [R1+0xb158] ;  /* 0x00b15800017b7983 */ /* 0x000ee20000300800 */
[----:B------:R-:W-:-:S04]  /*39170*/  IMAD.WIDE R234, R133, 0x4, R242 ;  /* 0x0000000485ea7825 */ /* 0x000fc800078e02f2 */
[--C-:B----4-:R-:W-:Y:S01]  /*39180*/  IMAD.WIDE R236, R130, 0x4, R242.reuse ;  /* 0x0000000482ec7825 */ /* 0x110fe200078e02f2 */
[----:B------:R1:W-:Y:S04]  /*39190*/  STL.64 [R1+0x3a70], R234 ;  /* 0x003a70ea01007387 */ /* 0x0003e80000100a00 */
[----:B------:R4:W-:Y:S04]  /*391a0*/  STL.64 [R1+0x3a68], R76 ;  /* 0x003a684c01007387 */ /* 0x0009e80000100a00 */
[----:B------:R4:W-:Y:S01]  /*391b0*/  STL.64 [R1+0x3a60], R236 ;  /* 0x003a60ec01007387 */ /* 0x0009e20000100a00 */
[----:B-1----:R-:W-:-:S04]  /*391c0*/  IMAD.WIDE R234, R131, 0x4, R242 ;  /* 0x0000000483ea7825 */ /* 0x002fc800078e02f2 */
[--C-:B----4-:R-:W-:Y:S01]  /*391d0*/  IMAD.WIDE R76, R126, 0x4, R242.reuse ;  /* 0x000000047e4c7825 */ /* 0x110fe200078e02f2 */
[----:B------:R-:W4:Y:S04]  /*391e0*/  LDL R237, [R1+0x11a4] ;  /* 0x0011a40001ed7983 */ /* 0x000f280000100800 */
[----:B------:R3:W-:Y:S04]  /*391f0*/  STL.64 [R1+0x45a8], R234 ;  /* 0x0045a8ea01007387 */ /* 0x0007e80000100a00 */
[----:B------:R-:W4:Y:S04]  /*39200*/  LDL R238, [R1+0x11a0] ;  /* 0x0011a00001ee7983 */ /* 0x000f280000100800 */
[----:B------:R1:W-:Y:S04]  /*39210*/  STL.64 [R1+0x45a0], R76 ;  /* 0x0045a04c01007387 */ /* 0x0003e80000100a00 */
[----:B------:R-:W4:Y:S04]  /*39220*/  LDL R239, [R1+0x119c] ;  /* 0x00119c0001ef7983 */ /* 0x000f280000100800 */
[----:B------:R-:W4:Y:S04]  /*39230*/  LDL R240, [R1+0x1198] ;  /* 0x0011980001f07983 */ /* 0x000f280000100800 */
[----:B------:R-:W4:Y:S01]  /*39240*/  LDL R241, [R1+0x1194] ;  /* 0x0011940001f17983 */ /* 0x000f220000100800 */
[----:B--2---:R-:W-:-:S05]  /*39250*/  IMAD.WIDE R248, R127, 0x4, R242 ;  /* 0x000000047ff87825 */ /* 0x004fca00078e02f2 */
[----:B------:R2:W-:Y:S01]  /*39260*/  STL.64 [R1+0x4588], R248 ;  /* 0x004588f801007387 */ /* 0x0005e20000100a00 */
[----:B---3--:R-:W-:-:S05]  /*39270*/  IMAD.WIDE R234, R124, 0x4, R242 ;  /* 0x000000047cea7825 */ /* 0x008fca00078e02f2 */
[----:B------:R-:W-:Y:S01]  /*39280*/  STL.64 [R1+0x4580], R234 ;  /* 0x004580ea01007387 */ /* 0x000fe20000100a00 */
[----:B-1----:R-:W-:-:S05]  /*39290*/  IMAD.WIDE R76, R125, 0x4, R242 ;  /* 0x000000047d4c7825 */ /* 0x002fca00078e02f2 */
[----:B------:R1:W-:Y:S01]  /*392a0*/  STL.64 [R1+0x4568], R76 ;  /* 0x0045684c01007387 */ /* 0x0003e20000100a00 */
[----:B--2---:R-:W-:-:S04]  /*392b0*/  IMAD.WIDE R248, R122, 0x4, R242 ;  /* 0x000000047af87825 */ /* 0x004fc800078e02f2 */
[--C-:B-1----:R-:W-:Y:S01]  /*392c0*/  IMAD.WIDE R76, R110, 0x4, R242.reuse ;  /* 0x000000046e4c7825 */ /* 0x102fe200078e02f2 */
[----:B------:R1:W-:Y:S04]  /*392d0*/  STL.64 [R1+0x4560], R248 ;  /* 0x004560f801007387 */ /* 0x0003e80000100a00 */
[----:B------:R-:W2:Y:S01]  /*392e0*/  LDL.LU R110, [R1+0xb154] ;  /* 0x00b15400016e7983 */ /* 0x000ea20000300800 */
[----:B-1----:R-:W-:-:S04]  /*392f0*/  IMAD.WIDE R248, R111, 0x4, R242 ;  /* 0x000000046ff87825 */ /* 0x002fc800078e02f2 */
[----:B------:R-:W-:-:S05]  /*39300*/  IMAD.WIDE R234, R123, 0x4, R242 ;  /* 0x000000047bea7825 */ /* 0x000fca00078e02f2 */
[----:B------:R1:W-:Y:S04]  /*39310*/  STL.64 [R1+0x4558], R234 ;  /* 0x004558ea01007387 */ /* 0x0003e80000100a00 */
[----:B------:R-:W3:Y:S04]  /*39320*/  LDL.LU R111, [R1+0xb150] ;  /* 0x00b15000016f7983 */ /* 0x000ee80000300800 */
[----:B------:R1:W-:Y:S02]  /*39330*/  STL.64 [R1+0x4550], R76 ;  /* 0x0045504c01007387 */ /* 0x0003e40000100a00 */
[----:B-1----:R-:W-:-:S02]  /*39340*/  IMAD.WIDE R234, R120, 0x4, R242 ;  /* 0x0000000478ea7825 */ /* 0x002fc400078e02f2 */
[----:B------:R1:W-:Y:S04]  /*39350*/  STL.64 [R1+0x4548], R248 ;  /* 0x004548f801007387 */ /* 0x0003e80000100a00 */
[----:B------:R1:W-:Y:S01]  /*39360*/  STL.64 [R1+0x4540], R234 ;  /* 0x004540ea01007387 */ /* 0x0003e20000100a00 */
[----:B------:R-:W-:-:S04]  /*39370*/  IMAD.WIDE R76, R121, 0x4, R242 ;  /* 0x00000004794c7825 */ /* 0x000fc800078e02f2 */
        /* <DEDUP_REMOVED lines=9> */
[----:B------:R-:W-:Y:S04]  /*39410*/  STL.64 [R1+0x4518], R248 ;  /* 0x004518f801007387 */ /* 0x000fe80000100a00 */
[----:B------:R-:W-:Y:S01]  /*39420*/  STL.64 [R1+0x4510], R234 ;  /* 0x004510ea01007387 */ /* 0x000fe20000100a00 */
[----:B-1----:R-:W-:-:S05]  /*39430*/  IMAD.WIDE R76, R113, 0x4, R242 ;  /* 0x00000004714c7825 */ /* 0x002fca00078e02f2 */
[----:B------:R1:W-:Y:S02]  /*39440*/  STL.64 [R1+0x4508], R76 ;  /* 0x0045084c01007387 */ /* 0x0003e40000100a00 */
[----:B-1----:R-:W-:-:S04]  /*39450*/  IMAD.WIDE R76, R103, 0x4, R242 ;  /* 0x00000004674c7825 */ /* 0x002fc800078e02f2 */
[----:B--2---:R-:W-:-:S05]  /*39460*/  IMAD.WIDE R248, R110, 0x4, R242 ;  /* 0x000000046ef87825 */ /* 0x004fca00078e02f2 */
[----:B------:R-:W-:Y:S04]  /*39470*/  STL.64 [R1+0x4500], R248 ;  /* 0x004500f801007387 */ /* 0x000fe80000100a00 */
[----:B------:R-:W2:Y:S01]  /*39480*/  LDL.LU R103, [R1+0xb14c] ;  /* 0x00b14c0001677983 */ /* 0x000ea20000300800 */
[----:B---3--:R-:W-:-:S05]  /*39490*/  IMAD.WIDE R234, R111, 0x4, R242 ;  /* 0x000000046fea7825 */ /* 0x008fca00078e02f2 */
[----:B------:R1:W-:Y:S02]  /*394a0*/  STL.64 [R1+0x44f8], R234 ;  /* 0x0044f8ea01007387 */ /* 0x0003e40000100a00 */
[--C-:B-1----:R-:W-:Y:S02]  /*394b0*/  IMAD.WIDE R234, R100, 0x4, R242.reuse ;  /* 0x0000000464ea7825 */ /* 0x102fe400078e02f2 */
[----:B------:R-:W3:Y:S02]  /*394c0*/  LDL.LU R100, [R1+0xb148] ;  /* 0x00b1480001647983 */ /* 0x000ee40000300800 */
[--C-:B------:R-:W-:Y:S02]  /*394d0*/  IMAD.WIDE R248, R108, 0x4, R242.reuse ;  /* 0x000000046cf87825 */ /* 0x100fe400078e02f2 */
[----:B------:R1:W-:Y:S04]  /*394e0*/  STL.64 [R1+0x44f0], R76 ;  /* 0x0044f04c01007387 */ /* 0x0003e80000100a00 */
        /* <DEDUP_REMOVED lines=11> */
[----:B------:R-:W-:-:S04]  /*395a0*/  IMAD.WIDE R236, R239, 0x4, R242 ;  /* 0x00000004efec7825 */ /* 0x000fc800078e02f2 */
[----:B--2---:R-:W-:-:S05]  /*395b0*/  IMAD.WIDE R234, R103, 0x4, R242 ;  /* 0x0000000467ea7825 */ /* 0x004fca00078e02f2 */
[----:B------:R1:W-:Y:S02]  /*395c0*/  STL.64 [R1+0x44a8], R234 ;  /* 0x0044a8ea01007387 */ /* 0x0003e40000100a00 */
[----:B-1----:R-:W-:-:S04]  /*395d0*/  IMAD.WIDE R234, R238, 0x4, R242 ;  /* 0x00000004eeea7825 */ /* 0x002fc800078e02f2 */
[----:B---3--:R-:W-:-:S05]  /*395e0*/  IMAD.WIDE R248, R100, 0x4, R242 ;  /* 0x0000000464f87825 */ /* 0x008fca00078e02f2 */
[----:B------:R-:W-:Y:S04]  /*395f0*/  STL.64 [R1+0x44a0], R248 ;  /* 0x0044a0f801007387 */ /* 0x000fe80000100a00 */
[----:B------:R1:W-:Y:S04]  /*39600*/  STL.64 [R1+0x4498], R76 ;  /* 0x0044984c01007387 */ /* 0x0003e80000100a00 */
        /* <DEDUP_REMOVED lines=9> */
[--C-:B--2---:R-:W-:Y:S02]  /*396a0*/  IMAD.WIDE R234, R244, 0x4, R242.reuse ;  /* 0x00000004f4ea7825 */ /* 0x104fe400078e02f2 */
[----:B------:R-:W2:Y:S02]  /*396b0*/  LDL.LU R244, [R1+0xb144] ;  /* 0x00b1440001f47983 */ /* 0x000ea40000300800 */
[--C-:B---3--:R-:W-:Y:S02]  /*396c0*/  IMAD.WIDE R236, R245, 0x4, R242.reuse ;  /* 0x00000004f5ec7825 */ /* 0x108fe400078e02f2 */
[----:B------:R1:W-:Y:S04]  /*396d0*/  STL.64 [R1+0x4468], R76 ;  /* 0x0044684c01007387 */ /* 0x0003e80000100a00 */
[----:B------:R3:W-:Y:S04]  /*396e0*/  STL.64 [R1+0x4460], R234 ;  /* 0x004460ea01007387 */ /* 0x0007e80000100a00 */
[----:B------:R-:W2:Y:S01]  /*396f0*/  LDL.LU R245, [R1+0xb140] ;  /* 0x00b1400001f57983 */ /* 0x000ea20000300800 */
        /* <DEDUP_REMOVED lines=182> */
[----:B----4-:R-:W-:Y:S01]  /*3a260*/  IMAD.WIDE R234, R75, 0x4, R242 ;  /* 0x000000044bea7825 */ /* 0x010fe200078e02f2 */
[----:B------:R-:W-:Y:S04]  /*3a270*/  STL.64 [R1+0x5fe8], R236 ;  /* 0x005fe8ec01007387 */ /* 0x000fe80000100a00 */
        /* <DEDUP_REMOVED lines=17> */
[----:B------:R1:W-:Y:S04]  /*3a390*/  STL [R1+0xaf2c], R116 ;  /* 0x00af2c7401007387 */ /* 0x0003e80000100800 */
[----:B------:R-:W-:Y:S01]  /*3a3a0*/  STL.64 [R1+0x42b0], R234 ;  /* 0x0042b0ea01007387 */ /* 0x000fe20000100a00 */
[----:B--2---:R-:W-:-:S03]  /*3a3b0*/  IMAD.WIDE R76, R119, 0x4, R244 ;  /* 0x00000004774c7825 */ /* 0x004fc600078e02f4 */
[----:B------:R2:W-:Y:S01]  /*3a3c0*/  STL [R1+0xaf30], R119 ;  /* 0x00af307701007387 */ /* 0x0005e20000100800 */
[----:B-1----:R-:W-:-:S03]  /*3a3d0*/  IMAD.WIDE R116, R121, 0x4, R244 ;  /* 0x0000000479747825 */ /* 0x002fc600078e02f4 */
[----:B--2---:R-:W2:Y:S04]  /*3a3e0*/  LDL.LU R119, [R1+0x23c4] ;  /* 0x0023c40001777983 */ /* 0x004ea80000300800 */
[----:B------:R1:W-:Y:S04]  /*3a3f0*/  STL.64 [R1+0x42a8], R76 ;  /* 0x0042a84c01007387 */ /* 0x0003e80000100a00 */
[----:B------:R-:W-:Y:S01]  /*3a400*/  STL [R1+0xaf34], R118 ;  /* 0x00af347601007387 */ /* 0x000fe20000100800 */
[----:B-1----:R-:W-:-:S05]  /*3a410*/  IMAD.WIDE R76, R118, 0x4, R244 ;  /* 0x00000004764c7825 */ /* 0x002fca00078e02f4 */
[----:B------:R1:W-:Y:S04]  /*3a420*/  STL.64 [R1+0x42a0], R76 ;  /* 0x0042a04c01007387 */ /* 0x0003e80000100a00 */
[----:B------:R-:W-:Y:S04]  /*3a430*/  STL [R1+0xaf38], R121 ;  /* 0x00af387901007387 */ /* 0x000fe80000100800 */
[----:B------:R3:W-:Y:S01]  /*3a440*/  STL.64 [R1+0x4298], R116 ;  /* 0x0042987401007387 */ /* 0x0007e20000100a00 */
[----:B-1----:R-:W-:-:S03]  /*3a450*/  IMAD.WIDE R76, R194, 0x4, R244 ;  /* 0x00000004c24c7825 */ /* 0x002fc600078e02f4 */
[----:B------:R-:W-:Y:S04]  /*3a460*/  STL [R1+0xaf3c], R194 ;  /* 0x00af3cc201007387 */ /* 0x000fe80000100800 */
[----:B------:R1:W-:Y:S01]  /*3a470*/  STL.64 [R1+0x4418], R76 ;  /* 0x0044184c01007387 */ /* 0x0003e20000100a00 */
[----:B---3--:R-:W-:-:S03]  /*3a480*/  IMAD.WIDE R116, R198, 0x4, R244 ;  /* 0x00000004c6747825 */ /* 0x008fc600078e02f4 */
[----:B------:R-:W-:Y:S04]  /*3a490*/  STL [R1+0xaf40], R198 ;  /* 0x00af40c601007387 */ /* 0x000fe80000100800 */
[----:B------:R-:W-:Y:S01]  /*3a4a0*/  STL.64 [R1+0x43f0], R116 ;  /* 0x0043f07401007387 */ /* 0x000fe20000100a00 */
[----:B-1----:R-:W-:-:S03]  /*3a4b0*/  IMAD.WIDE R76, R205, 0x4, R244 ;  /* 0x00000004cd4c7825 */ /* 0x002fc600078e02f4 */
[----:B------:R1:W-:Y:S04]  /*3a4c0*/  STL [R1+0xaf44], R205 ;  /* 0x00af44cd01007387 */ /* 0x0003e80000100800 */
[----:B-1----:R-:W3:Y:S01]  /*3a4d0*/  LDL.LU R205, [R1+0x23bc] ;  /* 0x0023bc0001cd7983 */ /* 0x002ee20000300800 */
[----:B------:R-:W-:-:S03]  /*3a4e0*/  IMAD.WIDE R116, R208, 0x4, R244 ;  /* 0x00000004d0747825 */ /* 0x000fc600078e02f4 */
[----:B------:R1:W-:Y:S04]  /*3a4f0*/  STL.64 [R1+0x4100], R76 ;  /* 0x0041004c01007387 */ /* 0x0003e80000100a00 */
[----:B------:R-:W-:Y:S04]  /*3a500*/  STL [R1+0xaf48], R208 ;  /* 0x00af48d001007387 */ /* 0x000fe80000100800 */
[----:B------:R-:W-:Y:S01]  /*3a510*/  STL.64 [R1+0x40d8], R116 ;  /* 0x0040d87401007387 */ /* 0x000fe20000100a00 */
[----:B-1----:R-:W-:-:S03]  /*3a520*/  IMAD.WIDE R76, R215, 0x4, R244 ;  /* 0x00000004d74c7825 */ /* 0x002fc600078e02f4 */
[----:B------:R1:W-:Y:S04]  /*3a530*/  STL [R1+0xaf4c], R215 ;  /* 0x00af4cd701007387 */ /* 0x0003e80000100800 */
[----:B-1----:R-:W4:Y:S04]  /*3a540*/  LDL.LU R215, [R1+0x233c] ;  /* 0x00233c0001d77983 */ /* 0x002f280000300800 */
[----:B------:R2:W-:Y:S02]  /*3a550*/  STL.64 [R1+0x40b8], R76 ;  /* 0x0040b84c01007387 */ /* 0x0005e40000100a00 */
[----:B--2---:R-:W-:-:S02]  /*3a560*/  IMAD.WIDE R76, R119, 0x4, R244 ;  /* 0x00000004774c7825 */ /* 0x004fc400078e02f4 */
[----:B------:R1:W-:Y:S04]  /*3a570*/  STL [R1+0xaf50], R119 ;  /* 0x00af507701007387 */ /* 0x0003e80000100800 */
[----:B------:R2:W-:Y:S01]  /*3a580*/  STL.64 [R1+0x3f38], R76 ;  /* 0x003f384c01007387 */ /* 0x0005e20000100a00 */
[----:B-1----:R-:W-:-:S04]  /*3a590*/  IMAD.WIDE R118, R104, 0x4, R244 ;  /* 0x0000000468767825 */ /* 0x002fc800078e02f4 */
[----:B--2---:R-:W-:-:S04]  /*3a5a0*/  IMAD.WIDE R76, R246, 0x4, R244 ;  /* 0x00000004f64c7825 */ /* 0x004fc800078e02f4 */
[--C-:B---3--:R-:W-:Y:S01]  /*3a5b0*/  IMAD.WIDE R116, R205, 0x4, R244.reuse ;  /* 0x00000004cd747825 */ /* 0x108fe200078e02f4 */
[----:B------:R-:W-:Y:S04]  /*3a5c0*/  STL [R1+0xaf54], R205 ;  /* 0x00af54cd01007387 */ /* 0x000fe80000100800 */
[----:B------:R1:W-:Y:S04]  /*3a5d0*/  STL.64 [R1+0x3f18], R116 ;  /* 0x003f187401007387 */ /* 0x0003e80000100a00 */
[----:B------:R2:W-:Y:S01]  /*3a5e0*/  STL.64 [R1+0x3ed8], R76 ;  /* 0x003ed84c01007387 */ /* 0x0005e20000100a00 */
[----:B-1----:R-:W-:-:S04]  /*3a5f0*/  IMAD.WIDE R116, R247, 0x4, R244 ;  /* 0x00000004f7747825 */ /* 0x002fc800078e02f4 */
[--C-:B--2---:R-:W-:Y:S01]  /*3a600*/  IMAD.WIDE R76, R105, 0x4, R244.reuse ;  /* 0x00000004694c7825 */ /* 0x104fe200078e02f4 */
[----:B------:R1:W-:Y:S03]  /*3a610*/  STL.64 [R1+0x3eb8], R116 ;  /* 0x003eb87401007387 */ /* 0x0003e60000100a00 */
[--C-:B------:R-:W-:Y:S01]  /*3a620*/  IMAD.WIDE R104, R129, 0x4, R244.reuse ;  /* 0x0000000481687825 */ /* 0x100fe200078e02f4 */
[----:B------:R-:W-:Y:S04]  /*3a630*/  STL.64 [R1+0x3e78], R118 ;  /* 0x003e787601007387 */ /* 0x000fe80000100a00 */
[----:B------:R2:W-:Y:S01]  /*3a640*/  STL.64 [R1+0x3a58], R76 ;  /* 0x003a584c01007387 */ /* 0x0005e20000100a00 */
[----:B-1----:R-:W-:-:S05]  /*3a650*/  IMAD.WIDE R116, R128, 0x4, R244 ;  /* 0x0000000480747825 */ /* 0x002fca00078e02f4 */
[----:B------:R-:W-:Y:S01]  /*3a660*/  STL.64 [R1+0x3a50], R116 ;  /* 0x003a507401007387 */ /* 0x000fe20000100a00 */
[----:B--2---:R-:W-:-:S03]  /*3a670*/  IMAD.WIDE R76, R144, 0x4, R244 ;  /* 0x00000004904c7825 */ /* 0x004fc600078e02f4 */
[----:B------:R-:W-:Y:S04]  /*3a680*/  STL [R1+0xaf68], R144 ;  /* 0x00af689001007387 */ /* 0x000fe80000100800 */
[----:B------:R1:W-:Y:S04]  /*3a690*/  STL.64 [R1+0x3a48], R104 ;  /* 0x003a486801007387 */ /* 0x0003e80000100a00 */
[----:B------:R2:W-:Y:S04]  /*3a6a0*/  STL.64 [R1+0x3a40], R76 ;  /* 0x003a404c01007387 */ /* 0x0005e80000100a00 */
[----:B------:R-:W-:Y:S01]  /*3a6b0*/  STL [R1+0xaf6c], R147 ;  /* 0x00af6c9301007387 */ /* 0x000fe20000100800 */
[----:B-1----:R-:W-:-:S04]  /*3a6c0*/  IMAD.WIDE R104, R147, 0x4, R244 ;  /* 0x0000000493687825 */ /* 0x002fc800078e02f4 */
[--C-:B--2---:R-:W-:Y:S01]  /*3a6d0*/  IMAD.WIDE R76, R150, 0x4, R244.reuse ;  /* 0x00000004964c7825 */ /* 0x104fe200078e02f4 */
[----:B------:R-:W-:Y:S04]  /*3a6e0*/  STL.64 [R1+0x3a38], R104 ;  /* 0x003a386801007387 */ /* 0x000fe80000100a00 */
[----:B------:R1:W-:Y:S04]  /*3a6f0*/  STL [R1+0xaf78], R150 ;  /* 0x00af789601007387 */ /* 0x0003e80000100800 */
[----:B-1----:R-:W2:Y:S04]  /*3a700*/  LDL.LU R150, [R1+0x237c] ;  /* 0x00237c0001967983 */ /* 0x002ea80000300800 */
[----:B------:R1:W-:Y:S01]  /*3a710*/  STL.64 [R1+0x3a30], R76 ;  /* 0x003a304c01007387 */ /* 0x0003e20000100a00 */
[----:B------:R-:W-:-:S03]  /*3a720*/  IMAD.WIDE R104, R159, 0x4, R244 ;  /* 0x000000049f687825 */ /* 0x000fc600078e02f4 */
[----:B------:R3:W-:Y:S01]  /*3a730*/  STL [R1+0xaf7c], R153 ;  /* 0x00af7c9901007387 */ /* 0x0007e20000100800 */
[----:B-1----:R-:W-:-:S03]  /*3a740*/  IMAD.WIDE R76, R153, 0x4, R244 ;  /* 0x00000004994c7825 */ /* 0x002fc600078e02f4 */
[----:B---3--:R-:W3:Y:S04]  /*3a750*/  LDL.LU R153, [R1+0x1e74] ;  /* 0x001e740001997983 */ /* 0x008ee80000300800 */
[----:B------:R1:W-:Y:S04]  /*3a760*/  STL.64 [R1+0x3a20], R76 ;  /* 0x003a204c01007387 */ /* 0x0003e80000100a00 */
[----:B------:R4:W-:Y:S04]  /*3a770*/  STL.64 [R1+0xaf58], R158 ;  /* 0x00af589e01007387 */ /* 0x0009e80000100a00 */
[----:B------:R4:W-:Y:S01]  /*3a780*/  STL.64 [R1+0x3a10], R104 ;  /* 0x003a106801007387 */ /* 0x0009e20000100a00 */
[----:B-1----:R-:W-:-:S03]  /*3a790*/  IMAD.WIDE R76, R158, 0x4, R244 ;  /* 0x000000049e4c7825 */ /* 0x002fc600078e02f4 */
[----:B----4-:R-:W4:Y:S04]  /*3a7a0*/  LDL.LU R158, [R1+0x2328] ;  /* 0x00232800019e7983 */ /* 0x010f280000300800 */
[----:B------:R2:W-:Y:S01]  /*3a7b0*/  STL.64 [R1+0x39f8], R76 ;  /* 0x0039f84c01007387 */ /* 0x0005e20000100a00 */
[----:B------:R-:W-:-:S04]  /*3a7c0*/  IMAD.WIDE R104, R211, 0x4, R244 ;  /* 0x00000004d3687825 */ /* 0x000fc800078e02f4 */
[----:B------:R-:W-:-:S04]  /*3a7d0*/  IMAD.WIDE R116, R220, 0x4, R244 ;  /* 0x00000004dc747825 */ /* 0x000fc800078e02f4 */
[--C-:B--2---:R-:W-:Y:S01]  /*3a7e0*/  IMAD.WIDE R76, R150, 0x4, R244.reuse ;  /* 0x00000004964c7825 */ /* 0x104fe200078e02f4 */
[----:B------:R1:W-:Y:S04]  /*3a7f0*/  STL [R1+0xaf90], R150 ;  /* 0x00af909601007387 */ /* 0x0003e80000100800 */
[----:B-1----:R-:W2:Y:S04]  /*3a800*/  LDL.LU R150, [R1+0x1e5c] ;  /* 0x001e5c0001967983 */ /* 0x002ea80000300800 */
[----:B------:R1:W-:Y:S02]  /*3a810*/  STL.64 [R1+0x3470], R76 ;  /* 0x0034704c01007387 */ /* 0x0003e40000100a00 */
[----:B-1----:R-:W-:-:S05]  /*3a820*/  IMAD.WIDE R76, R210, 0x4, R244 ;  /* 0x00000004d24c7825 */ /* 0x002fca00078e02f4 */
[----:B------:R1:W-:Y:S04]  /*3a830*/  STL.64 [R1+0x3450], R76 ;  /* 0x0034504c01007387 */ /* 0x0003e80000100a00 */
[----:B------:R3:W-:Y:S04]  /*3a840*/  STL.64 [R1+0x3028], R104 ;  /* 0x0030286801007387 */ /* 0x0007e80000100a00 */
[----:B------:R-:W-:Y:S01]  /*3a850*/  STL.64 [R1+0x3020], R116 ;  /* 0x0030207401007387 */ /* 0x000fe20000100a00 */
[----:B-1----:R-:W-:-:S03]  /*3a860*/  IMAD.WIDE R76, R221, 0x4, R244 ;  /* 0x00000004dd4c7825 */ /* 0x002fc600078e02f4 */
[----:B------:R-:W-:Y:S01]  /*3a870*/  STL [R1+0xaf80], R228 ;  /* 0x00af80e401007387 */ /* 0x000fe20000100800 */
[----:B---3--:R-:W-:-:S03]  /*3a880*/  IMAD.WIDE R104, R228, 0x4, R244 ;  /* 0x00000004e4687825 */ /* 0x008fc600078e02f4 */
[----:B------:R1:W-:Y:S04]  /*3a890*/  STL.64 [R1+0x3018], R76 ;  /* 0x0030184c01007387 */ /* 0x0003e80000100a00 */
[----:B------:R3:W-:Y:S04]  /*3a8a0*/  STL.64 [R1+0x3010], R104 ;  /* 0x0030106801007387 */ /* 0x0007e80000100a00 */
[----:B------:R-:W-:Y:S01]  /*3a8b0*/  STL [R1+0xaf84], R233 ;  /* 0x00af84e901007387 */ /* 0x000fe20000100800 */
[----:B-1----:R-:W-:-:S04]  /*3a8c0*/  IMAD.WIDE R76, R233, 0x4, R244 ;  /* 0x00000004e94c7825 */ /* 0x002fc800078e02f4 */
[--C-:B---3--:R-:W-:Y:S01]  /*3a8d0*/  IMAD.WIDE R104, R78, 0x4, R244.reuse ;  /* 0x000000044e687825 */ /* 0x108fe200078e02f4 */
[----:B------:R1:W-:Y:S04]  /*3a8e0*/  STL.64 [R1+0x3008], R76 ;  /* 0x0030084c01007387 */ /* 0x0003e80000100a00 */
[----:B------:R-:W-:Y:S04]  /*3a8f0*/  STL [R1+0xaf94], R78 ;  /* 0x00af944e01007387 */ /* 0x000fe80000100800 */
[----:B------:R-:W-:Y:S01]  /*3a900*/  STL.64 [R1+0x3000], R104 ;  /* 0x0030006801007387 */ /* 0x000fe20000100a00 */
[----:B-1----:R-:W-:-:S03]  /*3a910*/  IMAD.WIDE R76, R215, 0x4, R244 ;  /* 0x00000004d74c7825 */ /* 0x002fc600078e02f4 */
[----:B------:R-:W3:Y:S04]  /*3a920*/  LDL R248, [R1+0x1d50] ;  /* 0x001d500001f87983 */ /* 0x000ee80000100800 */
        /* <DEDUP_REMOVED lines=22> */
[----:B----4-:R-:W-:-:S03]  /*3aa90*/  IMAD.WIDE R116, R158, 0x4, R244 ;  /* 0x000000049e747825 */ /* 0x010fc600078e02f4 */
[----:B------:R-:W-:Y:S01]  /*3aaa0*/  STL [R1+0xaf98], R215 ;  /* 0x00af98d701007387 */ /* 0x000fe20000100800 */
[----:B------:R-:W-:-:S03]  /*3aab0*/  IMAD.WIDE R118, R153, 0x4, R244 ;  /* 0x0000000499767825 */ /* 0x000fc600078e02f4 */
[----:B------:R-:W-:Y:S04]  /*3aac0*/  STL [R1+0xaf9c], R153 ;  /* 0x00af9c9901007387 */ /* 0x000fe80000100800 */
[----:B------:R-:W-:Y:S04]  /*3aad0*/  STL.64 [R1+0x2c38], R116 ;  /* 0x002c387401007387 */ /* 0x000fe80000100a00 */
[----:B------:R1:W-:Y:S02]  /*3aae0*/  STL.64 [R1+0x2c18], R118 ;  /* 0x002c187601007387 */ /* 0x0003e40000100a00 */
[----:B-1----:R-:W-:-:S04]  /*3aaf0*/  IMAD.WIDE R118, R231, 0x4, R244 ;  /* 0x00000004e7767825 */ /* 0x002fc800078e02f4 */
[--C-:B--2---:R-:W-:Y:S01]  /*3ab00*/  IMAD.WIDE R116, R150, 0x4, R244.reuse ;  /* 0x0000000496747825 */ /* 0x104fe200078e02f4 */
[----:B------:R-:W-:Y:S04]  /*3ab10*/  STL [R1+0xafa0], R150 ;  /* 0x00afa09601007387 */ /* 0x000fe80000100800 */
[----:B------:R1:W-:Y:S02]  /*3ab20*/  STL.64 [R1+0x2be0], R116 ;  /* 0x002be07401007387 */ /* 0x0003e40000100a00 */
[--C-:B-1----:R-:W-:Y:S02]  /*3ab30*/  IMAD.WIDE R116, R182, 0x4, R244.reuse ;  /* 0x00000004b6747825 */ /* 0x102fe400078e02f4 */
[----:B------:R-:W2:Y:S04]  /*3ab40*/  LDL.LU R182, [R1+0xb13c] ;  /* 0x00b13c0001b67983 */ /* 0x000ea80000300800 */
[----:B------:R1:W-:Y:S02]  /*3ab50*/  STL.64 [R1+0x1838], R118 ;  /* 0x0018387601007387 */ /* 0x0003e40000100a00 */
[----:B-1----:R-:W-:-:S02]  /*3ab60*/  IMAD.WIDE R118, R217, 0x4, R244 ;  /* 0x00000004d9767825 */ /* 0x002fc400078e02f4 */
[----:B------:R-:W4:Y:S04]  /*3ab70*/  LDL.LU R217, [R1+0xb138] ;  /* 0x00b1380001d97983 */ /* 0x000f280000300800 */
[----:B------:R1:W-:Y:S04]  /*3ab80*/  STL.64 [R1+0x1830], R116 ;  /* 0x0018307401007387 */ /* 0x0003e80000100a00 */
[----:B------:R1:W-:Y:S01]  /*3ab90*/  STL.64 [R1+0x1828], R118 ;  /* 0x0018287601007387 */ /* 0x0003e20000100a00 */
[----:B---3--:R-:W-:-:S04]  /*3aba0*/  IMAD.WIDE R230, R248, 0x4, R244 ;  /* 0x00000004f8e67825 */ /* 0x008fc800078e02f4 */
[--C-:B-1----:R-:W-:Y:S01]  /*3abb0*/  IMAD.WIDE R116, R249, 0x4, R244.reuse ;  /* 0x00000004f9747825 */ /* 0x102fe200078e02f4 */
[----:B------:R-:W-:Y:S04]  /*3abc0*/  STL.64 [R1+0x1820], R230 ;  /* 0x001820e601007387 */ /* 0x000fe80000100a00 */
[----:B------:R1:W-:Y:S01]  /*3abd0*/  STL.64 [R1+0x1818], R116 ;  /* 0x0018187401007387 */ /* 0x0003e20000100a00 */
[----:B------:R-:W-:-:S04]  /*3abe0*/  IMAD.WIDE R118, R76, 0x4, R244 ;  /* 0x000000044c767825 */ /* 0x000fc800078e02f4 */
[--C-:B------:R-:W-:Y:S01]  /*3abf0*/  IMAD.WIDE R76, R77, 0x4, R244.reuse ;  /* 0x000000044d4c7825 */ /* 0x100fe200078e02f4 */
[----:B------:R3:W-:Y:S03]  /*3ac00*/  STL.64 [R1+0x1810], R118 ;  /* 0x0018107601007387 */ /* 0x0007e60000100a00 */
[--C-:B-1----:R-:W-:Y:S01]  /*3ac10*/  IMAD.WIDE R116, R234, 0x4, R244.reuse ;  /* 0x00000004ea747825 */ /* 0x102fe200078e02f4 */
[----:B------:R1:W-:Y:S04]  /*3ac20*/  STL.64 [R1+0x1808], R76 ;  /* 0x0018084c01007387 */ /* 0x0003e80000100a00 */
[----:B------:R3:W-:Y:S02]  /*3ac30*/  STL.64 [R1+0x1800], R116 ;  /* 0x0018007401007387 */ /* 0x0007e40000100a00 */
        /* <DEDUP_REMOVED lines=30> */
[----:B------:R3:W-:Y:S03]  /*3ae20*/  STL.64 [R1+0x1700], R116 ;  /* 0x0017007401007387 */ /* 0x0007e60000100a00 */
[--C-:B-1----:R-:W-:Y:S01]  /*3ae30*/  IMAD.WIDE R76, R221, 0x4, R244.reuse ;  /* 0x00000004dd4c7825 */ /* 0x102fe200078e02f4 */
[----:B---3--:R-:W3:Y:S04]  /*3ae40*/  LDL R117, [R1+0x1b30] ;  /* 0x001b300001757983 */ /* 0x008ee80000100800 */
[----:B------:R-:W-:Y:S04]  /*3ae50*/  STL.64 [R1+0x17d8], R104 ;  /* 0x0017d86801007387 */ /* 0x000fe80000100a00 */
[----:B------:R-:W2:Y:S04]  /*3ae60*/  LDL R109, [R1+0xfd0] ;  /* 0x000fd000016d7983 */ /* 0x000ea80000100800 */
        /* <DEDUP_REMOVED lines=29> */
[----:B------:R-:W4:Y:S01]  /*3b040*/  LDL R221, [R1+0x1014] ;  /* 0x0010140001dd7983 */ /* 0x000f220000100800 */
[----:B---3--:R-:W-:-:S05]  /*3b050*/  IMAD.WIDE R116, R117, 0x4, R244 ;  /* 0x0000000475747825 */ /* 0x008fca00078e02f4 */
[----:B------:R4:W-:Y:S01]  /*3b060*/  STL.64 [R1+0x16f0], R116 ;  /* 0x0016f07401007387 */ /* 0x0009e20000100a00 */
[----:B--2---:R-:W-:-:S05]  /*3b070*/  IMAD.WIDE R118, R109, 0x4, R244 ;  /* 0x000000046d767825 */ /* 0x004fca00078e02f4 */
[----:B------:R1:W-:Y:S01]  /*3b080*/  STL.64 [R1+0x16e8], R118 ;  /* 0x0016e87601007387 */ /* 0x0003e20000100a00 */
[----:B----4-:R-:W-:-:S05]  /*3b090*/  IMAD.WIDE R116, R106, 0x4, R244 ;  /* 0x000000046a747825 */ /* 0x010fca00078e02f4 */
[----:B------:R2:W-:Y:S01]  /*3b0a0*/  STL.64 [R1+0x16e0], R116 ;  /* 0x0016e07401007387 */ /* 0x0005e20000100a00 */
[----:B-1----:R-:W-:-:S05]  /*3b0b0*/  IMAD.WIDE R118, R252, 0x4, R244 ;  /* 0x00000004fc767825 */ /* 0x002fca00078e02f4 */
[----:B------:R1:W-:Y:S01]  /*3b0c0*/  STL.64 [R1+0x16d8], R118 ;  /* 0x0016d87601007387 */ /* 0x0003e20000100a00 */
[----:B--2---:R-:W-:-:S05]  /*3b0d0*/  IMAD.WIDE R116, R81, 0x4, R244 ;  /* 0x0000000451747825 */ /* 0x004fca00078e02f4 */
[----:B------:R2:W-:Y:S01]  /*3b0e0*/  STL.64 [R1+0x16d0], R116 ;  /* 0x0016d07401007387 */ /* 0x0005e20000100a00 */
[----:B-1----:R-:W-:-:S04]  /*3b0f0*/  IMAD.WIDE R118, R242, 0x4, R244 ;  /* 0x00000004f2767825 */ /* 0x002fc800078e02f4 */
[--C-:B------:R-:W-:Y:S01]  /*3b100*/  IMAD.WIDE R242, R243, 0x4, R244.reuse ;  /* 0x00000004f3f27825 */ /* 0x100fe200078e02f4 */
        /* <DEDUP_REMOVED lines=36> */
[----:B------:R-:W-:Y:S03]  /*3b350*/  STL.64 [R1+0x1628], R118 ;  /* 0x0016287601007387 */ /* 0x000fe60000100a00 */
[--C-:B---3--:R-:W-:Y:S01]  /*3b360*/  IMAD.WIDE R116, R128, 0x4, R244.reuse ;  /* 0x0000000480747825 */ /* 0x108fe200078e02f4 */
        /* <DEDUP_REMOVED lines=8> */
[----:B------:R2:W-:Y:S03]  /*3b3f0*/  STL.64 [R1+0x1600], R116 ;  /* 0x0016007401007387 */ /* 0x0005e60000100a00 */
[--C-:B-1----:R-:W-:Y:S01]  /*3b400*/  IMAD.WIDE R76, R221, 0x4, R244.reuse ;  /* 0x00000004dd4c7825 */ /* 0x102fe200078e02f4 */
[----:B--2---:R-:W2:Y:S04]  /*3b410*/  LDL R117, [R1+0xd20] ;  /* 0x000d200001757983 */ /* 0x004ea80000100800 */
[----:B------:R-:W-:Y:S04]  /*3b420*/  STL.64 [R1+0x15f8], R104 ;  /* 0x0015f86801007387 */ /* 0x000fe80000100a00 */
[----:B------:R-:W3:Y:S04]  /*3b430*/  LDL R109, [R1+0xff4] ;  /* 0x000ff400016d7983 */ /* 0x000ee80000100800 */
        /* <DEDUP_REMOVED lines=30> */
[----:B--2---:R-:W-:-:S05]  /*3b620*/  IMAD.WIDE R116, R117, 0x4, R244 ;  /* 0x0000000475747825 */ /* 0x004fca00078e02f4 */
[----:B------:R4:W-:Y:S01]  /*3b630*/  STL.64 [R1+0x15e8], R116 ;  /* 0x0015e87401007387 */ /* 0x0009e20000100a00 */
[----:B---3--:R-:W-:-:S05]  /*3b640*/  IMAD.WIDE R118, R109, 0x4, R244 ;  /* 0x000000046d767825 */ /* 0x008fca00078e02f4 */
        /* <DEDUP_REMOVED lines=148> */
[----:B------:R-:W-:Y:S04]  /*3bf90*/  STL.64 [R1+0x1438], R116 ;  /* 0x0014387401007387 */ /* 0x000fe80000100a00 */
[----:B------:R-:W2:Y:S04]  /*3bfa0*/  LDL R248, [R1+0x1054] ;  /* 0x0010540001f87983 */ /* 0x000ea80000100800 */
[----:B------:R-:W-:Y:S01]  /*3bfb0*/  STL.64 [R1+0x1430], R104 ;  /* 0x0014306801007387 */ /* 0x000fe20000100a00 */
[----:B-1----:R-:W-:-:S03]  /*3bfc0*/  IMAD.WIDE R76, R221, 0x4, R244 ;  /* 0x00000004dd4c7825 */ /* 0x002fc600078e02f4 */
[----:B------:R-:W3:Y:S04]  /*3bfd0*/  LDL R249, [R1+0xd2c] ;  /* 0x000d2c0001f97983 */ /* 0x000ee80000100800 */
[----:B------:R1:W-:Y:S04]  /*3bfe0*/  STL.64 [R1+0x1428], R76 ;  /* 0x0014284c01007387 */ /* 0x0003e80000100a00 */
        /* <DEDUP_REMOVED lines=31> */
[----:B---3--:R-:W-:-:S03]  /*3c1e0*/  IMAD.WIDE R248, R249, 0x4, R244 ;  /* 0x00000004f9f87825 */ /* 0x008fc600078e02f4 */
[----:B-1----:R-:W2:Y:S04]  /*3c1f0*/  LDL.LU.64 R230, [R1+0xb130] ;  /* 0x00b1300001e67983 */ /* 0x002ea80000300a00 */
[----:B------:R4:W-:Y:S02]  /*3c200*/  STL.64 [R1+0x1418], R248 ;  /* 0x001418f801007387 */ /* 0x0009e40000100a00 */
[----:B----4-:R-:W-:-:S04]  /*3c210*/  IMAD.WIDE R248, R76, 0x4, R244 ;  /* 0x000000044cf87825 */ /* 0x010fc800078e02f4 */
[--C-:B------:R-:W-:Y:S01]  /*3c220*/  IMAD.WIDE R76, R77, 0x4, R244.reuse ;  /* 0x000000044d4c7825 */ /* 0x100fe200078e02f4 */
[----:B------:R1:W-:Y:S04]  /*3c230*/  STL.64 [R1+0x1410], R248 ;  /* 0x001410f801007387 */ /* 0x0003e80000100a00 */
[----:B-1----:R-:W3:Y:S04]  /*3c240*/  LDL.LU.64 R248, [R1+0xb128] ;  /* 0x00b1280001f87983 */ /* 0x002ee80000300a00 */
        /* <DEDUP_REMOVED lines=49> */
[----:B-1----:R-:W-:-:S04]  /*3c560*/  IMAD.WIDE R118, R116, 0x4, R244 ;  /* 0x0000000474767825 */ /* 0x002fc800078e02f4 */
[--C-:B------:R-:W-:Y:S01]  /*3c570*/  IMAD.WIDE R116, R117, 0x4, R244.reuse ;  /* 0x0000000475747825 */ /* 0x100fe200078e02f4 */
[----:B------:R1:W-:Y:S04]  /*3c580*/  STL.64 [R1+0x1558], R118 ;  /* 0x0015587601007387 */ /* 0x0003e80000100a00 */
[----:B------:R3:W-:Y:S01]  /*3c590*/  STL.64 [R1+0x1548], R116 ;  /* 0x0015487401007387 */ /* 0x0007e20000100a00 */
[----:B-1----:R-:W-:-:S04]  /*3c5a0*/  IMAD.WIDE R118, R109, 0x4, R244 ;  /* 0x000000046d767825 */ /* 0x002fc800078e02f4 */
[--C-:B---3--:R-:W-:Y:S01]  /*3c5b0*/  IMAD.WIDE R116, R106, 0x4, R244.reuse ;  /* 0x000000046a747825 */ /* 0x108fe200078e02f4 */
        /* <DEDUP_REMOVED lines=8> */
[----:B------:R2:W-:Y:S03]  /*3c640*/  STL.64 [R1+0x13a0], R118 ;  /* 0x0013a07601007387 */ /* 0x0005e60000100a00 */
[--C-:B--2---:R-:W-:Y:S02]  /*3c650*/  IMAD.WIDE R118, R220, 0x4, R244.reuse ;  /* 0x00000004dc767825 */ /* 0x104fe400078e02f4 */
[----:B------:R-:W2:Y:S04]  /*3c660*/  LDL.LU R220, [R1+0xb0d0] ;  /* 0x00b0d00001dc7983 */ /* 0x000ea80000300800 */
[----:B------:R1:W-:Y:S02]  /*3c670*/  STL.64 [R1+0x1398], R116 ;  /* 0x0013987401007387 */ /* 0x0003e40000100a00 */
[----:B-1----:R-:W-:-:S02]  /*3c680*/  IMAD.WIDE R116, R217, 0x4, R244 ;  /* 0x00000004d9747825 */ /* 0x002fc400078e02f4 */
[----:B------:R-:W3:Y:S04]  /*3c690*/  LDL.LU R217, [R1+0xb0cc] ;  /* 0x00b0cc0001d97983 */ /* 0x000ee80000300800 */
[----:B------:R1:W-:Y:S02]  /*3c6a0*/  STL.64 [R1+0x1390], R118 ;  /* 0x0013907601007387 */ /* 0x0003e40000100a00 */
[--C-:B-1----:R-:W-:Y:S02]  /*3c6b0*/  IMAD.WIDE R118, R210, 0x4, R244.reuse ;  /* 0x00000004d2767825 */ /* 0x102fe400078e02f4 */
[----:B------:R-:W2:Y:S04]  /*3c6c0*/  LDL.LU R210, [R1+0xb0c8] ;  /* 0x00b0c80001d27983 */ /* 0x000ea80000300800 */
[----:B------:R1:W-:Y:S02]  /*3c6d0*/  STL.64 [R1+0x1388], R116 ;  /* 0x0013887401007387 */ /* 0x0003e40000100a00 */
[----:B-1----:R-:W-:-:S02]  /*3c6e0*/  IMAD.WIDE R116, R182, 0x4, R244 ;  /* 0x00000004b6747825 */ /* 0x002fc400078e02f4 */
[----:B------:R-:W2:Y:S04]  /*3c6f0*/  LDL.LU R182, [R1+0xb0c4] ;  /* 0x00b0c40001b67983 */ /* 0x000ea80000300800 */
        /* <DEDUP_REMOVED lines=30> */
[----:B------:R1:W-:Y:S04]  /*3c8e0*/  STL.64 [R1+0x1328], R118 ;  /* 0x0013287601007387 */ /* 0x0003e80000100a00 */
[----:B------:R-:W2:Y:S04]  /*3c8f0*/  LDL.LU R150, [R1+0x1a88] ;  /* 0x001a880001967983 */ /* 0x000ea80000300800 */
[----:B------:R-:W3:Y:S01]  /*3c900*/  LDL.LU R153, [R1+0x1a84] ;  /* 0x001a840001997983 */ /* 0x000ee20000300800 */
[----:B-1----:R-:W-:-:S03]  /*3c910*/  IMAD.WIDE R118, R129, 0x4, R244 ;  /* 0x0000000481767825 */ /* 0x002fc600078e02f4 */
[----:B------:R1:W-:Y:S04]  /*3c920*/  STL.64 [R1+0x1320], R116 ;  /* 0x0013207401007387 */ /* 0x0003e80000100a00 */
[----:B------:R-:W3:Y:S04]  /*3c930*/  LDL.LU R129, [R1+0xb098] ;  /* 0x00b0980001817983 */ /* 0x000ee80000300800 */
[----:B------:R-:W3:Y:S01]  /*3c940*/  LDL.LU R215, [R1+0x1a80] ;  /* 0x001a800001d77983 */ /* 0x000ee20000300800 */
[----:B-1----:R-:W-:-:S03]  /*3c950*/  IMAD.WIDE R116, R115, 0x4, R244 ;  /* 0x0000000473747825 */ /* 0x002fc600078e02f4 */
[----:B------:R1:W-:Y:S04]  /*3c960*/  STL.64 [R1+0x1318], R118 ;  /* 0x0013187601007387 */ /* 0x0003e80000100a00 */
        /* <DEDUP_REMOVED lines=9> */
[----:B------:R1:W-:Y:S04]  /*3ca00*/  STL.64 [R1+0x1300], R116 ;  /* 0x0013007401007387 */ /* 0x0003e80000100a00 */
[----:B------:R-:W4:Y:S04]  /*3ca10*/  LDL.LU R147, [R1+0x23d0] ;  /* 0x0023d00001937983 */ /* 0x000f280000300800 */
[----:B------:R-:W4:Y:S04]  /*3ca20*/  LDL.LU R144, [R1+0x1c54] ;  /* 0x001c540001907983 */ /* 0x000f280000300800 */
[----:B------:R-:W4:Y:S04]  /*3ca30*/  LDL.LU R159, [R1+0x1c50] ;  /* 0x001c5000019f7983 */ /* 0x000f280000300800 */
[----:B------:R-:W4:Y:S04]  /*3ca40*/  LDL.LU R205, [R1+0x23e0] ;  /* 0x0023e00001cd7983 */ /* 0x000f280000300800 */
[----:B-1----:R-:W4:Y:S04]  /*3ca50*/  LDL.LU R119, [R1+0x1c58] ;  /* 0x001c580001777983 */ /* 0x002f280000300800 */
[----:B------:R-:W4:Y:S04]  /*3ca60*/  LDL.LU R208, [R1+0x23a0] ;  /* 0x0023a00001d07983 */ /* 0x000f280000300800 */
[----:B------:R-:W4:Y:S04]  /*3ca70*/  LDL.LU R198, [R1+0x23f0] ;  /* 0x0023f00001c67983 */ /* 0x000f280000300800 */
[----:B------:R-:W4:Y:S04]  /*3ca80*/  LDL.LU R194, [R1+0x1c64] ;  /* 0x001c640001c27983 */ /* 0x000f280000300800 */
[----:B------:R-:W4:Y:S04]  /*3ca90*/  LDL.LU R121, [R1+0x1c5c] ;  /* 0x001c5c0001797983 */ /* 0x000f280000300800 */
[----:B------:R-:W4:Y:S01]  /*3caa0*/  LDL.LU R118, [R1+0x23a8] ;  /* 0x0023a80001767983 */ /* 0x000f220000300800 */
[----:B------:R-:W-:-:S03]  /*3cab0*/  IMAD.WIDE R104, R105, 0x4, R244 ;  /* 0x0000000469687825 */ /* 0x000fc600078e02f4 */
        /* <DEDUP_REMOVED lines=8> */
[----:B------:R1:W-:Y:S02]  /*3cb40*/  STL.64 [R1+0x12f8], R104 ;  /* 0x0012f86801007387 */ /* 0x0003e40000100a00 */
[----:B-1----:R-:W-:-:S04]  /*3cb50*/  IMAD.WIDE R104, R246, 0x4, R244 ;  /* 0x00000004f6687825 */ /* 0x002fc800078e02f4 */
[--C-:B------:R-:W-:Y:S01]  /*3cb60*/  IMAD.WIDE R246, R247, 0x4, R244.reuse ;  /* 0x00000004f7f67825 */ /* 0x100fe200078e02f4 */
[----:B------:R1:W-:Y:S04]  /*3cb70*/  STL.64 [R1+0x12f0], R104 ;  /* 0x0012f06801007387 */ /* 0x0003e80000100a00 */
[----:B-1----:R-:W4:Y:S04]  /*3cb80*/  LDL.LU.64 R104, [R1+0xb088] ;  /* 0x00b0880001687983 */ /* 0x002f280000300a00 */
[----:B------:R2:W-:Y:S02]  /*3cb90*/  STL.64 [R1+0x12e8], R246 ;  /* 0x0012e8f601007387 */ /* 0x0005e40000100a00 */
[----:B--2---:R-:W-:-:S02]  /*3cba0*/  IMAD.WIDE R246, R150, 0x4, R244 ;  /* 0x0000000496f67825 */ /* 0x004fc400078e02f4 */
[----:B------:R1:W-:Y:S04]  /*3cbb0*/  STL [R1+0xb000], R150 ;  /* 0x00b0009601007387 */ /* 0x0003e80000100800 */
[----:B-1----:R-:W2:Y:S04]  /*3cbc0*/  LDL.LU R150, [R1+0x10e0] ;  /* 0x0010e00001967983 */ /* 0x002ea80000300800 */
[----:B------:R1:W-:Y:S04]  /*3cbd0*/  STL.64 [R1+0x12e0], R246 ;  /* 0x0012e0f601007387 */ /* 0x0003e80000100a00 */
[----:B---3--:R3:W-:Y:S01]  /*3cbe0*/  STL [R1+0xb004], R153 ;  /* 0x00b0049901007387 */ /* 0x0087e20000100800 */
[----:B-1----:R-:W-:-:S03]  /*3cbf0*/  IMAD.WIDE R246, R153, 0x4, R244 ;  /* 0x0000000499f67825 */ /* 0x002fc600078e02f4 */
[----:B---3--:R-:W3:Y:S04]  /*3cc00*/  LDL.LU R153, [R1+0x10b8] ;  /* 0x0010b80001997983 */ /* 0x008ee80000300800 */
[----:B------:R2:W-:Y:S02]  /*3cc10*/  STL.64 [R1+0x12d8], R246 ;  /* 0x0012d8f601007387 */ /* 0x0005e40000100a00 */
[--C-:B--2---:R-:W-:Y:S02]  /*3cc20*/  IMAD.WIDE R246, R150, 0x4, R244.reuse ;  /* 0x0000000496f67825 */ /* 0x104fe400078e02f4 */
[----:B------:R1:W-:Y:S04]  /*3cc30*/  STL [R1+0xb00c], R150 ;  /* 0x00b00c9601007387 */ /* 0x0003e80000100800 */
[----:B------:R2:W-:Y:S04]  /*3cc40*/  STL.64 [R1+0x12d0], R246 ;  /* 0x0012d0f601007387 */ /* 0x0005e80000100a00 */
[----:B-1----:R-:W4:Y:S01]  /*3cc50*/  LDL.LU R150, [R1+0x1100] ;  /* 0x0011000001967983 */ /* 0x002f220000300800 */
[----:B--2---:R-:W-:-:S03]  /*3cc60*/  IMAD.WIDE R246, R215, 0x4, R244 ;  /* 0x00000004d7f67825 */ /* 0x004fc600078e02f4 */
[----:B------:R1:W-:Y:S04]  /*3cc70*/  STL [R1+0xb008], R215 ;  /* 0x00b008d701007387 */ /* 0x0003e80000100800 */
[----:B------:R3:W-:Y:S04]  /*3cc80*/  STL.64 [R1+0x12c8], R246 ;  /* 0x0012c8f601007387 */ /* 0x0007e80000100a00 */
[----:B-1----:R-:W2:Y:S01]  /*3cc90*/  LDL.LU R215, [R1+0x10bc] ;  /* 0x0010bc0001d77983 */ /* 0x002ea20000300800 */
[----:B---3--:R-:W-:-:S03]  /*3cca0*/  IMAD.WIDE R246, R153, 0x4, R244 ;  /* 0x0000000499f67825 */ /* 0x008fc600078e02f4 */
[----:B------:R-:W-:Y:S04]  /*3ccb0*/  STL [R1+0xb010], R153 ;  /* 0x00b0109901007387 */ /* 0x000fe80000100800 */
[----:B------:R4:W-:Y:S02]  /*3ccc0*/  STL.64 [R1+0x12c0], R246 ;  /* 0x0012c0f601007387 */ /* 0x0009e40000100a00 */
[----:B----4-:R-:W-:-:S05]  /*3ccd0*/  IMAD.WIDE R246, R78, 0x4, R244 ;  /* 0x000000044ef67825 */ /* 0x010fca00078e02f4 */
[----:B------:R2:W-:Y:S02]  /*3cce0*/  STL.64 [R1+0x12b8], R246 ;  /* 0x0012b8f601007387 */ /* 0x0005e40000100a00 */
[--C-:B--2---:R-:W-:Y:S02]  /*3ccf0*/  IMAD.WIDE R246, R215, 0x4, R244.reuse ;  /* 0x00000004d7f67825 */ /* 0x104fe400078e02f4 */
[----:B------:R-:W-:Y:S04]  /*3cd00*/  STL [R1+0xb058], R215 ;  /* 0x00b058d701007387 */ /* 0x000fe80000100800 */
[----:B------:R1:W-:Y:S02]  /*3cd10*/  STL.64 [R1+0x12b0], R246 ;  /* 0x0012b0f601007387 */ /* 0x0003e40000100a00 */
[----:B-1----:R-:W-:-:S05]  /*3cd20*/  IMAD.WIDE R246, R193, 0x4, R244 ;  /* 0x00000004c1f67825 */ /* 0x002fca00078e02f4 */
[----:B------:R1:W-:Y:S04]  /*3cd30*/  STL.64 [R1+0x12a8], R246 ;  /* 0x0012a8f601007387 */ /* 0x0003e80000100a00 */
[----:B------:R-:W2:Y:S01]  /*3cd40*/  LDL.LU R153, [R1+0x10fc] ;  /* 0x0010fc0001997983 */ /* 0x000ea20000300800 */
[----:B-1----:R-:W-:-:S05]  /*3cd50*/  IMAD.WIDE R246, R233, 0x4, R244 ;  /* 0x00000004e9f67825 */ /* 0x002fca00078e02f4 */
[----:B------:R1:W-:Y:S02]  /*3cd60*/  STL.64 [R1+0x4760], R246 ;  /* 0x004760f601007387 */ /* 0x0003e40000100a00 */
[----:B-1----:R-:W-:-:S05]  /*3cd70*/  IMAD.WIDE R246, R228, 0x4, R244 ;  /* 0x00000004e4f67825 */ /* 0x002fca00078e02f4 */
[----:B------:R1:W-:Y:S02]  /*3cd80*/  STL.64 [R1+0x5a48], R246 ;  /* 0x005a48f601007387 */ /* 0x0003e40000100a00 */
[----:B-1----:R-:W-:-:S05]  /*3cd90*/  IMAD.WIDE R246, R147, 0x4, R244 ;  /* 0x0000000493f67825 */ /* 0x002fca00078e02f4 */
[----:B------:R1:W-:Y:S02]  /*3cda0*/  STL.64 [R1+0x4780], R246 ;  /* 0x004780f601007387 */ /* 0x0003e40000100a00 */
[----:B-1----:R-:W-:-:S05]  /*3cdb0*/  IMAD.WIDE R246, R144, 0x4, R244 ;  /* 0x0000000490f67825 */ /* 0x002fca00078e02f4 */
[----:B------:R1:W-:Y:S02]  /*3cdc0*/  STL.64 [R1+0x5a60], R246 ;  /* 0x005a60f601007387 */ /* 0x0003e40000100a00 */
[----:B-1----:R-:W-:-:S05]  /*3cdd0*/  IMAD.WIDE R246, R159, 0x4, R244 ;  /* 0x000000049ff67825 */ /* 0x002fca00078e02f4 */
[----:B------:R1:W-:Y:S04]  /*3cde0*/  STL.64 [R1+0x3480], R246 ;  /* 0x003480f601007387 */ /* 0x0003e80000100a00 */
[----:B-1----:R-:W3:Y:S04]  /*3cdf0*/  LDL.LU.64 R246, [R1+0xb080] ;  /* 0x00b0800001f67983 */ /* 0x002ee80000300a00 */
[----:B------:R-:W-:Y:S04]  /*3ce00*/  STL [R1+0xaf60], R159 ;  /* 0x00af609f01007387 */ /* 0x000fe80000100800 */
[----:B------:R1:W-:Y:S02]  /*3ce10*/  STL [R1+0xaf64], R158 ;  /* 0x00af649e01007387 */ /* 0x0003e40000100800 */
        /* <DEDUP_REMOVED lines=12> */
[----:B------:R4:W-:Y:S01]  /*3cee0*/  STL.64 [R1+0xaf70], R118 ;  /* 0x00af707601007387 */ /* 0x0009e20000100a00 */
[----:B-1----:R-:W-:-:S05]  /*3cef0*/  IMAD.WIDE R158, R118, 0x4, R244 ;  /* 0x00000004769e7825 */ /* 0x002fca00078e02f4 */
[----:B------:R1:W-:Y:S01]  /*3cf00*/  STL.64 [R1+0x34c0], R158 ;  /* 0x0034c09e01007387 */ /* 0x0003e20000100a00 */
[----:B----4-:R-:W-:-:S03]  /*3cf10*/  IMAD.WIDE R118, R117, 0x4, R244 ;  /* 0x0000000475767825 */ /* 0x010fc600078e02f4 */
[----:B------:R4:W-:Y:S01]  /*3cf20*/  STL.64 [R1+0xaf88], R116 ;  /* 0x00af887401007387 */ /* 0x0009e20000100a00 */
[----:B-1----:R-:W-:-:S05]  /*3cf30*/  IMAD.WIDE R158, R116, 0x4, R244 ;  /* 0x00000004749e7825 */ /* 0x002fca00078e02f4 */
[----:B------:R1:W-:Y:S01]  /*3cf40*/  STL.64 [R1+0x4fc0], R158 ;  /* 0x004fc09e01007387 */ /* 0x0003e20000100a00 */
[----:B----4-:R-:W-:-:S03]  /*3cf50*/  IMAD.WIDE R116, R252, 0x4, R244 ;  /* 0x00000004fc747825 */ /* 0x010fc600078e02f4 */
[----:B------:R4:W-:Y:S01]  /*3cf60*/  STL.64 [R1+0x5b08], R118 ;  /* 0x005b087601007387 */ /* 0x0009e20000100a00 */
[----:B-1----:R-:W-:-:S04]  /*3cf70*/  IMAD.WIDE R158, R109, 0x4, R244 ;  /* 0x000000046d9e7825 */ /* 0x002fc800078e02f4 */
[--C-:B----4-:R-:W-:Y:S01]  /*3cf80*/  IMAD.WIDE R118, R106, 0x4, R244.reuse ;  /* 0x000000046a767825 */ /* 0x110fe200078e02f4 */
        /* <DEDUP_REMOVED lines=8> */
[----:B------:R4:W-:Y:S01]  /*3d010*/  STL.64 [R1+0x5b20], R118 ;  /* 0x005b207601007387 */ /* 0x0009e20000100a00 */
[----:B-1----:R-:W-:-:S03]  /*3d020*/  IMAD.WIDE R158, R150, 0x4, R244 ;  /* 0x00000004969e7825 */ /* 0x002fc600078e02f4 */
[----:B------:R1:W-:Y:S04]  /*3d030*/  STL.64 [R1+0x2ff0], R116 ;  /* 0x002ff07401007387 */ /* 0x0003e80000100a00 */
[----:B------:R2:W-:Y:S04]  /*3d040*/  STL.64 [R1+0x34f8], R158 ;  /* 0x0034f89e01007387 */ /* 0x0005e80000100a00 */
[----:B------:R-:W3:Y:S01]  /*3d050*/  LDL.LU R215, [R1+0x1130] ;  /* 0x0011300001d77983 */ /* 0x000ee20000300800 */
[----:B----4-:R-:W-:-:S04]  /*3d060*/  IMAD.WIDE R118, R240, 0x4, R244 ;  /* 0x00000004f0767825 */ /* 0x010fc800078e02f4 */
[--C-:B-1----:R-:W-:Y:S01]  /*3d070*/  IMAD.WIDE R116, R241, 0x4, R244.reuse ;  /* 0x00000004f1747825 */ /* 0x102fe200078e02f4 */
[----:B------:R1:W-:Y:S04]  /*3d080*/  STL.64 [R1+0x3f88], R118 ;  /* 0x003f887601007387 */ /* 0x0003e80000100a00 */
[----:B------:R-:W-:Y:S04]  /*3d090*/  STL.64 [R1+0xafb0], R240 ;  /* 0x00afb0f001007387 */ /* 0x000fe80000100a00 */
[----:B------:R4:W-:Y:S01]  /*3d0a0*/  STL.64 [R1+0x5050], R116 ;  /* 0x0050507401007387 */ /* 0x0009e20000100a00 */
[----:B--2---:R-:W-:-:S04]  /*3d0b0*/  IMAD.WIDE R158, R238, 0x4, R244 ;  /* 0x00000004ee9e7825 */ /* 0x004fc800078e02f4 */
[----:B-1----:R-:W-:-:S04]  /*3d0c0*/  IMAD.WIDE R118, R153, 0x4, R244 ;  /* 0x0000000499767825 */ /* 0x002fc800078e02f4 */
[----:B----4-:R-:W-:-:S05]  /*3d0d0*/  IMAD.WIDE R116, R249, 0x4, R244 ;  /* 0x00000004f9747825 */ /* 0x010fca00078e02f4 */
[----:B------:R1:W-:Y:S04]  /*3d0e0*/  STL.64 [R1+0x5b38], R116 ;  /* 0x005b387401007387 */ /* 0x0003e80000100a00 */
[----:B------:R-:W-:Y:S04]  /*3d0f0*/  STL.64 [R1+0x2fe8], R158 ;  /* 0x002fe89e01007387 */ /* 0x000fe80000100a00 */
[----:B------:R-:W-:Y:S01]  /*3d100*/  STL.64 [R1+0xafb8], R238 ;  /* 0x00afb8ee01007387 */ /* 0x000fe20000100a00 */
[----:B-1----:R-:W-:-:S03]  /*3d110*/  IMAD.WIDE R116, R239, 0x4, R244 ;  /* 0x00000004ef747825 */ /* 0x002fc600078e02f4 */
[----:B------:R1:W-:Y:S04]  /*3d120*/  STL.64 [R1+0x3538], R118 ;  /* 0x0035387601007387 */ /* 0x0003e80000100a00 */
[----:B------:R2:W-:Y:S04]  /*3d130*/  STL.64 [R1+0x3fa8], R116 ;  /* 0x003fa87401007387 */ /* 0x0005e80000100a00 */
[----:B------:R-:W-:Y:S01]  /*3d140*/  STL.64 [R1+0xafc0], R236 ;  /* 0x00afc0ec01007387 */ /* 0x000fe20000100a00 */
[----:B-1----:R-:W-:-:S04]  /*3d150*/  IMAD.WIDE R118, R236, 0x4, R244 ;  /* 0x00000004ec767825 */ /* 0x002fc800078e02f4 */
[--C-:B--2---:R-:W-:Y:S01]  /*3d160*/  IMAD.WIDE R116, R237, 0x4, R244.reuse ;  /* 0x00000004ed747825 */ /* 0x104fe200078e02f4 */
[----:B------:R1:W-:Y:S04]  /*3d170*/  STL.64 [R1+0x5078], R118 ;  /* 0x0050787601007387 */ /* 0x0003e80000100a00 */
[----:B------:R2:W-:Y:S04]  /*3d180*/  STL.64 [R1+0x5bb0], R116 ;  /* 0x005bb07401007387 */ /* 0x0005e80000100a00 */
[----:B------:R-:W4:Y:S01]  /*3d190*/  LDL.LU R239, [R1+0x1124] ;  /* 0x0011240001ef7983 */ /* 0x000f220000300800 */
[----:B-1----:R-:W-:-:S04]  /*3d1a0*/  IMAD.WIDE R118, R234, 0x4, R244 ;  /* 0x00000004ea767825 */ /* 0x002fc800078e02f4 */
[--C-:B--2---:R-:W-:Y:S01]  /*3d1b0*/  IMAD.WIDE R116, R235, 0x4, R244.reuse ;  /* 0x00000004eb747825 */ /* 0x104fe200078e02f4 */
[----:B------:R1:W-:Y:S04]  /*3d1c0*/  STL.64 [R1+0x2fe0], R118 ;  /* 0x002fe07601007387 */ /* 0x0003e80000100a00 */
[----:B------:R-:W-:Y:S04]  /*3d1d0*/  STL.64 [R1+0xafc8], R234 ;  /* 0x00afc8ea01007387 */ /* 0x000fe80000100a00 */
[----:B------:R2:W-:Y:S01]  /*3d1e0*/  STL.64 [R1+0x3560], R116 ;  /* 0x0035607401007387 */ /* 0x0005e20000100a00 */
[----:B-1----:R-:W-:-:S03]  /*3d1f0*/  IMAD.WIDE R118, R76, 0x4, R244 ;  /* 0x000000044c767825 */ /* 0x002fc600078e02f4 */
[----:B------:R1:W-:Y:S01]  /*3d200*/  STL.64 [R1+0xafd0], R76 ;  /* 0x00afd04c01007387 */ /* 0x0003e20000100a00 */
[----:B--2---:R-:W-:-:S03]  /*3d210*/  IMAD.WIDE R116, R77, 0x4, R244 ;  /* 0x000000044d747825 */ /* 0x004fc600078e02f4 */
[----:B------:R-:W-:Y:S01]  /*3d220*/  STL.64 [R1+0x3fe8], R118 ;  /* 0x003fe87601007387 */ /* 0x000fe20000100a00 */
[----:B-1----:R-:W-:-:S03]  /*3d230*/  IMAD.WIDE R76, R248, 0x4, R244 ;  /* 0x00000004f84c7825 */ /* 0x002fc600078e02f4 */
[----:B------:R1:W-:Y:S04]  /*3d240*/  STL.64 [R1+0x5100], R116 ;  /* 0x0051007401007387 */ /* 0x0003e80000100a00 */
[----:B------:R-:W-:Y:S04]  /*3d250*/  STL.64 [R1+0xafd8], R248 ;  /* 0x00afd8f801007387 */ /* 0x000fe80000100a00 */
[----:B------:R2:W-:Y:S01]  /*3d260*/  STL.64 [R1+0x5bc8], R76 ;  /* 0x005bc84c01007387 */ /* 0x0005e20000100a00 */
[----:B-1----:R-:W-:-:S03]  /*3d270*/  IMAD.WIDE R116, R79, 0x4, R244 ;  /* 0x000000044f747825 */ /* 0x002fc600078e02f4 */
[----:B------:R1:W-:Y:S04]  /*3d280*/  STL.64 [R1+0xafe0], R78 ;  /* 0x00afe04e01007387 */ /* 0x0003e80000100a00 */
[----:B------:R-:W-:Y:S01]  /*3d290*/  STL.64 [R1+0x3810], R116 ;  /* 0x0038107401007387 */ /* 0x000fe20000100a00 */
[----:B--2---:R-:W-:-:S03]  /*3d2a0*/  IMAD.WIDE R76, R80, 0x4, R244 ;  /* 0x00000004504c7825 */ /* 0x004fc600078e02f4 */
[----:B------:R-:W-:Y:S01]  /*3d2b0*/  STL.64 [R1+0xafe8], R80 ;  /* 0x00afe85001007387 */ /* 0x000fe20000100a00 */
[----:B-1----:R-:W-:-:S03]  /*3d2c0*/  IMAD.WIDE R78, R232, 0x4, R244 ;  /* 0x00000004e84e7825 */ /* 0x002fc600078e02f4 */
[----:B------:R1:W-:Y:S04]  /*3d2d0*/  STL.64 [R1+0x4008], R76 ;  /* 0x0040084c01007387 */ /* 0x0003e80000100a00 */
[----:B------:R-:W-:Y:S04]  /*3d2e0*/  STL.64 [R1+0xaff0], R232 ;  /* 0x00aff0e801007387 */ /* 0x000fe80000100a00 */
[----:B------:R2:W-:Y:S01]  /*3d2f0*/  STL.64 [R1+0x5c30], R78 ;  /* 0x005c304e01007387 */ /* 0x0005e20000100a00 */
[----:B-1----:R-:W-:-:S03]  /*3d300*/  IMAD.WIDE R76, R230, 0x4, R244 ;  /* 0x00000004e64c7825 */ /* 0x002fc600078e02f4 */
[----:B------:R-:W-:Y:S04]  /*3d310*/  STL.64 [R1+0xaff8], R230 ;  /* 0x00aff8e601007387 */ /* 0x000fe80000100a00 */
[----:B------:R1:W-:Y:S01]  /*3d320*/  STL.64 [R1+0x39f0], R76 ;  /* 0x0039f04c01007387 */ /* 0x0003e20000100a00 */
[----:B--2---:R-:W-:-:S05]  /*3d330*/  IMAD.WIDE R78, R231, 0x4, R244 ;  /* 0x00000004e74e7825 */ /* 0x004fca00078e02f4 */
        /* <DEDUP_REMOVED lines=9> */
[----:B--2---:R-:W-:-:S04]  /*3d3d0*/  IMAD.WIDE R78, R226, 0x4, R244 ;  /* 0x00000004e24e7825 */ /* 0x004fc800078e02f4 */
[----:B-1----:R-:W-:-:S04]  /*3d3e0*/  IMAD.WIDE R76, R227, 0x4, R244 ;  /* 0x00000004e34c7825 */ /* 0x002fc800078e02f4 */
[----:B---3--:R-:W-:-:S05]  /*3d3f0*/  IMAD.WIDE R80, R215, 0x4, R244 ;  /* 0x00000004d7507825 */ /* 0x008fca00078e02f4 */
[----:B------:R-:W-:Y:S04]  /*3d400*/  STL.64 [R1+0x4040], R80 ;  /* 0x0040405001007387 */ /* 0x000fe80000100a00 */
[----:B------:R-:W-:Y:S04]  /*3d410*/  STL.64 [R1+0xb028], R226 ;  /* 0x00b028e201007387 */ /* 0x000fe80000100a00 */
[----:B------:R1:W-:Y:S04]  /*3d420*/  STL.64 [R1+0x5190], R78 ;  /* 0x0051904e01007387 */ /* 0x0003e80000100a00 */
[----:B------:R-:W2:Y:S04]  /*3d430*/  LDL.LU R119, [R1+0x10c0] ;  /* 0x0010c00001777983 */ /* 0x000ea80000300800 */
[----:B------:R3:W-:Y:S04]  /*3d440*/  STL.64 [R1+0x5c70], R76 ;  /* 0x005c704c01007387 */ /* 0x0007e80000100a00 */
[----:B-1----:R-:W2:Y:S01]  /*3d450*/  LDL.LU R78, [R1+0x1184] ;  /* 0x00118400014e7983 */ /* 0x002ea20000300800 */
[----:B------:R-:W-:-:S05]  /*3d460*/  IMAD.WIDE R80, R224, 0x4, R244 ;  /* 0x00000004e0507825 */ /* 0x000fca00078e02f4 */
[----:B------:R1:W-:Y:S04]  /*3d470*/  STL.64 [R1+0x2fd8], R80 ;  /* 0x002fd85001007387 */ /* 0x0003e80000100a00 */
[----:B------:R-:W-:Y:S04]  /*3d480*/  STL.64 [R1+0xb030], R224 ;  /* 0x00b030e001007387 */ /* 0x000fe80000100a00 */
[----:B------:R-:W2:Y:S01]  /*3d490*/  LDL.LU R118, [R1+0x10a8] ;  /* 0x0010a80001767983 */ /* 0x000ea20000300800 */
[----:B---3--:R-:W-:-:S05]  /*3d4a0*/  IMAD.WIDE R76, R225, 0x4, R244 ;  /* 0x00000004e14c7825 */ /* 0x008fca00078e02f4 */
[----:B------:R4:W-:Y:S01]  /*3d4b0*/  STL.64 [R1+0x39e0], R76 ;  /* 0x0039e04c01007387 */ /* 0x0009e20000100a00 */
[----:B-1----:R-:W-:-:S03]  /*3d4c0*/  IMAD.WIDE R80, R222, 0x4, R244 ;  /* 0x00000004de507825 */ /* 0x002fc600078e02f4 */
[----:B------:R-:W3:Y:S01]  /*3d4d0*/  LDL.LU R249, [R1+0x10ac] ;  /* 0x0010ac0001f97983 */ /* 0x000ee20000300800 */
[----:B----4-:R-:W-:-:S05]  /*3d4e0*/  IMAD.WIDE R76, R239, 0x4, R244 ;  /* 0x00000004ef4c7825 */ /* 0x010fca00078e02f4 */
[----:B------:R1:W-:Y:S04]  /*3d4f0*/  STL.64 [R1+0x4060], R76 ;  /* 0x0040604c01007387 */ /* 0x0003e80000100a00 */
[----:B------:R4:W-:Y:S04]  /*3d500*/  STL.64 [R1+0x51e8], R80 ;  /* 0x0051e85001007387 */ /* 0x0009e80000100a00 */
[----:B------:R-:W-:Y:S01]  /*3d510*/  STL.64 [R1+0xb038], R222 ;  /* 0x00b038de01007387 */ /* 0x000fe20000100a00 */
[----:B-1----:R-:W-:-:S04]  /*3d520*/  IMAD.WIDE R76, R223, 0x4, R244 ;  /* 0x00000004df4c7825 */ /* 0x002fc800078e02f4 */
[--C-:B----4-:R-:W-:Y:S01]  /*3d530*/  IMAD.WIDE R80, R220, 0x4, R244.reuse ;  /* 0x00000004dc507825 */ /* 0x110fe200078e02f4 */
[----:B------:R1:W-:Y:S04]  /*3d540*/  STL.64 [R1+0x5c88], R76 ;  /* 0x005c884c01007387 */ /* 0x0003e80000100a00 */
[----:B------:R-:W4:Y:S04]  /*3d550*/  LDL.LU R248, [R1+0x10c4] ;  /* 0x0010c40001f87983 */ /* 0x000f280000300800 */
[----:B------:R1:W-:Y:S02]  /*3d560*/  STL.64 [R1+0x2fd0], R80 ;  /* 0x002fd05001007387 */ /* 0x0003e40000100a00 */
[----:B-1----:R-:W-:-:S02]  /*3d570*/  IMAD.WIDE R76, R221, 0x4, R244 ;  /* 0x00000004dd4c7825 */ /* 0x002fc400078e02f4 */
[----:B------:R-:W-:Y:S04]  /*3d580*/  STL.64 [R1+0xb040], R220 ;  /* 0x00b040dc01007387 */ /* 0x000fe80000100a00 */
[----:B------:R1:W-:Y:S01]  /*3d590*/  STL.64 [R1+0x39d8], R76 ;  /* 0x0039d84c01007387 */ /* 0x0003e20000100a00 */
[----:B------:R-:W-:-:S03]  /*3d5a0*/  IMAD.WIDE R80, R218, 0x4, R244 ;  /* 0x00000004da507825 */ /* 0x000fc600078e02f4 */
[----:B------:R-:W4:Y:S04]  /*3d5b0*/  LDL.LU R79, [R1+0x10b0] ;  /* 0x0010b000014f7983 */ /* 0x000f280000300800 */
[----:B------:R1:W-:Y:S02]  /*3d5c0*/  STL.64 [R1+0x4088], R80 ;  /* 0x0040885001007387 */ /* 0x0003e40000100a00 */
[--C-:B-1----:R-:W-:Y:S02]  /*3d5d0*/  IMAD.WIDE R76, R219, 0x4, R244.reuse ;  /* 0x00000004db4c7825 */ /* 0x102fe400078e02f4 */
[----:B------:R-:W-:Y:S04]  /*3d5e0*/  STL.64 [R1+0xb048], R218 ;  /* 0x00b048da01007387 */ /* 0x000fe80000100a00 */
[----:B------:R1:W-:Y:S01]  /*3d5f0*/  STL.64 [R1+0x5200], R76 ;  /* 0x0052004c01007387 */ /* 0x0003e20000100a00 */
[----:B------:R-:W-:-:S03]  /*3d600*/  IMAD.WIDE R80, R216, 0x4, R244 ;  /* 0x00000004d8507825 */ /* 0x000fc600078e02f4 */
[----:B------:R-:W-:Y:S04]  /*3d610*/  STL.64 [R1+0xb050], R216 ;  /* 0x00b050d801007387 */ /* 0x000fe80000100a00 */
[----:B------:R-:W-:Y:S04]  /*3d620*/  STL.64 [R1+0x5ca0], R80 ;  /* 0x005ca05001007387 */ /* 0x000fe80000100a00 */
[----:B------:R-:W4:Y:S01]  /*3d630*/  LDL.LU R116, [R1+0x10a4] ;  /* 0x0010a40001747983 */ /* 0x000f220000300800 */
[----:B-1----:R-:W-:-:S05]  /*3d640*/  IMAD.WIDE R76, R217, 0x4, R244 ;  /* 0x00000004d94c7825 */ /* 0x002fca00078e02f4 */
[----:B------:R1:W-:Y:S01]  /*3d650*/  STL.64 [R1+0x2fc8], R76 ;  /* 0x002fc84c01007387 */ /* 0x0003e20000100a00 */
[----:B------:R-:W-:-:S03]  /*3d660*/  IMAD.WIDE R82, R212, 0x4, R244 ;  /* 0x00000004d4527825 */ /* 0x000fc600078e02f4 */
[----:B------:R-:W-:Y:S01]  /*3d670*/  STL.64 [R1+0xb060], R214 ;  /* 0x00b060d601007387 */ /* 0x000fe20000100a00 */
[----:B-1----:R-:W-:-:S05]  /*3d680*/  IMAD.WIDE R76, R214, 0x4, R244 ;  /* 0x00000004d64c7825 */ /* 0x002fca00078e02f4 */
[----:B------:R1:W-:Y:S04]  /*3d690*/  STL.64 [R1+0x39d0], R76 ;  /* 0x0039d04c01007387 */ /* 0x0003e80000100a00 */
[----:B------:R-:W4:Y:S04]  /*3d6a0*/  LDL.LU R81, [R1+0x1178] ;  /* 0x0011780001517983 */ /* 0x000f280000300800 */
[----:B------:R1:W-:Y:S02]  /*3d6b0*/  STL.64 [R1+0x5318], R82 ;  /* 0x0053185201007387 */ /* 0x0003e40000100a00 */
[----:B-1----:R-:W-:-:S02]  /*3d6c0*/  IMAD.WIDE R76, R213, 0x4, R244 ;  /* 0x00000004d54c7825 */ /* 0x002fc400078e02f4 */
[----:B------:R-:W-:Y:S04]  /*3d6d0*/  STL.64 [R1+0xb068], R212 ;  /* 0x00b068d401007387 */ /* 0x000fe80000100a00 */
[----:B------:R1:W-:Y:S01]  /*3d6e0*/  STL.64 [R1+0x5cb8], R76 ;  /* 0x005cb84c01007387 */ /* 0x0003e20000100a00 */
[----:B------:R-:W-:-:S03]  /*3d6f0*/  IMAD.WIDE R82, R210, 0x4, R244 ;  /* 0x00000004d2527825 */ /* 0x000fc600078e02f4 */
[----:B------:R-:W-:Y:S04]  /*3d700*/  STL.64 [R1+0xb070], R210 ;  /* 0x00b070d201007387 */ /* 0x000fe80000100a00 */
[----:B------:R1:W-:Y:S02]  /*3d710*/  STL.64 [R1+0x2fc0], R82 ;  /* 0x002fc05201007387 */ /* 0x0003e40000100a00 */
[----:B-1----:R-:W-:-:S05]  /*3d720*/  IMAD.WIDE R76, R211, 0x4, R244 ;  /* 0x00000004d34c7825 */ /* 0x002fca00078e02f4 */
[----:B------:R1:W-:Y:S01]  /*3d730*/  STL.64 [R1+0x39a8], R76 ;  /* 0x0039a84c01007387 */ /* 0x0003e20000100a00 */
[----:B------:R-:W-:-:S03]  /*3d740*/  IMAD.WIDE R82, R209, 0x4, R244 ;  /* 0x00000004d1527825 */ /* 0x000fc600078e02f4 */
[----:B------:R-:W-:Y:S04]  /*3d750*/  STL.64 [R1+0xb078], R208 ;  /* 0x00b078d001007387 */ /* 0x000fe80000100a00 */
[----:B------:R1:W-:Y:S04]  /*3d760*/  STL.64 [R1+0x5330], R82 ;  /* 0x0053305201007387 */ /* 0x0003e80000100a00 */
[----:B------:R-:W4:Y:S01]  /*3d770*/  LDL.LU R80, [R1+0x1188] ;  /* 0x0011880001507983 */ /* 0x000f220000300800 */
[----:B-1----:R-:W-:-:S05]  /*3d780*/  IMAD.WIDE R76, R206, 0x4, R244 ;  /* 0x00000004ce4c7825 */ /* 0x002fca00078e02f4 */
[----:B------:R1:W-:Y:S01]  /*3d790*/  STL.64 [R1+0x5d30], R76 ;  /* 0x005d304c01007387 */ /* 0x0003e20000100a00 */
[----:B------:R-:W-:-:S03]  /*3d7a0*/  IMAD.WIDE R82, R207, 0x4, R244 ;  /* 0x00000004cf527825 */ /* 0x000fc600078e02f4 */
[----:B------:R-:W4:Y:S04]  /*3d7b0*/  LDL.LU R158, [R1+0x117c] ;  /* 0x00117c00019e7983 */ /* 0x000f280000300800 */
[----:B------:R1:W-:Y:S02]  /*3d7c0*/  STL.64 [R1+0x2fb8], R82 ;  /* 0x002fb85201007387 */ /* 0x0003e40000100a00 */
        /* <DEDUP_REMOVED lines=14> */
[----:B------:R-:W-:Y:S01]  /*3d8b0*/  STL.64 [R1+0x5460], R82 ;  /* 0x0054605201007387 */ /* 0x000fe20000100a00 */
[----:B-1----:R-:W-:-:S05]  /*3d8c0*/  IMAD.WIDE R76, R196, 0x4, R244 ;  /* 0x00000004c44c7825 */ /* 0x002fca00078e02f4 */
[----:B------:R1:W-:Y:S04]  /*3d8d0*/  STL.64 [R1+0x5d60], R76 ;  /* 0x005d604c01007387 */ /* 0x0003e80000100a00 */
[----:B------:R-:W4:Y:S01]  /*3d8e0*/  LDL.LU R241, [R1+0x1154] ;  /* 0x0011540001f17983 */ /* 0x000f220000300800 */
[----:B-1----:R-:W-:-:S04]  /*3d8f0*/  IMAD.WIDE R76, R197, 0x4, R244 ;  /* 0x00000004c54c7825 */ /* 0x002fc800078e02f4 */
[----:B--2---:R-:W-:-:S04]  /*3d900*/  IMAD.WIDE R208, R119, 0x4, R244 ;  /* 0x0000000477d07825 */ /* 0x004fc800078e02f4 */
[----:B------:R-:W-:-:S05]  /*3d910*/  IMAD.WIDE R82, R78, 0x4, R244 ;  /* 0x000000044e527825 */ /* 0x000fca00078e02f4 */
[----:B------:R1:W-:Y:S04]  /*3d920*/  STL.64 [R1+0x2fa8], R82 ;  /* 0x002fa85201007387 */ /* 0x0003e80000100a00 */
[----:B------:R2:W-:Y:S04]  /*3d930*/  STL.64 [R1+0x3990], R76 ;  /* 0x0039904c01007387 */ /* 0x0005e80000100a00 */
[----:B------:R-:W4:Y:S01]  /*3d940*/  LDL.LU R240, [R1+0x114c] ;  /* 0x00114c0001f07983 */ /* 0x000f220000300800 */
[----:B-1----:R-:W-:-:S04]  /*3d950*/  IMAD.WIDE R82, R195, 0x4, R244 ;  /* 0x00000004c3527825 */ /* 0x002fc800078e02f4 */
[--C-:B--2---:R-:W-:Y:S01]  /*3d960*/  IMAD.WIDE R76, R192, 0x4, R244.reuse ;  /* 0x00000004c04c7825 */ /* 0x104fe200078e02f4 */
[----:B------:R1:W-:Y:S04]  /*3d970*/  STL.64 [R1+0x5478], R82 ;  /* 0x0054785201007387 */ /* 0x0003e80000100a00 */
[----:B------:R2:W-:Y:S04]  /*3d980*/  STL.64 [R1+0x5d78], R76 ;  /* 0x005d784c01007387 */ /* 0x0005e80000100a00 */
[----:B------:R3:W-:Y:S01]  /*3d990*/  STL.64 [R1+0x12a0], R208 ;  /* 0x0012a0d001007387 */ /* 0x0007e20000100a00 */
[----:B-1----:R-:W-:-:S03]  /*3d9a0*/  IMAD.WIDE R82, R190, 0x4, R244 ;  /* 0x00000004be527825 */ /* 0x002fc600078e02f4 */
[----:B------:R-:W4:Y:S01]  /*3d9b0*/  LDL.LU R238, [R1+0x113c] ;  /* 0x00113c0001ee7983 */ /* 0x000f220000300800 */
[----:B--2---:R-:W-:-:S03]  /*3d9c0*/  IMAD.WIDE R76, R118, 0x4, R244 ;  /* 0x00000004764c7825 */ /* 0x004fc600078e02f4 */
[----:B------:R1:W-:Y:S04]  /*3d9d0*/  STL.64 [R1+0x1298], R82 ;  /* 0x0012985201007387 */ /* 0x0003e80000100a00 */
[----:B------:R2:W-:Y:S04]  /*3d9e0*/  STL.64 [R1+0x1290], R76 ;  /* 0x0012904c01007387 */ /* 0x0005e80000100a00 */
[----:B------:R-:W4:Y:S01]  /*3d9f0*/  LDL.LU R237, [R1+0x1134] ;  /* 0x0011340001ed7983 */ /* 0x000f220000300800 */
[----:B---3--:R-:W-:-:S04]  /*3da00*/  IMAD.WIDE R208, R188, 0x4, R244 ;  /* 0x00000004bcd07825 */ /* 0x008fc800078e02f4 */
[----:B-1----:R-:W-:-:S04]  /*3da10*/  IMAD.WIDE R82, R191, 0x4, R244 ;  /* 0x00000004bf527825 */ /* 0x002fc800078e02f4 */
[--C-:B--2---:R-:W-:Y:S01]  /*3da20*/  IMAD.WIDE R76, R249, 0x4, R244.reuse ;  /* 0x00000004f94c7825 */ /* 0x104fe200078e02f4 */
[----:B------:R4:W-:Y:S04]  /*3da30*/  STL.64 [R1+0x1288], R82 ;  /* 0x0012885201007387 */ /* 0x0009e80000100a00 */
[----:B------:R1:W-:Y:S04]  /*3da40*/  STL.64 [R1+0x1280], R76 ;  /* 0x0012804c01007387 */ /* 0x0003e80000100a00 */
[----:B------:R-:W-:Y:S04]  /*3da50*/  STL.64 [R1+0x1278], R208 ;  /* 0x001278d001007387 */ /* 0x000fe80000100a00 */
[----:B------:R-:W2:Y:S01]  /*3da60*/  LDL.LU R235, [R1+0x111c] ;  /* 0x00111c0001eb7983 */ /* 0x000ea20000300800 */
[----:B----4-:R-:W-:-:S04]  /*3da70*/  IMAD.WIDE R82, R248, 0x4, R244 ;  /* 0x00000004f8527825 */ /* 0x010fc800078e02f4 */
[--C-:B-1----:R-:W-:Y:S01]  /*3da80*/  IMAD.WIDE R76, R189, 0x4, R244.reuse ;  /* 0x00000004bd4c7825 */ /* 0x102fe200078e02f4 */
[----:B------:R1:W-:Y:S04]  /*3da90*/  STL.64 [R1+0x1270], R82 ;  /* 0x0012705201007387 */ /* 0x0003e80000100a00 */
[----:B------:R3:W-:Y:S04]  /*3daa0*/  STL.64 [R1+0x1268], R76 ;  /* 0x0012684c01007387 */ /* 0x0007e80000100a00 */
[----:B------:R-:W4:Y:S01]  /*3dab0*/  LDL.LU R234, [R1+0x1114] ;  /* 0x0011140001ea7983 */ /* 0x000f220000300800 */
[----:B-1----:R-:W-:-:S04]  /*3dac0*/  IMAD.WIDE R82, R79, 0x4, R244 ;  /* 0x000000044f527825 */ /* 0x002fc800078e02f4 */
[--C-:B---3--:R-:W-:Y:S01]  /*3dad0*/  IMAD.WIDE R76, R186, 0x4, R244.reuse ;  /* 0x00000004ba4c7825 */ /* 0x108fe200078e02f4 */
[----:B------:R1:W-:Y:S04]  /*3dae0*/  STL.64 [R1+0x1260], R82 ;  /* 0x0012605201007387 */ /* 0x0003e80000100a00 */
[----:B------:R3:W-:Y:S04]  /*3daf0*/  STL.64 [R1+0x1258], R76 ;  /* 0x0012584c01007387 */ /* 0x0007e80000100a00 */
[----:B------:R-:W4:Y:S01]  /*3db00*/  LDL.LU R159, [R1+0x1110] ;  /* 0x00111000019f7983 */ /* 0x000f220000300800 */
[----:B-1----:R-:W-:-:S04]  /*3db10*/  IMAD.WIDE R82, R187, 0x4, R244 ;  /* 0x00000004bb527825 */ /* 0x002fc800078e02f4 */
[--C-:B---3--:R-:W-:Y:S01]  /*3db20*/  IMAD.WIDE R76, R116, 0x4, R244.reuse ;  /* 0x00000004744c7825 */ /* 0x108fe200078e02f4 */
[----:B------:R-:W-:Y:S04]  /*3db30*/  STL.64 [R1+0x1250], R82 ;  /* 0x0012505201007387 */ /* 0x000fe80000100a00 */
[----:B------:R1:W-:Y:S04]  /*3db40*/  STL.64 [R1+0x1248], R76 ;  /* 0x0012484c01007387 */ /* 0x0003e80000100a00 */
[----:B-1----:R-:W3:Y:S01]  /*3db50*/  LDL.LU R77, [R1+0x110c] ;  /* 0x00110c00014d7983 */ /* 0x002ee20000300800 */
[----:B------:R-:W-:-:S05]  /*3db60*/  IMAD.WIDE R82, R184, 0x4, R244 ;  /* 0x00000004b8527825 */ /* 0x000fca00078e02f4 */
[----:B------:R1:W-:Y:S01]  /*3db70*/  STL.64 [R1+0x1240], R82 ;  /* 0x0012405201007387 */ /* 0x0003e20000100a00 */
[----:B------:R-:W-:-:S05]  /*3db80*/  IMAD.WIDE R208, R81, 0x4, R244 ;  /* 0x0000000451d07825 */ /* 0x000fca00078e02f4 */
[----:B------:R1:W-:Y:S02]  /*3db90*/  STL.64 [R1+0x2fa0], R208 ;  /* 0x002fa0d001007387 */ /* 0x0003e40000100a00 */
[--C-:B-1----:R-:W-:Y:S02]  /*3dba0*/  IMAD.WIDE R82, R185, 0x4, R244.reuse ;  /* 0x00000004b9527825 */ /* 0x102fe400078e02f4 */
[----:B------:R-:W3:Y:S04]  /*3dbb0*/  LDL.LU R76, [R1+0x1108] ;  /* 0x00110800014c7983 */ /* 0x000ee80000300800 */
        /* <DEDUP_REMOVED lines=12> */
[----:B------:R1:W-:Y:S04]  /*3dc80*/  STL.64 [R1+0x2f70], R208 ;  /* 0x002f70d001007387 */ /* 0x0003e80000100a00 */
[----:B------:R-:W3:Y:S01]  /*3dc90*/  LDL.LU R231, [R1+0xfe4] ;  /* 0x000fe40001e77983 */ /* 0x000ee20000300800 */
[----:B-1----:R-:W-:-:S05]  /*3dca0*/  IMAD.WIDE R82, R158, 0x4, R244 ;  /* 0x000000049e527825 */ /* 0x002fca00078e02f4 */
[----:B------:R1:W-:Y:S01]  /*3dcb0*/  STL.64 [R1+0x2f68], R82 ;  /* 0x002f685201007387 */ /* 0x0003e20000100a00 */
[----:B------:R-:W-:-:S04]  /*3dcc0*/  IMAD.WIDE R208, R178, 0x4, R244 ;  /* 0x00000004b2d07825 */ /* 0x000fc800078e02f4 */
[--C-:B------:R-:W-:Y:S01]  /*3dcd0*/  IMAD.WIDE R210, R179, 0x4, R244.reuse ;  /* 0x00000004b3d27825 */ /* 0x100fe200078e02f4 */
[----:B------:R1:W-:Y:S03]  /*3dce0*/  STL.64 [R1+0x2f60], R208 ;  /* 0x002f60d001007387 */ /* 0x0003e60000100a00 */
[----:B-1----:R-:W-:-:S05]  /*3dcf0*/  IMAD.WIDE R82, R117, 0x4, R244 ;  /* 0x0000000475527825 */ /* 0x002fca00078e02f4 */
[----:B------:R1:W-:Y:S01]  /*3dd00*/  STL.64 [R1+0x2f58], R82 ;  /* 0x002f585201007387 */ /* 0x0003e20000100a00 */
[----:B------:R-:W-:-:S03]  /*3dd10*/  IMAD.WIDE R208, R243, 0x4, R244 ;  /* 0x00000004f3d07825 */ /* 0x000fc600078e02f4 */
[----:B------:R1:W-:Y:S04]  /*3dd20*/  STL.64 [R1+0x2f50], R210 ;  /* 0x002f50d201007387 */ /* 0x0003e80000100a00 */
[----:B------:R1:W-:Y:S02]  /*3dd30*/  STL.64 [R1+0x2f48], R208 ;  /* 0x002f48d001007387 */ /* 0x0003e40000100a00 */
[----:B-1----:R-:W-:-:S05]  /*3dd40*/  IMAD.WIDE R82, R176, 0x4, R244 ;  /* 0x00000004b0527825 */ /* 0x002fca00078e02f4 */
[----:B------:R1:W-:Y:S01]  /*3dd50*/  STL.64 [R1+0x2f40], R82 ;  /* 0x002f405201007387 */ /* 0x0003e20000100a00 */
[----:B------:R-:W-:-:S04]  /*3dd60*/  IMAD.WIDE R210, R242, 0x4, R244 ;  /* 0x00000004f2d27825 */ /* 0x000fc800078e02f4 */
[--C-:B------:R-:W-:Y:S01]  /*3dd70*/  IMAD.WIDE R208, R177, 0x4, R244.reuse ;  /* 0x00000004b1d07825 */ /* 0x100fe200078e02f4 */
[----:B------:R1:W-:Y:S04]  /*3dd80*/  STL.64 [R1+0x2f38], R210 ;  /* 0x002f38d201007387 */ /* 0x0003e80000100a00 */
[----:B------:R-:W-:Y:S01]  /*3dd90*/  STL.64 [R1+0x2f30], R208 ;  /* 0x002f30d001007387 */ /* 0x000fe20000100a00 */
[----:B-1----:R-:W-:-:S04]  /*3dda0*/  IMAD.WIDE R82, R241, 0x4, R244 ;  /* 0x00000004f1527825 */ /* 0x002fc800078e02f4 */
[--C-:B------:R-:W-:Y:S01]  /*3ddb0*/  IMAD.WIDE R210, R174, 0x4, R244.reuse ;  /* 0x00000004aed27825 */ /* 0x100fe200078e02f4 */
[----:B------:R1:W-:Y:S04]  /*3ddc0*/  STL.64 [R1+0x2f28], R82 ;  /* 0x002f285201007387 */ /* 0x0003e80000100a00 */
[----:B------:R1:W-:Y:S02]  /*3ddd0*/  STL.64 [R1+0x2f20], R210 ;  /* 0x002f20d201007387 */ /* 0x0003e40000100a00 */
[----:B-1----:R-:W-:-:S04]  /*3dde0*/  IMAD.WIDE R82, R175, 0x4, R244 ;  /* 0x00000004af527825 */ /* 0x002fc800078e02f4 */
[----:B------:R-:W-:-:S04]  /*3ddf0*/  IMAD.WIDE R210, R172, 0x4, R244 ;  /* 0x00000004acd27825 */ /* 0x000fc800078e02f4 */
[----:B------:R-:W-:-:S05]  /*3de00*/  IMAD.WIDE R208, R240, 0x4, R244 ;  /* 0x00000004f0d07825 */ /* 0x000fca00078e02f4 */
[----:B------:R-:W-:Y:S04]  /*3de10*/  STL.64 [R1+0x2f18], R208 ;  /* 0x002f18d001007387 */ /* 0x000fe80000100a00 */
[----:B------:R1:W-:Y:S04]  /*3de20*/  STL.64 [R1+0x2f10], R82 ;  /* 0x002f105201007387 */ /* 0x0003e80000100a00 */
[----:B------:R1:W-:Y:S02]  /*3de30*/  STL.64 [R1+0x2f08], R210 ;  /* 0x002f08d201007387 */ /* 0x0003e40000100a00 */
[----:B-1----:R-:W-:-:S04]  /*3de40*/  IMAD.WIDE R82, R173, 0x4, R244 ;  /* 0x00000004ad527825 */ /* 0x002fc800078e02f4 */
[----:B------:R-:W-:-:S05]  /*3de50*/  IMAD.WIDE R208, R238, 0x4, R244 ;  /* 0x00000004eed07825 */ /* 0x000fca00078e02f4 */
[----:B------:R1:W-:Y:S01]  /*3de60*/  STL.64 [R1+0x2f00], R208 ;  /* 0x002f00d001007387 */ /* 0x0003e20000100a00 */
[----:B------:R-:W-:-:S03]  /*3de70*/  IMAD.WIDE R210, R237, 0x4, R244 ;  /* 0x00000004edd27825 */ /* 0x000fc600078e02f4 */
[----:B------:R2:W-:Y:S01]  /*3de80*/  STL.64 [R1+0x2ef8], R82 ;  /* 0x002ef85201007387 */ /* 0x0005e20000100a00 */
[----:B-1----:R-:W-:-:S03]  /*3de90*/  IMAD.WIDE R208, R170, 0x4, R244 ;  /* 0x00000004aad07825 */ /* 0x002fc600078e02f4 */
[----:B--2---:R-:W2:Y:S04]  /*3dea0*/  LDL.LU R83, [R1+0x1168] ;  /* 0x0011680001537983 */ /* 0x004ea80000300800 */
[----:B------:R1:W-:Y:S04]  /*3deb0*/  STL.64 [R1+0x2ef0], R210 ;  /* 0x002ef0d201007387 */ /* 0x0003e80000100a00 */
[----:B------:R1:W-:Y:S04]  /*3dec0*/  STL.64 [R1+0x2ee8], R208 ;  /* 0x002ee8d001007387 */ /* 0x0003e80000100a00 */
[----:B------:R-:W2:Y:S01]  /*3ded0*/  LDL.LU R82, [R1+0x1160] ;  /* 0x0011600001527983 */ /* 0x000ea20000300800 */
[----:B-1----:R-:W-:-:S04]  /*3dee0*/  IMAD.WIDE R210, R171, 0x4, R244 ;  /* 0x00000004abd27825 */ /* 0x002fc800078e02f4 */
[--C-:B------:R-:W-:Y:S01]  /*3def0*/  IMAD.WIDE R208, R235, 0x4, R244.reuse ;  /* 0x00000004ebd07825 */ /* 0x100fe200078e02f4 */
[----:B------:R1:W-:Y:S04]  /*3df00*/  STL.64 [R1+0x2ee0], R210 ;  /* 0x002ee0d201007387 */ /* 0x0003e80000100a00 */
[----:B------:R4:W-:Y:S04]  /*3df10*/  STL.64 [R1+0x2ed8], R208 ;  /* 0x002ed8d001007387 */ /* 0x0009e80000100a00 */
[----:B------:R-:W2:Y:S01]  /*3df20*/  LDL.LU R229, [R1+0x1158] ;  /* 0x0011580001e57983 */ /* 0x000ea20000300800 */
[----:B-1----:R-:W-:-:S04]  /*3df30*/  IMAD.WIDE R210, R168, 0x4, R244 ;  /* 0x00000004a8d27825 */ /* 0x002fc800078e02f4 */
[--C-:B----4-:R-:W-:Y:S01]  /*3df40*/  IMAD.WIDE R208, R234, 0x4, R244.reuse ;  /* 0x00000004ead07825 */ /* 0x110fe200078e02f4 */
[----:B------:R1:W-:Y:S04]  /*3df50*/  STL.64 [R1+0x2ed0], R210 ;  /* 0x002ed0d201007387 */ /* 0x0003e80000100a00 */
[----:B------:R4:W-:Y:S04]  /*3df60*/  STL.64 [R1+0x2ec8], R208 ;  /* 0x002ec8d001007387 */ /* 0x0009e80000100a00 */
[----:B------:R-:W2:Y:S01]  /*3df70*/  LDL.LU R228, [R1+0x1150] ;  /* 0x0011500001e47983 */ /* 0x000ea20000300800 */
[----:B-1----:R-:W-:-:S04]  /*3df80*/  IMAD.WIDE R210, R169, 0x4, R244 ;  /* 0x00000004a9d27825 */ /* 0x002fc800078e02f4 */
[--C-:B----4-:R-:W-:Y:S01]  /*3df90*/  IMAD.WIDE R208, R159, 0x4, R244.reuse ;  /* 0x000000049fd07825 */ /* 0x110fe200078e02f4 */
[----:B------:R1:W-:Y:S04]  /*3dfa0*/  STL.64 [R1+0x2ec0], R210 ;  /* 0x002ec0d201007387 */ /* 0x0003e80000100a00 */
[----:B------:R3:W-:Y:S01]  /*3dfb0*/  STL.64 [R1+0x2eb8], R208 ;  /* 0x002eb8d001007387 */ /* 0x0007e20000100a00 */
[----:B------:R-:W-:-:S03]  /*3dfc0*/  IMAD.WIDE R212, R167, 0x4, R244 ;  /* 0x00000004a7d47825 */ /* 0x000fc600078e02f4 */
[----:B------:R-:W4:Y:S01]  /*3dfd0*/  LDL.LU R227, [R1+0x1148] ;  /* 0x0011480001e37983 */ /* 0x000f220000300800 */
[----:B-1----:R-:W-:-:S04]  /*3dfe0*/  IMAD.WIDE R210, R166, 0x4, R244 ;  /* 0x00000004a6d27825 */ /* 0x002fc800078e02f4 */
[--C-:B---3--:R-:W-:Y:S01]  /*3dff0*/  IMAD.WIDE R208, R77, 0x4, R244.reuse ;  /* 0x000000044dd07825 */ /* 0x108fe200078e02f4 */
[----:B------:R1:W-:Y:S04]  /*3e000*/  STL.64 [R1+0x2eb0], R210 ;  /* 0x002eb0d201007387 */ /* 0x0003e80000100a00 */
[----:B------:R3:W-:Y:S04]  /*3e010*/  STL.64 [R1+0x2ea8], R208 ;  /* 0x002ea8d001007387 */ /* 0x0007e80000100a00 */
[----:B------:R-:W-:Y:S04]  /*3e020*/  STL.64 [R1+0x2ea0], R212 ;  /* 0x002ea0d401007387 */ /* 0x000fe80000100a00 */
        /* <DEDUP_REMOVED lines=8> */
[----:B------:R1:W-:Y:S04]  /*3e0b0*/  STL.64 [R1+0x2e88], R210 ;  /* 0x002e88d201007387 */ /* 0x0003e80000100a00 */
[----:B------:R3:W-:Y:S01]  /*3e0c0*/  STL.64 [R1+0x2e80], R208 ;  /* 0x002e80d001007387 */ /* 0x0007e20000100a00 */
[----:B------:R-:W-:-:S04]  /*3e0d0*/  IMAD.WIDE R212, R232, 0x4, R244 ;  /* 0x00000004e8d47825 */ /* 0x000fc800078e02f4 */
[--C-:B-1----:R-:W-:Y:S01]  /*3e0e0*/  IMAD.WIDE R210, R162, 0x4, R244.reuse ;  /* 0x00000004a2d27825 */ /* 0x102fe200078e02f4 */
[----:B------:R-:W-:Y:S04]  /*3e0f0*/  STL.64 [R1+0x2e78], R212 ;  /* 0x002e78d401007387 */ /* 0x000fe80000100a00 */
[----:B------:R-:W4:Y:S04]  /*3e100*/  LDL.LU R222, [R1+0x1118] ;  /* 0x0011180001de7983 */ /* 0x000f280000300800 */
[----:B------:R1:W-:Y:S01]  /*3e110*/  STL.64 [R1+0x2e70], R210 ;  /* 0x002e70d201007387 */ /* 0x0003e20000100a00 */
[----:B---3--:R-:W-:-:S05]  /*3e120*/  IMAD.WIDE R208, R231, 0x4, R244 ;  /* 0x00000004e7d07825 */ /* 0x008fca00078e02f4 */
[----:B------:R3:W-:Y:S01]  /*3e130*/  STL.64 [R1+0x2e68], R208 ;  /* 0x002e68d001007387 */ /* 0x0007e20000100a00 */
[----:B-1----:R-:W-:-:S03]  /*3e140*/  IMAD.WIDE R210, R163, 0x4, R244 ;  /* 0x00000004a3d27825 */ /* 0x002fc600078e02f4 */
[----:B------:R-:W4:Y:S04]  /*3e150*/  LDL.LU R221, [R1+0xfcc] ;  /* 0x000fcc0001dd7983 */ /* 0x000f280000300800 */
[----:B------:R1:W-:Y:S01]  /*3e160*/  STL.64 [R1+0x2e60], R210 ;  /* 0x002e60d201007387 */ /* 0x0003e20000100a00 */
[----:B---3--:R-:W-:-:S05]  /*3e170*/  IMAD.WIDE R208, R3, 0x4, R244 ;  /* 0x0000000403d07825 */ /* 0x008fca00078e02f4 */
        /* <DEDUP_REMOVED lines=23> */
[----:B-1----:R-:W-:-:S04]  /*3e2f0*/  IMAD.WIDE R210, R146, 0x4, R244 ;  /* 0x0000000492d27825 */ /* 0x002fc800078e02f4 */
[--C-:B---3--:R-:W-:Y:S01]  /*3e300*/  IMAD.WIDE R208, R145, 0x4, R244.reuse ;  /* 0x0000000491d07825 */ /* 0x108fe200078e02f4 */
[----:B------:R1:W-:Y:S04]  /*3e310*/  STL.64 [R1+0x3918], R210 ;  /* 0x003918d201007387 */ /* 0x0003e80000100a00 */
[----:B------:R3:W-:Y:S01]  /*3e320*/  STL.64 [R1+0x3910], R208 ;  /* 0x003910d001007387 */ /* 0x0007e20000100a00 */
[----:B-1----:R-:W-:-:S04]  /*3e330*/  IMAD.WIDE R210, R142, 0x4, R244 ;  /* 0x000000048ed27825 */ /* 0x002fc800078e02f4 */
[----:B--2---:R-:W-:-:S05]  /*3e340*/  IMAD.WIDE R212, R83, 0x4, R244 ;  /* 0x0000000453d47825 */ /* 0x004fca00078e02f4 */
[----:B------:R-:W-:Y:S04]  /*3e350*/  STL.64 [R1+0x3908], R212 ;  /* 0x003908d401007387 */ /* 0x000fe80000100a00 */
[----:B------:R-:W2:Y:S01]  /*3e360*/  LDL.LU R218, [R1+0x1180] ;  /* 0x0011800001da7983 */ /* 0x000ea20000300800 */
[----:B---3--:R-:W-:-:S03]  /*3e370*/  IMAD.WIDE R208, R82, 0x4, R244 ;  /* 0x0000000452d07825 */ /* 0x008fc600078e02f4 */
[----:B------:R1:W-:Y:S04]  /*3e380*/  STL.64 [R1+0x3900], R210 ;  /* 0x003900d201007387 */ /* 0x0003e80000100a00 */
[----:B------:R3:W-:Y:S04]  /*3e390*/  STL.64 [R1+0x38f8], R208 ;  /* 0x0038f8d001007387 */ /* 0x0007e80000100a00 */
[----:B------:R-:W2:Y:S01]  /*3e3a0*/  LDL.LU R236, [R1+0x1174] ;  /* 0x0011740001ec7983 */ /* 0x000ea20000300800 */
[----:B-1----:R-:W-:-:S04]  /*3e3b0*/  IMAD.WIDE R210, R143, 0x4, R244 ;  /* 0x000000048fd27825 */ /* 0x002fc800078e02f4 */
[--C-:B---3--:R-:W-:Y:S01]  /*3e3c0*/  IMAD.WIDE R208, R229, 0x4, R244.reuse ;  /* 0x00000004e5d07825 */ /* 0x108fe200078e02f4 */
[----:B------:R1:W-:Y:S04]  /*3e3d0*/  STL.64 [R1+0x38f0], R210 ;  /* 0x0038f0d201007387 */ /* 0x0003e80000100a00 */
[----:B------:R3:W-:Y:S01]  /*3e3e0*/  STL.64 [R1+0x38e8], R208 ;  /* 0x0038e8d001007387 */ /* 0x0007e20000100a00 */
[----:B-1----:R-:W-:-:S04]  /*3e3f0*/  IMAD.WIDE R210, R140, 0x4, R244 ;  /* 0x000000048cd27825 */ /* 0x002fc800078e02f4 */
[--C-:B------:R-:W-:Y:S01]  /*3e400*/  IMAD.WIDE R212, R228, 0x4, R244.reuse ;  /* 0x00000004e4d47825 */ /* 0x100fe200078e02f4 */
[----:B------:R4:W-:Y:S03]  /*3e410*/  STL.64 [R1+0x38e0], R210 ;  /* 0x0038e0d201007387 */ /* 0x0009e60000100a00 */
[--C-:B---3--:R-:W-:Y:S01]  /*3e420*/  IMAD.WIDE R208, R141, 0x4, R244.reuse ;  /* 0x000000048dd07825 */ /* 0x108fe200078e02f4 */
[----:B------:R1:W-:Y:S04]  /*3e430*/  STL.64 [R1+0x38d8], R212 ;  /* 0x0038d8d401007387 */ /* 0x0003e80000100a00 */
[----:B------:R3:W-:Y:S01]  /*3e440*/  STL.64 [R1+0x38d0], R208 ;  /* 0x0038d0d001007387 */ /* 0x0007e20000100a00 */
[----:B----4-:R-:W-:-:S04]  /*3e450*/  IMAD.WIDE R210, R227, 0x4, R244 ;  /* 0x00000004e3d27825 */ /* 0x010fc800078e02f4 */
[--C-:B-1----:R-:W-:Y:S01]  /*3e460*/  IMAD.WIDE R212, R138, 0x4, R244.reuse ;  /* 0x000000048ad47825 */ /* 0x102fe200078e02f4 */
[----:B------:R1:W-:Y:S03]  /*3e470*/  STL.64 [R1+0x38c8], R210 ;  /* 0x0038c8d201007387 */ /* 0x0003e60000100a00 */
[--C-:B---3--:R-:W-:Y:S01]  /*3e480*/  IMAD.WIDE R208, R139, 0x4, R244.reuse ;  /* 0x000000048bd07825 */ /* 0x108fe200078e02f4 */
[----:B------:R-:W-:Y:S04]  /*3e490*/  STL.64 [R1+0x38c0], R212 ;  /* 0x0038c0d401007387 */ /* 0x000fe80000100a00 */
[----:B------:R-:W3:Y:S04]  /*3e4a0*/  LDL.LU R217, [R1+0x1190] ;  /* 0x0011900001d97983 */ /* 0x000ee80000300800 */
[----:B------:R4:W-:Y:S01]  /*3e4b0*/  STL.64 [R1+0x38b8], R208 ;  /* 0x0038b8d001007387 */ /* 0x0009e20000100a00 */
[----:B-1----:R-:W-:-:S05]  /*3e4c0*/  IMAD.WIDE R210, R225, 0x4, R244 ;  /* 0x00000004e1d27825 */ /* 0x002fca00078e02f4 */
[----:B------:R1:W-:Y:S04]  /*3e4d0*/  STL.64 [R1+0x38b0], R210 ;  /* 0x0038b0d201007387 */ /* 0x0003e80000100a00 */
[----:B------:R-:W3:Y:S01]  /*3e4e0*/  LDL.LU R216, [R1+0x118c] ;  /* 0x00118c0001d87983 */ /* 0x000ee20000300800 */
[----:B----4-:R-:W-:-:S05]  /*3e4f0*/  IMAD.WIDE R208, R136, 0x4, R244 ;  /* 0x0000000488d07825 */ /* 0x010fca00078e02f4 */
[----:B------:R4:W-:Y:S01]  /*3e500*/  STL.64 [R1+0x38a8], R208 ;  /* 0x0038a8d001007387 */ /* 0x0009e20000100a00 */
[----:B-1----:R-:W-:-:S04]  /*3e510*/  IMAD.WIDE R210, R224, 0x4, R244 ;  /* 0x00000004e0d27825 */ /* 0x002fc800078e02f4 */
[--C-:B------:R-:W-:Y:S01]  /*3e520*/  IMAD.WIDE R212, R134, 0x4, R244.reuse ;  /* 0x0000000486d47825 */ /* 0x100fe200078e02f4 */
[----:B------:R-:W-:Y:S03]  /*3e530*/  STL.64 [R1+0x38a0], R210 ;  /* 0x0038a0d201007387 */ /* 0x000fe60000100a00 */
[----:B----4-:R-:W-:-:S05]  /*3e540*/  IMAD.WIDE R208, R137, 0x4, R244 ;  /* 0x0000000489d07825 */ /* 0x010fca00078e02f4 */
[----:B------:R1:W-:Y:S04]  /*3e550*/  STL.64 [R1+0x3898], R208 ;  /* 0x003898d001007387 */ /* 0x0003e80000100a00 */
[----:B------:R4:W-:Y:S01]  /*3e560*/  STL.64 [R1+0x3890], R212 ;  /* 0x003890d401007387 */ /* 0x0009e20000100a00 */
[----:B-1----:R-:W-:-:S04]  /*3e570*/  IMAD.WIDE R208, R135, 0x4, R244 ;  /* 0x0000000487d07825 */ /* 0x002fc800078e02f4 */
[----:B------:R-:W-:-:S05]  /*3e580*/  IMAD.WIDE R210, R222, 0x4, R244 ;  /* 0x00000004ded27825 */ /* 0x000fca00078e02f4 */
[----:B------:R1:W-:Y:S04]  /*3e590*/  STL.64 [R1+0x3888], R210 ;  /* 0x003888d201007387 */ /* 0x0003e80000100a00 */
[----:B------:R1:W-:Y:S01]  /*3e5a0*/  STL.64 [R1+0x3880], R208 ;  /* 0x003880d001007387 */ /* 0x0003e20000100a00 */
[----:B----4-:R-:W-:-:S04]  /*3e5b0*/  IMAD.WIDE R212, R221, 0x4, R244 ;  /* 0x00000004ddd47825 */ /* 0x010fc800078e02f4 */
[--C-:B-1----:R-:W-:Y:S01]  /*3e5c0*/  IMAD.WIDE R210, R132, 0x4, R244.reuse ;  /* 0x0000000484d27825 */ /* 0x102fe200078e02f4 */
[----:B------:R-:W-:Y:S04]  /*3e5d0*/  STL.64 [R1+0x3878], R212 ;  /* 0x003878d401007387 */ /* 0x000fe80000100a00 */
[----:B------:R-:W4:Y:S04]  /*3e5e0*/  LDL.LU R215, [R1+0x11a4] ;  /* 0x0011a40001d77983 */ /* 0x000f280000300800 */
[----:B------:R1:W-:Y:S01]  /*3e5f0*/  STL.64 [R1+0x3870], R210 ;  /* 0x003870d201007387 */ /* 0x0003e20000100a00 */
[----:B------:R-:W-:-:S05]  /*3e600*/  IMAD.WIDE R208, R220, 0x4, R244 ;  /* 0x00000004dcd07825 */ /* 0x000fca00078e02f4 */
[----:B------:R1:W-:Y:S02]  /*3e610*/  STL.64 [R1+0x3808], R208 ;  /* 0x003808d001007387 */ /* 0x0003e40000100a00 */
[--C-:B-1----:R-:W-:Y:S02]  /*3e620*/  IMAD.WIDE R210, R133, 0x4, R244.reuse ;  /* 0x0000000485d27825 */ /* 0x102fe400078e02f4 */
[----:B------:R-:W3:Y:S04]  /*3e630*/  LDL.LU R214, [R1+0x11a0] ;  /* 0x0011a00001d67983 */ /* 0x000ee80000300800 */
[----:B------:R1:W-:Y:S01]  /*3e640*/  STL.64 [R1+0x3800], R210 ;  /* 0x003800d201007387 */ /* 0x0003e20000100a00 */
[----:B------:R-:W-:-:S03]  /*3e650*/  IMAD.WIDE R208, R219, 0x4, R244 ;  /* 0x00000004dbd07825 */ /* 0x000fc600078e02f4 */
[----:B------:R-:W3:Y:S04]  /*3e660*/  LDL.LU R213, [R1+0x119c] ;  /* 0x00119c0001d57983 */ /* 0x000ee80000300800 */
[----:B------:R1:W-:Y:S02]  /*3e670*/  STL.64 [R1+0x37f8], R208 ;  /* 0x0037f8d001007387 */ /* 0x0003e40000100a00 */
[--C-:B-1----:R-:W-:Y:S02]  /*3e680*/  IMAD.WIDE R210, R130, 0x4, R244.reuse ;  /* 0x0000000482d27825 */ /* 0x102fe400078e02f4 */
[----:B------:R-:W3:Y:S04]  /*3e690*/  LDL.LU R212, [R1+0x1198] ;  /* 0x0011980001d47983 */ /* 0x000ee80000300800 */
[----:B------:R1:W-:Y:S01]  /*3e6a0*/  STL.64 [R1+0x37f0], R210 ;  /* 0x0037f0d201007387 */ /* 0x0003e20000100a00 */
[----:B------:R-:W-:-:S03]  /*3e6b0*/  IMAD.WIDE R208, R131, 0x4, R244 ;  /* 0x0000000483d07825 */ /* 0x000fc600078e02f4 */
[----:B-1----:R-:W3:Y:S04]  /*3e6c0*/  LDL.LU R211, [R1+0x1194] ;  /* 0x0011940001d37983 */ /* 0x002ee80000300800 */
[----:B------:R1:W-:Y:S02]  /*3e6d0*/  STL.64 [R1+0x4410], R208 ;  /* 0x004410d001007387 */ /* 0x0003e40000100a00 */
[----:B-1----:R-:W-:-:S05]  /*3e6e0*/  IMAD.WIDE R208, R128, 0x4, R244 ;  /* 0x0000000480d07825 */ /* 0x002fca00078e02f4 */
[----:B------:R1:W-:Y:S04]  /*3e6f0*/  STL.64 [R1+0x4408], R208 ;  /* 0x004408d001007387 */ /* 0x0003e80000100a00 */
[----:B------:R-:W4:Y:S01]  /*3e700*/  LDL.LU R210, [R1+0xfb4] ;  /* 0x000fb40001d27983 */ /* 0x000f220000300800 */
[----:B-1----:R-:W-:-:S05]  /*3e710*/  IMAD.WIDE R208, R129, 0x4, R244 ;  /* 0x0000000481d07825 */ /* 0x002fca00078e02f4 */
[----:B------:R1:W-:Y:S02]  /*3e720*/  STL.64 [R1+0x4400], R208 ;  /* 0x004400d001007387 */ /* 0x0003e40000100a00 */
[----:B-1----:R-:W-:-:S05]  /*3e730*/  IMAD.WIDE R208, R126, 0x4, R244 ;  /* 0x000000047ed07825 */ /* 0x002fca00078e02f4 */
[----:B------:R1:W-:Y:S04]  /*3e740*/  STL.64 [R1+0x43f8], R208 ;  /* 0x0043f8d001007387 */ /* 0x0003e80000100a00 */
[----:B------:R-:W4:Y:S01]  /*3e750*/  LDL.LU R230, [R1+0xfb0] ;  /* 0x000fb00001e67983 */ /* 0x000f220000300800 */
        /* <DEDUP_REMOVED lines=10> */
[----:B--2---:R-:W-:-:S05]  /*3e800*/  IMAD.WIDE R208, R218, 0x4, R244 ;  /* 0x00000004dad07825 */ /* 0x004fca00078e02f4 */
        /* <DEDUP_REMOVED lines=17> */
[----:B---3--:R-:W-:-:S05]  /*3e920*/  IMAD.WIDE R208, R217, 0x4, R244 ;  /* 0x00000004d9d07825 */ /* 0x008fca00078e02f4 */
        /* <DEDUP_REMOVED lines=17> */
[----:B----4-:R-:W-:-:S05]  /*3ea40*/  IMAD.WIDE R208, R215, 0x4, R244 ;  /* 0x00000004d7d07825 */ /* 0x010fca00078e02f4 */
        /* <DEDUP_REMOVED lines=181> */
[----:B------:R-:W2:Y:S01]  /*3f5a0*/  LDL.LU R223, [R1+0x1120] ;  /* 0x0011200001df7983 */ /* 0x000ea20000300800 */
[----:B-1----:R-:W-:-:S05]  /*3f5b0*/  IMAD.WIDE R208, R68, 0x4, R244 ;  /* 0x0000000444d07825 */ /* 0x002fca00078e02f4 */
[----:B------:R1:W-:Y:S02]  /*3f5c0*/  STL.64 [R1+0x5ec8], R208 ;  /* 0x005ec8d001007387 */ /* 0x0003e40000100a00 */
[----:B-1----:R-:W-:-:S05]  /*3f5d0*/  IMAD.WIDE R208, R69, 0x4, R244 ;  /* 0x0000000445d07825 */ /* 0x002fca00078e02f4 */
[----:B------:R1:W-:Y:S04]  /*3f5e0*/  STL.64 [R1+0x5668], R208 ;  /* 0x005668d001007387 */ /* 0x0003e80000100a00 */
[----:B------:R-:W3:Y:S01]  /*3f5f0*/  LDL.LU R226, [R1+0x1140] ;  /* 0x0011400001e27983 */ /* 0x000ee20000300800 */
        /* <DEDUP_REMOVED lines=12> */
[----:B-1----:R-:W-:Y:S02]  /*3f6c0*/  IMAD.WIDE R208, R75, 0x4, R244 ;  /* 0x000000044bd07825 */ /* 0x002fe400078e02f4 */
[----:B------:R-:W4:Y:S04]  /*3f6d0*/  LDL.LU R245, [R1+0x1170] ;  /* 0x0011700001f57983 */ /* 0x000f280000300800 */
[----:B------:R1:W-:Y:S02]  /*3f6e0*/  STL.64 [R1+0x5608], R208 ;  /* 0x005608d001007387 */ /* 0x0003e40000100a00 */
[----:B-1----:R-:W-:-:S02]  /*3f6f0*/  IMAD.WIDE R208, R230, 0x4, R246 ;  /* 0x00000004e6d07825 */ /* 0x002fc400078e02f6 */
[----:B------:R-:W2:Y:S04]  /*3f700*/  LDL.LU R230, [R1+0xfe0] ;  /* 0x000fe00001e67983 */ /* 0x000ea80000300800 */
        /* <DEDUP_REMOVED lines=17> */
[----:B------:R1:W-:Y:S04]  /*3f820*/  STL.64 [R1+0x4120], R214 ;  /* 0x004120d601007387 */ /* 0x0003e80000100a00 */
[----:B-1----:R-:W2:Y:S01]  /*3f830*/  LDL.LU.64 R214, [R1+0xb060] ;  /* 0x00b0600001d67983 */ /* 0x002ea20000300a00 */
[----:B------:R-:W-:-:S05]  /*3f840*/  IMAD.WIDE R216, R217, 0x4, R246 ;  /* 0x00000004d9d87825 */ /* 0x000fca00078e02f6 */
[----:B------:R1:W-:Y:S02]  /*3f850*/  STL.64 [R1+0x4118], R216 ;  /* 0x004118d801007387 */ /* 0x0003e40000100a00 */
[--C-:B-1----:R-:W-:Y:S02]  /*3f860*/  IMAD.WIDE R216, R236, 0x4, R246.reuse ;  /* 0x00000004ecd87825 */ /* 0x102fe400078e02f6 */
[----:B------:R-:W3:Y:S04]  /*3f870*/  LDL.LU R236, [R1+0x1128] ;  /* 0x0011280001ec7983 */ /* 0x000ee80000300800 */
[----:B------:R1:W-:Y:S02]  /*3f880*/  STL.64 [R1+0x4110], R216 ;  /* 0x004110d801007387 */ /* 0x0003e40000100a00 */
[----:B-1----:R-:W-:-:S05]  /*3f890*/  IMAD.WIDE R216, R218, 0x4, R246 ;  /* 0x00000004dad87825 */ /* 0x002fca00078e02f6 */
[----:B------:R1:W-:Y:S01]  /*3f8a0*/  STL.64 [R1+0x4108], R216 ;  /* 0x004108d801007387 */ /* 0x0003e20000100a00 */
[----:B------:R-:W-:-:S04]  /*3f8b0*/  IMAD.WIDE R218, R219, 0x4, R246 ;  /* 0x00000004dbda7825 */ /* 0x000fc800078e02f6 */
[--C-:B-1----:R-:W-:Y:S02]  /*3f8c0*/  IMAD.WIDE R216, R239, 0x4, R246.reuse ;  /* 0x00000004efd87825 */ /* 0x102fe400078e02f6 */
[----:B------:R-:W3:Y:S04]  /*3f8d0*/  LDL.LU R239, [R1+0x1144] ;  /* 0x0011440001ef7983 */ /* 0x000ee80000300800 */
[----:B------:R2:W-:Y:S01]  /*3f8e0*/  STL.64 [R1+0x4078], R216 ;  /* 0x004078d801007387 */ /* 0x0005e20000100a00 */
[----:B----4-:R-:W-:-:S04]  /*3f8f0*/  IMAD.WIDE R244, R245, 0x4, R246 ;  /* 0x00000004f5f47825 */ /* 0x010fc800078e02f6 */
[--C-:B--2---:R-:W-:Y:S02]  /*3f900*/  IMAD.WIDE R216, R215, 0x4, R246.reuse ;  /* 0x00000004d7d87825 */ /* 0x104fe400078e02f6 */
[----:B------:R-:W2:Y:S04]  /*3f910*/  LDL.LU R215, [R1+0xb058] ;  /* 0x00b0580001d77983 */ /* 0x000ea80000300800 */
        /* <DEDUP_REMOVED lines=18> */
[----:B---3--:R-:W-:-:S04]  /*3fa40*/  IMAD.WIDE R224, R226, 0x4, R246 ;  /* 0x00000004e2e07825 */ /* 0x008fc800078e02f6 */
[--C-:B------:R-:W-:Y:S01]  /*3fa50*/  IMAD.WIDE R226, R227, 0x4, R246.reuse ;  /* 0x00000004e3e27825 */ /* 0x100fe200078e02f6 */
[----:B------:R1:W-:Y:S04]  /*3fa60*/  STL.64 [R1+0x37a8], R224 ;  /* 0x0037a8e001007387 */ /* 0x0003e80000100a00 */
[----:B-1----:R-:W3:Y:S04]  /*3fa70*/  LDL.LU.64 R224, [R1+0xb030] ;  /* 0x00b0300001e07983 */ /* 0x002ee80000300a00 */
        /* <DEDUP_REMOVED lines=11> */
[----:B-1----:R-:W2:Y:S04]  /*3fb30*/  LDL.LU.64 R82, [R1+0xb018] ;  /* 0x00b0180001527983 */ /* 0x002ea80000300a00 */
[----:B------:R1:W-:Y:S02]  /*3fb40*/  STL.64 [R1+0x3740], R244 ;  /* 0x003740f401007387 */ /* 0x0003e40000100a00 */
[----:B-1----:R-:W-:-:S02]  /*3fb50*/  IMAD.WIDE R244, R153, 0x4, R246 ;  /* 0x0000000499f47825 */ /* 0x002fc400078e02f6 */
[----:B------:R-:W2:Y:S04]  /*3fb60*/  LDL.LU R153, [R1+0xb010] ;  /* 0x00b0100001997983 */ /* 0x000ea80000300800 */
[----:B------:R1:W-:Y:S02]  /*3fb70*/  STL.64 [R1+0x3550], R244 ;  /* 0x003550f401007387 */ /* 0x0003e40000100a00 */
[--C-:B-1----:R-:W-:Y:S02]  /*3fb80*/  IMAD.WIDE R244, R150, 0x4, R246.reuse ;  /* 0x0000000496f47825 */ /* 0x102fe400078e02f6 */
[----:B------:R-:W2:Y:S04]  /*3fb90*/  LDL.LU R150, [R1+0xb00c] ;  /* 0x00b00c0001967983 */ /* 0x000ea80000300800 */
[----:B------:R1:W-:Y:S02]  /*3fba0*/  STL.64 [R1+0x3510], R244 ;  /* 0x003510f401007387 */ /* 0x0003e40000100a00 */
[----:B-1----:R-:W-:-:S04]  /*3fbb0*/  IMAD.WIDE R244, R230, 0x4, R246 ;  /* 0x00000004e6f47825 */ /* 0x002fc800078e02f6 */
[--C-:B------:R-:W-:Y:S01]  /*3fbc0*/  IMAD.WIDE R230, R231, 0x4, R246.reuse ;  /* 0x00000004e7e67825 */ /* 0x100fe200078e02f6 */
[----:B------:R1:W-:Y:S04]  /*3fbd0*/  STL.64 [R1+0x2e50], R244 ;  /* 0x002e50f401007387 */ /* 0x0003e80000100a00 */
[----:B------:R1:W-:Y:S02]  /*3fbe0*/  STL.64 [R1+0x2e48], R230 ;  /* 0x002e48e601007387 */ /* 0x0003e40000100a00 */
[----:B-1----:R-:W-:-:S04]  /*3fbf0*/  IMAD.WIDE R244, R232, 0x4, R246 ;  /* 0x00000004e8f47825 */ /* 0x002fc800078e02f6 */
[--C-:B------:R-:W-:Y:S01]  /*3fc00*/  IMAD.WIDE R230, R233, 0x4, R246.reuse ;  /* 0x00000004e9e67825 */ /* 0x100fe200078e02f6 */
[----:B------:R-:W-:Y:S03]  /*3fc10*/  STL.64 [R1+0x2e40], R244 ;  /* 0x002e40f401007387 */ /* 0x000fe60000100a00 */
[--C-:B------:R-:W-:Y:S01]  /*3fc20*/  IMAD.WIDE R232, R76, 0x4, R246.reuse ;  /* 0x000000044ce87825 */ /* 0x100fe200078e02f6 */
[----:B------:R1:W-:Y:S04]  /*3fc30*/  STL.64 [R1+0x2e38], R230 ;  /* 0x002e38e601007387 */ /* 0x0003e80000100a00 */
[----:B------:R4:W-:Y:S01]  /*3fc40*/  STL.64 [R1+0x2e30], R232 ;  /* 0x002e30e801007387 */ /* 0x0009e20000100a00 */
[----:B-1----:R-:W-:-:S03]  /*3fc50*/  IMAD.WIDE R230, R159, 0x4, R246 ;  /* 0x000000049fe67825 */ /* 0x002fc600078e02f6 */
[----:B------:R-:W2:Y:S01]  /*3fc60*/  LDL.LU R159, [R1+0x10a0] ;  /* 0x0010a000019f7983 */ /* 0x000ea20000300800 */
[----:B------:R-:W-:-:S05]  /*3fc70*/  IMAD.WIDE R76, R77, 0x4, R246 ;  /* 0x000000044d4c7825 */ /* 0x000fca00078e02f6 */
        /* <DEDUP_REMOVED lines=24> */
[----:B-1----:R-:W4:Y:S04]  /*3fe00*/  LDL.LU R76, [R1+0x10dc] ;  /* 0x0010dc00014c7983 */ /* 0x002f280000300800 */
[----:B------:R-:W-:Y:S04]  /*3fe10*/  STL.64 [R1+0x2dc8], R232 ;  /* 0x002dc8e801007387 */ /* 0x000fe80000100a00 */
[----:B------:R-:W3:Y:S04]  /*3fe20*/  LDL.LU R77, [R1+0x10d8] ;  /* 0x0010d800014d7983 */ /* 0x000ee80000300800 */
[----:B------:R1:W-:Y:S04]  /*3fe30*/  STL.64 [R1+0x2dc0], R230 ;  /* 0x002dc0e601007387 */ /* 0x0003e80000100a00 */
[----:B------:R-:W3:Y:S04]  /*3fe40*/  LDL.LU R234, [R1+0x10d4] ;  /* 0x0010d40001ea7983 */ /* 0x000ee80000300800 */
        /* <DEDUP_REMOVED lines=10> */
[----:B------:R-:W3:Y:S01]  /*3fef0*/  LDL.LU R158, [R1+0x109c] ;  /* 0x00109c00019e7983 */ /* 0x000ee20000300800 */
[----:B-1----:R-:W-:-:S04]  /*3ff00*/  IMAD.WIDE R230, R80, 0x4, R246 ;  /* 0x0000000450e67825 */ /* 0x002fc800078e02f6 */
[--C-:B------:R-:W-:Y:S01]  /*3ff10*/  IMAD.WIDE R80, R81, 0x4, R246.reuse ;  /* 0x0000000451507825 */ /* 0x100fe200078e02f6 */
[----:B------:R1:W-:Y:S03]  /*3ff20*/  STL.64 [R1+0x2db8], R230 ;  /* 0x002db8e601007387 */ /* 0x0003e60000100a00 */
[--C-:B------:R-:W-:Y:S01]  /*3ff30*/  IMAD.WIDE R232, R78, 0x4, R246.reuse ;  /* 0x000000044ee87825 */ /* 0x100fe200078e02f6 */
[----:B------:R-:W-:Y:S04]  /*3ff40*/  STL.64 [R1+0x2db0], R80 ;  /* 0x002db05001007387 */ /* 0x000fe80000100a00 */
[----:B------:R-:W-:Y:S01]  /*3ff50*/  STL.64 [R1+0x2da8], R232 ;  /* 0x002da8e801007387 */ /* 0x000fe20000100a00 */
[----:B-1----:R-:W-:-:S03]  /*3ff60*/  IMAD.WIDE R230, R116, 0x4, R246 ;  /* 0x0000000474e67825 */ /* 0x002fc600078e02f6 */
[----:B------:R-:W3:Y:S04]  /*3ff70*/  LDL.LU R116, [R1+0x1098] ;  /* 0x0010980001747983 */ /* 0x000ee80000300800 */
[----:B------:R1:W-:Y:S02]  /*3ff80*/  STL.64 [R1+0x1238], R230 ;  /* 0x001238e601007387 */ /* 0x0003e40000100a00 */
[----:B-1----:R-:W-:-:S04]  /*3ff90*/  IMAD.WIDE R230, R248, 0x4, R246 ;  /* 0x00000004f8e67825 */ /* 0x002fc800078e02f6 */
[--C-:B--2---:R-:W-:Y:S02]  /*3ffa0*/  IMAD.WIDE R80, R159, 0x4, R246.reuse ;  /* 0x000000049f507825 */ /* 0x104fe400078e02f6 */
[----:B------:R-:W2:Y:S04]  /*3ffb0*/  LDL.LU R159, [R1+0x102c] ;  /* 0x00102c00019f7983 */ /* 0x000ea80000300800 */
[----:B------:R1:W-:Y:S02]  /*3ffc0*/  STL.64 [R1+0x1230], R80 ;  /* 0x0012305001007387 */ /* 0x0003e40000100a00 */
[----:B-1----:R-:W-:-:S04]  /*3ffd0*/  IMAD.WIDE R80, R79, 0x4, R246 ;  /* 0x000000044f507825 */ /* 0x002fc800078e02f6 */
[--C-:B------:R-:W-:Y:S01]  /*3ffe0*/  IMAD.WIDE R78, R249, 0x4, R246.reuse ;  /* 0x00000004f94e7825 */ /* 0x100fe200078e02f6 */
[----:B------:R1:W-:Y:S04]  /*3fff0*/  STL.64 [R1+0x1228], R80 ;  /* 0x0012285001007387 */ /* 0x0003e80000100a00 */
[----:B------:R-:W-:Y:S01]  /*40000*/  STL.64 [R1+0x1220], R230 ;  /* 0x001220e601007387 */ /* 0x000fe20000100a00 */
[----:B-1----:R-:W-:-:S03]  /*40010*/  IMAD.WIDE R80, R118, 0x4, R246 ;  /* 0x0000000476507825 */ /* 0x002fc600078e02f6 */
[----:B------:R-:W2:Y:S04]  /*40020*/  LDL.LU R118, [R1+0x1028] ;  /* 0x0010280001767983 */ /* 0x000ea80000300800 */
[----:B------:R1:W-:Y:S04]  /*40030*/  STL.64 [R1+0x1218], R78 ;  /* 0x0012184e01007387 */ /* 0x0003e80000100a00 */
[----:B------:R1:W-:Y:S02]  /*40040*/  STL.64 [R1+0x1210], R80 ;  /* 0x0012105001007387 */ /* 0x0003e40000100a00 */
[----:B-1----:R-:W-:-:S04]  /*40050*/  IMAD.WIDE R78, R119, 0x4, R246 ;  /* 0x00000004774e7825 */ /* 0x002fc800078e02f6 */
[--C-:B------:R-:W-:Y:S02]  /*40060*/  IMAD.WIDE R80, R215, 0x4, R246.reuse ;  /* 0x00000004d7507825 */ /* 0x100fe400078e02f6 */
        /* <DEDUP_REMOVED lines=9> */
[----:B------:R1:W-:Y:S01]  /*40100*/  STL.64 [R1+0x11f0], R80 ;  /* 0x0011f05001007387 */ /* 0x0003e20000100a00 */
[----:B----4-:R-:W-:-:S04]  /*40110*/  IMAD.WIDE R78, R76, 0x4, R246 ;  /* 0x000000044c4e7825 */ /* 0x010fc800078e02f6 */
[--C-:B---3--:R-:W-:Y:S01]  /*40120*/  IMAD.WIDE R76, R77, 0x4, R246.reuse ;  /* 0x000000044d4c7825 */ /* 0x108fe200078e02f6 */
[----:B------:R3:W-:Y:S03]  /*40130*/  STL.64 [R1+0x11e8], R78 ;  /* 0x0011e84e01007387 */ /* 0x0007e60000100a00 */
[--C-:B-1----:R-:W-:Y:S01]  /*40140*/  IMAD.WIDE R80, R234, 0x4, R246.reuse ;  /* 0x00000004ea507825 */ /* 0x102fe200078e02f6 */
[----:B------:R1:W-:Y:S04]  /*40150*/  STL.64 [R1+0x11e0], R76 ;  /* 0x0011e04c01007387 */ /* 0x0003e80000100a00 */
        /* <DEDUP_REMOVED lines=18> */
[----:B------:R-:W-:Y:S01]  /*40280*/  STL.64 [R1+0x1190], R80 ;  /* 0x0011905001007387 */ /* 0x000fe20000100a00 */
[----:B-1----:R-:W-:-:S03]  /*40290*/  IMAD.WIDE R78, R117, 0x4, R246 ;  /* 0x00000004754e7825 */ /* 0x002fc600078e02f6 */
[----:B------:R-:W4:Y:S01]  /*402a0*/  LDL.LU R231, [R1+0x1038] ;  /* 0x0010380001e77983 */ /* 0x000f220000300800 */
[----:B---3--:R-:W-:-:S03]  /*402b0*/  IMAD.WIDE R76, R158, 0x4, R246 ;  /* 0x000000049e4c7825 */ /* 0x008fc600078e02f6 */
[----:B------:R1:W-:Y:S04]  /*402c0*/  STL.64 [R1+0x1188], R78 ;  /* 0x0011884e01007387 */ /* 0x0003e80000100a00 */
[----:B------:R-:W3:Y:S04]  /*402d0*/  LDL.LU R232, [R1+0x1034] ;  /* 0x0010340001e87983 */ /* 0x000ee80000300800 */
[----:B------:R2:W-:Y:S04]  /*402e0*/  STL.64 [R1+0x1180], R76 ;  /* 0x0011804c01007387 */ /* 0x0005e80000100a00 */
[----:B------:R-:W3:Y:S04]  /*402f0*/  LDL.LU R233, [R1+0x1058] ;  /* 0x0010580001e97983 */ /* 0x000ee80000300800 */
[----:B------:R-:W3:Y:S04]  /*40300*/  LDL.LU R117, [R1+0x1054] ;  /* 0x0010540001757983 */ /* 0x000ee80000300800 */
[----:B------:R-:W3:Y:S01]  /*40310*/  LDL.LU R158, [R1+0x1050] ;  /* 0x00105000019e7983 */ /* 0x000ee20000300800 */
[----:B-1----:R-:W-:-:S03]  /*40320*/  IMAD.WIDE R78, R116, 0x4, R246 ;  /* 0x00000004744e7825 */ /* 0x002fc600078e02f6 */
[----:B------:R-:W3:Y:S04]  /*40330*/  LDL.LU R80, [R1+0x104c] ;  /* 0x00104c0001507983 */ /* 0x000ee80000300800 */
[----:B------:R1:W-:Y:S04]  /*40340*/  STL.64 [R1+0x1178], R78 ;  /* 0x0011784e01007387 */ /* 0x0003e80000100a00 */
[----:B------:R-:W3:Y:S01]  /*40350*/  LDL.LU R81, [R1+0x1030] ;  /* 0x0010300001517983 */ /* 0x000ee20000300800 */
[----:B--2---:R-:W-:-:S05]  /*40360*/  IMAD.WIDE R76, R159, 0x4, R246 ;  /* 0x000000049f4c7825 */ /* 0x004fca00078e02f6 */
[----:B------:R2:W-:Y:S04]  /*40370*/  STL.64 [R1+0x1170], R76 ;  /* 0x0011704c01007387 */ /* 0x0005e80000100a00 */
[----:B-1----:R-:W3:Y:S04]  /*40380*/  LDL.LU R78, [R1+0x1048] ;  /* 0x00104800014e7983 */ /* 0x002ee80000300800 */
[----:B------:R-:W3:Y:S04]  /*40390*/  LDL.LU R159, [R1+0x1044] ;  /* 0x00104400019f7983 */ /* 0x000ee80000300800 */
[----:B------:R-:W3:Y:S04]  /*403a0*/  LDL.LU R79, [R1+0x1040] ;  /* 0x00104000014f7983 */ /* 0x000ee80000300800 */
[----:B------:R-:W3:Y:S01]  /*403b0*/  LDL.LU R248, [R1+0x1064] ;  /* 0x0010640001f87983 */ /* 0x000ee20000300800 */
[----:B--2---:R-:W-:-:S05]  /*403c0*/  IMAD.WIDE R76, R118, 0x4, R246 ;  /* 0x00000004764c7825 */ /* 0x004fca00078e02f6 */
[----:B------:R1:W-:Y:S04]  /*403d0*/  STL.64 [R1+0x1168], R76 ;  /* 0x0011684c01007387 */ /* 0x0003e80000100a00 */
[----:B------:R-:W2:Y:S04]  /*403e0*/  LDL.LU R249, [R1+0x1078] ;  /* 0x0010780001f97983 */ /* 0x000ea80000300800 */
[----:B------:R-:W2:Y:S04]  /*403f0*/  LDL.LU R118, [R1+0x1060] ;  /* 0x0010600001767983 */ /* 0x000ea80000300800 */
[----:B-1----:R-:W2:Y:S04]  /*40400*/  LDL.LU R76, [R1+0x105c] ;  /* 0x00105c00014c7983 */ /* 0x002ea80000300800 */
[----:B------:R-:W2:Y:S01]  /*40410*/  LDL.LU R77, [R1+0x1074] ;  /* 0x00107400014d7983 */ /* 0x000ea20000300800 */
[----:B------:R-:W-:-:S05]  /*40420*/  IMAD.WIDE R234, R119, 0x4, R246 ;  /* 0x0000000477ea7825 */ /* 0x000fca00078e02f6 */
[----:B------:R1:W-:Y:S04]  /*40430*/  STL.64 [R1+0x1160], R234 ;  /* 0x001160ea01007387 */ /* 0x0003e80000100a00 */
[----:B-1----:R-:W2:Y:S04]  /*40440*/  LDL.LU R234, [R1+0x1070] ;  /* 0x0010700001ea7983 */ /* 0x002ea80000300800 */
        /* <DEDUP_REMOVED lines=11> */
[----:B----4-:R-:W-:-:S05]  /*40500*/  IMAD.WIDE R244, R231, 0x4, R246 ;  /* 0x00000004e7f47825 */ /* 0x010fca00078e02f6 */
[----:B------:R1:W-:Y:S01]  /*40510*/  STL.64 [R1+0x1158], R244 ;  /* 0x001158f401007387 */ /* 0x0003e20000100a00 */
[----:B---3--:R-:W-:-:S05]  /*40520*/  IMAD.WIDE R230, R232, 0x4, R246 ;  /* 0x00000004e8e67825 */ /* 0x008fca00078e02f6 */
[----:B------:R3:W-:Y:S01]  /*40530*/  STL.64 [R1+0x1150], R230 ;  /* 0x001150e601007387 */ /* 0x0007e20000100a00 */
[----:B-1----:R-:W-:-:S04]  /*40540*/  IMAD.WIDE R244, R233, 0x4, R246 ;  /* 0x00000004e9f47825 */ /* 0x002fc800078e02f6 */
[--C-:B------:R-:W-:Y:S01]  /*40550*/  IMAD.WIDE R232, R117, 0x4, R246.reuse ;  /* 0x0000000475e87825 */ /* 0x100fe200078e02f6 */
[----:B------:R-:W-:Y:S04]  /*40560*/  STL.64 [R1+0x1148], R244 ;  /* 0x001148f401007387 */ /* 0x000fe80000100a00 */
[----:B------:R-:W4:Y:S01]  /*40570*/  LDL.LU R117, [R1+0x100c] ;  /* 0x00100c0001757983 */ /* 0x000f220000300800 */
[----:B---3--:R-:W-:-:S03]  /*40580*/  IMAD.WIDE R230, R158, 0x4, R246 ;  /* 0x000000049ee67825 */ /* 0x008fc600078e02f6 */
[----:B------:R1:W-:Y:S04]  /*40590*/  STL.64 [R1+0x1140], R232 ;  /* 0x001140e801007387 */ /* 0x0003e80000100a00 */
[----:B------:R-:W3:Y:S04]  /*405a0*/  LDL.LU R158, [R1+0x1008] ;  /* 0x00100800019e7983 */ /* 0x000ee80000300800 */
[----:B------:R1:W-:Y:S02]  /*405b0*/  STL.64 [R1+0x1138], R230 ;  /* 0x001138e601007387 */ /* 0x0003e40000100a00 */
[----:B-1----:R-:W-:-:S04]  /*405c0*/  IMAD.WIDE R232, R81, 0x4, R246 ;  /* 0x0000000451e87825 */ /* 0x002fc800078e02f6 */
[----:B------:R-:W-:-:S05]  /*405d0*/  IMAD.WIDE R230, R80, 0x4, R246 ;  /* 0x0000000450e67825 */ /* 0x000fca00078e02f6 */
[----:B------:R1:W-:Y:S04]  /*405e0*/  STL.64 [R1+0x1130], R230 ;  /* 0x001130e601007387 */ /* 0x0003e80000100a00 */
[----:B------:R-:W-:Y:S01]  /*405f0*/  STL.64 [R1+0x1128], R232 ;  /* 0x001128e801007387 */ /* 0x000fe20000100a00 */
[----:B------:R-:W-:-:S04]  /*40600*/  IMAD.WIDE R80, R78, 0x4, R246 ;  /* 0x000000044e507825 */ /* 0x000fc800078e02f6 */
[--C-:B-1----:R-:W-:Y:S02]  /*40610*/  IMAD.WIDE R230, R159, 0x4, R246.reuse ;  /* 0x000000049fe67825 */ /* 0x102fe400078e02f6 */
[----:B------:R-:W3:Y:S04]  /*40620*/  LDL.LU R159, [R1+0x1004] ;  /* 0x00100400019f7983 */ /* 0x000ee80000300800 */
[----:B------:R1:W-:Y:S04]  /*40630*/  STL.64 [R1+0x1120], R80 ;  /* 0x0011205001007387 */ /* 0x0003e80000100a00 */
[----:B------:R1:W-:Y:S02]  /*40640*/  STL.64 [R1+0x1118], R230 ;  /* 0x001118e601007387 */ /* 0x0003e40000100a00 */
[----:B-1----:R-:W-:-:S04]  /*40650*/  IMAD.WIDE R80, R79, 0x4, R246 ;  /* 0x000000044f507825 */ /* 0x002fc800078e02f6 */
[--C-:B------:R-:W-:Y:S01]  /*40660*/  IMAD.WIDE R230, R248, 0x4, R246.reuse ;  /* 0x00000004f8e67825 */ /* 0x100fe200078e02f6 */
[----:B------:R2:W-:Y:S04]  /*40670*/  STL.64 [R1+0x1110], R80 ;  /* 0x0011105001007387 */ /* 0x0005e80000100a00 */
[----:B------:R-:W-:Y:S01]  /*40680*/  STL.64 [R1+0x1108], R230 ;  /* 0x001108e601007387 */ /* 0x000fe20000100a00 */
[----:B--2---:R-:W-:-:S03]  /*40690*/  IMAD.WIDE R80, R118, 0x4, R246 ;  /* 0x0000000476507825 */ /* 0x004fc600078e02f6 */
[----:B------:R-:W2:Y:S01]  /*406a0*/  LDL.LU R118, [R1+0x1000] ;  /* 0x0010000001767983 */ /* 0x000ea20000300800 */
[----:B------:R-:W-:-:S05]  /*406b0*/  IMAD.WIDE R78, R249, 0x4, R246 ;  /* 0x00000004f94e7825 */ /* 0x000fca00078e02f6 */
[----:B------:R1:W-:Y:S04]  /*406c0*/  STL.64 [R1+0x1100], R78 ;  /* 0x0011004e01007387 */ /* 0x0003e80000100a00 */
[----:B------:R1:W-:Y:S02]  /*406d0*/  STL.64 [R1+0x10f8], R80 ;  /* 0x0010f85001007387 */ /* 0x0003e40000100a00 */
[----:B-1----:R-:W-:-:S04]  /*406e0*/  IMAD.WIDE R78, R76, 0x4, R246 ;  /* 0x000000044c4e7825 */ /* 0x002fc800078e02f6 */
[--C-:B------:R-:W-:Y:S01]  /*406f0*/  IMAD.WIDE R76, R77, 0x4, R246.reuse ;  /* 0x000000044d4c7825 */ /* 0x100fe200078e02f6 */
[----:B------:R1:W-:Y:S04]  /*40700*/  STL.64 [R1+0x10f0], R78 ;  /* 0x0010f04e01007387 */ /* 0x0003e80000100a00 */
[----:B------:R1:W-:Y:S01]  /*40710*/  STL.64 [R1+0x10e8], R76 ;  /* 0x0010e84c01007387 */ /* 0x0003e20000100a00 */
[----:B------:R-:W-:-:S04]  /*40720*/  IMAD.WIDE R80, R234, 0x4, R246 ;  /* 0x00000004ea507825 */ /* 0x000fc800078e02f6 */
[--C-:B-1----:R-:W-:Y:S01]  /*40730*/  IMAD.WIDE R78, R235, 0x4, R246.reuse ;  /* 0x00000004eb4e7825 */ /* 0x102fe200078e02f6 */
        /* <DEDUP_REMOVED lines=18> */
[----:B------:R-:W-:Y:S03]  /*40860*/  STL.64 [R1+0x1098], R80 ;  /* 0x0010985001007387 */ /* 0x000fe60000100a00 */
[--C-:B------:R-:W-:Y:S01]  /*40870*/  IMAD.WIDE R76, R119, 0x4, R246.reuse ;  /* 0x00000004774c7825 */ /* 0x100fe200078e02f6 */
[----:B------:R-:W2:Y:S04]  /*40880*/  LDL.LU R231, [R1+0xfec] ;  /* 0x000fec0001e77983 */ /* 0x000ea80000300800 */
[----:B------:R4:W-:Y:S04]  /*40890*/  STL.64 [R1+0x1090], R78 ;  /* 0x0010904e01007387 */ /* 0x0009e80000100a00 */
[----:B------:R-:W2:Y:S04]  /*408a0*/  LDL.LU R232, [R1+0xffc] ;  /* 0x000ffc0001e87983 */ /* 0x000ea80000300800 */
[----:B------:R3:W-:Y:S04]  /*408b0*/  STL.64 [R1+0x1088], R76 ;  /* 0x0010884c01007387 */ /* 0x0007e80000100a00 */
[----:B------:R-:W2:Y:S04]  /*408c0*/  LDL.LU R233, [R1+0xff8] ;  /* 0x000ff80001e97983 */ /* 0x000ea80000300800 */
[----:B------:R-:W2:Y:S04]  /*408d0*/  LDL.LU R116, [R1+0xff4] ;  /* 0x000ff40001747983 */ /* 0x000ea80000300800 */
[----:B------:R-:W2:Y:S01]  /*408e0*/  LDL.LU R119, [R1+0x1014] ;  /* 0x0010140001777983 */ /* 0x000ea20000300800 */
[----:B----4-:R-:W-:-:S03]  /*408f0*/  IMAD.WIDE R78, R117, 0x4, R246 ;  /* 0x00000004754e7825 */ /* 0x010fc600078e02f6 */
[----:B------:R-:W4:Y:S04]  /*40900*/  LDL.LU R80, [R1+0x1024] ;  /* 0x0010240001507983 */ /* 0x000f280000300800 */
[----:B------:R1:W-:Y:S01]  /*40910*/  STL.64 [R1+0x1080], R78 ;  /* 0x0010804e01007387 */ /* 0x0003e20000100a00 */
[----:B---3--:R-:W-:-:S03]  /*40920*/  IMAD.WIDE R76, R158, 0x4, R246 ;  /* 0x000000049e4c7825 */ /* 0x008fc600078e02f6 */
[----:B------:R-:W3:Y:S04]  /*40930*/  LDL.LU R81, [R1+0x1010] ;  /* 0x0010100001517983 */ /* 0x000ee80000300800 */
[----:B------:R1:W-:Y:S04]  /*40940*/  STL.64 [R1+0x1078], R76 ;  /* 0x0010784c01007387 */ /* 0x0003e80000100a00 */
[----:B-1----:R-:W4:Y:S04]  /*40950*/  LDL.LU R78, [R1+0x1020] ;  /* 0x00102000014e7983 */ /* 0x002f280000300800 */
[----:B------:R-:W4:Y:S04]  /*40960*/  LDL.LU R158, [R1+0x101c] ;  /* 0x00101c00019e7983 */ /* 0x000f280000300800 */
[----:B------:R-:W4:Y:S04]  /*40970*/  LDL.LU R79, [R1+0x1018] ;  /* 0x00101800014f7983 */ /* 0x000f280000300800 */
[----:B------:R-:W4:Y:S01]  /*40980*/  LDL.LU R248, [R1+0x1ae4] ;  /* 0x001ae40001f87983 */ /* 0x000f220000300800 */
[----:B------:R-:W-:-:S05]  /*40990*/  IMAD.WIDE R76, R159, 0x4, R246 ;  /* 0x000000049f4c7825 */ /* 0x000fca00078e02f6 */
[----:B------:R1:W-:Y:S04]  /*409a0*/  STL.64 [R1+0x1070], R76 ;  /* 0x0010704c01007387 */ /* 0x0003e80000100a00 */
[----:B------:R-:W4:Y:S04]  /*409b0*/  LDL.LU R249, [R1+0x1af8] ;  /* 0x001af80001f97983 */ /* 0x000f280000300800 */
[----:B------:R-:W4:Y:S04]  /*409c0*/  LDL.LU R159, [R1+0x1ae0] ;  /* 0x001ae000019f7983 */ /* 0x000f280000300800 */
[----:B-1----:R-:W4:Y:S04]  /*409d0*/  LDL.LU R76, [R1+0x1af4] ;  /* 0x001af400014c7983 */ /* 0x002f280000300800 */
[----:B------:R-:W4:Y:S01]  /*409e0*/  LDL.LU R77, [R1+0x1af0] ;  /* 0x001af000014d7983 */ /* 0x000f220000300800 */
[----:B--2---:R-:W-:-:S05]  /*409f0*/  IMAD.WIDE R234, R118, 0x4, R246 ;  /* 0x0000000476ea7825 */ /* 0x004fca00078e02f6 */
        /* <DEDUP_REMOVED lines=13> */
[----:B------:R-:W-:-:S05]  /*40ad0*/  IMAD.WIDE R244, R231, 0x4, R246 ;  /* 0x00000004e7f47825 */ /* 0x000fca00078e02f6 */
[----:B------:R1:W-:Y:S01]  /*40ae0*/  STL.64 [R1+0x1060], R244 ;  /* 0x001060f401007387 */ /* 0x0003e20000100a00 */
[----:B------:R-:W-:-:S05]  /*40af0*/  IMAD.WIDE R230, R232, 0x4, R246 ;  /* 0x00000004e8e67825 */ /* 0x000fca00078e02f6 */
[----:B------:R1:W-:Y:S02]  /*40b00*/  STL.64 [R1+0x1058], R230 ;  /* 0x001058e601007387 */ /* 0x0003e40000100a00 */
[----:B-1----:R-:W-:-:S04]  /*40b10*/  IMAD.WIDE R244, R233, 0x4, R246 ;  /* 0x00000004e9f47825 */ /* 0x002fc800078e02f6 */
[--C-:B------:R-:W-:Y:S01]  /*40b20*/  IMAD.WIDE R232, R116, 0x4, R246.reuse ;  /* 0x0000000474e87825 */ /* 0x100fe200078e02f6 */
[----:B------:R-:W-:Y:S04]  /*40b30*/  STL.64 [R1+0x1050], R244 ;  /* 0x001050f401007387 */ /* 0x000fe80000100a00 */
[----:B------:R-:W2:Y:S01]  /*40b40*/  LDL.LU R116, [R1+0xfc0] ;  /* 0x000fc00001747983 */ /* 0x000ea20000300800 */
[----:B------:R-:W-:-:S03]  /*40b50*/  IMAD.WIDE R230, R119, 0x4, R246 ;  /* 0x0000000477e67825 */ /* 0x000fc600078e02f6 */
[----:B------:R3:W-:Y:S04]  /*40b60*/  STL.64 [R1+0x1048], R232 ;  /* 0x001048e801007387 */ /* 0x0007e80000100a00 */
[----:B------:R-:W2:Y:S04]  /*40b70*/  LDL.LU R119, [R1+0x1b28] ;  /* 0x001b280001777983 */ /* 0x000ea80000300800 */
[----:B------:R4:W-:Y:S01]  /*40b80*/  STL.64 [R1+0x1040], R230 ;  /* 0x001040e601007387 */ /* 0x0009e20000100a00 */
[----:B---3--:R-:W-:-:S04]  /*40b90*/  IMAD.WIDE R232, R81, 0x4, R246 ;  /* 0x0000000451e87825 */ /* 0x008fc800078e02f6 */
[----:B----4-:R-:W-:-:S05]  /*40ba0*/  IMAD.WIDE R230, R80, 0x4, R246 ;  /* 0x0000000450e67825 */ /* 0x010fca00078e02f6 */
[----:B------:R1:W-:Y:S04]  /*40bb0*/  STL.64 [R1+0x1038], R230 ;  /* 0x001038e601007387 */ /* 0x0003e80000100a00 */
[----:B------:R-:W-:Y:S01]  /*40bc0*/  STL.64 [R1+0x1030], R232 ;  /* 0x001030e801007387 */ /* 0x000fe20000100a00 */
[----:B-1----:R-:W-:-:S03]  /*40bd0*/  IMAD.WIDE R230, R158, 0x4, R246 ;  /* 0x000000049ee67825 */ /* 0x002fc600078e02f6 */
[----:B------:R-:W3:Y:S01]  /*40be0*/  LDL.LU R158, [R1+0xfc8] ;  /* 0x000fc800019e7983 */ /* 0x000ee20000300800 */
[----:B------:R-:W-:-:S05]  /*40bf0*/  IMAD.WIDE R80, R78, 0x4, R246 ;  /* 0x000000044e507825 */ /* 0x000fca00078e02f6 */
[----:B------:R1:W-:Y:S04]  /*40c00*/  STL.64 [R1+0x1028], R80 ;  /* 0x0010285001007387 */ /* 0x0003e80000100a00 */
[----:B------:R4:W-:Y:S01]  /*40c10*/  STL.64 [R1+0x1020], R230 ;  /* 0x001020e601007387 */ /* 0x0009e20000100a00 */
[----:B-1----:R-:W-:-:S04]  /*40c20*/  IMAD.WIDE R80, R79, 0x4, R246 ;  /* 0x000000044f507825 */ /* 0x002fc800078e02f6 */
[--C-:B----4-:R-:W-:Y:S01]  /*40c30*/  IMAD.WIDE R230, R248, 0x4, R246.reuse ;  /* 0x00000004f8e67825 */ /* 0x110fe200078e02f6 */
[----:B------:R1:W-:Y:S04]  /*40c40*/  STL.64 [R1+0x1018], R80 ;  /* 0x0010185001007387 */ /* 0x0003e80000100a00 */
[----:B------:R-:W-:Y:S01]  /*40c50*/  STL.64 [R1+0x1010], R230 ;  /* 0x001010e601007387 */ /* 0x000fe20000100a00 */
[----:B-1----:R-:W-:-:S03]  /*40c60*/  IMAD.WIDE R80, R159, 0x4, R246 ;  /* 0x000000049f507825 */ /* 0x002fc600078e02f6 */
[----:B------:R-:W4:Y:S01]  /*40c70*/  LDL.LU R159, [R1+0x1b30] ;  /* 0x001b3000019f7983 */ /* 0x000f220000300800 */
[----:B------:R-:W-:-:S05]  /*40c80*/  IMAD.WIDE R78, R249, 0x4, R246 ;  /* 0x00000004f94e7825 */ /* 0x000fca00078e02f6 */
[----:B------:R1:W-:Y:S04]  /*40c90*/  STL.64 [R1+0x1008], R78 ;  /* 0x0010084e01007387 */ /* 0x0003e80000100a00 */
[----:B------:R2:W-:Y:S01]  /*40ca0*/  STL.64 [R1+0x1000], R80 ;  /* 0x0010005001007387 */ /* 0x0005e20000100a00 */
[----:B-1----:R-:W-:-:S04]  /*40cb0*/  IMAD.WIDE R78, R76, 0x4, R246 ;  /* 0x000000044c4e7825 */ /* 0x002fc800078e02f6 */
[--C-:B------:R-:W-:Y:S01]  /*40cc0*/  IMAD.WIDE R76, R77, 0x4, R246.reuse ;  /* 0x000000044d4c7825 */ /* 0x100fe200078e02f6 */
[----:B------:R1:W-:Y:S04]  /*40cd0*/  STL.64 [R1+0xff8], R78 ;  /* 0x000ff84e01007387 */ /* 0x0003e80000100a00 */
[----:B------:R1:W-:Y:S01]  /*40ce0*/  STL.64 [R1+0xff0], R76 ;  /* 0x000ff04c01007387 */ /* 0x0003e20000100a00 */
[----:B--2---:R-:W-:-:S04]  /*40cf0*/  IMAD.WIDE R80, R234, 0x4, R246 ;  /* 0x00000004ea507825 */ /* 0x004fc800078e02f6 */
[--C-:B-1----:R-:W-:Y:S01]  /*40d00*/  IMAD.WIDE R78, R235, 0x4, R246.reuse ;  /* 0x00000004eb4e7825 */ /* 0x102fe200078e02f6 */
[----:B------:R1:W-:Y:S03]  /*40d10*/  STL.64 [R1+0xfe8], R80 ;  /* 0x000fe85001007387 */ /* 0x0003e60000100a00 */
[--C-:B------:R-:W-:Y:S01]  /*40d20*/  IMAD.WIDE R76, R236, 0x4, R246.reuse ;  /* 0x00000004ec4c7825 */ /* 0x100fe200078e02f6 */
[----:B------:R2:W-:Y:S04]  /*40d30*/  STL.64 [R1+0xfe0], R78 ;  /* 0x000fe04e01007387 */ /* 0x0005e80000100a00 */
[----:B------:R2:W-:Y:S01]  /*40d40*/  STL.64 [R1+0xfb0], R76 ;  /* 0x000fb04c01007387 */ /* 0x0005e20000100a00 */
        /* <DEDUP_REMOVED lines=16> */
[----:B------:R-:W2:Y:S04]  /*40e50*/  LDL.LU R231, [R1+0xfd0] ;  /* 0x000fd00001e77983 */ /* 0x000ea80000300800 */
[----:B------:R1:W-:Y:S04]  /*40e60*/  STL.64 [R1+0xee0], R78 ;  /* 0x000ee04e01007387 */ /* 0x0003e80000100a00 */
[----:B------:R-:W2:Y:S04]  /*40e70*/  LDL.LU R232, [R1+0x1b38] ;  /* 0x001b380001e87983 */ /* 0x000ea80000300800 */
[----:B------:R1:W-:Y:S04]  /*40e80*/  STL.64 [R1+0xfb8], R76 ;  /* 0x000fb84c01007387 */ /* 0x0003e80000100a00 */
[----:B------:R-:W2:Y:S04]  /*40e90*/  LDL.LU R233, [R1+0xfd8] ;  /* 0x000fd80001e97983 */ /* 0x000ea80000300800 */
[----:B------:R-:W2:Y:S04]  /*40ea0*/  LDL.LU R117, [R1+0x1b44] ;  /* 0x001b440001757983 */ /* 0x000ea80000300800 */
[----:B------:R-:W2:Y:S04]  /*40eb0*/  LDL.LU R118, [R1+0xfac] ;  /* 0x000fac0001767983 */ /* 0x000ea80000300800 */
[----:B-1----:R-:W2:Y:S01]  /*40ec0*/  LDL.LU R80, [R1+0xfa8] ;  /* 0x000fa80001507983 */ /* 0x002ea20000300800 */
[----:B------:R-:W-:-:S05]  /*40ed0*/  IMAD.WIDE R78, R116, 0x4, R246 ;  /* 0x00000004744e7825 */ /* 0x000fca00078e02f6 */
[----:B------:R1:W-:Y:S01]  /*40ee0*/  STL.64 [R1+0xed0], R78 ;  /* 0x000ed04e01007387 */ /* 0x0003e20000100a00 */
[----:B------:R-:W-:-:S03]  /*40ef0*/  IMAD.WIDE R76, R119, 0x4, R246 ;  /* 0x00000004774c7825 */ /* 0x000fc600078e02f6 */
[----:B------:R-:W2:Y:S04]  /*40f00*/  LDL.LU R81, [R1+0xfa4] ;  /* 0x000fa40001517983 */ /* 0x000ea80000300800 */
[----:B------:R3:W-:Y:S04]  /*40f10*/  STL.64 [R1+0xfc0], R76 ;  /* 0x000fc04c01007387 */ /* 0x0007e80000100a00 */
[----:B-1----:R-:W2:Y:S04]  /*40f20*/  LDL.LU R78, [R1+0xd70] ;  /* 0x000d7000014e7983 */ /* 0x002ea80000300800 */
[----:B------:R-:W2:Y:S04]  /*40f30*/  LDL.LU R119, [R1+0xd68] ;  /* 0x000d680001777983 */ /* 0x000ea80000300800 */
[----:B------:R-:W2:Y:S04]  /*40f40*/  LDL.LU R79, [R1+0xd60] ;  /* 0x000d6000014f7983 */ /* 0x000ea80000300800 */
[----:B------:R-:W2:Y:S01]  /*40f50*/  LDL.LU R248, [R1+0xd58] ;  /* 0x000d580001f87983 */ /* 0x000ea20000300800 */
[----:B---3--:R-:W-:-:S05]  /*40f60*/  IMAD.WIDE R76, R158, 0x4, R246 ;  /* 0x000000049e4c7825 */ /* 0x008fca00078e02f6 */
[----:B------:R1:W-:Y:S04]  /*40f70*/  STL.64 [R1+0xec8], R76 ;  /* 0x000ec84c01007387 */ /* 0x0003e80000100a00 */
[----:B------:R-:W3:Y:S04]  /*40f80*/  LDL.LU R249, [R1+0xd50] ;  /* 0x000d500001f97983 */ /* 0x000ee80000300800 */
[----:B------:R-:W3:Y:S04]  /*40f90*/  LDL.LU R158, [R1+0xd48] ;  /* 0x000d4800019e7983 */ /* 0x000ee80000300800 */
[----:B-1----:R-:W3:Y:S04]  /*40fa0*/  LDL.LU R76, [R1+0xd40] ;  /* 0x000d4000014c7983 */ /* 0x002ee80000300800 */
[----:B------:R-:W3:Y:S01]  /*40fb0*/  LDL.LU R77, [R1+0xd38] ;  /* 0x000d3800014d7983 */ /* 0x000ee20000300800 */
[----:B----4-:R-:W-:-:S05]  /*40fc0*/  IMAD.WIDE R234, R159, 0x4, R246 ;  /* 0x000000049fea7825 */ /* 0x010fca00078e02f6 */
[----:B------:R1:W-:Y:S04]  /*40fd0*/  STL.64 [R1+0xfc8], R234 ;  /* 0x000fc8ea01007387 */ /* 0x0003e80000100a00 */
[----:B-1----:R-:W4:Y:S04]  /*40fe0*/  LDL.LU R234, [R1+0xd30] ;  /* 0x000d300001ea7983 */ /* 0x002f280000300800 */
        /* <DEDUP_REMOVED lines=11> */
[----:B--2---:R-:W-:-:S05]  /*410a0*/  IMAD.WIDE R244, R231, 0x4, R246 ;  /* 0x00000004e7f47825 */ /* 0x004fca00078e02f6 */
[----:B------:R1:W-:Y:S01]  /*410b0*/  STL.64 [R1+0xec0], R244 ;  /* 0x000ec0f401007387 */ /* 0x0003e20000100a00 */
[----:B------:R-:W-:-:S05]  /*410c0*/  IMAD.WIDE R230, R232, 0x4, R246 ;  /* 0x00000004e8e67825 */ /* 0x000fca00078e02f6 */
[----:B------:R2:W-:Y:S01]  /*410d0*/  STL.64 [R1+0xfd0], R230 ;  /* 0x000fd0e601007387 */ /* 0x0005e20000100a00 */
[----:B-1----:R-:W-:-:S04]  /*410e0*/  IMAD.WIDE R244, R233, 0x4, R246 ;  /* 0x00000004e9f47825 */ /* 0x002fc800078e02f6 */
[--C-:B------:R-:W-:Y:S01]  /*410f0*/  IMAD.WIDE R232, R117, 0x4, R246.reuse ;  /* 0x0000000475e87825 */ /* 0x100fe200078e02f6 */
[----:B------:R-:W-:Y:S04]  /*41100*/  STL.64 [R1+0xeb8], R244 ;  /* 0x000eb8f401007387 */ /* 0x000fe80000100a00 */
[----:B------:R-:W4:Y:S01]  /*41110*/  LDL.LU R117, [R1+0x1bb0] ;  /* 0x001bb00001757983 */ /* 0x000f220000300800 */
[----:B--2---:R-:W-:-:S03]  /*41120*/  IMAD.WIDE R230, R118, 0x4, R246 ;  /* 0x0000000476e67825 */ /* 0x004fc600078e02f6 */
[----:B------:R-:W-:Y:S04]  /*41130*/  STL.64 [R1+0xfd8], R232 ;  /* 0x000fd8e801007387 */ /* 0x000fe80000100a00 */
[----:B------:R-:W2:Y:S04]  /*41140*/  LDL.LU R118, [R1+0x1b68] ;  /* 0x001b680001767983 */ /* 0x000ea80000300800 */
[----:B------:R1:W-:Y:S02]  /*41150*/  STL.64 [R1+0xeb0], R230 ;  /* 0x000eb0e601007387 */ /* 0x0003e40000100a00 */
[----:B-1----:R-:W-:-:S05]  /*41160*/  IMAD.WIDE R230, R80, 0x4, R246 ;  /* 0x0000000450e67825 */ /* 0x002fca00078e02f6 */
[----:B------:R1:W-:Y:S01]  /*41170*/  STL.64 [R1+0xea8], R230 ;  /* 0x000ea8e601007387 */ /* 0x0003e20000100a00 */
[----:B------:R-:W-:-:S05]  /*41180*/  IMAD.WIDE R232, R81, 0x4, R246 ;  /* 0x0000000451e87825 */ /* 0x000fca00078e02f6 */
[----:B------:R-:W-:Y:S01]  /*41190*/  STL.64 [R1+0xea0], R232 ;  /* 0x000ea0e801007387 */ /* 0x000fe20000100a00 */
[----:B-1----:R-:W-:-:S03]  /*411a0*/  IMAD.WIDE R230, R119, 0x4, R246 ;  /* 0x0000000477e67825 */ /* 0x002fc600078e02f6 */
[----:B------:R-:W2:Y:S01]  /*411b0*/  LDL.LU R119, [R1+0x1b64] ;  /* 0x001b640001777983 */ /* 0x000ea20000300800 */
[----:B------:R-:W-:-:S05]  /*411c0*/  IMAD.WIDE R80, R78, 0x4, R246 ;  /* 0x000000044e507825 */ /* 0x000fca00078e02f6 */
[----:B------:R1:W-:Y:S04]  /*411d0*/  STL.64 [R1+0xe98], R80 ;  /* 0x000e985001007387 */ /* 0x0003e80000100a00 */
[----:B------:R1:W-:Y:S02]  /*411e0*/  STL.64 [R1+0xe90], R230 ;  /* 0x000e90e601007387 */ /* 0x0003e40000100a00 */
[----:B-1----:R-:W-:-:S04]  /*411f0*/  IMAD.WIDE R80, R79, 0x4, R246 ;  /* 0x000000044f507825 */ /* 0x002fc800078e02f6 */
[--C-:B------:R-:W-:Y:S01]  /*41200*/  IMAD.WIDE R230, R248, 0x4, R246.reuse ;  /* 0x00000004f8e67825 */ /* 0x100fe200078e02f6 */
[----:B------:R3:W-:Y:S04]  /*41210*/  STL.64 [R1+0xe88], R80 ;  /* 0x000e885001007387 */ /* 0x0007e80000100a00 */
[----:B------:R-:W-:Y:S01]  /*41220*/  STL.64 [R1+0xe80], R230 ;  /* 0x000e80e601007387 */ /* 0x000fe20000100a00 */
[----:B---3--:R-:W-:-:S03]  /*41230*/  IMAD.WIDE R80, R158, 0x4, R246 ;  /* 0x000000049e507825 */ /* 0x008fc600078e02f6 */
[----:B------:R-:W3:Y:S01]  /*41240*/  LDL.LU R158, [R1+0x1bbc] ;  /* 0x001bbc00019e7983 */ /* 0x000ee20000300800 */
[----:B------:R-:W-:-:S05]  /*41250*/  IMAD.WIDE R78, R249, 0x4, R246 ;  /* 0x00000004f94e7825 */ /* 0x000fca00078e02f6 */
[----:B------:R1:W-:Y:S04]  /*41260*/  STL.64 [R1+0xe78], R78 ;  /* 0x000e784e01007387 */ /* 0x0003e80000100a00 */
[----:B------:R4:W-:Y:S01]  /*41270*/  STL.64 [R1+0xe70], R80 ;  /* 0x000e705001007387 */ /* 0x0009e20000100a00 */
[----:B-1----:R-:W-:-:S04]  /*41280*/  IMAD.WIDE R78, R76, 0x4, R246 ;  /* 0x000000044c4e7825 */ /* 0x002fc800078e02f6 */
[--C-:B------:R-:W-:Y:S01]  /*41290*/  IMAD.WIDE R76, R77, 0x4, R246.reuse ;  /* 0x000000044d4c7825 */ /* 0x100fe200078e02f6 */
[----:B------:R1:W-:Y:S04]  /*412a0*/  STL.64 [R1+0xe68], R78 ;  /* 0x000e684e01007387 */ /* 0x0003e80000100a00 */
[----:B------:R1:W-:Y:S01]  /*412b0*/  STL.64 [R1+0xe60], R76 ;  /* 0x000e604c01007387 */ /* 0x0003e20000100a00 */
        /* <DEDUP_REMOVED lines=22> */
[----:B------:R-:W4:Y:S04]  /*41420*/  LDL.LU R231, [R1+0x1bc0] ;  /* 0x001bc00001e77983 */ /* 0x000f280000300800 */
[----:B------:R1:W-:Y:S04]  /*41430*/  STL.64 [R1+0xe08], R78 ;  /* 0x000e084e01007387 */ /* 0x0003e80000100a00 */
[----:B------:R-:W4:Y:S04]  /*41440*/  LDL.LU R232, [R1+0x1b5c] ;  /* 0x001b5c0001e87983 */ /* 0x000f280000300800 */
[----:B------:R2:W-:Y:S04]  /*41450*/  STL.64 [R1+0xe00], R76 ;  /* 0x000e004c01007387 */ /* 0x0005e80000100a00 */
[----:B------:R-:W4:Y:S04]  /*41460*/  LDL.LU R233, [R1+0x1bcc] ;  /* 0x001bcc0001e97983 */ /* 0x000f280000300800 */
[----:B------:R-:W4:Y:S04]  /*41470*/  LDL.LU R116, [R1+0x1bd0] ;  /* 0x001bd00001747983 */ /* 0x000f280000300800 */
[----:B------:R-:W4:Y:S04]  /*41480*/  LDL.LU R159, [R1+0x1b4c] ;  /* 0x001b4c00019f7983 */ /* 0x000f280000300800 */
[----:B-1----:R-:W4:Y:S01]  /*41490*/  LDL.LU R80, [R1+0x1b18] ;  /* 0x001b180001507983 */ /* 0x002f220000300800 */
[----:B------:R-:W-:-:S05]  /*414a0*/  IMAD.WIDE R78, R117, 0x4, R246 ;  /* 0x00000004754e7825 */ /* 0x000fca00078e02f6 */
[----:B------:R1:W-:Y:S01]  /*414b0*/  STL.64 [R1+0xfa8], R78 ;  /* 0x000fa84e01007387 */ /* 0x0003e20000100a00 */
[----:B--2---:R-:W-:-:S03]  /*414c0*/  IMAD.WIDE R76, R118, 0x4, R246 ;  /* 0x00000004764c7825 */ /* 0x004fc600078e02f6 */
[----:B------:R-:W2:Y:S04]  /*414d0*/  LDL.LU R81, [R1+0x1adc] ;  /* 0x001adc0001517983 */ /* 0x000ea80000300800 */
[----:B------:R1:W-:Y:S04]  /*414e0*/  STL.64 [R1+0xf98], R76 ;  /* 0x000f984c01007387 */ /* 0x0003e80000100a00 */
[----:B-1----:R-:W2:Y:S04]  /*414f0*/  LDL.LU R78, [R1+0x1ac8] ;  /* 0x001ac800014e7983 */ /* 0x002ea80000300800 */
[----:B------:R-:W2:Y:S04]  /*41500*/  LDL.LU R117, [R1+0x1ab4] ;  /* 0x001ab40001757983 */ /* 0x000ea80000300800 */
[----:B------:R-:W2:Y:S04]  /*41510*/  LDL.LU R79, [R1+0x1aa4] ;  /* 0x001aa400014f7983 */ /* 0x000ea80000300800 */
[----:B------:R-:W2:Y:S01]  /*41520*/  LDL.LU R248, [R1+0x1a98] ;  /* 0x001a980001f87983 */ /* 0x000ea20000300800 */
[----:B------:R-:W-:-:S05]  /*41530*/  IMAD.WIDE R76, R119, 0x4, R246 ;  /* 0x00000004774c7825 */ /* 0x000fca00078e02f6 */
[----:B------:R1:W-:Y:S04]  /*41540*/  STL.64 [R1+0xf80], R76 ;  /* 0x000f804c01007387 */ /* 0x0003e80000100a00 */
[----:B------:R-:W2:Y:S04]  /*41550*/  LDL.LU R249, [R1+0xd8c] ;  /* 0x000d8c0001f97983 */ /* 0x000ea80000300800 */
[----:B------:R-:W2:Y:S04]  /*41560*/  LDL.LU R118, [R1+0xd84] ;  /* 0x000d840001767983 */ /* 0x000ea80000300800 */
[----:B-1----:R-:W2:Y:S04]  /*41570*/  LDL.LU R76, [R1+0xd80] ;  /* 0x000d8000014c7983 */ /* 0x002ea80000300800 */
[----:B------:R-:W2:Y:S01]  /*41580*/  LDL.LU R77, [R1+0xd78] ;  /* 0x000d7800014d7983 */ /* 0x000ea20000300800 */
[----:B---3--:R-:W-:-:S05]  /*41590*/  IMAD.WIDE R234, R158, 0x4, R246 ;  /* 0x000000049eea7825 */ /* 0x008fca00078e02f6 */
[----:B------:R1:W-:Y:S04]  /*415a0*/  STL.64 [R1+0xf68], R234 ;  /* 0x000f68ea01007387 */ /* 0x0003e80000100a00 */
[----:B-1----:R-:W3:Y:S04]  /*415b0*/  LDL.LU R234, [R1+0xd74] ;  /* 0x000d740001ea7983 */ /* 0x002ee80000300800 */
        /* <DEDUP_REMOVED lines=11> */
[----:B----4-:R-:W-:-:S05]  /*41670*/  IMAD.WIDE R244, R231, 0x4, R246 ;  /* 0x00000004e7f47825 */ /* 0x010fca00078e02f6 */
[----:B------:R1:W-:Y:S01]  /*41680*/  STL.64 [R1+0xf50], R244 ;  /* 0x000f50f401007387 */ /* 0x0003e20000100a00 */
[----:B------:R-:W-:-:S05]  /*41690*/  IMAD.WIDE R230, R232, 0x4, R246 ;  /* 0x00000004e8e67825 */ /* 0x000fca00078e02f6 */
[----:B------:R4:W-:Y:S01]  /*416a0*/  STL.64 [R1+0xf38], R230 ;  /* 0x000f38e601007387 */ /* 0x0009e20000100a00 */
[----:B-1----:R-:W-:-:S04]  /*416b0*/  IMAD.WIDE R244, R233, 0x4, R246 ;  /* 0x00000004e9f47825 */ /* 0x002fc800078e02f6 */
[--C-:B------:R-:W-:Y:S01]  /*416c0*/  IMAD.WIDE R232, R116, 0x4, R246.reuse ;  /* 0x0000000474e87825 */ /* 0x100fe200078e02f6 */
[----:B------:R-:W-:Y:S03]  /*416d0*/  STL.64 [R1+0xf20], R244 ;  /* 0x000f20f401007387 */ /* 0x000fe60000100a00 */
[--C-:B----4-:R-:W-:Y:S01]  /*416e0*/  IMAD.WIDE R230, R159, 0x4, R246.reuse ;  /* 0x000000049fe67825 */ /* 0x110fe200078e02f6 */
[----:B------:R-:W4:Y:S04]  /*416f0*/  LDL.LU R116, [R1+0xcdc] ;  /* 0x000cdc0001747983 */ /* 0x000f280000300800 */
[----:B------:R-:W-:Y:S04]  /*41700*/  STL.64 [R1+0xf08], R232 ;  /* 0x000f08e801007387 */ /* 0x000fe80000100a00 */
[----:B------:R-:W4:Y:S04]  /*41710*/  LDL.LU R159, [R1+0xcb4] ;  /* 0x000cb400019f7983 */ /* 0x000f280000300800 */
[----:B------:R1:W-:Y:S02]  /*41720*/  STL.64 [R1+0xef0], R230 ;  /* 0x000ef0e601007387 */ /* 0x0003e40000100a00 */
[----:B-1----:R-:W-:-:S04]  /*41730*/  IMAD.WIDE R230, R80, 0x4, R246 ;  /* 0x0000000450e67825 */ /* 0x002fc800078e02f6 */
[--C-:B--2---:R-:W-:Y:S01]  /*41740*/  IMAD.WIDE R232, R81, 0x4, R246.reuse ;  /* 0x0000000451e87825 */ /* 0x104fe200078e02f6 */
[----:B------:R1:W-:Y:S04]  /*41750*/  STL.64 [R1+0xdf0], R230 ;  /* 0x000df0e601007387 */ /* 0x0003e80000100a00 */
[----:B------:R-:W-:Y:S01]  /*41760*/  STL.64 [R1+0xde0], R232 ;  /* 0x000de0e801007387 */ /* 0x000fe20000100a00 */
[----:B------:R-:W-:-:S04]  /*41770*/  IMAD.WIDE R80, R78, 0x4, R246 ;  /* 0x000000044e507825 */ /* 0x000fc800078e02f6 */
[--C-:B-1----:R-:W-:Y:S02]  /*41780*/  IMAD.WIDE R230, R117, 0x4, R246.reuse ;  /* 0x0000000475e67825 */ /* 0x102fe400078e02f6 */
[----:B------:R-:W2:Y:S04]  /*41790*/  LDL.LU R117, [R1+0xc90] ;  /* 0x000c900001757983 */ /* 0x000ea80000300800 */
[----:B------:R1:W-:Y:S04]  /*417a0*/  STL.64 [R1+0xdd8], R80 ;  /* 0x000dd85001007387 */ /* 0x0003e80000100a00 */
[----:B------:R1:W-:Y:S02]  /*417b0*/  STL.64 [R1+0xdd0], R230 ;  /* 0x000dd0e601007387 */ /* 0x0003e40000100a00 */
[----:B-1----:R-:W-:-:S04]  /*417c0*/  IMAD.WIDE R80, R79, 0x4, R246 ;  /* 0x000000044f507825 */ /* 0x002fc800078e02f6 */
[--C-:B------:R-:W-:Y:S01]  /*417d0*/  IMAD.WIDE R230, R248, 0x4, R246.reuse ;  /* 0x00000004f8e67825 */ /* 0x100fe200078e02f6 */
[----:B------:R1:W-:Y:S04]  /*417e0*/  STL.64 [R1+0xdc8], R80 ;  /* 0x000dc85001007387 */ /* 0x0003e80000100a00 */
[----:B------:R-:W-:Y:S01]  /*417f0*/  STL.64 [R1+0xdc0], R230 ;  /* 0x000dc0e601007387 */ /* 0x000fe20000100a00 */
[----:B-1----:R-:W-:-:S03]  /*41800*/  IMAD.WIDE R80, R118, 0x4, R246 ;  /* 0x0000000476507825 */ /* 0x002fc600078e02f6 */
[----:B------:R-:W2:Y:S01]  /*41810*/  LDL.LU R118, [R1+0xc68] ;  /* 0x000c680001767983 */ /* 0x000ea20000300800 */
[----:B------:R-:W-:-:S05]  /*41820*/  IMAD.WIDE R78, R249, 0x4, R246 ;  /* 0x00000004f94e7825 */ /* 0x000fca00078e02f6 */
[----:B------:R1:W-:Y:S04]  /*41830*/  STL.64 [R1+0xdb8], R78 ;  /* 0x000db84e01007387 */ /* 0x0003e80000100a00 */
[----:B------:R3:W-:Y:S01]  /*41840*/  STL.64 [R1+0xdb0], R80 ;  /* 0x000db05001007387 */ /* 0x0007e20000100a00 */
[----:B-1----:R-:W-:-:S04]  /*41850*/  IMAD.WIDE R78, R76, 0x4, R246 ;  /* 0x000000044c4e7825 */ /* 0x002fc800078e02f6 */
[--C-:B------:R-:W-:Y:S01]  /*41860*/  IMAD.WIDE R76, R77, 0x4, R246.reuse ;  /* 0x000000044d4c7825 */ /* 0x100fe200078e02f6 */
        /* <DEDUP_REMOVED lines=22> */
[----:B------:R1:W-:Y:S04]  /*419d0*/  STL.64 [R1+0xd48], R80 ;  /* 0x000d485001007387 */ /* 0x0003e80000100a00 */
[----:B------:R-:W3:Y:S01]  /*419e0*/  LDL.LU R232, [R1+0x1ce4] ;  /* 0x001ce40001e87983 */ /* 0x000ee20000300800 */
[----:B------:R-:W-:-:S03]  /*419f0*/  IMAD.WIDE R76, R158, 0x4, R246 ;  /* 0x000000049e4c7825 */ /* 0x000fc600078e02f6 */
[----:B------:R4:W-:Y:S04]  /*41a00*/  STL.64 [R1+0xd40], R78 ;  /* 0x000d404e01007387 */ /* 0x0009e80000100a00 */
[----:B------:R-:W3:Y:S04]  /*41a10*/  LDL.LU R233, [R1+0x1cec] ;  /* 0x001cec0001e97983 */ /* 0x000ee80000300800 */
[----:B------:R4:W-:Y:S04]  /*41a20*/  STL.64 [R1+0xd38], R76 ;  /* 0x000d384c01007387 */ /* 0x0009e80000100a00 */
[----:B-1----:R-:W3:Y:S04]  /*41a30*/  LDL.LU R80, [R1+0x1d0c] ;  /* 0x001d0c0001507983 */ /* 0x002ee80000300800 */
[----:B------:R-:W3:Y:S04]  /*41a40*/  LDL.LU R119, [R1+0x1bb8] ;  /* 0x001bb80001777983 */ /* 0x000ee80000300800 */
[----:B------:R-:W3:Y:S04]  /*41a50*/  LDL.LU R158, [R1+0x1bb4] ;  /* 0x001bb400019e7983 */ /* 0x000ee80000300800 */
[----:B------:R-:W3:Y:S01]  /*41a60*/  LDL.LU R81, [R1+0x1d18] ;  /* 0x001d180001517983 */ /* 0x000ee20000300800 */
[----:B----4-:R-:W-:-:S05]  /*41a70*/  IMAD.WIDE R78, R116, 0x4, R246 ;  /* 0x00000004744e7825 */ /* 0x010fca00078e02f6 */
[----:B------:R1:W-:Y:S01]  /*41a80*/  STL.64 [R1+0xd30], R78 ;  /* 0x000d304e01007387 */ /* 0x0003e20000100a00 */
[----:B------:R-:W-:-:S03]  /*41a90*/  IMAD.WIDE R76, R159, 0x4, R246 ;  /* 0x000000049f4c7825 */ /* 0x000fc600078e02f6 */
[----:B-1----:R-:W4:Y:S04]  /*41aa0*/  LDL.LU R78, [R1+0x1d50] ;  /* 0x001d5000014e7983 */ /* 0x002f280000300800 */
[----:B------:R2:W-:Y:S04]  /*41ab0*/  STL.64 [R1+0xd28], R76 ;  /* 0x000d284c01007387 */ /* 0x0005e80000100a00 */
[----:B------:R-:W4:Y:S04]  /*41ac0*/  LDL.LU R79, [R1+0x1ba4] ;  /* 0x001ba400014f7983 */ /* 0x000f280000300800 */
[----:B------:R-:W4:Y:S04]  /*41ad0*/  LDL.LU R159, [R1+0x1d58] ;  /* 0x001d5800019f7983 */ /* 0x000f280000300800 */
[----:B------:R-:W4:Y:S04]  /*41ae0*/  LDL.LU R248, [R1+0x1b94] ;  /* 0x001b940001f87983 */ /* 0x000f280000300800 */
[----:B------:R-:W4:Y:S01]  /*41af0*/  LDL.LU R249, [R1+0x1b88] ;  /* 0x001b880001f97983 */ /* 0x000f220000300800 */
[----:B--2---:R-:W-:-:S05]  /*41b00*/  IMAD.WIDE R76, R117, 0x4, R246 ;  /* 0x00000004754c7825 */ /* 0x004fca00078e02f6 */
[----:B------:R1:W-:Y:S04]  /*41b10*/  STL.64 [R1+0xd20], R76 ;  /* 0x000d204c01007387 */ /* 0x0003e80000100a00 */
[----:B------:R-:W2:Y:S04]  /*41b20*/  LDL.LU R245, [R1+0x1b7c] ;  /* 0x001b7c0001f57983 */ /* 0x000ea80000300800 */
[----:B-1----:R-:W2:Y:S04]  /*41b30*/  LDL.LU R76, [R1+0x1d60] ;  /* 0x001d6000014c7983 */ /* 0x002ea80000300800 */
[----:B------:R-:W2:Y:S04]  /*41b40*/  LDL.LU R77, [R1+0x1b70] ;  /* 0x001b7000014d7983 */ /* 0x000ea80000300800 */
[----:B------:R-:W2:Y:S01]  /*41b50*/  LDL.LU R234, [R1+0x1d6c] ;  /* 0x001d6c0001ea7983 */ /* 0x000ea20000300800 */
[----:B------:R-:W-:-:S05]  /*41b60*/  IMAD.WIDE R116, R118, 0x4, R246 ;  /* 0x0000000476747825 */ /* 0x000fca00078e02f6 */
        /* <DEDUP_REMOVED lines=10> */
[----:B-1----:R-:W2:Y:S04]  /*41c10*/  LDL.LU R116, [R1+0x1a94] ;  /* 0x001a940001747983 */ /* 0x002ea80000300800 */
[----:B------:R-:W2:Y:S04]  /*41c20*/  LDL.LU R117, [R1+0x1a90] ;  /* 0x001a900001757983 */ /* 0x000ea80000300800 */
[----:B------:R-:W2:Y:S01]  /*41c30*/  LDL.LU R118, [R1+0x1a8c] ;  /* 0x001a8c0001767983 */ /* 0x000ea20000300800 */
[----:B---3--:R-:W-:-:S05]  /*41c40*/  IMAD.WIDE R230, R232, 0x4, R246 ;  /* 0x00000004e8e67825 */ /* 0x008fca00078e02f6 */
[----:B------:R1:W-:Y:S01]  /*41c50*/  STL.64 [R1+0xfa0], R230 ;  /* 0x000fa0e601007387 */ /* 0x0003e20000100a00 */
[----:B------:R-:W-:-:S03]  /*41c60*/  IMAD.WIDE R232, R233, 0x4, R246 ;  /* 0x00000004e9e87825 */ /* 0x000fc600078e02f6 */
[----:B-1----:R-:W3:Y:S04]  /*41c70*/  LDL.LU.64 R230, [R1+0xaff8] ;  /* 0x00aff80001e67983 */ /* 0x002ee80000300a00 */
[----:B------:R1:W-:Y:S02]  /*41c80*/  STL.64 [R1+0xf90], R232 ;  /* 0x000f90e801007387 */ /* 0x0003e40000100a00 */
[----:B-1----:R-:W-:-:S05]  /*41c90*/  IMAD.WIDE R232, R80, 0x4, R246 ;  /* 0x0000000450e87825 */ /* 0x002fca00078e02f6 */
[----:B------:R1:W-:Y:S01]  /*41ca0*/  STL.64 [R1+0xf78], R232 ;  /* 0x000f78e801007387 */ /* 0x0003e20000100a00 */
[----:B------:R-:W-:-:S04]  /*41cb0*/  IMAD.WIDE R80, R81, 0x4, R246 ;  /* 0x0000000451507825 */ /* 0x000fc800078e02f6 */
[----:B-1----:R-:W-:-:S05]  /*41cc0*/  IMAD.WIDE R232, R119, 0x4, R246 ;  /* 0x0000000477e87825 */ /* 0x002fca00078e02f6 */
[----:B------:R1:W-:Y:S02]  /*41cd0*/  STL.64 [R1+0xf60], R232 ;  /* 0x000f60e801007387 */ /* 0x0003e40000100a00 */
[----:B-1----:R-:W-:-:S05]  /*41ce0*/  IMAD.WIDE R232, R158, 0x4, R246 ;  /* 0x000000049ee87825 */ /* 0x002fca00078e02f6 */
[----:B------:R1:W-:Y:S04]  /*41cf0*/  STL.64 [R1+0xf48], R232 ;  /* 0x000f48e801007387 */ /* 0x0003e80000100a00 */
[----:B-1----:R-:W3:Y:S04]  /*41d00*/  LDL.LU.64 R232, [R1+0xaff0] ;  /* 0x00aff00001e87983 */ /* 0x002ee80000300a00 */
[----:B------:R-:W3:Y:S04]  /*41d10*/  LDL.LU R119, [R1+0x2360] ;  /* 0x0023600001777983 */ /* 0x000ee80000300800 */
[----:B------:R-:W3:Y:S04]  /*41d20*/  LDL.LU R158, [R1+0x23a4] ;  /* 0x0023a400019e7983 */ /* 0x000ee80000300800 */
[----:B------:R4:W-:Y:S02]  /*41d30*/  STL.64 [R1+0xf30], R80 ;  /* 0x000f305001007387 */ /* 0x0009e40000100a00 */
[----:B----4-:R-:W-:-:S05]  /*41d40*/  IMAD.WIDE R80, R78, 0x4, R246 ;  /* 0x000000044e507825 */ /* 0x010fca00078e02f6 */
[----:B------:R1:W-:Y:S01]  /*41d50*/  STL.64 [R1+0xf18], R80 ;  /* 0x000f185001007387 */ /* 0x0003e20000100a00 */
[----:B------:R-:W-:-:S03]  /*41d60*/  IMAD.WIDE R78, R79, 0x4, R246 ;  /* 0x000000044f4e7825 */ /* 0x000fc600078e02f6 */
[----:B-1----:R-:W4:Y:S04]  /*41d70*/  LDL.LU.64 R80, [R1+0xafe8] ;  /* 0x00afe80001507983 */ /* 0x002f280000300a00 */
[----:B------:R1:W-:Y:S02]  /*41d80*/  STL.64 [R1+0xf00], R78 ;  /* 0x000f004e01007387 */ /* 0x0003e40000100a00 */
[--C-:B-1----:R-:W-:Y:S02]  /*41d90*/  IMAD.WIDE R78, R159, 0x4, R246.reuse ;  /* 0x000000049f4e7825 */ /* 0x102fe400078e02f6 */
[----:B------:R-:W3:Y:S04]  /*41da0*/  LDL.LU R159, [R1+0x23ac] ;  /* 0x0023ac00019f7983 */ /* 0x000ee80000300800 */
[----:B------:R1:W-:Y:S01]  /*41db0*/  STL.64 [R1+0xee8], R78 ;  /* 0x000ee84e01007387 */ /* 0x0003e20000100a00 */
[----:B--2---:R-:W-:-:S04]  /*41dc0*/  IMAD.WIDE R244, R245, 0x4, R246 ;  /* 0x00000004f5f47825 */ /* 0x004fc800078e02f6 */
[----:B-1----:R-:W-:-:S04]  /*41dd0*/  IMAD.WIDE R78, R248, 0x4, R246 ;  /* 0x00000004f84e7825 */ /* 0x002fc800078e02f6 */
[--C-:B------:R-:W-:Y:S01]  /*41de0*/  IMAD.WIDE R248, R249, 0x4, R246.reuse ;  /* 0x00000004f9f87825 */ /* 0x100fe200078e02f6 */
[----:B------:R1:W-:Y:S04]  /*41df0*/  STL.64 [R1+0xed8], R78 ;  /* 0x000ed84e01007387 */ /* 0x0003e80000100a00 */
[----:B-1----:R-:W2:Y:S04]  /*41e00*/  LDL.LU.64 R78, [R1+0xafe0] ;  /* 0x00afe000014e7983 */ /* 0x002ea80000300a00 */
[----:B------:R1:W-:Y:S04]  /*41e10*/  STL.64 [R1+0xdf8], R248 ;  /* 0x000df8f801007387 */ /* 0x0003e80000100a00 */
[----:B-1----:R-:W2:Y:S04]  /*41e20*/  LDL.LU.64 R248, [R1+0xafd8] ;  /* 0x00afd80001f87983 */ /* 0x002ea80000300a00 */
[----:B------:R1:W-:Y:S02]  /*41e30*/  STL.64 [R1+0xde8], R244 ;  /* 0x000de8f401007387 */ /* 0x0003e40000100a00 */
[----:B-1----:R-:W-:-:S04]  /*41e40*/  IMAD.WIDE R244, R76, 0x4, R246 ;  /* 0x000000044cf47825 */ /* 0x002fc800078e02f6 */
[--C-:B------:R-:W-:Y:S01]  /*41e50*/  IMAD.WIDE R76, R77, 0x4, R246.reuse ;  /* 0x000000044d4c7825 */ /* 0x100fe200078e02f6 */
[----:B------:R1:W-:Y:S04]  /*41e60*/  STL.64 [R1+0xd58], R244 ;  /* 0x000d58f401007387 */ /* 0x0003e80000100a00 */
[----:B-1----:R-:W3:Y:S04]  /*41e70*/  LDL.LU R245, [R1+0x23b4] ;  /* 0x0023b40001f57983 */ /* 0x002ee80000300800 */
[----:B------:R1:W-:Y:S02]  /*41e80*/  STL.64 [R1+0xd10], R76 ;  /* 0x000d104c01007387 */ /* 0x0003e40000100a00 */
[----:B-1----:R-:W-:-:S04]  /*41e90*/  IMAD.WIDE R76, R234, 0x4, R246 ;  /* 0x00000004ea4c7825 */ /* 0x002fc800078e02f6 */
[--C-:B------:R-:W-:Y:S01]  /*41ea0*/  IMAD.WIDE R234, R235, 0x4, R246.reuse ;  /* 0x00000004ebea7825 */ /* 0x100fe200078e02f6 */
[----:B------:R1:W-:Y:S04]  /*41eb0*/  STL.64 [R1+0xd08], R76 ;  /* 0x000d084c01007387 */ /* 0x0003e80000100a00 */
[----:B-1----:R-:W3:Y:S04]  /*41ec0*/  LDL.LU.64 R76, [R1+0xafd0] ;  /* 0x00afd000014c7983 */ /* 0x002ee80000300a00 */
        /* <DEDUP_REMOVED lines=26> */
[----:B-1----:R-:W-:-:S05]  /*42070*/  IMAD.WIDE R116, R118, 0x4, R246 ;  /* 0x0000000476747825 */ /* 0x002fca00078e02f6 */
[----:B------:R1:W-:Y:S02]  /*42080*/  STL.64 [R1+0xca8], R116 ;  /* 0x000ca87401007387 */ /* 0x0003e40000100a00 */
[--C-:B-1----:R-:W-:Y:S02]  /*42090*/  IMAD.WIDE R116, R150, 0x4, R246.reuse ;  /* 0x0000000496747825 */ /* 0x102fe400078e02f6 */
[----:B------:R-:W3:Y:S04]  /*420a0*/  LDL.LU R150, [R1+0xafa0] ;  /* 0x00afa00001967983 */ /* 0x000ee80000300800 */
[----:B------:R1:W-:Y:S02]  /*420b0*/  STL.64 [R1+0xca0], R116 ;  /* 0x000ca07401007387 */ /* 0x0003e40000100a00 */
[----:B-1----:R-:W-:-:S02]  /*420c0*/  IMAD.WIDE R116, R153, 0x4, R246 ;  /* 0x0000000499747825 */ /* 0x002fc400078e02f6 */
[----:B------:R-:W4:Y:S04]  /*420d0*/  LDL.LU R153, [R1+0xaf9c] ;  /* 0x00af9c0001997983 */ /* 0x000f280000300800 */
[----:B------:R1:W-:Y:S02]  /*420e0*/  STL.64 [R1+0xc98], R116 ;  /* 0x000c987401007387 */ /* 0x0003e40000100a00 */
[--C-:B-1----:R-:W-:Y:S02]  /*420f0*/  IMAD.WIDE R116, R215, 0x4, R246.reuse ;  /* 0x00000004d7747825 */ /* 0x102fe400078e02f6 */
[----:B------:R-:W4:Y:S04]  /*42100*/  LDL.LU R215, [R1+0xaf98] ;  /* 0x00af980001d77983 */ /* 0x000f280000300800 */
[----:B------:R2:W-:Y:S02]  /*42110*/  STL.64 [R1+0xc90], R116 ;  /* 0x000c907401007387 */ /* 0x0005e40000100a00 */
[----:B--2---:R-:W-:-:S02]  /*42120*/  IMAD.WIDE R116, R78, 0x4, R246 ;  /* 0x000000044e747825 */ /* 0x004fc400078e02f6 */
[----:B------:R-:W2:Y:S04]  /*42130*/  LDL.LU R78, [R1+0xaf94] ;  /* 0x00af9400014e7983 */ /* 0x000ea80000300800 */
[----:B------:R3:W-:Y:S02]  /*42140*/  STL.64 [R1+0xc88], R116 ;  /* 0x000c887401007387 */ /* 0x0007e40000100a00 */
[--C-:B---3--:R-:W-:Y:S02]  /*42150*/  IMAD.WIDE R116, R150, 0x4, R246.reuse ;  /* 0x0000000496747825 */ /* 0x108fe400078e02f6 */
[----:B------:R-:W3:Y:S02]  /*42160*/  LDL.LU R150, [R1+0xaf90] ;  /* 0x00af900001967983 */ /* 0x000ee40000300800 */
[----:B------:R-:W-:-:S02]  /*42170*/  IMAD.WIDE R118, R119, 0x4, R246 ;  /* 0x0000000477767825 */ /* 0x000fc400078e02f6 */
[----:B------:R1:W-:Y:S04]  /*42180*/  STL.64 [R1+0x2b98], R116 ;  /* 0x002b987401007387 */ /* 0x0003e80000100a00 */
[----:B-1----:R-:W2:Y:S04]  /*42190*/  LDL.LU.64 R116, [R1+0xaf88] ;  /* 0x00af880001747983 */ /* 0x002ea80000300a00 */
[----:B------:R1:W-:Y:S02]  /*421a0*/  STL.64 [R1+0x33c8], R118 ;  /* 0x0033c87601007387 */ /* 0x0003e40000100a00 */
[----:B-1----:R-:W-:-:S05]  /*421b0*/  IMAD.WIDE R118, R158, 0x4, R246 ;  /* 0x000000049e767825 */ /* 0x002fca00078e02f6 */
[----:B------:R1:W-:Y:S02]  /*421c0*/  STL.64 [R1+0x3e30], R118 ;  /* 0x003e307601007387 */ /* 0x0003e40000100a00 */
[--C-:B-1----:R-:W-:Y:S02]  /*421d0*/  IMAD.WIDE R118, R233, 0x4, R246.reuse ;  /* 0x00000004e9767825 */ /* 0x102fe400078e02f6 */
[----:B------:R-:W2:Y:S04]  /*421e0*/  LDL.LU R233, [R1+0xaf84] ;  /* 0x00af840001e97983 */ /* 0x000ea80000300800 */
[----:B------:R1:W-:Y:S02]  /*421f0*/  STL.64 [R1+0x4758], R118 ;  /* 0x0047587601007387 */ /* 0x0003e40000100a00 */
[----:B-1----:R-:W-:-:S02]  /*42200*/  IMAD.WIDE R118, R228, 0x4, R246 ;  /* 0x00000004e4767825 */ /* 0x002fc400078e02f6 */
[----:B------:R-:W2:Y:S04]  /*42210*/  LDL.LU R228, [R1+0xaf80] ;  /* 0x00af800001e47983 */ /* 0x000ea80000300800 */
[----:B------:R4:W-:Y:S01]  /*42220*/  STL.64 [R1+0x4ac0], R118 ;  /* 0x004ac07601007387 */ /* 0x0009e20000100a00 */
[----:B------:R-:W-:-:S04]  /*42230*/  IMAD.WIDE R158, R159, 0x4, R246 ;  /* 0x000000049f9e7825 */ /* 0x000fc800078e02f6 */
[--C-:B----4-:R-:W-:Y:S02]  /*42240*/  IMAD.WIDE R118, R153, 0x4, R246.reuse ;  /* 0x0000000499767825 */ /* 0x110fe400078e02f6 */
[----:B------:R-:W4:Y:S04]  /*42250*/  LDL.LU R153, [R1+0xaf7c] ;  /* 0x00af7c0001997983 */ /* 0x000f280000300800 */
[----:B------:R3:W-:Y:S02]  /*42260*/  STL.64 [R1+0x2c00], R118 ;  /* 0x002c007601007387 */ /* 0x0007e40000100a00 */
[--C-:B---3--:R-:W-:Y:S02]  /*42270*/  IMAD.WIDE R118, R150, 0x4, R246.reuse ;  /* 0x0000000496767825 */ /* 0x108fe400078e02f6 */
[----:B------:R-:W3:Y:S04]  /*42280*/  LDL.LU R150, [R1+0xaf78] ;  /* 0x00af780001967983 */ /* 0x000ee80000300800 */
        /* <DEDUP_REMOVED lines=8> */
[----:B------:R1:W-:Y:S04]  /*42310*/  STL.64 [R1+0x4ae8], R158 ;  /* 0x004ae89e01007387 */ /* 0x0003e80000100a00 */
[----:B-1----:R-:W2:Y:S02]  /*42320*/  LDL.LU R158, [R1+0xaf64] ;  /* 0x00af6400019e7983 */ /* 0x002ea40000300800 */
[----:B--2---:R-:W-:-:S05]  /*42330*/  IMAD.WIDE R158, R158, 0x4, R246 ;  /* 0x000000049e9e7825 */ /* 0x004fca00078e02f6 */
[----:B------:R1:W-:Y:S04]  /*42340*/  STL.64 [R1+0x2c20], R158 ;  /* 0x002c209e01007387 */ /* 0x0003e80000100a00 */
[----:B-1----:R-:W2:Y:S01]  /*42350*/  LDL.LU R159, [R1+0xaf60] ;  /* 0x00af6000019f7983 */ /* 0x002ea20000300800 */
[----:B------:R-:W-:-:S04]  /*42360*/  IMAD.WIDE R244, R245, 0x4, R246 ;  /* 0x00000004f5f47825 */ /* 0x000fc800078e02f6 */
[----:B--2---:R-:W-:-:S05]  /*42370*/  IMAD.WIDE R158, R159, 0x4, R246 ;  /* 0x000000049f9e7825 */ /* 0x004fca00078e02f6 */
[----:B------:R1:W-:Y:S04]  /*42380*/  STL.64 [R1+0x3478], R158 ;  /* 0x0034789e01007387 */ /* 0x0003e80000100a00 */
[----:B-1----:R-:W2:Y:S04]  /*42390*/  LDL.LU.64 R158, [R1+0xaf58] ;  /* 0x00af5800019e7983 */ /* 0x002ea80000300a00 */
[----:B------:R1:W-:Y:S02]  /*423a0*/  STL.64 [R1+0x3ec0], R244 ;  /* 0x003ec0f401007387 */ /* 0x0003e40000100a00 */
[----:B-1----:R-:W-:-:S02]  /*423b0*/  IMAD.WIDE R244, R205, 0x4, R246 ;  /* 0x00000004cdf47825 */ /* 0x002fc400078e02f6 */
[----:B------:R-:W2:Y:S04]  /*423c0*/  LDL.LU R205, [R1+0xaf54] ;  /* 0x00af540001cd7983 */ /* 0x000ea80000300800 */
[----:B------:R1:W-:Y:S02]  /*423d0*/  STL.64 [R1+0x4790], R244 ;  /* 0x004790f401007387 */ /* 0x0003e40000100a00 */
[--C-:B-1----:R-:W-:Y:S02]  /*423e0*/  IMAD.WIDE R244, R119, 0x4, R246.reuse ;  /* 0x0000000477f47825 */ /* 0x102fe400078e02f6 */
[----:B------:R-:W3:Y:S04]  /*423f0*/  LDL.LU R119, [R1+0xaf50] ;  /* 0x00af500001777983 */ /* 0x000ee80000300800 */
[----:B------:R1:W-:Y:S02]  /*42400*/  STL.64 [R1+0x4b10], R244 ;  /* 0x004b10f401007387 */ /* 0x0003e40000100a00 */
[----:B-1----:R-:W-:-:S02]  /*42410*/  IMAD.WIDE R244, R215, 0x4, R246 ;  /* 0x00000004d7f47825 */ /* 0x002fc400078e02f6 */
[----:B------:R-:W3:Y:S04]  /*42420*/  LDL.LU R215, [R1+0xaf4c] ;  /* 0x00af4c0001d77983 */ /* 0x000ee80000300800 */
[----:B------:R1:W-:Y:S02]  /*42430*/  STL.64 [R1+0x2c40], R244 ;  /* 0x002c40f401007387 */ /* 0x0003e40000100a00 */
[--C-:B-1----:R-:W-:Y:S02]  /*42440*/  IMAD.WIDE R244, R208, 0x4, R246.reuse ;  /* 0x00000004d0f47825 */ /* 0x102fe400078e02f6 */
[----:B------:R-:W3:Y:S04]  /*42450*/  LDL.LU R208, [R1+0xaf48] ;  /* 0x00af480001d07983 */ /* 0x000ee80000300800 */
[----:B------:R2:W-:Y:S02]  /*42460*/  STL.64 [R1+0x3498], R244 ;  /* 0x003498f401007387 */ /* 0x0005e40000100a00 */
[----:B--2---:R-:W-:-:S02]  /*42470*/  IMAD.WIDE R244, R205, 0x4, R246 ;  /* 0x00000004cdf47825 */ /* 0x004fc400078e02f6 */
        /* <DEDUP_REMOVED lines=14> */
[--C-:B---3--:R-:W-:Y:S02]  /*42560*/  IMAD.WIDE R244, R119, 0x4, R246.reuse ;  /* 0x0000000477f47825 */ /* 0x108fe400078e02f6 */
[----:B------:R-:W3:Y:S04]  /*42570*/  LDL.LU R119, [R1+0xaf30] ;  /* 0x00af300001777983 */ /* 0x000ee80000300800 */
        /* <DEDUP_REMOVED lines=22> */
[----:B------:R4:W-:Y:S01]  /*426e0*/  STL.64 [R1+0x2d78], R242 ;  /* 0x002d78f201007387 */ /* 0x0009e20000100a00 */
[----:B-1----:R-:W-:-:S04]  /*426f0*/  IMAD.WIDE R244, R240, 0x4, R246 ;  /* 0x00000004f0f47825 */ /* 0x002fc800078e02f6 */
[--C-:B------:R-:W-:Y:S01]  /*42700*/  IMAD.WIDE R240, R241, 0x4, R246.reuse ;  /* 0x00000004f1f07825 */ /* 0x100fe200078e02f6 */
[----:B------:R-:W-:Y:S03]  /*42710*/  STL.64 [R1+0x3f80], R244 ;  /* 0x003f80f401007387 */ /* 0x000fe60000100a00 */
[--C-:B----4-:R-:W-:Y:S02]  /*42720*/  IMAD.WIDE R242, R249, 0x4, R246.reuse ;  /* 0x00000004f9f27825 */ /* 0x110fe400078e02f6 */
[----:B------:R-:W4:Y:S04]  /*42730*/  LDL.LU R249, [R1+0xaf14] ;  /* 0x00af140001f97983 */ /* 0x000f280000300800 */
[----:B------:R1:W-:Y:S02]  /*42740*/  STL.64 [R1+0x4810], R240 ;  /* 0x004810f001007387 */ /* 0x0003e40000100a00 */
[----:B-1----:R-:W-:-:S02]  /*42750*/  IMAD.WIDE R240, R238, 0x4, R246 ;  /* 0x00000004eef07825 */ /* 0x002fc400078e02f6 */
[----:B------:R-:W3:Y:S04]  /*42760*/  LDL.LU R238, [R1+0xaf10] ;  /* 0x00af100001ee7983 */ /* 0x000ee80000300800 */
        /* <DEDUP_REMOVED lines=434> */
[--C-:B-1----:R-:W-:Y:S02]  /*44290*/  IMAD.WIDE R242, R105, 0x4, R246.reuse ;  /* 0x0000000469f27825 */ /* 0x102fe400078e02f6 */
        /* <DEDUP_REMOVED lines=10> */
[----:B------:R1:W-:Y:S04]  /*44340*/  STL.64 [R1+0x4180], R242 ;  /* 0x004180f201007387 */ /* 0x0003e80000100a00 */
[----:B------:R-:W2:Y:S04]  /*44350*/  LDL.LU R101, [R1+0xacbc] ;  /* 0x00acbc0001657983 */ /* 0x000ea80000300800 */
[----:B------:R3:W-:Y:S01]  /*44360*/  STL.64 [R1+0x4178], R240 ;  /* 0x004178f001007387 */ /* 0x0007e20000100a00 */
[----:B-1----:R-:W-:-:S03]  /*44370*/  IMAD.WIDE R242, R252, 0x4, R246 ;  /* 0x00000004fcf27825 */ /* 0x002fc600078e02f6 */
[----:B------:R-:W-:Y:S01]  /*44380*/  STL.64 [R1+0x4170], R244 ;  /* 0x004170f401007387 */ /* 0x000fe20000100a00 */
[----:B---3--:R-:W-:-:S03]  /*44390*/  IMAD.WIDE R240, R98, 0x4, R246 ;  /* 0x0000000462f07825 */ /* 0x008fc600078e02f6 */
[----:B------:R-:W3:Y:S04]  /*443a0*/  LDL.LU R98, [R1+0xacb8] ;  /* 0x00acb80001627983 */ /* 0x000ee80000300800 */
[----:B------:R1:W-:Y:S02]  /*443b0*/  STL.64 [R1+0x4168], R242 ;  /* 0x004168f201007387 */ /* 0x0003e40000100a00 */
[--C-:B-1----:R-:W-:Y:S02]  /*443c0*/  IMAD.WIDE R242, R99, 0x4, R246.reuse ;  /* 0x0000000463f27825 */ /* 0x102fe400078e02f6 */
        /* <DEDUP_REMOVED lines=250> */
[----:B------:R1:W-:Y:S01]  /*45370*/  STL.64 [R1+0x4978], R242 ;  /* 0x004978f201007387 */ /* 0x0003e20000100a00 */
[----:B------:R-:W4:Y:S01]  /*45380*/  S2R R252, SR_TID.X ;  /* 0x0000000000fc7919 */ /* 0x000f220000002100 */
[--C-:B-1----:R-:W-:Y:S02]  /*45390*/  IMAD.WIDE R242, R71, 0x4, R246.reuse ;  /* 0x0000000447f27825 */ /* 0x102fe400078e02f6 */
[----:B------:R-:W3:Y:S04]  /*453a0*/  LDL.LU R71, [R1+0xab64] ;  /* 0x00ab640001477983 */ /* 0x000ee80000300800 */
[----:B------:R1:W-:Y:S02]  /*453b0*/  STL.64 [R1+0x4de0], R240 ;  /* 0x004de0f001007387 */ /* 0x0003e40000100a00 */
[----:B-1----:R-:W-:-:S02]  /*453c0*/  IMAD.WIDE R240, R72, 0x4, R246 ;  /* 0x0000000448f07825 */ /* 0x002fc400078e02f6 */
[----:B------:R-:W3:Y:S04]  /*453d0*/  LDL.LU R72, [R1+0xab60] ;  /* 0x00ab600001487983 */ /* 0x000ee80000300800 */
[----:B------:R1:W-:Y:S04]  /*453e0*/  STL.64 [R1+0x4970], R242 ;  /* 0x004970f201007387 */ /* 0x0003e80000100a00 */
[----:B------:R4:W-:Y:S01]  /*453f0*/  STL.64 [R1+0x4dd8], R240 ;  /* 0x004dd8f001007387 */ /* 0x0009e20000100a00 */
[----:B-1----:R-:W-:-:S03]  /*45400*/  IMAD.WIDE R242, R73, 0x4, R246 ;  /* 0x0000000449f27825 */ /* 0x002fc600078e02f6 */
[----:B------:R-:W3:Y:S01]  /*45410*/  LDL.LU R73, [R1+0xab5c] ;  /* 0x00ab5c0001497983 */ /* 0x000ee20000300800 */
[----:B----4-:R-:W-:-:S03]  /*45420*/  IMAD.WIDE R240, R74, 0x4, R246 ;  /* 0x000000044af07825 */ /* 0x010fc600078e02f6 */
[----:B------:R-:W4:Y:S04]  /*45430*/  LDL.LU R74, [R1+0xab58] ;  /* 0x00ab5800014a7983 */ /* 0x000f280000300800 */
[----:B------:R1:W-:Y:S02]  /*45440*/  STL.64 [R1+0x4968], R242 ;  /* 0x004968f201007387 */ /* 0x0003e40000100a00 */
[--C-:B-1----:R-:W-:Y:S02]  /*45450*/  IMAD.WIDE R242, R75, 0x4, R246.reuse ;  /* 0x000000044bf27825 */ /* 0x102fe400078e02f6 */
[----:B------:R-:W4:Y:S04]  /*45460*/  LDL.LU R75, [R1+0xab54] ;  /* 0x00ab5400014b7983 */ /* 0x000f280000300800 */
[----:B------:R-:W-:Y:S04]  /*45470*/  STL.64 [R1+0x4dd0], R240 ;  /* 0x004dd0f001007387 */ /* 0x000fe80000100a00 */
[----:B------:R1:W-:Y:S02]  /*45480*/  STL.64 [R1+0x4960], R242 ;  /* 0x004960f201007387 */ /* 0x0003e40000100a00 */
[----:B-1----:R-:W1:Y:S01]  /*45490*/  LDC R243, c[0x0][0x3a0] ;  /* 0x0000e800fff37b82 */ /* 0x002e620000000800 */
[----:B------:R-:W-:Y:S01]  /*454a0*/  IMAD.WIDE R240, R250, 0x4, R246 ;  /* 0x00000004faf07825 */ /* 0x000fe200078e02f6 */
[----:B------:R-:W-:Y:S01]  /*454b0*/  UISETP.GT.AND UP0, UPT, UR8, 0xff, UPT ;  /* 0x000000ff0800788c */ /* 0x000fe2000bf04270 */
[----:B------:R-:W-:Y:S01]  /*454c0*/  LOP3.LUT R252, R252, 0x1f, RZ, 0xc0, !PT ;  /* 0x0000001ffcfc7812 */ /* 0x000fe200078ec0ff */
[----:B------:R-:W3:Y:S04]  /*454d0*/  LDL.LU R250, [R1+0xab50] ;  /* 0x00ab500001fa7983 */ /* 0x000ee80000300800 */
[----:B------:R1:W-:Y:S01]  /*454e0*/  STL.64 [R1+0x4dc8], R240 ;  /* 0x004dc8f001007387 */ /* 0x0003e20000100a00 */
[----:B------:R-:W-:-:S02]  /*454f0*/  PLOP3.LUT P6, PT, PT, PT, UP0, 0x80, 0x8 ;  /* 0x000000000008781c */ /* 0x000fc40003fcf008 */
[----:B-1----:R-:W-:Y:S01]  /*45500*/  LOP3.LUT R241, R252, 0x40, RZ, 0xfc, !PT ;  /* 0x00000040fcf17812 */ /* 0x002fe200078efcff */
[----:B------:R-:W-:-:S05]  /*45510*/  VIADD R243, R243, 0xffffff80 ;  /* 0xffffff80f3f37836 */ /* 0x000fca0000000000 */
[-C--:B------:R-:W-:Y:S02]  /*45520*/  ISETP.GE.AND P5, PT, R241, R243.reuse, PT ;  /* 0x000000f3f100720c */ /* 0x080fe40003fa6270 */
[----:B------:R-:W-:Y:S02]  /*45530*/  SEL R241, R249, RZ, P6 ;  /* 0x000000fff9f17207 */ /* 0x000fe40003000000 */
[----:B------:R-:W1:Y:S01]  /*45540*/  S2R R249, SR_TID.X ;  /* 0x0000000000f97919 */ /* 0x000e620000002100 */
[----:B------:R-:W-:Y:S01]  /*45550*/  LOP3.LUT R252, R252, 0x60, RZ, 0xfc, !PT ;  /* 0x00000060fcfc7812 */ /* 0x000fe200078efcff */
[----:B------:R-:W-:Y:S01]  /*45560*/  IMAD.WIDE R244, R251, 0x4, R246 ;  /* 0x00000004fbf47825 */ /* 0x000fe200078e02f6 */
[----:B------:R-:W-:Y:S01]  /*45570*/  SEL R240, RZ, 0x4, P4 ;  /* 0x00000004fff07807 */ /* 0x000fe20002000000 */
[----:B------:R-:W3:Y:S01]  /*45580*/  LDC R246, c[0x0][0x3a0] ;  /* 0x0000e800fff67b82 */ /* 0x000ee20000000800 */
[----:B------:R-:W-:Y:S01]  /*45590*/  ISETP.GE.AND P4, PT, R252, R243, PT ;  /* 0x000000f3fc00720c */ /* 0x000fe20003f86270 */
[----:B------:R-:W3:Y:S06]  /*455a0*/  LDL.LU R251, [R1+0xab4c] ;  /* 0x00ab4c0001fb7983 */ /* 0x000eec0000300800 */
[----:B------:R-:W3:Y:S08]  /*455b0*/  LDC R252, c[0x0][0x3a8] ;  /* 0x0000ea00fffc7b82 */ /* 0x000ef00000000800 */
[----:B------:R-:W3:Y:S01]  /*455c0*/  LDC R247, c[0x0][0x3a0] ;  /* 0x0000e800fff77b82 */ /* 0x000ee20000000800 */
[----:B------:R-:W-:Y:S01]  /*455d0*/  SEL R240, R240, RZ, P6 ;  /* 0x000000fff0f07207 */ /* 0x000fe20003000000 */
[----:B------:R1:W-:Y:S02]  /*455e0*/  STL.64 [R1+0x40e0], R244 ;  /* 0x0040e0f401007387 */ /* 0x0003e40000100a00 */
[----:B-1----:R-:W-:-:S02]  /*455f0*/  LOP3.LUT R249, R249, 0x1f, RZ, 0xc0, !PT ;  /* 0x0000001ff9f97812 */ /* 0x002fc400078ec0ff */
[----:B------:R-:W-:Y:S02]  /*45600*/  SEL R245, RZ, 0x4, P5 ;  /* 0x00000004fff57807 */ /* 0x000fe40002800000 */
[----:B------:R-:W-:Y:S01]  /*45610*/  SEL R244, RZ, 0x4, P4 ;  /* 0x00000004fff47807 */ /* 0x000fe20002000000 */
[----:B------:R-:W-:Y:S01]  /*45620*/  IMAD.SHL.U32 R249, R249, 0x4, RZ ;  /* 0x00000004f9f97824 */ /* 0x000fe200078e00ff */
[----:B------:R-:W-:Y:S02]  /*45630*/  ISETP.NE.U32.AND P5, PT, R241, RZ, PT ;  /* 0x000000fff100720c */ /* 0x000fe40003fa5070 */
[----:B------:R-:W-:Y:S02]  /*45640*/  ISETP.NE.U32.AND P4, PT, R240, RZ, PT ;  /* 0x000000fff000720c */ /* 0x000fe40003f85070 */
[C---:B------:R-:W-:Y:S02]  /*45650*/  LOP3.LUT R240, R249.reuse, 0x10, RZ, 0x3c, !PT ;  /* 0x00000010f9f07812 */ /* 0x040fe400078e3cff */
[----:B------:R-:W-:-:S02]  /*45660*/  LOP3.LUT R241, R249, 0x30, RZ, 0x3c, !PT ;  /* 0x00000030f9f17812 */ /* 0x000fc400078e3cff */
[C---:B------:R-:W-:Y:S02]  /*45670*/  LOP3.LUT R242, R249.reuse, 0x50, RZ, 0x3c, !PT ;  /* 0x00000050f9f27812 */ /* 0x040fe400078e3cff */
[----:B------:R-:W-:Y:S01]  /*45680*/  LOP3.LUT R243, R249, 0x70, RZ, 0x3c, !PT ;  /* 0x00000070f9f37812 */ /* 0x000fe200078e3cff */
[----:B--2---:R1:W-:Y:S04]  /*45690*/  STL.64 [R1+0xac38], R62 ;  /* 0x00ac383e01007387 */ /* 0x0043e80000100a00 */
[----:B------:R-:W0:Y:S04]  /*456a0*/  LDGDEPBAR ;  /* 0x00000000000079af */ /* 0x000e280000000000 */
[----:B-1----:R-:W2:Y:S04]  /*456b0*/  LDL.64 R62, [R1+0x2108] ;  /* 0x00210800013e7983 */ /* 0x002ea80000100a00 */
[----:B------:R1:W-:Y:S04]  /*456c0*/  STL.64 [R1+0xac30], R60 ;  /* 0x00ac303c01007387 */ /* 0x0003e80000100a00 */
        /* <DEDUP_REMOVED lines=56> */
[----:B-1----:R-:W2:Y:S01]  /*45a50*/  LDL.64 R4, [R1+0x2bf8] ;  /* 0x002bf80001047983 */ /* 0x002ea20000100a00 */
[----:B------:R-:W-:Y:S01]  /*45a60*/  VIADD R240, R240, UR4 ;  /* 0x00000004f0f07c36 */ /* 0x000fe20008000000 */
[----:B------:R-:W-:Y:S01]  /*45a70*/  IADD3 R241, PT, PT, R241, UR4, RZ ;  /* 0x00000004f1f17c10 */ /* 0x000fe2000fffe0ff */
[----:B------:R-:W-:Y:S01]  /*45a80*/  VIADD R242, R242, UR4 ;  /* 0x00000004f2f27c36 */ /* 0x000fe20008000000 */
[----:B------:R-:W-:Y:S01]  /*45a90*/  SEL R245, R245, RZ, P6 ;  /* 0x000000fff5f57207 */ /* 0x000fe20003000000 */
[----:B------:R-:W-:Y:S01]  /*45aa0*/  VIADD R243, R243, UR4 ;  /* 0x00000004f3f37c36 */ /* 0x000fe20008000000 */
[----:B------:R-:W-:Y:S01]  /*45ab0*/  SEL R244, R244, RZ, P6 ;  /* 0x000000fff4f47207 */ /* 0x000fe20003000000 */
[----:B--2---:R-:W-:Y:S04]  /*45ac0*/  LDGSTS.E [R0], desc[UR40][R4.64], P2 ;  /* 0x0000000004007fae */ /* 0x004fe800091a1028 */
[----:B------:R-:W-:Y:S04]  /*45ad0*/  LDGSTS.E [R0+0x80], desc[UR40][R6.64], P3 ;  /* 0x0008000006007fae */ /* 0x000fe800099a1028 */
[----:B------:R-:W-:Y:S04]  /*45ae0*/  LDGSTS.E [R0+0x100], desc[UR40][R8.64], P1 ;  /* 0x0010000008007fae */ /* 0x000fe800089a1028 */
[----:B------:R-:W-:Y:S04]  /*45af0*/  LDGSTS.E [R0+0x180], desc[UR40][R10.64], P0 ;  /* 0x001800000a007fae */ /* 0x000fe800081a1028 */
[----:B------:R-:W-:Y:S04]  /*45b00*/  LDGSTS.E [R0+0x1000], desc[UR40][R60.64], P2 ;  /* 0x010000003c007fae */ /* 0x000fe800091a1028 */
[----:B------:R-:W-:Y:S04]  /*45b10*/  LDGSTS.E [R0+0x1080], desc[UR40][R12.64], P3 ;  /* 0x010800000c007fae */ /* 0x000fe800099a1028 */
[----:B------:R-:W-:Y:S04]  /*45b20*/  LDGSTS.E [R0+0x1100], desc[UR40][R14.64], P1 ;  /* 0x011000000e007fae */ /* 0x000fe800089a1028 */
[----:B------:R-:W2:Y:S04]  /*45b30*/  LDL.64 R60, [R1+0x1750] ;  /* 0x00175000013c7983 */ /* 0x000ea80000100a00 */
[----:B------:R-:W-:Y:S04]  /*45b40*/  LDGSTS.E [R0+0x1180], desc[UR40][R16.64], P0 ;  /* 0x0118000010007fae */ /* 0x000fe800081a1028 */
        /* <DEDUP_REMOVED lines=19> */
[----:B------:R-:W3:Y:S04]  /*45c80*/  LDL.64 R4, [R1+0xf10] ;  /* 0x000f100001047983 */ /* 0x000ee80000100a00 */
[----:B------:R-:W-:Y:S04]  /*45c90*/  LDGSTS.E [R0+0x6180], desc[UR40][R56.64], P0 ;  /* 0x0618000038007fae */ /* 0x000fe800081a1028 */
[----:B------:R-:W4:Y:S04]  /*45ca0*/  LDL.64 R6, [R1+0x2bb8] ;  /* 0x002bb80001067983 */ /* 0x000f280000100a00 */
[----:B------:R-:W-:Y:S04]  /*45cb0*/  LDGSTS.E [R0+0x7000], desc[UR40][R58.64], P2 ;  /* 0x070000003a007fae */ /* 0x000fe800091a1028 */
[----:B------:R-:W4:Y:S04]  /*45cc0*/  LDL.64 R8, [R1+0x20f8] ;  /* 0x0020f80001087983 */ /* 0x000f280000100a00 */
[----:B------:R-:W-:Y:S04]  /*45cd0*/  LDGSTS.E [R0+0x7080], desc[UR40][R62.64], P3 ;  /* 0x070800003e007fae */ /* 0x000fe800099a1028 */
[----:B------:R-:W4:Y:S04]  /*45ce0*/  LDL.64 R10, [R1+0x1738] ;  /* 0x00173800010a7983 */ /* 0x000f280000100a00 */
        /* <DEDUP_REMOVED lines=25> */
[----:B--2---:R-:W-:Y:S04]  /*45e80*/  LDGSTS.E [R0+0x7100], desc[UR40][R60.64], P1 ;  /* 0x071000003c007fae */ /* 0x004fe800089a1028 */
[----:B------:R-:W2:Y:S04]  /*45e90*/  LDL.64 R60, [R1+0x2a98] ;  /* 0x002a9800013c7983 */ /* 0x000ea80000100a00 */
[----:B---3--:R-:W-:Y:S04]  /*45ea0*/  LDGSTS.E [R0+0x7180], desc[UR40][R4.64], P0 ;  /* 0x0718000004007fae */ /* 0x008fe800081a1028 */
[----:B----4-:R-:W-:Y:S04]  /*45eb0*/  LDGSTS.E [R0+0x8000], desc[UR40][R6.64], P2 ;  /* 0x0800000006007fae */ /* 0x010fe800091a1028 */
[----:B------:R-:W3:Y:S04]  /*45ec0*/  LDL.64 R4, [R1+0x16e8] ;  /* 0x0016e80001047983 */ /* 0x000ee80000100a00 */
[----:B------:R-:W-:Y:S04]  /*45ed0*/  LDGSTS.E [R0+0x8080], desc[UR40][R8.64], P3 ;  /* 0x0808000008007fae */ /* 0x000fe800099a1028 */
[----:B------:R-:W4:Y:S04]  /*45ee0*/  LDL.64 R6, [R1+0xec0] ;  /* 0x000ec00001067983 */ /* 0x000f280000100a00 */
[----:B------:R-:W-:Y:S04]  /*45ef0*/  LDGSTS.E [R0+0x8100], desc[UR40][R10.64], P1 ;  /* 0x081000000a007fae */ /* 0x000fe800089a1028 */
[----:B------:R-:W3:Y:S04]  /*45f00*/  LDL.64 R8, [R1+0x2a90] ;  /* 0x002a900001087983 */ /* 0x000ee80000100a00 */
[----:B------:R-:W-:Y:S04]  /*45f10*/  LDGSTS.E [R0+0x8180], desc[UR40][R62.64], P0 ;  /* 0x081800003e007fae */ /* 0x000fe800081a1028 */
[----:B------:R-:W-:Y:S04]  /*45f20*/  LDGSTS.E [R0+0x9000], desc[UR40][R12.64], P2 ;  /* 0x090000000c007fae */ /* 0x000fe800091a1028 */
[----:B------:R-:W-:Y:S04]  /*45f30*/  LDGSTS.E [R0+0x9080], desc[UR40][R14.64], P3 ;  /* 0x090800000e007fae */ /* 0x000fe800099a1028 */
[----:B------:R-:W3:Y:S04]  /*45f40*/  LDL.64 R62, [R1+0x20a8] ;  /* 0x0020a800013e7983 */ /* 0x000ee80000100a00 */
        /* <DEDUP_REMOVED lines=47> */
[----:B------:R-:W2:Y:S04]  /*46240*/  LDL.64 R58, [R1+0x16b0] ;  /* 0x0016b000013a7983 */ /* 0x000ea80000100a00 */
[----:B------:R-:W2:Y:S04]  /*46250*/  LDL.64 R60, [R1+0x16e0] ;  /* 0x0016e000013c7983 */ /* 0x000ea80000100a00 */
[----:B---3--:R-:W-:Y:S04]  /*46260*/  LDGSTS.E [R0+0xf080], desc[UR40][R62.64], P3 ;  /* 0x0f0800003e007fae */ /* 0x008fe800099a1028 */
[----:B------:R-:W-:Y:S04]  /*46270*/  LDGSTS.E [R0+0xf100], desc[UR40][R4.64], P1 ;  /* 0x0f10000004007fae */ /* 0x000fe800089a1028 */
[----:B----4-:R-:W-:Y:S04]  /*46280*/  LDGSTS.E [R0+0xf180], desc[UR40][R6.64], P0 ;  /* 0x0f18000006007fae */ /* 0x010fe800081a1028 */
[----:B------:R-:W3:Y:S04]  /*46290*/  LDL.64 R62, [R1+0xfe8] ;  /* 0x000fe800013e7983 */ /* 0x000ee80000100a00 */
[----:B------:R-:W-:Y:S04]  /*462a0*/  LDGSTS.E [R0+0x10000], desc[UR40][R8.64], P2 ;  /* 0x1000000008007fae */ /* 0x000fe800091a1028 */
[----:B------:R-:W4:Y:S04]  /*462b0*/  LDL.64 R4, [R1+0x2060] ;  /* 0x0020600001047983 */ /* 0x000f280000100a00 */
[----:B------:R-:W4:Y:S04]  /*462c0*/  LDL.64 R6, [R1+0x16a8] ;  /* 0x0016a80001067983 */ /* 0x000f280000100a00 */
[----:B------:R-:W4:Y:S04]  /*462d0*/  LDL.64 R8, [R1+0xea0] ;  /* 0x000ea00001087983 */ /* 0x000f280000100a00 */
[----:B------:R-:W-:Y:S04]  /*462e0*/  LDGSTS.E [R0+0x10080], desc[UR40][R10.64], P3 ;  /* 0x100800000a007fae */ /* 0x000fe800099a1028 */
[----:B------:R-:W4:Y:S04]  /*462f0*/  LDL.64 R10, [R1+0x2a48] ;  /* 0x002a4800010a7983 */ /* 0x000f280000100a00 */
[----:B--2---:R-:W-:Y:S04]  /*46300*/  LDGSTS.E [R0+0x10100], desc[UR40][R60.64], P1 ;  /* 0x101000003c007fae */ /* 0x004fe800089a1028 */
        /* <DEDUP_REMOVED lines=28> */
[----:B---3--:R-:W-:Y:S04]  /*464d0*/  LDGSTS.E [R0+0x16180], desc[UR40][R62.64], P0 ;  /* 0x161800003e007fae */ /* 0x008fe800081a1028 */
[----:B------:R-:W3:Y:S04]  /*464e0*/  LDL.64 R18, [R1+0x2050] ;  /* 0x0020500001127983 */ /* 0x000ee80000100a00 */
        /* <DEDUP_REMOVED lines=21> */
[----:B--2---:R-:W-:Y:S04]  /*46640*/  LDGSTS.E [R0+0x17000], desc[UR40][R60.64], P2 ;  /* 0x170000003c007fae */ /* 0x004fe800091a1028 */
[----:B----4-:R-:W-:Y:S04]  /*46650*/  LDGSTS.E [R0+0x17080], desc[UR40][R4.64], P3 ;  /* 0x1708000004007fae */ /* 0x010fe800099a1028 */
[----:B------:R-:W-:Y:S04]  /*46660*/  LDGSTS.E [R0+0x17100], desc[UR40][R6.64], P1 ;  /* 0x1710000006007fae */ /* 0x000fe800089a1028 */
[----:B------:R-:W2:Y:S04]  /*46670*/  LDL.64 R60, [R1+0x1668] ;  /* 0x00166800013c7983 */ /* 0x000ea80000100a00 */
[----:B------:R-:W-:Y:S04]  /*46680*/  LDGSTS.E [R0+0x17180], desc[UR40][R8.64], P0 ;  /* 0x1718000008007fae */ /* 0x000fe800081a1028 */
[----:B------:R-:W-:Y:S04]  /*46690*/  LDGSTS.E [R0+0x18000], desc[UR40][R10.64], P2 ;  /* 0x180000000a007fae */ /* 0x000fe800091a1028 */
[----:B------:R-:W4:Y:S04]  /*466a0*/  LDL.64 R4, [R1+0x2a08] ;  /* 0x002a080001047983 */ /* 0x000f280000100a00 */
[----:B------:R-:W4:Y:S04]  /*466b0*/  LDL.64 R6, [R1+0x2018] ;  /* 0x0020180001067983 */ /* 0x000f280000100a00 */
[----:B------:R-:W4:Y:S04]  /*466c0*/  LDL.64 R8, [R1+0x1658] ;  /* 0x0016580001087983 */ /* 0x000f280000100a00 */
[----:B------:R-:W4:Y:S04]  /*466d0*/  LDL.64 R10, [R1+0xe80] ;  /* 0x000e8000010a7983 */ /* 0x000f280000100a00 */
[----:B---3--:R-:W-:Y:S04]  /*466e0*/  LDGSTS.E [R0+0x18080], desc[UR40][R62.64], P3 ;  /* 0x180800003e007fae */ /* 0x008fe800099a1028 */
        /* <DEDUP_REMOVED lines=51> */
[----:B---3--:R-:W-:Y:S04]  /*46a20*/  LDGSTS.E [R0+0x1e180], desc[UR40][R62.64], P0 ;  /* 0x1e1800003e007fae */ /* 0x008fe800081a1028 */
[----:B----4-:R-:W-:Y:S04]  /*46a30*/  LDGSTS.E [R0+0x1f000], desc[UR40][R4.64], P2 ;  /* 0x1f00000004007fae */ /* 0x010fe800091a1028 */
[----:B------:R-:W-:Y:S04]  /*46a40*/  LDGSTS.E [R0+0x1f080], desc[UR40][R6.64], P3 ;  /* 0x1f08000006007fae */ /* 0x000fe800099a1028 */
[----:B------:R-:W3:Y:S04]  /*46a50*/  LDL.64 R62, [R1+0x1fe0] ;  /* 0x001fe000013e7983 */ /* 0x000ee80000100a00 */
[----:B------:R-:W-:Y:S04]  /*46a60*/  LDGSTS.E [R0+0x1f100], desc[UR40][R8.64], P1 ;  /* 0x1f10000008007fae */ /* 0x000fe800089a1028 */
[----:B------:R-:W-:Y:S04]  /*46a70*/  LDGSTS.E [R0+0x1f180], desc[UR40][R10.64], P0 ;  /* 0x1f1800000a007fae */ /* 0x000fe800081a1028 */
[----:B------:R-:W4:Y:S04]  /*46a80*/  LDL.64 R4, [R1+0x1028] ;  /* 0x0010280001047983 */ /* 0x000f280000100a00 */
[----:B------:R-:W4:Y:S04]  /*46a90*/  LDL.64 R6, [R1+0x2988] ;  /* 0x0029880001067983 */ /* 0x000f280000100a00 */
[----:B------:R-:W4:Y:S04]  /*46aa0*/  LDL.64 R8, [R1+0x1fd8] ;  /* 0x001fd80001087983 */ /* 0x000f280000100a00 */
        /* <DEDUP_REMOVED lines=3652> */
[----:B------:R-:W-:Y:S04]  /*54ef0*/  LDGSTS.E [R243+0x28f80], desc[UR40][R8.64], P0 ;  /* 0x28f8000008f37fae */ /* 0x000fe800081a1028 */
[----:B------:R-:W-:Y:S04]  /*54f00*/  LDGSTS.E [R243+0x29e00], desc[UR40][R10.64], P2 ;  /* 0x29e000000af37fae */ /* 0x000fe800091a1028 */
[----:B------:R-:W2:Y:S04]  /*54f10*/  LDL.64 R60, [R1+0x5f28] ;  /* 0x005f2800013c7983 */ /* 0x000ea80000100a00 */
        /* <DEDUP_REMOVED lines=49> */
[----:B------:R-:W-:Y:S04]  /*55230*/  LDGSTS.E [R243+0x2fe00], desc[UR40][R56.64], P2 ;  /* 0x2fe0000038f37fae */ /* 0x000fe800091a1028 */
[----:B------:R-:W4:Y:S04]  /*55240*/  LDL.64 R52, [R1+0x6030] ;  /* 0x0060300001347983 */ /* 0x000f280000100a00 */
[----:B------:R-:W-:Y:S04]  /*55250*/  LDGSTS.E [R243+0x2fe80], desc[UR40][R58.64], P3 ;  /* 0x2fe800003af37fae */ /* 0x000fe800099a1028 */
[----:B------:R-:W4:Y:S04]  /*55260*/  LDL.64 R56, [R1+0x5ef0] ;  /* 0x005ef00001387983 */ /* 0x000f280000100a00 */
[----:B------:R-:W4:Y:S04]  /*55270*/  LDL.64 R58, [R1+0x4e10] ;  /* 0x004e1000013a7983 */ /* 0x000f280000100a00 */
[----:B--2---:R-:W-:Y:S04]  /*55280*/  LDGSTS.E [R243+0x2ff00], desc[UR40][R60.64], P1 ;  /* 0x2ff000003cf37fae */ /* 0x004fe800089a1028 */
        /* <DEDUP_REMOVED lines=11> */
[----:B------:R-:W-:Y:S04]  /*55340*/  LDGSTS.E [R243+0x31e00], desc[UR40][R54.64], P2 ;  /* 0x31e0000036f37fae */ /* 0x000fe800091a1028 */
[----:B------:R-:W-:Y:S04]  /*55350*/  LDGSTS.E [R243+0x31e80], desc[UR40][R12.64], P3 ;  /* 0x31e800000cf37fae */ /* 0x000fe800099a1028 */
[----:B------:R-:W-:Y:S04]  /*55360*/  LDGSTS.E [R243+0x31f00], desc[UR40][R14.64], P1 ;  /* 0x31f000000ef37fae */ /* 0x000fe800089a1028 */
[----:B------:R-:W-:Y:S04]  /*55370*/  LDGSTS.E [R243+0x31f80], desc[UR40][R16.64], P0 ;  /* 0x31f8000010f37fae */ /* 0x000fe800081a1028 */
[----:B------:R-:W-:Y:S04]  /*55380*/  LDGSTS.E [R243+0x32e00], desc[UR40][R18.64], P2 ;  /* 0x32e0000012f37fae */ /* 0x000fe800091a1028 */
[----:B------:R-:W4:Y:S04]  /*55390*/  LDL.64 R54, [R1+0x5ee8] ;  /* 0x005ee80001367983 */ /* 0x000f280000100a00 */
        /* <DEDUP_REMOVED lines=45> */
[----:B------:R-:W3:Y:S04]  /*55670*/  LDL.64 R62, [R1+0x4e08] ;  /* 0x004e0800013e7983 */ /* 0x000ee80000100a00 */
[----:B----4-:R-:W-:Y:S04]  /*55680*/  LDGSTS.E [R243+0x37f00], desc[UR40][R54.64], P1 ;  /* 0x37f0000036f37fae */ /* 0x010fe800089a1028 */
[----:B------:R-:W4:Y:S04]  /*55690*/  LDL.64 R54, [R1+0x6158] ;  /* 0x0061580001367983 */ /* 0x000f280000100a00 */
[----:B---3--:R-:W-:Y:S04]  /*556a0*/  LDGSTS.E [R243+0x37f80], desc[UR40][R62.64], P0 ;  /* 0x37f800003ef37fae */ /* 0x008fe800081a1028 */
[----:B--2---:R-:W-:Y:S04]  /*556b0*/  LDGSTS.E [R243+0x38e00], desc[UR40][R60.64], P2 ;  /* 0x38e000003cf37fae */ /* 0x004fe800091a1028 */
[----:B------:R-:W-:Y:S04]  /*556c0*/  LDGSTS.E [R243+0x38e80], desc[UR40][R58.64], P3 ;  /* 0x38e800003af37fae */ /* 0x000fe800099a1028 */
[----:B------:R-:W2:Y:S04]  /*556d0*/  LDL.LU.64 R62, [R1+0xac38] ;  /* 0x00ac3800013e7983 */ /* 0x000ea80000300a00 */
[----:B------:R-:W3:Y:S04]  /*556e0*/  LDL.LU.64 R60, [R1+0xac30] ;  /* 0x00ac3000013c7983 */ /* 0x000ee80000300a00 */
[----:B------:R-:W2:Y:S04]  /*556f0*/  LDL.LU.64 R58, [R1+0xac28] ;  /* 0x00ac2800013a7983 */ /* 0x000ea80000300a00 */
[----:B------:R-:W-:Y:S04]  /*55700*/  LDGSTS.E [R243+0x38f00], desc[UR40][R56.64], P1 ;  /* 0x38f0000038f37fae */ /* 0x000fe800089a1028 */
[----:B------:R-:W-:Y:S04]  /*55710*/  LDGSTS.E [R243+0x38f80], desc[UR40][R4.64], P0 ;  /* 0x38f8000004f37fae */ /* 0x000fe800081a1028 */
[----:B------:R-:W2:Y:S04]  /*55720*/  LDL.LU.64 R56, [R1+0xac20] ;  /* 0x00ac200001387983 */ /* 0x000ea80000300a00 */
[----:B------:R-:W2:Y:S01]  /*55730*/  LDL.64 R4, [R1+0x5fe8] ;  /* 0x005fe80001047983 */ /* 0x000ea20000100a00 */
[----:B------:R-:W-:Y:S01]  /*55740*/  ISETP.NE.U32.AND P6, PT, R245, RZ, PT ;  /* 0x000000fff500720c */ /* 0x000fe20003fc5070 */
[----:B------:R-:W-:-:S02]  /*55750*/  VIADD R245, R246, 0xffffff7f ;  /* 0xffffff7ff6f57836 */ /* 0x000fc40000000000 */
[----:B----4-:R-:W-:Y:S04]  /*55760*/  LDGSTS.E [R243+0x39e00], desc[UR40][R54.64], P2 ;  /* 0x39e0000036f37fae */ /* 0x010fe800091a1028 */
        /* <DEDUP_REMOVED lines=8> */
[----:B------:R-:W4:Y:S04]  /*557f0*/  LDL.LU.64 R54, [R1+0xac18] ;  /* 0x00ac180001367983 */ /* 0x000f280000300a00 */
[----:B------:R-:W-:Y:S04]  /*55800*/  LDGSTS.E [R243+0x3be80], desc[UR40][R36.64], P3 ;  /* 0x3be8000024f37fae */ /* 0x000fe800099a1028 */
[----:B------:R-:W3:Y:S04]  /*55810*/  LDL.LU.64 R52, [R1+0xac10] ;  /* 0x00ac100001347983 */ /* 0x000ee80000300a00 */
        /* <DEDUP_REMOVED lines=30> */
[----:B------:R-:W3:Y:S04]  /*55a00*/  LDL.LU.64 R20, [R1+0xab90] ;  /* 0x00ab900001147983 */ /* 0x000ee80000300a00 */
[----:B------:R-:W3:Y:S04]  /*55a10*/  LDL.LU.64 R18, [R1+0xab88] ;  /* 0x00ab880001127983 */ /* 0x000ee80000300a00 */
[----:B------:R-:W3:Y:S01]  /*55a20*/  LDL.LU.64 R16, [R1+0xab80] ;  /* 0x00ab800001107983 */ /* 0x000ee20000300a00 */
[----:B------:R-:W-:-:S03]  /*55a30*/  ISETP.NE.U32.AND P2, PT, R244, RZ, PT ;  /* 0x000000fff400720c */ /* 0x000fc60003f45070 */
[----:B------:R-:W3:Y:S01]  /*55a40*/  LDL.LU.64 R14, [R1+0xab78] ;  /* 0x00ab7800010e7983 */ /* 0x000ee20000300a00 */
[----:B------:R-:W-:-:S03]  /*55a50*/  IADD3 R244, PT, PT, R247, -0x85, RZ ;  /* 0xffffff7bf7f47810 */ /* 0x000fc60007ffe0ff */
[----:B------:R-:W3:Y:S04]  /*55a60*/  LDL.LU.64 R12, [R1+0xab70] ;  /* 0x00ab7000010c7983 */ /* 0x000ee80000300a00 */
[----:B------:R-:W3:Y:S04]  /*55a70*/  LDL.LU.64 R10, [R1+0xab68] ;  /* 0x00ab6800010a7983 */ /* 0x000ee80000300a00 */
[----:B------:R-:W3:Y:S04]  /*55a80*/  LDL.LU.64 R8, [R1+0xab60] ;  /* 0x00ab600001087983 */ /* 0x000ee80000300a00 */
[----:B------:R-:W3:Y:S04]  /*55a90*/  LDL.LU.64 R6, [R1+0xab58] ;  /* 0x00ab580001067983 */ /* 0x000ee80000300a00 */
[----:B------:R-:W3:Y:S04]  /*55aa0*/  LDL.64 R246, [R1+0x5ea8] ;  /* 0x005ea80001f67983 */ /* 0x000ee80000100a00 */
[----:B--2---:R-:W-:Y:S01]  /*55ab0*/  LDGSTS.E [R243+0x3fe80], desc[UR40][R4.64], P3 ;  /* 0x3fe8000004f37fae */ /* 0x004fe200099a1028 */
[----:B------:R-:W-:Y:S01]  /*55ac0*/  ISETP.GE.U32.AND P3, PT, R245, 0x7fffff00, PT ;  /* 0x7fffff00f500780c */ /* 0x000fe20003f66070 */
[----:B------:R-:W-:-:S04]  /*55ad0*/  IMAD.SHL.U32 R245, R252, 0x80, RZ ;  /* 0x00000080fcf57824 */ /* 0x000fc800078e00ff */
[C---:B------:R-:W-:Y:S01]  /*55ae0*/  IMAD.WIDE R82, R245.reuse, 0x4, R82 ;  /* 0x00000004f5527825 */ /* 0x040fe200078e0252 */
[----:B------:R-:W2:Y:S04]  /*55af0*/  LDL.LU.64 R4, [R1+0xab50] ;  /* 0x00ab500001047983 */ /* 0x000ea80000300a00 */
[----:B------:R1:W-:Y:S04]  /*55b00*/  STL.64 [R1+0x4b18], R82 ;  /* 0x004b185201007387 */ /* 0x0003e80000100a00 */
[----:B-1----:R-:W2:Y:S01]  /*55b10*/  LDL.LU.64 R82, [R1+0xc38] ;  /* 0x000c380001527983 */ /* 0x002ea20000300a00 */
[----:B------:R-:W-:-:S05]  /*55b20*/  IMAD.WIDE R80, R245, 0x4, R80 ;  /* 0x00000004f5507825 */ /* 0x000fca00078e0250 */
[----:B------:R1:W-:Y:S01]  /*55b30*/  STL.64 [R1+0x4b20], R80 ;  /* 0x004b205001007387 */ /* 0x0003e20000100a00 */
[----:B------:R-:W-:-:S04]  /*55b40*/  IMAD.WIDE R76, R245, 0x4, R76 ;  /* 0x00000004f54c7825 */ /* 0x000fc800078e024c */
[----:B-1----:R-:W-:-:S05]  /*55b50*/  IMAD.WIDE R80, R245, 0x4, R78 ;  /* 0x00000004f5507825 */ /* 0x002fca00078e024e */
[----:B------:R-:W-:Y:S01]  /*55b60*/  STL.64 [R1+0x4b28], R80 ;  /* 0x004b285001007387 */ /* 0x000fe20000100a00 */
[C---:B------:R-:W-:Y:S02]  /*55b70*/  VIADD R252, R0.reuse, 0x100000 ;  /* 0x0010000000fc7836 */ /* 0x040fe40000000000 */
[----:B------:R-:W-:Y:S01]  /*55b80*/  VIADD R249, R0, 0x100000 ;  /* 0x0010000000f97836 */ /* 0x000fe20000000000 */
[----:B---3--:R1:W-:Y:S01]  /*55b90*/  LDGSTS.E [R243+0x3ff00], desc[UR40][R246.64], P1 ;  /* 0x3ff00000f6f37fae */ /* 0x0083e200089a1028 */
[----:B------:R-:W-:Y:S01]  /*55ba0*/  ISETP.GE.U32.AND P1, PT, R244, 0x7ffffefc, PT ;  /* 0x7ffffefcf400780c */ /* 0x000fe20003f26070 */
[C---:B------:R-:W-:Y:S01]  /*55bb0*/  VIADD R244, R0.reuse, 0x100000 ;  /* 0x0010000000f47836 */ /* 0x040fe20000000000 */
[C---:B-1----:R-:W-:Y:S01]  /*55bc0*/  IADD3 R247, PT, PT, R0.reuse, 0x100000, RZ ;  /* 0x0010000000f77810 */ /* 0x042fe20007ffe0ff */
[----:B------:R-:W-:Y:S02]  /*55bd0*/  VIADD R246, R0, 0x100000 ;  /* 0x0010000000f67836 */ /* 0x000fe40000000000 */
[----:B--2---:R-:W-:-:S05]  /*55be0*/  IMAD.WIDE R78, R245, 0x4, R82 ;  /* 0x00000004f54e7825 */ /* 0x004fca00078e0252 */
[----:B------:R-:W-:Y:S04]  /*55bf0*/  STL.64 [R1+0x3440], R78 ;  /* 0x0034404e01007387 */ /* 0x000fe80000100a00 */
[----:B------:R1:W-:Y:S04]  /*55c00*/  STL.64 [R1+0x4b30], R76 ;  /* 0x004b304c01007387 */ /* 0x0003e80000100a00 */
[----:B-1----:R-:W2:Y:S01]  /*55c10*/  LDL.LU.64 R76, [R1+0xc30] ;  /* 0x000c3000014c7983 */ /* 0x002ea20000300a00 */
[C---:B------:R-:W-:Y:S01]  /*55c20*/  IMAD.WIDE R72, R245.reuse, 0x4, R72 ;  /* 0x00000004f5487825 */ /* 0x040fe200078e0248 */
[----:B------:R-:W1:Y:S02]  /*55c30*/  LDCU UR6, c[0x0][0x3a0] ;  /* 0x00007400ff0677ac */ /* 0x000e640008000800 */
[----:B------:R-:W3:Y:S04]  /*55c40*/  LDL.LU.64 R82, [R1+0xc28] ;  /* 0x000c280001527983 */ /* 0x000ee80000300a00 */
[----:B------:R-:W2:Y:S04]  /*55c50*/  LDL.LU.64 R80, [R1+0xc20] ;  /* 0x000c200001507983 */ /* 0x000ea80000300a00 */
[----:B------:R1:W-:Y:S04]  /*55c60*/  STL.64 [R1+0xaba0], R220 ;  /* 0x00aba0dc01007387 */ /* 0x0003e80000100a00 */
[----:B-1----:R-:W2:Y:S04]  /*55c70*/  LDL.64 R220, [R1+0x4b20] ;  /* 0x004b200001dc7983 */ /* 0x002ea80000100a00 */
[----:B------:R1:W-:Y:S04]  /*55c80*/  STL.64 [R1+0xab98], R222 ;  /* 0x00ab98de01007387 */ /* 0x0003e80000100a00 */
[----:B-1----:R-:W2:Y:S04]  /*55c90*/  LDL.64 R222, [R1+0x4b18] ;  /* 0x004b180001de7983 */ /* 0x002ea80000100a00 */
[----:B------:R1:W-:Y:S04]  /*55ca0*/  STL.64 [R1+0xab90], R224 ;  /* 0x00ab90e001007387 */ /* 0x0003e80000100a00 */
[----:B-1----:R-:W2:Y:S04]  /*55cb0*/  LDL.64 R224, [R1+0x4dc8] ;  /* 0x004dc80001e07983 */ /* 0x002ea80000100a00 */
[----:B------:R1:W-:Y:S04]  /*55cc0*/  STL.64 [R1+0xab88], R226 ;  /* 0x00ab88e201007387 */ /* 0x0003e80000100a00 */
[----:B-1----:R-:W3:Y:S04]  /*55cd0*/  LDL.64 R226, [R1+0x4b30] ;  /* 0x004b300001e27983 */ /* 0x002ee80000100a00 */
[----:B------:R1:W-:Y:S04]  /*55ce0*/  STL.64 [R1+0xab80], R228 ;  /* 0x00ab80e401007387 */ /* 0x0003e80000100a00 */
[----:B-1----:R-:W3:Y:S04]  /*55cf0*/  LDL.64 R228, [R1+0x4b28] ;  /* 0x004b280001e47983 */ /* 0x002ee80000100a00 */
[----:B------:R1:W-:Y:S04]  /*55d00*/  STL.64 [R1+0xab78], R230 ;  /* 0x00ab78e601007387 */ /* 0x0003e80000100a00 */
[----:B------:R-:W-:Y:S04]  /*55d10*/  STL.64 [R1+0xab70], R232 ;  /* 0x00ab70e801007387 */ /* 0x000fe80000100a00 */
[----:B------:R1:W-:Y:S04]  /*55d20*/  STL.64 [R1+0xab68], R234 ;  /* 0x00ab68ea01007387 */ /* 0x0003e80000100a00 */
[----:B------:R-:W-:Y:S04]  /*55d30*/  STL.64 [R1+0xab60], R236 ;  /* 0x00ab60ec01007387 */ /* 0x000fe80000100a00 */
[----:B------:R-:W-:Y:S04]  /*55d40*/  STL.64 [R1+0xab58], R238 ;  /* 0x00ab58ee01007387 */ /* 0x000fe80000100a00 */
[----:B------:R-:W-:Y:S04]  /*55d50*/  STL.64 [R1+0xab50], R240 ;  /* 0x00ab50f001007387 */ /* 0x000fe80000100a00 */
[----:B--2---:R-:W-:Y:S04]  /*55d60*/  LDGSTS.E [R243+0x3ff80], desc[UR40][R224.64], P0 ;  /* 0x3ff80000e0f37fae */ /* 0x004fe800081a1028 */
[----:B------:R-:W0:Y:S01]  /*55d70*/  LDGDEPBAR ;  /* 0x00000000000079af */ /* 0x000e220000000000 */
[----:B------:R-:W-:Y:S06]  /*55d80*/  BAR.SYNC.DEFER_BLOCKING 0x0 ;  /* 0x0000000000007b1d */ /* 0x000fec0000010000 */
[----:B------:R-:W-:Y:S01]  /*55d90*/  @!PT LDS RZ, [RZ] ;  /* 0x00000000fffff984 */ /* 0x000fe20000000800 */
[----:B------:R-:W-:Y:S01]  /*55da0*/  @!PT LDS RZ, [RZ] ;  /* 0x00000000fffff984 */ /* 0x000fe20000000800 */
[----:B------:R-:W-:Y:S01]  /*55db0*/  @!PT LDS RZ, [RZ] ;  /* 0x00000000fffff984 */ /* 0x000fe20000000800 */
[----:B------:R-:W-:Y:S04]  /*55dc0*/  LDGSTS.E [R252+-0x70000], desc[UR40][R222.64], !P3 ;  /* 0x90000000defc7fae */ /* 0x000fe8000d9a1028 */
[----:B------:R-:W-:Y:S04]  /*55dd0*/  LDGSTS.E [R249+-0x6ff80], desc[UR40][R220.64], !P3 ;  /* 0x90080000dcf97fae */ /* 0x000fe8000d9a1028 */
[----:B---3--:R-:W-:Y:S04]  /*55de0*/  LDGSTS.E [R247+-0x6ff00], desc[UR40][R228.64], !P3 ;  /* 0x90100000e4f77fae */ /* 0x008fe8000d9a1028 */
[----:B------:R-:W2:Y:S01]  /*55df0*/  LDL.LU.64 R222, [R1+0xc18] ;  /* 0x000c180001de7983 */ /* 0x000ea20000300a00 */
[----:B------:R-:W-:-:S04]  /*55e00*/  IMAD.WIDE R82, R245, 0x4, R82 ;  /* 0x00000004f5527825 */ /* 0x000fc800078e0252 */
[C---:B------:R-:W-:Y:S01]  /*55e10*/  IMAD.WIDE R68, R245.reuse, 0x4, R68 ;  /* 0x00000004f5447825 */ /* 0x040fe200078e0244 */
[----:B------:R-:W3:Y:S03]  /*55e20*/  LDL.LU.64 R220, [R1+0xc10] ;  /* 0x000c100001dc7983 */ /* 0x000ee60000300a00 */
[C---:B------:R-:W-:Y:S01]  /*55e30*/  IMAD.WIDE R66, R245.reuse, 0x4, R66 ;  /* 0x00000004f5427825 */ /* 0x040fe200078e0242 */
[----:B------:R-:W3:Y:S03]  /*55e40*/  LDL.LU.64 R224, [R1+0xc08] ;  /* 0x000c080001e07983 */ /* 0x000ee60000300a00 */
[C---:B------:R-:W-:Y:S01]  /*55e50*/  IMAD.WIDE R64, R245.reuse, 0x4, R64 ;  /* 0x00000004f5407825 */ /* 0x040fe200078e0240 */
[----:B-1----:R-:W3:Y:S03]  /*55e60*/  LDL.LU.64 R230, [R1+0xc00] ;  /* 0x000c000001e67983 */ /* 0x002ee60000300a00 */
[C---:B------:R-:W-:Y:S01]  /*55e70*/  IMAD.WIDE R62, R245.reuse, 0x4, R62 ;  /* 0x00000004f53e7825 */ /* 0x040fe200078e023e */
[----:B------:R-:W3:Y:S03]  /*55e80*/  LDL.LU.64 R228, [R1+0xae0] ;  /* 0x000ae00001e47983 */ /* 0x000ee60000300a00 */
[C---:B------:R-:W-:Y:S01]  /*55e90*/  IMAD.WIDE R60, R245.reuse, 0x4, R60 ;  /* 0x00000004f53c7825 */ /* 0x040fe200078e023c */
[----:B------:R-:W-:Y:S03]  /*55ea0*/  LDGSTS.E [R246+-0x6fe80], desc[UR40][R226.64], !P3 ;  /* 0x90180000e2f67fae */ /* 0x000fe6000d9a1028 */
[C---:B----4-:R-:W-:Y:S01]  /*55eb0*/  IMAD.WIDE R54, R245.reuse, 0x4, R54 ;  /* 0x00000004f5367825 */ /* 0x050fe200078e0236 */
[----:B------:R1:W-:Y:S03]  /*55ec0*/  LDGSTS.E [R244+-0x6f800], desc[UR40][R78.64], !P1 ;  /* 0x908000004ef47fae */ /* 0x0003e6000c9a1028 */
[----:B------:R-:W-:-:S04]  /*55ed0*/  IMAD.WIDE R52, R245, 0x4, R52 ;  /* 0x00000004f5347825 */ /* 0x000fc800078e0234 */
[----:B------:R-:W-:-:S04]  /*55ee0*/  IMAD.WIDE R50, R245, 0x4, R50 ;  /* 0x00000004f5327825 */ /* 0x000fc800078e0232 */
[C---:B------:R-:W-:Y:S01]  /*55ef0*/  IMAD.WIDE R48, R245.reuse, 0x4, R48 ;  /* 0x00000004f5307825 */ /* 0x040fe200078e0230 */
[----:B-1----:R-:W1:Y:S03]  /*55f00*/  LDC R79, c[0x0][0x3a0] ;  /* 0x0000e800ff4f7b82 */ /* 0x002e660000000800 */
[C---:B------:R-:W-:Y:S02]  /*55f10*/  VIADD R78, R0.reuse, 0x100000 ;  /* 0x00100000004e7836 */ /* 0x040fe40000000000 */
[----:B------:R-:W-:Y:S01]  /*55f20*/  IMAD.WIDE R226, R245, 0x4, R76 ;  /* 0x00000004f5e27825 */ /* 0x000fe200078e024c */
[----:B------:R-:W-:-:S03]  /*55f30*/  IADD3 R77, PT, PT, R0, 0x100000, RZ ;  /* 0x00100000004d7810 */ /* 0x000fc60007ffe0ff */
[C---:B------:R-:W-:Y:S01]  /*55f40*/  IMAD.WIDE R42, R245.reuse, 0x4, R42 ;  /* 0x00000004f52a7825 */ /* 0x040fe200078e022a */
[----:B------:R4:W-:Y:S03]  /*55f50*/  STL.64 [R1+0x3438], R226 ;  /* 0x003438e201007387 */ /* 0x0009e60000100a00 */
[C---:B------:R-:W-:Y:S01]  /*55f60*/  IMAD.WIDE R40, R245.reuse, 0x4, R40 ;  /* 0x00000004f5287825 */ /* 0x040fe200078e0228 */
[----:B------:R4:W-:Y:S03]  /*55f70*/  LDGSTS.E [R78+-0x6f780], desc[UR40][R226.64], !P1 ;  /* 0x90880000e24e7fae */ /* 0x0009e6000c9a1028 */
[C---:B------:R-:W-:Y:S01]  /*55f80*/  IMAD.WIDE R38, R245.reuse, 0x4, R38 ;  /* 0x00000004f5267825 */ /* 0x040fe200078e0226 */
[----:B------:R1:W-:Y:S03]  /*55f90*/  STL.64 [R1+0x3430], R82 ;  /* 0x0034305201007387 */ /* 0x0003e60000100a00 */
[C---:B------:R-:W-:Y:S01]  /*55fa0*/  IMAD.WIDE R36, R245.reuse, 0x4, R36 ;  /* 0x00000004f5247825 */ /* 0x040fe200078e0224 */
[----:B------:R-:W3:Y:S03]  /*55fb0*/  LDL.LU.64 R234, [R1+0xad8] ;  /* 0x000ad80001ea7983 */ /* 0x000ee60000300a00 */
[----:B------:R-:W-:Y:S01]  /*55fc0*/  IMAD.WIDE R32, R245, 0x4, R32 ;  /* 0x00000004f5207825 */ /* 0x000fe200078e0220 */
[----:B----4-:R-:W4:Y:S01]  /*55fd0*/  LDC R227, c[0x0][0x3a0] ;  /* 0x0000e800ffe37b82 */ /* 0x010f220000000800 */
[----:B------:R1:W-:Y:S02]  /*55fe0*/  LDGSTS.E [R77+-0x6f700], desc[UR40][R82.64], !P1 ;  /* 0x90900000524d7fae */ /* 0x0003e4000c9a1028 */
[----:B-1----:R-:W-:-:S02]  /*55ff0*/  VIADD R79, R79, 0xffffff77 ;  /* 0xffffff774f4f7836 */ /* 0x002fc40000000000 */
[----:B------:R-:W-:Y:S02]  /*56000*/  VIADD R76, R0, 0x100000 ;  /* 0x00100000004c7836 */ /* 0x000fe40000000000 */
[----:B------:R-:W-:Y:S01]  /*56010*/  IMAD.WIDE R80, R245, 0x4, R80 ;  /* 0x00000004f5507825 */ /* 0x000fe200078e0250 */
[----:B------:R-:W-:-:S03]  /*56020*/  ISETP.GE.U32.AND P0, PT, R79, 0x7ffffef8, PT ;  /* 0x7ffffef84f00780c */ /* 0x000fc60003f06070 */
[----:B------:R-:W-:Y:S01]  /*56030*/  IMAD.WIDE R28, R245, 0x4, R28 ;  /* 0x00000004f51c7825 */ /* 0x000fe200078e021c */
[----:B------:R1:W-:Y:S01]  /*56040*/  STL.64 [R1+0x3428], R80 ;  /* 0x0034285001007387 */ /* 0x0003e20000100a00 */
[----:B------:R-:W2:Y:S03]  /*56050*/  LDC R82, c[0x0][0x3a0] ;  /* 0x0000e800ff527b82 */ /* 0x000ea60000000800 */
[----:B------:R1:W-:Y:S01]  /*56060*/  LDGSTS.E [R76+-0x6f680], desc[UR40][R80.64], !P1 ;  /* 0x90980000504c7fae */ /* 0x0003e2000c9a1028 */
[----:B------:R-:W-:-:S03]  /*56070*/  VIADD R79, R0, 0x100000 ;  /* 0x00100000004f7836 */ /* 0x000fc60000000000 */
[----:B------:R-:W3:Y:S01]  /*56080*/  LDL.LU.64 R232, [R1+0xad0] ;  /* 0x000ad00001e87983 */ /* 0x000ee20000300a00 */
[----:B------:R-:W-:-:S04]  /*56090*/  IMAD.WIDE R26, R245, 0x4, R26 ;  /* 0x00000004f51a7825 */ /* 0x000fc800078e021a */
[----:B------:R-:W-:-:S04]  /*560a0*/  IMAD.WIDE R24, R245, 0x4, R24 ;  /* 0x00000004f5187825 */ /* 0x000fc800078e0218 */
[----:B------:R-:W-:Y:S01]  /*560b0*/  IMAD.WIDE R20, R245, 0x4, R20 ;  /* 0x00000004f5147825 */ /* 0x000fe200078e0214 */
[----:B-1----:R-:W-:Y:S01]  /*560c0*/  IADD3 R80, PT, PT, R0, 0x100000, RZ ;  /* 0x0010000000507810 */ /* 0x002fe20007ffe0ff */
[----:B------:R-:W1:Y:S02]  /*560d0*/  LDC R81, c[0x0][0x3a0] ;  /* 0x0000e800ff517b82 */ /* 0x000e640000000800 */
[----:B----4-:R-:W-:Y:S02]  /*560e0*/  VIADD R78, R227, 0xffffff73 ;  /* 0xffffff73e34e7836 */ /* 0x010fe40000000000 */
[----:B------:R-:W4:Y:S03]  /*560f0*/  LDL.LU.64 R226, [R1+0xac8] ;  /* 0x000ac80001e27983 */ /* 0x000f260000300a00 */
[----:B------:R-:W-:Y:S01]  /*56100*/  ISETP.GE.U32.AND P1, PT, R78, 0x7ffffef4, PT ;  /* 0x7ffffef44e00780c */ /* 0x000fe20003f26070 */
[----:B------:R-:W-:-:S02]  /*56110*/  VIADD R78, R0, 0x100000 ;  /* 0x00100000004e7836 */ /* 0x000fc40000000000 */
[----:B------:R-:W-:-:S04]  /*56120*/  IMAD.WIDE R16, R245, 0x4, R16 ;  /* 0x00000004f5107825 */ /* 0x000fc800078e0210 */
[----:B------:R-:W-:-:S04]  /*56130*/  IMAD.WIDE R14, R245, 0x4, R14 ;  /* 0x00000004f50e7825 */ /* 0x000fc800078e020e */
[----:B------:R-:W-:-:S04]  /*56140*/  IMAD.WIDE R12, R245, 0x4, R12 ;  /* 0x00000004f50c7825 */ /* 0x000fc800078e020c */
[----:B------:R-:W-:-:S04]  /*56150*/  IMAD.WIDE R10, R245, 0x4, R10 ;  /* 0x00000004f50a7825 */ /* 0x000fc800078e020a */
[C---:B------:R-:W-:Y:S01]  /*56160*/  IMAD.WIDE R6, R245.reuse, 0x4, R6 ;  /* 0x00000004f5067825 */ /* 0x040fe200078e0206 */
[----:B------:R-:W-:Y:S01]  /*56170*/  UIADD3 UR6, UPT, UPT, UR6, -0x100, URZ ;  /* 0xffffff0006067890 */ /* 0x000fe2000fffe0ff */
[----:B------:R-:W1:Y:S02]  /*56180*/  LDC R252, c[0x0][0x3ac] ;  /* 0x0000eb00fffc7b82 */ /* 0x000e640000000800 */
[----:B--2---:R-:W-:-:S04]  /*56190*/  IMAD.WIDE R222, R245, 0x4, R222 ;  /* 0x00000004f5de7825 */ /* 0x004fc800078e02de */
[C---:B---3--:R-:W-:Y:S01]  /*561a0*/  IMAD.WIDE R220, R245.reuse, 0x4, R220 ;  /* 0x00000004f5dc7825 */ /* 0x048fe200078e02dc */
[----:B------:R2:W-:Y:S03]  /*561b0*/  STL.64 [R1+0x3420], R222 ;  /* 0x003420de01007387 */ /* 0x0005e60000100a00 */
[C---:B------:R-:W-:Y:S01]  /*561c0*/  IMAD.WIDE R224, R245.reuse, 0x4, R224 ;  /* 0x00000004f5e07825 */ /* 0x040fe200078e02e0 */
[----:B------:R3:W-:Y:S03]  /*561d0*/  STL.64 [R1+0x3418], R220 ;  /* 0x003418dc01007387 */ /* 0x0007e60000100a00 */
[C---:B------:R-:W-:Y:S01]  /*561e0*/  IMAD.WIDE R238, R245.reuse, 0x4, R230 ;  /* 0x00000004f5ee7825 */ /* 0x040fe200078e02e6 */
[----:B------:R1:W-:Y:S03]  /*561f0*/  STL.64 [R1+0x3410], R224 ;  /* 0x003410e001007387 */ /* 0x0003e60000100a00 */
[----:B------:R-:W-:Y:S01]  /*56200*/  IMAD.WIDE R236, R245, 0x4, R228 ;  /* 0x00000004f5ec7825 */ /* 0x000fe200078e02e4 */
[----:B------:R-:W-:Y:S04]  /*56210*/  LDGSTS.E [R80+-0x6f000], desc[UR40][R222.64], !P0 ;  /* 0x91000000de507fae */ /* 0x000fe8000c1a1028 */
[----:B------:R-:W-:Y:S04]  /*56220*/  STL.64 [R1+0x3408], R238 ;  /* 0x003408ee01007387 */ /* 0x000fe80000100a00 */
[----:B------:R1:W-:Y:S04]  /*56230*/  LDGSTS.E [R79+-0x6ef80], desc[UR40][R220.64], !P0 ;  /* 0x91080000dc4f7fae */ /* 0x0003e8000c1a1028 */
[----:B--2---:R-:W2:Y:S04]  /*56240*/  LDL.LU.64 R222, [R1+0xa60] ;  /* 0x000a600001de7983 */ /* 0x004ea80000300a00 */
[----:B------:R-:W-:Y:S04]  /*56250*/  STL.64 [R1+0x3400], R236 ;  /* 0x003400ec01007387 */ /* 0x000fe80000100a00 */
[----:B---3--:R-:W3:Y:S04]  /*56260*/  LDL.LU.64 R220, [R1+0xa58] ;  /* 0x000a580001dc7983 */ /* 0x008ee80000300a00 */
[----:B------:R-:W3:Y:S04]  /*56270*/  LDL.LU.64 R228, [R1+0xa50] ;  /* 0x000a500001e47983 */ /* 0x000ee80000300a00 */
[----:B------:R-:W3:Y:S04]  /*56280*/  LDL.LU.64 R230, [R1+0xa48] ;  /* 0x000a480001e67983 */ /* 0x000ee80000300a00 */
[----:B------:R-:W-:Y:S01]  /*56290*/  LDGSTS.E [R78+-0x6ef00], desc[UR40][R224.64], !P0 ;  /* 0x91100000e04e7fae */ /* 0x000fe2000c1a1028 */
[----:B-1----:R-:W-:-:S02]  /*562a0*/  VIADD R79, R81, 0xffffff6f ;  /* 0xffffff6f514f7836 */ /* 0x002fc40000000000 */
[----:B------:R-:W1:Y:S01]  /*562b0*/  LDC R81, c[0x0][0x3a0] ;  /* 0x0000e800ff517b82 */ /* 0x000e620000000800 */
[----:B------:R-:W-:Y:S04]  /*562c0*/  LDGSTS.E [R77+-0x6ee80], desc[UR40][R238.64], !P0 ;  /* 0x91180000ee4d7fae */ /* 0x000fe8000c1a1028 */
[----:B------:R-:W3:Y:S01]  /*562d0*/  LDL.LU.64 R224, [R1+0x9e0] ;  /* 0x0009e00001e07983 */ /* 0x000ee20000300a00 */
[----:B------:R-:W-:Y:S01]  /*562e0*/  IMAD.WIDE R234, R245, 0x4, R234 ;  /* 0x00000004f5ea7825 */ /* 0x000fe200078e02ea */
[----:B------:R-:W-:Y:S02]  /*562f0*/  ISETP.GE.U32.AND P0, PT, R79, 0x7ffffef0, PT ;  /* 0x7ffffef04f00780c */ /* 0x000fe40003f06070 */
[----:B------:R-:W-:Y:S04]  /*56300*/  LDGSTS.E [R76+-0x6e800], desc[UR40][R236.64], !P1 ;  /* 0x91800000ec4c7fae */ /* 0x000fe8000c9a1028 */
[----:B------:R1:W-:Y:S04]  /*56310*/  STL.64 [R1+0x33f8], R234 ;  /* 0x0033f8ea01007387 */ /* 0x0003e80000100a00 */
[----:B------:R1:W-:Y:S01]  /*56320*/  LDGSTS.E [R78+-0x6e780], desc[UR40][R234.64], !P1 ;  /* 0x91880000ea4e7fae */ /* 0x0003e2000c9a1028 */
[----:B------:R-:W-:-:S03]  /*56330*/  IMAD.WIDE R232, R245, 0x4, R232 ;  /* 0x00000004f5e87825 */ /* 0x000fc600078e02e8 */
[----:B-1----:R-:W3:Y:S01]  /*56340*/  LDL.LU.64 R234, [R1+0x9d8] ;  /* 0x0009d80001ea7983 */ /* 0x002ee20000300a00 */
[----:B------:R-:W-:Y:S01]  /*56350*/  IADD3 R78, PT, PT, R82, -0x95, RZ ;  /* 0xffffff6b524e7810 */ /* 0x000fe20007ffe0ff */
[----:B------:R-:W-:Y:S01]  /*56360*/  VIADD R79, R0, 0x100000 ;  /* 0x00100000004f7836 */ /* 0x000fe20000000000 */
[----:B------:R-:W1:Y:S01]  /*56370*/  LDC R82, c[0x0][0x3a0] ;  /* 0x0000e800ff527b82 */ /* 0x000e620000000800 */
[----:B------:R4:W-:Y:S04]  /*56380*/  STL.64 [R1+0x33f0], R232 ;  /* 0x0033f0e801007387 */ /* 0x0009e80000100a00 */
[----:B------:R-:W-:Y:S01]  /*56390*/  LDGSTS.E [R77+-0x6e700], desc[UR40][R232.64], !P1 ;  /* 0x91900000e84d7fae */ /* 0x000fe2000c9a1028 */
[----:B----4-:R-:W-:-:S05]  /*563a0*/  IMAD.WIDE R226, R245, 0x4, R226 ;  /* 0x00000004f5e27825 */ /* 0x010fca00078e02e2 */
[----:B------:R4:W-:Y:S04]  /*563b0*/  STL.64 [R1+0x29e8], R226 ;  /* 0x0029e8e201007387 */ /* 0x0009e80000100a00 */
[----:B------:R-:W3:Y:S04]  /*563c0*/  LDL.LU.64 R232, [R1+0x9d0] ;  /* 0x0009d00001e87983 */ /* 0x000ee80000300a00 */
[----:B------:R-:W-:Y:S01]  /*563d0*/  LDGSTS.E [R76+-0x6e680], desc[UR40][R226.64], !P1 ;  /* 0x91980000e24c7fae */ /* 0x000fe2000c9a1028 */
[----:B------:R-:W-:Y:S01]  /*563e0*/  ISETP.GE.U32.AND P1, PT, R78, 0x7ffffeec, PT ;  /* 0x7ffffeec4e00780c */ /* 0x000fe20003f26070 */
[----:B------:R-:W-:-:S02]  /*563f0*/  VIADD R78, R0, 0x100000 ;  /* 0x00100000004e7836 */ /* 0x000fc40000000000 */
[----:B----4-:R-:W4:Y:S01]  /*56400*/  LDL.LU.64 R226, [R1+0x9c8] ;  /* 0x0009c80001e27983 */ /* 0x010f220000300a00 */
[----:B--2---:R-:W-:-:S04]  /*56410*/  IMAD.WIDE R222, R245, 0x4, R222 ;  /* 0x00000004f5de7825 */ /* 0x004fc800078e02de */
[C---:B---3--:R-:W-:Y:S01]  /*56420*/  IMAD.WIDE R220, R245.reuse, 0x4, R220 ;  /* 0x00000004f5dc7825 */ /* 0x048fe200078e02dc */
[----:B------:R2:W-:Y:S03]  /*56430*/  STL.64 [R1+0x29e0], R222 ;  /* 0x0029e0de01007387 */ /* 0x0005e60000100a00 */
[C---:B------:R-:W-:Y:S01]  /*56440*/  IMAD.WIDE R228, R245.reuse, 0x4, R228 ;  /* 0x00000004f5e47825 */ /* 0x040fe200078e02e4 */
[----:B------:R3:W-:Y:S03]  /*56450*/  STL.64 [R1+0x29d8], R220 ;  /* 0x0029d8dc01007387 */ /* 0x0007e60000100a00 */
[C---:B------:R-:W-:Y:S01]  /*56460*/  IMAD.WIDE R238, R245.reuse, 0x4, R230 ;  /* 0x00000004f5ee7825 */ /* 0x040fe200078e02e6 */
[----:B------:R1:W-:Y:S04]  /*56470*/  STL.64 [R1+0x29d0], R228 ;  /* 0x0029d0e401007387 */ /* 0x0003e80000100a00 */
[----:B------:R-:W-:Y:S04]  /*56480*/  LDGSTS.E [R80+-0x6e000], desc[UR40][R222.64], !P0 ;  /* 0x92000000de507fae */ /* 0x000fe8000c1a1028 */
[----:B------:R-:W-:Y:S04]  /*56490*/  STL.64 [R1+0x29c8], R238 ;  /* 0x0029c8ee01007387 */ /* 0x000fe80000100a00 */
[----:B------:R1:W-:Y:S01]  /*564a0*/  LDGSTS.E [R79+-0x6df80], desc[UR40][R220.64], !P0 ;  /* 0x92080000dc4f7fae */ /* 0x0003e2000c1a1028 */
[----:B------:R-:W-:-:S03]  /*564b0*/  IMAD.WIDE R236, R245, 0x4, R224 ;  /* 0x00000004f5ec7825 */ /* 0x000fc600078e02e0 */
[----:B--2---:R-:W2:Y:S04]  /*564c0*/  LDL.LU.64 R222, [R1+0x960] ;  /* 0x0009600001de7983 */ /* 0x004ea80000300a00 */
[----:B------:R-:W-:Y:S04]  /*564d0*/  STL.64 [R1+0x29c0], R236 ;  /* 0x0029c0ec01007387 */ /* 0x000fe80000100a00 */
[----:B---3--:R-:W3:Y:S04]  /*564e0*/  LDL.LU.64 R220, [R1+0x958] ;  /* 0x0009580001dc7983 */ /* 0x008ee80000300a00 */
[----:B------:R-:W3:Y:S04]  /*564f0*/  LDL.LU.64 R224, [R1+0x950] ;  /* 0x0009500001e07983 */ /* 0x000ee80000300a00 */
[----:B------:R-:W3:Y:S04]  /*56500*/  LDL.LU.64 R230, [R1+0x948] ;  /* 0x0009480001e67983 */ /* 0x000ee80000300a00 */
[----:B------:R-:W-:Y:S01]  /*56510*/  LDGSTS.E [R78+-0x6df00], desc[UR40][R228.64], !P0 ;  /* 0x92100000e44e7fae */ /* 0x000fe2000c1a1028 */
[----:B-1----:R-:W-:-:S02]  /*56520*/  VIADD R79, R81, 0xffffff67 ;  /* 0xffffff67514f7836 */ /* 0x002fc40000000000 */
[----:B------:R-:W-:Y:S01]  /*56530*/  IMAD.WIDE R234, R245, 0x4, R234 ;  /* 0x00000004f5ea7825 */ /* 0x000fe200078e02ea */
[----:B------:R-:W-:Y:S01]  /*56540*/  LDGSTS.E [R77+-0x6de80], desc[UR40][R238.64], !P0 ;  /* 0x92180000ee4d7fae */ /* 0x000fe2000c1a1028 */
[----:B------:R-:W1:Y:S03]  /*56550*/  LDC R81, c[0x0][0x3a0] ;  /* 0x0000e800ff517b82 */ /* 0x000e660000000800 */
[----:B------:R-:W3:Y:S01]  /*56560*/  LDL.LU.64 R228, [R1+0x898] ;  /* 0x0008980001e47983 */ /* 0x000ee20000300a00 */
[----:B------:R-:W-:-:S03]  /*56570*/  ISETP.GE.U32.AND P0, PT, R79, 0x7ffffee8, PT ;  /* 0x7ffffee84f00780c */ /* 0x000fc60003f06070 */
[----:B------:R-:W-:Y:S04]  /*56580*/  LDGSTS.E [R76+-0x6d800], desc[UR40][R236.64], !P1 ;  /* 0x92800000ec4c7fae */ /* 0x000fe8000c9a1028 */
[----:B------:R4:W-:Y:S01]  /*56590*/  STL.64 [R1+0x29b8], R234 ;  /* 0x0029b8ea01007387 */ /* 0x0009e20000100a00 */
[----:B------:R-:W-:-:S03]  /*565a0*/  IMAD.WIDE R232, R245, 0x4, R232 ;  /* 0x00000004f5e87825 */ /* 0x000fc600078e02e8 */
[----:B------:R4:W-:Y:S04]  /*565b0*/  LDGSTS.E [R78+-0x6d780], desc[UR40][R234.64], !P1 ;  /* 0x92880000ea4e7fae */ /* 0x0009e8000c9a1028 */
[----:B------:R-:W-:Y:S01]  /*565c0*/  LDGSTS.E [R77+-0x6d700], desc[UR40][R232.64], !P1 ;  /* 0x92900000e84d7fae */ /* 0x000fe2000c9a1028 */
[----:B------:R-:W-:-:S03]  /*565d0*/  VIADD R79, R0, 0x100000 ;  /* 0x00100000004f7836 */ /* 0x000fc60000000000 */
[----:B----4-:R-:W4:Y:S01]  /*565e0*/  LDL.LU.64 R234, [R1+0x888] ;  /* 0x0008880001ea7983 */ /* 0x010f220000300a00 */
[----:B------:R-:W-:-:S03]  /*565f0*/  IMAD.WIDE R226, R245, 0x4, R226 ;  /* 0x00000004f5e27825 */ /* 0x000fc600078e02e2 */
[----:B------:R1:W-:Y:S01]  /*56600*/  STL.64 [R1+0x29b0], R232 ;  /* 0x0029b0e801007387 */ /* 0x0003e20000100a00 */
[----:B------:R-:W-:Y:S02]  /*56610*/  IADD3 R78, PT, PT, R82, -0x9d, RZ ;  /* 0xffffff63524e7810 */ /* 0x000fe40007ffe0ff */
[----:B------:R-:W2:Y:S01]  /*56620*/  LDC R82, c[0x0][0x3a0] ;  /* 0x0000e800ff527b82 */ /* 0x000ea20000000800 */
[----:B------:R1:W-:Y:S04]  /*56630*/  STL.64 [R1+0x27c8], R226 ;  /* 0x0027c8e201007387 */ /* 0x0003e80000100a00 */
[----:B------:R-:W-:Y:S04]  /*56640*/  LDGSTS.E [R76+-0x6d680], desc[UR40][R226.64], !P1 ;  /* 0x92980000e24c7fae */ /* 0x000fe8000c9a1028 */
[----:B-1----:R-:W4:Y:S01]  /*56650*/  LDL.LU.64 R232, [R1+0x878] ;  /* 0x0008780001e87983 */ /* 0x002f220000300a00 */
[----:B------:R-:W-:Y:S01]  /*56660*/  ISETP.GE.U32.AND P1, PT, R78, 0x7ffffee4, PT ;  /* 0x7ffffee44e00780c */ /* 0x000fe20003f26070 */
[----:B------:R-:W-:-:S02]  /*56670*/  VIADD R78, R0, 0x100000 ;  /* 0x00100000004e7836 */ /* 0x000fc40000000000 */
[----:B------:R-:W4:Y:S01]  /*56680*/  LDL.LU.64 R226, [R1+0x868] ;  /* 0x0008680001e27983 */ /* 0x000f220000300a00 */
        /* <DEDUP_REMOVED lines=11> */
[----:B-1----:R-:W4:Y:S04]  /*56740*/  LDL.LU.64 R222, [R1+0x7d8] ;  /* 0x0007d80001de7983 */ /* 0x002f280000300a00 */
[----:B------:R-:W-:Y:S04]  /*56750*/  STL.64 [R1+0x26a0], R236 ;  /* 0x0026a0ec01007387 */ /* 0x000fe80000100a00 */
[----:B--2---:R-:W2:Y:S04]  /*56760*/  LDL.LU.64 R220, [R1+0x7c8] ;  /* 0x0007c80001dc7983 */ /* 0x004ea80000300a00 */
[----:B------:R-:W2:Y:S04]  /*56770*/  LDL.LU.64 R228, [R1+0x7b8] ;  /* 0x0007b80001e47983 */ /* 0x000ea80000300a00 */
[----:B------:R-:W2:Y:S04]  /*56780*/  LDL.LU.64 R230, [R1+0x7a8] ;  /* 0x0007a80001e67983 */ /* 0x000ea80000300a00 */
[----:B------:R-:W-:Y:S01]  /*56790*/  LDGSTS.E [R78+-0x6cf00], desc[UR40][R224.64], !P0 ;  /* 0x93100000e04e7fae */ /* 0x000fe2000c1a1028 */
[----:B------:R-:W-:-:S02]  /*567a0*/  VIADD R79, R81, 0xffffff5f ;  /* 0xffffff5f514f7836 */ /* 0x000fc40000000000 */
[----:B------:R-:W1:Y:S01]  /*567b0*/  LDC R81, c[0x0][0x3a0] ;  /* 0x0000e800ff517b82 */ /* 0x000e620000000800 */
[----:B------:R-:W-:Y:S04]  /*567c0*/  LDGSTS.E [R77+-0x6ce80], desc[UR40][R238.64], !P0 ;  /* 0x93180000ee4d7fae */ /* 0x000fe8000c1a1028 */
[----:B---3--:R-:W3:Y:S01]  /*567d0*/  LDL.LU.64 R224, [R1+0x748] ;  /* 0x0007480001e07983 */ /* 0x008ee20000300a00 */
[----:B----4-:R-:W-:Y:S01]  /*567e0*/  IMAD.WIDE R234, R245, 0x4, R234 ;  /* 0x00000004f5ea7825 */ /* 0x010fe200078e02ea */
[----:B------:R-:W-:Y:S02]  /*567f0*/  ISETP.GE.U32.AND P0, PT, R79, 0x7ffffee0, PT ;  /* 0x7ffffee04f00780c */ /* 0x000fe40003f06070 */
[----:B------:R-:W-:Y:S01]  /*56800*/  LDGSTS.E [R76+-0x6c800], desc[UR40][R236.64], !P1 ;  /* 0x93800000ec4c7fae */ /* 0x000fe2000c9a1028 */
[----:B------:R-:W-:-:S03]  /*56810*/  IMAD.WIDE R232, R245, 0x4, R232 ;  /* 0x00000004f5e87825 */ /* 0x000fc600078e02e8 */
[----:B------:R4:W-:Y:S04]  /*56820*/  STL.64 [R1+0x2698], R234 ;  /* 0x002698ea01007387 */ /* 0x0009e80000100a00 */
[----:B------:R4:W-:Y:S01]  /*56830*/  LDGSTS.E [R78+-0x6c780], desc[UR40][R234.64], !P1 ;  /* 0x93880000ea4e7fae */ /* 0x0009e2000c9a1028 */
[----:B------:R-:W-:-:S03]  /*56840*/  IMAD.WIDE R226, R245, 0x4, R226 ;  /* 0x00000004f5e27825 */ /* 0x000fc600078e02e2 */
[----:B------:R-:W-:Y:S04]  /*56850*/  LDGSTS.E [R77+-0x6c700], desc[UR40][R232.64], !P1 ;  /* 0x93900000e84d7fae */ /* 0x000fe8000c9a1028 */
[----:B------:R-:W-:Y:S04]  /*56860*/  LDGSTS.E [R76+-0x6c680], desc[UR40][R226.64], !P1 ;  /* 0x93980000e24c7fae */ /* 0x000fe8000c9a1028 */
[----:B----4-:R-:W4:Y:S01]  /*56870*/  LDL.LU.64 R234, [R1+0x740] ;  /* 0x0007400001ea7983 */ /* 0x010f220000300a00 */
[----:B------:R-:W-:Y:S01]  /*56880*/  IADD3 R78, PT, PT, R82, -0xa5, RZ ;  /* 0xffffff5b524e7810 */ /* 0x000fe20007ffe0ff */
[----:B------:R-:W-:Y:S01]  /*56890*/  VIADD R79, R0, 0x100000 ;  /* 0x00100000004f7836 */ /* 0x000fe20000000000 */
[----:B------:R-:W1:Y:S01]  /*568a0*/  LDC R82, c[0x0][0x3a0] ;  /* 0x0000e800ff527b82 */ /* 0x000e620000000800 */
[----:B------:R1:W-:Y:S04]  /*568b0*/  STL.64 [R1+0x2690], R232 ;  /* 0x002690e801007387 */ /* 0x0003e80000100a00 */
[----:B------:R1:W-:Y:S01]  /*568c0*/  STL.64 [R1+0x2688], R226 ;  /* 0x002688e201007387 */ /* 0x0003e20000100a00 */
[----:B------:R-:W-:Y:S01]  /*568d0*/  ISETP.GE.U32.AND P1, PT, R78, 0x7ffffedc, PT ;  /* 0x7ffffedc4e00780c */ /* 0x000fe20003f26070 */
[----:B------:R-:W-:-:S02]  /*568e0*/  VIADD R78, R0, 0x100000 ;  /* 0x00100000004e7836 */ /* 0x000fc40000000000 */
[----:B-1----:R-:W4:Y:S04]  /*568f0*/  LDL.LU.64 R232, [R1+0x738] ;  /* 0x0007380001e87983 */ /* 0x002f280000300a00 */
[----:B------:R-:W4:Y:S01]  /*56900*/  LDL.LU.64 R226, [R1+0x730] ;  /* 0x0007300001e27983 */ /* 0x000f220000300a00 */
[----:B------:R-:W-:-:S04]  /*56910*/  IMAD.WIDE R222, R245, 0x4, R222 ;  /* 0x00000004f5de7825 */ /* 0x000fc800078e02de */
[C---:B--2---:R-:W-:Y:S01]  /*56920*/  IMAD.WIDE R220, R245.reuse, 0x4, R220 ;  /* 0x00000004f5dc7825 */ /* 0x044fe200078e02dc */
        /* <DEDUP_REMOVED lines=8> */
[----:B---3--:R-:W-:-:S03]  /*569b0*/  IMAD.WIDE R236, R245, 0x4, R224 ;  /* 0x00000004f5ec7825 */ /* 0x008fc600078e02e0 */
[----:B-1----:R-:W3:Y:S04]  /*569c0*/  LDL.LU.64 R222, [R1+0x6d0] ;  /* 0x0006d00001de7983 */ /* 0x002ee80000300a00 */
        /* <DEDUP_REMOVED lines=8> */
[----:B------:R-:W2:Y:S01]  /*56a50*/  LDL.LU.64 R228, [R1+0x658] ;  /* 0x0006580001e47983 */ /* 0x000ea20000300a00 */
[----:B----4-:R-:W-:Y:S01]  /*56a60*/  IMAD.WIDE R234, R245, 0x4, R234 ;  /* 0x00000004f5ea7825 */ /* 0x010fe200078e02ea */
[----:B------:R-:W-:Y:S02]  /*56a70*/  ISETP.GE.U32.AND P0, PT, R79, 0x7ffffed8, PT ;  /* 0x7ffffed84f00780c */ /* 0x000fe40003f06070 */
[----:B------:R-:W-:Y:S01]  /*56a80*/  LDGSTS.E [R76+-0x6b800], desc[UR40][R236.64], !P1 ;  /* 0x94800000ec4c7fae */ /* 0x000fe2000c9a1028 */
[----:B------:R-:W-:-:S03]  /*56a90*/  IMAD.WIDE R232, R245, 0x4, R232 ;  /* 0x00000004f5e87825 */ /* 0x000fc600078e02e8 */
[----:B------:R4:W-:Y:S01]  /*56aa0*/  STL.64 [R1+0x2658], R234 ;  /* 0x002658ea01007387 */ /* 0x0009e20000100a00 */
[----:B------:R-:W-:-:S03]  /*56ab0*/  IMAD.WIDE R226, R245, 0x4, R226 ;  /* 0x00000004f5e27825 */ /* 0x000fc600078e02e2 */
[----:B------:R4:W-:Y:S04]  /*56ac0*/  LDGSTS.E [R78+-0x6b780], desc[UR40][R234.64], !P1 ;  /* 0x94880000ea4e7fae */ /* 0x0009e8000c9a1028 */
[----:B------:R-:W-:Y:S01]  /*56ad0*/  LDGSTS.E [R77+-0x6b700], desc[UR40][R232.64], !P1 ;  /* 0x94900000e84d7fae */ /* 0x000fe2000c9a1028 */
[----:B------:R-:W-:-:S03]  /*56ae0*/  VIADD R79, R0, 0x100000 ;  /* 0x00100000004f7836 */ /* 0x000fc60000000000 */
[----:B------:R-:W-:Y:S04]  /*56af0*/  LDGSTS.E [R76+-0x6b680], desc[UR40][R226.64], !P1 ;  /* 0x94980000e24c7fae */ /* 0x000fe8000c9a1028 */
[----:B----4-:R-:W4:Y:S01]  /*56b00*/  LDL.LU.64 R234, [R1+0x638] ;  /* 0x0006380001ea7983 */ /* 0x010f220000300a00 */
[----:B------:R-:W-:Y:S02]  /*56b10*/  IADD3 R78, PT, PT, R82, -0xad, RZ ;  /* 0xffffff53524e7810 */ /* 0x000fe40007ffe0ff */
[----:B------:R-:W1:Y:S01]  /*56b20*/  LDC R82, c[0x0][0x3a0] ;  /* 0x0000e800ff527b82 */ /* 0x000e620000000800 */
[----:B------:R1:W-:Y:S04]  /*56b30*/  STL.64 [R1+0x2650], R232 ;  /* 0x002650e801007387 */ /* 0x0003e80000100a00 */
[----:B------:R1:W-:Y:S01]  /*56b40*/  STL.64 [R1+0x2648], R226 ;  /* 0x002648e201007387 */ /* 0x0003e20000100a00 */
[----:B------:R-:W-:Y:S01]  /*56b50*/  ISETP.GE.U32.AND P1, PT, R78, 0x7ffffed4, PT ;  /* 0x7ffffed44e00780c */ /* 0x000fe20003f26070 */
[----:B------:R-:W-:-:S02]  /*56b60*/  VIADD R78, R0, 0x100000 ;  /* 0x00100000004e7836 */ /* 0x000fc40000000000 */
[----:B-1----:R-:W4:Y:S04]  /*56b70*/  LDL.LU.64 R232, [R1+0x610] ;  /* 0x0006100001e87983 */ /* 0x002f280000300a00 */
[----:B------:R-:W4:Y:S01]  /*56b80*/  LDL.LU.64 R226, [R1+0x5e8] ;  /* 0x0005e80001e27983 */ /* 0x000f220000300a00 */
[----:B---3--:R-:W-:-:S04]  /*56b90*/  IMAD.WIDE R222, R245, 0x4, R222 ;  /* 0x00000004f5de7825 */ /* 0x008fc800078e02de */
        /* <DEDUP_REMOVED lines=58> */
[----:B----4-:R-:W-:Y:S01]  /*56f40*/  IMAD.WIDE R234, R245, 0x4, R234 ;  /* 0x00000004f5ea7825 */ /* 0x010fe200078e02ea */
[----:B------:R-:W-:Y:S04]  /*56f50*/  LDGSTS.E [R77+-0x69e80], desc[UR40][R238.64], !P0 ;  /* 0x96180000ee4d7fae */ /* 0x000fe8000c1a1028 */
[----:B------:R-:W4:Y:S01]  /*56f60*/  LDL.LU.64 R228, [R1+0x258] ;  /* 0x0002580001e47983 */ /* 0x000f220000300a00 */
[----:B------:R-:W-:-:S03]  /*56f70*/  ISETP.GE.U32.AND P0, PT, R79, 0x7ffffec8, PT ;  /* 0x7ffffec84f00780c */ /* 0x000fc60003f06070 */
[----:B------:R-:W-:Y:S01]  /*56f80*/  LDGSTS.E [R76+-0x69800], desc[UR40][R236.64], !P1 ;  /* 0x96800000ec4c7fae */ /* 0x000fe2000c9a1028 */
[----:B------:R-:W-:-:S03]  /*56f90*/  IMAD.WIDE R232, R245, 0x4, R232 ;  /* 0x00000004f5e87825 */ /* 0x000fc600078e02e8 */
[----:B------:R1:W-:Y:S01]  /*56fa0*/  STL.64 [R1+0x25d8], R234 ;  /* 0x0025d8ea01007387 */ /* 0x0003e20000100a00 */
[----:B------:R-:W-:-:S03]  /*56fb0*/  IMAD.WIDE R226, R245, 0x4, R226 ;  /* 0x00000004f5e27825 */ /* 0x000fc600078e02e2 */
[----:B------:R1:W-:Y:S04]  /*56fc0*/  LDGSTS.E [R78+-0x69780], desc[UR40][R234.64], !P1 ;  /* 0x96880000ea4e7fae */ /* 0x0003e8000c9a1028 */
[----:B------:R-:W-:Y:S04]  /*56fd0*/  LDGSTS.E [R77+-0x69700], desc[UR40][R232.64], !P1 ;  /* 0x96900000e84d7fae */ /* 0x000fe8000c9a1028 */
[----:B------:R-:W-:Y:S04]  /*56fe0*/  LDGSTS.E [R76+-0x69680], desc[UR40][R226.64], !P1 ;  /* 0x96980000e24c7fae */ /* 0x000fe8000c9a1028 */
[----:B-1----:R-:W4:Y:S04]  /*56ff0*/  LDL.LU.64 R234, [R1+0x250] ;  /* 0x0002500001ea7983 */ /* 0x002f280000300a00 */
[----:B------:R1:W-:Y:S04]  /*57000*/  STL.64 [R1+0x25d0], R232 ;  /* 0x0025d0e801007387 */ /* 0x0003e80000100a00 */
[----:B------:R1:W-:Y:S01]  /*57010*/  STL.64 [R1+0x25c8], R226 ;  /* 0x0025c8e201007387 */ /* 0x0003e20000100a00 */
[----:B------:R-:W-:Y:S01]  /*57020*/  IADD3 R78, PT, PT, R82, -0xbd, RZ ;  /* 0xffffff43524e7810 */ /* 0x000fe20007ffe0ff */
[----:B------:R-:W-:Y:S01]  /*57030*/  VIADD R79, R0, 0x100000 ;  /* 0x00100000004f7836 */ /* 0x000fe20000000000 */
[----:B------:R-:W2:Y:S01]  /*57040*/  LDC R82, c[0x0][0x3a0] ;  /* 0x0000e800ff527b82 */ /* 0x000ea20000000800 */
[----:B-1----:R-:W4:Y:S04]  /*57050*/  LDL.LU.64 R232, [R1+0x248] ;  /* 0x0002480001e87983 */ /* 0x002f280000300a00 */
[----:B------:R-:W4:Y:S01]  /*57060*/  LDL.LU.64 R226, [R1+0x240] ;  /* 0x0002400001e27983 */ /* 0x000f220000300a00 */
[----:B------:R-:W-:Y:S01]  /*57070*/  ISETP.GE.U32.AND P1, PT, R78, 0x7ffffec4, PT ;  /* 0x7ffffec44e00780c */ /* 0x000fe20003f26070 */
[----:B------:R-:W-:-:S02]  /*57080*/  VIADD R78, R0, 0x100000 ;  /* 0x00100000004e7836 */ /* 0x000fc40000000000 */
        /* <DEDUP_REMOVED lines=10> */
[----:B----4-:R-:W-:-:S03]  /*57130*/  IMAD.WIDE R236, R245, 0x4, R228 ;  /* 0x00000004f5ec7825 */ /* 0x010fc600078e02e4 */
[----:B-1----:R-:W4:Y:S04]  /*57140*/  LDL.LU.64 R222, [R1+0x200] ;  /* 0x0002000001de7983 */ /* 0x002f280000300a00 */
[----:B------:R1:W-:Y:S04]  /*57150*/  STL.64 [R1+0x25a0], R236 ;  /* 0x0025a0ec01007387 */ /* 0x0003e80000100a00 */
[----:B--2---:R-:W2:Y:S04]  /*57160*/  LDL.LU.64 R220, [R1+0x1f0] ;  /* 0x0001f00001dc7983 */ /* 0x004ea80000300a00 */
[----:B------:R-:W2:Y:S04]  /*57170*/  LDL.LU.64 R230, [R1+0x1d8] ;  /* 0x0001d80001e67983 */ /* 0x000ea80000300a00 */
[----:B------:R-:W2:Y:S04]  /*57180*/  LDL.LU.64 R228, [R1+0x1c8] ;  /* 0x0001c80001e47983 */ /* 0x000ea80000300a00 */
[----:B------:R-:W-:Y:S01]  /*57190*/  LDGSTS.E [R78+-0x68f00], desc[UR40][R224.64], !P0 ;  /* 0x97100000e04e7fae */ /* 0x000fe2000c1a1028 */
[----:B------:R-:W-:-:S02]  /*571a0*/  VIADD R79, R81, 0xffffff3f ;  /* 0xffffff3f514f7836 */ /* 0x000fc40000000000 */
[----:B------:R-:W2:Y:S01]  /*571b0*/  LDC R81, c[0x0][0x3a0] ;  /* 0x0000e800ff517b82 */ /* 0x000ea20000000800 */
[----:B------:R-:W-:Y:S04]  /*571c0*/  LDGSTS.E [R77+-0x68e80], desc[UR40][R238.64], !P0 ;  /* 0x97180000ee4d7fae */ /* 0x000fe8000c1a1028 */
[----:B------:R1:W-:Y:S04]  /*571d0*/  LDGSTS.E [R76+-0x68800], desc[UR40][R236.64], !P1 ;  /* 0x97800000ec4c7fae */ /* 0x0003e8000c9a1028 */
[----:B---3--:R-:W3:Y:S01]  /*571e0*/  LDL.LU.64 R224, [R1+0x160] ;  /* 0x0001600001e07983 */ /* 0x008ee20000300a00 */
[----:B------:R-:W-:Y:S01]  /*571f0*/  ISETP.GE.U32.AND P0, PT, R79, 0x7ffffec0, PT ;  /* 0x7ffffec04f00780c */ /* 0x000fe20003f06070 */
[----:B-1----:R-:W-:-:S04]  /*57200*/  IMAD.WIDE R236, R245, 0x4, R234 ;  /* 0x00000004f5ec7825 */ /* 0x002fc800078e02ea */
[C---:B------:R-:W-:Y:S01]  /*57210*/  IMAD.WIDE R234, R245.reuse, 0x4, R232 ;  /* 0x00000004f5ea7825 */ /* 0x040fe200078e02e8 */
[----:B------:R-:W-:Y:S03]  /*57220*/  STL.64 [R1+0x2598], R236 ;  /* 0x002598ec01007387 */ /* 0x000fe60000100a00 */
[----:B------:R-:W-:Y:S01]  /*57230*/  IMAD.WIDE R232, R245, 0x4, R226 ;  /* 0x00000004f5e87825 */ /* 0x000fe200078e02e2 */
[----:B------:R1:W-:Y:S04]  /*57240*/  LDGSTS.E [R78+-0x68780], desc[UR40][R236.64], !P1 ;  /* 0x97880000ec4e7fae */ /* 0x0003e8000c9a1028 */
[----:B------:R-:W3:Y:S04]  /*57250*/  LDL.LU.64 R226, [R1+0x158] ;  /* 0x0001580001e27983 */ /* 0x000ee80000300a00 */
[----:B------:R1:W-:Y:S04]  /*57260*/  STL.64 [R1+0x2590], R234 ;  /* 0x002590ea01007387 */ /* 0x0003e80000100a00 */
[----:B------:R1:W-:Y:S04]  /*57270*/  STL.64 [R1+0x2588], R232 ;  /* 0x002588e801007387 */ /* 0x0003e80000100a00 */
[----:B------:R-:W-:Y:S01]  /*57280*/  LDGSTS.E [R77+-0x68700], desc[UR40][R234.64], !P1 ;  /* 0x97900000ea4d7fae */ /* 0x000fe2000c9a1028 */
[----:B------:R-:W-:-:S03]  /*57290*/  VIADD R79, R0, 0x100000 ;  /* 0x00100000004f7836 */ /* 0x000fc60000000000 */
[----:B------:R-:W-:Y:S04]  /*572a0*/  LDGSTS.E [R76+-0x68680], desc[UR40][R232.64], !P1 ;  /* 0x97980000e84c7fae */ /* 0x000fe8000c9a1028 */
[----:B-1----:R-:W3:Y:S04]  /*572b0*/  LDL.LU.64 R234, [R1+0x150] ;  /* 0x0001500001ea7983 */ /* 0x002ee80000300a00 */
[----:B------:R-:W3:Y:S01]  /*572c0*/  LDL.LU.64 R232, [R1+0x148] ;  /* 0x0001480001e87983 */ /* 0x000ee20000300a00 */
[----:B----4-:R-:W-:-:S04]  /*572d0*/  IMAD.WIDE R222, R245, 0x4, R222 ;  /* 0x00000004f5de7825 */ /* 0x010fc800078e02de */
[C---:B--2---:R-:W-:Y:S01]  /*572e0*/  IMAD.WIDE R220, R245.reuse, 0x4, R220 ;  /* 0x00000004f5dc7825 */ /* 0x044fe200078e02dc */
[----:B------:R-:W-:Y:S03]  /*572f0*/  STL.64 [R1+0x2580], R222 ;  /* 0x002580de01007387 */ /* 0x000fe60000100a00 */
[C---:B------:R-:W-:Y:S01]  /*57300*/  IMAD.WIDE R236, R245.reuse, 0x4, R230 ;  /* 0x00000004f5ec7825 */ /* 0x040fe200078e02e6 */
[----:B------:R1:W-:Y:S03]  /*57310*/  STL.64 [R1+0x2578], R220 ;  /* 0x002578dc01007387 */ /* 0x0003e60000100a00 */
[C---:B------:R-:W-:Y:S01]  /*57320*/  IMAD.WIDE R230, R245.reuse, 0x4, R228 ;  /* 0x00000004f5e67825 */ /* 0x040fe200078e02e4 */
[----:B------:R-:W-:Y:S04]  /*57330*/  LDGSTS.E [R80+-0x68000], desc[UR40][R222.64], !P0 ;  /* 0x98000000de507fae */ /* 0x000fe8000c1a1028 */
[----:B------:R-:W-:Y:S04]  /*57340*/  STL.64 [R1+0x2570], R236 ;  /* 0x002570ec01007387 */ /* 0x000fe80000100a00 */
[----:B------:R-:W-:Y:S04]  /*57350*/  LDGSTS.E [R79+-0x67f80], desc[UR40][R220.64], !P0 ;  /* 0x98080000dc4f7fae */ /* 0x000fe8000c1a1028 */
[----:B------:R2:W-:Y:S01]  /*57360*/  STL.64 [R1+0x2568], R230 ;  /* 0x002568e601007387 */ /* 0x0005e20000100a00 */
[----:B---3--:R-:W-:-:S03]  /*57370*/  IMAD.WIDE R228, R245, 0x4, R224 ;  /* 0x00000004f5e47825 */ /* 0x008fc600078e02e0 */
[----:B-1----:R-:W3:Y:S04]  /*57380*/  LDL.LU.64 R220, [R1+0x100] ;  /* 0x0001000001dc7983 */ /* 0x002ee80000300a00 */
[----:B------:R1:W-:Y:S04]  /*57390*/  STL.64 [R1+0x2560], R228 ;  /* 0x002560e401007387 */ /* 0x0003e80000100a00 */
[----:B------:R-:W4:Y:S04]  /*573a0*/  LDL.LU.64 R222, [R1+0xf8] ;  /* 0x0000f80001de7983 */ /* 0x000f280000300a00 */
[----:B------:R-:W4:Y:S01]  /*573b0*/  LDL.LU.64 R224, [R1+0xf0] ;  /* 0x0000f00001e07983 */ /* 0x000f220000300a00 */
[----:B------:R-:W-:-:S02]  /*573c0*/  IADD3 R78, PT, PT, R82, -0xc5, RZ ;  /* 0xffffff3b524e7810 */ /* 0x000fc40007ffe0ff */
[----:B------:R-:W3:Y:S02]  /*573d0*/  LDC R82, c[0x0][0x3a0] ;  /* 0x0000e800ff527b82 */ /* 0x000ee40000000800 */
[----:B------:R-:W-:Y:S01]  /*573e0*/  ISETP.GE.U32.AND P1, PT, R78, 0x7ffffebc, PT ;  /* 0x7ffffebc4e00780c */ /* 0x000fe20003f26070 */
[----:B------:R-:W-:-:S05]  /*573f0*/  VIADD R78, R0, 0x100000 ;  /* 0x00100000004e7836 */ /* 0x000fca0000000000 */
[----:B------:R-:W-:Y:S04]  /*57400*/  LDGSTS.E [R78+-0x67f00], desc[UR40][R236.64], !P0 ;  /* 0x98100000ec4e7fae */ /* 0x000fe8000c1a1028 */
[----:B------:R2:W-:Y:S04]  /*57410*/  LDGSTS.E [R77+-0x67e80], desc[UR40][R230.64], !P0 ;  /* 0x98180000e64d7fae */ /* 0x0005e8000c1a1028 */
[----:B------:R-:W-:Y:S01]  /*57420*/  LDGSTS.E [R76+-0x67800], desc[UR40][R228.64], !P1 ;  /* 0x98800000e44c7fae */ /* 0x000fe2000c9a1028 */
[----:B--2---:R-:W-:-:S03]  /*57430*/  IMAD.WIDE R230, R245, 0x4, R226 ;  /* 0x00000004f5e67825 */ /* 0x004fc600078e02e2 */
[----:B------:R-:W2:Y:S01]  /*57440*/  LDL.LU.64 R226, [R1+0xe8] ;  /* 0x0000e80001e27983 */ /* 0x000ea20000300a00 */
[----:B------:R-:W-:-:S03]  /*57450*/  IMAD.WIDE R236, R245, 0x4, R234 ;  /* 0x00000004f5ec7825 */ /* 0x000fc600078e02ea */
[----:B-1----:R-:W2:Y:S01]  /*57460*/  LDL.LU.64 R228, [R1+0xa0] ;  /* 0x0000a00001e47983 */ /* 0x002ea20000300a00 */
[----:B------:R-:W-:-:S03]  /*57470*/  IMAD.WIDE R234, R245, 0x4, R232 ;  /* 0x00000004f5ea7825 */ /* 0x000fc600078e02e8 */
[----:B------:R1:W-:Y:S04]  /*57480*/  STL.64 [R1+0x2558], R230 ;  /* 0x002558e601007387 */ /* 0x0003e80000100a00 */
[----:B------:R1:W-:Y:S04]  /*57490*/  LDGSTS.E [R78+-0x67780], desc[UR40][R230.64], !P1 ;  /* 0x98880000e64e7fae */ /* 0x0003e8000c9a1028 */
[----:B------:R-:W-:Y:S04]  /*574a0*/  LDGSTS.E [R77+-0x67700], desc[UR40][R236.64], !P1 ;  /* 0x98900000ec4d7fae */ /* 0x000fe8000c9a1028 */
[----:B------:R-:W-:Y:S04]  /*574b0*/  LDGSTS.E [R76+-0x67680], desc[UR40][R234.64], !P1 ;  /* 0x98980000ea4c7fae */ /* 0x000fe8000c9a1028 */
[----:B-1----:R-:W2:Y:S04]  /*574c0*/  LDL.LU.64 R230, [R1+0x98] ;  /* 0x0000980001e67983 */ /* 0x002ea80000300a00 */
[----:B------:R1:W-:Y:S04]  /*574d0*/  STL.64 [R1+0x2550], R236 ;  /* 0x002550ec01007387 */ /* 0x0003e80000100a00 */
[----:B------:R-:W2:Y:S04]  /*574e0*/  LDL.LU.64 R232, [R1+0x90] ;  /* 0x0000900001e87983 */ /* 0x000ea80000300a00 */
[----:B------:R3:W-:Y:S04]  /*574f0*/  STL.64 [R1+0x2548], R234 ;  /* 0x002548ea01007387 */ /* 0x0007e80000100a00 */
[----:B------:R-:W2:Y:S04]  /*57500*/  LDL.LU.64 R246, [R1+0x88] ;  /* 0x0000880001f67983 */ /* 0x000ea80000300a00 */
[----:B-1----:R-:W2:Y:S01]  /*57510*/  LDL.LU.64 R236, [R1+0x48] ;  /* 0x0000480001ec7983 */ /* 0x002ea20000300a00 */
[----:B---3--:R-:W-:-:S05]  /*57520*/  IMAD.WIDE R220, R245, 0x4, R220 ;  /* 0x00000004f5dc7825 */ /* 0x008fca00078e02dc */
[----:B------:R1:W-:Y:S01]  /*57530*/  STL.64 [R1+0x2540], R220 ;  /* 0x002540dc01007387 */ /* 0x0003e20000100a00 */
[----:B----4-:R-:W-:-:S03]  /*57540*/  IMAD.WIDE R222, R245, 0x4, R222 ;  /* 0x00000004f5de7825 */ /* 0x010fc600078e02de */
[----:B------:R-:W3:Y:S01]  /*57550*/  LDL.LU.64 R234, [R1+0x180] ;  /* 0x0001800001ea7983 */ /* 0x000ee20000300a00 */
[----:B------:R-:W-:-:S03]  /*57560*/  IMAD.WIDE R224, R245, 0x4, R224 ;  /* 0x00000004f5e07825 */ /* 0x000fc600078e02e0 */
[----:B------:R4:W-:Y:S04]  /*57570*/  STL.64 [R1+0x2538], R222 ;  /* 0x002538de01007387 */ /* 0x0009e80000100a00 */
[----:B------:R-:W3:Y:S04]  /*57580*/  LDL.LU.64 R238, [R1+0x40] ;  /* 0x0000400001ee7983 */ /* 0x000ee80000300a00 */
[----:B------:R1:W-:Y:S04]  /*57590*/  STL.64 [R1+0x2530], R224 ;  /* 0x002530e001007387 */ /* 0x0003e80000100a00 */
[----:B------:R-:W3:Y:S01]  /*575a0*/  LDL.LU.64 R240, [R1+0x38] ;  /* 0x0000380001f07983 */ /* 0x000ee20000300a00 */
[----:B------:R-:W-:-:S02]  /*575b0*/  VIADD R79, R81, 0xffffff37 ;  /* 0xffffff37514f7836 */ /* 0x000fc40000000000 */
[----:B------:R-:W2:Y:S01]  /*575c0*/  LDC R81, c[0x0][0x3a0] ;  /* 0x0000e800ff517b82 */ /* 0x000ea20000000800 */
[----:B------:R-:W-:Y:S02]  /*575d0*/  IADD3 R78, PT, PT, R82, -0xcd, RZ ;  /* 0xffffff33524e7810 */ /* 0x000fe40007ffe0ff */
[----:B------:R-:W-:-:S05]  /*575e0*/  ISETP.GE.U32.AND P0, PT, R79, 0x7ffffeb8, PT ;  /* 0x7ffffeb84f00780c */ /* 0x000fca0003f06070 */
[----:B------:R-:W2:Y:S01]  /*575f0*/  LDC R82, c[0x0][0x3a0] ;  /* 0x0000e800ff527b82 */ /* 0x000ea20000000800 */
[----:B------:R-:W-:Y:S01]  /*57600*/  ISETP.GE.U32.AND P1, PT, R78, 0x7ffffeb4, PT ;  /* 0x7ffffeb44e00780c */ /* 0x000fe20003f26070 */
[C---:B------:R-:W-:Y:S02]  /*57610*/  VIADD R79, R0.reuse, 0x100000 ;  /* 0x00100000004f7836 */ /* 0x040fe40000000000 */
[----:B------:R-:W-:Y:S02]  /*57620*/  VIADD R78, R0, 0x100000 ;  /* 0x00100000004e7836 */ /* 0x000fe40000000000 */
[C---:B--2---:R-:W-:Y:S02]  /*57630*/  IMAD.WIDE R226, R245.reuse, 0x4, R226 ;  /* 0x00000004f5e27825 */ /* 0x044fe400078e02e2 */
[----:B------:R-:W-:Y:S02]  /*57640*/  LDGSTS.E [R80+-0x67000], desc[UR40][R220.64], !P0 ;  /* 0x99000000dc507fae */ /* 0x000fe4000c1a1028 */
[----:B------:R-:W-:-:S02]  /*57650*/  IMAD.WIDE R228, R245, 0x4, R228 ;  /* 0x00000004f5e47825 */ /* 0x000fc400078e02e4 */
[----:B------:R2:W-:Y:S04]  /*57660*/  LDGSTS.E [R79+-0x66f80], desc[UR40][R222.64], !P0 ;  /* 0x99080000de4f7fae */ /* 0x0005e8000c1a1028 */
[----:B------:R-:W-:Y:S04]  /*57670*/  LDGSTS.E [R78+-0x66f00], desc[UR40][R224.64], !P0 ;  /* 0x99100000e04e7fae */ /* 0x000fe8000c1a1028 */
[----:B-1----:R-:W3:Y:S01]  /*57680*/  LDL.LU.64 R220, [R1+0xaba0] ;  /* 0x00aba00001dc7983 */ /* 0x002ee20000300a00 */
[----:B--2---:R-:W-:-:S03]  /*57690*/  VIADD R79, R81, 0xffffff2f ;  /* 0xffffff2f514f7836 */ /* 0x004fc60000000000 */
[----:B----4-:R-:W2:Y:S01]  /*576a0*/  LDL.LU.64 R222, [R1+0xab98] ;  /* 0x00ab980001de7983 */ /* 0x010ea20000300a00 */
[----:B------:R-:W-:-:S03]  /*576b0*/  IMAD.WIDE R230, R245, 0x4, R230 ;  /* 0x00000004f5e67825 */ /* 0x000fc600078e02e6 */
[----:B------:R-:W-:Y:S01]  /*576c0*/  LDGSTS.E [R77+-0x66e80], desc[UR40][R226.64], !P0 ;  /* 0x99180000e24d7fae */ /* 0x000fe2000c1a1028 */
[----:B------:R-:W-:Y:S01]  /*576d0*/  ISETP.GE.U32.AND P0, PT, R79, 0x7ffffeb0, PT ;  /* 0x7ffffeb04f00780c */ /* 0x000fe20003f06070 */
[C---:B------:R-:W-:Y:S02]  /*576e0*/  IMAD.WIDE R232, R245.reuse, 0x4, R232 ;  /* 0x00000004f5e87825 */ /* 0x040fe400078e02e8 */
[----:B------:R1:W-:Y:S02]  /*576f0*/  STL.64 [R1+0x2528], R226 ;  /* 0x002528e201007387 */ /* 0x0003e40000100a00 */
[----:B------:R-:W-:Y:S02]  /*57700*/  IMAD.MOV.U32 R81, RZ, RZ, R233 ;  /* 0x000000ffff517224 */ /* 0x000fe400078e00e9 */
[----:B------:R-:W-:Y:S01]  /*57710*/  LDGSTS.E [R76+-0x66800], desc[UR40][R228.64], !P1 ;  /* 0x99800000e44c7fae */ /* 0x000fe2000c9a1028 */
[----:B------:R-:W-:Y:S01]  /*57720*/  MOV R80, R232 ;  /* 0x000000e800507202 */ /* 0x000fe20000000f00 */
[----:B------:R-:W-:-:S02]  /*57730*/  IMAD.WIDE R246, R245, 0x4, R246 ;  /* 0x00000004f5f67825 */ /* 0x000fc400078e02f6 */
[----:B------:R-:W4:Y:S04]  /*57740*/  LDL.LU.64 R224, [R1+0xab90] ;  /* 0x00ab900001e07983 */ /* 0x000f280000300a00 */
[----:B------:R1:W-:Y:S04]  /*57750*/  LDGSTS.E [R78+-0x66780], desc[UR40][R230.64], !P1 ;  /* 0x99880000e64e7fae */ /* 0x0003e8000c9a1028 */
[----:B------:R1:W-:Y:S04]  /*57760*/  STL.64 [R1+0x2520], R228 ;  /* 0x002520e401007387 */ /* 0x0003e80000100a00 */
[----:B-1----:R-:W2:Y:S01]  /*57770*/  LDL.LU.64 R226, [R1+0xab88] ;  /* 0x00ab880001e27983 */ /* 0x002ea20000300a00 */
[----:B------:R-:W-:-:S03]  /*57780*/  VIADD R78, R82, 0xffffff2b ;  /* 0xffffff2b524e7836 */ /* 0x000fc60000000000 */
[----:B------:R1:W-:Y:S01]  /*57790*/  LDGSTS.E [R77+-0x66700], desc[UR40][R80.64], !P1 ;  /* 0x99900000504d7fae */ /* 0x0003e2000c9a1028 */
[----:B------:R-:W-:Y:S01]  /*577a0*/  IMAD.WIDE R236, R245, 0x4, R236 ;  /* 0x00000004f5ec7825 */ /* 0x000fe200078e02ec */
[----:B------:R-:W-:Y:S01]  /*577b0*/  IADD3 R79, PT, PT, R0, 0x100000, RZ ;  /* 0x00100000004f7810 */ /* 0x000fe20007ffe0ff */
[----:B------:R-:W2:Y:S01]  /*577c0*/  LDC R82, c[0x0][0x3a0] ;  /* 0x0000e800ff527b82 */ /* 0x000ea20000000800 */
[----:B------:R-:W4:Y:S04]  /*577d0*/  LDL.LU.64 R228, [R1+0xab80] ;  /* 0x00ab800001e47983 */ /* 0x000f280000300a00 */
[----:B------:R1:W-:Y:S04]  /*577e0*/  STL.64 [R1+0x2518], R230 ;  /* 0x002518e601007387 */ /* 0x0003e80000100a00 */
[----:B------:R1:W-:Y:S01]  /*577f0*/  LDGSTS.E [R76+-0x66680], desc[UR40][R246.64], !P1 ;  /* 0x99980000f64c7fae */ /* 0x0003e2000c9a1028 */
[----:B------:R-:W-:Y:S01]  /*57800*/  ISETP.GE.U32.AND P1, PT, R78, 0x7ffffeac, PT ;  /* 0x7ffffeac4e00780c */ /* 0x000fe20003f26070 */
[C---:B-1----:R-:W-:Y:S01]  /*57810*/  VIADD R80, R0.reuse, 0x100000 ;  /* 0x0010000000507836 */ /* 0x042fe20000000000 */
[----:B------:R-:W1:Y:S01]  /*57820*/  LDC R81, c[0x0][0x3a0] ;  /* 0x0000e800ff517b82 */ /* 0x000e620000000800 */
[----:B------:R-:W4:Y:S04]  /*57830*/  LDL.LU.64 R230, [R1+0xab78] ;  /* 0x00ab780001e67983 */ /* 0x000f280000300a00 */
[----:B------:R1:W-:Y:S01]  /*57840*/  STL.64 [R1+0x2510], R232 ;  /* 0x002510e801007387 */ /* 0x0003e20000100a00 */
[----:B------:R-:W-:-:S03]  /*57850*/  VIADD R78, R0, 0x100000 ;  /* 0x00100000004e7836 */ /* 0x000fc60000000000 */
[----:B------:R-:W-:Y:S04]  /*57860*/  LDGSTS.E [R80+-0x66000], desc[UR40][R236.64], !P0 ;  /* 0x9a000000ec507fae */ /* 0x000fe8000c1a1028 */
[----:B-1----:R-:W4:Y:S04]  /*57870*/  LDL.LU.64 R232, [R1+0xab70] ;  /* 0x00ab700001e87983 */ /* 0x002f280000300a00 */
[----:B------:R1:W-:Y:S04]  /*57880*/  STL.64 [R1+0x2508], R246 ;  /* 0x002508f601007387 */ /* 0x0003e80000100a00 */
[----:B------:R-:W-:Y:S01]  /*57890*/  STL.64 [R1+0x2500], R236 ;  /* 0x002500ec01007387 */ /* 0x000fe20000100a00 */
[----:B-1----:R-:W-:-:S04]  /*578a0*/  IMAD.WIDE R246, R245, 0x4, R250 ;  /* 0x00000004f5f67825 */ /* 0x002fc800078e02fa */
[----:B---3--:R-:W-:-:S04]  /*578b0*/  IMAD.WIDE R234, R245, 0x4, R234 ;  /* 0x00000004f5ea7825 */ /* 0x008fc800078e02ea */
[----:B------:R-:W-:Y:S02]  /*578c0*/  IMAD.MOV.U32 R250, RZ, RZ, R234 ;  /* 0x000000fffffa7224 */ /* 0x000fe400078e00ea */
[----:B------:R-:W-:Y:S02]  /*578d0*/  IMAD.MOV.U32 R251, RZ, RZ, R235 ;  /* 0x000000fffffb7224 */ /* 0x000fe400078e00eb */
[C---:B------:R-:W-:Y:S01]  /*578e0*/  IMAD.WIDE R238, R245.reuse, 0x4, R238 ;  /* 0x00000004f5ee7825 */ /* 0x040fe200078e02ee */
[----:B------:R1:W-:Y:S04]  /*578f0*/  STL.64 [R1+0x24f8], R234 ;  /* 0x0024f8ea01007387 */ /* 0x0003e80000100a00 */
[----:B------:R-:W-:Y:S01]  /*57900*/  LDGSTS.E [R79+-0x65f80], desc[UR40][R250.64], !P0 ;  /* 0x9a080000fa4f7fae */ /* 0x000fe2000c1a1028 */
[----:B------:R-:W-:-:S03]  /*57910*/  IMAD.WIDE R240, R245, 0x4, R240 ;  /* 0x00000004f5f07825 */ /* 0x000fc600078e02f0 */
[----:B------:R3:W-:Y:S04]  /*57920*/  LDGSTS.E [R78+-0x65f00], desc[UR40][R238.64], !P0 ;  /* 0x9a100000ee4e7fae */ /* 0x0007e8000c1a1028 */
[----:B-1----:R-:W4:Y:S04]  /*57930*/  LDL.LU.64 R234, [R1+0xab68] ;  /* 0x00ab680001ea7983 */ /* 0x002f280000300a00 */
[----:B------:R-:W4:Y:S04]  /*57940*/  LDL.LU.64 R236, [R1+0xab60] ;  /* 0x00ab600001ec7983 */ /* 0x000f280000300a00 */
[----:B------:R1:W-:Y:S04]  /*57950*/  STL.64 [R1+0x3518], R238 ;  /* 0x003518ee01007387 */ /* 0x0003e80000100a00 */
[----:B------:R3:W-:Y:S04]  /*57960*/  STL.64 [R1+0x3520], R240 ;  /* 0x003520f001007387 */ /* 0x0007e80000100a00 */
[----:B------:R-:W-:Y:S04]  /*57970*/  LDGSTS.E [R77+-0x65e80], desc[UR40][R240.64], !P0 ;  /* 0x9a180000f04d7fae */ /* 0x000fe8000c1a1028 */
[----:B-1----:R-:W4:Y:S04]  /*57980*/  LDL.LU.64 R238, [R1+0xab58] ;  /* 0x00ab580001ee7983 */ /* 0x002f280000300a00 */
[----:B------:R1:W-:Y:S04]  /*57990*/  STL.64 [R1+0x35e0], R246 ;  /* 0x0035e0f601007387 */ /* 0x0003e80000100a00 */
[----:B---3--:R-:W3:Y:S04]  /*579a0*/  LDL.LU.64 R240, [R1+0xab50] ;  /* 0x00ab500001f07983 */ /* 0x008ee80000300a00 */
[----:B------:R-:W-:Y:S04]  /*579b0*/  LDGSTS.E [R76+-0x65800], desc[UR40][R246.64], !P1 ;  /* 0x9a800000f64c7fae */ /* 0x000fe8000c9a1028 */
[----:B-1----:R-:W3:Y:S01]  /*579c0*/  LDL.LU.64 R246, [R1+0x198] ;  /* 0x0001980001f67983 */ /* 0x002ee20000300a00 */
[----:B------:R-:W-:-:S04]  /*579d0*/  IMAD.WIDE R78, R245, 0x4, R70 ;  /* 0x00000004f54e7825 */ /* 0x000fc800078e0246 */
[----:B------:R-:W-:Y:S02]  /*579e0*/  VIADD R71, R81, 0xffffff27 ;  /* 0xffffff2751477836 */ /* 0x000fe40000000000 */
[----:B------:R-:W-:-:S03]  /*579f0*/  IMAD.WIDE R250, R245, 0x4, R74 ;  /* 0x00000004f5fa7825 */ /* 0x000fc600078e024a */
[----:B------:R-:W-:Y:S02]  /*57a00*/  ISETP.GE.U32.AND P0, PT, R71, 0x7ffffea8, PT ;  /* 0x7ffffea84700780c */ /* 0x000fe40003f06070 */
[C---:B------:R-:W-:Y:S01]  /*57a10*/  IADD3 R75, PT, PT, R0.reuse, 0x100000, RZ ;  /* 0x00100000004b7810 */ /* 0x040fe20007ffe0ff */
[----:B------:R-:W-:Y:S01]  /*57a20*/  VIADD R74, R0, 0x100000 ;  /* 0x00100000004a7836 */ /* 0x000fe20000000000 */
[----:B------:R-:W-:Y:S04]  /*57a30*/  STL.64 [R1+0x35e8], R250 ;  /* 0x0035e8fa01007387 */ /* 0x000fe80000100a00 */
[----:B------:R1:W-:Y:S04]  /*57a40*/  LDGSTS.E [R76+-0x65780], desc[UR40][R250.64], !P1 ;  /* 0x9a880000fa4c7fae */ /* 0x0003e8000c9a1028 */
[----:B------:R1:W-:Y:S04]  /*57a50*/  STL.64 [R1+0x35f0], R72 ;  /* 0x0035f04801007387 */ /* 0x0003e80000100a00 */
[----:B------:R1:W-:Y:S04]  /*57a60*/  LDGSTS.E [R75+-0x65700], desc[UR40][R72.64], !P1 ;  /* 0x9a900000484b7fae */ /* 0x0003e8000c9a1028 */
[----:B------:R-:W-:Y:S01]  /*57a70*/  STL.64 [R1+0x3600], R78 ;  /* 0x0036004e01007387 */ /* 0x000fe20000100a00 */
[----:B--2---:R-:W-:Y:S01]  /*57a80*/  VIADD R70, R82, 0xffffff23 ;  /* 0xffffff2352467836 */ /* 0x004fe20000000000 */
[----:B-1----:R-:W1:Y:S02]  /*57a90*/  LDC R76, c[0x0][0x3a0] ;  /* 0x0000e800ff4c7b82 */ /* 0x002e640000000800 */
[----:B------:R-:W-:Y:S01]  /*57aa0*/  LDGSTS.E [R74+-0x65680], desc[UR40][R78.64], !P1 ;  /* 0x9a9800004e4a7fae */ /* 0x000fe2000c9a1028 */
[----:B------:R-:W-:-:S03]  /*57ab0*/  IADD3 R73, PT, PT, R0, 0x100000, RZ ;  /* 0x0010000000497810 */ /* 0x000fc60007ffe0ff */
[----:B------:R-:W2:Y:S01]  /*57ac0*/  LDL.LU.64 R250, [R1+0x1a8] ;  /* 0x0001a80001fa7983 */ /* 0x000ea20000300a00 */
[----:B------:R-:W-:Y:S01]  /*57ad0*/  VIADD R72, R0, 0x100000 ;  /* 0x0010000000487836 */ /* 0x000fe20000000000 */
[----:B------:R-:W1:Y:S02]  /*57ae0*/  LDC R75, c[0x0][0x3a0] ;  /* 0x0000e800ff4b7b82 */ /* 0x000e640000000800 */
[----:B------:R-:W-:Y:S04]  /*57af0*/  STL.64 [R1+0x3760], R68 ;  /* 0x0037604401007387 */ /* 0x000fe80000100a00 */
[----:B------:R-:W-:Y:S04]  /*57b00*/  LDGSTS.E [R74+-0x65000], desc[UR40][R68.64], !P0 ;  /* 0x9b000000444a7fae */ /* 0x000fe8000c1a1028 */
[----:B------:R1:W-:Y:S04]  /*57b10*/  STL.64 [R1+0x3770], R66 ;  /* 0x0037704201007387 */ /* 0x0003e80000100a00 */
[----:B------:R1:W-:Y:S04]  /*57b20*/  LDGSTS.E [R73+-0x64f80], desc[UR40][R66.64], !P0 ;  /* 0x9b08000042497fae */ /* 0x0003e8000c1a1028 */
[----:B------:R3:W-:Y:S04]  /*57b30*/  STL.64 [R1+0x3780], R64 ;  /* 0x0037804001007387 */ /* 0x0007e80000100a00 */
[----:B------:R1:W-:Y:S02]  /*57b40*/  STL.64 [R1+0x3788], R62 ;  /* 0x0037883e01007387 */ /* 0x0003e40000100a00 */
[----:B-1----:R-:W-:-:S02]  /*57b50*/  IMAD.WIDE R66, R245, 0x4, R58 ;  /* 0x00000004f5427825 */ /* 0x002fc400078e023a */
[----:B------:R3:W-:Y:S04]  /*57b60*/  LDGSTS.E [R72+-0x64f00], desc[UR40][R64.64], !P0 ;  /* 0x9b10000040487fae */ /* 0x0007e8000c1a1028 */
[----:B------:R1:W-:Y:S04]  /*57b70*/  STL.64 [R1+0x3850], R60 ;  /* 0x0038503c01007387 */ /* 0x0003e80000100a00 */
[----:B------:R-:W-:Y:S01]  /*57b80*/  STL.64 [R1+0x3858], R66 ;  /* 0x0038584201007387 */ /* 0x000fe20000100a00 */
[----:B---3--:R-:W-:-:S03]  /*57b90*/  IMAD.WIDE R64, R245, 0x4, R246 ;  /* 0x00000004f5407825 */ /* 0x008fc600078e02f6 */
[----:B------:R-:W3:Y:S01]  /*57ba0*/  LDL.LU.64 R246, [R1+0x1b8] ;  /* 0x0001b80001f67983 */ /* 0x000ee20000300a00 */
[----:B------:R-:W-:Y:S01]  /*57bb0*/  ISETP.GE.U32.AND P1, PT, R70, 0x7ffffea4, PT ;  /* 0x7ffffea44600780c */ /* 0x000fe20003f26070 */
[C---:B------:R-:W-:Y:S02]  /*57bc0*/  VIADD R71, R0.reuse, 0x100000 ;  /* 0x0010000000477836 */ /* 0x040fe40000000000 */
[----:B------:R-:W-:-:S03]  /*57bd0*/  VIADD R70, R0, 0x100000 ;  /* 0x0010000000467836 */ /* 0x000fc60000000000 */
[----:B------:R1:W-:Y:S01]  /*57be0*/  LDGSTS.E [R71+-0x64e80], desc[UR40][R62.64], !P0 ;  /* 0x9b1800003e477fae */ /* 0x0003e2000c1a1028 */
[----:B------:R-:W-:-:S06]  /*57bf0*/  VIADD R59, R0, 0x100000 ;  /* 0x00100000003b7836 */ /* 0x000fcc0000000000 */
[----:B------:R4:W-:Y:S01]  /*57c00*/  LDGSTS.E [R70+-0x64800], desc[UR40][R60.64], !P1 ;  /* 0x9b8000003c467fae */ /* 0x0009e2000c9a1028 */
[----:B-1----:R-:W-:-:S04]  /*57c10*/  IMAD.WIDE R62, R245, 0x4, R56 ;  /* 0x00000004f53e7825 */ /* 0x002fc800078e0238 */
[----:B------:R-:W-:Y:S01]  /*57c20*/  VIADD R57, R75, 0xffffff1f ;  /* 0xffffff1f4b397836 */ /* 0x000fe20000000000 */
[C---:B----4-:R-:W-:Y:S01]  /*57c30*/  IADD3 R60, PT, PT, R0.reuse, 0x100000, RZ ;  /* 0x00100000003c7810 */ /* 0x050fe20007ffe0ff */
[----:B------:R2:W-:Y:S03]  /*57c40*/  STL.64 [R1+0x3860], R64 ;  /* 0x0038604001007387 */ /* 0x0005e60000100a00 */
[----:B------:R-:W-:Y:S01]  /*57c50*/  ISETP.GE.U32.AND P0, PT, R57, 0x7ffffea0, PT ;  /* 0x7ffffea03900780c */ /* 0x000fe20003f06070 */
[C---:B------:R-:W-:Y:S01]  /*57c60*/  VIADD R58, R0.reuse, 0x100000 ;  /* 0x00100000003a7836 */ /* 0x040fe20000000000 */
[----:B------:R-:W1:Y:S01]  /*57c70*/  LDC R61, c[0x0][0x3a0] ;  /* 0x0000e800ff3d7b82 */ /* 0x000e620000000800 */
[----:B------:R-:W-:Y:S04]  /*57c80*/  LDGSTS.E [R60+-0x64780], desc[UR40][R66.64], !P1 ;  /* 0x9b880000423c7fae */ /* 0x000fe8000c9a1028 */
[----:B------:R2:W-:Y:S04]  /*57c90*/  LDGSTS.E [R59+-0x64700], desc[UR40][R64.64], !P1 ;  /* 0x9b900000403b7fae */ /* 0x0005e8000c9a1028 */
[----:B------:R4:W-:Y:S01]  /*57ca0*/  STL.64 [R1+0x3868], R62 ;  /* 0x0038683e01007387 */ /* 0x0009e20000100a00 */
[----:B------:R-:W-:-:S03]  /*57cb0*/  VIADD R57, R0, 0x100000 ;  /* 0x0010000000397836 */ /* 0x000fc60000000000 */
[----:B------:R4:W-:Y:S01]  /*57cc0*/  LDGSTS.E [R58+-0x64680], desc[UR40][R62.64], !P1 ;  /* 0x9b9800003e3a7fae */ /* 0x0009e2000c9a1028 */
[----:B--2---:R-:W-:-:S03]  /*57cd0*/  IMAD.WIDE R64, R245, 0x4, R250 ;  /* 0x00000004f5407825 */ /* 0x004fc600078e02fa */
[----:B------:R2:W-:Y:S04]  /*57ce0*/  LDGSTS.E [R60+-0x64000], desc[UR40][R54.64], !P0 ;  /* 0x9c000000363c7fae */ /* 0x0005e8000c1a1028 */
[----:B------:R-:W3:Y:S01]  /*57cf0*/  LDL.LU.64 R250, [R1+0x1d0] ;  /* 0x0001d00001fa7983 */ /* 0x000ee20000300a00 */
[----:B----4-:R-:W4:Y:S03]  /*57d00*/  LDC R62, c[0x0][0x3a0] ;  /* 0x0000e800ff3e7b82 */ /* 0x010f260000000800 */
[----:B------:R2:W-:Y:S04]  /*57d10*/  STL.64 [R1+0x39b0], R54 ;  /* 0x0039b03601007387 */ /* 0x0005e80000100a00 */
[----:B------:R-:W-:Y:S04]  /*57d20*/  STL.64 [R1+0x39b8], R52 ;  /* 0x0039b83401007387 */ /* 0x000fe80000100a00 */
[----:B------:R-:W-:Y:S04]  /*57d30*/  LDGSTS.E [R59+-0x63f80], desc[UR40][R52.64], !P0 ;  /* 0x9c080000343b7fae */ /* 0x000fe8000c1a1028 */
[----:B------:R-:W-:Y:S01]  /*57d40*/  STL.64 [R1+0x39c0], R64 ;  /* 0x0039c04001007387 */ /* 0x000fe20000100a00 */
[----:B--2---:R-:W-:-:S03]  /*57d50*/  IMAD.WIDE R54, R245, 0x4, R46 ;  /* 0x00000004f5367825 */ /* 0x004fc600078e022e */
[----:B------:R-:W-:Y:S04]  /*57d60*/  LDGSTS.E [R58+-0x63f00], desc[UR40][R64.64], !P0 ;  /* 0x9c100000403a7fae */ /* 0x000fe8000c1a1028 */
[----:B------:R2:W-:Y:S04]  /*57d70*/  STL.64 [R1+0x39c8], R50 ;  /* 0x0039c83201007387 */ /* 0x0005e80000100a00 */
[----:B------:R2:W-:Y:S04]  /*57d80*/  LDGSTS.E [R57+-0x63e80], desc[UR40][R50.64], !P0 ;  /* 0x9c18000032397fae */ /* 0x0005e8000c1a1028 */
[----:B------:R1:W-:Y:S04]  /*57d90*/  STL.64 [R1+0x3b00], R48 ;  /* 0x003b003001007387 */ /* 0x0003e80000100a00 */
[----:B------:R-:W-:Y:S01]  /*57da0*/  STL.64 [R1+0x3b10], R54 ;  /* 0x003b103601007387 */ /* 0x000fe20000100a00 */
[----:B--2---:R-:W-:-:S04]  /*57db0*/  IMAD.WIDE R50, R245, 0x4, R44 ;  /* 0x00000004f5327825 */ /* 0x004fc800078e022c */
[----:B---3--:R-:W-:-:S05]  /*57dc0*/  IMAD.WIDE R52, R245, 0x4, R246 ;  /* 0x00000004f5347825 */ /* 0x008fca00078e02f6 */
[----:B------:R2:W-:Y:S04]  /*57dd0*/  STL.64 [R1+0x3b18], R52 ;  /* 0x003b183401007387 */ /* 0x0005e80000100a00 */
[----:B------:R3:W-:Y:S04]  /*57de0*/  STL.64 [R1+0x3b20], R50 ;  /* 0x003b203201007387 */ /* 0x0007e80000100a00 */
[----:B------:R-:W3:Y:S01]  /*57df0*/  LDL.LU.64 R246, [R1+0x1e0] ;  /* 0x0001e00001f67983 */ /* 0x000ee20000300a00 */
[----:B------:R-:W-:-:S04]  /*57e00*/  IADD3 R56, PT, PT, R76, -0xe5, RZ ;  /* 0xffffff1b4c387810 */ /* 0x000fc80007ffe0ff */
[----:B------:R-:W-:Y:S01]  /*57e10*/  ISETP.GE.U32.AND P1, PT, R56, 0x7ffffe9c, PT ;  /* 0x7ffffe9c3800780c */ /* 0x000fe20003f26070 */
[C---:B------:R-:W-:Y:S02]  /*57e20*/  VIADD R56, R0.reuse, 0x100000 ;  /* 0x0010000000387836 */ /* 0x040fe40000000000 */
[----:B-1----:R-:W-:Y:S01]  /*57e30*/  VIADD R45, R61, 0xffffff17 ;  /* 0xffffff173d2d7836 */ /* 0x002fe20000000000 */
[C---:B------:R-:W-:Y:S01]  /*57e40*/  IADD3 R47, PT, PT, R0.reuse, 0x100000, RZ ;  /* 0x00100000002f7810 */ /* 0x040fe20007ffe0ff */
[----:B------:R-:W-:Y:S02]  /*57e50*/  VIADD R46, R0, 0x100000 ;  /* 0x00100000002e7836 */ /* 0x000fe40000000000 */
[----:B----4-:R-:W-:Y:S01]  /*57e60*/  VIADD R44, R62, 0xffffff13 ;  /* 0xffffff133e2c7836 */ /* 0x010fe20000000000 */
[----:B------:R-:W-:-:S05]  /*57e70*/  ISETP.GE.U32.AND P0, PT, R45, 0x7ffffe98, PT ;  /* 0x7ffffe982d00780c */ /* 0x000fca0003f06070 */
[----:B------:R1:W-:Y:S02]  /*57e80*/  LDGSTS.E [R56+-0x63800], desc[UR40][R48.64], !P1 ;  /* 0x9c80000030387fae */ /* 0x0003e4000c9a1028 */
[C---:B-1----:R-:W-:Y:S01]  /*57e90*/  VIADD R48, R0.reuse, 0x100000 ;  /* 0x0010000000307836 */ /* 0x042fe20000000000 */
[----:B------:R-:W-:Y:S01]  /*57ea0*/  IADD3 R45, PT, PT, R0, 0x100000, RZ ;  /* 0x00100000002d7810 */ /* 0x000fe20007ffe0ff */
[----:B------:R-:W1:Y:S03]  /*57eb0*/  LDC R49, c[0x0][0x3a0] ;  /* 0x0000e800ff317b82 */ /* 0x000e660000000800 */
[----:B------:R-:W-:Y:S04]  /*57ec0*/  LDGSTS.E [R48+-0x63780], desc[UR40][R54.64], !P1 ;  /* 0x9c88000036307fae */ /* 0x000fe8000c9a1028 */
[----:B------:R2:W-:Y:S04]  /*57ed0*/  LDGSTS.E [R47+-0x63700], desc[UR40][R52.64], !P1 ;  /* 0x9c900000342f7fae */ /* 0x0005e8000c9a1028 */
[----:B------:R3:W-:Y:S01]  /*57ee0*/  LDGSTS.E [R46+-0x63680], desc[UR40][R50.64], !P1 ;  /* 0x9c980000322e7fae */ /* 0x0007e2000c9a1028 */
[----:B------:R-:W-:Y:S01]  /*57ef0*/  ISETP.GE.U32.AND P1, PT, R44, 0x7ffffe94, PT ;  /* 0x7ffffe942c00780c */ /* 0x000fe20003f26070 */
[----:B------:R-:W-:-:S02]  /*57f00*/  VIADD R44, R0, 0x100000 ;  /* 0x00100000002c7836 */ /* 0x000fc40000000000 */
[----:B------:R-:W-:Y:S01]  /*57f10*/  LDGSTS.E [R48+-0x63000], desc[UR40][R42.64], !P0 ;  /* 0x9d0000002a307fae */ /* 0x000fe2000c1a1028 */
[----:B--2---:R-:W-:-:S03]  /*57f20*/  IMAD.WIDE R52, R245, 0x4, R250 ;  /* 0x00000004f5347825 */ /* 0x004fc600078e02fa */
[----:B------:R2:W-:Y:S01]  /*57f30*/  LDGSTS.E [R47+-0x62f80], desc[UR40][R40.64], !P0 ;  /* 0x9d080000282f7fae */ /* 0x0005e2000c1a1028 */
[----:B---3--:R-:W3:Y:S03]  /*57f40*/  LDC R50, c[0x0][0x3a0] ;  /* 0x0000e800ff327b82 */ /* 0x008ee60000000800 */
[----:B------:R-:W4:Y:S04]  /*57f50*/  LDL.LU.64 R250, [R1+0x1e8] ;  /* 0x0001e80001fa7983 */ /* 0x000f280000300a00 */
[----:B------:R-:W-:Y:S04]  /*57f60*/  STL.64 [R1+0x3c58], R42 ;  /* 0x003c582a01007387 */ /* 0x000fe80000100a00 */
[----:B------:R2:W-:Y:S04]  /*57f70*/  STL.64 [R1+0x3c78], R40 ;  /* 0x003c782801007387 */ /* 0x0005e80000100a00 */
[----:B------:R-:W-:Y:S04]  /*57f80*/  STL.64 [R1+0x3c88], R52 ;  /* 0x003c883401007387 */ /* 0x000fe80000100a00 */
[----:B------:R-:W-:Y:S04]  /*57f90*/  LDGSTS.E [R46+-0x62f00], desc[UR40][R52.64], !P0 ;  /* 0x9d100000342e7fae */ /* 0x000fe8000c1a1028 */
[----:B------:R1:W-:Y:S01]  /*57fa0*/  STL.64 [R1+0x3c90], R38 ;  /* 0x003c902601007387 */ /* 0x0003e20000100a00 */
[----:B--2---:R-:W-:-:S03]  /*57fb0*/  IMAD.WIDE R40, R245, 0x4, R34 ;  /* 0x00000004f5287825 */ /* 0x004fc600078e0222 */
[----:B------:R1:W-:Y:S04]  /*57fc0*/  LDGSTS.E [R45+-0x62e80], desc[UR40][R38.64], !P0 ;  /* 0x9d180000262d7fae */ /* 0x0003e8000c1a1028 */
[----:B------:R2:W-:Y:S04]  /*57fd0*/  STL.64 [R1+0x3d68], R36 ;  /* 0x003d682401007387 */ /* 0x0005e80000100a00 */
[----:B------:R2:W-:Y:S01]  /*57fe0*/  LDGSTS.E [R44+-0x62800], desc[UR40][R36.64], !P1 ;  /* 0x9d800000242c7fae */ /* 0x0005e2000c9a1028 */
[----:B-1----:R-:W-:-:S03]  /*57ff0*/  IMAD.WIDE R38, R245, 0x4, R30 ;  /* 0x00000004f5267825 */ /* 0x002fc600078e021e */
[----:B------:R1:W-:Y:S01]  /*58000*/  STL.64 [R1+0x3d78], R40 ;  /* 0x003d782801007387 */ /* 0x0003e20000100a00 */
[----:B--2---:R-:W-:-:S03]  /*58010*/  VIADD R36, R0, 0x100000 ;  /* 0x0010000000247836 */ /* 0x004fc60000000000 */
[----:B------:R2:W-:Y:S04]  /*58020*/  STL.64 [R1+0x3d80], R32 ;  /* 0x003d802001007387 */ /* 0x0005e80000100a00 */
[----:B------:R1:W-:Y:S04]  /*58030*/  LDGSTS.E [R36+-0x62780], desc[UR40][R40.64], !P1 ;  /* 0x9d88000028247fae */ /* 0x0003e8000c9a1028 */
[----:B------:R-:W-:Y:S01]  /*58040*/  STL.64 [R1+0x3d88], R38 ;  /* 0x003d882601007387 */ /* 0x000fe20000100a00 */
[----:B------:R-:W-:Y:S01]  /*58050*/  VIADD R31, R49, 0xffffff0f ;  /* 0xffffff0f311f7836 */ /* 0x000fe20000000000 */
[C---:B------:R-:W-:Y:S01]  /*58060*/  IADD3 R34, PT, PT, R0.reuse, 0x100000, RZ ;  /* 0x0010000000227810 */ /* 0x040fe20007ffe0ff */
[----:B------:R-:W-:-:S02]  /*58070*/  VIADD R35, R0, 0x100000 ;  /* 0x0010000000237836 */ /* 0x000fc40000000000 */
[----:B---3--:R-:W-:Y:S01]  /*58080*/  VIADD R30, R50, 0xffffff0b ;  /* 0xffffff0b321e7836 */ /* 0x008fe20000000000 */
[----:B-1----:R-:W1:Y:S01]  /*58090*/  LDC R36, c[0x0][0x3a0] ;  /* 0x0000e800ff247b82 */ /* 0x002e620000000800 */
[----:B------:R-:W-:Y:S01]  /*580a0*/  IMAD.WIDE R40, R245, 0x4, R246 ;  /* 0x00000004f5287825 */ /* 0x000fe200078e02f6 */
[----:B------:R-:W-:Y:S01]  /*580b0*/  ISETP.GE.U32.AND P0, PT, R31, 0x7ffffe90, PT ;  /* 0x7ffffe901f00780c */ /* 0x000fe20003f06070 */
[----:B------:R-:W3:Y:S04]  /*580c0*/  LDL.LU.64 R246, [R1+0x1f8] ;  /* 0x0001f80001f67983 */ /* 0x000ee80000300a00 */
[----:B------:R2:W-:Y:S04]  /*580d0*/  LDGSTS.E [R35+-0x62700], desc[UR40][R32.64], !P1 ;  /* 0x9d90000020237fae */ /* 0x0005e8000c9a1028 */
[----:B------:R-:W-:Y:S01]  /*580e0*/  LDGSTS.E [R34+-0x62680], desc[UR40][R38.64], !P1 ;  /* 0x9d98000026227fae */ /* 0x000fe2000c9a1028 */
[----:B------:R-:W-:Y:S01]  /*580f0*/  ISETP.GE.U32.AND P1, PT, R30, 0x7ffffe8c, PT ;  /* 0x7ffffe8c1e00780c */ /* 0x000fe20003f26070 */
[----:B------:R-:W-:-:S02]  /*58100*/  VIADD R31, R0, 0x100000 ;  /* 0x00100000001f7836 */ /* 0x000fc40000000000 */
[C---:B------:R-:W-:Y:S01]  /*58110*/  VIADD R30, R0.reuse, 0x100000 ;  /* 0x00100000001e7836 */ /* 0x040fe20000000000 */
[----:B------:R-:W-:Y:S01]  /*58120*/  STL.64 [R1+0x3e80], R40 ;  /* 0x003e802801007387 */ /* 0x000fe20000100a00 */
[C---:B--2---:R-:W-:Y:S01]  /*58130*/  VIADD R33, R0.reuse, 0x100000 ;  /* 0x0010000000217836 */ /* 0x044fe20000000000 */
[C---:B------:R-:W-:Y:S02]  /*58140*/  IADD3 R32, PT, PT, R0.reuse, 0x100000, RZ ;  /* 0x0010000000207810 */ /* 0x040fe40007ffe0ff */
[----:B------:R-:W-:Y:S01]  /*58150*/  LDGSTS.E [R34+-0x62000], desc[UR40][R40.64], !P0 ;  /* 0x9e00000028227fae */ /* 0x000fe2000c1a1028 */
[----:B------:R-:W2:Y:S03]  /*58160*/  LDC R35, c[0x0][0x3a0] ;  /* 0x0000e800ff237b82 */ /* 0x000ea60000000800 */
[----:B------:R1:W-:Y:S04]  /*58170*/  STL.64 [R1+0x3e88], R28 ;  /* 0x003e881c01007387 */ /* 0x0003e80000100a00 */
[----:B------:R1:W-:Y:S04]  /*58180*/  LDGSTS.E [R33+-0x61f80], desc[UR40][R28.64], !P0 ;  /* 0x9e0800001c217fae */ /* 0x0003e8000c1a1028 */
[----:B------:R4:W-:Y:S04]  /*58190*/  STL.64 [R1+0x3e90], R26 ;  /* 0x003e901a01007387 */ /* 0x0009e80000100a00 */
[----:B------:R4:W-:Y:S01]  /*581a0*/  LDGSTS.E [R32+-0x61f00], desc[UR40][R26.64], !P0 ;  /* 0x9e1000001a207fae */ /* 0x0009e2000c1a1028 */
[----:B-1----:R-:W-:Y:S01]  /*581b0*/  IMAD.WIDE R28, R245, 0x4, R22 ;  /* 0x00000004f51c7825 */ /* 0x002fe200078e0216 */
[----:B------:R-:W-:-:S03]  /*581c0*/  IADD3 R23, PT, PT, R0, 0x100000, RZ ;  /* 0x0010000000177810 */ /* 0x000fc60007ffe0ff */
[----:B------:R-:W-:Y:S02]  /*581d0*/  VIADD R22, R0, 0x100000 ;  /* 0x0010000000167836 */ /* 0x000fe40000000000 */
[----:B----4-:R-:W-:-:S05]  /*581e0*/  IMAD.WIDE R38, R245, 0x4, R250 ;  /* 0x00000004f5267825 */ /* 0x010fca00078e02fa */
[----:B------:R-:W-:Y:S04]  /*581f0*/  STL.64 [R1+0x3e98], R38 ;  /* 0x003e982601007387 */ /* 0x000fe80000100a00 */
[----:B------:R-:W-:Y:S01]  /*58200*/  LDGSTS.E [R31+-0x61e80], desc[UR40][R38.64], !P0 ;  /* 0x9e180000261f7fae */ /* 0x000fe2000c1a1028 */
[----:B------:R-:W-:-:S03]  /*58210*/  IMAD.WIDE R26, R245, 0x4, R18 ;  /* 0x00000004f51a7825 */ /* 0x000fc600078e0212 */
[----:B------:R1:W-:Y:S04]  /*58220*/  STL.64 [R1+0x3ee0], R24 ;  /* 0x003ee01801007387 */ /* 0x0003e80000100a00 */
[----:B------:R1:W-:Y:S04]  /*58230*/  LDGSTS.E [R30+-0x61800], desc[UR40][R24.64], !P1 ;  /* 0x9e800000181e7fae */ /* 0x0003e8000c9a1028 */
[----:B------:R-:W-:Y:S01]  /*58240*/  STL.64 [R1+0x3ee8], R28 ;  /* 0x003ee81c01007387 */ /* 0x000fe20000100a00 */
[----:B-1----:R-:W-:-:S03]  /*58250*/  VIADD R24, R0, 0x100000 ;  /* 0x0010000000187836 */ /* 0x002fc60000000000 */
[----:B------:R1:W-:Y:S04]  /*58260*/  STL.64 [R1+0x3ef0], R20 ;  /* 0x003ef01401007387 */ /* 0x0003e80000100a00 */
[----:B------:R4:W-:Y:S04]  /*58270*/  LDGSTS.E [R24+-0x61780], desc[UR40][R28.64], !P1 ;  /* 0x9e8800001c187fae */ /* 0x0009e8000c9a1028 */
[----:B------:R1:W-:Y:S04]  /*58280*/  LDGSTS.E [R23+-0x61700], desc[UR40][R20.64], !P1 ;  /* 0x9e90000014177fae */ /* 0x0003e8000c9a1028 */
[----:B------:R-:W-:Y:S04]  /*58290*/  STL.64 [R1+0x3ef8], R26 ;  /* 0x003ef81a01007387 */ /* 0x000fe80000100a00 */
[----:B------:R-:W-:Y:S01]  /*582a0*/  LDGSTS.E [R22+-0x61680], desc[UR40][R26.64], !P1 ;  /* 0x9e9800001a167fae */ /* 0x000fe2000c9a1028 */
[----:B--2---:R-:W-:Y:S01]  /*582b0*/  VIADD R19, R35, 0xffffff07 ;  /* 0xffffff0723137836 */ /* 0x004fe20000000000 */
[----:B----4-:R-:W2:Y:S02]  /*582c0*/  LDC R24, c[0x0][0x3a0] ;  /* 0x0000e800ff187b82 */ /* 0x010ea40000000800 */
[----:B------:R-:W-:Y:S04]  /*582d0*/  STL.64 [R1+0x3f60], R16 ;  /* 0x003f601001007387 */ /* 0x000fe80000100a00 */
[----:B------:R4:W-:Y:S01]  /*582e0*/  STL.64 [R1+0x3f68], R14 ;  /* 0x003f680e01007387 */ /* 0x0009e20000100a00 */
[----:B------:R-:W-:Y:S01]  /*582f0*/  VIADD R18, R36, 0xffffff03 ;  /* 0xffffff0324127836 */ /* 0x000fe20000000000 */
[----:B-1----:R-:W1:Y:S02]  /*58300*/  LDC R23, c[0x0][0x3a0] ;  /* 0x0000e800ff177b82 */ /* 0x002e640000000800 */
[----:B------:R4:W-:Y:S01]  /*58310*/  STL.64 [R1+0x3f70], R12 ;  /* 0x003f700c01007387 */ /* 0x0009e20000100a00 */
[----:B------:R-:W-:-:S02]  /*58320*/  ISETP.GE.U32.AND P0, PT, R19, 0x7ffffe88, PT ;  /* 0x7ffffe881300780c */ /* 0x000fc40003f06070 */
[C---:B------:R-:W-:Y:S01]  /*58330*/  IADD3 R21, PT, PT, R0.reuse, 0x100000, RZ ;  /* 0x0010000000157810 */ /* 0x040fe20007ffe0ff */
[----:B------:R-:W-:-:S10]  /*58340*/  VIADD R20, R0, 0x100000 ;  /* 0x0010000000147836 */ /* 0x000fd40000000000 */
[----:B------:R-:W-:Y:S04]  /*58350*/  LDGSTS.E [R22+-0x61000], desc[UR40][R16.64], !P0 ;  /* 0x9f00000010167fae */ /* 0x000fe8000c1a1028 */
[----:B------:R4:W-:Y:S04]  /*58360*/  LDGSTS.E [R21+-0x60f80], desc[UR40][R14.64], !P0 ;  /* 0x9f0800000e157fae */ /* 0x0009e8000c1a1028 */
[----:B------:R2:W-:Y:S01]  /*58370*/  LDGSTS.E [R20+-0x60f00], desc[UR40][R12.64], !P0 ;  /* 0x9f1000000c147fae */ /* 0x0005e2000c1a1028 */
[----:B----4-:R-:W-:-:S04]  /*58380*/  IMAD.WIDE R14, R245, 0x4, R8 ;  /* 0x00000004f50e7825 */ /* 0x010fc800078e0208 */
[----:B--2---:R-:W-:-:S04]  /*58390*/  IMAD.WIDE R12, R245, 0x4, R4 ;  /* 0x00000004f50c7825 */ /* 0x004fc800078e0204 */
[----:B---3--:R-:W-:-:S05]  /*583a0*/  IMAD.WIDE R26, R245, 0x4, R246 ;  /* 0x00000004f51a7825 */ /* 0x008fca00078e02f6 */
[----:B------:R-:W-:Y:S04]  /*583b0*/  STL.64 [R1+0x3f78], R26 ;  /* 0x003f781a01007387 */ /* 0x000fe80000100a00 */
[----:B------:R-:W2:Y:S04]  /*583c0*/  LDL.LU.64 R64, [R1+0xc40] ;  /* 0x000c400001407983 */ /* 0x000ea80000300a00 */
[----:B------:R3:W-:Y:S04]  /*583d0*/  STL.64 [R1+0x3fc0], R10 ;  /* 0x003fc00a01007387 */ /* 0x0007e80000100a00 */
[----:B------:R-:W4:Y:S04]  /*583e0*/  LDL.LU.64 R82, [R1+0xbf8] ;  /* 0x000bf80001527983 */ /* 0x000f280000300a00 */
[----:B------:R-:W4:Y:S04]  /*583f0*/  LDL.LU.64 R80, [R1+0xbf0] ;  /* 0x000bf00001507983 */ /* 0x000f280000300a00 */
[----:B------:R-:W4:Y:S04]  /*58400*/  LDL.LU.64 R78, [R1+0xbe8] ;  /* 0x000be800014e7983 */ /* 0x000f280000300a00 */
[----:B------:R-:W4:Y:S04]  /*58410*/  LDL.LU.64 R250, [R1+0xba0] ;  /* 0x000ba00001fa7983 */ /* 0x000f280000300a00 */
[----:B------:R-:W-:Y:S04]  /*58420*/  STL.64 [R1+0x3fc8], R14 ;  /* 0x003fc80e01007387 */ /* 0x000fe80000100a00 */
[----:B------:R-:W4:Y:S04]  /*58430*/  LDL.LU.64 R66, [R1+0xb98] ;  /* 0x000b980001427983 */ /* 0x000f280000300a00 */
[----:B------:R1:W-:Y:S04]  /*58440*/  STL.64 [R1+0x3fd0], R6 ;  /* 0x003fd00601007387 */ /* 0x0003e80000100a00 */
[----:B------:R1:W-:Y:S04]  /*58450*/  STL.64 [R1+0x3fd8], R12 ;  /* 0x003fd80c01007387 */ /* 0x0003e80000100a00 */
[----:B------:R-:W4:Y:S04]  /*58460*/  LDL.LU.64 R68, [R1+0xb90] ;  /* 0x000b900001447983 */ /* 0x000f280000300a00 */
[----:B------:R-:W4:Y:S01]  /*58470*/  LDL.LU.64 R246, [R1+0xb88] ;  /* 0x000b880001f67983 */ /* 0x000f220000300a00 */
[----:B------:R-:W-:Y:S01]  /*58480*/  ISETP.GE.U32.AND P1, PT, R18, 0x7ffffe84, PT ;  /* 0x7ffffe841200780c */ /* 0x000fe20003f26070 */
[----:B------:R-:W-:-:S02]  /*58490*/  VIADD R19, R0, 0x100000 ;  /* 0x0010000000137836 */ /* 0x000fc40000000000 */
[----:B------:R-:W-:-:S03]  /*584a0*/  VIADD R18, R0, 0x100000 ;  /* 0x0010000000127836 */ /* 0x000fc60000000000 */
[----:B------:R-:W-:Y:S01]  /*584b0*/  LDGSTS.E [R19+-0x60e80], desc[UR40][R26.64], !P0 ;  /* 0x9f1800001a137fae */ /* 0x000fe2000c1a1028 */
[C---:B------:R-:W-:Y:S02]  /*584c0*/  VIADD R9, R0.reuse, 0x100000 ;  /* 0x0010000000097836 */ /* 0x040fe40000000000 */
[----:B------:R-:W-:-:S04]  /*584d0*/  VIADD R8, R0, 0x100000 ;  /* 0x0010000000087836 */ /* 0x000fc80000000000 */
[----:B------:R3:W-:Y:S02]  /*584e0*/  LDGSTS.E [R18+-0x60800], desc[UR40][R10.64], !P1 ;  /* 0x9f8000000a127fae */ /* 0x0007e4000c9a1028 */
[----:B---3--:R-:W-:Y:S01]  /*584f0*/  IADD3 R10, PT, PT, R0, 0x100000, RZ ;  /* 0x00100000000a7810 */ /* 0x008fe20007ffe0ff */
[----:B-1----:R-:W-:Y:S01]  /*58500*/  VIADD R5, R23, 0xffffff7e ;  /* 0xffffff7e17057836 */ /* 0x002fe20000000000 */
[----:B------:R-:W-:Y:S01]  /*58510*/  IADD3 R4, PT, PT, R24, -0x86, RZ ;  /* 0xffffff7a18047810 */ /* 0x000fe20007ffe0ff */
[----:B------:R-:W1:Y:S02]  /*58520*/  LDC R11, c[0x0][0x3a0] ;  /* 0x0000e800ff0b7b82 */ /* 0x000e640000000800 */
[----:B------:R3:W-:Y:S04]  /*58530*/  LDGSTS.E [R10+-0x60780], desc[UR40][R14.64], !P1 ;  /* 0x9f8800000e0a7fae */ /* 0x0007e8000c9a1028 */
[----:B------:R3:W-:Y:S04]  /*58540*/  LDGSTS.E [R9+-0x60700], desc[UR40][R6.64], !P1 ;  /* 0x9f90000006097fae */ /* 0x0007e8000c9a1028 */
[----:B------:R3:W-:Y:S01]  /*58550*/  LDGSTS.E [R8+-0x60680], desc[UR40][R12.64], !P1 ;  /* 0x9f9800000c087fae */ /* 0x0007e2000c9a1028 */
[----:B------:R-:W-:-:S02]  /*58560*/  ISETP.GE.U32.AND P0, PT, R5, 0x7ffffeff, PT ;  /* 0x7ffffeff0500780c */ /* 0x000fc40003f06070 */
[----:B------:R-:W-:Y:S01]  /*58570*/  ISETP.GE.U32.AND P1, PT, R4, 0x7ffffefb, PT ;  /* 0x7ffffefb0400780c */ /* 0x000fe20003f26070 */
[C---:B------:R-:W-:Y:S01]  /*58580*/  VIADD R4, R2.reuse, 0x100000 ;  /* 0x0010000002047836 */ /* 0x040fe20000000000 */
[C---:B------:R-:W-:Y:S01]  /*58590*/  IADD3 R5, PT, PT, R2.reuse, 0x100000, RZ ;  /* 0x0010000002057810 */ /* 0x040fe20007ffe0ff */
[----:B---3--:R-:W3:Y:S01]  /*585a0*/  LDC R10, c[0x0][0x3a0] ;  /* 0x0000e800ff0a7b82 */ /* 0x008ee20000000800 */
[C---:B------:R-:W-:Y:S02]  /*585b0*/  VIADD R7, R2.reuse, 0x100000 ;  /* 0x0010000002077836 */ /* 0x040fe40000000000 */
[C---:B------:R-:W-:Y:S02]  /*585c0*/  VIADD R6, R2.reuse, 0x100000 ;  /* 0x0010000002067836 */ /* 0x040fe40000000000 */
[----:B------:R-:W-:-:S03]  /*585d0*/  VIADD R8, R2, 0x100000 ;  /* 0x0010000002087836 */ /* 0x000fc60000000000 */
[----:B------:R-:W1:Y:S01]  /*585e0*/  LDC R9, c[0x0][0x3a0] ;  /* 0x0000e800ff097b82 */ /* 0x000e620000000800 */
[----:B--2---:R-:W-:-:S04]  /*585f0*/  IMAD.WIDE R20, R245, 0x4, R64 ;  /* 0x00000004f5147825 */ /* 0x004fc800078e0240 */
[C---:B----4-:R-:W-:Y:S01]  /*58600*/  IMAD.WIDE R18, R245.reuse, 0x4, R82 ;  /* 0x00000004f5127825 */ /* 0x050fe200078e0252 */
[----:B------:R-:W-:Y:S03]  /*58610*/  STL.64 [R1+0x24f0], R20 ;  /* 0x0024f01401007387 */ /* 0x000fe60000100a00 */
[C---:B------:R-:W-:Y:S01]  /*58620*/  IMAD.WIDE R16, R245.reuse, 0x4, R80 ;  /* 0x00000004f5107825 */ /* 0x040fe200078e0250 */
[----:B------:R-:W-:Y:S03]  /*58630*/  STL.64 [R1+0x24e8], R18 ;  /* 0x0024e81201007387 */ /* 0x000fe60000100a00 */
[C---:B------:R-:W-:Y:S01]  /*58640*/  IMAD.WIDE R14, R245.reuse, 0x4, R78 ;  /* 0x00000004f50e7825 */ /* 0x040fe200078e024e */
[----:B------:R2:W-:Y:S03]  /*58650*/  STL.64 [R1+0x24e0], R16 ;  /* 0x0024e01001007387 */ /* 0x0005e60000100a00 */
[C---:B------:R-:W-:Y:S01]  /*58660*/  IMAD.WIDE R12, R245.reuse, 0x4, R250 ;  /* 0x00000004f50c7825 */ /* 0x040fe200078e02fa */
[----:B------:R4:W-:Y:S04]  /*58670*/  STL.64 [R1+0x24d8], R14 ;  /* 0x0024d80e01007387 */ /* 0x0009e80000100a00 */
[----:B------:R-:W3:Y:S04]  /*58680*/  LDL.LU.64 R64, [R1+0xb40] ;  /* 0x000b400001407983 */ /* 0x000ee80000300a00 */
[----:B------:R1:W-:Y:S04]  /*58690*/  STL.64 [R1+0x24d0], R12 ;  /* 0x0024d00c01007387 */ /* 0x0003e80000100a00 */
[----:B------:R-:W3:Y:S04]  /*586a0*/  LDL.LU.64 R82, [R1+0xb38] ;  /* 0x000b380001527983 */ /* 0x000ee80000300a00 */
[----:B------:R-:W3:Y:S04]  /*586b0*/  LDL.LU.64 R80, [R1+0xb30] ;  /* 0x000b300001507983 */ /* 0x000ee80000300a00 */
[----:B------:R-:W3:Y:S04]  /*586c0*/  LDL.LU.64 R78, [R1+0xb28] ;  /* 0x000b2800014e7983 */ /* 0x000ee80000300a00 */
[----:B------:R-:W3:Y:S04]  /*586d0*/  LDL.LU.64 R250, [R1+0xac0] ;  /* 0x000ac00001fa7983 */ /* 0x000ee80000300a00 */
[----:B------:R-:W-:Y:S04]  /*586e0*/  LDGSTS.E [R8+-0x6fe00], desc[UR40][R20.64], !P0 ;  /* 0x9020000014087fae */ /* 0x000fe8000c1a1028 */
[----:B------:R-:W-:Y:S04]  /*586f0*/  LDGSTS.E [R7+-0x6fd80], desc[UR40][R18.64], !P0 ;  /* 0x9028000012077fae */ /* 0x000fe8000c1a1028 */
[----:B------:R2:W-:Y:S04]  /*58700*/  LDGSTS.E [R6+-0x6fd00], desc[UR40][R16.64], !P0 ;  /* 0x9030000010067fae */ /* 0x0005e8000c1a1028 */
[----:B------:R4:W-:Y:S04]  /*58710*/  LDGSTS.E [R5+-0x6fc80], desc[UR40][R14.64], !P0 ;  /* 0x903800000e057fae */ /* 0x0009e8000c1a1028 */
[----:B------:R1:W-:Y:S01]  /*58720*/  LDGSTS.E [R4+-0x6f600], desc[UR40][R12.64], !P1 ;  /* 0x90a000000c047fae */ /* 0x0003e2000c9a1028 */
[----:B--2---:R-:W-:-:S04]  /*58730*/  IMAD.WIDE R16, R245, 0x4, R66 ;  /* 0x00000004f5107825 */ /* 0x004fc800078e0242 */
[C---:B----4-:R-:W-:Y:S01]  /*58740*/  IMAD.WIDE R14, R245.reuse, 0x4, R68 ;  /* 0x00000004f50e7825 */ /* 0x050fe200078e0244 */
[----:B------:R2:W-:Y:S03]  /*58750*/  STL.64 [R1+0x24c8], R16 ;  /* 0x0024c81001007387 */ /* 0x0005e60000100a00 */
[----:B-1----:R-:W-:Y:S01]  /*58760*/  IMAD.WIDE R12, R245, 0x4, R246 ;  /* 0x00000004f50c7825 */ /* 0x002fe200078e02f6 */
[----:B------:R-:W4:Y:S04]  /*58770*/  LDL.LU.64 R66, [R1+0xab8] ;  /* 0x000ab80001427983 */ /* 0x000f280000300a00 */
[----:B------:R1:W-:Y:S04]  /*58780*/  STL.64 [R1+0x24c0], R14 ;  /* 0x0024c00e01007387 */ /* 0x0003e80000100a00 */
[----:B------:R1:W-:Y:S04]  /*58790*/  STL.64 [R1+0x24b8], R12 ;  /* 0x0024b80c01007387 */ /* 0x0003e80000100a00 */
[----:B------:R-:W4:Y:S04]  /*587a0*/  LDL.LU.64 R68, [R1+0xab0] ;  /* 0x000ab00001447983 */ /* 0x000f280000300a00 */
[----:B------:R-:W4:Y:S04]  /*587b0*/  LDL.LU.64 R246, [R1+0xaa8] ;  /* 0x000aa80001f67983 */ /* 0x000f280000300a00 */
[----:B------:R3:W-:Y:S04]  /*587c0*/  LDGSTS.E [R6+-0x6f580], desc[UR40][R16.64], !P1 ;  /* 0x90a8000010067fae */ /* 0x0007e8000c9a1028 */
[----:B------:R1:W-:Y:S04]  /*587d0*/  LDGSTS.E [R5+-0x6f500], desc[UR40][R14.64], !P1 ;  /* 0x90b000000e057fae */ /* 0x0003e8000c9a1028 */
[----:B------:R1:W-:Y:S01]  /*587e0*/  LDGSTS.E [R4+-0x6f480], desc[UR40][R12.64], !P1 ;  /* 0x90b800000c047fae */ /* 0x0003e2000c9a1028 */
[----:B------:R-:W-:-:S02]  /*587f0*/  VIADD R7, R9, 0xffffff76 ;  /* 0xffffff7609077836 */ /* 0x000fc40000000000 */
[----:B------:R-:W1:Y:S01]  /*58800*/  LDC R9, c[0x0][0x3a0] ;  /* 0x0000e800ff097b82 */ /* 0x000e620000000800 */
[----:B---3--:R-:W-:Y:S02]  /*58810*/  VIADD R6, R10, 0xffffff72 ;  /* 0xffffff720a067836 */ /* 0x008fe40000000000 */
[----:B------:R-:W-:-:S03]  /*58820*/  ISETP.GE.U32.AND P0, PT, R7, 0x7ffffef7, PT ;  /* 0x7ffffef70700780c */ /* 0x000fc60003f06070 */
[----:B------:R-:W-:Y:S01]  /*58830*/  ISETP.GE.U32.AND P1, PT, R6, 0x7ffffef3, PT ;  /* 0x7ffffef30600780c */ /* 0x000fe20003f26070 */
[C---:B------:R-:W-:Y:S01]  /*58840*/  VIADD R6, R2.reuse, 0x100000 ;  /* 0x0010000002067836 */ /* 0x040fe20000000000 */
[----:B------:R-:W-:Y:S01]  /*58850*/  IADD3 R7, PT, PT, R2, 0x100000, RZ ;  /* 0x0010000002077810 */ /* 0x000fe20007ffe0ff */
[----:B------:R-:W3:Y:S01]  /*58860*/  LDC R10, c[0x0][0x3a0] ;  /* 0x0000e800ff0a7b82 */ /* 0x000ee20000000800 */
[----:B------:R-:W-:-:S04]  /*58870*/  IMAD.WIDE R20, R245, 0x4, R64 ;  /* 0x00000004f5147825 */ /* 0x000fc800078e0240 */
[C---:B------:R-:W-:Y:S01]  /*58880*/  IMAD.WIDE R18, R245.reuse, 0x4, R82 ;  /* 0x00000004f5127825 */ /* 0x040fe200078e0252 */
[----:B------:R-:W-:Y:S03]  /*58890*/  STL.64 [R1+0x24b0], R20 ;  /* 0x0024b01401007387 */ /* 0x000fe60000100a00 */
[C---:B--2---:R-:W-:Y:S01]  /*588a0*/  IMAD.WIDE R16, R245.reuse, 0x4, R80 ;  /* 0x00000004f5107825 */ /* 0x044fe200078e0250 */
[----:B------:R-:W-:Y:S03]  /*588b0*/  STL.64 [R1+0x24a8], R18 ;  /* 0x0024a81201007387 */ /* 0x000fe60000100a00 */
[C---:B-1----:R-:W-:Y:S01]  /*588c0*/  IMAD.WIDE R14, R245.reuse, 0x4, R78 ;  /* 0x00000004f50e7825 */ /* 0x042fe200078e024e */
[----:B------:R4:W-:Y:S03]  /*588d0*/  STL.64 [R1+0x24a0], R16 ;  /* 0x0024a01001007387 */ /* 0x0009e60000100a00 */
[C---:B------:R-:W-:Y:S01]  /*588e0*/  IMAD.WIDE R12, R245.reuse, 0x4, R250 ;  /* 0x00000004f50c7825 */ /* 0x040fe200078e02fa */
[----:B------:R1:W-:Y:S04]  /*588f0*/  STL.64 [R1+0x2498], R14 ;  /* 0x0024980e01007387 */ /* 0x0003e80000100a00 */
[----:B------:R-:W2:Y:S04]  /*58900*/  LDL.LU.64 R64, [R1+0xa40] ;  /* 0x000a400001407983 */ /* 0x000ea80000300a00 */
[----:B------:R1:W-:Y:S04]  /*58910*/  STL.64 [R1+0x2490], R12 ;  /* 0x0024900c01007387 */ /* 0x0003e80000100a00 */
[----:B------:R-:W2:Y:S04]  /*58920*/  LDL.LU.64 R82, [R1+0xa38] ;  /* 0x000a380001527983 */ /* 0x000ea80000300a00 */
[----:B------:R-:W2:Y:S04]  /*58930*/  LDL.LU.64 R80, [R1+0xa30] ;  /* 0x000a300001507983 */ /* 0x000ea80000300a00 */
[----:B------:R-:W2:Y:S04]  /*58940*/  LDL.LU.64 R78, [R1+0xa28] ;  /* 0x000a2800014e7983 */ /* 0x000ea80000300a00 */
[----:B------:R-:W2:Y:S04]  /*58950*/  LDL.LU.64 R250, [R1+0x9c0] ;  /* 0x0009c00001fa7983 */ /* 0x000ea80000300a00 */
[----:B------:R-:W-:Y:S04]  /*58960*/  LDGSTS.E [R8+-0x6ee00], desc[UR40][R20.64], !P0 ;  /* 0x9120000014087fae */ /* 0x000fe8000c1a1028 */
[----:B------:R-:W-:Y:S04]  /*58970*/  LDGSTS.E [R7+-0x6ed80], desc[UR40][R18.64], !P0 ;  /* 0x9128000012077fae */ /* 0x000fe8000c1a1028 */
[----:B------:R4:W-:Y:S04]  /*58980*/  LDGSTS.E [R6+-0x6ed00], desc[UR40][R16.64], !P0 ;  /* 0x9130000010067fae */ /* 0x0009e8000c1a1028 */
[----:B------:R1:W-:Y:S04]  /*58990*/  LDGSTS.E [R5+-0x6ec80], desc[UR40][R14.64], !P0 ;  /* 0x913800000e057fae */ /* 0x0003e8000c1a1028 */
[----:B------:R3:W-:Y:S01]  /*589a0*/  LDGSTS.E [R4+-0x6e600], desc[UR40][R12.64], !P1 ;  /* 0x91a000000c047fae */ /* 0x0007e2000c9a1028 */
[----:B----4-:R-:W-:-:S04]  /*589b0*/  IMAD.WIDE R16, R245, 0x4, R66 ;  /* 0x00000004f5107825 */ /* 0x010fc800078e0242 */
[C---:B-1----:R-:W-:Y:S01]  /*589c0*/  IMAD.WIDE R14, R245.reuse, 0x4, R68 ;  /* 0x00000004f50e7825 */ /* 0x042fe200078e0244 */
[----:B------:R1:W-:Y:S03]  /*589d0*/  STL.64 [R1+0x2488], R16 ;  /* 0x0024881001007387 */ /* 0x0003e60000100a00 */
[----:B---3--:R-:W-:Y:S01]  /*589e0*/  IMAD.WIDE R12, R245, 0x4, R246 ;  /* 0x00000004f50c7825 */ /* 0x008fe200078e02f6 */
[----:B------:R-:W3:Y:S04]  /*589f0*/  LDL.LU.64 R66, [R1+0x9b8] ;  /* 0x0009b80001427983 */ /* 0x000ee80000300a00 */
[----:B------:R4:W-:Y:S04]  /*58a00*/  STL.64 [R1+0x2480], R14 ;  /* 0x0024800e01007387 */ /* 0x0009e80000100a00 */
[----:B------:R1:W-:Y:S04]  /*58a10*/  STL.64 [R1+0x2478], R12 ;  /* 0x0024780c01007387 */ /* 0x0003e80000100a00 */
[----:B------:R-:W3:Y:S04]  /*58a20*/  LDL.LU.64 R68, [R1+0x9b0] ;  /* 0x0009b00001447983 */ /* 0x000ee80000300a00 */
[----:B------:R-:W3:Y:S04]  /*58a30*/  LDL.LU.64 R246, [R1+0x9a8] ;  /* 0x0009a80001f67983 */ /* 0x000ee80000300a00 */
[----:B------:R1:W-:Y:S04]  /*58a40*/  LDGSTS.E [R6+-0x6e580], desc[UR40][R16.64], !P1 ;  /* 0x91a8000010067fae */ /* 0x0003e8000c9a1028 */
[----:B------:R4:W-:Y:S04]  /*58a50*/  LDGSTS.E [R5+-0x6e500], desc[UR40][R14.64], !P1 ;  /* 0x91b000000e057fae */ /* 0x0009e8000c9a1028 */
[----:B------:R2:W-:Y:S01]  /*58a60*/  LDGSTS.E [R4+-0x6e480], desc[UR40][R12.64], !P1 ;  /* 0x91b800000c047fae */ /* 0x0005e2000c9a1028 */
[----:B------:R-:W-:-:S02]  /*58a70*/  VIADD R7, R9, 0xffffff6e ;  /* 0xffffff6e09077836 */ /* 0x000fc40000000000 */
[----:B------:R-:W2:Y:S01]  /*58a80*/  LDC R9, c[0x0][0x3a0] ;  /* 0x0000e800ff097b82 */ /* 0x000ea20000000800 */
[----:B-1----:R-:W-:Y:S02]  /*58a90*/  VIADD R6, R10, 0xffffff6a ;  /* 0xffffff6a0a067836 */ /* 0x002fe40000000000 */
[----:B------:R-:W-:-:S03]  /*58aa0*/  ISETP.GE.U32.AND P0, PT, R7, 0x7ffffeef, PT ;  /* 0x7ffffeef0700780c */ /* 0x000fc60003f06070 */
[----:B------:R-:W-:Y:S01]  /*58ab0*/  ISETP.GE.U32.AND P1, PT, R6, 0x7ffffeeb, PT ;  /* 0x7ffffeeb0600780c */ /* 0x000fe20003f26070 */
[C---:B------:R-:W-:Y:S01]  /*58ac0*/  VIADD R6, R2.reuse, 0x100000 ;  /* 0x0010000002067836 */ /* 0x040fe20000000000 */
[----:B------:R-:W-:Y:S01]  /*58ad0*/  IADD3 R7, PT, PT, R2, 0x100000, RZ ;  /* 0x0010000002077810 */ /* 0x000fe20007ffe0ff */
[----:B------:R-:W1:Y:S01]  /*58ae0*/  LDC R10, c[0x0][0x3a0] ;  /* 0x0000e800ff0a7b82 */ /* 0x000e620000000800 */
[----:B--2---:R-:W-:-:S04]  /*58af0*/  IMAD.WIDE R20, R245, 0x4, R64 ;  /* 0x00000004f5147825 */ /* 0x004fc800078e0240 */
[C---:B------:R-:W-:Y:S01]  /*58b00*/  IMAD.WIDE R18, R245.reuse, 0x4, R82 ;  /* 0x00000004f5127825 */ /* 0x040fe200078e0252 */
[----:B------:R-:W-:Y:S03]  /*58b10*/  STL.64 [R1+0x2470], R20 ;  /* 0x0024701401007387 */ /* 0x000fe60000100a00 */
[C---:B------:R-:W-:Y:S01]  /*58b20*/  IMAD.WIDE R16, R245.reuse, 0x4, R80 ;  /* 0x00000004f5107825 */ /* 0x040fe200078e0250 */
[----:B------:R-:W-:Y:S03]  /*58b30*/  STL.64 [R1+0x2468], R18 ;  /* 0x0024681201007387 */ /* 0x000fe60000100a00 */
[C---:B----4-:R-:W-:Y:S01]  /*58b40*/  IMAD.WIDE R14, R245.reuse, 0x4, R78 ;  /* 0x00000004f50e7825 */ /* 0x050fe200078e024e */
[----:B------:R3:W-:Y:S03]  /*58b50*/  STL.64 [R1+0x2460], R16 ;  /* 0x0024601001007387 */ /* 0x0007e60000100a00 */
[C---:B------:R-:W-:Y:S01]  /*58b60*/  IMAD.WIDE R12, R245.reuse, 0x4, R250 ;  /* 0x00000004f50c7825 */ /* 0x040fe200078e02fa */
[----:B------:R2:W-:Y:S04]  /*58b70*/  STL.64 [R1+0x2458], R14 ;  /* 0x0024580e01007387 */ /* 0x0005e80000100a00 */
[----:B------:R-:W4:Y:S04]  /*58b80*/  LDL.LU.64 R64, [R1+0x940] ;  /* 0x0009400001407983 */ /* 0x000f280000300a00 */
[----:B------:R1:W-:Y:S04]  /*58b90*/  STL.64 [R1+0x2450], R12 ;  /* 0x0024500c01007387 */ /* 0x0003e80000100a00 */
[----:B------:R-:W4:Y:S04]  /*58ba0*/  LDL.LU.64 R82, [R1+0x930] ;  /* 0x0009300001527983 */ /* 0x000f280000300a00 */
[----:B------:R-:W4:Y:S04]  /*58bb0*/  LDL.LU.64 R80, [R1+0x920] ;  /* 0x0009200001507983 */ /* 0x000f280000300a00 */
[----:B------:R-:W4:Y:S04]  /*58bc0*/  LDL.LU.64 R78, [R1+0x918] ;  /* 0x00091800014e7983 */ /* 0x000f280000300a00 */
[----:B------:R-:W4:Y:S04]  /*58bd0*/  LDL.LU.64 R250, [R1+0x860] ;  /* 0x0008600001fa7983 */ /* 0x000f280000300a00 */
[----:B------:R-:W-:Y:S04]  /*58be0*/  LDGSTS.E [R8+-0x6de00], desc[UR40][R20.64], !P0 ;  /* 0x9220000014087fae */ /* 0x000fe8000c1a1028 */
[----:B------:R-:W-:Y:S04]  /*58bf0*/  LDGSTS.E [R7+-0x6dd80], desc[UR40][R18.64], !P0 ;  /* 0x9228000012077fae */ /* 0x000fe8000c1a1028 */
[----:B------:R3:W-:Y:S04]  /*58c00*/  LDGSTS.E [R6+-0x6dd00], desc[UR40][R16.64], !P0 ;  /* 0x9230000010067fae */ /* 0x0007e8000c1a1028 */
[----:B------:R2:W-:Y:S04]  /*58c10*/  LDGSTS.E [R5+-0x6dc80], desc[UR40][R14.64], !P0 ;  /* 0x923800000e057fae */ /* 0x0005e8000c1a1028 */
[----:B------:R1:W-:Y:S01]  /*58c20*/  LDGSTS.E [R4+-0x6d600], desc[UR40][R12.64], !P1 ;  /* 0x92a000000c047fae */ /* 0x0003e2000c9a1028 */
[----:B---3--:R-:W-:-:S04]  /*58c30*/  IMAD.WIDE R16, R245, 0x4, R66 ;  /* 0x00000004f5107825 */ /* 0x008fc800078e0242 */
[C---:B--2---:R-:W-:Y:S01]  /*58c40*/  IMAD.WIDE R14, R245.reuse, 0x4, R68 ;  /* 0x00000004f50e7825 */ /* 0x044fe200078e0244 */
[----:B------:R2:W-:Y:S03]  /*58c50*/  STL.64 [R1+0x2448], R16 ;  /* 0x0024481001007387 */ /* 0x0005e60000100a00 */
[----:B-1----:R-:W-:Y:S01]  /*58c60*/  IMAD.WIDE R12, R245, 0x4, R246 ;  /* 0x00000004f50c7825 */ /* 0x002fe200078e02f6 */
        /* <DEDUP_REMOVED lines=16> */
[----:B----4-:R-:W-:-:S04]  /*58d70*/  IMAD.WIDE R20, R245, 0x4, R64 ;  /* 0x00000004f5147825 */ /* 0x010fc800078e0240 */
[C---:B------:R-:W-:Y:S01]  /*58d80*/  IMAD.WIDE R18, R245.reuse, 0x4, R82 ;  /* 0x00000004f5127825 */ /* 0x040fe200078e0252 */
[----:B------:R-:W-:Y:S03]  /*58d90*/  STL.64 [R1+0x2430], R20 ;  /* 0x0024301401007387 */ /* 0x000fe60000100a00 */
[C---:B--2---:R-:W-:Y:S01]  /*58da0*/  IMAD.WIDE R16, R245.reuse, 0x4, R80 ;  /* 0x00000004f5107825 */ /* 0x044fe200078e0250 */
[----:B------:R-:W-:Y:S03]  /*58db0*/  STL.64 [R1+0x2428], R18 ;  /* 0x0024281201007387 */ /* 0x000fe60000100a00 */
[C---:B------:R-:W-:Y:S01]  /*58dc0*/  IMAD.WIDE R14, R245.reuse, 0x4, R78 ;  /* 0x00000004f50e7825 */ /* 0x040fe200078e024e */
        /* <DEDUP_REMOVED lines=504> */
[----:B------:R-:W-:Y:S04]  /*5ad50*/  LDGSTS.E [R5+-0x60500], desc[UR40][R14.64], !P1 ;  /* 0x9fb000000e057fae */ /* 0x000fe8000c9a1028 */
[----:B------:R2:W-:Y:S01]  /*5ad60*/  LDGSTS.E [R4+-0x60480], desc[UR40][R12.64], !P1 ;  /* 0x9fb800000c047fae */ /* 0x0005e2000c9a1028 */
[----:B------:R-:W-:Y:S01]  /*5ad70*/  VIADD R7, R9, 0xffffff7d ;  /* 0xffffff7d09077836 */ /* 0x000fe20000000000 */
[----:B------:R-:W-:Y:S01]  /*5ad80*/  IADD3 R8, PT, PT, R3, 0x100000, RZ ;  /* 0x0010000003087810 */ /* 0x000fe20007ffe0ff */
[----:B------:R-:W3:Y:S01]  /*5ad90*/  LDC R9, c[0x0][0x3a0] ;  /* 0x0000e800ff097b82 */ /* 0x000ee20000000800 */
[----:B-1----:R-:W-:-:S02]  /*5ada0*/  VIADD R6, R10, 0xffffff79 ;  /* 0xffffff790a067836 */ /* 0x002fc40000000000 */
[----:B------:R-:W-:-:S03]  /*5adb0*/  ISETP.GE.U32.AND P0, PT, R7, 0x7ffffefe, PT ;  /* 0x7ffffefe0700780c */ /* 0x000fc60003f06070 */
[----:B------:R-:W-:Y:S01]  /*5adc0*/  ISETP.GE.U32.AND P1, PT, R6, 0x7ffffefa, PT ;  /* 0x7ffffefa0600780c */ /* 0x000fe20003f26070 */
[C---:B------:R-:W-:Y:S01]  /*5add0*/  VIADD R7, R3.reuse, 0x100000 ;  /* 0x0010000003077836 */ /* 0x040fe20000000000 */
[----:B------:R-:W1:Y:S01]  /*5ade0*/  LDC R10, c[0x0][0x3a0] ;  /* 0x0000e800ff0a7b82 */ /* 0x000e620000000800 */
[C---:B------:R-:W-:Y:S01]  /*5adf0*/  VIADD R6, R3.reuse, 0x100000 ;  /* 0x0010000003067836 */ /* 0x040fe20000000000 */
[C---:B--2---:R-:W-:Y:S01]  /*5ae00*/  IADD3 R4, PT, PT, R3.reuse, 0x100000, RZ ;  /* 0x0010000003047810 */ /* 0x044fe20007ffe0ff */
[----:B------:R-:W-:Y:S02]  /*5ae10*/  VIADD R5, R3, 0x100000 ;  /* 0x0010000003057836 */ /* 0x000fe40000000000 */
[----:B----4-:R-:W-:-:S04]  /*5ae20*/  IMAD.WIDE R20, R245, 0x4, R64 ;  /* 0x00000004f5147825 */ /* 0x010fc800078e0240 */
[C---:B------:R-:W-:Y:S01]  /*5ae30*/  IMAD.WIDE R18, R245.reuse, 0x4, R82 ;  /* 0x00000004f5127825 */ /* 0x040fe200078e0252 */
[----:B------:R-:W-:Y:S03]  /*5ae40*/  STL.64 [R1+0x1d10], R20 ;  /* 0x001d101401007387 */ /* 0x000fe60000100a00 */
[C---:B------:R-:W-:Y:S01]  /*5ae50*/  IMAD.WIDE R16, R245.reuse, 0x4, R80 ;  /* 0x00000004f5107825 */ /* 0x040fe200078e0250 */
        /* <DEDUP_REMOVED lines=186> */
[----:B------:R2:W-:Y:S01]  /*5ba00*/  LDGSTS.E [R5+-0x6b300], desc[UR40][R14.64], !P1 ;  /* 0x94d000000e057fae */ /* 0x0005e2000c9a1028 */
[----:B------:R-:W-:-:S02]  /*5ba10*/  VIADD R7, R9, 0xffffff55 ;  /* 0xffffff5509077836 */ /* 0x000fc40000000000 */
[----:B------:R-:W2:Y:S01]  /*5ba20*/  LDC R9, c[0x0][0x3a0] ;  /* 0x0000e800ff097b82 */ /* 0x000ea20000000800 */
[----:B------:R2:W-:Y:S02]  /*5ba30*/  LDGSTS.E [R4+-0x6b280], desc[UR40][R12.64], !P1 ;  /* 0x94d800000c047fae */ /* 0x0005e4000c9a1028 */
[----:B------:R-:W-:Y:S01]  /*5ba40*/  ISETP.GE.U32.AND P0, PT, R7, 0x7ffffed6, PT ;  /* 0x7ffffed60700780c */ /* 0x000fe20003f06070 */
[----:B-1----:R-:W-:Y:S02]  /*5ba50*/  VIADD R6, R10, 0xffffff51 ;  /* 0xffffff510a067836 */ /* 0x002fe40000000000 */
[C---:B------:R-:W-:Y:S02]  /*5ba60*/  VIADD R7, R3.reuse, 0x100000 ;  /* 0x0010000003077836 */ /* 0x040fe40000000000 */
[----:B------:R-:W1:Y:S01]  /*5ba70*/  LDC R10, c[0x0][0x3a0] ;  /* 0x0000e800ff0a7b82 */ /* 0x000e620000000800 */
[----:B------:R-:W-:Y:S02]  /*5ba80*/  ISETP.GE.U32.AND P1, PT, R6, 0x7ffffed2, PT ;  /* 0x7ffffed20600780c */ /* 0x000fe40003f26070 */
[----:B------:R-:W-:Y:S01]  /*5ba90*/  IADD3 R6, PT, PT, R3, 0x100000, RZ ;  /* 0x0010000003067810 */ /* 0x000fe20007ffe0ff */
        /* <DEDUP_REMOVED lines=28> */
[----:B------:R-:W3:Y:S01]  /*5bc60*/  LDL.LU.64 R246, [R1+0x2d0] ;  /* 0x0002d00001f67983 */ /* 0x000ee20000300a00 */
[----:B------:R-:W-:-:S02]  /*5bc70*/  VIADD R7, R9, 0xffffff4d ;  /* 0xffffff4d09077836 */ /* 0x000fc40000000000 */
[----:B------:R-:W1:Y:S01]  /*5bc80*/  LDC R9, c[0x0][0x3a0] ;  /* 0x0000e800ff097b82 */ /* 0x000e620000000800 */
[----:B------:R2:W-:Y:S04]  /*5bc90*/  LDGSTS.E [R6+-0x6a380], desc[UR40][R16.64], !P1 ;  /* 0x95c8000010067fae */ /* 0x0005e8000c9a1028 */
[----:B------:R1:W-:Y:S01]  /*5bca0*/  LDGSTS.E [R5+-0x6a300], desc[UR40][R14.64], !P1 ;  /* 0x95d000000e057fae */ /* 0x0003e2000c9a1028 */
[----:B------:R-:W-:-:S03]  /*5bcb0*/  ISETP.GE.U32.AND P0, PT, R7, 0x7ffffece, PT ;  /* 0x7ffffece0700780c */ /* 0x000fc60003f06070 */
[----:B------:R1:W-:Y:S01]  /*5bcc0*/  LDGSTS.E [R4+-0x6a280], desc[UR40][R12.64], !P1 ;  /* 0x95d800000c047fae */ /* 0x0003e2000c9a1028 */
[----:B--2---:R-:W-:Y:S02]  /*5bcd0*/  VIADD R6, R10, 0xffffff49 ;  /* 0xffffff490a067836 */ /* 0x004fe40000000000 */
[C---:B------:R-:W-:Y:S01]  /*5bce0*/  VIADD R7, R3.reuse, 0x100000 ;  /* 0x0010000003077836 */ /* 0x040fe20000000000 */
[----:B------:R-:W2:Y:S02]  /*5bcf0*/  LDC R10, c[0x0][0x3a0] ;  /* 0x0000e800ff0a7b82 */ /* 0x000ea40000000800 */
[----:B------:R-:W-:Y:S02]  /*5bd00*/  ISETP.GE.U32.AND P1, PT, R6, 0x7ffffeca, PT ;  /* 0x7ffffeca0600780c */ /* 0x000fe40003f26070 */
[----:B------:R-:W-:Y:S01]  /*5bd10*/  IADD3 R6, PT, PT, R3, 0x100000, RZ ;  /* 0x0010000003067810 */ /* 0x000fe20007ffe0ff */
[----:B----4-:R-:W-:-:S04]  /*5bd20*/  IMAD.WIDE R20, R245, 0x4, R64 ;  /* 0x00000004f5147825 */ /* 0x010fc800078e0240 */
[C---:B------:R-:W-:Y:S01]  /*5bd30*/  IMAD.WIDE R18, R245.reuse, 0x4, R82 ;  /* 0x00000004f5127825 */ /* 0x040fe200078e0252 */
[----:B------:R-:W-:Y:S03]  /*5bd40*/  STL.64 [R1+0x1b50], R20 ;  /* 0x001b501401007387 */ /* 0x000fe60000100a00 */
[C---:B------:R-:W-:Y:S01]  /*5bd50*/  IMAD.WIDE R16, R245.reuse, 0x4, R80 ;  /* 0x00000004f5107825 */ /* 0x040fe200078e0250 */
[----:B------:R-:W-:Y:S03]  /*5bd60*/  STL.64 [R1+0x1b48], R18 ;  /* 0x001b481201007387 */ /* 0x000fe60000100a00 */
[C---:B-1----:R-:W-:Y:S01]  /*5bd70*/  IMAD.WIDE R14, R245.reuse, 0x4, R78 ;  /* 0x00000004f50e7825 */ /* 0x042fe200078e024e */
        /* <DEDUP_REMOVED lines=15> */
[C---:B-1----:R-:W-:Y:S01]  /*5be70*/  IMAD.WIDE R14, R245.reuse, 0x4, R68 ;  /* 0x00000004f50e7825 */ /* 0x042fe200078e0244 */
[----:B------:R1:W-:Y:S03]  /*5be80*/  STL.64 [R1+0x1b28], R16 ;  /* 0x001b281001007387 */ /* 0x0003e60000100a00 */
[----:B--2---:R-:W-:Y:S01]  /*5be90*/  IMAD.WIDE R12, R245, 0x4, R246 ;  /* 0x00000004f50c7825 */ /* 0x004fe200078e02f6 */
[----:B------:R-:W2:Y:S04]  /*5bea0*/  LDL.LU.64 R66, [R1+0x230] ;  /* 0x0002300001427983 */ /* 0x000ea80000300a00 */
[----:B------:R3:W-:Y:S04]  /*5beb0*/  STL.64 [R1+0x1b20], R14 ;  /* 0x001b200e01007387 */ /* 0x0007e80000100a00 */
[----:B------:R1:W-:Y:S04]  /*5bec0*/  STL.64 [R1+0x1b18], R12 ;  /* 0x001b180c01007387 */ /* 0x0003e80000100a00 */
[----:B------:R-:W2:Y:S04]  /*5bed0*/  LDL.LU.64 R68, [R1+0x228] ;  /* 0x0002280001447983 */ /* 0x000ea80000300a00 */
[----:B------:R-:W2:Y:S01]  /*5bee0*/  LDL.LU.64 R246, [R1+0x220] ;  /* 0x0002200001f67983 */ /* 0x000ea20000300a00 */
[----:B------:R-:W-:-:S02]  /*5bef0*/  VIADD R7, R9, 0xffffff45 ;  /* 0xffffff4509077836 */ /* 0x000fc40000000000 */
[----:B------:R-:W1:Y:S01]  /*5bf00*/  LDC R9, c[0x0][0x3a0] ;  /* 0x0000e800ff097b82 */ /* 0x000e620000000800 */
[----:B------:R3:W-:Y:S02]  /*5bf10*/  LDGSTS.E [R6+-0x69380], desc[UR40][R16.64], !P1 ;  /* 0x96c8000010067fae */ /* 0x0007e4000c9a1028 */
[----:B------:R-:W-:Y:S02]  /*5bf20*/  ISETP.GE.U32.AND P0, PT, R7, 0x7ffffec6, PT ;  /* 0x7ffffec60700780c */ /* 0x000fe40003f06070 */
[----:B------:R1:W-:Y:S04]  /*5bf30*/  LDGSTS.E [R5+-0x69300], desc[UR40][R14.64], !P1 ;  /* 0x96d000000e057fae */ /* 0x0003e8000c9a1028 */
[----:B------:R1:W-:Y:S01]  /*5bf40*/  LDGSTS.E [R4+-0x69280], desc[UR40][R12.64], !P1 ;  /* 0x96d800000c047fae */ /* 0x0003e2000c9a1028 */
[----:B---3--:R-:W-:-:S02]  /*5bf50*/  VIADD R6, R10, 0xffffff41 ;  /* 0xffffff410a067836 */ /* 0x008fc40000000000 */
[C---:B------:R-:W-:Y:S01]  /*5bf60*/  VIADD R7, R3.reuse, 0x100000 ;  /* 0x0010000003077836 */ /* 0x040fe20000000000 */
[----:B------:R-:W3:Y:S02]  /*5bf70*/  LDC R10, c[0x0][0x3a0] ;  /* 0x0000e800ff0a7b82 */ /* 0x000ee40000000800 */
[----:B------:R-:W-:Y:S02]  /*5bf80*/  ISETP.GE.U32.AND P1, PT, R6, 0x7ffffec2, PT ;  /* 0x7ffffec20600780c */ /* 0x000fe40003f26070 */
[----:B------:R-:W-:Y:S01]  /*5bf90*/  IADD3 R6, PT, PT, R3, 0x100000, RZ ;  /* 0x0010000003067810 */ /* 0x000fe20007ffe0ff */
[----:B----4-:R-:W-:-:S04]  /*5bfa0*/  IMAD.WIDE R20, R245, 0x4, R64 ;  /* 0x00000004f5147825 */ /* 0x010fc800078e0240 */
[C---:B------:R-:W-:Y:S01]  /*5bfb0*/  IMAD.WIDE R18, R245.reuse, 0x4, R82 ;  /* 0x00000004f5127825 */ /* 0x040fe200078e0252 */
[----:B------:R-:W-:Y:S03]  /*5bfc0*/  STL.64 [R1+0x1b10], R20 ;  /* 0x001b101401007387 */ /* 0x000fe60000100a00 */
[C---:B-1----:R-:W-:Y:S01]  /*5bfd0*/  IMAD.WIDE R16, R245.reuse, 0x4, R80 ;  /* 0x00000004f5107825 */ /* 0x042fe200078e0250 */
        /* <DEDUP_REMOVED lines=16> */
[----:B--2---:R-:W-:-:S04]  /*5c0e0*/  IMAD.WIDE R16, R245, 0x4, R66 ;  /* 0x00000004f5107825 */ /* 0x004fc800078e0242 */
[C---:B-1----:R-:W-:Y:S01]  /*5c0f0*/  IMAD.WIDE R14, R245.reuse, 0x4, R68 ;  /* 0x00000004f50e7825 */ /* 0x042fe200078e0244 */
[----:B------:R1:W-:Y:S04]  /*5c100*/  STL.64 [R1+0x1ae8], R16 ;  /* 0x001ae81001007387 */ /* 0x0003e80000100a00 */
[----:B------:R-:W2:Y:S01]  /*5c110*/  LDL.LU.64 R66, [R1+0x138] ;  /* 0x0001380001427983 */ /* 0x000ea20000300a00 */
[----:B---3--:R-:W-:-:S03]  /*5c120*/  IMAD.WIDE R12, R245, 0x4, R246 ;  /* 0x00000004f50c7825 */ /* 0x008fc600078e02f6 */
[----:B------:R3:W-:Y:S04]  /*5c130*/  STL.64 [R1+0x1ae0], R14 ;  /* 0x001ae00e01007387 */ /* 0x0007e80000100a00 */
[----:B------:R-:W2:Y:S04]  /*5c140*/  LDL.LU.64 R68, [R1+0x130] ;  /* 0x0001300001447983 */ /* 0x000ea80000300a00 */
[----:B------:R1:W-:Y:S04]  /*5c150*/  STL.64 [R1+0x1ad8], R12 ;  /* 0x001ad80c01007387 */ /* 0x0003e80000100a00 */
        /* <DEDUP_REMOVED lines=24> */
[----:B------:R-:W-:Y:S04]  /*5c2e0*/  LDGSTS.E [R8+-0x67c00], desc[UR40][R20.64], !P0 ;  /* 0x9840000014087fae */ /* 0x000fe8000c1a1028 */
[----:B------:R-:W-:Y:S04]  /*5c2f0*/  LDGSTS.E [R7+-0x67b80], desc[UR40][R18.64], !P0 ;  /* 0x9848000012077fae */ /* 0x000fe8000c1a1028 */
[----:B------:R-:W4:Y:S04]  /*5c300*/  LDL.LU.64 R78, [R1+0xd0] ;  /* 0x0000d000014e7983 */ /* 0x000f280000300a00 */
[----:B------:R2:W-:Y:S04]  /*5c310*/  LDGSTS.E [R6+-0x67b00], desc[UR40][R16.64], !P0 ;  /* 0x9850000010067fae */ /* 0x0005e8000c1a1028 */
[----:B------:R-:W4:Y:S04]  /*5c320*/  LDL.LU.64 R250, [R1+0xc8] ;  /* 0x0000c80001fa7983 */ /* 0x000f280000300a00 */
[----:B------:R1:W-:Y:S01]  /*5c330*/  LDGSTS.E [R5+-0x67a80], desc[UR40][R14.64], !P0 ;  /* 0x985800000e057fae */ /* 0x0003e2000c1a1028 */
[----:B--2---:R-:W-:-:S03]  /*5c340*/  IMAD.WIDE R16, R245, 0x4, R66 ;  /* 0x00000004f5107825 */ /* 0x004fc600078e0242 */
[----:B------:R2:W-:Y:S04]  /*5c350*/  LDGSTS.E [R4+-0x67400], desc[UR40][R12.64], !P1 ;  /* 0x98c000000c047fae */ /* 0x0005e8000c9a1028 */
[----:B------:R3:W-:Y:S01]  /*5c360*/  STL.64 [R1+0x1aa8], R16 ;  /* 0x001aa81001007387 */ /* 0x0007e20000100a00 */
[----:B-1----:R-:W-:-:S03]  /*5c370*/  IMAD.WIDE R14, R245, 0x4, R68 ;  /* 0x00000004f50e7825 */ /* 0x002fc600078e0244 */
[----:B------:R-:W4:Y:S01]  /*5c380*/  LDL.LU.64 R64, [R1+0x80] ;  /* 0x0000800001407983 */ /* 0x000f220000300a00 */
[----:B--2---:R-:W-:-:S03]  /*5c390*/  IMAD.WIDE R12, R245, 0x4, R246 ;  /* 0x00000004f50c7825 */ /* 0x004fc600078e02f6 */
[----:B------:R1:W-:Y:S04]  /*5c3a0*/  STL.64 [R1+0x1aa0], R14 ;  /* 0x001aa00e01007387 */ /* 0x0003e80000100a00 */
[----:B------:R-:W2:Y:S01]  /*5c3b0*/  LDL.LU.64 R246, [R1+0x78] ;  /* 0x0000780001f67983 */ /* 0x000ea20000300a00 */
[----:B------:R-:W-:Y:S02]  /*5c3c0*/  VIADD R7, R9, 0xffffff35 ;  /* 0xffffff3509077836 */ /* 0x000fe40000000000 */
[----:B------:R-:W1:Y:S01]  /*5c3d0*/  LDC R9, c[0x0][0x3a0] ;  /* 0x0000e800ff097b82 */ /* 0x000e620000000800 */
[----:B------:R1:W-:Y:S04]  /*5c3e0*/  STL.64 [R1+0x1a98], R12 ;  /* 0x001a980c01007387 */ /* 0x0003e80000100a00 */
[----:B------:R-:W2:Y:S01]  /*5c3f0*/  LDL.LU.64 R66, [R1+0x7d0] ;  /* 0x0007d00001427983 */ /* 0x000ea20000300a00 */
[----:B------:R-:W-:-:S03]  /*5c400*/  ISETP.GE.U32.AND P0, PT, R7, 0x7ffffeb6, PT ;  /* 0x7ffffeb60700780c */ /* 0x000fc60003f06070 */
[----:B------:R-:W2:Y:S04]  /*5c410*/  LDL.LU.64 R68, [R1+0x70] ;  /* 0x0000700001447983 */ /* 0x000ea80000300a00 */
[----:B------:R3:W-:Y:S04]  /*5c420*/  LDGSTS.E [R6+-0x67380], desc[UR40][R16.64], !P1 ;  /* 0x98c8000010067fae */ /* 0x0007e8000c9a1028 */
[----:B------:R1:W-:Y:S01]  /*5c430*/  LDGSTS.E [R5+-0x67300], desc[UR40][R14.64], !P1 ;  /* 0x98d000000e057fae */ /* 0x0003e2000c9a1028 */
[----:B------:R-:W-:-:S03]  /*5c440*/  VIADD R7, R3, 0x100000 ;  /* 0x0010000003077836 */ /* 0x000fc60000000000 */
[----:B------:R1:W-:Y:S01]  /*5c450*/  LDGSTS.E [R4+-0x67280], desc[UR40][R12.64], !P1 ;  /* 0x98d800000c047fae */ /* 0x0003e2000c9a1028 */
[----:B---3--:R-:W-:Y:S02]  /*5c460*/  VIADD R6, R10, 0xffffff31 ;  /* 0xffffff310a067836 */ /* 0x008fe40000000000 */
[----:B------:R-:W3:Y:S03]  /*5c470*/  LDC R10, c[0x0][0x3a0] ;  /* 0x0000e800ff0a7b82 */ /* 0x000ee60000000800 */
[----:B------:R-:W-:Y:S02]  /*5c480*/  ISETP.GE.U32.AND P1, PT, R6, 0x7ffffeb2, PT ;  /* 0x7ffffeb20600780c */ /* 0x000fe40003f26070 */
[----:B------:R-:W-:Y:S01]  /*5c490*/  IADD3 R6, PT, PT, R3, 0x100000, RZ ;  /* 0x0010000003067810 */ /* 0x000fe20007ffe0ff */
[----:B----4-:R-:W-:-:S05]  /*5c4a0*/  IMAD.WIDE R20, R245, 0x4, R82 ;  /* 0x00000004f5147825 */ /* 0x010fca00078e0252 */
[----:B------:R-:W-:Y:S01]  /*5c4b0*/  STL.64 [R1+0x1a90], R20 ;  /* 0x001a901401007387 */ /* 0x000fe20000100a00 */
[----:B------:R-:W-:-:S03]  /*5c4c0*/  IMAD.WIDE R18, R245, 0x4, R80 ;  /* 0x00000004f5127825 */ /* 0x000fc600078e0250 */
[----:B------:R-:W4:Y:S04]  /*5c4d0*/  LDL.LU.64 R82, [R1+0x30] ;  /* 0x0000300001527983 */ /* 0x000f280000300a00 */
[----:B------:R-:W-:Y:S04]  /*5c4e0*/  STL.64 [R1+0x1a88], R18 ;  /* 0x001a881201007387 */ /* 0x000fe80000100a00 */
[----:B------:R-:W4:Y:S01]  /*5c4f0*/  LDL.LU.64 R80, [R1+0x28] ;  /* 0x0000280001507983 */ /* 0x000f220000300a00 */
[----:B------:R-:W-:-:S03]  /*5c500*/  IMAD.WIDE R16, R245, 0x4, R78 ;  /* 0x00000004f5107825 */ /* 0x000fc600078e024e */
[----:B------:R-:W-:Y:S04]  /*5c510*/  LDGSTS.E [R8+-0x66c00], desc[UR40][R20.64], !P0 ;  /* 0x9940000014087fae */ /* 0x000fe8000c1a1028 */
[----:B------:R2:W-:Y:S01]  /*5c520*/  STL.64 [R1+0x1a80], R16 ;  /* 0x001a801001007387 */ /* 0x0005e20000100a00 */
[----:B-1----:R-:W-:-:S03]  /*5c530*/  IMAD.WIDE R14, R245, 0x4, R250 ;  /* 0x00000004f50e7825 */ /* 0x002fc600078e02fa */
[----:B------:R-:W4:Y:S04]  /*5c540*/  LDL.LU.64 R78, [R1+0x7e8] ;  /* 0x0007e800014e7983 */ /* 0x000f280000300a00 */
[----:B------:R1:W-:Y:S04]  /*5c550*/  STL.64 [R1+0xc40], R14 ;  /* 0x000c400e01007387 */ /* 0x0003e80000100a00 */
[----:B------:R-:W4:Y:S04]  /*5c560*/  LDL.LU.64 R250, [R1+0x20] ;  /* 0x0000200001fa7983 */ /* 0x000f280000300a00 */
[----:B------:R1:W-:Y:S01]  /*5c570*/  LDGSTS.E [R7+-0x66b80], desc[UR40][R18.64], !P0 ;  /* 0x9948000012077fae */ /* 0x0003e2000c1a1028 */
[----:B------:R-:W-:-:S03]  /*5c580*/  IMAD.WIDE R12, R245, 0x4, R64 ;  /* 0x00000004f50c7825 */ /* 0x000fc600078e0240 */
[----:B------:R2:W-:Y:S04]  /*5c590*/  LDGSTS.E [R6+-0x66b00], desc[UR40][R16.64], !P0 ;  /* 0x9950000010067fae */ /* 0x0005e8000c1a1028 */
[----:B------:R2:W-:Y:S01]  /*5c5a0*/  STL.64 [R1+0xc38], R12 ;  /* 0x000c380c01007387 */ /* 0x0005e20000100a00 */
[----:B-1----:R-:W-:-:S03]  /*5c5b0*/  VIADD R7, R9, 0xffffff2d ;  /* 0xffffff2d09077836 */ /* 0x002fc60000000000 */
[----:B------:R1:W-:Y:S01]  /*5c5c0*/  LDGSTS.E [R5+-0x66a80], desc[UR40][R14.64], !P0 ;  /* 0x995800000e057fae */ /* 0x0003e2000c1a1028 */
[----:B------:R-:W4:Y:S01]  /*5c5d0*/  LDC R9, c[0x0][0x3a0] ;  /* 0x0000e800ff097b82 */ /* 0x000f220000000800 */
[C---:B--2---:R-:W-:Y:S02]  /*5c5e0*/  IMAD.WIDE R16, R245.reuse, 0x4, R246 ;  /* 0x00000004f5107825 */ /* 0x044fe400078e02f6 */
[----:B------:R2:W-:Y:S04]  /*5c5f0*/  LDGSTS.E [R4+-0x66400], desc[UR40][R12.64], !P1 ;  /* 0x99c000000c047fae */ /* 0x0005e8000c9a1028 */
[----:B------:R-:W4:Y:S01]  /*5c600*/  LDL.LU.64 R246, [R1+0x7f8] ;  /* 0x0007f80001f67983 */ /* 0x000f220000300a00 */
[----:B-1----:R-:W-:-:S03]  /*5c610*/  IMAD.WIDE R14, R245, 0x4, R66 ;  /* 0x00000004f50e7825 */ /* 0x002fc600078e0242 */
[----:B------:R3:W-:Y:S01]  /*5c620*/  LDGSTS.E [R6+-0x66380], desc[UR40][R16.64], !P1 ;  /* 0x99c8000010067fae */ /* 0x0007e2000c9a1028 */
[----:B------:R-:W-:Y:S01]  /*5c630*/  ISETP.GE.U32.AND P0, PT, R7, 0x7ffffeae, PT ;  /* 0x7ffffeae0700780c */ /* 0x000fe20003f06070 */
[----:B--2---:R-:W-:Y:S02]  /*5c640*/  IMAD.WIDE R12, R245, 0x4, R68 ;  /* 0x00000004f50c7825 */ /* 0x004fe400078e0244 */
[----:B------:R-:W-:Y:S04]  /*5c650*/  LDGSTS.E [R5+-0x66300], desc[UR40][R14.64], !P1 ;  /* 0x99d000000e057fae */ /* 0x000fe8000c9a1028 */
[----:B------:R1:W-:Y:S01]  /*5c660*/  LDGSTS.E [R4+-0x66280], desc[UR40][R12.64], !P1 ;  /* 0x99d800000c047fae */ /* 0x0003e2000c9a1028 */
[----:B---3--:R-:W-:-:S03]  /*5c670*/  VIADD R6, R10, 0xffffff29 ;  /* 0xffffff290a067836 */ /* 0x008fc60000000000 */
[----:B------:R-:W-:Y:S01]  /*5c680*/  STL.64 [R1+0xc30], R16 ;  /* 0x000c301001007387 */ /* 0x000fe20000100a00 */
[C---:B------:R-:W-:Y:S01]  /*5c690*/  VIADD R7, R3.reuse, 0x100000 ;  /* 0x0010000003077836 */ /* 0x040fe20000000000 */
[----:B------:R-:W2:Y:S01]  /*5c6a0*/  LDC R10, c[0x0][0x3a0] ;  /* 0x0000e800ff0a7b82 */ /* 0x000ea20000000800 */
[----:B------:R-:W-:Y:S01]  /*5c6b0*/  ISETP.GE.U32.AND P1, PT, R6, 0x7ffffeaa, PT ;  /* 0x7ffffeaa0600780c */ /* 0x000fe20003f26070 */
[----:B------:R-:W-:Y:S01]  /*5c6c0*/  STL.64 [R1+0xc28], R14 ;  /* 0x000c280e01007387 */ /* 0x000fe20000100a00 */
[----:B------:R-:W-:-:S03]  /*5c6d0*/  IADD3 R6, PT, PT, R3, 0x100000, RZ ;  /* 0x0010000003067810 */ /* 0x000fc60007ffe0ff */
[----:B------:R1:W-:Y:S02]  /*5c6e0*/  STL.64 [R1+0xc20], R12 ;  /* 0x000c200c01007387 */ /* 0x0003e40000100a00 */
[----:B-1----:R-:W-:-:S04]  /*5c6f0*/  IMAD.WIDE R12, R245, 0x4, R84 ;  /* 0x00000004f50c7825 */ /* 0x002fc800078e0254 */
[----:B----4-:R-:W-:-:S04]  /*5c700*/  IMAD.WIDE R20, R245, 0x4, R82 ;  /* 0x00000004f5147825 */ /* 0x010fc800078e0252 */
[C---:B------:R-:W-:Y:S01]  /*5c710*/  IMAD.WIDE R18, R245.reuse, 0x4, R80 ;  /* 0x00000004f5127825 */ /* 0x040fe200078e0250 */
[----:B------:R-:W-:Y:S04]  /*5c720*/  STL.64 [R1+0xc18], R20 ;  /* 0x000c181401007387 */ /* 0x000fe80000100a00 */
[----:B------:R-:W-:Y:S01]  /*5c730*/  LDGSTS.E [R8+-0x65c00], desc[UR40][R20.64], !P0 ;  /* 0x9a40000014087fae */ /* 0x000fe2000c1a1028 */
[----:B------:R-:W-:-:S03]  /*5c740*/  IMAD.WIDE R16, R245, 0x4, R78 ;  /* 0x00000004f5107825 */ /* 0x000fc600078e024e */
[----:B------:R-:W-:Y:S04]  /*5c750*/  STL.64 [R1+0xc10], R18 ;  /* 0x000c101201007387 */ /* 0x000fe80000100a00 */
[----:B------:R-:W-:Y:S01]  /*5c760*/  LDGSTS.E [R7+-0x65b80], desc[UR40][R18.64], !P0 ;  /* 0x9a48000012077fae */ /* 0x000fe2000c1a1028 */
[----:B------:R-:W-:-:S03]  /*5c770*/  IMAD.WIDE R14, R245, 0x4, R250 ;  /* 0x00000004f50e7825 */ /* 0x000fc600078e02fa */
[----:B------:R1:W-:Y:S04]  /*5c780*/  STL.64 [R1+0xc08], R16 ;  /* 0x000c081001007387 */ /* 0x0003e80000100a00 */
[----:B------:R1:W-:Y:S04]  /*5c790*/  LDGSTS.E [R6+-0x65b00], desc[UR40][R16.64], !P0 ;  /* 0x9a50000010067fae */ /* 0x0003e8000c1a1028 */
[----:B------:R3:W-:Y:S04]  /*5c7a0*/  STL.64 [R1+0xc00], R14 ;  /* 0x000c000e01007387 */ /* 0x0007e80000100a00 */
[----:B------:R3:W-:Y:S01]  /*5c7b0*/  LDGSTS.E [R5+-0x65a80], desc[UR40][R14.64], !P0 ;  /* 0x9a5800000e057fae */ /* 0x0007e2000c1a1028 */
[----:B-1----:R-:W-:-:S03]  /*5c7c0*/  IMAD.WIDE R16, R245, 0x4, R86 ;  /* 0x00000004f5107825 */ /* 0x002fc600078e0256 */
[----:B------:R1:W-:Y:S04]  /*5c7d0*/  STL.64 [R1+0xbf8], R12 ;  /* 0x000bf80c01007387 */ /* 0x0003e80000100a00 */
[----:B------:R1:W-:Y:S01]  /*5c7e0*/  LDGSTS.E [R4+-0x65400], desc[UR40][R12.64], !P1 ;  /* 0x9ac000000c047fae */ /* 0x0003e2000c9a1028 */
[----:B---3--:R-:W-:-:S03]  /*5c7f0*/  IMAD.WIDE R14, R245, 0x4, R246 ;  /* 0x00000004f50e7825 */ /* 0x008fc600078e02f6 */
[----:B------:R3:W-:Y:S01]  /*5c800*/  STL.64 [R1+0xbf0], R16 ;  /* 0x000bf01001007387 */ /* 0x0007e20000100a00 */
[----:B-1----:R-:W-:-:S03]  /*5c810*/  IMAD.WIDE R12, R245, 0x4, R88 ;  /* 0x00000004f50c7825 */ /* 0x002fc600078e0258 */
[----:B------:R1:W-:Y:S04]  /*5c820*/  STL.64 [R1+0x918], R14 ;  /* 0x0009180e01007387 */ /* 0x0003e80000100a00 */
[----:B------:R4:W-:Y:S04]  /*5c830*/  STL.64 [R1+0x908], R12 ;  /* 0x0009080c01007387 */ /* 0x0009e80000100a00 */
[----:B------:R-:W4:Y:S01]  /*5c840*/  LDL.LU.64 R246, [R1+0x808] ;  /* 0x0008080001f67983 */ /* 0x000f220000300a00 */
[----:B------:R-:W-:Y:S02]  /*5c850*/  VIADD R7, R9, 0xffffff25 ;  /* 0xffffff2509077836 */ /* 0x000fe40000000000 */
[----:B------:R-:W-:Y:S01]  /*5c860*/  IMAD.WIDE R20, R245, 0x4, R90 ;  /* 0x00000004f5147825 */ /* 0x000fe200078e025a */
[----:B------:R2:W-:Y:S01]  /*5c870*/  LDGSTS.E [R6+-0x65380], desc[UR40][R16.64], !P1 ;  /* 0x9ac8000010067fae */ /* 0x0005e2000c9a1028 */
[----:B------:R-:W4:Y:S01]  /*5c880*/  LDC R9, c[0x0][0x3a0] ;  /* 0x0000e800ff097b82 */ /* 0x000f220000000800 */
[----:B------:R-:W-:-:S02]  /*5c890*/  ISETP.GE.U32.AND P0, PT, R7, 0x7ffffea6, PT ;  /* 0x7ffffea60700780c */ /* 0x000fc40003f06070 */
[----:B------:R1:W-:Y:S04]  /*5c8a0*/  LDGSTS.E [R5+-0x65300], desc[UR40][R14.64], !P1 ;  /* 0x9ad000000e057fae */ /* 0x0003e8000c9a1028 */
[----:B------:R4:W-:Y:S01]  /*5c8b0*/  LDGSTS.E [R4+-0x65280], desc[UR40][R12.64], !P1 ;  /* 0x9ad800000c047fae */ /* 0x0009e2000c9a1028 */
[----:B--2---:R-:W-:Y:S02]  /*5c8c0*/  VIADD R6, R10, 0xffffff21 ;  /* 0xffffff210a067836 */ /* 0x004fe40000000000 */
[----:B------:R-:W-:Y:S02]  /*5c8d0*/  VIADD R7, R3, 0x100000 ;  /* 0x0010000003077836 */ /* 0x000fe40000000000 */
[----:B------:R-:W-:Y:S01]  /*5c8e0*/  IMAD.WIDE R18, R245, 0x4, R92 ;  /* 0x00000004f5127825 */ /* 0x000fe200078e025c */
[----:B------:R-:W-:Y:S01]  /*5c8f0*/  ISETP.GE.U32.AND P1, PT, R6, 0x7ffffea2, PT ;  /* 0x7ffffea20600780c */ /* 0x000fe20003f26070 */
[----:B------:R-:W-:Y:S01]  /*5c900*/  STL.64 [R1+0x8f8], R20 ;  /* 0x0008f81401007387 */ /* 0x000fe20000100a00 */
[----:B------:R-:W-:Y:S01]  /*5c910*/  IADD3 R6, PT, PT, R3, 0x100000, RZ ;  /* 0x0010000003067810 */ /* 0x000fe20007ffe0ff */
[C---:B---3--:R-:W-:Y:S01]  /*5c920*/  IMAD.WIDE R16, R245.reuse, 0x4, R94 ;  /* 0x00000004f5107825 */ /* 0x048fe200078e025e */
[----:B------:R-:W2:Y:S01]  /*5c930*/  LDC R10, c[0x0][0x3a0] ;  /* 0x0000e800ff0a7b82 */ /* 0x000ea20000000800 */
[----:B------:R-:W-:Y:S02]  /*5c940*/  LDGSTS.E [R8+-0x64c00], desc[UR40][R20.64], !P0 ;  /* 0x9b40000014087fae */ /* 0x000fe4000c1a1028 */
[----:B-1----:R-:W-:-:S02]  /*5c950*/  IMAD.WIDE R14, R245, 0x4, R96 ;  /* 0x00000004f50e7825 */ /* 0x002fc400078e0260 */
[----:B------:R-:W-:Y:S02]  /*5c960*/  STL.64 [R1+0x8e8], R18 ;  /* 0x0008e81201007387 */ /* 0x000fe40000100a00 */
[C---:B----4-:R-:W-:Y:S02]  /*5c970*/  IMAD.WIDE R12, R245.reuse, 0x4, R98 ;  /* 0x00000004f50c7825 */ /* 0x050fe400078e0262 */
[----:B------:R-:W-:Y:S04]  /*5c980*/  LDGSTS.E [R7+-0x64b80], desc[UR40][R18.64], !P0 ;  /* 0x9b48000012077fae */ /* 0x000fe8000c1a1028 */
        /* <DEDUP_REMOVED lines=8> */
[----:B------:R3:W-:Y:S04]  /*5ca10*/  STL.64 [R1+0x868], R16 ;  /* 0x0008681001007387 */ /* 0x0007e80000100a00 */
[----:B------:R4:W-:Y:S01]  /*5ca20*/  STL.64 [R1+0x860], R14 ;  /* 0x0008600e01007387 */ /* 0x0009e20000100a00 */
[----:B-1----:R-:W-:-:S03]  /*5ca30*/  IMAD.WIDE R12, R245, 0x4, R104 ;  /* 0x00000004f50c7825 */ /* 0x002fc600078e0268 */
[----:B------:R2:W-:Y:S04]  /*5ca40*/  LDGSTS.E [R6+-0x64380], desc[UR40][R16.64], !P1 ;  /* 0x9bc8000010067fae */ /* 0x0005e8000c9a1028 */
[----:B------:R1:W-:Y:S01]  /*5ca50*/  STL.64 [R1+0x858], R12 ;  /* 0x0008580c01007387 */ /* 0x0003e20000100a00 */
[----:B------:R-:W-:-:S03]  /*5ca60*/  IMAD.WIDE R20, R245, 0x4, R246 ;  /* 0x00000004f5147825 */ /* 0x000fc600078e02f6 */
[----:B------:R4:W-:Y:S04]  /*5ca70*/  LDGSTS.E [R5+-0x64300], desc[UR40][R14.64], !P1 ;  /* 0x9bd000000e057fae */ /* 0x0009e8000c9a1028 */
[----:B------:R-:W4:Y:S01]  /*5ca80*/  LDL.LU.64 R246, [R1+0x820] ;  /* 0x0008200001f67983 */ /* 0x000f220000300a00 */
[----:B------:R-:W-:Y:S02]  /*5ca90*/  VIADD R7, R9, 0xffffff1d ;  /* 0xffffff1d09077836 */ /* 0x000fe40000000000 */
[----:B--2---:R-:W-:Y:S01]  /*5caa0*/  VIADD R6, R10, 0xffffff19 ;  /* 0xffffff190a067836 */ /* 0x004fe20000000000 */
[----:B------:R1:W-:Y:S01]  /*5cab0*/  LDGSTS.E [R4+-0x64280], desc[UR40][R12.64], !P1 ;  /* 0x9bd800000c047fae */ /* 0x0003e2000c9a1028 */
[----:B------:R-:W-:Y:S01]  /*5cac0*/  IMAD.WIDE R18, R245, 0x4, R106 ;  /* 0x00000004f5127825 */ /* 0x000fe200078e026a */
[----:B------:R-:W-:Y:S01]  /*5cad0*/  ISETP.GE.U32.AND P0, PT, R7, 0x7ffffe9e, PT ;  /* 0x7ffffe9e0700780c */ /* 0x000fe20003f06070 */
[----:B------:R-:W2:Y:S01]  /*5cae0*/  LDC R9, c[0x0][0x3a0] ;  /* 0x0000e800ff097b82 */ /* 0x000ea20000000800 */
[----:B------:R-:W-:Y:S01]  /*5caf0*/  ISETP.GE.U32.AND P1, PT, R6, 0x7ffffe9a, PT ;  /* 0x7ffffe9a0600780c */ /* 0x000fe20003f26070 */
[C---:B------:R-:W-:Y:S01]  /*5cb00*/  VIADD R7, R3.reuse, 0x100000 ;  /* 0x0010000003077836 */ /* 0x040fe20000000000 */
[----:B------:R-:W-:Y:S01]  /*5cb10*/  IADD3 R6, PT, PT, R3, 0x100000, RZ ;  /* 0x0010000003067810 */ /* 0x000fe20007ffe0ff */
[C---:B---3--:R-:W-:Y:S01]  /*5cb20*/  IMAD.WIDE R16, R245.reuse, 0x4, R108 ;  /* 0x00000004f5107825 */ /* 0x048fe200078e026c */
[----:B------:R-:W-:Y:S03]  /*5cb30*/  STL.64 [R1+0x850], R20 ;  /* 0x0008501401007387 */ /* 0x000fe60000100a00 */
[C---:B----4-:R-:W-:Y:S01]  /*5cb40*/  IMAD.WIDE R14, R245.reuse, 0x4, R110 ;  /* 0x00000004f50e7825 */ /* 0x050fe200078e026e */
[----:B------:R-:W-:Y:S01]  /*5cb50*/  STL.64 [R1+0x848], R18 ;  /* 0x0008481201007387 */ /* 0x000fe20000100a00 */
[----:B------:R-:W3:Y:S02]  /*5cb60*/  LDC R10, c[0x0][0x3a0] ;  /* 0x0000e800ff0a7b82 */ /* 0x000ee40000000800 */
[C---:B-1----:R-:W-:Y:S01]  /*5cb70*/  IMAD.WIDE R12, R245.reuse, 0x4, R112 ;  /* 0x00000004f50c7825 */ /* 0x042fe200078e0270 */
[----:B------:R-:W-:Y:S04]  /*5cb80*/  LDGSTS.E [R8+-0x63c00], desc[UR40][R20.64], !P0 ;  /* 0x9c40000014087fae */ /* 0x000fe8000c1a1028 */
        /* <DEDUP_REMOVED lines=8> */
[----:B----4-:R-:W-:-:S03]  /*5cc10*/  IMAD.WIDE R14, R245, 0x4, R116 ;  /* 0x00000004f50e7825 */ /* 0x010fc600078e0274 */
[----:B------:R4:W-:Y:S04]  /*5cc20*/  STL.64 [R1+0x818], R16 ;  /* 0x0008181001007387 */ /* 0x0009e80000100a00 */
[----:B------:R3:W-:Y:S01]  /*5cc30*/  LDGSTS.E [R6+-0x63380], desc[UR40][R16.64], !P1 ;  /* 0x9cc8000010067fae */ /* 0x0007e2000c9a1028 */
[----:B-1----:R-:W-:-:S03]  /*5cc40*/  IMAD.WIDE R12, R245, 0x4, R118 ;  /* 0x00000004f50c7825 */ /* 0x002fc600078e0276 */
[----:B------:R1:W-:Y:S04]  /*5cc50*/  STL.64 [R1+0x808], R14 ;  /* 0x0008080e01007387 */ /* 0x0003e80000100a00 */
[----:B------:R1:W-:Y:S01]  /*5cc60*/  STL.64 [R1+0x7f8], R12 ;  /* 0x0007f80c01007387 */ /* 0x0003e20000100a00 */
[----:B--2---:R-:W-:Y:S02]  /*5cc70*/  VIADD R7, R9, 0xffffff15 ;  /* 0xffffff1509077836 */ /* 0x004fe40000000000 */
[----:B------:R-:W2:Y:S01]  /*5cc80*/  LDC R9, c[0x0][0x3a0] ;  /* 0x0000e800ff097b82 */ /* 0x000ea20000000800 */
[----:B---3--:R-:W-:Y:S01]  /*5cc90*/  VIADD R6, R10, 0xffffff11 ;  /* 0xffffff110a067836 */ /* 0x008fe20000000000 */
[----:B------:R1:W-:Y:S01]  /*5cca0*/  LDGSTS.E [R5+-0x63300], desc[UR40][R14.64], !P1 ;  /* 0x9cd000000e057fae */ /* 0x0003e2000c9a1028 */
[----:B----4-:R-:W-:-:S05]  /*5ccb0*/  IMAD.WIDE R16, R245, 0x4, R246 ;  /* 0x00000004f5107825 */ /* 0x010fca00078e02f6 */
[----:B------:R-:W3:Y:S01]  /*5ccc0*/  LDC R10, c[0x0][0x3a0] ;  /* 0x0000e800ff0a7b82 */ /* 0x000ee20000000800 */
[----:B------:R-:W4:Y:S01]  /*5ccd0*/  LDL.LU.64 R246, [R1+0x830] ;  /* 0x0008300001f67983 */ /* 0x000f220000300a00 */
[----:B------:R-:W-:Y:S01]  /*5cce0*/  ISETP.GE.U32.AND P0, PT, R7, 0x7ffffe96, PT ;  /* 0x7ffffe960700780c */ /* 0x000fe20003f06070 */
[----:B------:R-:W-:Y:S02]  /*5ccf0*/  IMAD.WIDE R20, R245, 0x4, R120 ;  /* 0x00000004f5147825 */ /* 0x000fe400078e0278 */
[----:B------:R2:W-:Y:S01]  /*5cd00*/  LDGSTS.E [R4+-0x63280], desc[UR40][R12.64], !P1 ;  /* 0x9cd800000c047fae */ /* 0x0005e2000c9a1028 */
[----:B------:R-:W-:Y:S01]  /*5cd10*/  ISETP.GE.U32.AND P1, PT, R6, 0x7ffffe92, PT ;  /* 0x7ffffe920600780c */ /* 0x000fe20003f26070 */
[C---:B------:R-:W-:Y:S01]  /*5cd20*/  VIADD R7, R3.reuse, 0x100000 ;  /* 0x0010000003077836 */ /* 0x040fe20000000000 */
[----:B------:R-:W-:Y:S01]  /*5cd30*/  IADD3 R6, PT, PT, R3, 0x100000, RZ ;  /* 0x0010000003067810 */ /* 0x000fe20007ffe0ff */
[C---:B------:R-:W-:Y:S01]  /*5cd40*/  IMAD.WIDE R18, R245.reuse, 0x4, R122 ;  /* 0x00000004f5127825 */ /* 0x040fe200078e027a */
[----:B------:R2:W-:Y:S03]  /*5cd50*/  STL.64 [R1+0x7e8], R20 ;  /* 0x0007e81401007387 */ /* 0x0005e60000100a00 */
[C---:B-1----:R-:W-:Y:S01]  /*5cd60*/  IMAD.WIDE R14, R245.reuse, 0x4, R124 ;  /* 0x00000004f50e7825 */ /* 0x042fe200078e027c */
[----:B------:R-:W-:Y:S04]  /*5cd70*/  STL.64 [R1+0x7d8], R18 ;  /* 0x0007d81201007387 */ /* 0x000fe80000100a00 */
[----:B------:R-:W-:Y:S01]  /*5cd80*/  LDGSTS.E [R8+-0x62c00], desc[UR40][R20.64], !P0 ;  /* 0x9d40000014087fae */ /* 0x000fe2000c1a1028 */
[----:B--2---:R-:W-:-:S03]  /*5cd90*/  IMAD.WIDE R12, R245, 0x4, R126 ;  /* 0x00000004f50c7825 */ /* 0x004fc600078e027e */
[----:B------:R1:W-:Y:S04]  /*5cda0*/  LDGSTS.E [R7+-0x62b80], desc[UR40][R18.64], !P0 ;  /* 0x9d48000012077fae */ /* 0x0003e8000c1a1028 */
[----:B------:R2:W-:Y:S04]  /*5cdb0*/  STL.64 [R1+0x7d0], R16 ;  /* 0x0007d01001007387 */ /* 0x0005e80000100a00 */
[----:B------:R2:W-:Y:S01]  /*5cdc0*/  LDGSTS.E [R6+-0x62b00], desc[UR40][R16.64], !P0 ;  /* 0x9d50000010067fae */ /* 0x0005e2000c1a1028 */
[----:B-1----:R-:W-:-:S03]  /*5cdd0*/  VIADD R7, R9, 0xffffff0d ;  /* 0xffffff0d09077836 */ /* 0x002fc60000000000 */
[----:B------:R1:W-:Y:S01]  /*5cde0*/  STL.64 [R1+0x7c8], R14 ;  /* 0x0007c80e01007387 */ /* 0x0003e20000100a00 */
[C---:B------:R-:W-:Y:S01]  /*5cdf0*/  IMAD.WIDE R20, R245.reuse, 0x4, R134 ;  /* 0x00000004f5147825 */ /* 0x040fe200078e0286 */
[----:B------:R-:W4:Y:S02]  /*5ce00*/  LDC R9, c[0x0][0x3a0] ;  /* 0x0000e800ff097b82 */ /* 0x000f240000000800 */
[----:B------:R1:W-:Y:S01]  /*5ce10*/  LDGSTS.E [R5+-0x62a80], desc[UR40][R14.64], !P0 ;  /* 0x9d5800000e057fae */ /* 0x0003e2000c1a1028 */
[----:B--2---:R-:W-:-:S03]  /*5ce20*/  IMAD.WIDE R16, R245, 0x4, R128 ;  /* 0x00000004f5107825 */ /* 0x004fc600078e0280 */
[----:B------:R2:W-:Y:S01]  /*5ce30*/  STL.64 [R1+0x7c0], R12 ;  /* 0x0007c00c01007387 */ /* 0x0005e20000100a00 */
[----:B------:R-:W-:-:S03]  /*5ce40*/  ISETP.GE.U32.AND P0, PT, R7, 0x7ffffe8e, PT ;  /* 0x7ffffe8e0700780c */ /* 0x000fc60003f06070 */
[----:B------:R2:W-:Y:S01]  /*5ce50*/  LDGSTS.E [R4+-0x62400], desc[UR40][R12.64], !P1 ;  /* 0x9dc000000c047fae */ /* 0x0005e2000c9a1028 */
[----:B-1----:R-:W-:-:S03]  /*5ce60*/  IMAD.WIDE R14, R245, 0x4, R130 ;  /* 0x00000004f50e7825 */ /* 0x002fc600078e0282 */
[----:B------:R3:W-:Y:S04]  /*5ce70*/  LDGSTS.E [R6+-0x62380], desc[UR40][R16.64], !P1 ;  /* 0x9dc8000010067fae */ /* 0x0007e8000c9a1028 */
[----:B------:R1:W-:Y:S01]  /*5ce80*/  LDGSTS.E [R5+-0x62300], desc[UR40][R14.64], !P1 ;  /* 0x9dd000000e057fae */ /* 0x0003e2000c9a1028 */
[----:B--2---:R-:W-:-:S04]  /*5ce90*/  IMAD.WIDE R12, R245, 0x4, R132 ;  /* 0x00000004f50c7825 */ /* 0x004fc800078e0284 */
[----:B---3--:R-:W-:Y:S01]  /*5cea0*/  VIADD R6, R10, 0xffffff09 ;  /* 0xffffff090a067836 */ /* 0x008fe20000000000 */
[----:B------:R-:W-:Y:S01]  /*5ceb0*/  LDGSTS.E [R4+-0x62280], desc[UR40][R12.64], !P1 ;  /* 0x9dd800000c047fae */ /* 0x000fe2000c9a1028 */
[----:B------:R-:W-:Y:S01]  /*5cec0*/  VIADD R7, R3, 0x100000 ;  /* 0x0010000003077836 */ /* 0x000fe20000000000 */
[----:B------:R-:W2:Y:S02]  /*5ced0*/  LDC R10, c[0x0][0x3a0] ;  /* 0x0000e800ff0a7b82 */ /* 0x000ea40000000800 */
[----:B------:R-:W-:Y:S01]  /*5cee0*/  ISETP.GE.U32.AND P1, PT, R6, 0x7ffffe8a, PT ;  /* 0x7ffffe8a0600780c */ /* 0x000fe20003f26070 */
[----:B------:R3:W-:Y:S01]  /*5cef0*/  STL.64 [R1+0x7b8], R16 ;  /* 0x0007b81001007387 */ /* 0x0007e20000100a00 */
[----:B------:R-:W-:Y:S01]  /*5cf00*/  IMAD.WIDE R18, R245, 0x4, R136 ;  /* 0x00000004f5127825 */ /* 0x000fe200078e0288 */
[----:B------:R-:W-:Y:S02]  /*5cf10*/  IADD3 R6, PT, PT, R3, 0x100000, RZ ;  /* 0x0010000003067810 */ /* 0x000fe40007ffe0ff */
[----:B------:R1:W-:Y:S04]  /*5cf20*/  STL.64 [R1+0x7b0], R14 ;  /* 0x0007b00e01007387 */ /* 0x0003e80000100a00 */
[----:B------:R-:W-:Y:S01]  /*5cf30*/  STL.64 [R1+0x7a8], R12 ;  /* 0x0007a80c01007387 */ /* 0x000fe20000100a00 */
[----:B---3--:R-:W-:-:S03]  /*5cf40*/  IMAD.WIDE R16, R245, 0x4, R138 ;  /* 0x00000004f5107825 */ /* 0x008fc600078e028a */
[----:B------:R-:W-:Y:S01]  /*5cf50*/  STL.64 [R1+0x7a0], R20 ;  /* 0x0007a01401007387 */ /* 0x000fe20000100a00 */
[----:B-1----:R-:W-:-:S03]  /*5cf60*/  IMAD.WIDE R14, R245, 0x4, R140 ;  /* 0x00000004f50e7825 */ /* 0x002fc600078e028c */
[----:B------:R-:W-:Y:S04]  /*5cf70*/  LDGSTS.E [R8+-0x61c00], desc[UR40][R20.64], !P0 ;  /* 0x9e40000014087fae */ /* 0x000fe8000c1a1028 */
[----:B------:R-:W-:Y:S04]  /*5cf80*/  STL.64 [R1+0x798], R18 ;  /* 0x0007981201007387 */ /* 0x000fe80000100a00 */
[----:B------:R-:W-:Y:S04]  /*5cf90*/  LDGSTS.E [R7+-0x61b80], desc[UR40][R18.64], !P0 ;  /* 0x9e48000012077fae */ /* 0x000fe8000c1a1028 */
[----:B------:R1:W-:Y:S04]  /*5cfa0*/  STL.64 [R1+0x790], R16 ;  /* 0x0007901001007387 */ /* 0x0003e80000100a00 */
[----:B------:R1:W-:Y:S04]  /*5cfb0*/  LDGSTS.E [R6+-0x61b00], desc[UR40][R16.64], !P0 ;  /* 0x9e50000010067fae */ /* 0x0003e8000c1a1028 */
[----:B------:R3:W-:Y:S04]  /*5cfc0*/  STL.64 [R1+0x3848], R14 ;  /* 0x0038480e01007387 */ /* 0x0007e80000100a00 */
[----:B------:R3:W-:Y:S01]  /*5cfd0*/  LDGSTS.E [R5+-0x61a80], desc[UR40][R14.64], !P0 ;  /* 0x9e5800000e057fae */ /* 0x0007e2000c1a1028 */
[----:B-1----:R-:W-:-:S04]  /*5cfe0*/  IMAD.WIDE R16, R245, 0x4, R142 ;  /* 0x00000004f5107825 */ /* 0x002fc800078e028e */
[----:B------:R-:W-:-:S04]  /*5cff0*/  IMAD.WIDE R20, R245, 0x4, R148 ;  /* 0x00000004f5147825 */ /* 0x000fc800078e0294 */
[----:B---3--:R-:W-:-:S04]  /*5d000*/  IMAD.WIDE R14, R245, 0x4, R144 ;  /* 0x00000004f50e7825 */ /* 0x008fc800078e0290 */
[----:B------:R-:W-:-:S04]  /*5d010*/  IMAD.WIDE R18, R245, 0x4, R150 ;  /* 0x00000004f5127825 */ /* 0x000fc800078e0296 */
[----:B----4-:R-:W-:-:S05]  /*5d020*/  IMAD.WIDE R12, R245, 0x4, R246 ;  /* 0x00000004f50c7825 */ /* 0x010fca00078e02f6 */
        /* <DEDUP_REMOVED lines=9> */
[----:B------:R3:W-:Y:S01]  /*5d0c0*/  LDGSTS.E [R4+-0x61280], desc[UR40][R12.64], !P1 ;  /* 0x9ed800000c047fae */ /* 0x0007e2000c9a1028 */
[----:B-1----:R-:W-:-:S03]  /*5d0d0*/  IMAD.WIDE R14, R245, 0x4, R154 ;  /* 0x00000004f50e7825 */ /* 0x002fc600078e029a */
[----:B------:R-:W-:Y:S04]  /*5d0e0*/  STL.64 [R1+0x3608], R20 ;  /* 0x0036081401007387 */ /* 0x000fe80000100a00 */
[----:B------:R-:W-:Y:S01]  /*5d0f0*/  STL.64 [R1+0x3610], R18 ;  /* 0x0036101201007387 */ /* 0x000fe20000100a00 */
[----:B---3--:R-:W-:-:S03]  /*5d100*/  IMAD.WIDE R12, R245, 0x4, R156 ;  /* 0x00000004f50c7825 */ /* 0x008fc600078e029c */
[----:B------:R1:W-:Y:S04]  /*5d110*/  STL.64 [R1+0x3620], R16 ;  /* 0x0036201001007387 */ /* 0x0003e80000100a00 */
[----:B------:R3:W-:Y:S04]  /*5d120*/  STL.64 [R1+0x3628], R14 ;  /* 0x0036280e01007387 */ /* 0x0007e80000100a00 */
[----:B------:R-:W4:Y:S04]  /*5d130*/  LDL.LU.64 R64, [R1+0xbc0] ;  /* 0x000bc00001407983 */ /* 0x000f280000300a00 */
[----:B------:R1:W-:Y:S04]  /*5d140*/  STL.64 [R1+0x3790], R12 ;  /* 0x0037900c01007387 */ /* 0x0003e80000100a00 */
[----:B------:R-:W4:Y:S04]  /*5d150*/  LDL.LU.64 R66, [R1+0xbb8] ;  /* 0x000bb80001427983 */ /* 0x000f280000300a00 */
[----:B------:R-:W4:Y:S04]  /*5d160*/  LDL.LU.64 R82, [R1+0xbb0] ;  /* 0x000bb00001527983 */ /* 0x000f280000300a00 */
[----:B------:R-:W4:Y:S04]  /*5d170*/  LDL.LU.64 R80, [R1+0xba8] ;  /* 0x000ba80001507983 */ /* 0x000f280000300a00 */
[----:B------:R-:W4:Y:S01]  /*5d180*/  LDL.LU.64 R246, [R1+0xb60] ;  /* 0x000b600001f67983 */ /* 0x000f220000300a00 */
[----:B------:R-:W-:-:S02]  /*5d190*/  VIADD R7, R9, 0xffffff05 ;  /* 0xffffff0509077836 */ /* 0x000fc40000000000 */
[----:B--2---:R-:W-:Y:S01]  /*5d1a0*/  VIADD R6, R10, 0xffffff01 ;  /* 0xffffff010a067836 */ /* 0x004fe20000000000 */
[----:B------:R-:W2:Y:S02]  /*5d1b0*/  LDC R9, c[0x0][0x3a0] ;  /* 0x0000e800ff097b82 */ /* 0x000ea40000000800 */
[----:B------:R-:W-:Y:S02]  /*5d1c0*/  ISETP.GE.U32.AND P0, PT, R7, 0x7ffffe86, PT ;  /* 0x7ffffe860700780c */ /* 0x000fe40003f06070 */
[----:B------:R-:W-:Y:S01]  /*5d1d0*/  ISETP.GE.U32.AND P1, PT, R6, 0x7ffffe82, PT ;  /* 0x7ffffe820600780c */ /* 0x000fe20003f26070 */
[C---:B------:R-:W-:Y:S01]  /*5d1e0*/  VIADD R7, R3.reuse, 0x100000 ;  /* 0x0010000003077836 */ /* 0x040fe20000000000 */
[----:B------:R-:W-:Y:S02]  /*5d1f0*/  IADD3 R6, PT, PT, R3, 0x100000, RZ ;  /* 0x0010000003067810 */ /* 0x000fe40007ffe0ff */
[----:B------:R-:W2:Y:S07]  /*5d200*/  LDC R10, c[0x0][0x3a0] ;  /* 0x0000e800ff0a7b82 */ /* 0x000eae0000000800 */
[----:B------:R-:W-:Y:S04]  /*5d210*/  LDGSTS.E [R8+-0x60c00], desc[UR40][R20.64], !P0 ;  /* 0x9f40000014087fae */ /* 0x000fe8000c1a1028 */
[----:B------:R-:W-:Y:S04]  /*5d220*/  LDGSTS.E [R7+-0x60b80], desc[UR40][R18.64], !P0 ;  /* 0x9f48000012077fae */ /* 0x000fe8000c1a1028 */
[----:B------:R1:W-:Y:S04]  /*5d230*/  LDGSTS.E [R6+-0x60b00], desc[UR40][R16.64], !P0 ;  /* 0x9f50000010067fae */ /* 0x0003e8000c1a1028 */
[----:B------:R3:W-:Y:S04]  /*5d240*/  LDGSTS.E [R5+-0x60a80], desc[UR40][R14.64], !P0 ;  /* 0x9f5800000e057fae */ /* 0x0007e8000c1a1028 */
[----:B------:R3:W-:Y:S01]  /*5d250*/  LDGSTS.E [R4+-0x60400], desc[UR40][R12.64], !P1 ;  /* 0x9fc000000c047fae */ /* 0x0007e2000c9a1028 */
[----:B-1----:R-:W-:-:S04]  /*5d260*/  IMAD.WIDE R16, R245, 0x4, R158 ;  /* 0x00000004f5107825 */ /* 0x002fc800078e029e */
[C---:B---3--:R-:W-:Y:S01]  /*5d270*/  IMAD.WIDE R14, R245.reuse, 0x4, R160 ;  /* 0x00000004f50e7825 */ /* 0x048fe200078e02a0 */
[----:B------:R1:W-:Y:S03]  /*5d280*/  STL.64 [R1+0x3798], R16 ;  /* 0x0037981001007387 */ /* 0x0003e60000100a00 */
[C---:B------:R-:W-:Y:S01]  /*5d290*/  IMAD.WIDE R12, R245.reuse, 0x4, R162 ;  /* 0x00000004f50c7825 */ /* 0x040fe200078e02a2 */
[----:B------:R-:W3:Y:S04]  /*5d2a0*/  LDL.LU.64 R68, [R1+0xb58] ;  /* 0x000b580001447983 */ /* 0x000ee80000300a00 */
[----:B------:R1:W-:Y:S04]  /*5d2b0*/  LDGSTS.E [R6+-0x60380], desc[UR40][R16.64], !P1 ;  /* 0x9fc8000010067fae */ /* 0x0003e8000c9a1028 */
[----:B------:R1:W-:Y:S04]  /*5d2c0*/  STL.64 [R1+0x37a0], R14 ;  /* 0x0037a00e01007387 */ /* 0x0003e80000100a00 */
[----:B------:R1:W-:Y:S04]  /*5d2d0*/  STL.64 [R1+0x37b0], R12 ;  /* 0x0037b00c01007387 */ /* 0x0003e80000100a00 */
[----:B------:R1:W-:Y:S04]  /*5d2e0*/  LDGSTS.E [R5+-0x60300], desc[UR40][R14.64], !P1 ;  /* 0x9fd000000e057fae */ /* 0x0003e8000c9a1028 */
[----:B------:R-:W3:Y:S04]  /*5d2f0*/  LDL.LU.64 R78, [R1+0xb50] ;  /* 0x000b5000014e7983 */ /* 0x000ee80000300a00 */
[----:B------:R1:W-:Y:S04]  /*5d300*/  LDGSTS.E [R4+-0x60280], desc[UR40][R12.64], !P1 ;  /* 0x9fd800000c047fae */ /* 0x0003e8000c9a1028 */
[----:B------:R-:W3:Y:S01]  /*5d310*/  LDL.LU.64 R250, [R1+0xb48] ;  /* 0x000b480001fa7983 */ /* 0x000ee20000300a00 */
[----:B----4-:R-:W-:-:S04]  /*5d320*/  IMAD.WIDE R20, R245, 0x4, R64 ;  /* 0x00000004f5147825 */ /* 0x010fc800078e0240 */
[C---:B------:R-:W-:Y:S01]  /*5d330*/  IMAD.WIDE R18, R245.reuse, 0x4, R66 ;  /* 0x00000004f5127825 */ /* 0x040fe200078e0242 */
[----:B------:R-:W-:Y:S03]  /*5d340*/  STL.64 [R1+0x778], R20 ;  /* 0x0007781401007387 */ /* 0x000fe60000100a00 */
[C---:B-1----:R-:W-:Y:S01]  /*5d350*/  IMAD.WIDE R16, R245.reuse, 0x4, R82 ;  /* 0x00000004f5107825 */ /* 0x042fe200078e0252 */
[----:B------:R-:W-:Y:S03]  /*5d360*/  STL.64 [R1+0x770], R18 ;  /* 0x0007701201007387 */ /* 0x000fe60000100a00 */
[C---:B------:R-:W-:Y:S01]  /*5d370*/  IMAD.WIDE R14, R245.reuse, 0x4, R80 ;  /* 0x00000004f50e7825 */ /* 0x040fe200078e0250 */
[----:B------:R3:W-:Y:S03]  /*5d380*/  STL.64 [R1+0x768], R16 ;  /* 0x0007681001007387 */ /* 0x0007e60000100a00 */
[----:B------:R-:W-:Y:S01]  /*5d390*/  IMAD.WIDE R12, R245, 0x4, R246 ;  /* 0x00000004f50c7825 */ /* 0x000fe200078e02f6 */
[----:B------:R1:W-:Y:S04]  /*5d3a0*/  STL.64 [R1+0x748], R14 ;  /* 0x0007480e01007387 */ /* 0x0003e80000100a00 */
[----:B------:R-:W4:Y:S04]  /*5d3b0*/  LDL.LU.64 R64, [R1+0xb00] ;  /* 0x000b000001407983 */ /* 0x000f280000300a00 */
[----:B------:R1:W-:Y:S04]  /*5d3c0*/  STL.64 [R1+0x740], R12 ;  /* 0x0007400c01007387 */ /* 0x0003e80000100a00 */
[----:B------:R-:W4:Y:S04]  /*5d3d0*/  LDL.LU.64 R66, [R1+0xaf8] ;  /* 0x000af80001427983 */ /* 0x000f280000300a00 */
[----:B------:R-:W4:Y:S04]  /*5d3e0*/  LDL.LU.64 R82, [R1+0xaf0] ;  /* 0x000af00001527983 */ /* 0x000f280000300a00 */
[----:B------:R-:W4:Y:S04]  /*5d3f0*/  LDL.LU.64 R80, [R1+0xae8] ;  /* 0x000ae80001507983 */ /* 0x000f280000300a00 */
[----:B------:R-:W4:Y:S01]  /*5d400*/  LDL.LU.64 R246, [R1+0xa80] ;  /* 0x000a800001f67983 */ /* 0x000f220000300a00 */
[----:B--2---:R-:W-:-:S02]  /*5d410*/  VIADD R7, R9, 0xffffff7c ;  /* 0xffffff7c09077836 */ /* 0x004fc40000000000 */
[----:B------:R-:W-:Y:S01]  /*5d420*/  VIADD R6, R10, 0xffffff78 ;  /* 0xffffff780a067836 */ /* 0x000fe20000000000 */
[----:B------:R-:W2:Y:S02]  /*5d430*/  LDC R9, c[0x0][0x3a0] ;  /* 0x0000e800ff097b82 */ /* 0x000ea40000000800 */
[----:B------:R-:W-:Y:S02]  /*5d440*/  ISETP.GE.U32.AND P0, PT, R7, 0x7ffffefd, PT ;  /* 0x7ffffefd0700780c */ /* 0x000fe40003f06070 */
[----:B------:R-:W-:Y:S01]  /*5d450*/  ISETP.GE.U32.AND P1, PT, R6, 0x7ffffef9, PT ;  /* 0x7ffffef90600780c */ /* 0x000fe20003f26070 */
[C---:B------:R-:W-:Y:S01]  /*5d460*/  VIADD R8, R248.reuse, 0x100000 ;  /* 0x00100000f8087836 */ /* 0x040fe20000000000 */
[C---:B------:R-:W-:Y:S01]  /*5d470*/  IADD3 R7, PT, PT, R248.reuse, 0x100000, RZ ;  /* 0x00100000f8077810 */ /* 0x040fe20007ffe0ff */
[C---:B------:R-:W-:Y:S01]  /*5d480*/  VIADD R6, R248.reuse, 0x100000 ;  /* 0x00100000f8067836 */ /* 0x040fe20000000000 */
[----:B------:R-:W2:Y:S01]  /*5d490*/  LDC R10, c[0x0][0x3a0] ;  /* 0x0000e800ff0a7b82 */ /* 0x000ea20000000800 */
[----:B------:R-:W-:-:S02]  /*5d4a0*/  VIADD R5, R248, 0x100000 ;  /* 0x00100000f8057836 */ /* 0x000fc40000000000 */
[----:B------:R-:W-:-:S04]  /*5d4b0*/  VIADD R4, R248, 0x100000 ;  /* 0x00100000f8047836 */ /* 0x000fc80000000000 */
[----:B------:R-:W-:Y:S04]  /*5d4c0*/  LDGSTS.E [R8+-0x6fa00], desc[UR40][R20.64], !P0 ;  /* 0x9060000014087fae */ /* 0x000fe8000c1a1028 */
[----:B------:R-:W-:Y:S04]  /*5d4d0*/  LDGSTS.E [R7+-0x6f980], desc[UR40][R18.64], !P0 ;  /* 0x9068000012077fae */ /* 0x000fe8000c1a1028 */
[----:B------:R3:W-:Y:S04]  /*5d4e0*/  LDGSTS.E [R6+-0x6f900], desc[UR40][R16.64], !P0 ;  /* 0x9070000010067fae */ /* 0x0007e8000c1a1028 */
[----:B------:R1:W-:Y:S04]  /*5d4f0*/  LDGSTS.E [R5+-0x6f880], desc[UR40][R14.64], !P0 ;  /* 0x907800000e057fae */ /* 0x0003e8000c1a1028 */
[----:B------:R3:W-:Y:S02]  /*5d500*/  LDGSTS.E [R4+-0x6f200], desc[UR40][R12.64], !P1 ;  /* 0x90e000000c047fae */ /* 0x0007e4000c9a1028 */
[----:B---3--:R-:W-:-:S04]  /*5d510*/  IMAD.WIDE R16, R245, 0x4, R68 ;  /* 0x00000004f5107825 */ /* 0x008fc800078e0244 */
[C---:B-1----:R-:W-:Y:S01]  /*5d520*/  IMAD.WIDE R14, R245.reuse, 0x4, R78 ;  /* 0x00000004f50e7825 */ /* 0x042fe200078e024e */
[----:B------:R1:W-:Y:S04]  /*5d530*/  STL.64 [R1+0x738], R16 ;  /* 0x0007381001007387 */ /* 0x0003e80000100a00 */
[----:B------:R-:W3:Y:S01]  /*5d540*/  LDL.LU.64 R68, [R1+0xa78] ;  /* 0x000a780001447983 */ /* 0x000ee20000300a00 */
[----:B------:R-:W-:-:S03]  /*5d550*/  IMAD.WIDE R12, R245, 0x4, R250 ;  /* 0x00000004f50c7825 */ /* 0x000fc600078e02fa */
        /* <DEDUP_REMOVED lines=22> */
[----:B--2---:R-:W-:Y:S01]  /*5d6c0*/  IADD3 R7, PT, PT, R9, -0x8c, RZ ;  /* 0xffffff7409077810 */ /* 0x004fe20007ffe0ff */
[----:B------:R-:W-:Y:S01]  /*5d6d0*/  VIADD R6, R10, 0xffffff70 ;  /* 0xffffff700a067836 */ /* 0x000fe20000000000 */
[----:B------:R-:W2:Y:S02]  /*5d6e0*/  LDC R9, c[0x0][0x3a0] ;  /* 0x0000e800ff097b82 */ /* 0x000ea40000000800 */
[----:B------:R-:W-:-:S02]  /*5d6f0*/  ISETP.GE.U32.AND P0, PT, R7, 0x7ffffef5, PT ;  /* 0x7ffffef50700780c */ /* 0x000fc40003f06070 */
[----:B------:R-:W-:Y:S01]  /*5d700*/  ISETP.GE.U32.AND P1, PT, R6, 0x7ffffef1, PT ;  /* 0x7ffffef10600780c */ /* 0x000fe20003f26070 */
[C---:B------:R-:W-:Y:S02]  /*5d710*/  VIADD R7, R248.reuse, 0x100000 ;  /* 0x00100000f8077836 */ /* 0x040fe40000000000 */
[----:B------:R-:W-:Y:S01]  /*5d720*/  VIADD R6, R248, 0x100000 ;  /* 0x00100000f8067836 */ /* 0x000fe20000000000 */
[----:B------:R-:W2:Y:S07]  /*5d730*/  LDC R10, c[0x0][0x3a0] ;  /* 0x0000e800ff0a7b82 */ /* 0x000eae0000000800 */
        /* <DEDUP_REMOVED lines=44> */
[----:B------:R1:W-:Y:S01]  /*5da00*/  LDGSTS.E [R4+-0x6d200], desc[UR40][R12.64], !P1 ;  /* 0x92e000000c047fae */ /* 0x0003e2000c9a1028 */
        /* <DEDUP_REMOVED lines=233> */
[----:B------:R-:W1:Y:S07]  /*5e8a0*/  LDC R10, c[0x0][0x3a0] ;  /* 0x0000e800ff0a7b82 */ /* 0x000e6e0000000800 */
[----:B------:R-:W-:Y:S04]  /*5e8b0*/  LDGSTS.E [R8+-0x67a00], desc[UR40][R20.64], !P0 ;  /* 0x9860000014087fae */ /* 0x000fe8000c1a1028 */
[----:B------:R-:W-:Y:S04]  /*5e8c0*/  LDGSTS.E [R7+-0x67980], desc[UR40][R18.64], !P0 ;  /* 0x9868000012077fae */ /* 0x000fe8000c1a1028 */
[----:B------:R3:W-:Y:S04]  /*5e8d0*/  LDGSTS.E [R6+-0x67900], desc[UR40][R16.64], !P0 ;  /* 0x9870000010067fae */ /* 0x0007e8000c1a1028 */
[----:B------:R1:W-:Y:S04]  /*5e8e0*/  LDGSTS.E [R5+-0x67880], desc[UR40][R14.64], !P0 ;  /* 0x987800000e057fae */ /* 0x0003e8000c1a1028 */
[----:B------:R1:W-:Y:S01]  /*5e8f0*/  LDGSTS.E [R4+-0x67200], desc[UR40][R12.64], !P1 ;  /* 0x98e000000c047fae */ /* 0x0003e2000c9a1028 */
[----:B---3--:R-:W-:-:S03]  /*5e900*/  IMAD.WIDE R16, R245, 0x4, R78 ;  /* 0x00000004f5107825 */ /* 0x008fc600078e024e */
[----:B------:R-:W3:Y:S04]  /*5e910*/  LDL.LU.64 R78, [R1+0x68] ;  /* 0x00006800014e7983 */ /* 0x000ee80000300a00 */
[----:B------:R1:W-:Y:S02]  /*5e920*/  STL.64 [R1+0x4e8], R16 ;  /* 0x0004e81001007387 */ /* 0x0003e40000100a00 */
[C---:B-1----:R-:W-:Y:S02]  /*5e930*/  IMAD.WIDE R14, R245.reuse, 0x4, R68 ;  /* 0x00000004f50e7825 */ /* 0x042fe400078e0244 */
[----:B------:R-:W3:Y:S04]  /*5e940*/  LDL.LU.64 R66, [R1+0x60] ;  /* 0x0000600001427983 */ /* 0x000ee80000300a00 */
[----:B------:R1:W-:Y:S01]  /*5e950*/  STL.64 [R1+0x4e0], R14 ;  /* 0x0004e00e01007387 */ /* 0x0003e20000100a00 */
[----:B------:R-:W-:-:S03]  /*5e960*/  IMAD.WIDE R12, R245, 0x4, R250 ;  /* 0x00000004f50c7825 */ /* 0x000fc600078e02fa */
[----:B------:R1:W-:Y:S04]  /*5e970*/  LDGSTS.E [R6+-0x67180], desc[UR40][R16.64], !P1 ;  /* 0x98e8000010067fae */ /* 0x0003e8000c9a1028 */
[----:B------:R-:W3:Y:S04]  /*5e980*/  LDL.LU.64 R250, [R1+0x58] ;  /* 0x0000580001fa7983 */ /* 0x000ee80000300a00 */
[----:B------:R3:W-:Y:S04]  /*5e990*/  STL.64 [R1+0x4c8], R12 ;  /* 0x0004c80c01007387 */ /* 0x0007e80000100a00 */
[----:B------:R-:W3:Y:S04]  /*5e9a0*/  LDL.LU.64 R68, [R1+0x50] ;  /* 0x0000500001447983 */ /* 0x000ee80000300a00 */
[----:B------:R1:W-:Y:S01]  /*5e9b0*/  LDGSTS.E [R5+-0x67100], desc[UR40][R14.64], !P1 ;  /* 0x98f000000e057fae */ /* 0x0003e2000c9a1028 */
[----:B----4-:R-:W-:Y:S01]  /*5e9c0*/  IMAD.WIDE R20, R245, 0x4, R64 ;  /* 0x00000004f5147825 */ /* 0x010fe200078e0240 */
[----:B--2---:R-:W-:-:S02]  /*5e9d0*/  IADD3 R7, PT, PT, R9, -0xcc, RZ ;  /* 0xffffff3409077810 */ /* 0x004fc40007ffe0ff */
[----:B------:R3:W-:Y:S01]  /*5e9e0*/  LDGSTS.E [R4+-0x67080], desc[UR40][R12.64], !P1 ;  /* 0x98f800000c047fae */ /* 0x0007e2000c9a1028 */
[----:B------:R-:W2:Y:S01]  /*5e9f0*/  LDC R9, c[0x0][0x3a0] ;  /* 0x0000e800ff097b82 */ /* 0x000ea20000000800 */
[C---:B------:R-:W-:Y:S02]  /*5ea00*/  IMAD.WIDE R18, R245.reuse, 0x4, R82 ;  /* 0x00000004f5127825 */ /* 0x040fe400078e0252 */
[----:B------:R-:W-:Y:S02]  /*5ea10*/  STL.64 [R1+0x4c0], R20 ;  /* 0x0004c01401007387 */ /* 0x000fe40000100a00 */
[C---:B-1----:R-:W-:Y:S02]  /*5ea20*/  IMAD.WIDE R16, R245.reuse, 0x4, R80 ;  /* 0x00000004f5107825 */ /* 0x042fe400078e0250 */
[----:B------:R-:W4:Y:S04]  /*5ea30*/  LDL.LU.64 R82, [R1+0x18] ;  /* 0x0000180001527983 */ /* 0x000f280000300a00 */
[----:B------:R-:W-:Y:S01]  /*5ea40*/  STL.64 [R1+0x4b8], R18 ;  /* 0x0004b81201007387 */ /* 0x000fe20000100a00 */
[----:B------:R-:W-:-:S03]  /*5ea50*/  IMAD.WIDE R14, R245, 0x4, R246 ;  /* 0x00000004f50e7825 */ /* 0x000fc600078e02f6 */
[----:B------:R-:W4:Y:S04]  /*5ea60*/  LDL.LU.64 R80, [R1+0x10] ;  /* 0x0000100001507983 */ /* 0x000f280000300a00 */
[----:B------:R1:W-:Y:S04]  /*5ea70*/  STL.64 [R1+0x4b0], R16 ;  /* 0x0004b01001007387 */ /* 0x0003e80000100a00 */
[----:B------:R-:W4:Y:S01]  /*5ea80*/  LDL.LU.64 R246, [R1+0x8] ;  /* 0x0000080001f67983 */ /* 0x000f220000300a00 */
[----:B------:R-:W-:Y:S01]  /*5ea90*/  ISETP.GE.U32.AND P0, PT, R7, 0x7ffffeb5, PT ;  /* 0x7ffffeb50700780c */ /* 0x000fe20003f06070 */
[----:B------:R-:W-:-:S02]  /*5eaa0*/  VIADD R6, R10, 0xffffff30 ;  /* 0xffffff300a067836 */ /* 0x000fc40000000000 */
[----:B------:R-:W-:Y:S01]  /*5eab0*/  VIADD R7, R248, 0x100000 ;  /* 0x00100000f8077836 */ /* 0x000fe20000000000 */
[----:B------:R1:W-:Y:S01]  /*5eac0*/  STL.64 [R1+0x4a8], R14 ;  /* 0x0004a80e01007387 */ /* 0x0003e20000100a00 */
[----:B------:R-:W2:Y:S01]  /*5ead0*/  LDC R10, c[0x0][0x3a0] ;  /* 0x0000e800ff0a7b82 */ /* 0x000ea20000000800 */
[----:B------:R-:W-:Y:S01]  /*5eae0*/  ISETP.GE.U32.AND P1, PT, R6, 0x7ffffeb1, PT ;  /* 0x7ffffeb10600780c */ /* 0x000fe20003f26070 */
[----:B------:R-:W-:-:S06]  /*5eaf0*/  VIADD R6, R248, 0x100000 ;  /* 0x00100000f8067836 */ /* 0x000fcc0000000000 */
[----:B------:R-:W-:Y:S04]  /*5eb00*/  LDGSTS.E [R8+-0x66a00], desc[UR40][R20.64], !P0 ;  /* 0x9960000014087fae */ /* 0x000fe8000c1a1028 */
[----:B------:R-:W-:Y:S04]  /*5eb10*/  LDGSTS.E [R7+-0x66980], desc[UR40][R18.64], !P0 ;  /* 0x9968000012077fae */ /* 0x000fe8000c1a1028 */
[----:B------:R1:W-:Y:S04]  /*5eb20*/  LDGSTS.E [R6+-0x66900], desc[UR40][R16.64], !P0 ;  /* 0x9970000010067fae */ /* 0x0003e8000c1a1028 */
[----:B------:R1:W-:Y:S01]  /*5eb30*/  LDGSTS.E [R5+-0x66880], desc[UR40][R14.64], !P0 ;  /* 0x997800000e057fae */ /* 0x0003e2000c1a1028 */
[----:B---3--:R-:W-:-:S03]  /*5eb40*/  IMAD.WIDE R12, R245, 0x4, R78 ;  /* 0x00000004f50c7825 */ /* 0x008fc600078e024e */
[----:B------:R-:W3:Y:S01]  /*5eb50*/  LDL.LU.64 R78, [R1] ;  /* 0x00000000014e7983 */ /* 0x000ee20000300a00 */
[----:B-1----:R-:W-:-:S03]  /*5eb60*/  IMAD.WIDE R16, R245, 0x4, R66 ;  /* 0x00000004f5107825 */ /* 0x002fc600078e0242 */
[----:B------:R1:W-:Y:S04]  /*5eb70*/  STL.64 [R1+0x4a0], R12 ;  /* 0x0004a00c01007387 */ /* 0x0003e80000100a00 */
[----:B------:R1:W-:Y:S04]  /*5eb80*/  LDGSTS.E [R4+-0x66200], desc[UR40][R12.64], !P1 ;  /* 0x99e000000c047fae */ /* 0x0003e8000c9a1028 */
[----:B------:R4:W-:Y:S01]  /*5eb90*/  STL.64 [R1+0x488], R16 ;  /* 0x0004881001007387 */ /* 0x0009e20000100a00 */
[----:B------:R-:W-:-:S03]  /*5eba0*/  IMAD.WIDE R14, R245, 0x4, R250 ;  /* 0x00000004f50e7825 */ /* 0x000fc600078e02fa */
[----:B------:R2:W-:Y:S04]  /*5ebb0*/  LDGSTS.E [R6+-0x66180], desc[UR40][R16.64], !P1 ;  /* 0x99e8000010067fae */ /* 0x0005e8000c9a1028 */
[----:B------:R-:W3:Y:S01]  /*5ebc0*/  LDL.LU.64 R250, [R1+0x8e0] ;  /* 0x0008e00001fa7983 */ /* 0x000ee20000300a00 */
[----:B-1----:R-:W-:-:S03]  /*5ebd0*/  IMAD.WIDE R12, R245, 0x4, R68 ;  /* 0x00000004f50c7825 */ /* 0x002fc600078e0244 */
[----:B------:R-:W-:Y:S04]  /*5ebe0*/  STL.64 [R1+0x480], R14 ;  /* 0x0004800e01007387 */ /* 0x000fe80000100a00 */
[----:B------:R1:W-:Y:S01]  /*5ebf0*/  STL.64 [R1+0x478], R12 ;  /* 0x0004780c01007387 */ /* 0x0003e20000100a00 */
[----:B--2---:R-:W-:Y:S01]  /*5ec00*/  IADD3 R7, PT, PT, R9, -0xd4, RZ ;  /* 0xffffff2c09077810 */ /* 0x004fe20007ffe0ff */
[----:B------:R-:W-:Y:S01]  /*5ec10*/  VIADD R6, R10, 0xffffff28 ;  /* 0xffffff280a067836 */ /* 0x000fe20000000000 */
[----:B------:R-:W2:Y:S01]  /*5ec20*/  LDC R9, c[0x0][0x3a0] ;  /* 0x0000e800ff097b82 */ /* 0x000ea20000000800 */
[----:B------:R-:W-:Y:S01]  /*5ec30*/  LDGSTS.E [R5+-0x66100], desc[UR40][R14.64], !P1 ;  /* 0x99f000000e057fae */ /* 0x000fe2000c9a1028 */
[----:B----4-:R-:W-:Y:S01]  /*5ec40*/  IMAD.WIDE R16, R245, 0x4, R246 ;  /* 0x00000004f5107825 */ /* 0x010fe200078e02f6 */
[----:B------:R-:W-:-:S02]  /*5ec50*/  ISETP.GE.U32.AND P0, PT, R7, 0x7ffffead, PT ;  /* 0x7ffffead0700780c */ /* 0x000fc40003f06070 */
[----:B------:R-:W4:Y:S03]  /*5ec60*/  LDL.LU.64 R246, [R1+0x8f0] ;  /* 0x0008f00001f67983 */ /* 0x000f260000300a00 */
[----:B------:R-:W2:Y:S01]  /*5ec70*/  LDC R10, c[0x0][0x3a0] ;  /* 0x0000e800ff0a7b82 */ /* 0x000ea20000000800 */
[----:B------:R1:W-:Y:S01]  /*5ec80*/  LDGSTS.E [R4+-0x66080], desc[UR40][R12.64], !P1 ;  /* 0x99f800000c047fae */ /* 0x0003e2000c9a1028 */
[----:B------:R-:W-:Y:S01]  /*5ec90*/  ISETP.GE.U32.AND P1, PT, R6, 0x7ffffea9, PT ;  /* 0x7ffffea90600780c */ /* 0x000fe20003f26070 */
[----:B------:R-:W-:-:S04]  /*5eca0*/  IMAD.WIDE R20, R245, 0x4, R82 ;  /* 0x00000004f5147825 */ /* 0x000fc800078e0252 */
[C---:B------:R-:W-:Y:S02]  /*5ecb0*/  VIADD R7, R248.reuse, 0x100000 ;  /* 0x00100000f8077836 */ /* 0x040fe40000000000 */
[C---:B------:R-:W-:Y:S01]  /*5ecc0*/  IMAD.WIDE R18, R245.reuse, 0x4, R80 ;  /* 0x00000004f5127825 */ /* 0x040fe200078e0250 */
[----:B------:R-:W-:Y:S03]  /*5ecd0*/  STL.64 [R1+0x470], R20 ;  /* 0x0004701401007387 */ /* 0x000fe60000100a00 */
[----:B------:R-:W-:Y:S01]  /*5ece0*/  VIADD R6, R248, 0x100000 ;  /* 0x00100000f8067836 */ /* 0x000fe20000000000 */
[----:B------:R-:W-:Y:S01]  /*5ecf0*/  LDGSTS.E [R8+-0x65a00], desc[UR40][R20.64], !P0 ;  /* 0x9a60000014087fae */ /* 0x000fe2000c1a1028 */
[----:B-1----:R-:W-:-:S03]  /*5ed00*/  IMAD.WIDE R12, R245, 0x4, R164 ;  /* 0x00000004f50c7825 */ /* 0x002fc600078e02a4 */
[----:B------:R-:W-:Y:S04]  /*5ed10*/  STL.64 [R1+0x468], R18 ;  /* 0x0004681201007387 */ /* 0x000fe80000100a00 */
[----:B------:R-:W-:Y:S01]  /*5ed20*/  LDGSTS.E [R7+-0x65980], desc[UR40][R18.64], !P0 ;  /* 0x9a68000012077fae */ /* 0x000fe2000c1a1028 */
[----:B---3--:R-:W-:-:S03]  /*5ed30*/  IMAD.WIDE R14, R245, 0x4, R78 ;  /* 0x00000004f50e7825 */ /* 0x008fc600078e024e */
        /* <DEDUP_REMOVED lines=8> */
[----:B------:R-:W-:Y:S01]  /*5edc0*/  STL.64 [R1+0x448], R16 ;  /* 0x0004481001007387 */ /* 0x000fe20000100a00 */
[----:B------:R-:W-:-:S03]  /*5edd0*/  IMAD.WIDE R20, R245, 0x4, R170 ;  /* 0x00000004f5147825 */ /* 0x000fc600078e02aa */
[----:B------:R-:W-:Y:S01]  /*5ede0*/  LDGSTS.E [R6+-0x65180], desc[UR40][R16.64], !P1 ;  /* 0x9ae8000010067fae */ /* 0x000fe2000c9a1028 */
[----:B-1----:R-:W-:-:S03]  /*5edf0*/  IMAD.WIDE R12, R245, 0x4, R168 ;  /* 0x00000004f50c7825 */ /* 0x002fc600078e02a8 */
[----:B------:R1:W-:Y:S01]  /*5ee00*/  STL.64 [R1+0x440], R14 ;  /* 0x0004400e01007387 */ /* 0x0003e20000100a00 */
[----:B------:R-:W-:-:S03]  /*5ee10*/  IMAD.WIDE R18, R245, 0x4, R172 ;  /* 0x00000004f5127825 */ /* 0x000fc600078e02ac */
[----:B------:R3:W-:Y:S04]  /*5ee20*/  STL.64 [R1+0x438], R12 ;  /* 0x0004380c01007387 */ /* 0x0007e80000100a00 */
[----:B------:R1:W-:Y:S04]  /*5ee30*/  LDGSTS.E [R5+-0x65100], desc[UR40][R14.64], !P1 ;  /* 0x9af000000e057fae */ /* 0x0003e8000c9a1028 */
[----:B------:R3:W-:Y:S04]  /*5ee40*/  LDGSTS.E [R4+-0x65080], desc[UR40][R12.64], !P1 ;  /* 0x9af800000c047fae */ /* 0x0007e8000c9a1028 */
[----:B------:R-:W2:Y:S01]  /*5ee50*/  LDL.LU.64 R250, [R1+0x900] ;  /* 0x0009000001fa7983 */ /* 0x000ea20000300a00 */
[----:B-1----:R-:W-:-:S03]  /*5ee60*/  IMAD.WIDE R14, R245, 0x4, R174 ;  /* 0x00000004f50e7825 */ /* 0x002fc600078e02ae */
[----:B------:R-:W-:Y:S01]  /*5ee70*/  STL.64 [R1+0x430], R20 ;  /* 0x0004301401007387 */ /* 0x000fe20000100a00 */
[----:B---3--:R-:W-:-:S03]  /*5ee80*/  IMAD.WIDE R12, R245, 0x4, R176 ;  /* 0x00000004f50c7825 */ /* 0x008fc600078e02b0 */
[----:B------:R-:W-:Y:S01]  /*5ee90*/  STL.64 [R1+0x428], R18 ;  /* 0x0004281201007387 */ /* 0x000fe20000100a00 */
[----:B----4-:R-:W-:-:S05]  /*5eea0*/  IMAD.WIDE R16, R245, 0x4, R246 ;  /* 0x00000004f5107825 */ /* 0x010fca00078e02f6 */
[----:B------:R1:W-:Y:S04]  /*5eeb0*/  STL.64 [R1+0x420], R16 ;  /* 0x0004201001007387 */ /* 0x0003e80000100a00 */
[----:B------:R3:W-:Y:S04]  /*5eec0*/  STL.64 [R1+0x418], R14 ;  /* 0x0004180e01007387 */ /* 0x0007e80000100a00 */
[----:B------:R4:W-:Y:S04]  /*5eed0*/  STL.64 [R1+0x410], R12 ;  /* 0x0004100c01007387 */ /* 0x0009e80000100a00 */
[----:B------:R-:W2:Y:S02]  /*5eee0*/  LDL.LU.64 R246, [R1+0x910] ;  /* 0x0009100001f67983 */ /* 0x000ea40000300a00 */
[----:B--2---:R-:W-:-:S02]  /*5eef0*/  IADD3 R7, PT, PT, R9, -0xdc, RZ ;  /* 0xffffff2409077810 */ /* 0x004fc40007ffe0ff */
[----:B------:R-:W2:Y:S01]  /*5ef00*/  LDC R9, c[0x0][0x3a0] ;  /* 0x0000e800ff097b82 */ /* 0x000ea20000000800 */
[----:B------:R-:W-:Y:S01]  /*5ef10*/  VIADD R6, R10, 0xffffff20 ;  /* 0xffffff200a067836 */ /* 0x000fe20000000000 */
[----:B------:R-:W-:-:S06]  /*5ef20*/  ISETP.GE.U32.AND P0, PT, R7, 0x7ffffea5, PT ;  /* 0x7ffffea50700780c */ /* 0x000fcc0003f06070 */
[----:B------:R-:W2:Y:S01]  /*5ef30*/  LDC R10, c[0x0][0x3a0] ;  /* 0x0000e800ff0a7b82 */ /* 0x000ea20000000800 */
[----:B------:R-:W-:Y:S01]  /*5ef40*/  ISETP.GE.U32.AND P1, PT, R6, 0x7ffffea1, PT ;  /* 0x7ffffea10600780c */ /* 0x000fe20003f26070 */
[C---:B------:R-:W-:Y:S02]  /*5ef50*/  VIADD R7, R248.reuse, 0x100000 ;  /* 0x00100000f8077836 */ /* 0x040fe40000000000 */
[----:B------:R-:W-:-:S03]  /*5ef60*/  VIADD R6, R248, 0x100000 ;  /* 0x00100000f8067836 */ /* 0x000fc60000000000 */
[----:B------:R-:W-:Y:S04]  /*5ef70*/  LDGSTS.E [R8+-0x64a00], desc[UR40][R20.64], !P0 ;  /* 0x9b60000014087fae */ /* 0x000fe8000c1a1028 */
[----:B------:R2:W-:Y:S04]  /*5ef80*/  LDGSTS.E [R7+-0x64980], desc[UR40][R18.64], !P0 ;  /* 0x9b68000012077fae */ /* 0x0005e8000c1a1028 */
[----:B------:R1:W-:Y:S04]  /*5ef90*/  LDGSTS.E [R6+-0x64900], desc[UR40][R16.64], !P0 ;  /* 0x9b70000010067fae */ /* 0x0003e8000c1a1028 */
[----:B------:R3:W-:Y:S01]  /*5efa0*/  LDGSTS.E [R5+-0x64880], desc[UR40][R14.64], !P0 ;  /* 0x9b7800000e057fae */ /* 0x0007e2000c1a1028 */
[----:B--2---:R-:W-:-:S03]  /*5efb0*/  IADD3 R7, PT, PT, R9, -0xe4, RZ ;  /* 0xffffff1c09077810 */ /* 0x004fc60007ffe0ff */
[----:B------:R4:W-:Y:S01]  /*5efc0*/  LDGSTS.E [R4+-0x64200], desc[UR40][R12.64], !P1 ;  /* 0x9be000000c047fae */ /* 0x0009e2000c9a1028 */
[----:B------:R-:W2:Y:S01]  /*5efd0*/  LDC R9, c[0x0][0x3a0] ;  /* 0x0000e800ff097b82 */ /* 0x000ea20000000800 */
[----:B-1----:R-:W-:Y:S01]  /*5efe0*/  IMAD.WIDE R16, R245, 0x4, R178 ;  /* 0x00000004f5107825 */ /* 0x002fe200078e02b2 */
[----:B------:R-:W-:-:S04]  /*5eff0*/  ISETP.GE.U32.AND P0, PT, R7, 0x7ffffe9d, PT ;  /* 0x7ffffe9d0700780c */ /* 0x000fc80003f06070 */
[----:B------:R1:W-:Y:S01]  /*5f000*/  LDGSTS.E [R6+-0x64180], desc[UR40][R16.64], !P1 ;  /* 0x9be8000010067fae */ /* 0x0003e2000c9a1028 */
[----:B---3--:R-:W-:-:S04]  /*5f010*/  IMAD.WIDE R14, R245, 0x4, R180 ;  /* 0x00000004f50e7825 */ /* 0x008fc800078e02b4 */
[C---:B----4-:R-:W-:Y:S01]  /*5f020*/  IMAD.WIDE R12, R245.reuse, 0x4, R182 ;  /* 0x00000004f50c7825 */ /* 0x050fe200078e02b6 */
[----:B------:R3:W-:Y:S04]  /*5f030*/  LDGSTS.E [R5+-0x64100], desc[UR40][R14.64], !P1 ;  /* 0x9bf000000e057fae */ /* 0x0007e8000c9a1028 */
[----:B------:R4:W-:Y:S01]  /*5f040*/  LDGSTS.E [R4+-0x64080], desc[UR40][R12.64], !P1 ;  /* 0x9bf800000c047fae */ /* 0x0009e2000c9a1028 */
[----:B-1----:R-:W-:Y:S02]  /*5f050*/  VIADD R6, R10, 0xffffff18 ;  /* 0xffffff180a067836 */ /* 0x002fe40000000000 */
[----:B------:R-:W1:Y:S01]  /*5f060*/  LDC R10, c[0x0][0x3a0] ;  /* 0x0000e800ff0a7b82 */ /* 0x000e620000000800 */
[----:B------:R-:W-:Y:S02]  /*5f070*/  IMAD.WIDE R20, R245, 0x4, R184 ;  /* 0x00000004f5147825 */ /* 0x000fe400078e02b8 */
[----:B------:R-:W-:Y:S01]  /*5f080*/  ISETP.GE.U32.AND P1, PT, R6, 0x7ffffe99, PT ;  /* 0x7ffffe990600780c */ /* 0x000fe20003f26070 */
[----:B------:R3:W-:Y:S01]  /*5f090*/  STL.64 [R1+0x408], R16 ;  /* 0x0004081001007387 */ /* 0x0007e20000100a00 */
[----:B------:R-:W-:-:S02]  /*5f0a0*/  VIADD R7, R248, 0x100000 ;  /* 0x00100000f8077836 */ /* 0x000fc40000000000 */
[C---:B------:R-:W-:Y:S01]  /*5f0b0*/  IMAD.WIDE R18, R245.reuse, 0x4, R250 ;  /* 0x00000004f5127825 */ /* 0x040fe200078e02fa */
[----:B------:R4:W-:Y:S03]  /*5f0c0*/  STL.64 [R1+0x400], R14 ;  /* 0x0004000e01007387 */ /* 0x0009e60000100a00 */
[----:B------:R-:W-:Y:S01]  /*5f0d0*/  VIADD R6, R248, 0x100000 ;  /* 0x00100000f8067836 */ /* 0x000fe20000000000 */
[----:B------:R4:W-:Y:S01]  /*5f0e0*/  STL.64 [R1+0x3f8], R12 ;  /* 0x0003f80c01007387 */ /* 0x0009e20000100a00 */
[----:B---3--:R-:W-:-:S03]  /*5f0f0*/  IMAD.WIDE R16, R245, 0x4, R186 ;  /* 0x00000004f5107825 */ /* 0x008fc600078e02ba */
[----:B------:R3:W-:Y:S01]  /*5f100*/  STL.64 [R1+0x3f0], R20 ;  /* 0x0003f01401007387 */ /* 0x0007e20000100a00 */
[----:B----4-:R-:W-:-:S03]  /*5f110*/  IMAD.WIDE R14, R245, 0x4, R188 ;  /* 0x00000004f50e7825 */ /* 0x010fc600078e02bc */
[----:B------:R-:W-:Y:S01]  /*5f120*/  LDGSTS.E [R8+-0x63a00], desc[UR40][R20.64], !P0 ;  /* 0x9c60000014087fae */ /* 0x000fe2000c1a1028 */
[----:B------:R-:W-:-:S03]  /*5f130*/  IMAD.WIDE R12, R245, 0x4, R190 ;  /* 0x00000004f50c7825 */ /* 0x000fc600078e02be */
[----:B------:R-:W-:Y:S04]  /*5f140*/  STL.64 [R1+0x3e8], R18 ;  /* 0x0003e81201007387 */ /* 0x000fe80000100a00 */
[----:B------:R2:W-:Y:S04]  /*5f150*/  LDGSTS.E [R7+-0x63980], desc[UR40][R18.64], !P0 ;  /* 0x9c68000012077fae */ /* 0x0005e8000c1a1028 */
[----:B------:R-:W-:Y:S04]  /*5f160*/  STL.64 [R1+0x3e0], R16 ;  /* 0x0003e01001007387 */ /* 0x000fe80000100a00 */
[----:B------:R-:W-:Y:S04]  /*5f170*/  LDGSTS.E [R6+-0x63900], desc[UR40][R16.64], !P0 ;  /* 0x9c70000010067fae */ /* 0x000fe8000c1a1028 */
[----:B------:R4:W-:Y:S01]  /*5f180*/  STL.64 [R1+0x3d8], R14 ;  /* 0x0003d80e01007387 */ /* 0x0009e20000100a00 */
[----:B--2---:R-:W-:Y:S01]  /*5f190*/  IADD3 R7, PT, PT, R9, -0xec, RZ ;  /* 0xffffff1409077810 */ /* 0x004fe20007ffe0ff */
[----:B---3--:R-:W-:Y:S01]  /*5f1a0*/  IMAD.WIDE R20, R245, 0x4, R196 ;  /* 0x00000004f5147825 */ /* 0x008fe200078e02c4 */
[----:B------:R-:W2:Y:S01]  /*5f1b0*/  LDC R9, c[0x0][0x3a0] ;  /* 0x0000e800ff097b82 */ /* 0x000ea20000000800 */
[----:B------:R4:W-:Y:S01]  /*5f1c0*/  LDGSTS.E [R5+-0x63880], desc[UR40][R14.64], !P0 ;  /* 0x9c7800000e057fae */ /* 0x0009e2000c1a1028 */
[----:B------:R-:W-:-:S03]  /*5f1d0*/  ISETP.GE.U32.AND P0, PT, R7, 0x7ffffe95, PT ;  /* 0x7ffffe950700780c */ /* 0x000fc60003f06070 */
[----:B------:R3:W-:Y:S04]  /*5f1e0*/  STL.64 [R1+0x3d0], R12 ;  /* 0x0003d00c01007387 */ /* 0x0007e80000100a00 */
[----:B------:R3:W-:Y:S01]  /*5f1f0*/  LDGSTS.E [R4+-0x63200], desc[UR40][R12.64], !P1 ;  /* 0x9ce000000c047fae */ /* 0x0007e2000c9a1028 */
[----:B----4-:R-:W-:-:S04]  /*5f200*/  IMAD.WIDE R14, R245, 0x4, R192 ;  /* 0x00000004f50e7825 */ /* 0x010fc800078e02c0 */
[----:B---3--:R-:W-:-:S04]  /*5f210*/  IMAD.WIDE R12, R245, 0x4, R194 ;  /* 0x00000004f50c7825 */ /* 0x008fc800078e02c2 */
[----:B------:R-:W-:Y:S02]  /*5f220*/  VIADD R7, R248, 0x100000 ;  /* 0x00100000f8077836 */ /* 0x000fe40000000000 */
[----:B------:R-:W-:-:S04]  /*5f230*/  IMAD.WIDE R18, R245, 0x4, R198 ;  /* 0x00000004f5127825 */ /* 0x000fc800078e02c6 */
[----:B------:R-:W-:-:S05]  /*5f240*/  IMAD.WIDE R16, R245, 0x4, R246 ;  /* 0x00000004f5107825 */ /* 0x000fca00078e02f6 */
[----:B------:R1:W-:Y:S04]  /*5f250*/  LDGSTS.E [R6+-0x63180], desc[UR40][R16.64], !P1 ;  /* 0x9ce8000010067fae */ /* 0x0003e8000c9a1028 */
[----:B------:R3:W-:Y:S04]  /*5f260*/  LDGSTS.E [R5+-0x63100], desc[UR40][R14.64], !P1 ;  /* 0x9cf000000e057fae */ /* 0x0007e8000c9a1028 */
[----:B------:R4:W-:Y:S01]  /*5f270*/  LDGSTS.E [R4+-0x63080], desc[UR40][R12.64], !P1 ;  /* 0x9cf800000c047fae */ /* 0x0009e2000c9a1028 */
[----:B-1----:R-:W-:-:S03]  /*5f280*/  VIADD R6, R10, 0xffffff10 ;  /* 0xffffff100a067836 */ /* 0x002fc60000000000 */
[----:B------:R1:W-:Y:S01]  /*5f290*/  STL.64 [R1+0x3c8], R16 ;  /* 0x0003c81001007387 */ /* 0x0003e20000100a00 */
[----:B------:R-:W2:Y:S01]  /*5f2a0*/  LDC R10, c[0x0][0x3a0] ;  /* 0x0000e800ff0a7b82 */ /* 0x000ea20000000800 */
[----:B------:R-:W-:Y:S02]  /*5f2b0*/  ISETP.GE.U32.AND P1, PT, R6, 0x7ffffe91, PT ;  /* 0x7ffffe910600780c */ /* 0x000fe40003f26070 */
[----:B------:R3:W-:Y:S01]  /*5f2c0*/  STL.64 [R1+0x3c0], R14 ;  /* 0x0003c00e01007387 */ /* 0x0007e20000100a00 */
[----:B------:R-:W-:-:S03]  /*5f2d0*/  VIADD R6, R248, 0x100000 ;  /* 0x00100000f8067836 */ /* 0x000fc60000000000 */
[----:B------:R4:W-:Y:S01]  /*5f2e0*/  STL.64 [R1+0x3b8], R12 ;  /* 0x0003b80c01007387 */ /* 0x0009e20000100a00 */
[----:B-1----:R-:W-:-:S03]  /*5f2f0*/  IMAD.WIDE R16, R245, 0x4, R200 ;  /* 0x00000004f5107825 */ /* 0x002fc600078e02c8 */
[----:B------:R-:W2:Y:S01]  /*5f300*/  LDL.LU.64 R250, [R1+0x928] ;  /* 0x0009280001fa7983 */ /* 0x000ea20000300a00 */
[----:B---3--:R-:W-:-:S03]  /*5f310*/  IMAD.WIDE R14, R245, 0x4, R202 ;  /* 0x00000004f50e7825 */ /* 0x008fc600078e02ca */
[----:B------:R-:W-:Y:S01]  /*5f320*/  STL.64 [R1+0x3b0], R20 ;  /* 0x0003b01401007387 */ /* 0x000fe20000100a00 */
[----:B----4-:R-:W-:-:S03]  /*5f330*/  IMAD.WIDE R12, R245, 0x4, R204 ;  /* 0x00000004f50c7825 */ /* 0x010fc600078e02cc */
[----:B------:R-:W-:Y:S04]  /*5f340*/  LDGSTS.E [R8+-0x62a00], desc[UR40][R20.64], !P0 ;  /* 0x9d60000014087fae */ /* 0x000fe8000c1a1028 */
[----:B------:R-:W-:Y:S04]  /*5f350*/  STL.64 [R1+0x3a8], R18 ;  /* 0x0003a81201007387 */ /* 0x000fe80000100a00 */
        /* <DEDUP_REMOVED lines=9> */
[----:B------:R-:W-:Y:S04]  /*5f3f0*/  STL.64 [R1+0x378], R16 ;  /* 0x0003781001007387 */ /* 0x000fe80000100a00 */
[----:B------:R3:W-:Y:S01]  /*5f400*/  STL.64 [R1+0x370], R14 ;  /* 0x0003700e01007387 */ /* 0x0007e20000100a00 */
[----:B-1----:R-:W-:Y:S01]  /*5f410*/  IMAD.WIDE R12, R245, 0x4, R210 ;  /* 0x00000004f50c7825 */ /* 0x002fe200078e02d2 */
[----:B--2---:R-:W-:Y:S02]  /*5f420*/  IADD3 R7, PT, PT, R9, -0xf4, RZ ;  /* 0xffffff0c09077810 */ /* 0x004fe40007ffe0ff */
[----:B------:R1:W-:Y:S04]  /*5f430*/  LDGSTS.E [R6+-0x62180], desc[UR40][R16.64], !P1 ;  /* 0x9de8000010067fae */ /* 0x0003e8000c9a1028 */
[----:B------:R2:W-:Y:S04]  /*5f440*/  STL.64 [R1+0x368], R12 ;  /* 0x0003680c01007387 */ /* 0x0005e80000100a00 */
[----:B------:R-:W4:Y:S01]  /*5f450*/  LDL.LU.64 R246, [R1+0x938] ;  /* 0x0009380001f67983 */ /* 0x000f220000300a00 */
[----:B------:R-:W-:Y:S01]  /*5f460*/  ISETP.GE.U32.AND P0, PT, R7, 0x7ffffe8d, PT ;  /* 0x7ffffe8d0700780c */ /* 0x000fe20003f06070 */
[----:B-1----:R-:W-:-:S02]  /*5f470*/  VIADD R6, R10, 0xffffff08 ;  /* 0xffffff080a067836 */ /* 0x002fc40000000000 */
[----:B------:R3:W-:Y:S04]  /*5f480*/  LDGSTS.E [R5+-0x62100], desc[UR40][R14.64], !P1 ;  /* 0x9df000000e057fae */ /* 0x0007e8000c9a1028 */
[----:B------:R2:W-:Y:S01]  /*5f490*/  LDGSTS.E [R4+-0x62080], desc[UR40][R12.64], !P1 ;  /* 0x9df800000c047fae */ /* 0x0005e2000c9a1028 */
[----:B------:R-:W-:Y:S01]  /*5f4a0*/  ISETP.GE.U32.AND P1, PT, R6, 0x7ffffe89, PT ;  /* 0x7ffffe890600780c */ /* 0x000fe20003f26070 */
[----:B------:R-:W-:-:S04]  /*5f4b0*/  IMAD.WIDE R20, R245, 0x4, R212 ;  /* 0x00000004f5147825 */ /* 0x000fc800078e02d4 */
[C---:B------:R-:W-:Y:S02]  /*5f4c0*/  VIADD R7, R248.reuse, 0x100000 ;  /* 0x00100000f8077836 */ /* 0x040fe40000000000 */
[C---:B------:R-:W-:Y:S01]  /*5f4d0*/  IMAD.WIDE R18, R245.reuse, 0x4, R214 ;  /* 0x00000004f5127825 */ /* 0x040fe200078e02d6 */
[----:B------:R-:W-:Y:S03]  /*5f4e0*/  STL.64 [R1+0x4b98], R20 ;  /* 0x004b981401007387 */ /* 0x000fe60000100a00 */
[----:B------:R-:W-:Y:S01]  /*5f4f0*/  VIADD R6, R248, 0x100000 ;  /* 0x00100000f8067836 */ /* 0x000fe20000000000 */
[----:B------:R1:W-:Y:S01]  /*5f500*/  LDGSTS.E [R8+-0x61a00], desc[UR40][R20.64], !P0 ;  /* 0x9e60000014087fae */ /* 0x0003e2000c1a1028 */
[----:B---3--:R-:W-:-:S04]  /*5f510*/  IMAD.WIDE R14, R245, 0x4, R216 ;  /* 0x00000004f50e7825 */ /* 0x008fc800078e02d8 */
[C---:B--2---:R-:W-:Y:S01]  /*5f520*/  IMAD.WIDE R12, R245.reuse, 0x4, R218 ;  /* 0x00000004f50c7825 */ /* 0x044fe200078e02da */
[----:B------:R-:W-:Y:S04]  /*5f530*/  STL.64 [R1+0x5168], R18 ;  /* 0x0051681201007387 */ /* 0x000fe80000100a00 */
[----:B------:R2:W-:Y:S01]  /*5f540*/  LDGSTS.E [R7+-0x61980], desc[UR40][R18.64], !P0 ;  /* 0x9e68000012077fae */ /* 0x0005e2000c1a1028 */
[----:B-1----:R-:W-:Y:S01]  /*5f550*/  IMAD.WIDE R8, R245, 0x4, R224 ;  /* 0x00000004f5087825 */ /* 0x002fe200078e02e0 */
[----:B--2---:R-:W-:-:S03]  /*5f560*/  IADD3 R7, PT, PT, R11, -0xfc, RZ ;  /* 0xffffff040b077810 */ /* 0x004fc60007ffe0ff */
[----:B------:R-:W-:-:S04]  /*5f570*/  IMAD.WIDE R10, R245, 0x4, R228 ;  /* 0x00000004f50a7825 */ /* 0x000fc800078e02e4 */
[----:B------:R-:W-:-:S05]  /*5f580*/  IMAD.WIDE R16, R245, 0x4, R250 ;  /* 0x00000004f5107825 */ /* 0x000fca00078e02fa */
[----:B------:R-:W-:Y:S04]  /*5f590*/  STL.64 [R1+0x5178], R16 ;  /* 0x0051781001007387 */ /* 0x000fe80000100a00 */
[----:B------:R-:W-:Y:S04]  /*5f5a0*/  LDGSTS.E [R6+-0x61900], desc[UR40][R16.64], !P0 ;  /* 0x9e70000010067fae */ /* 0x000fe8000c1a1028 */
[----:B------:R1:W-:Y:S04]  /*5f5b0*/  STL.64 [R1+0x360], R14 ;  /* 0x0003600e01007387 */ /* 0x0003e80000100a00 */
[----:B------:R1:W-:Y:S04]  /*5f5c0*/  LDGSTS.E [R5+-0x61880], desc[UR40][R14.64], !P0 ;  /* 0x9e7800000e057fae */ /* 0x0003e8000c1a1028 */
[----:B------:R2:W-:Y:S04]  /*5f5d0*/  STL.64 [R1+0x348], R12 ;  /* 0x0003480c01007387 */ /* 0x0005e80000100a00 */
[----:B------:R2:W-:Y:S01]  /*5f5e0*/  LDGSTS.E [R4+-0x61200], desc[UR40][R12.64], !P1 ;  /* 0x9ee000000c047fae */ /* 0x0005e2000c9a1028 */
[----:B-1----:R-:W-:-:S04]  /*5f5f0*/  IMAD.WIDE R14, R245, 0x4, R220 ;  /* 0x00000004f50e7825 */ /* 0x002fc800078e02dc */
[C---:B--2---:R-:W-:Y:S01]  /*5f600*/  IMAD.WIDE R12, R245.reuse, 0x4, R222 ;  /* 0x00000004f50c7825 */ /* 0x044fe200078e02de */
        /* <DEDUP_REMOVED lines=8> */
[----:B------:R2:W-:Y:S01]  /*5f690*/  STL.64 [R1+0x328], R14 ;  /* 0x0003280e01007387 */ /* 0x0005e20000100a00 */
[----:B-1----:R-:W-:-:S03]  /*5f6a0*/  IMAD.WIDE R8, R245, 0x4, R230 ;  /* 0x00000004f5087825 */ /* 0x002fc600078e02e6 */
[----:B------:R1:W-:Y:S04]  /*5f6b0*/  STL.64 [R1+0x320], R12 ;  /* 0x0003200c01007387 */ /* 0x0003e80000100a00 */
[----:B------:R3:W-:Y:S04]  /*5f6c0*/  STL.64 [R1+0x318], R10 ;  /* 0x0003180a01007387 */ /* 0x0007e80000100a00 */
[----:B------:R4:W-:Y:S04]  /*5f6d0*/  STL.64 [R1+0x310], R8 ;  /* 0x0003100801007387 */ /* 0x0009e80000100a00 */
[----:B------:R-:W4:Y:S04]  /*5f6e0*/  LDL.LU.64 R42, [R1+0x2bf8] ;  /* 0x002bf800012a7983 */ /* 0x000f280000300a00 */
[----:B------:R-:W4:Y:S04]  /*5f6f0*/  LDL.LU.64 R68, [R1+0x2bf0] ;  /* 0x002bf00001447983 */ /* 0x000f280000300a00 */
[----:B------:R-:W4:Y:S04]  /*5f700*/  LDL.LU.64 R62, [R1+0x2be8] ;  /* 0x002be800013e7983 */ /* 0x000f280000300a00 */
[----:B------:R-:W4:Y:S01]  /*5f710*/  LDL.LU.64 R66, [R1+0x2bb0] ;  /* 0x002bb00001427983 */ /* 0x000f220000300a00 */
[----:B------:R-:W-:-:S03]  /*5f720*/  ISETP.GE.U32.AND P0, PT, R7, 0x7ffffe85, PT ;  /* 0x7ffffe850700780c */ /* 0x000fc60003f06070 */
[----:B------:R-:W4:Y:S04]  /*5f730*/  LDL.LU.64 R60, [R1+0x2b90] ;  /* 0x002b9000013c7983 */ /* 0x000f280000300a00 */
[----:B------:R-:W4:Y:S04]  /*5f740*/  LDL.LU.64 R250, [R1+0x2178] ;  /* 0x0021780001fa7983 */ /* 0x000f280000300a00 */
[----:B------:R-:W4:Y:S01]  /*5f750*/  LDL.LU.64 R56, [R1+0x17b0] ;  /* 0x0017b00001387983 */ /* 0x000f220000300a00 */
[----:B------:R-:W-:-:S03]  /*5f760*/  VIADD R7, R248, 0x100000 ;  /* 0x00100000f8077836 */ /* 0x000fc60000000000 */
[----:B------:R-:W4:Y:S04]  /*5f770*/  LDL.LU.64 R246, [R1+0xfb0] ;  /* 0x000fb00001f67983 */ /* 0x000f280000300a00 */
[----:B------:R-:W4:Y:S04]  /*5f780*/  LDL.LU.64 R58, [R1+0x2b78] ;  /* 0x002b7800013a7983 */ /* 0x000f280000300a00 */
[----:B------:R-:W4:Y:S04]  /*5f790*/  LDL.LU.64 R82, [R1+0x2168] ;  /* 0x0021680001527983 */ /* 0x000f280000300a00 */
[----:B------:R2:W-:Y:S04]  /*5f7a0*/  LDGSTS.E [R7+-0x60a00], desc[UR40][R14.64], !P0 ;  /* 0x9f6000000e077fae */ /* 0x0005e8000c1a1028 */
[----:B------:R1:W-:Y:S04]  /*5f7b0*/  LDGSTS.E [R6+-0x60980], desc[UR40][R12.64], !P0 ;  /* 0x9f6800000c067fae */ /* 0x0003e8000c1a1028 */
[----:B------:R3:W-:Y:S01]  /*5f7c0*/  LDGSTS.E [R5+-0x60900], desc[UR40][R10.64], !P0 ;  /* 0x9f7000000a057fae */ /* 0x0007e2000c1a1028 */
[----:B--2---:R-:W-:-:S03]  /*5f7d0*/  IMAD.WIDE R14, R245, 0x4, R232 ;  /* 0x00000004f50e7825 */ /* 0x004fc600078e02e8 */
[----:B------:R-:W2:Y:S01]  /*5f7e0*/  LDL.LU.64 R52, [R1+0x1798] ;  /* 0x0017980001347983 */ /* 0x000ea20000300a00 */
[----:B-1----:R-:W-:-:S03]  /*5f7f0*/  IMAD.WIDE R12, R245, 0x4, R234 ;  /* 0x00000004f50c7825 */ /* 0x002fc600078e02ea */
[----:B------:R-:W2:Y:S01]  /*5f800*/  LDL.LU.64 R74, [R1+0xf88] ;  /* 0x000f8800014a7983 */ /* 0x000ea20000300a00 */
[----:B---3--:R-:W-:-:S03]  /*5f810*/  IMAD.WIDE R10, R245, 0x4, R236 ;  /* 0x00000004f50a7825 */ /* 0x008fc600078e02ec */
[----:B------:R-:W-:Y:S04]  /*5f820*/  STL.64 [R1+0x308], R14 ;  /* 0x0003080e01007387 */ /* 0x000fe80000100a00 */
[----:B------:R-:W-:Y:S04]  /*5f830*/  STL.64 [R1+0x300], R12 ;  /* 0x0003000c01007387 */ /* 0x000fe80000100a00 */
[----:B------:R4:W-:Y:S04]  /*5f840*/  LDGSTS.E [R4+-0x60880], desc[UR40][R8.64], !P0 ;  /* 0x9f78000008047fae */ /* 0x0009e8000c1a1028 */
[----:B------:R-:W3:Y:S04]  /*5f850*/  LDL.LU.64 R54, [R1+0x2b60] ;  /* 0x002b600001367983 */ /* 0x000ee80000300a00 */
[----:B------:R-:W-:Y:S01]  /*5f860*/  STL.64 [R1+0x2f8], R10 ;  /* 0x0002f80a01007387 */ /* 0x000fe20000100a00 */
[----:B----4-:R-:W-:-:S03]  /*5f870*/  IMAD.WIDE R8, R245, 0x4, R238 ;  /* 0x00000004f5087825 */ /* 0x010fc600078e02ee */
[----:B------:R-:W4:Y:S04]  /*5f880*/  LDL.LU.64 R80, [R1+0x2158] ;  /* 0x0021580001507983 */ /* 0x000f280000300a00 */
[----:B------:R1:W-:Y:S04]  /*5f890*/  STL.64 [R1+0x2f0], R8 ;  /* 0x0002f00801007387 */ /* 0x0003e80000100a00 */
[----:B------:R-:W2:Y:S04]  /*5f8a0*/  LDL.LU.64 R76, [R1+0x17c8] ;  /* 0x0017c800014c7983 */ /* 0x000ea80000300a00 */
[----:B------:R-:W2:Y:S01]  /*5f8b0*/  LDL.LU.64 R78, [R1+0xf70] ;  /* 0x000f7000014e7983 */ /* 0x000ea20000300a00 */
[----:B------:R-:W-:-:S03]  /*5f8c0*/  UISETP.GE.U32.AND UP0, UPT, UR6, 0x7ffffe81, UPT ;  /* 0x7ffffe810600788c */ /* 0x000fc6000bf06070 */
[----:B------:R-:W2:Y:S03]  /*5f8d0*/  LDL.LU.64 R70, [R1+0x2b48] ;  /* 0x002b480001467983 */ /* 0x000ea60000300a00 */
[----:B------:R-:W-:Y:S01]  /*5f8e0*/  PLOP3.LUT P1, PT, PT, PT, UP0, 0x80, 0x8 ;  /* 0x000000000008781c */ /* 0x000fe20003f2f008 */
[----:B------:R-:W2:Y:S04]  /*5f8f0*/  LDL.LU.64 R72, [R1+0x2140] ;  /* 0x0021400001487983 */ /* 0x000ea80000300a00 */
[----:B------:R-:W-:Y:S04]  /*5f900*/  STL [R1+0xbe0], RZ ;  /* 0x000be0ff01007387 */ /* 0x000fe80000100800 */
[----:B------:R-:W-:Y:S04]  /*5f910*/  STL [R1+0xbe4], RZ ;  /* 0x000be4ff01007387 */ /* 0x000fe80000100800 */
[----:B------:R-:W-:Y:S04]  /*5f920*/  LDGSTS.E [R6+-0x60200], desc[UR40][R14.64], !P1 ;  /* 0x9fe000000e067fae */ /* 0x000fe8000c9a1028 */
[----:B------:R1:W-:Y:S04]  /*5f930*/  LDGSTS.E [R4+-0x60180], desc[UR40][R12.64], !P1 ;  /* 0x9fe800000c047fae */ /* 0x0003e8000c9a1028 */
[----:B------:R-:W3:Y:S04]  /*5f940*/  LDL.LU.64 R64, [R1+0x17d0] ;  /* 0x0017d00001407983 */ /* 0x000ee80000300a00 */
[----:B------:R1:W-:Y:S02]  /*5f950*/  LDGSTS.E [R7+-0x60100], desc[UR40][R10.64], !P1 ;  /* 0x9ff000000a077fae */ /* 0x0003e4000c9a1028 */
[----:B-1----:R-:W-:-:S02]  /*5f960*/  IMAD.SHL.U32 R4, R252, 0x80, RZ ;  /* 0x00000080fc047824 */ /* 0x002fc400078e00ff */
[----:B------:R1:W-:Y:S02]  /*5f970*/  LDGSTS.E [R5+-0x60080], desc[UR40][R8.64], !P1 ;  /* 0x9ff8000008057fae */ /* 0x0003e4000c9a1028 */
[----:B------:R-:W-:-:S04]  /*5f980*/  IMAD.WIDE R6, R4, 0x4, R42 ;  /* 0x0000000404067825 */ /* 0x000fc800078e022a */
[C---:B-1----:R-:W-:Y:S02]  /*5f990*/  IMAD.WIDE R8, R4.reuse, 0x4, R68 ;  /* 0x0000000404087825 */ /* 0x042fe400078e0244 */
[----:B------:R-:W4:Y:S04]  /*5f9a0*/  LDL.LU.64 R68, [R1+0xf58] ;  /* 0x000f580001447983 */ /* 0x000f280000300a00 */
[----:B------:R1:W-:Y:S04]  /*5f9b0*/  STL.64 [R1+0x4980], R6 ;  /* 0x0049800601007387 */ /* 0x0003e80000100a00 */
[----:B------:R1:W-:Y:S02]  /*5f9c0*/  STL.64 [R1+0x4990], R8 ;  /* 0x0049900801007387 */ /* 0x0003e40000100a00 */
[----:B-1----:R-:W-:-:S04]  /*5f9d0*/  IMAD.WIDE R6, R4, 0x4, R62 ;  /* 0x0000000404067825 */ /* 0x002fc800078e023e */
[C---:B------:R-:W-:Y:S02]  /*5f9e0*/  IMAD.WIDE R8, R4.reuse, 0x4, R66 ;  /* 0x0000000404087825 */ /* 0x040fe400078e0242 */
        /* <DEDUP_REMOVED lines=17> */
[----:B------:R1:W-:Y:S01]  /*5fb00*/  STL.64 [R1+0x4c28], R8 ;  /* 0x004c280801007387 */ /* 0x0003e20000100a00 */
[----:B--2---:R-:W-:-:S04]  /*5fb10*/  IMAD.WIDE R6, R4, 0x4, R52 ;  /* 0x0000000404067825 */ /* 0x004fc800078e0234 */
[C---:B-1----:R-:W-:Y:S02]  /*5fb20*/  IMAD.WIDE R8, R4.reuse, 0x4, R74 ;  /* 0x0000000404087825 */ /* 0x042fe400078e024a */
[----:B------:R-:W2:Y:S04]  /*5fb30*/  LDL.LU.64 R74, [R1+0x2b18] ;  /* 0x002b1800014a7983 */ /* 0x000ea80000300a00 */
[----:B------:R3:W-:Y:S04]  /*5fb40*/  STL.64 [R1+0x4c30], R6 ;  /* 0x004c300601007387 */ /* 0x0007e80000100a00 */
[----:B------:R4:W-:Y:S01]  /*5fb50*/  STL.64 [R1+0x4c38], R8 ;  /* 0x004c380801007387 */ /* 0x0009e20000100a00 */
[----:B---3--:R-:W-:-:S04]  /*5fb60*/  IMAD.WIDE R6, R4, 0x4, R54 ;  /* 0x0000000404067825 */ /* 0x008fc800078e0236 */
[C---:B----4-:R-:W-:Y:S02]  /*5fb70*/  IMAD.WIDE R8, R4.reuse, 0x4, R80 ;  /* 0x0000000404087825 */ /* 0x050fe400078e0250 */
[----:B------:R-:W3:Y:S04]  /*5fb80*/  LDL.LU.64 R80, [R1+0x2188] ;  /* 0x0021880001507983 */ /* 0x000ee80000300a00 */
[----:B------:R-:W-:Y:S04]  /*5fb90*/  STL.64 [R1+0x4cd8], R6 ;  /* 0x004cd80601007387 */ /* 0x000fe80000100a00 */
[----:B------:R1:W-:Y:S02]  /*5fba0*/  STL.64 [R1+0x4ce0], R8 ;  /* 0x004ce00801007387 */ /* 0x0003e40000100a00 */
[----:B-1----:R-:W-:-:S02]  /*5fbb0*/  IMAD.WIDE R8, R4, 0x4, R78 ;  /* 0x0000000404087825 */ /* 0x002fc400078e024e */
[----:B------:R-:W4:Y:S02]  /*5fbc0*/  LDL.LU.64 R78, [R1+0x1760] ;  /* 0x00176000014e7983 */ /* 0x000f240000300a00 */
[----:B------:R-:W-:-:S05]  /*5fbd0*/  IMAD.WIDE R6, R4, 0x4, R76 ;  /* 0x0000000404067825 */ /* 0x000fca00078e024c */
[----:B------:R1:W-:Y:S04]  /*5fbe0*/  STL.64 [R1+0x4ce8], R6 ;  /* 0x004ce80601007387 */ /* 0x0003e80000100a00 */
[----:B------:R-:W-:Y:S04]  /*5fbf0*/  STL.64 [R1+0x4cf0], R8 ;  /* 0x004cf00801007387 */ /* 0x000fe80000100a00 */
[----:B------:R-:W4:Y:S01]  /*5fc00*/  LDL.LU.64 R38, [R1+0xf28] ;  /* 0x000f280001267983 */ /* 0x000f220000300a00 */
[----:B-1----:R-:W-:-:S03]  /*5fc10*/  IMAD.WIDE R6, R4, 0x4, R70 ;  /* 0x0000000404067825 */ /* 0x002fc600078e0246 */
[----:B------:R-:W4:Y:S04]  /*5fc20*/  LDL.LU.64 R70, [R1+0x2b00] ;  /* 0x002b000001467983 */ /* 0x000f280000300a00 */
[----:B------:R1:W-:Y:S04]  /*5fc30*/  STL.64 [R1+0x4d90], R6 ;  /* 0x004d900601007387 */ /* 0x0003e80000100a00 */
        /* <DEDUP_REMOVED lines=29> */
[----:B--2---:R-:W-:-:S03]  /*5fe10*/  IMAD.WIDE R6, R4, 0x4, R74 ;  /* 0x0000000404067825 */ /* 0x004fc600078e024a */
[----:B------:R-:W2:Y:S04]  /*5fe20*/  LDL.LU.64 R74, [R1+0x2ab8] ;  /* 0x002ab800014a7983 */ /* 0x000ea80000300a00 */
[----:B------:R3:W-:Y:S04]  /*5fe30*/  STL.64 [R1+0x5010], R6 ;  /* 0x0050100601007387 */ /* 0x0007e80000100a00 */
[----:B------:R-:W2:Y:S01]  /*5fe40*/  LDL.LU.64 R76, [R1+0x20c8] ;  /* 0x0020c800014c7983 */ /* 0x000ea20000300a00 */
[----:B---3--:R-:W-:-:S03]  /*5fe50*/  IMAD.WIDE R6, R4, 0x4, R80 ;  /* 0x0000000404067825 */ /* 0x008fc600078e0250 */
[----:B------:R-:W3:Y:S04]  /*5fe60*/  LDL.LU.64 R80, [R1+0x1700] ;  /* 0x0017000001507983 */ /* 0x000ee80000300a00 */
[----:B------:R1:W-:Y:S01]  /*5fe70*/  STL.64 [R1+0x5018], R6 ;  /* 0x0050180601007387 */ /* 0x0003e20000100a00 */
[----:B----4-:R-:W-:-:S03]  /*5fe80*/  IMAD.WIDE R8, R4, 0x4, R78 ;  /* 0x0000000404087825 */ /* 0x010fc600078e024e */
[----:B------:R-:W4:Y:S04]  /*5fe90*/  LDL.LU.64 R78, [R1+0xed0] ;  /* 0x000ed000014e7983 */ /* 0x000f280000300a00 */
        /* <DEDUP_REMOVED lines=41> */
[----:B-1----:R-:W-:-:S04]  /*60130*/  IMAD.WIDE R6, R4, 0x4, R54 ;  /* 0x0000000404067825 */ /* 0x002fc800078e0236 */
[C---:B--2---:R-:W-:Y:S02]  /*60140*/  IMAD.WIDE R8, R4.reuse, 0x4, R74 ;  /* 0x0000000404087825 */ /* 0x044fe400078e024a */
[----:B------:R-:W2:Y:S04]  /*60150*/  LDL.LU.64 R74, [R1+0x2aa0] ;  /* 0x002aa000014a7983 */ /* 0x000ea80000300a00 */
[----:B------:R1:W-:Y:S04]  /*60160*/  STL.64 [R1+0x5310], R6 ;  /* 0x0053100601007387 */ /* 0x0003e80000100a00 */
[----:B------:R3:W-:Y:S01]  /*60170*/  STL.64 [R1+0x53c0], R8 ;  /* 0x0053c00801007387 */ /* 0x0007e20000100a00 */
[----:B-1----:R-:W-:-:S04]  /*60180*/  IMAD.WIDE R6, R4, 0x4, R76 ;  /* 0x0000000404067825 */ /* 0x002fc800078e024c */
[C---:B---3--:R-:W-:Y:S02]  /*60190*/  IMAD.WIDE R8, R4.reuse, 0x4, R80 ;  /* 0x0000000404087825 */ /* 0x048fe400078e0250 */
[----:B------:R-:W3:Y:S04]  /*601a0*/  LDL.LU.64 R80, [R1+0x20b0] ;  /* 0x0020b00001507983 */ /* 0x000ee80000300a00 */
[----:B------:R4:W-:Y:S04]  /*601b0*/  STL.64 [R1+0x53c8], R6 ;  /* 0x0053c80601007387 */ /* 0x0009e80000100a00 */
[----:B------:R-:W-:Y:S04]  /*601c0*/  STL.64 [R1+0x53d0], R8 ;  /* 0x0053d00801007387 */ /* 0x000fe80000100a00 */
[----:B------:R-:W3:Y:S01]  /*601d0*/  LDL.LU.64 R38, [R1+0x16f0] ;  /* 0x0016f00001267983 */ /* 0x000ee20000300a00 */
[----:B----4-:R-:W-:-:S03]  /*601e0*/  IMAD.WIDE R6, R4, 0x4, R78 ;  /* 0x0000000404067825 */ /* 0x010fc600078e024e */
        /* <DEDUP_REMOVED lines=37> */
[----:B------:R-:W-:Y:S01]  /*60440*/  STL.64 [R1+0x5670], R6 ;  /* 0x0056700601007387 */ /* 0x000fe20000100a00 */
[----:B---3--:R-:W-:-:S03]  /*60450*/  IMAD.WIDE R8, R4, 0x4, R80 ;  /* 0x0000000404087825 */ /* 0x008fc600078e0250 */
[----:B------:R-:W3:Y:S04]  /*60460*/  LDL.LU.64 R80, [R1+0x16c8] ;  /* 0x0016c80001507983 */ /* 0x000ee80000300a00 */
[----:B------:R4:W-:Y:S02]  /*60470*/  STL.64 [R1+0x5678], R8 ;  /* 0x0056780801007387 */ /* 0x0009e40000100a00 */
[C---:B----4-:R-:W-:Y:S02]  /*60480*/  IMAD.WIDE R8, R4.reuse, 0x4, R78 ;  /* 0x0000000404087825 */ /* 0x050fe400078e024e */
[----:B------:R-:W4:Y:S02]  /*60490*/  LDL.LU.64 R78, [R1+0xeb0] ;  /* 0x000eb000014e7983 */ /* 0x000f240000300a00 */
[----:B------:R-:W-:-:S05]  /*604a0*/  IMAD.WIDE R6, R4, 0x4, R38 ;  /* 0x0000000404067825 */ /* 0x000fca00078e0226 */
        /* <DEDUP_REMOVED lines=46> */
[----:B------:R-:W-:Y:S04]  /*60790*/  STL.64 [R1+0x5d18], R8 ;  /* 0x005d180801007387 */ /* 0x000fe80000100a00 */
[----:B------:R-:W2:Y:S01]  /*607a0*/  LDL.LU.64 R38, [R1+0x2070] ;  /* 0x0020700001267983 */ /* 0x000ea20000300a00 */
[----:B---3--:R-:W-:-:S03]  /*607b0*/  IMAD.WIDE R6, R4, 0x4, R80 ;  /* 0x0000000404067825 */ /* 0x008fc600078e0250 */
[----:B------:R-:W3:Y:S04]  /*607c0*/  LDL.LU.64 R80, [R1+0x16b0] ;  /* 0x0016b00001507983 */ /* 0x000ee80000300a00 */
[----:B------:R4:W-:Y:S04]  /*607d0*/  STL.64 [R1+0x5d20], R6 ;  /* 0x005d200601007387 */ /* 0x0009e80000100a00 */
        /* <DEDUP_REMOVED lines=35> */
[----:B------:R1:W-:Y:S01]  /*60a10*/  STL.64 [R1+0x5f78], R6 ;  /* 0x005f780601007387 */ /* 0x0003e20000100a00 */
[----:B--2---:R-:W-:-:S03]  /*60a20*/  IMAD.WIDE R8, R4, 0x4, R74 ;  /* 0x0000000404087825 */ /* 0x004fc600078e024a */
[----:B------:R-:W2:Y:S04]  /*60a30*/  LDL.LU.64 R74, [R1+0x2040] ;  /* 0x00204000014a7983 */ /* 0x000ea80000300a00 */
[----:B------:R3:W-:Y:S01]  /*60a40*/  STL.64 [R1+0x6248], R8 ;  /* 0x0062480801007387 */ /* 0x0007e20000100a00 */
[----:B-1----:R-:W-:-:S04]  /*60a50*/  IMAD.WIDE R6, R4, 0x4, R38 ;  /* 0x0000000404067825 */ /* 0x002fc800078e0226 */
[C---:B---3--:R-:W-:Y:S02]  /*60a60*/  IMAD.WIDE R8, R4.reuse, 0x4, R80 ;  /* 0x0000000404087825 */ /* 0x048fe400078e0250 */
[----:B------:R-:W3:Y:S04]  /*60a70*/  LDL.LU.64 R80, [R1+0x1680] ;  /* 0x0016800001507983 */ /* 0x000ee80000300a00 */
[----:B------:R-:W-:Y:S04]  /*60a80*/  STL.64 [R1+0x6250], R6 ;  /* 0x0062500601007387 */ /* 0x000fe80000100a00 */
[----:B------:R4:W-:Y:S02]  /*60a90*/  STL.64 [R1+0x6258], R8 ;  /* 0x0062580801007387 */ /* 0x0009e40000100a00 */
[----:B----4-:R-:W-:-:S02]  /*60aa0*/  IMAD.WIDE R8, R4, 0x4, R78 ;  /* 0x0000000404087825 */ /* 0x010fc400078e024e */
        /* <DEDUP_REMOVED lines=43> */
[----:B------:R-:W-:Y:S04]  /*60d60*/  STL.64 [R1+0x6330], R8 ;  /* 0x0063300801007387 */ /* 0x000fe80000100a00 */
[----:B------:R-:W4:Y:S04]  /*60d70*/  LDL.LU.64 R38, [R1+0x2a10] ;  /* 0x002a100001267983 */ /* 0x000f280000300a00 */
[----:B------:R-:W4:Y:S01]  /*60d80*/  LDL.LU.64 R76, [R1+0x2020] ;  /* 0x00202000014c7983 */ /* 0x000f220000300a00 */
[----:B--2---:R-:W-:-:S05]  /*60d90*/  IMAD.WIDE R6, R4, 0x4, R74 ;  /* 0x0000000404067825 */ /* 0x004fca00078e024a */
[----:B------:R3:W-:Y:S04]  /*60da0*/  STL.64 [R1+0x6338], R6 ;  /* 0x0063380601007387 */ /* 0x0007e80000100a00 */
        /* <DEDUP_REMOVED lines=8> */
[----:B------:R-:W4:Y:S04]  /*60e30*/  LDL.LU.64 R62, [R1+0x1658] ;  /* 0x00165800013e7983 */ /* 0x000f280000300a00 */
[----:B------:R-:W4:Y:S01]  /*60e40*/  LDL.LU.64 R74, [R1+0xe80] ;  /* 0x000e8000014a7983 */ /* 0x000f220000300a00 */
[----:B-1----:R-:W-:-:S05]  /*60e50*/  IMAD.WIDE R6, R4, 0x4, R70 ;  /* 0x0000000404067825 */ /* 0x002fca00078e0246 */
        /* <DEDUP_REMOVED lines=20> */
[----:B------:R1:W-:Y:S02]  /*60fa0*/  STL.64 [R1+0xa948], R6 ;  /* 0x00a9480601007387 */ /* 0x0003e40000100a00 */
[C---:B-1----:R-:W-:Y:S02]  /*60fb0*/  IMAD.WIDE R6, R4.reuse, 0x4, R246 ;  /* 0x0000000404067825 */ /* 0x042fe400078e02f6 */
[----:B------:R-:W4:Y:S04]  /*60fc0*/  LDL.LU.64 R246, [R1+0x1640] ;  /* 0x0016400001f67983 */ /* 0x000f280000300a00 */
[----:B------:R-:W4:Y:S04]  /*60fd0*/  LDL.LU.64 R54, [R1+0x1018] ;  /* 0x0010180001367983 */ /* 0x000f280000300a00 */
[----:B------:R1:W-:Y:S01]  /*60fe0*/  STL.64 [R1+0xa940], R6 ;  /* 0x00a9400601007387 */ /* 0x0003e20000100a00 */
[----:B------:R-:W-:-:S03]  /*60ff0*/  IMAD.WIDE R8, R4, 0x4, R82 ;  /* 0x0000000404087825 */ /* 0x000fc600078e0252 */
[----:B------:R-:W4:Y:S04]  /*61000*/  LDL.LU.64 R82, [R1+0x29a8] ;  /* 0x0029a80001527983 */ /* 0x000f280000300a00 */
[----:B------:R1:W-:Y:S02]  /*61010*/  STL.64 [R1+0xa938], R8 ;  /* 0x00a9380801007387 */ /* 0x0003e40000100a00 */
[----:B-1----:R-:W-:-:S04]  /*61020*/  IMAD.WIDE R6, R4, 0x4, R38 ;  /* 0x0000000404067825 */ /* 0x002fc800078e0226 */
[C---:B------:R-:W-:Y:S02]  /*61030*/  IMAD.WIDE R8, R4.reuse, 0x4, R76 ;  /* 0x0000000404087825 */ /* 0x040fe400078e024c */
[----:B------:R-:W4:Y:S04]  /*61040*/  LDL.LU.64 R76, [R1+0x1ff8] ;  /* 0x001ff800014c7983 */ /* 0x000f280000300a00 */
[----:B------:R2:W-:Y:S04]  /*61050*/  STL.64 [R1+0xa930], R6 ;  /* 0x00a9300601007387 */ /* 0x0005e80000100a00 */
[----:B------:R3:W-:Y:S01]  /*61060*/  STL.64 [R1+0xa928], R8 ;  /* 0x00a9280801007387 */ /* 0x0007e20000100a00 */
[----:B--2---:R-:W-:-:S04]  /*61070*/  IMAD.WIDE R6, R4, 0x4, R40 ;  /* 0x0000000404067825 */ /* 0x004fc800078e0228 */
[C---:B---3--:R-:W-:Y:S02]  /*61080*/  IMAD.WIDE R8, R4.reuse, 0x4, R80 ;  /* 0x0000000404087825 */ /* 0x048fe400078e0250 */
[----:B------:R-:W2:Y:S04]  /*61090*/  LDL.LU.64 R80, [R1+0x1638] ;  /* 0x0016380001507983 */ /* 0x000ea80000300a00 */
[----:B------:R-:W-:Y:S04]  /*610a0*/  STL.64 [R1+0xa920], R6 ;  /* 0x00a9200601007387 */ /* 0x000fe80000100a00 */
[----:B------:R4:W-:Y:S02]  /*610b0*/  STL.64 [R1+0xa918], R8 ;  /* 0x00a9180801007387 */ /* 0x0009e40000100a00 */
[----:B----4-:R-:W-:-:S02]  /*610c0*/  IMAD.WIDE R8, R4, 0x4, R78 ;  /* 0x0000000404087825 */ /* 0x010fc400078e024e */
[----:B------:R-:W3:Y:S02]  /*610d0*/  LDL.LU.64 R78, [R1+0xe70] ;  /* 0x000e7000014e7983 */ /* 0x000ee40000300a00 */
[----:B------:R-:W-:-:S05]  /*610e0*/  IMAD.WIDE R6, R4, 0x4, R42 ;  /* 0x0000000404067825 */ /* 0x000fca00078e022a */
[----:B------:R1:W-:Y:S04]  /*610f0*/  STL.64 [R1+0xa910], R6 ;  /* 0x00a9100601007387 */ /* 0x0003e80000100a00 */
[----:B------:R4:W-:Y:S01]  /*61100*/  STL.64 [R1+0xa908], R8 ;  /* 0x00a9080801007387 */ /* 0x0009e20000100a00 */
[----:B-1----:R-:W-:-:S04]  /*61110*/  IMAD.WIDE R6, R4, 0x4, R62 ;  /* 0x0000000404067825 */ /* 0x002fc800078e023e */
[C---:B----4-:R-:W-:Y:S02]  /*61120*/  IMAD.WIDE R8, R4.reuse, 0x4, R74 ;  /* 0x0000000404087825 */ /* 0x050fe400078e024a */
        /* <DEDUP_REMOVED lines=23> */
[----:B-1----:R-:W-:-:S03]  /*612a0*/  IMAD.WIDE R6, R4, 0x4, R64 ;  /* 0x0000000404067825 */ /* 0x002fc600078e0240 */
[----:B------:R-:W4:Y:S01]  /*612b0*/  LDL.LU.64 R64, [R1+0x1fe8] ;  /* 0x001fe80001407983 */ /* 0x000f220000300a00 */
[----:B------:R-:W-:-:S03]  /*612c0*/  IMAD.WIDE R250, R4, 0x4, R250 ;  /* 0x0000000404fa7825 */ /* 0x000fc600078e02fa */
[----:B------:R1:W-:Y:S01]  /*612d0*/  STL.64 [R1+0xa8b0], R6 ;  /* 0x00a8b00601007387 */ /* 0x0003e20000100a00 */
[----:B------:R-:W-:-:S04]  /*612e0*/  IMAD.WIDE R246, R4, 0x4, R246 ;  /* 0x0000000404f67825 */ /* 0x000fc800078e02f6 */
[C---:B------:R-:W-:Y:S02]  /*612f0*/  IMAD.WIDE R238, R4.reuse, 0x4, R54 ;  /* 0x0000000404ee7825 */ /* 0x040fe400078e0236 */
[----:B------:R-:W4:Y:S02]  /*61300*/  LDL.LU.64 R54, [R1+0x1628] ;  /* 0x0016280001367983 */ /* 0x000f240000300a00 */
[C---:B------:R-:W-:Y:S02]  /*61310*/  IMAD.WIDE R236, R4.reuse, 0x4, R82 ;  /* 0x0000000404ec7825 */ /* 0x040fe400078e0252 */
[----:B------:R-:W4:Y:S04]  /*61320*/  LDL.LU.64 R82, [R1+0xe68] ;  /* 0x000e680001527983 */ /* 0x000f280000300a00 */
[----:B------:R-:W-:Y:S01]  /*61330*/  STL.64 [R1+0xa8a8], R250 ;  /* 0x00a8a8fa01007387 */ /* 0x000fe20000100a00 */
[----:B------:R-:W-:-:S03]  /*61340*/  IMAD.WIDE R234, R4, 0x4, R76 ;  /* 0x0000000404ea7825 */ /* 0x000fc600078e024c */
[----:B------:R-:W4:Y:S04]  /*61350*/  LDL.LU.64 R76, [R1+0x2990] ;  /* 0x00299000014c7983 */ /* 0x000f280000300a00 */
[----:B------:R-:W-:Y:S01]  /*61360*/  STL.64 [R1+0xa8a0], R246 ;  /* 0x00a8a0f601007387 */ /* 0x000fe20000100a00 */
[----:B--2---:R-:W-:-:S03]  /*61370*/  IMAD.WIDE R232, R4, 0x4, R80 ;  /* 0x0000000404e87825 */ /* 0x004fc600078e0250 */
[----:B------:R-:W2:Y:S04]  /*61380*/  LDL.LU.64 R80, [R1+0x1fe0] ;  /* 0x001fe00001507983 */ /* 0x000ea80000300a00 */
[----:B------:R-:W-:Y:S01]  /*61390*/  STL.64 [R1+0xa898], R238 ;  /* 0x00a898ee01007387 */ /* 0x000fe20000100a00 */
[----:B---3--:R-:W-:-:S03]  /*613a0*/  IMAD.WIDE R230, R4, 0x4, R78 ;  /* 0x0000000404e67825 */ /* 0x008fc600078e024e */
[----:B------:R-:W3:Y:S04]  /*613b0*/  LDL.LU.64 R78, [R1+0x1620] ;  /* 0x00162000014e7983 */ /* 0x000ee80000300a00 */
[----:B------:R-:W-:Y:S01]  /*613c0*/  STL.64 [R1+0xa890], R236 ;  /* 0x00a890ec01007387 */ /* 0x000fe20000100a00 */
[----:B----4-:R-:W-:-:S03]  /*613d0*/  IMAD.WIDE R228, R4, 0x4, R74 ;  /* 0x0000000404e47825 */ /* 0x010fc600078e024a */
[----:B------:R-:W4:Y:S04]  /*613e0*/  LDL.LU.64 R74, [R1+0x1028] ;  /* 0x00102800014a7983 */ /* 0x000f280000300a00 */
[----:B------:R-:W-:Y:S01]  /*613f0*/  STL.64 [R1+0xa888], R234 ;  /* 0x00a888ea01007387 */ /* 0x000fe20000100a00 */
[----:B------:R-:W-:-:S03]  /*61400*/  IMAD.WIDE R226, R4, 0x4, R70 ;  /* 0x0000000404e27825 */ /* 0x000fc600078e0246 */
        /* <DEDUP_REMOVED lines=184> */
[----:B------:R-:W-:Y:S04]  /*61f90*/  STL.64 [R1+0xa698], R110 ;  /* 0x00a6986e01007387 */ /* 0x000fe80000100a00 */
[----:B------:R-:W-:Y:S01]  /*61fa0*/  STL.64 [R1+0xa690], R108 ;  /* 0x00a6906c01007387 */ /* 0x000fe20000100a00 */
[----:B------:R-:W-:-:S04]  /*61fb0*/  IMAD.WIDE R102, R4, 0x4, R76 ;  /* 0x0000000404667825 */ /* 0x000fc800078e024c */
[C---:B--2---:R-:W-:Y:S02]  /*61fc0*/  IMAD.WIDE R100, R4.reuse, 0x4, R80 ;  /* 0x0000000404647825 */ /* 0x044fe400078e0250 */
[----:B------:R-:W2:Y:S04]  /*61fd0*/  LDL.LU.64 R80, [R1+0x17e8] ;  /* 0x0017e80001507983 */ /* 0x000ea80000300a00 */
[----:B------:R-:W-:Y:S01]  /*61fe0*/  STL.64 [R1+0xa688], R106 ;  /* 0x00a6886a01007387 */ /* 0x000fe20000100a00 */
[----:B---3--:R-:W-:-:S03]  /*61ff0*/  IMAD.WIDE R98, R4, 0x4, R78 ;  /* 0x0000000404627825 */ /* 0x008fc600078e024e */
[----:B------:R-:W3:Y:S04]  /*62000*/  LDL.LU.64 R78, [R1+0x1068] ;  /* 0x00106800014e7983 */ /* 0x000ee80000300a00 */
[----:B------:R-:W-:Y:S04]  /*62010*/  STL.64 [R1+0xa680], R104 ;  /* 0x00a6806801007387 */ /* 0x000fe80000100a00 */
[----:B------:R-:W3:Y:S04]  /*62020*/  LDL.LU.64 R76, [R1+0x2908] ;  /* 0x00290800014c7983 */ /* 0x000ee80000300a00 */
[----:B------:R-:W-:Y:S01]  /*62030*/  STL.64 [R1+0xa678], R102 ;  /* 0x00a6786601007387 */ /* 0x000fe20000100a00 */
[----:B----4-:R-:W-:-:S03]  /*62040*/  IMAD.WIDE R96, R4, 0x4, R74 ;  /* 0x0000000404607825 */ /* 0x010fc600078e024a */
[----:B------:R-:W4:Y:S04]  /*62050*/  LDL.LU.64 R74, [R1+0x1f58] ;  /* 0x001f5800014a7983 */ /* 0x000f280000300a00 */
[----:B------:R-:W-:Y:S01]  /*62060*/  STL.64 [R1+0xa670], R100 ;  /* 0x00a6706401007387 */ /* 0x000fe20000100a00 */
[----:B------:R-:W-:-:S04]  /*62070*/  IMAD.WIDE R94, R4, 0x4, R70 ;  /* 0x00000004045e7825 */ /* 0x000fc800078e0246 */
[C---:B------:R-:W-:Y:S02]  /*62080*/  IMAD.WIDE R92, R4.reuse, 0x4, R72 ;  /* 0x00000004045c7825 */ /* 0x040fe400078e0248 */
[----:B------:R-:W4:Y:S04]  /*62090*/  LDL.LU.64 R72, [R1+0x15a8] ;  /* 0x0015a80001487983 */ /* 0x000f280000300a00 */
        /* <DEDUP_REMOVED lines=11> */
[----:B------:R-:W4:Y:S04]  /*62150*/  LDL.LU.64 R62, [R1+0x1070] ;  /* 0x00107000013e7983 */ /* 0x000f280000300a00 */
[----:B------:R-:W-:Y:S04]  /*62160*/  STL.64 [R1+0xa648], R90 ;  /* 0x00a6485a01007387 */ /* 0x000fe80000100a00 */
[----:B------:R-:W4:Y:S04]  /*62170*/  LDL.LU.64 R60, [R1+0x28f8] ;  /* 0x0028f800013c7983 */ /* 0x000f280000300a00 */
[----:B------:R-:W4:Y:S04]  /*62180*/  LDL.LU.64 R58, [R1+0x1f48] ;  /* 0x001f4800013a7983 */ /* 0x000f280000300a00 */
[----:B------:R-:W-:Y:S01]  /*62190*/  STL.64 [R1+0xa640], R88 ;  /* 0x00a6405801007387 */ /* 0x000fe20000100a00 */
[----:B------:R-:W-:-:S03]  /*621a0*/  IMAD.WIDE R84, R4, 0x4, R54 ;  /* 0x0000000404547825 */ /* 0x000fc600078e0236 */
[----:B------:R-:W4:Y:S04]  /*621b0*/  LDL.LU.64 R56, [R1+0x1598] ;  /* 0x0015980001387983 */ /* 0x000f280000300a00 */
[----:B------:R-:W-:Y:S04]  /*621c0*/  STL.64 [R1+0xa638], R86 ;  /* 0x00a6385601007387 */ /* 0x000fe80000100a00 */
[----:B------:R-:W4:Y:S04]  /*621d0*/  LDL.LU.64 R54, [R1+0xe18] ;  /* 0x000e180001367983 */ /* 0x000f280000300a00 */
[----:B------:R-:W-:Y:S04]  /*621e0*/  STL.64 [R1+0xa630], R84 ;  /* 0x00a6305401007387 */ /* 0x000fe80000100a00 */
[----:B------:R-:W4:Y:S01]  /*621f0*/  LDL.LU.64 R52, [R1+0x28f0] ;  /* 0x0028f00001347983 */ /* 0x000f220000300a00 */
[----:B------:R-:W-:-:S05]  /*62200*/  IMAD.WIDE R82, R4, 0x4, R82 ;  /* 0x0000000404527825 */ /* 0x000fca00078e0252 */
[----:B------:R-:W-:Y:S04]  /*62210*/  STL.64 [R1+0xa628], R82 ;  /* 0x00a6285201007387 */ /* 0x000fe80000100a00 */
[----:B------:R-:W4:Y:S01]  /*62220*/  LDL.LU.64 R50, [R1+0x1f40] ;  /* 0x001f400001327983 */ /* 0x000f220000300a00 */
[----:B--2---:R-:W-:-:S05]  /*62230*/  IMAD.WIDE R80, R4, 0x4, R80 ;  /* 0x0000000404507825 */ /* 0x004fca00078e0250 */
[----:B------:R-:W-:Y:S01]  /*62240*/  STL.64 [R1+0xa620], R80 ;  /* 0x00a6205001007387 */ /* 0x000fe20000100a00 */
[----:B---3--:R-:W-:-:S05]  /*62250*/  IMAD.WIDE R78, R4, 0x4, R78 ;  /* 0x00000004044e7825 */ /* 0x008fca00078e024e */
[----:B------:R-:W-:Y:S01]  /*62260*/  STL.64 [R1+0xa618], R78 ;  /* 0x00a6184e01007387 */ /* 0x000fe20000100a00 */
[----:B------:R-:W-:-:S03]  /*62270*/  IMAD.WIDE R76, R4, 0x4, R76 ;  /* 0x00000004044c7825 */ /* 0x000fc600078e024c */
[----:B------:R-:W2:Y:S04]  /*62280*/  LDL.LU.64 R48, [R1+0x1590] ;  /* 0x0015900001307983 */ /* 0x000ea80000300a00 */
[----:B------:R-:W-:Y:S04]  /*62290*/  STL.64 [R1+0xa610], R76 ;  /* 0x00a6104c01007387 */ /* 0x000fe80000100a00 */
[----:B------:R-:W3:Y:S01]  /*622a0*/  LDL.LU.64 R46, [R1+0x1078] ;  /* 0x00107800012e7983 */ /* 0x000ee20000300a00 */
[----:B----4-:R-:W-:-:S05]  /*622b0*/  IMAD.WIDE R74, R4, 0x4, R74 ;  /* 0x00000004044a7825 */ /* 0x010fca00078e024a */
[----:B------:R-:W-:Y:S01]  /*622c0*/  STL.64 [R1+0xa608], R74 ;  /* 0x00a6084a01007387 */ /* 0x000fe20000100a00 */
[----:B------:R-:W-:-:S04]  /*622d0*/  IMAD.WIDE R72, R4, 0x4, R72 ;  /* 0x0000000404487825 */ /* 0x000fc800078e0248 */
[C---:B------:R-:W-:Y:S01]  /*622e0*/  IMAD.WIDE R70, R4.reuse, 0x4, R70 ;  /* 0x0000000404467825 */ /* 0x040fe200078e0246 */
[----:B------:R-:W-:Y:S04]  /*622f0*/  STL.64 [R1+0xa600], R72 ;  /* 0x00a6004801007387 */ /* 0x000fe80000100a00 */
[----:B------:R-:W4:Y:S04]  /*62300*/  LDL.LU.64 R44, [R1+0x28e8] ;  /* 0x0028e800012c7983 */ /* 0x000f280000300a00 */
[----:B------:R-:W-:Y:S04]  /*62310*/  STL.64 [R1+0xa5f8], R70 ;  /* 0x00a5f84601007387 */ /* 0x000fe80000100a00 */
[----:B------:R-:W4:Y:S01]  /*62320*/  LDL.LU.64 R42, [R1+0x1f38] ;  /* 0x001f3800012a7983 */ /* 0x000f220000300a00 */
[----:B------:R-:W-:-:S05]  /*62330*/  IMAD.WIDE R68, R4, 0x4, R68 ;  /* 0x0000000404447825 */ /* 0x000fca00078e0244 */
[----:B------:R-:W-:Y:S01]  /*62340*/  STL.64 [R1+0xa5f0], R68 ;  /* 0x00a5f04401007387 */ /* 0x000fe20000100a00 */
[----:B------:R-:W-:-:S05]  /*62350*/  IMAD.WIDE R66, R4, 0x4, R66 ;  /* 0x0000000404427825 */ /* 0x000fca00078e0242 */
[----:B------:R-:W-:Y:S04]  /*62360*/  STL.64 [R1+0xa5e8], R66 ;  /* 0x00a5e84201007387 */ /* 0x000fe80000100a00 */
[----:B------:R-:W4:Y:S01]  /*62370*/  LDL.LU.64 R40, [R1+0x1588] ;  /* 0x0015880001287983 */ /* 0x000f220000300a00 */
[----:B------:R-:W-:-:S05]  /*62380*/  IMAD.WIDE R64, R4, 0x4, R64 ;  /* 0x0000000404407825 */ /* 0x000fca00078e0240 */
[----:B------:R-:W-:Y:S01]  /*62390*/  STL.64 [R1+0xa5e0], R64 ;  /* 0x00a5e04001007387 */ /* 0x000fe20000100a00 */
[----:B------:R-:W-:-:S03]  /*623a0*/  IMAD.WIDE R62, R4, 0x4, R62 ;  /* 0x00000004043e7825 */ /* 0x000fc600078e023e */
[----:B------:R-:W4:Y:S01]  /*623b0*/  LDL.LU.64 R38, [R1+0xe10] ;  /* 0x000e100001267983 */ /* 0x000f220000300a00 */
[----:B------:R-:W-:-:S03]  /*623c0*/  IMAD.WIDE R60, R4, 0x4, R60 ;  /* 0x00000004043c7825 */ /* 0x000fc600078e023c */
[----:B------:R-:W-:Y:S01]  /*623d0*/  STL.64 [R1+0xa5d8], R62 ;  /* 0x00a5d83e01007387 */ /* 0x000fe20000100a00 */
[----:B------:R-:W-:-:S03]  /*623e0*/  IMAD.WIDE R58, R4, 0x4, R58 ;  /* 0x00000004043a7825 */ /* 0x000fc600078e023a */
[----:B------:R-:W-:Y:S04]  /*623f0*/  STL.64 [R1+0xa5d0], R60 ;  /* 0x00a5d03c01007387 */ /* 0x000fe80000100a00 */
[----:B------:R-:W4:Y:S01]  /*62400*/  LDL.LU.64 R36, [R1+0x28e0] ;  /* 0x0028e00001247983 */ /* 0x000f220000300a00 */
[----:B------:R-:W-:-:S03]  /*62410*/  IMAD.WIDE R56, R4, 0x4, R56 ;  /* 0x0000000404387825 */ /* 0x000fc600078e0238 */
[----:B------:R-:W4:Y:S04]  /*62420*/  LDL.LU.64 R34, [R1+0x1f30] ;  /* 0x001f300001227983 */ /* 0x000f280000300a00 */
[----:B------:R-:W-:Y:S01]  /*62430*/  STL.64 [R1+0xa5c8], R58 ;  /* 0x00a5c83a01007387 */ /* 0x000fe20000100a00 */
[----:B------:R-:W-:-:S03]  /*62440*/  IMAD.WIDE R54, R4, 0x4, R54 ;  /* 0x0000000404367825 */ /* 0x000fc600078e0236 */
[----:B------:R-:W4:Y:S04]  /*62450*/  LDL.LU.64 R32, [R1+0x1580] ;  /* 0x0015800001207983 */ /* 0x000f280000300a00 */
[----:B------:R-:W4:Y:S01]  /*62460*/  LDL.LU.64 R30, [R1+0x1080] ;  /* 0x00108000011e7983 */ /* 0x000f220000300a00 */
[----:B------:R-:W-:-:S03]  /*62470*/  IMAD.WIDE R52, R4, 0x4, R52 ;  /* 0x0000000404347825 */ /* 0x000fc600078e0234 */
[----:B------:R-:W-:Y:S04]  /*62480*/  STL.64 [R1+0xa5c0], R56 ;  /* 0x00a5c03801007387 */ /* 0x000fe80000100a00 */
[----:B------:R-:W4:Y:S04]  /*62490*/  LDL.LU.64 R28, [R1+0x28d8] ;  /* 0x0028d800011c7983 */ /* 0x000f280000300a00 */
[----:B------:R-:W4:Y:S01]  /*624a0*/  LDL.LU.64 R26, [R1+0x1f28] ;  /* 0x001f2800011a7983 */ /* 0x000f220000300a00 */
[----:B------:R-:W-:-:S03]  /*624b0*/  IMAD.WIDE R50, R4, 0x4, R50 ;  /* 0x0000000404327825 */ /* 0x000fc600078e0232 */
[----:B------:R-:W-:Y:S04]  /*624c0*/  STL.64 [R1+0xa5b8], R54 ;  /* 0x00a5b83601007387 */ /* 0x000fe80000100a00 */
[----:B------:R-:W4:Y:S04]  /*624d0*/  LDL.LU.64 R24, [R1+0x1578] ;  /* 0x0015780001187983 */ /* 0x000f280000300a00 */
[----:B------:R-:W4:Y:S04]  /*624e0*/  LDL.LU.64 R22, [R1+0xe08] ;  /* 0x000e080001167983 */ /* 0x000f280000300a00 */
[----:B------:R-:W-:Y:S04]  /*624f0*/  STL.64 [R1+0xa5b0], R52 ;  /* 0x00a5b03401007387 */ /* 0x000fe80000100a00 */
[----:B------:R-:W4:Y:S04]  /*62500*/  LDL.LU.64 R20, [R1+0x28d0] ;  /* 0x0028d00001147983 */ /* 0x000f280000300a00 */
[----:B------:R-:W4:Y:S04]  /*62510*/  LDL.LU.64 R18, [R1+0x1f20] ;  /* 0x001f200001127983 */ /* 0x000f280000300a00 */
[----:B------:R-:W-:Y:S04]  /*62520*/  STL.64 [R1+0xa5a8], R50 ;  /* 0x00a5a83201007387 */ /* 0x000fe80000100a00 */
[----:B------:R-:W4:Y:S04]  /*62530*/  LDL.LU.64 R16, [R1+0x1570] ;  /* 0x0015700001107983 */ /* 0x000f280000300a00 */
[----:B------:R-:W4:Y:S01]  /*62540*/  LDL.LU.64 R14, [R1+0x1088] ;  /* 0x00108800010e7983 */ /* 0x000f220000300a00 */
[----:B--2---:R-:W-:-:S05]  /*62550*/  IMAD.WIDE R48, R4, 0x4, R48 ;  /* 0x0000000404307825 */ /* 0x004fca00078e0230 */
[----:B------:R-:W-:Y:S01]  /*62560*/  STL.64 [R1+0xa5a0], R48 ;  /* 0x00a5a03001007387 */ /* 0x000fe20000100a00 */
[----:B---3--:R-:W-:-:S03]  /*62570*/  IMAD.WIDE R46, R4, 0x4, R46 ;  /* 0x00000004042e7825 */ /* 0x008fc600078e022e */
[----:B------:R-:W2:Y:S04]  /*62580*/  LDL.LU.64 R12, [R1+0x28c0] ;  /* 0x0028c000010c7983 */ /* 0x000ea80000300a00 */
[----:B------:R-:W3:Y:S04]  /*62590*/  LDL.LU.64 R10, [R1+0x1f18] ;  /* 0x001f1800010a7983 */ /* 0x000ee80000300a00 */
[----:B------:R-:W-:Y:S04]  /*625a0*/  STL.64 [R1+0xa598], R46 ;  /* 0x00a5982e01007387 */ /* 0x000fe80000100a00 */
[----:B------:R-:W3:Y:S04]  /*625b0*/  LDL.LU.64 R8, [R1+0x1568] ;  /* 0x0015680001087983 */ /* 0x000ee80000300a00 */
[----:B-1----:R-:W3:Y:S01]  /*625c0*/  LDL.LU.64 R6, [R1+0xe00] ;  /* 0x000e000001067983 */ /* 0x002ee20000300a00 */
[----:B----4-:R-:W-:-:S04]  /*625d0*/  IMAD.WIDE R44, R4, 0x4, R44 ;  /* 0x00000004042c7825 */ /* 0x010fc800078e022c */
[C---:B------:R-:W-:Y:S01]  /*625e0*/  IMAD.WIDE R42, R4.reuse, 0x4, R42 ;  /* 0x00000004042a7825 */ /* 0x040fe200078e022a */
[----:B------:R-:W-:Y:S04]  /*625f0*/  STL.64 [R1+0xa590], R44 ;  /* 0x00a5902c01007387 */ /* 0x000fe80000100a00 */
[----:B------:R-:W-:Y:S01]  /*62600*/  STL.64 [R1+0xa588], R42 ;  /* 0x00a5882a01007387 */ /* 0x000fe20000100a00 */
[----:B------:R-:W-:-:S05]  /*62610*/  IMAD.WIDE R40, R4, 0x4, R40 ;  /* 0x0000000404287825 */ /* 0x000fca00078e0228 */
[----:B------:R-:W-:Y:S01]  /*62620*/  STL.64 [R1+0xa580], R40 ;  /* 0x00a5802801007387 */ /* 0x000fe20000100a00 */
[----:B------:R-:W-:-:S05]  /*62630*/  IMAD.WIDE R38, R4, 0x4, R38 ;  /* 0x0000000404267825 */ /* 0x000fca00078e0226 */
[----:B------:R-:W-:Y:S01]  /*62640*/  STL.64 [R1+0xa578], R38 ;  /* 0x00a5782601007387 */ /* 0x000fe20000100a00 */
[----:B------:R-:W-:-:S04]  /*62650*/  IMAD.WIDE R36, R4, 0x4, R36 ;  /* 0x0000000404247825 */ /* 0x000fc800078e0224 */
[C---:B------:R-:W-:Y:S01]  /*62660*/  IMAD.WIDE R34, R4.reuse, 0x4, R34 ;  /* 0x0000000404227825 */ /* 0x040fe200078e0222 */
[----:B------:R-:W-:Y:S03]  /*62670*/  STL.64 [R1+0xa570], R36 ;  /* 0x00a5702401007387 */ /* 0x000fe60000100a00 */
        /* <DEDUP_REMOVED lines=19> */
[----:B------:R-:W-:Y:S04]  /*627b0*/  STL.64 [R1+0xa520], R16 ;  /* 0x00a5201001007387 */ /* 0x000fe80000100a00 */
[----:B------:R-:W-:Y:S01]  /*627c0*/  STL.64 [R1+0xa518], R14 ;  /* 0x00a5180e01007387 */ /* 0x000fe20000100a00 */
[----:B--2---:R-:W-:-:S04]  /*627d0*/  IMAD.WIDE R12, R4, 0x4, R12 ;  /* 0x00000004040c7825 */ /* 0x004fc800078e020c */
[C---:B---3--:R-:W-:Y:S01]  /*627e0*/  IMAD.WIDE R10, R4.reuse, 0x4, R10 ;  /* 0x00000004040a7825 */ /* 0x048fe200078e020a */
[----:B------:R-:W-:Y:S03]  /*627f0*/  STL.64 [R1+0xa510], R12 ;  /* 0x00a5100c01007387 */ /* 0x000fe60000100a00 */
[----:B------:R-:W-:-:S04]  /*62800*/  IMAD.WIDE R8, R4, 0x4, R8 ;  /* 0x0000000404087825 */ /* 0x000fc800078e0208 */
[----:B------:R-:W-:-:S05]  /*62810*/  IMAD.WIDE R6, R4, 0x4, R6 ;  /* 0x0000000404067825 */ /* 0x000fca00078e0206 */
[----:B------:R-:W-:Y:S04]  /*62820*/  STL.64 [R1+0xa4f8], R6 ;  /* 0x00a4f80601007387 */ /* 0x000fe80000100a00 */
[----:B------:R-:W-:Y:S04]  /*62830*/  STL.64 [R1+0xa508], R10 ;  /* 0x00a5080a01007387 */ /* 0x000fe80000100a00 */
[----:B------:R-:W-:Y:S04]  /*62840*/  STL.64 [R1+0xa500], R8 ;  /* 0x00a5000801007387 */ /* 0x000fe80000100a00 */
[----:B------:R1:W-:Y:S04]  /*62850*/  STL.64 [R1+0xb348], R54 ;  /* 0x00b3483601007387 */ /* 0x0003e80000100a00 */
[----:B------:R-:W0:Y:S04]  /*62860*/  LDGDEPBAR ;  /* 0x00000000000079af */ /* 0x000e280000000000 */
[----:B-1----:R-:W2:Y:S04]  /*62870*/  LDL.64 R54, [R1+0x4cd8] ;  /* 0x004cd80001367983 */ /* 0x002ea80000100a00 */
[----:B------:R1:W-:Y:S04]  /*62880*/  STL.64 [R1+0xb340], R52 ;  /* 0x00b3403401007387 */ /* 0x0003e80000100a00 */
[----:B-1----:R-:W3:Y:S04]  /*62890*/  LDL.64 R52, [R1+0x4c38] ;  /* 0x004c380001347983 */ /* 0x002ee80000100a00 */
[----:B------:R1:W-:Y:S04]  /*628a0*/  STL.64 [R1+0xb338], R50 ;  /* 0x00b3383201007387 */ /* 0x0003e80000100a00 */
[----:B-1----:R-:W4:Y:S04]  /*628b0*/  LDL.64 R50, [R1+0x4c30] ;  /* 0x004c300001327983 */ /* 0x002f280000100a00 */
        /* <DEDUP_REMOVED lines=20> */
[----:B------:R-:W-:Y:S04]  /*62a00*/  STL.64 [R1+0xb2e0], R28 ;  /* 0x00b2e01c01007387 */ /* 0x000fe80000100a00 */
        /* <DEDUP_REMOVED lines=11> */
[----:B------:R-:W-:Y:S04]  /*62ac0*/  STL [R1+0xb280], R4 ;  /* 0x00b2800401007387 */ /* 0x000fe80000100800 */
[----:B------:R-:W-:Y:S04]  /*62ad0*/  STL.64 [R1+0xb278], R240 ;  /* 0x00b278f001007387 */ /* 0x000fe80000100a00 */
[----:B------:R-:W-:Y:S04]  /*62ae0*/  STL.64 [R1+0xb178], R2 ;  /* 0x00b1780201007387 */ /* 0x000fe80000100a00 */
[----:B------:R1:W-:Y:S04]  /*62af0*/  STL.64 [R1+0xaf18], R242 ;  /* 0x00af18f201007387 */ /* 0x0003e80000100a00 */
[----:B------:R1:W-:Y:S04]  /*62b00*/  STL [R1+0xaf14], R248 ;  /* 0x00af14f801007387 */ /* 0x0003e80000100800 */
[----:B------:R1:W-:Y:S04]  /*62b10*/  STL [R1+0xab4c], R245 ;  /* 0x00ab4cf501007387 */ /* 0x0003e80000100800 */
[----:B-1----:R-:W3:Y:S04]  /*62b20*/  LDL.64 R242, [R1+0x4cf0] ;  /* 0x004cf00001f27983 */ /* 0x002ee80000100a00 */
        /* <DEDUP_REMOVED lines=18> */
[----:B------:R-:W-:Y:S04]  /*62c50*/  LDGSTS.E [R0+0x40080], desc[UR40][R32.64], P4 ;  /* 0x4008000020007fae */ /* 0x000fe8000a1a1028 */
[----:B------:R-:W-:Y:S04]  /*62c60*/  LDGSTS.E [R0+0x40100], desc[UR40][R34.64], P6 ;  /* 0x4010000022007fae */ /* 0x000fe8000b1a1028 */
[----:B------:R-:W2:Y:S04]  /*62c70*/  LDL.64 R30, [R1+0x50f0] ;  /* 0x0050f000011e7983 */ /* 0x000ea80000100a00 */
[----:B------:R-:W2:Y:S04]  /*62c80*/  LDL.64 R32, [R1+0x51c8] ;  /* 0x0051c80001207983 */ /* 0x000ea80000100a00 */
[----:B------:R-:W-:Y:S04]  /*62c90*/  LDGSTS.E [R0+0x40180], desc[UR40][R36.64], P2 ;  /* 0x4018000024007fae */ /* 0x000fe800091a1028 */
        /* <DEDUP_REMOVED lines=13> */
[----:B----4-:R-:W-:Y:S04]  /*62d70*/  LDGSTS.E [R0+0x42100], desc[UR40][R50.64], P6 ;  /* 0x4210000032007fae */ /* 0x010fe8000b1a1028 */
[----:B------:R-:W4:Y:S04]  /*62d80*/  LDL.64 R48, [R1+0x52f8] ;  /* 0x0052f80001307983 */ /* 0x000f280000100a00 */
[----:B---3--:R-:W-:Y:S04]  /*62d90*/  LDGSTS.E [R0+0x42180], desc[UR40][R52.64], P2 ;  /* 0x4218000034007fae */ /* 0x008fe800091a1028 */
[----:B------:R-:W3:Y:S04]  /*62da0*/  LDL.64 R50, [R1+0x5300] ;  /* 0x0053000001327983 */ /* 0x000ee80000100a00 */
[----:B------:R-:W-:Y:S04]  /*62db0*/  LDGSTS.E [R0+0x43000], desc[UR40][R54.64], P5 ;  /* 0x4300000036007fae */ /* 0x000fe8000a9a1028 */
        /* <DEDUP_REMOVED lines=37> */
[----:B------:R-:W3:Y:S04]  /*63010*/  LDL.64 R28, [R1+0x59d8] ;  /* 0x0059d800011c7983 */ /* 0x000ee80000100a00 */
[----:B--2---:R-:W-:Y:S04]  /*63020*/  LDGSTS.E [R0+0x47180], desc[UR40][R30.64], P2 ;  /* 0x471800001e007fae */ /* 0x004fe800091a1028 */
        /* <DEDUP_REMOVED lines=148> */
[----:B------:R-:W2:Y:S04]  /*63970*/  LDL.64 R54, [R1+0x6320] ;  /* 0x0063200001367983 */ /* 0x000ea80000100a00 */
[----:B--2---:R-:W-:Y:S04]  /*63980*/  LDGSTS.E [R0+0x5a100], desc[UR40][R54.64], P6 ;  /* 0x5a10000036007fae */ /* 0x004fe8000b1a1028 */
[----:B------:R-:W-:Y:S04]  /*63990*/  LDGSTS.E [R0+0x5a180], desc[UR40][R52.64], P2 ;  /* 0x5a18000034007fae */ /* 0x000fe800091a1028 */
[----:B------:R-:W-:Y:S04]  /*639a0*/  LDGSTS.E [R0+0x5b000], desc[UR40][R50.64], P5 ;  /* 0x5b00000032007fae */ /* 0x000fe8000a9a1028 */
[----:B------:R-:W2:Y:S04]  /*639b0*/  LDL.LU.64 R54, [R1+0xb348] ;  /* 0x00b3480001367983 */ /* 0x000ea80000300a00 */
[----:B------:R-:W2:Y:S04]  /*639c0*/  LDL.LU.64 R52, [R1+0xb340] ;  /* 0x00b3400001347983 */ /* 0x000ea80000300a00 */
[----:B------:R-:W-:Y:S04]  /*639d0*/  LDGSTS.E [R0+0x5b080], desc[UR40][R48.64], P4 ;  /* 0x5b08000030007fae */ /* 0x000fe8000a1a1028 */
[----:B------:R-:W-:Y:S04]  /*639e0*/  LDGSTS.E [R0+0x5b100], desc[UR40][R46.64], P6 ;  /* 0x5b1000002e007fae */ /* 0x000fe8000b1a1028 */
[----:B---3--:R-:W-:Y:S04]  /*639f0*/  LDGSTS.E [R0+0x5b180], desc[UR40][R44.64], P2 ;  /* 0x5b1800002c007fae */ /* 0x008fe800091a1028 */
        /* <DEDUP_REMOVED lines=24> */
[----:B------:R1:W-:Y:S04]  /*63b80*/  LDGSTS.E [R0+0x62000], desc[UR40][R2.64], P5 ;  /* 0x6200000002007fae */ /* 0x0003e8000a9a1028 */
        /* <DEDUP_REMOVED lines=68> */
[----:B------:R-:W3:Y:S04]  /*63fd0*/  LDL.LU.64 R50, [R1+0xb338] ;  /* 0x00b3380001327983 */ /* 0x000ee80000300a00 */
[----:B------:R-:W-:Y:S04]  /*63fe0*/  LDGSTS.E [R0+0x73080], desc[UR40][R106.64], P4 ;  /* 0x730800006a007fae */ /* 0x000fe8000a1a1028 */
[----:B------:R-:W4:Y:S04]  /*63ff0*/  LDL.LU.64 R48, [R1+0xb330] ;  /* 0x00b3300001307983 */ /* 0x000f280000300a00 */
        /* <DEDUP_REMOVED lines=43> */
[----:B------:R-:W1:Y:S04]  /*642b0*/  LDL.LU R4, [R1+0xb280] ;  /* 0x00b2800001047983 */ /* 0x000e680000300800 */
[----:B------:R-:W-:Y:S04]  /*642c0*/  LDGSTS.E [R0+0x79000], desc[UR40][R60.64], P5 ;  /* 0x790000003c007fae */ /* 0x000fe8000a9a1028 */
[----:B------:R-:W4:Y:S04]  /*642d0*/  LDL.LU.64 R240, [R1+0xb278] ;  /* 0x00b2780001f07983 */ /* 0x000f280000300a00 */
[----:B------:R-:W-:Y:S04]  /*642e0*/  LDGSTS.E [R0+0x79080], desc[UR40][R58.64], P4 ;  /* 0x790800003a007fae */ /* 0x000fe8000a1a1028 */
[----:B------:R-:W-:Y:S04]  /*642f0*/  LDGSTS.E [R0+0x79100], desc[UR40][R56.64], P6 ;  /* 0x7910000038007fae */ /* 0x000fe8000b1a1028 */
[----:B------:R-:W1:Y:S04]  /*64300*/  LDL.LU.64 R246, [R1+0x2bc0] ;  /* 0x002bc00001f67983 */ /* 0x000e680000300a00 */
[----:B--2---:R-:W-:Y:S04]  /*64310*/  LDGSTS.E [R0+0x79180], desc[UR40][R54.64], P2 ;  /* 0x7918000036007fae */ /* 0x004fe800091a1028 */
[----:B------:R-:W2:Y:S04]  /*64320*/  LDL.LU.64 R56, [R1+0x2180] ;  /* 0x0021800001387983 */ /* 0x000ea80000300a00 */
[----:B------:R-:W2:Y:S04]  /*64330*/  LDL.LU.64 R58, [R1+0x17c0] ;  /* 0x0017c000013a7983 */ /* 0x000ea80000300a00 */
[----:B------:R-:W-:Y:S04]  /*64340*/  LDGSTS.E [R0+0x7a000], desc[UR40][R52.64], P5 ;  /* 0x7a00000034007fae */ /* 0x000fe8000a9a1028 */
[----:B------:R-:W2:Y:S04]  /*64350*/  LDL.LU.64 R68, [R1+0xfa8] ;  /* 0x000fa80001447983 */ /* 0x000ea80000300a00 */
        /* <DEDUP_REMOVED lines=34> */
[----:B------:R3:W-:Y:S01]  /*64580*/  LDGSTS.E [R0+0x7f180], desc[UR40][R6.64], P2 ;  /* 0x7f18000006007fae */ /* 0x0007e200091a1028 */
[----:B-1----:R-:W-:-:S03]  /*64590*/  IMAD.WIDE R2, R4, 0x4, R246 ;  /* 0x0000000404027825 */ /* 0x002fc600078e02f6 */
[----:B------:R-:W4:Y:S01]  /*645a0*/  LDL.LU.64 R246, [R1+0x2b40] ;  /* 0x002b400001f67983 */ /* 0x000f220000300a00 */
[----:B--2---:R-:W-:-:S03]  /*645b0*/  IMAD.WIDE R8, R4, 0x4, R56 ;  /* 0x0000000404087825 */ /* 0x004fc600078e0238 */
[----:B------:R1:W-:Y:S01]  /*645c0*/  STL.64 [R1+0x41a0], R2 ;  /* 0x0041a00201007387 */ /* 0x0003e20000100a00 */
[----:B---3--:R-:W-:-:S03]  /*645d0*/  IMAD.WIDE R6, R4, 0x4, R58 ;  /* 0x0000000404067825 */ /* 0x008fc600078e023a */
[----:B------:R2:W-:Y:S01]  /*645e0*/  STL.64 [R1+0x41b0], R8 ;  /* 0x0041b00801007387 */ /* 0x0005e20000100a00 */
[----:B-1----:R-:W-:-:S03]  /*645f0*/  IMAD.WIDE R2, R4, 0x4, R68 ;  /* 0x0000000404027825 */ /* 0x002fc600078e0244 */
[----:B------:R-:W3:Y:S01]  /*64600*/  LDL.LU.64 R68, [R1+0x2138] ;  /* 0x0021380001447983 */ /* 0x000ee20000300a00 */
[----:B--2---:R-:W-:-:S03]  /*64610*/  IMAD.WIDE R8, R4, 0x4, R52 ;  /* 0x0000000404087825 */ /* 0x004fc600078e0234 */
[----:B------:R-:W-:Y:S04]  /*64620*/  STL.64 [R1+0x41b8], R6 ;  /* 0x0041b80601007387 */ /* 0x000fe80000100a00 */
[----:B------:R1:W-:Y:S04]  /*64630*/  STL.64 [R1+0x41d0], R2 ;  /* 0x0041d00201007387 */ /* 0x0003e80000100a00 */
[----:B------:R2:W-:Y:S01]  /*64640*/  STL.64 [R1+0x45d8], R8 ;  /* 0x0045d80801007387 */ /* 0x0005e20000100a00 */
[----:B-1----:R-:W-:-:S03]  /*64650*/  IMAD.WIDE R2, R4, 0x4, R66 ;  /* 0x0000000404027825 */ /* 0x002fc600078e0242 */
[----:B------:R-:W3:Y:S01]  /*64660*/  LDL.LU.64 R66, [R1+0x17f8] ;  /* 0x0017f80001427983 */ /* 0x000ee20000300a00 */
[----:B------:R-:W-:-:S04]  /*64670*/  IMAD.WIDE R6, R4, 0x4, R54 ;  /* 0x0000000404067825 */ /* 0x000fc800078e0236 */
[C---:B--2---:R-:W-:Y:S01]  /*64680*/  IMAD.WIDE R8, R4.reuse, 0x4, R76 ;  /* 0x0000000404087825 */ /* 0x044fe200078e024c */
[----:B------:R1:W-:Y:S04]  /*64690*/  STL.64 [R1+0x45e8], R6 ;  /* 0x0045e80601007387 */ /* 0x0003e80000100a00 */
[----:B------:R2:W-:Y:S04]  /*646a0*/  STL.64 [R1+0x45f8], R2 ;  /* 0x0045f80201007387 */ /* 0x0005e80000100a00 */
[----:B------:R2:W-:Y:S01]  /*646b0*/  STL.64 [R1+0x4608], R8 ;  /* 0x0046080801007387 */ /* 0x0005e20000100a00 */
[----:B-1----:R-:W-:-:S04]  /*646c0*/  IMAD.WIDE R6, R4, 0x4, R74 ;  /* 0x0000000404067825 */ /* 0x002fc800078e024a */
[C---:B--2---:R-:W-:Y:S02]  /*646d0*/  IMAD.WIDE R2, R4.reuse, 0x4, R82 ;  /* 0x0000000404027825 */ /* 0x044fe400078e0252 */
[----:B------:R-:W2:Y:S02]  /*646e0*/  LDL.LU.64 R82, [R1+0xf50] ;  /* 0x000f500001527983 */ /* 0x000ea40000300a00 */
[C---:B------:R-:W-:Y:S02]  /*646f0*/  IMAD.WIDE R8, R4.reuse, 0x4, R70 ;  /* 0x0000000404087825 */ /* 0x040fe400078e0246 */
[----:B------:R1:W-:Y:S04]  /*64700*/  STL.64 [R1+0x47f0], R6 ;  /* 0x0047f00601007387 */ /* 0x0003e80000100a00 */
[----:B------:R1:W-:Y:S04]  /*64710*/  STL.64 [R1+0x47f8], R2 ;  /* 0x0047f80201007387 */ /* 0x0003e80000100a00 */
[----:B------:R-:W-:Y:S01]  /*64720*/  STL.64 [R1+0x4800], R8 ;  /* 0x0048000801007387 */ /* 0x000fe20000100a00 */
[----:B-1----:R-:W-:-:S03]  /*64730*/  IMAD.WIDE R6, R4, 0x4, R72 ;  /* 0x0000000404067825 */ /* 0x002fc600078e0248 */
[----:B------:R-:W2:Y:S01]  /*64740*/  LDL.LU.64 R48, [R1+0x2b28] ;  /* 0x002b280001307983 */ /* 0x000ea20000300a00 */
[----:B------:R-:W-:-:S03]  /*64750*/  IMAD.WIDE R2, R4, 0x4, R80 ;  /* 0x0000000404027825 */ /* 0x000fc600078e0250 */
[----:B------:R-:W-:Y:S04]  /*64760*/  STL.64 [R1+0x4808], R6 ;  /* 0x0048080601007387 */ /* 0x000fe80000100a00 */
[----:B------:R-:W2:Y:S04]  /*64770*/  LDL.LU.64 R44, [R1+0x2120] ;  /* 0x00212000012c7983 */ /* 0x000ea80000300a00 */
[----:B------:R1:W-:Y:S04]  /*64780*/  STL.64 [R1+0x4898], R2 ;  /* 0x0048980201007387 */ /* 0x0003e80000100a00 */
[----:B------:R-:W2:Y:S04]  /*64790*/  LDL.LU.64 R80, [R1+0x1768] ;  /* 0x0017680001507983 */ /* 0x000ea80000300a00 */
[----:B------:R-:W2:Y:S01]  /*647a0*/  LDL.LU.64 R46, [R1+0xf38] ;  /* 0x000f3800012e7983 */ /* 0x000ea20000300a00 */
[----:B-1----:R-:W-:-:S03]  /*647b0*/  IMAD.WIDE R2, R4, 0x4, R78 ;  /* 0x0000000404027825 */ /* 0x002fc600078e024e */
        /* <DEDUP_REMOVED lines=13> */
[----:B------:R-:W2:Y:S04]  /*64890*/  LDL.LU.64 R56, [R1+0x2ae8] ;  /* 0x002ae80001387983 */ /* 0x000ea80000300a00 */
[----:B------:R-:W2:Y:S01]  /*648a0*/  LDL.LU.64 R58, [R1+0x20f0] ;  /* 0x0020f000013a7983 */ /* 0x000ea20000300a00 */
[----:B----4-:R-:W-:-:S05]  /*648b0*/  IMAD.WIDE R2, R4, 0x4, R246 ;  /* 0x0000000404027825 */ /* 0x010fca00078e02f6 */
[----:B------:R3:W-:Y:S04]  /*648c0*/  STL.64 [R1+0x4938], R2 ;  /* 0x0049380201007387 */ /* 0x0007e80000100a00 */
[----:B------:R-:W4:Y:S04]  /*648d0*/  LDL.LU.64 R246, [R1+0x1730] ;  /* 0x0017300001f67983 */ /* 0x000f280000300a00 */
[----:B------:R-:W4:Y:S04]  /*648e0*/  LDL.LU.64 R52, [R1+0xef0] ;  /* 0x000ef00001347983 */ /* 0x000f280000300a00 */
[----:B------:R-:W4:Y:S01]  /*648f0*/  LDL.LU.64 R54, [R1+0x2ad0] ;  /* 0x002ad00001367983 */ /* 0x000f220000300a00 */
[----:B---3--:R-:W-:-:S05]  /*64900*/  IMAD.WIDE R2, R4, 0x4, R68 ;  /* 0x0000000404027825 */ /* 0x008fca00078e0244 */
[----:B------:R1:W-:Y:S04]  /*64910*/  STL.64 [R1+0x4940], R2 ;  /* 0x0049400201007387 */ /* 0x0003e80000100a00 */
[----:B------:R-:W3:Y:S04]  /*64920*/  LDL.LU.64 R68, [R1+0x20e0] ;  /* 0x0020e00001447983 */ /* 0x000ee80000300a00 */
[----:B------:R-:W3:Y:S04]  /*64930*/  LDL.LU.64 R76, [R1+0x1718] ;  /* 0x00171800014c7983 */ /* 0x000ee80000300a00 */
[----:B------:R-:W3:Y:S01]  /*64940*/  LDL.LU.64 R74, [R1+0x1090] ;  /* 0x00109000014a7983 */ /* 0x000ee20000300a00 */
[----:B-1----:R-:W-:-:S05]  /*64950*/  IMAD.WIDE R2, R4, 0x4, R66 ;  /* 0x0000000404027825 */ /* 0x002fca00078e0242 */
[----:B------:R2:W-:Y:S04]  /*64960*/  STL.64 [R1+0x4948], R2 ;  /* 0x0049480201007387 */ /* 0x0005e80000100a00 */
[----:B------:R-:W3:Y:S04]  /*64970*/  LDL.LU.64 R66, [R1+0x2a68] ;  /* 0x002a680001427983 */ /* 0x000ee80000300a00 */
[----:B------:R-:W3:Y:S04]  /*64980*/  LDL.LU.64 R70, [R1+0x2068] ;  /* 0x0020680001467983 */ /* 0x000ee80000300a00 */
[----:B------:R-:W3:Y:S01]  /*64990*/  LDL.LU.64 R72, [R1+0x1698] ;  /* 0x0016980001487983 */ /* 0x000ee20000300a00 */
[----:B--2---:R-:W-:-:S05]  /*649a0*/  IMAD.WIDE R2, R4, 0x4, R82 ;  /* 0x0000000404027825 */ /* 0x004fca00078e0252 */
[----:B------:R1:W-:Y:S04]  /*649b0*/  STL.64 [R1+0x4950], R2 ;  /* 0x0049500201007387 */ /* 0x0003e80000100a00 */
[----:B------:R-:W2:Y:S01]  /*649c0*/  LDL.LU.64 R82, [R1+0x1098] ;  /* 0x0010980001527983 */ /* 0x000ea20000300a00 */
[----:B------:R-:W-:-:S05]  /*649d0*/  IMAD.WIDE R8, R4, 0x4, R48 ;  /* 0x0000000404087825 */ /* 0x000fca00078e0230 */
[----:B------:R1:W-:Y:S01]  /*649e0*/  STL.64 [R1+0x4b38], R8 ;  /* 0x004b380801007387 */ /* 0x0003e20000100a00 */
[----:B------:R-:W-:-:S04]  /*649f0*/  IMAD.WIDE R6, R4, 0x4, R44 ;  /* 0x0000000404067825 */ /* 0x000fc800078e022c */
[C---:B-1----:R-:W-:Y:S02]  /*64a00*/  IMAD.WIDE R2, R4.reuse, 0x4, R80 ;  /* 0x0000000404027825 */ /* 0x042fe400078e0250 */
[----:B------:R-:W2:Y:S02]  /*64a10*/  LDL.LU.64 R80, [R1+0x28c8] ;  /* 0x0028c80001507983 */ /* 0x000ea40000300a00 */
[C---:B------:R-:W-:Y:S02]  /*64a20*/  IMAD.WIDE R8, R4.reuse, 0x4, R46 ;  /* 0x0000000404087825 */ /* 0x040fe400078e022e */
[----:B------:R1:W-:Y:S04]  /*64a30*/  STL.64 [R1+0x4b40], R6 ;  /* 0x004b400601007387 */ /* 0x0003e80000100a00 */
[----:B------:R1:W-:Y:S04]  /*64a40*/  STL.64 [R1+0x4b48], R2 ;  /* 0x004b480201007387 */ /* 0x0003e80000100a00 */
[----:B------:R1:W-:Y:S02]  /*64a50*/  STL.64 [R1+0x4b50], R8 ;  /* 0x004b500801007387 */ /* 0x0003e40000100a00 */
[----:B-1----:R-:W-:-:S04]  /*64a60*/  IMAD.WIDE R6, R4, 0x4, R38 ;  /* 0x0000000404067825 */ /* 0x002fc800078e0226 */
[C---:B------:R-:W-:Y:S02]  /*64a70*/  IMAD.WIDE R2, R4.reuse, 0x4, R78 ;  /* 0x0000000404027825 */ /* 0x040fe400078e024e */
[----:B------:R-:W2:Y:S02]  /*64a80*/  LDL.LU.64 R78, [R1+0x1f10] ;  /* 0x001f1000014e7983 */ /* 0x000ea40000300a00 */
[C---:B------:R-:W-:Y:S02]  /*64a90*/  IMAD.WIDE R8, R4.reuse, 0x4, R40 ;  /* 0x0000000404087825 */ /* 0x040fe400078e0228 */
[----:B------:R-:W-:Y:S04]  /*64aa0*/  STL.64 [R1+0x4bf8], R6 ;  /* 0x004bf80601007387 */ /* 0x000fe80000100a00 */
[----:B------:R1:W-:Y:S04]  /*64ab0*/  STL.64 [R1+0x4c00], R2 ;  /* 0x004c000201007387 */ /* 0x0003e80000100a00 */
[----:B------:R1:W-:Y:S02]  /*64ac0*/  STL.64 [R1+0x4c08], R8 ;  /* 0x004c080801007387 */ /* 0x0003e40000100a00 */
[----:B-1----:R-:W-:-:S02]  /*64ad0*/  IMAD.WIDE R2, R4, 0x4, R64 ;  /* 0x0000000404027825 */ /* 0x002fc400078e0240 */
[----:B------:R-:W2:Y:S02]  /*64ae0*/  LDL.LU.64 R64, [R1+0x1560] ;  /* 0x0015600001407983 */ /* 0x000ea40000300a00 */
[----:B------:R-:W-:-:S04]  /*64af0*/  IMAD.WIDE R6, R4, 0x4, R42 ;  /* 0x0000000404067825 */ /* 0x000fc800078e022a */
[C---:B------:R-:W-:Y:S01]  /*64b00*/  IMAD.WIDE R8, R4.reuse, 0x4, R62 ;  /* 0x0000000404087825 */ /* 0x040fe200078e023e */
[----:B------:R1:W-:Y:S04]  /*64b10*/  STL.64 [R1+0x4c10], R6 ;  /* 0x004c100601007387 */ /* 0x0003e80000100a00 */
[----:B------:R1:W-:Y:S04]  /*64b20*/  STL.64 [R1+0x4ca8], R2 ;  /* 0x004ca80201007387 */ /* 0x0003e80000100a00 */
[----:B------:R1:W-:Y:S02]  /*64b30*/  STL.64 [R1+0x4cb0], R8 ;  /* 0x004cb00801007387 */ /* 0x0003e40000100a00 */
[----:B-1----:R-:W-:-:S04]  /*64b40*/  IMAD.WIDE R6, R4, 0x4, R60 ;  /* 0x0000000404067825 */ /* 0x002fc800078e023c */
[C---:B------:R-:W-:Y:S02]  /*64b50*/  IMAD.WIDE R2, R4.reuse, 0x4, R250 ;  /* 0x0000000404027825 */ /* 0x040fe400078e02fa */
[----:B------:R-:W2:Y:S02]  /*64b60*/  LDL.LU.64 R250, [R1+0x10a0] ;  /* 0x0010a00001fa7983 */ /* 0x000ea40000300a00 */
[C---:B------:R-:W-:Y:S02]  /*64b70*/  IMAD.WIDE R8, R4.reuse, 0x4, R56 ;  /* 0x0000000404087825 */ /* 0x040fe400078e0238 */
[----:B------:R1:W-:Y:S04]  /*64b80*/  STL.64 [R1+0x4cc0], R6 ;  /* 0x004cc00601007387 */ /* 0x0003e80000100a00 */
[----:B------:R4:W-:Y:S04]  /*64b90*/  STL.64 [R1+0x4cc8], R2 ;  /* 0x004cc80201007387 */ /* 0x0009e80000100a00 */
[----:B------:R4:W-:Y:S01]  /*64ba0*/  STL.64 [R1+0x4d68], R8 ;  /* 0x004d680801007387 */ /* 0x0009e20000100a00 */
[----:B-1----:R-:W-:-:S04]  /*64bb0*/  IMAD.WIDE R6, R4, 0x4, R58 ;  /* 0x0000000404067825 */ /* 0x002fc800078e023a */
[C---:B----4-:R-:W-:Y:S02]  /*64bc0*/  IMAD.WIDE R2, R4.reuse, 0x4, R246 ;  /* 0x0000000404027825 */ /* 0x050fe400078e02f6 */
[----:B------:R-:W4:Y:S02]  /*64bd0*/  LDL.LU.64 R246, [R1+0x28b0] ;  /* 0x0028b00001f67983 */ /* 0x000f240000300a00 */
[C---:B------:R-:W-:Y:S02]  /*64be0*/  IMAD.WIDE R8, R4.reuse, 0x4, R52 ;  /* 0x0000000404087825 */ /* 0x040fe400078e0234 */
[----:B------:R1:W-:Y:S04]  /*64bf0*/  STL.64 [R1+0x4d78], R6 ;  /* 0x004d780601007387 */ /* 0x0003e80000100a00 */
[----:B------:R3:W-:Y:S04]  /*64c00*/  STL.64 [R1+0x4d80], R2 ;  /* 0x004d800201007387 */ /* 0x0007e80000100a00 */
[----:B------:R3:W-:Y:S01]  /*64c10*/  STL.64 [R1+0x4d88], R8 ;  /* 0x004d880801007387 */ /* 0x0007e20000100a00 */
[----:B-1----:R-:W-:-:S04]  /*64c20*/  IMAD.WIDE R6, R4, 0x4, R54 ;  /* 0x0000000404067825 */ /* 0x002fc800078e0236 */
[C---:B---3--:R-:W-:Y:S02]  /*64c30*/  IMAD.WIDE R2, R4.reuse, 0x4, R68 ;  /* 0x0000000404027825 */ /* 0x048fe400078e0244 */
[----:B------:R-:W3:Y:S02]  /*64c40*/  LDL.LU.64 R68, [R1+0x1f00] ;  /* 0x001f000001447983 */ /* 0x000ee40000300a00 */
[C---:B------:R-:W-:Y:S02]  /*64c50*/  IMAD.WIDE R8, R4.reuse, 0x4, R76 ;  /* 0x0000000404087825 */ /* 0x040fe400078e024c */
[----:B------:R-:W-:Y:S04]  /*64c60*/  STL.64 [R1+0x4f28], R6 ;  /* 0x004f280601007387 */ /* 0x000fe80000100a00 */
[----:B------:R1:W-:Y:S04]  /*64c70*/  STL.64 [R1+0x4f30], R2 ;  /* 0x004f300201007387 */ /* 0x0003e80000100a00 */
[----:B------:R1:W-:Y:S02]  /*64c80*/  STL.64 [R1+0x4f38], R8 ;  /* 0x004f380801007387 */ /* 0x0003e40000100a00 */
[----:B-1----:R-:W-:-:S02]  /*64c90*/  IMAD.WIDE R2, R4, 0x4, R66 ;  /* 0x0000000404027825 */ /* 0x002fc400078e0242 */
[----:B------:R-:W3:Y:S02]  /*64ca0*/  LDL.LU.64 R66, [R1+0x1550] ;  /* 0x0015500001427983 */ /* 0x000ee40000300a00 */
[----:B------:R-:W-:-:S04]  /*64cb0*/  IMAD.WIDE R6, R4, 0x4, R74 ;  /* 0x0000000404067825 */ /* 0x000fc800078e024a */
[C---:B------:R-:W-:Y:S01]  /*64cc0*/  IMAD.WIDE R8, R4.reuse, 0x4, R70 ;  /* 0x0000000404087825 */ /* 0x040fe200078e0246 */
[----:B------:R1:W-:Y:S04]  /*64cd0*/  STL.64 [R1+0x4f40], R6 ;  /* 0x004f400601007387 */ /* 0x0003e80000100a00 */
[----:B------:R2:W-:Y:S04]  /*64ce0*/  STL.64 [R1+0x4ff0], R2 ;  /* 0x004ff00201007387 */ /* 0x0005e80000100a00 */
[----:B------:R-:W-:Y:S01]  /*64cf0*/  STL.64 [R1+0x4ff8], R8 ;  /* 0x004ff80801007387 */ /* 0x000fe20000100a00 */
[----:B-1----:R-:W-:-:S03]  /*64d00*/  IMAD.WIDE R6, R4, 0x4, R72 ;  /* 0x0000000404067825 */ /* 0x002fc600078e0248 */
[----:B------:R-:W3:Y:S01]  /*64d10*/  LDL.LU.64 R48, [R1+0x10a8] ;  /* 0x0010a80001307983 */ /* 0x000ee20000300a00 */
[----:B--2---:R-:W-:-:S03]  /*64d20*/  IMAD.WIDE R2, R4, 0x4, R82 ;  /* 0x0000000404027825 */ /* 0x004fc600078e0252 */
[----:B------:R-:W-:Y:S04]  /*64d30*/  STL.64 [R1+0x5000], R6 ;  /* 0x0050000601007387 */ /* 0x000fe80000100a00 */
[----:B------:R-:W2:Y:S04]  /*64d40*/  LDL.LU.64 R44, [R1+0x28a0] ;  /* 0x0028a000012c7983 */ /* 0x000ea80000300a00 */
[----:B------:R1:W-:Y:S04]  /*64d50*/  STL.64 [R1+0x5008], R2 ;  /* 0x0050080201007387 */ /* 0x0003e80000100a00 */
[----:B------:R-:W2:Y:S04]  /*64d60*/  LDL.LU.64 R82, [R1+0x1ef0] ;  /* 0x001ef00001527983 */ /* 0x000ea80000300a00 */
[----:B------:R-:W2:Y:S04]  /*64d70*/  LDL.LU.64 R46, [R1+0x1540] ;  /* 0x00154000012e7983 */ /* 0x000ea80000300a00 */
[----:B------:R-:W2:Y:S01]  /*64d80*/  LDL.LU.64 R38, [R1+0xdf0] ;  /* 0x000df00001267983 */ /* 0x000ea20000300a00 */
[----:B-1----:R-:W-:-:S05]  /*64d90*/  IMAD.WIDE R2, R4, 0x4, R80 ;  /* 0x0000000404027825 */ /* 0x002fca00078e0250 */
        /* <DEDUP_REMOVED lines=31> */
[----:B------:R-:W3:Y:S01]  /*64f90*/  LDL.LU.64 R66, [R1+0x1510] ;  /* 0x0015100001427983 */ /* 0x000ee20000300a00 */
[----:B------:R-:W-:-:S05]  /*64fa0*/  IMAD.WIDE R8, R4, 0x4, R48 ;  /* 0x0000000404087825 */ /* 0x000fca00078e0230 */
[----:B------:R2:W-:Y:S02]  /*64fb0*/  STL.64 [R1+0x51c0], R8 ;  /* 0x0051c00801007387 */ /* 0x0005e40000100a00 */
[----:B--2---:R-:W-:-:S04]  /*64fc0*/  IMAD.WIDE R6, R4, 0x4, R44 ;  /* 0x0000000404067825 */ /* 0x004fc800078e022c */
        /* <DEDUP_REMOVED lines=45> */
[----:B------:R1:W-:Y:S04]  /*652a0*/  STL.64 [R1+0x5508], R6 ;  /* 0x0055080601007387 */ /* 0x0003e80000100a00 */
[----:B------:R1:W-:Y:S04]  /*652b0*/  STL.64 [R1+0x5510], R2 ;  /* 0x0055100201007387 */ /* 0x0003e80000100a00 */
[----:B------:R-:W-:Y:S01]  /*652c0*/  STL.64 [R1+0x5610], R8 ;  /* 0x0056100801007387 */ /* 0x000fe20000100a00 */
[----:B-1----:R-:W-:-:S03]  /*652d0*/  IMAD.WIDE R6, R4, 0x4, R72 ;  /* 0x0000000404067825 */ /* 0x002fc600078e0248 */
[----:B------:R-:W3:Y:S01]  /*652e0*/  LDL.LU.64 R48, [R1+0x1500] ;  /* 0x0015000001307983 */ /* 0x000ee20000300a00 */
[----:B------:R-:W-:-:S03]  /*652f0*/  IMAD.WIDE R2, R4, 0x4, R66 ;  /* 0x0000000404027825 */ /* 0x000fc600078e0242 */
[----:B------:R-:W-:Y:S04]  /*65300*/  STL.64 [R1+0x5618], R6 ;  /* 0x0056180601007387 */ /* 0x000fe80000100a00 */
[----:B------:R-:W3:Y:S04]  /*65310*/  LDL.LU.64 R44, [R1+0x10c8] ;  /* 0x0010c800012c7983 */ /* 0x000ee80000300a00 */
[----:B------:R2:W-:Y:S04]  /*65320*/  STL.64 [R1+0x5628], R2 ;  /* 0x0056280201007387 */ /* 0x0005e80000100a00 */
[----:B------:R-:W3:Y:S04]  /*65330*/  LDL.LU.64 R66, [R1+0x2858] ;  /* 0x0028580001427983 */ /* 0x000ee80000300a00 */
[----:B------:R-:W3:Y:S04]  /*65340*/  LDL.LU.64 R46, [R1+0x1ea8] ;  /* 0x001ea800012e7983 */ /* 0x000ee80000300a00 */
[----:B------:R-:W3:Y:S01]  /*65350*/  LDL.LU.64 R38, [R1+0x14f8] ;  /* 0x0014f80001267983 */ /* 0x000ee20000300a00 */
[----:B--2---:R-:W-:-:S05]  /*65360*/  IMAD.WIDE R2, R4, 0x4, R82 ;  /* 0x0000000404027825 */ /* 0x004fca00078e0252 */
        /* <DEDUP_REMOVED lines=31> */
[----:B------:R-:W3:Y:S01]  /*65560*/  LDL.LU.64 R68, [R1+0x1e80] ;  /* 0x001e800001447983 */ /* 0x000ee20000300a00 */
[----:B------:R-:W-:-:S05]  /*65570*/  IMAD.WIDE R8, R4, 0x4, R48 ;  /* 0x0000000404087825 */ /* 0x000fca00078e0230 */
[----:B------:R1:W-:Y:S02]  /*65580*/  STL.64 [R1+0x5ac0], R8 ;  /* 0x005ac00801007387 */ /* 0x0003e40000100a00 */
[C---:B-1----:R-:W-:Y:S02]  /*65590*/  IMAD.WIDE R2, R4.reuse, 0x4, R66 ;  /* 0x0000000404027825 */ /* 0x042fe400078e0242 */
[----:B------:R-:W3:Y:S02]  /*655a0*/  LDL.LU.64 R66, [R1+0x14d8] ;  /* 0x0014d80001427983 */ /* 0x000ee40000300a00 */
[----:B------:R-:W-:-:S04]  /*655b0*/  IMAD.WIDE R6, R4, 0x4, R44 ;  /* 0x0000000404067825 */ /* 0x000fc800078e022c */
[C---:B------:R-:W-:Y:S01]  /*655c0*/  IMAD.WIDE R8, R4.reuse, 0x4, R46 ;  /* 0x0000000404087825 */ /* 0x040fe200078e022e */
        /* <DEDUP_REMOVED lines=44> */
[----:B------:R-:W-:Y:S01]  /*65890*/  STL.64 [R1+0x6078], R8 ;  /* 0x0060780801007387 */ /* 0x000fe20000100a00 */
[----:B-1----:R-:W-:-:S03]  /*658a0*/  IMAD.WIDE R6, R4, 0x4, R72 ;  /* 0x0000000404067825 */ /* 0x002fc600078e0248 */
[----:B------:R-:W4:Y:S01]  /*658b0*/  LDL.LU.64 R48, [R1+0x1d40] ;  /* 0x001d400001307983 */ /* 0x000f220000300a00 */
[----:B---3--:R-:W-:-:S03]  /*658c0*/  IMAD.WIDE R2, R4, 0x4, R68 ;  /* 0x0000000404027825 */ /* 0x008fc600078e0244 */
[----:B------:R-:W-:Y:S04]  /*658d0*/  STL.64 [R1+0x6268], R6 ;  /* 0x0062680601007387 */ /* 0x000fe80000100a00 */
[----:B------:R-:W3:Y:S04]  /*658e0*/  LDL.LU.64 R44, [R1+0x14c8] ;  /* 0x0014c800012c7983 */ /* 0x000ee80000300a00 */
        /* <DEDUP_REMOVED lines=36> */
[----:B------:R-:W4:Y:S01]  /*65b30*/  LDL.LU.64 R246, [R1+0x27f0] ;  /* 0x0027f00001f67983 */ /* 0x000f220000300a00 */
[----:B------:R-:W-:-:S05]  /*65b40*/  IMAD.WIDE R8, R4, 0x4, R48 ;  /* 0x0000000404087825 */ /* 0x000fca00078e0230 */
[----:B------:R1:W-:Y:S01]  /*65b50*/  STL.64 [R1+0xa090], R8 ;  /* 0x00a0900801007387 */ /* 0x0003e20000100a00 */
[----:B---3--:R-:W-:-:S04]  /*65b60*/  IMAD.WIDE R6, R4, 0x4, R44 ;  /* 0x0000000404067825 */ /* 0x008fc800078e022c */
[C---:B-1----:R-:W-:Y:S02]  /*65b70*/  IMAD.WIDE R2, R4.reuse, 0x4, R68 ;  /* 0x0000000404027825 */ /* 0x042fe400078e0244 */
[----:B------:R-:W3:Y:S02]  /*65b80*/  LDL.LU.64 R68, [R1+0x1c10] ;  /* 0x001c100001447983 */ /* 0x000ee40000300a00 */
[C---:B------:R-:W-:Y:S02]  /*65b90*/  IMAD.WIDE R8, R4.reuse, 0x4, R46 ;  /* 0x0000000404087825 */ /* 0x040fe400078e022e */
[----:B------:R-:W-:Y:S04]  /*65ba0*/  STL.64 [R1+0xa088], R6 ;  /* 0x00a0880601007387 */ /* 0x000fe80000100a00 */
[----:B------:R1:W-:Y:S04]  /*65bb0*/  STL.64 [R1+0xa080], R2 ;  /* 0x00a0800201007387 */ /* 0x0003e80000100a00 */
[----:B------:R1:W-:Y:S02]  /*65bc0*/  STL.64 [R1+0xa4f0], R8 ;  /* 0x00a4f00801007387 */ /* 0x0003e40000100a00 */
[----:B-1----:R-:W-:-:S02]  /*65bd0*/  IMAD.WIDE R2, R4, 0x4, R66 ;  /* 0x0000000404027825 */ /* 0x002fc400078e0242 */
[----:B------:R-:W4:Y:S02]  /*65be0*/  LDL.LU.64 R66, [R1+0x14a0] ;  /* 0x0014a00001427983 */ /* 0x000f240000300a00 */
        /* <DEDUP_REMOVED lines=32> */
[----:B------:R2:W-:Y:S01]  /*65df0*/  STL.64 [R1+0xa478], R8 ;  /* 0x00a4780801007387 */ /* 0x0005e20000100a00 */
[----:B-1----:R-:W-:-:S04]  /*65e00*/  IMAD.WIDE R6, R4, 0x4, R74 ;  /* 0x0000000404067825 */ /* 0x002fc800078e024a */
[C---:B------:R-:W-:Y:S02]  /*65e10*/  IMAD.WIDE R2, R4.reuse, 0x4, R64 ;  /* 0x0000000404027825 */ /* 0x040fe400078e0240 */
[----:B------:R-:W2:Y:S02]  /*65e20*/  LDL.LU.64 R64, [R1+0xd90] ;  /* 0x000d900001407983 */ /* 0x000ea40000300a00 */
[C---:B------:R-:W-:Y:S02]  /*65e30*/  IMAD.WIDE R250, R4.reuse, 0x4, R250 ;  /* 0x0000000404fa7825 */ /* 0x040fe400078e02fa */
[----:B------:R1:W-:Y:S02]  /*65e40*/  STL.64 [R1+0xa470], R6 ;  /* 0x00a4700601007387 */ /* 0x0003e40000100a00 */
[C---:B------:R-:W-:Y:S02]  /*65e50*/  IMAD.WIDE R248, R4.reuse, 0x4, R70 ;  /* 0x0000000404f87825 */ /* 0x040fe400078e0246 */
[----:B------:R-:W2:Y:S04]  /*65e60*/  LDL.LU.64 R70, [R1+0x27e0] ;  /* 0x0027e00001467983 */ /* 0x000ea80000300a00 */
[----:B------:R-:W-:Y:S04]  /*65e70*/  STL.64 [R1+0xa468], R2 ;  /* 0x00a4680201007387 */ /* 0x000fe80000100a00 */
[----:B------:R-:W-:Y:S01]  /*65e80*/  STL.64 [R1+0xb180], R2 ;  /* 0x00b1800201007387 */ /* 0x000fe20000100a00 */
[----:B---3--:R-:W-:-:S03]  /*65e90*/  IMAD.WIDE R244, R4, 0x4, R68 ;  /* 0x0000000404f47825 */ /* 0x008fc600078e0244 */
[----:B------:R-:W3:Y:S04]  /*65ea0*/  LDL.LU.64 R68, [R1+0x1c00] ;  /* 0x001c000001447983 */ /* 0x000ee80000300a00 */
[----:B------:R-:W-:Y:S04]  /*65eb0*/  STL.64 [R1+0xa460], R250 ;  /* 0x00a460fa01007387 */ /* 0x000fe80000100a00 */
[----:B------:R-:W-:Y:S01]  /*65ec0*/  STL.64 [R1+0xb188], R250 ;  /* 0x00b188fa01007387 */ /* 0x000fe20000100a00 */
[----:B----4-:R-:W-:-:S03]  /*65ed0*/  IMAD.WIDE R242, R4, 0x4, R66 ;  /* 0x0000000404f27825 */ /* 0x010fc600078e0242 */
[----:B------:R-:W4:Y:S01]  /*65ee0*/  LDL.LU.64 R66, [R1+0x1810] ;  /* 0x0018100001427983 */ /* 0x000f220000300a00 */
[----:B------:R-:W-:-:S03]  /*65ef0*/  IMAD.WIDE R246, R4, 0x4, R246 ;  /* 0x0000000404f67825 */ /* 0x000fc600078e02f6 */
[----:B------:R-:W-:Y:S04]  /*65f00*/  STL.64 [R1+0xa458], R248 ;  /* 0x00a458f801007387 */ /* 0x000fe80000100a00 */
[----:B------:R-:W-:Y:S01]  /*65f10*/  STL.64 [R1+0xb190], R248 ;  /* 0x00b190f801007387 */ /* 0x000fe20000100a00 */
[----:B--2---:R-:W-:-:S03]  /*65f20*/  IMAD.WIDE R238, R4, 0x4, R82 ;  /* 0x0000000404ee7825 */ /* 0x004fc600078e0252 */
[----:B------:R-:W2:Y:S04]  /*65f30*/  LDL.LU.64 R82, [R1+0x1108] ;  /* 0x0011080001527983 */ /* 0x000ea80000300a00 */
[----:B------:R-:W-:Y:S04]  /*65f40*/  STL.64 [R1+0xa450], R246 ;  /* 0x00a450f601007387 */ /* 0x000fe80000100a00 */
[----:B------:R-:W-:Y:S01]  /*65f50*/  STL.64 [R1+0xb198], R246 ;  /* 0x00b198f601007387 */ /* 0x000fe20000100a00 */
[----:B------:R-:W-:-:S03]  /*65f60*/  IMAD.WIDE R236, R4, 0x4, R80 ;  /* 0x0000000404ec7825 */ /* 0x000fc600078e0250 */
        /* <DEDUP_REMOVED lines=14> */
[----:B------:R-:W-:Y:S04]  /*66050*/  STL.64 [R1+0xb1b8], R236 ;  /* 0x00b1b8ec01007387 */ /* 0x000fe80000100a00 */
[----:B------:R-:W2:Y:S04]  /*66060*/  LDL.LU.64 R74, [R1+0x27d0] ;  /* 0x0027d000014a7983 */ /* 0x000ea80000300a00 */
[----:B------:R-:W-:Y:S04]  /*66070*/  STL.64 [R1+0xa428], R234 ;  /* 0x00a428ea01007387 */ /* 0x000fe80000100a00 */
[----:B------:R1:W-:Y:S01]  /*66080*/  STL.64 [R1+0xb1c0], R234 ;  /* 0x00b1c0ea01007387 */ /* 0x0003e20000100a00 */
        /* <DEDUP_REMOVED lines=22> */
[----:B------:R-:W-:Y:S01]  /*661f0*/  STL.64 [R1+0xa3f8], R222 ;  /* 0x00a3f8de01007387 */ /* 0x000fe20000100a00 */
[----:B------:R-:W-:-:S03]  /*66200*/  IMAD.WIDE R216, R4, 0x4, R72 ;  /* 0x0000000404d87825 */ /* 0x000fc600078e0248 */
[----:B------:R-:W-:Y:S04]  /*66210*/  STL.64 [R1+0xb1f0], R222 ;  /* 0x00b1f0de01007387 */ /* 0x000fe80000100a00 */
[----:B------:R-:W2:Y:S01]  /*66220*/  LDL.LU.64 R72, [R1+0xd80] ;  /* 0x000d800001487983 */ /* 0x000ea20000300a00 */
[----:B------:R-:W-:-:S03]  /*66230*/  IMAD.WIDE R214, R4, 0x4, R64 ;  /* 0x0000000404d67825 */ /* 0x000fc600078e0240 */
[----:B------:R-:W2:Y:S04]  /*66240*/  LDL.LU.64 R64, [R1+0x27b0] ;  /* 0x0027b00001407983 */ /* 0x000ea80000300a00 */
[----:B------:R-:W-:Y:S04]  /*66250*/  STL.64 [R1+0xa3f0], R220 ;  /* 0x00a3f0dc01007387 */ /* 0x000fe80000100a00 */
[----:B------:R-:W-:Y:S04]  /*66260*/  STL.64 [R1+0xb1f8], R220 ;  /* 0x00b1f8dc01007387 */ /* 0x000fe80000100a00 */
        /* <DEDUP_REMOVED lines=25> */
[----:B------:R-:W-:Y:S01]  /*66400*/  STL.64 [R1+0xb230], R206 ;  /* 0x00b230ce01007387 */ /* 0x000fe20000100a00 */
[----:B------:R-:W-:-:S03]  /*66410*/  IMAD.WIDE R198, R4, 0x4, R72 ;  /* 0x0000000404c67825 */ /* 0x000fc600078e0248 */
[----:B------:R-:W-:Y:S04]  /*66420*/  STL.64 [R1+0xa3b0], R204 ;  /* 0x00a3b0cc01007387 */ /* 0x000fe80000100a00 */
[----:B------:R-:W-:Y:S04]  /*66430*/  STL.64 [R1+0xb238], R204 ;  /* 0x00b238cc01007387 */ /* 0x000fe80000100a00 */
[----:B------:R-:W2:Y:S01]  /*66440*/  LDL.LU.64 R72, [R1+0xd78] ;  /* 0x000d780001487983 */ /* 0x000ea20000300a00 */
[----:B------:R-:W-:-:S03]  /*66450*/  IMAD.WIDE R200, R4, 0x4, R70 ;  /* 0x0000000404c87825 */ /* 0x000fc600078e0246 */
[----:B------:R-:W2:Y:S04]  /*66460*/  LDL.LU.64 R70, [R1+0x27a0] ;  /* 0x0027a00001467983 */ /* 0x000ea80000300a00 */
[----:B------:R-:W-:Y:S04]  /*66470*/  STL.64 [R1+0xa3a8], R202 ;  /* 0x00a3a8ca01007387 */ /* 0x000fe80000100a00 */
[----:B------:R-:W-:Y:S01]  /*66480*/  STL.64 [R1+0xb240], R202 ;  /* 0x00b240ca01007387 */ /* 0x000fe20000100a00 */
[----:B------:R-:W-:-:S04]  /*66490*/  IMAD.WIDE R196, R4, 0x4, R64 ;  /* 0x0000000404c47825 */ /* 0x000fc800078e0240 */
[C---:B---3--:R-:W-:Y:S02]  /*664a0*/  IMAD.WIDE R194, R4.reuse, 0x4, R68 ;  /* 0x0000000404c27825 */ /* 0x048fe400078e0244 */
[----:B------:R-:W3:Y:S04]  /*664b0*/  LDL.LU.64 R68, [R1+0x1a70] ;  /* 0x001a700001447983 */ /* 0x000ee80000300a00 */
[----:B------:R-:W-:Y:S04]  /*664c0*/  STL.64 [R1+0xa3a0], R200 ;  /* 0x00a3a0c801007387 */ /* 0x000fe80000100a00 */
[----:B------:R-:W-:Y:S01]  /*664d0*/  STL.64 [R1+0xb248], R200 ;  /* 0x00b248c801007387 */ /* 0x000fe20000100a00 */
[----:B----4-:R-:W-:-:S03]  /*664e0*/  IMAD.WIDE R192, R4, 0x4, R66 ;  /* 0x0000000404c07825 */ /* 0x010fc600078e0242 */
[----:B------:R-:W4:Y:S04]  /*664f0*/  LDL.LU.64 R66, [R1+0x1468] ;  /* 0x0014680001427983 */ /* 0x000f280000300a00 */
[----:B------:R-:W4:Y:S04]  /*66500*/  LDL.LU.64 R64, [R1+0x1120] ;  /* 0x0011200001407983 */ /* 0x000f280000300a00 */
[----:B------:R-:W-:Y:S04]  /*66510*/  STL.64 [R1+0xa398], R198 ;  /* 0x00a398c601007387 */ /* 0x000fe80000100a00 */
[----:B------:R-:W-:Y:S04]  /*66520*/  STL.64 [R1+0xb250], R198 ;  /* 0x00b250c601007387 */ /* 0x000fe80000100a00 */
[----:B------:R-:W4:Y:S04]  /*66530*/  LDL.LU.64 R54, [R1+0x2798] ;  /* 0x0027980001367983 */ /* 0x000f280000300a00 */
[----:B------:R-:W-:Y:S01]  /*66540*/  STL.64 [R1+0xa390], R196 ;  /* 0x00a390c401007387 */ /* 0x000fe20000100a00 */
[----:B--2---:R-:W-:-:S03]  /*66550*/  IMAD.WIDE R190, R4, 0x4, R82 ;  /* 0x0000000404be7825 */ /* 0x004fc600078e0252 */
[----:B------:R-:W-:Y:S04]  /*66560*/  STL.64 [R1+0xb258], R196 ;  /* 0x00b258c401007387 */ /* 0x000fe80000100a00 */
[----:B------:R-:W2:Y:S01]  /*66570*/  LDL.LU.64 R82, [R1+0x1a68] ;  /* 0x001a680001527983 */ /* 0x000ea20000300a00 */
        /* <DEDUP_REMOVED lines=10> */
[----:B------:R-:W2:Y:S04]  /*66620*/  LDL.LU.64 R74, [R1+0x1a60] ;  /* 0x001a6000014a7983 */ /* 0x000ea80000300a00 */
[----:B------:R-:W-:Y:S04]  /*66630*/  STL.64 [R1+0xa378], R190 ;  /* 0x00a378be01007387 */ /* 0x000fe80000100a00 */
[----:B------:R1:W-:Y:S01]  /*66640*/  STL.64 [R1+0xb270], R190 ;  /* 0x00b270be01007387 */ /* 0x0003e20000100a00 */
[----:B------:R-:W-:-:S03]  /*66650*/  IMAD.WIDE R182, R4, 0x4, R72 ;  /* 0x0000000404b67825 */ /* 0x000fc600078e0248 */
[----:B------:R-:W2:Y:S01]  /*66660*/  LDL.LU.64 R72, [R1+0x1458] ;  /* 0x0014580001487983 */ /* 0x000ea20000300a00 */
[----:B------:R-:W-:-:S03]  /*66670*/  IMAD.WIDE R180, R4, 0x4, R70 ;  /* 0x0000000404b47825 */ /* 0x000fc600078e0246 */
[----:B------:R-:W-:Y:S04]  /*66680*/  STL.64 [R1+0xa370], R188 ;  /* 0x00a370bc01007387 */ /* 0x000fe80000100a00 */
[----:B------:R-:W2:Y:S04]  /*66690*/  LDL.LU.64 R70, [R1+0x1128] ;  /* 0x0011280001467983 */ /* 0x000ea80000300a00 */
[----:B------:R-:W-:Y:S01]  /*666a0*/  STL.64 [R1+0xa368], R186 ;  /* 0x00a368ba01007387 */ /* 0x000fe20000100a00 */
[----:B---3--:R-:W-:-:S03]  /*666b0*/  IMAD.WIDE R178, R4, 0x4, R68 ;  /* 0x0000000404b27825 */ /* 0x008fc600078e0244 */
[----:B------:R-:W3:Y:S04]  /*666c0*/  LDL.LU.64 R68, [R1+0x2780] ;  /* 0x0027800001447983 */ /* 0x000ee80000300a00 */
[----:B------:R-:W-:Y:S01]  /*666d0*/  STL.64 [R1+0xa360], R184 ;  /* 0x00a360b801007387 */ /* 0x000fe20000100a00 */
[----:B----4-:R-:W-:-:S03]  /*666e0*/  IMAD.WIDE R176, R4, 0x4, R66 ;  /* 0x0000000404b07825 */ /* 0x010fc600078e0242 */
[----:B------:R-:W4:Y:S01]  /*666f0*/  LDL.LU.64 R66, [R1+0x1a58] ;  /* 0x001a580001427983 */ /* 0x000f220000300a00 */
[----:B------:R-:W-:-:S03]  /*66700*/  IMAD.WIDE R174, R4, 0x4, R64 ;  /* 0x0000000404ae7825 */ /* 0x000fc600078e0240 */
[----:B------:R-:W-:Y:S04]  /*66710*/  STL.64 [R1+0xa358], R182 ;  /* 0x00a358b601007387 */ /* 0x000fe80000100a00 */
        /* <DEDUP_REMOVED lines=8> */
[----:B------:R-:W-:-:S03]  /*667a0*/  IMAD.WIDE R168, R4, 0x4, R80 ;  /* 0x0000000404a87825 */ /* 0x000fc600078e0250 */
[----:B------:R-:W2:Y:S04]  /*667b0*/  LDL.LU.64 R80, [R1+0x1a50] ;  /* 0x001a500001507983 */ /* 0x000ea80000300a00 */
[----:B------:R-:W-:Y:S01]  /*667c0*/  STL.64 [R1+0xa338], R174 ;  /* 0x00a338ae01007387 */ /* 0x000fe20000100a00 */
[----:B------:R-:W-:-:S03]  /*667d0*/  IMAD.WIDE R166, R4, 0x4, R78 ;  /* 0x0000000404a67825 */ /* 0x000fc600078e024e */
[----:B------:R-:W2:Y:S04]  /*667e0*/  LDL.LU.64 R78, [R1+0x1448] ;  /* 0x00144800014e7983 */ /* 0x000ea80000300a00 */
[----:B------:R-:W-:Y:S01]  /*667f0*/  STL.64 [R1+0xa330], R172 ;  /* 0x00a330ac01007387 */ /* 0x000fe20000100a00 */
[----:B------:R-:W-:-:S03]  /*66800*/  IMAD.WIDE R164, R4, 0x4, R76 ;  /* 0x0000000404a47825 */ /* 0x000fc600078e024c */
[----:B------:R-:W2:Y:S01]  /*66810*/  LDL.LU.64 R76, [R1+0x1130] ;  /* 0x00113000014c7983 */ /* 0x000ea20000300a00 */
[----:B------:R-:W-:-:S03]  /*66820*/  IMAD.WIDE R162, R4, 0x4, R74 ;  /* 0x0000000404a27825 */ /* 0x000fc600078e024a */
[----:B------:R-:W-:Y:S04]  /*66830*/  STL.64 [R1+0xa328], R170 ;  /* 0x00a328aa01007387 */ /* 0x000fe80000100a00 */
        /* <DEDUP_REMOVED lines=117> */
[----:B------:R-:W-:Y:S04]  /*66f90*/  STL.64 [R1+0xa1e8], R90 ;  /* 0x00a1e85a01007387 */ /* 0x000fe80000100a00 */
[----:B------:R-:W4:Y:S04]  /*66fa0*/  LDL.LU.64 R62, [R1+0x1158] ;  /* 0x00115800013e7983 */ /* 0x000f280000300a00 */
[----:B------:R-:W-:Y:S01]  /*66fb0*/  STL.64 [R1+0xa1e0], R88 ;  /* 0x00a1e05801007387 */ /* 0x000fe20000100a00 */
[----:B--2---:R-:W-:-:S03]  /*66fc0*/  IMAD.WIDE R82, R4, 0x4, R82 ;  /* 0x0000000404527825 */ /* 0x004fc600078e0252 */
[----:B------:R-:W2:Y:S04]  /*66fd0*/  LDL.LU.64 R60, [R1+0x2720] ;  /* 0x00272000013c7983 */ /* 0x000ea80000300a00 */
[----:B------:R-:W-:Y:S04]  /*66fe0*/  STL.64 [R1+0xa1d8], R86 ;  /* 0x00a1d85601007387 */ /* 0x000fe80000100a00 */
[----:B------:R-:W2:Y:S04]  /*66ff0*/  LDL.LU.64 R58, [R1+0x19f8] ;  /* 0x0019f800013a7983 */ /* 0x000ea80000300a00 */
[----:B------:R-:W-:Y:S04]  /*67000*/  STL.64 [R1+0xa1d0], R84 ;  /* 0x00a1d05401007387 */ /* 0x000fe80000100a00 */
[----:B------:R-:W2:Y:S01]  /*67010*/  LDL.LU.64 R56, [R1+0x13e8] ;  /* 0x0013e80001387983 */ /* 0x000ea20000300a00 */
[----:B------:R-:W-:-:S03]  /*67020*/  IMAD.WIDE R80, R4, 0x4, R80 ;  /* 0x0000000404507825 */ /* 0x000fc600078e0250 */
[----:B------:R-:W-:Y:S04]  /*67030*/  STL.64 [R1+0xa1c8], R82 ;  /* 0x00a1c85201007387 */ /* 0x000fe80000100a00 */
[----:B------:R-:W2:Y:S04]  /*67040*/  LDL.LU.64 R54, [R1+0xd30] ;  /* 0x000d300001367983 */ /* 0x000ea80000300a00 */
[----:B------:R-:W2:Y:S04]  /*67050*/  LDL.LU.64 R52, [R1+0x2718] ;  /* 0x0027180001347983 */ /* 0x000ea80000300a00 */
[----:B------:R-:W-:Y:S04]  /*67060*/  STL.64 [R1+0xa1c0], R80 ;  /* 0x00a1c05001007387 */ /* 0x000fe80000100a00 */
[----:B------:R-:W2:Y:S01]  /*67070*/  LDL.LU.64 R50, [R1+0x19f0] ;  /* 0x0019f00001327983 */ /* 0x000ea20000300a00 */
[----:B------:R-:W-:-:S05]  /*67080*/  IMAD.WIDE R78, R4, 0x4, R78 ;  /* 0x00000004044e7825 */ /* 0x000fca00078e024e */
[----:B------:R-:W-:Y:S04]  /*67090*/  STL.64 [R1+0xa1b8], R78 ;  /* 0x00a1b84e01007387 */ /* 0x000fe80000100a00 */
[----:B------:R-:W2:Y:S01]  /*670a0*/  LDL.LU.64 R48, [R1+0x13e0] ;  /* 0x0013e00001307983 */ /* 0x000ea20000300a00 */
[----:B------:R-:W-:-:S05]  /*670b0*/  IMAD.WIDE R76, R4, 0x4, R76 ;  /* 0x00000004044c7825 */ /* 0x000fca00078e024c */
[----:B------:R-:W-:Y:S01]  /*670c0*/  STL.64 [R1+0xa1b0], R76 ;  /* 0x00a1b04c01007387 */ /* 0x000fe20000100a00 */
[----:B------:R-:W-:-:S03]  /*670d0*/  IMAD.WIDE R74, R4, 0x4, R74 ;  /* 0x00000004044a7825 */ /* 0x000fc600078e024a */
[----:B------:R-:W2:Y:S04]  /*670e0*/  LDL.LU.64 R46, [R1+0x1160] ;  /* 0x00116000012e7983 */ /* 0x000ea80000300a00 */
[----:B------:R-:W-:Y:S04]  /*670f0*/  STL.64 [R1+0xa1a8], R74 ;  /* 0x00a1a84a01007387 */ /* 0x000fe80000100a00 */
[----:B------:R-:W2:Y:S01]  /*67100*/  LDL.LU.64 R44, [R1+0x2710] ;  /* 0x00271000012c7983 */ /* 0x000ea20000300a00 */
[----:B------:R-:W-:-:S05]  /*67110*/  IMAD.WIDE R72, R4, 0x4, R72 ;  /* 0x0000000404487825 */ /* 0x000fca00078e0248 */
[----:B------:R-:W-:Y:S01]  /*67120*/  STL.64 [R1+0xa1a0], R72 ;  /* 0x00a1a04801007387 */ /* 0x000fe20000100a00 */
[----:B------:R-:W-:-:S03]  /*67130*/  IMAD.WIDE R70, R4, 0x4, R70 ;  /* 0x0000000404467825 */ /* 0x000fc600078e0246 */
[----:B------:R-:W2:Y:S04]  /*67140*/  LDL.LU.64 R42, [R1+0x19e8] ;  /* 0x0019e800012a7983 */ /* 0x000ea80000300a00 */
[----:B------:R-:W2:Y:S04]  /*67150*/  LDL.LU.64 R40, [R1+0x13d8] ;  /* 0x0013d80001287983 */ /* 0x000ea80000300a00 */
[----:B------:R-:W-:Y:S04]  /*67160*/  STL.64 [R1+0xa198], R70 ;  /* 0x00a1984601007387 */ /* 0x000fe80000100a00 */
[----:B------:R-:W2:Y:S04]  /*67170*/  LDL.LU.64 R38, [R1+0xd28] ;  /* 0x000d280001267983 */ /* 0x000ea80000300a00 */
[----:B------:R-:W2:Y:S01]  /*67180*/  LDL.LU.64 R36, [R1+0x2708] ;  /* 0x0027080001247983 */ /* 0x000ea20000300a00 */
[----:B---3--:R-:W-:-:S05]  /*67190*/  IMAD.WIDE R68, R4, 0x4, R68 ;  /* 0x0000000404447825 */ /* 0x008fca00078e0244 */
[----:B------:R-:W-:Y:S01]  /*671a0*/  STL.64 [R1+0xa190], R68 ;  /* 0x00a1904401007387 */ /* 0x000fe20000100a00 */
[----:B----4-:R-:W-:-:S05]  /*671b0*/  IMAD.WIDE R66, R4, 0x4, R66 ;  /* 0x0000000404427825 */ /* 0x010fca00078e0242 */
[----:B------:R-:W-:Y:S01]  /*671c0*/  STL.64 [R1+0xa188], R66 ;  /* 0x00a1884201007387 */ /* 0x000fe20000100a00 */
[----:B------:R-:W-:-:S03]  /*671d0*/  IMAD.WIDE R64, R4, 0x4, R64 ;  /* 0x0000000404407825 */ /* 0x000fc600078e0240 */
[----:B------:R-:W3:Y:S04]  /*671e0*/  LDL.LU.64 R34, [R1+0x19e0] ;  /* 0x0019e00001227983 */ /* 0x000ee80000300a00 */
[----:B------:R-:W-:Y:S04]  /*671f0*/  STL.64 [R1+0xa180], R64 ;  /* 0x00a1804001007387 */ /* 0x000fe80000100a00 */
[----:B------:R-:W4:Y:S01]  /*67200*/  LDL.LU.64 R32, [R1+0x13d0] ;  /* 0x0013d00001207983 */ /* 0x000f220000300a00 */
[----:B------:R-:W-:-:S04]  /*67210*/  IMAD.WIDE R62, R4, 0x4, R62 ;  /* 0x00000004043e7825 */ /* 0x000fc800078e023e */
[C---:B--2---:R-:W-:Y:S01]  /*67220*/  IMAD.WIDE R60, R4.reuse, 0x4, R60 ;  /* 0x00000004043c7825 */ /* 0x044fe200078e023c */
[----:B------:R-:W-:Y:S04]  /*67230*/  STL.64 [R1+0xa178], R62 ;  /* 0x00a1783e01007387 */ /* 0x000fe80000100a00 */
[----:B------:R-:W-:Y:S01]  /*67240*/  STL.64 [R1+0xa170], R60 ;  /* 0x00a1703c01007387 */ /* 0x000fe20000100a00 */
[----:B------:R-:W-:-:S03]  /*67250*/  IMAD.WIDE R58, R4, 0x4, R58 ;  /* 0x00000004043a7825 */ /* 0x000fc600078e023a */
[----:B------:R-:W2:Y:S04]  /*67260*/  LDL.LU.64 R30, [R1+0x1168] ;  /* 0x00116800011e7983 */ /* 0x000ea80000300a00 */
[----:B------:R-:W-:Y:S01]  /*67270*/  STL.64 [R1+0xa168], R58 ;  /* 0x00a1683a01007387 */ /* 0x000fe20000100a00 */
[----:B------:R-:W-:-:S03]  /*67280*/  IMAD.WIDE R56, R4, 0x4, R56 ;  /* 0x0000000404387825 */ /* 0x000fc600078e0238 */
[----:B------:R-:W2:Y:S01]  /*67290*/  LDL.LU.64 R28, [R1+0x2700] ;  /* 0x00270000011c7983 */ /* 0x000ea20000300a00 */
[----:B------:R-:W-:-:S03]  /*672a0*/  IMAD.WIDE R54, R4, 0x4, R54 ;  /* 0x0000000404367825 */ /* 0x000fc600078e0236 */
[----:B------:R1:W-:Y:S01]  /*672b0*/  STL.64 [R1+0xa160], R56 ;  /* 0x00a1603801007387 */ /* 0x0003e20000100a00 */
[----:B------:R-:W-:-:S03]  /*672c0*/  IMAD.WIDE R52, R4, 0x4, R52 ;  /* 0x0000000404347825 */ /* 0x000fc600078e0234 */
[----:B------:R-:W-:Y:S04]  /*672d0*/  STL.64 [R1+0xa158], R54 ;  /* 0x00a1583601007387 */ /* 0x000fe80000100a00 */
[----:B------:R-:W2:Y:S01]  /*672e0*/  LDL.LU.64 R26, [R1+0x19d8] ;  /* 0x0019d800011a7983 */ /* 0x000ea20000300a00 */
[----:B------:R-:W-:-:S03]  /*672f0*/  IMAD.WIDE R50, R4, 0x4, R50 ;  /* 0x0000000404327825 */ /* 0x000fc600078e0232 */
[----:B------:R1:W-:Y:S04]  /*67300*/  STL.64 [R1+0xa150], R52 ;  /* 0x00a1503401007387 */ /* 0x0003e80000100a00 */
[----:B------:R-:W2:Y:S01]  /*67310*/  LDL.LU.64 R24, [R1+0x13c8] ;  /* 0x0013c80001187983 */ /* 0x000ea20000300a00 */
[----:B------:R-:W-:-:S03]  /*67320*/  IMAD.WIDE R48, R4, 0x4, R48 ;  /* 0x0000000404307825 */ /* 0x000fc600078e0230 */
[----:B------:R-:W-:Y:S04]  /*67330*/  STL.64 [R1+0xa148], R50 ;  /* 0x00a1483201007387 */ /* 0x000fe80000100a00 */
[----:B------:R-:W-:Y:S01]  /*67340*/  STL.64 [R1+0xa140], R48 ;  /* 0x00a1403001007387 */ /* 0x000fe20000100a00 */
[----:B------:R-:W-:-:S04]  /*67350*/  IMAD.WIDE R46, R4, 0x4, R46 ;  /* 0x00000004042e7825 */ /* 0x000fc800078e022e */
[C---:B------:R-:W-:Y:S01]  /*67360*/  IMAD.WIDE R44, R4.reuse, 0x4, R44 ;  /* 0x00000004042c7825 */ /* 0x040fe200078e022c */
[----:B------:R-:W-:Y:S04]  /*67370*/  STL.64 [R1+0xa138], R46 ;  /* 0x00a1382e01007387 */ /* 0x000fe80000100a00 */
[----:B------:R-:W-:Y:S04]  /*67380*/  STL.64 [R1+0xa130], R44 ;  /* 0x00a1302c01007387 */ /* 0x000fe80000100a00 */
[----:B------:R-:W2:Y:S01]  /*67390*/  LDL.LU.64 R22, [R1+0xd20] ;  /* 0x000d200001167983 */ /* 0x000ea20000300a00 */
[----:B------:R-:W-:-:S03]  /*673a0*/  IMAD.WIDE R42, R4, 0x4, R42 ;  /* 0x00000004042a7825 */ /* 0x000fc600078e022a */
[----:B------:R-:W2:Y:S01]  /*673b0*/  LDL.LU.64 R20, [R1+0x26f8] ;  /* 0x0026f80001147983 */ /* 0x000ea20000300a00 */
[----:B------:R-:W-:-:S03]  /*673c0*/  IMAD.WIDE R40, R4, 0x4, R40 ;  /* 0x0000000404287825 */ /* 0x000fc600078e0228 */
[----:B------:R-:W-:Y:S04]  /*673d0*/  STL.64 [R1+0xa128], R42 ;  /* 0x00a1282a01007387 */ /* 0x000fe80000100a00 */
[----:B------:R-:W2:Y:S01]  /*673e0*/  LDL.LU.64 R18, [R1+0x19d0] ;  /* 0x0019d00001127983 */ /* 0x000ea20000300a00 */
[----:B------:R-:W-:-:S03]  /*673f0*/  IMAD.WIDE R38, R4, 0x4, R38 ;  /* 0x0000000404267825 */ /* 0x000fc600078e0226 */
[----:B------:R-:W2:Y:S01]  /*67400*/  LDL.LU.64 R16, [R1+0x13c0] ;  /* 0x0013c00001107983 */ /* 0x000ea20000300a00 */
[----:B------:R-:W-:-:S03]  /*67410*/  IMAD.WIDE R36, R4, 0x4, R36 ;  /* 0x0000000404247825 */ /* 0x000fc600078e0224 */
[----:B------:R-:W-:Y:S04]  /*67420*/  STL.64 [R1+0xa120], R40 ;  /* 0x00a1202801007387 */ /* 0x000fe80000100a00 */
[----:B------:R-:W2:Y:S04]  /*67430*/  LDL.LU.64 R14, [R1+0x1170] ;  /* 0x00117000010e7983 */ /* 0x000ea80000300a00 */
[----:B------:R-:W2:Y:S04]  /*67440*/  LDL.LU.64 R12, [R1+0x26f0] ;  /* 0x0026f000010c7983 */ /* 0x000ea80000300a00 */
[----:B------:R-:W-:Y:S04]  /*67450*/  STL.64 [R1+0xa118], R38 ;  /* 0x00a1182601007387 */ /* 0x000fe80000100a00 */
[----:B------:R-:W2:Y:S04]  /*67460*/  LDL.LU.64 R10, [R1+0x19c8] ;  /* 0x0019c800010a7983 */ /* 0x000ea80000300a00 */
[----:B------:R-:W2:Y:S04]  /*67470*/  LDL.LU.64 R8, [R1+0x13b8] ;  /* 0x0013b80001087983 */ /* 0x000ea80000300a00 */
[----:B------:R-:W-:Y:S04]  /*67480*/  STL.64 [R1+0xa110], R36 ;  /* 0x00a1102401007387 */ /* 0x000fe80000100a00 */
[----:B-1----:R-:W2:Y:S04]  /*67490*/  LDL.LU.64 R6, [R1+0xd18] ;  /* 0x000d180001067983 */ /* 0x002ea80000300a00 */
[----:B------:R-:W2:Y:S01]  /*674a0*/  LDL.64 R234, [R1+0x41a0] ;  /* 0x0041a00001ea7983 */ /* 0x000ea20000100a00 */
[----:B---3--:R-:W-:-:S05]  /*674b0*/  IMAD.WIDE R34, R4, 0x4, R34 ;  /* 0x0000000404227825 */ /* 0x008fca00078e0222 */
[----:B------:R-:W-:Y:S01]  /*674c0*/  STL.64 [R1+0xa108], R34 ;  /* 0x00a1082201007387 */ /* 0x000fe20000100a00 */
[----:B----4-:R-:W-:-:S03]  /*674d0*/  IMAD.WIDE R32, R4, 0x4, R32 ;  /* 0x0000000404207825 */ /* 0x010fc600078e0220 */
[----:B------:R-:W3:Y:S04]  /*674e0*/  LDL.64 R236, [R1+0x41b0] ;  /* 0x0041b00001ec7983 */ /* 0x000ee80000100a00 */
[----:B------:R-:W4:Y:S04]  /*674f0*/  LDL.64 R238, [R1+0x41b8] ;  /* 0x0041b80001ee7983 */ /* 0x000f280000100a00 */
[----:B------:R-:W-:Y:S04]  /*67500*/  STL.64 [R1+0xa100], R32 ;  /* 0x00a1002001007387 */ /* 0x000fe80000100a00 */
[----:B------:R-:W4:Y:S04]  /*67510*/  LDL.64 R242, [R1+0x41d0] ;  /* 0x0041d00001f27983 */ /* 0x000f280000100a00 */
[----:B------:R-:W4:Y:S04]  /*67520*/  LDL.64 R244, [R1+0x45d8] ;  /* 0x0045d80001f47983 */ /* 0x000f280000100a00 */
[----:B------:R-:W4:Y:S04]  /*67530*/  LDL.64 R246, [R1+0x45e8] ;  /* 0x0045e80001f67983 */ /* 0x000f280000100a00 */
[----:B------:R-:W4:Y:S04]  /*67540*/  LDL.64 R248, [R1+0x45f8] ;  /* 0x0045f80001f87983 */ /* 0x000f280000100a00 */
[----:B------:R-:W4:Y:S04]  /*67550*/  LDL.64 R250, [R1+0x4608] ;  /* 0x0046080001fa7983 */ /* 0x000f280000100a00 */
[----:B------:R-:W4:Y:S01]  /*67560*/  LDL.64 R2, [R1+0x47f0] ;  /* 0x0047f00001027983 */ /* 0x000f220000100a00 */
[----:B--2---:R-:W-:-:S04]  /*67570*/  IMAD.WIDE R30, R4, 0x4, R30 ;  /* 0x00000004041e7825 */ /* 0x004fc800078e021e */
[C---:B------:R-:W-:Y:S01]  /*67580*/  IMAD.WIDE R28, R4.reuse, 0x4, R28 ;  /* 0x00000004041c7825 */ /* 0x040fe200078e021c */
[----:B------:R-:W-:Y:S03]  /*67590*/  STL.64 [R1+0xa0f8], R30 ;  /* 0x00a0f81e01007387 */ /* 0x000fe60000100a00 */
[C---:B------:R-:W-:Y:S01]  /*675a0*/  IMAD.WIDE R26, R4.reuse, 0x4, R26 ;  /* 0x00000004041a7825 */ /* 0x040fe200078e021a */
[----:B------:R-:W-:Y:S03]  /*675b0*/  STL.64 [R1+0xa0f0], R28 ;  /* 0x00a0f01c01007387 */ /* 0x000fe60000100a00 */
[C---:B------:R-:W-:Y:S01]  /*675c0*/  IMAD.WIDE R24, R4.reuse, 0x4, R24 ;  /* 0x0000000404187825 */ /* 0x040fe200078e0218 */
[----:B------:R-:W-:Y:S04]  /*675d0*/  STL.64 [R1+0xa0e8], R26 ;  /* 0x00a0e81a01007387 */ /* 0x000fe80000100a00 */
        /* <DEDUP_REMOVED lines=18> */
[----:B------:R1:W-:Y:S04]  /*67700*/  STL.64 [R1+0xa098], R6 ;  /* 0x00a0980601007387 */ /* 0x0003e80000100a00 */
[----:B------:R-:W2:Y:S04]  /*67710*/  LDL.64 R190, [R1+0x47f8] ;  /* 0x0047f80001be7983 */ /* 0x000ea80000100a00 */
        /* <DEDUP_REMOVED lines=20> */
[----:B------:R-:W-:Y:S04]  /*67860*/  LDGSTS.E [R240+0x40200], desc[UR40][R234.64], P5 ;  /* 0x40200000eaf07fae */ /* 0x000fe8000a9a1028 */
[----:B------:R-:W2:Y:S04]  /*67870*/  LDL.64 R232, [R1+0x4cc0] ;  /* 0x004cc00001e87983 */ /* 0x000ea80000100a00 */
[----:B------:R-:W2:Y:S04]  /*67880*/  LDL.64 R234, [R1+0x4cc8] ;  /* 0x004cc80001ea7983 */ /* 0x000ea80000100a00 */
[----:B---3--:R-:W-:Y:S04]  /*67890*/  LDGSTS.E [R240+0x40280], desc[UR40][R236.64], P4 ;  /* 0x40280000ecf07fae */ /* 0x008fe8000a1a1028 */
[----:B----4-:R-:W-:Y:S04]  /*678a0*/  LDGSTS.E [R240+0x40300], desc[UR40][R238.64], P6 ;  /* 0x40300000eef07fae */ /* 0x010fe8000b1a1028 */
[----:B------:R-:W3:Y:S04]  /*678b0*/  LDL.64 R236, [R1+0x4d68] ;  /* 0x004d680001ec7983 */ /* 0x000ee80000100a00 */
[----:B------:R-:W-:Y:S04]  /*678c0*/  LDGSTS.E [R240+0x40380], desc[UR40][R242.64], P2 ;  /* 0x40380000f2f07fae */ /* 0x000fe800091a1028 */
[----:B------:R-:W4:Y:S04]  /*678d0*/  LDL.64 R238, [R1+0x4d78] ;  /* 0x004d780001ee7983 */ /* 0x000f280000100a00 */
        /* <DEDUP_REMOVED lines=10> */
[----:B------:R-:W4:Y:S04]  /*67980*/  LDL.64 R2, [R1+0x4f40] ;  /* 0x004f400001027983 */ /* 0x000f280000100a00 */
        /* <DEDUP_REMOVED lines=45> */
[----:B---3--:R-:W-:Y:S04]  /*67c60*/  LDGSTS.E [R240+0x48200], desc[UR40][R236.64], P5 ;  /* 0x48200000ecf07fae */ /* 0x008fe8000a9a1028 */
[----:B------:R-:W3:Y:S04]  /*67c70*/  LDL.64 R234, [R1+0x53b0] ;  /* 0x0053b00001ea7983 */ /* 0x000ee80000100a00 */
[----:B----4-:R-:W-:Y:S04]  /*67c80*/  LDGSTS.E [R240+0x48280], desc[UR40][R238.64], P4 ;  /* 0x48280000eef07fae */ /* 0x010fe8000a1a1028 */
        /* <DEDUP_REMOVED lines=140> */
[----:B------:R-:W2:Y:S04]  /*68550*/  LDL.LU.64 R190, [R1+0xb270] ;  /* 0x00b2700001be7983 */ /* 0x000ea80000300a00 */
        /* <DEDUP_REMOVED lines=36> */
[----:B---3--:R-:W-:Y:S04]  /*687a0*/  LDGSTS.E [R240+0x5e300], desc[UR40][R230.64], P6 ;  /* 0x5e300000e6f07fae */ /* 0x008fe8000b1a1028 */
[----:B------:R-:W3:Y:S04]  /*687b0*/  LDL.LU.64 R228, [R1+0xb1d8] ;  /* 0x00b1d80001e47983 */ /* 0x000ee80000300a00 */
[----:B----4-:R-:W-:Y:S04]  /*687c0*/  LDGSTS.E [R240+0x5e380], desc[UR40][R232.64], P2 ;  /* 0x5e380000e8f07fae */ /* 0x010fe800091a1028 */
[----:B------:R-:W4:Y:S04]  /*687d0*/  LDL.LU.64 R230, [R1+0xb1d0] ;  /* 0x00b1d00001e67983 */ /* 0x000f280000300a00 */
        /* <DEDUP_REMOVED lines=18> */
[----:B------:R-:W2:Y:S04]  /*68900*/  LDL.LU.64 R2, [R1+0xb180] ;  /* 0x00b1800001027983 */ /* 0x000ea80000300a00 */
        /* <DEDUP_REMOVED lines=10> */
[----:B----4-:R-:W-:Y:S04]  /*689b0*/  LDGSTS.E [R240+0x63380], desc[UR40][R230.64], P2 ;  /* 0x63380000e6f07fae */ /* 0x010fe800091a1028 */
[----:B---3--:R-:W-:Y:S04]  /*689c0*/  LDGSTS.E [R240+0x64200], desc[UR40][R228.64], P5 ;  /* 0x64200000e4f07fae */ /* 0x008fe8000a9a1028 */
        /* <DEDUP_REMOVED lines=84> */
[----:B------:R-:W2:Y:S04]  /*68f10*/  LDL.LU.64 R2, [R1+0xb178] ;  /* 0x00b1780001027983 */ /* 0x000ea80000300a00 */
[----:B------:R-:W-:Y:S04]  /*68f20*/  LDGSTS.E [R240+0x79280], desc[UR40][R58.64], P4 ;  /* 0x792800003af07fae */ /* 0x000fe8000a1a1028 */
[----:B------:R-:W-:Y:S04]  /*68f30*/  LDGSTS.E [R240+0x79300], desc[UR40][R56.64], P6 ;  /* 0x7930000038f07fae */ /* 0x000fe8000b1a1028 */
[----:B------:R-:W1:Y:S04]  /*68f40*/  LDL.LU.64 R246, [R1+0x2ba8] ;  /* 0x002ba80001f67983 */ /* 0x000e680000300a00 */
[----:B------:R-:W-:Y:S04]  /*68f50*/  LDGSTS.E [R240+0x79380], desc[UR40][R54.64], P2 ;  /* 0x7938000036f07fae */ /* 0x000fe800091a1028 */
[----:B------:R-:W3:Y:S04]  /*68f60*/  LDL.LU.64 R56, [R1+0x21a0] ;  /* 0x0021a00001387983 */ /* 0x000ee80000300a00 */
[----:B------:R-:W4:Y:S04]  /*68f70*/  LDL.LU.64 R58, [R1+0x17b8] ;  /* 0x0017b800013a7983 */ /* 0x000f280000300a00 */
[----:B------:R-:W-:Y:S04]  /*68f80*/  LDGSTS.E [R240+0x7a200], desc[UR40][R52.64], P5 ;  /* 0x7a20000034f07fae */ /* 0x000fe8000a9a1028 */
        /* <DEDUP_REMOVED lines=34> */
[----:B------:R-:W-:Y:S04]  /*691b0*/  LDGSTS.E [R240+0x7f300], desc[UR40][R8.64], P6 ;  /* 0x7f30000008f07fae */ /* 0x000fe8000b1a1028 */
[----:B------:R1:W-:Y:S04]  /*691c0*/  LDGSTS.E [R240+0x7f380], desc[UR40][R6.64], P2 ;  /* 0x7f38000006f07fae */ /* 0x0003e800091a1028 */
[----:B------:R-:W-:Y:S01]  /*691d0*/  STL [R1+0xb078], R241 ;  /* 0x00b078f101007387 */ /* 0x000fe20000100800 */
[----:B-1----:R-:W-:-:S03]  /*691e0*/  IMAD.WIDE R6, R4, 0x4, R246 ;  /* 0x0000000404067825 */ /* 0x002fc600078e02f6 */
[----:B------:R-:W2:Y:S01]  /*691f0*/  LDL.LU.64 R246, [R1+0x2b38] ;  /* 0x002b380001f67983 */ /* 0x000ea20000300a00 */
[----:B---3--:R-:W-:-:S03]  /*69200*/  IMAD.WIDE R10, R4, 0x4, R56 ;  /* 0x00000004040a7825 */ /* 0x008fc600078e0238 */
[----:B------:R2:W-:Y:S01]  /*69210*/  STL.64 [R1+0x7e0], R6 ;  /* 0x0007e00601007387 */ /* 0x0005e20000100a00 */
[----:B----4-:R-:W-:-:S03]  /*69220*/  IMAD.WIDE R8, R4, 0x4, R58 ;  /* 0x0000000404087825 */ /* 0x010fc600078e023a */
[----:B------:R1:W-:Y:S01]  /*69230*/  STL.64 [R1+0x810], R10 ;  /* 0x0008100a01007387 */ /* 0x0003e20000100a00 */
[----:B--2---:R-:W-:-:S03]  /*69240*/  IMAD.WIDE R6, R4, 0x4, R68 ;  /* 0x0000000404067825 */ /* 0x004fc600078e0244 */
[----:B------:R-:W2:Y:S01]  /*69250*/  LDL.LU.64 R68, [R1+0x2130] ;  /* 0x0021300001447983 */ /* 0x000ea20000300a00 */
[----:B-1----:R-:W-:-:S03]  /*69260*/  IMAD.WIDE R10, R4, 0x4, R52 ;  /* 0x00000004040a7825 */ /* 0x002fc600078e0234 */
[----:B------:R-:W-:Y:S04]  /*69270*/  STL.64 [R1+0x880], R8 ;  /* 0x0008800801007387 */ /* 0x000fe80000100a00 */
[----:B------:R1:W-:Y:S04]  /*69280*/  STL.64 [R1+0x8b0], R6 ;  /* 0x0008b00601007387 */ /* 0x0003e80000100a00 */
[----:B------:R3:W-:Y:S01]  /*69290*/  STL.64 [R1+0xd38], R10 ;  /* 0x000d380a01007387 */ /* 0x0007e20000100a00 */
[----:B-1----:R-:W-:-:S03]  /*692a0*/  IMAD.WIDE R6, R4, 0x4, R66 ;  /* 0x0000000404067825 */ /* 0x002fc600078e0242 */
[----:B------:R-:W4:Y:S01]  /*692b0*/  LDL.LU.64 R66, [R1+0x1778] ;  /* 0x0017780001427983 */ /* 0x000f220000300a00 */
[----:B------:R-:W-:-:S04]  /*692c0*/  IMAD.WIDE R8, R4, 0x4, R54 ;  /* 0x0000000404087825 */ /* 0x000fc800078e0236 */
[C---:B---3--:R-:W-:Y:S01]  /*692d0*/  IMAD.WIDE R10, R4.reuse, 0x4, R76 ;  /* 0x00000004040a7825 */ /* 0x048fe200078e024c */
        /* <DEDUP_REMOVED lines=17> */
[----:B------:R-:W3:Y:S01]  /*693f0*/  LDL.LU.64 R46, [R1+0xf30] ;  /* 0x000f3000012e7983 */ /* 0x000ee20000300a00 */
[----:B-1----:R-:W-:-:S03]  /*69400*/  IMAD.WIDE R6, R4, 0x4, R78 ;  /* 0x0000000404067825 */ /* 0x002fc600078e024e */
        /* <DEDUP_REMOVED lines=34> */
[----:B------:R1:W-:Y:S01]  /*69630*/  STL.64 [R1+0x4570], R10 ;  /* 0x0045700a01007387 */ /* 0x0003e20000100a00 */
[----:B------:R-:W-:-:S04]  /*69640*/  IMAD.WIDE R8, R4, 0x4, R44 ;  /* 0x0000000404087825 */ /* 0x000fc800078e022c */
[C---:B-1----:R-:W-:Y:S02]  /*69650*/  IMAD.WIDE R6, R4.reuse, 0x4, R80 ;  /* 0x0000000404067825 */ /* 0x042fe400078e0250 */
[----:B------:R-:W3:Y:S02]  /*69660*/  LDL.LU.64 R80, [R1+0x28b8] ;  /* 0x0028b80001507983 */ /* 0x000ee40000300a00 */
[C---:B------:R-:W-:Y:S02]  /*69670*/  IMAD.WIDE R10, R4.reuse, 0x4, R46 ;  /* 0x00000004040a7825 */ /* 0x040fe400078e022e */
[----:B------:R1:W-:Y:S04]  /*69680*/  STL.64 [R1+0x4578], R8 ;  /* 0x0045780801007387 */ /* 0x0003e80000100a00 */
[----:B------:R1:W-:Y:S04]  /*69690*/  STL.64 [R1+0x4590], R6 ;  /* 0x0045900601007387 */ /* 0x0003e80000100a00 */
[----:B------:R1:W-:Y:S02]  /*696a0*/  STL.64 [R1+0x4598], R10 ;  /* 0x0045980a01007387 */ /* 0x0003e40000100a00 */
[----:B-1----:R-:W-:-:S04]  /*696b0*/  IMAD.WIDE R8, R4, 0x4, R38 ;  /* 0x0000000404087825 */ /* 0x002fc800078e0226 */
[C---:B------:R-:W-:Y:S02]  /*696c0*/  IMAD.WIDE R6, R4.reuse, 0x4, R78 ;  /* 0x0000000404067825 */ /* 0x040fe400078e024e */
        /* <DEDUP_REMOVED lines=11> */
[----:B------:R1:W-:Y:S02]  /*69780*/  STL.64 [R1+0x4878], R10 ;  /* 0x0048780a01007387 */ /* 0x0003e40000100a00 */
[----:B-1----:R-:W-:-:S04]  /*69790*/  IMAD.WIDE R8, R4, 0x4, R60 ;  /* 0x0000000404087825 */ /* 0x002fc800078e023c */
[C---:B------:R-:W-:Y:S02]  /*697a0*/  IMAD.WIDE R6, R4.reuse, 0x4, R250 ;  /* 0x0000000404067825 */ /* 0x040fe400078e02fa */
        /* <DEDUP_REMOVED lines=11> */
[----:B------:R2:W-:Y:S01]  /*69860*/  STL.64 [R1+0x4928], R10 ;  /* 0x0049280a01007387 */ /* 0x0005e20000100a00 */
[----:B-1----:R-:W-:-:S04]  /*69870*/  IMAD.WIDE R8, R4, 0x4, R54 ;  /* 0x0000000404087825 */ /* 0x002fc800078e0236 */
[C---:B--2---:R-:W-:Y:S02]  /*69880*/  IMAD.WIDE R6, R4.reuse, 0x4, R68 ;  /* 0x0000000404067825 */ /* 0x044fe400078e0244 */
[----:B------:R-:W2:Y:S02]  /*69890*/  LDL.LU.64 R68, [R1+0x1ef8] ;  /* 0x001ef80001447983 */ /* 0x000ea40000300a00 */
[C---:B------:R-:W-:Y:S02]  /*698a0*/  IMAD.WIDE R10, R4.reuse, 0x4, R76 ;  /* 0x00000004040a7825 */ /* 0x040fe400078e024c */
[----:B------:R-:W-:Y:S04]  /*698b0*/  STL.64 [R1+0x4af0], R8 ;  /* 0x004af00801007387 */ /* 0x000fe80000100a00 */
[----:B------:R4:W-:Y:S04]  /*698c0*/  STL.64 [R1+0x4af8], R6 ;  /* 0x004af80601007387 */ /* 0x0009e80000100a00 */
[----:B------:R1:W-:Y:S01]  /*698d0*/  STL.64 [R1+0x4b00], R10 ;  /* 0x004b000a01007387 */ /* 0x0003e20000100a00 */
[----:B----4-:R-:W-:-:S03]  /*698e0*/  IMAD.WIDE R6, R4, 0x4, R66 ;  /* 0x0000000404067825 */ /* 0x010fc600078e0242 */
[----:B------:R-:W4:Y:S01]  /*698f0*/  LDL.LU.64 R66, [R1+0x1548] ;  /* 0x0015480001427983 */ /* 0x000f220000300a00 */
[----:B------:R-:W-:-:S04]  /*69900*/  IMAD.WIDE R8, R4, 0x4, R74 ;  /* 0x0000000404087825 */ /* 0x000fc800078e024a */
[C---:B-1----:R-:W-:Y:S01]  /*69910*/  IMAD.WIDE R10, R4.reuse, 0x4, R70 ;  /* 0x00000004040a7825 */ /* 0x042fe200078e0246 */
        /* <DEDUP_REMOVED lines=46> */
[----:B------:R3:W-:Y:S02]  /*69c00*/  STL.64 [R1+0x4d60], R10 ;  /* 0x004d600a01007387 */ /* 0x0007e40000100a00 */
[----:B---3--:R-:W-:-:S04]  /*69c10*/  IMAD.WIDE R8, R4, 0x4, R44 ;  /* 0x0000000404087825 */ /* 0x008fc800078e022c */
        /* <DEDUP_REMOVED lines=50> */
[----:B----4-:R-:W-:-:S03]  /*69f40*/  IMAD.WIDE R6, R4, 0x4, R66 ;  /* 0x0000000404067825 */ /* 0x010fc600078e0242 */
[----:B------:R-:W-:Y:S04]  /*69f50*/  STL.64 [R1+0x52c0], R8 ;  /* 0x0052c00801007387 */ /* 0x000fe80000100a00 */
[----:B------:R-:W4:Y:S04]  /*69f60*/  LDL.LU.64 R44, [R1+0x1190] ;  /* 0x00119000012c7983 */ /* 0x000f280000300a00 */
        /* <DEDUP_REMOVED lines=39> */
[----:B----4-:R-:W-:-:S03]  /*6a1e0*/  IMAD.WIDE R6, R4, 0x4, R66 ;  /* 0x0000000404067825 */ /* 0x010fc600078e0242 */
[----:B------:R-:W4:Y:S01]  /*6a1f0*/  LDL.LU.64 R66, [R1+0x1350] ;  /* 0x0013500001427983 */ /* 0x000f220000300a00 */
[----:B------:R-:W-:-:S04]  /*6a200*/  IMAD.WIDE R8, R4, 0x4, R44 ;  /* 0x0000000404087825 */ /* 0x000fc800078e022c */
[C---:B-1----:R-:W-:Y:S01]  /*6a210*/  IMAD.WIDE R10, R4.reuse, 0x4, R46 ;  /* 0x00000004040a7825 */ /* 0x042fe200078e022e */
        /* <DEDUP_REMOVED lines=88> */
[----:B------:R1:W-:Y:S01]  /*6a7a0*/  STL.64 [R1+0x65a8], R10 ;  /* 0x0065a80a01007387 */ /* 0x0003e20000100a00 */
[----:B--2---:R-:W-:-:S04]  /*6a7b0*/  IMAD.WIDE R8, R4, 0x4, R44 ;  /* 0x0000000404087825 */ /* 0x004fc800078e022c */
[C---:B-1----:R-:W-:Y:S02]  /*6a7c0*/  IMAD.WIDE R6, R4.reuse, 0x4, R68 ;  /* 0x0000000404067825 */ /* 0x042fe400078e0244 */
        /* <DEDUP_REMOVED lines=32> */
[----:B------:R-:W-:Y:S01]  /*6a9d0*/  STL.64 [R1+0x6818], R10 ;  /* 0x0068180a01007387 */ /* 0x000fe20000100a00 */
[----:B-1----:R-:W-:-:S03]  /*6a9e0*/  IMAD.WIDE R6, R4, 0x4, R72 ;  /* 0x0000000404067825 */ /* 0x002fc600078e0248 */
[----:B------:R-:W3:Y:S01]  /*6a9f0*/  LDL.LU.64 R72, [R1+0x1308] ;  /* 0x0013080001487983 */ /* 0x000ee20000300a00 */
[----:B------:R-:W-:-:S05]  /*6aa00*/  IMAD.WIDE R8, R4, 0x4, R54 ;  /* 0x0000000404087825 */ /* 0x000fca00078e0236 */
[----:B------:R1:W-:Y:S04]  /*6aa10*/  STL.64 [R1+0x6810], R8 ;  /* 0x0068100801007387 */ /* 0x0003e80000100a00 */
[----:B------:R1:W-:Y:S02]  /*6aa20*/  STL.64 [R1+0x6808], R6 ;  /* 0x0068080601007387 */ /* 0x0003e40000100a00 */
[----:B-1----:R-:W-:-:S04]  /*6aa30*/  IMAD.WIDE R8, R4, 0x4, R76 ;  /* 0x0000000404087825 */ /* 0x002fc800078e024c */
[C---:B------:R-:W-:Y:S01]  /*6aa40*/  IMAD.WIDE R6, R4.reuse, 0x4, R74 ;  /* 0x0000000404067825 */ /* 0x040fe200078e024a */
[----:B------:R1:W-:Y:S03]  /*6aa50*/  STL.64 [R1+0x6800], R8 ;  /* 0x0068000801007387 */ /* 0x0003e60000100a00 */
[C---:B------:R-:W-:Y:S02]  /*6aa60*/  IMAD.WIDE R240, R4.reuse, 0x4, R64 ;  /* 0x0000000404f07825 */ /* 0x040fe400078e0240 */
[----:B------:R-:W3:Y:S02]  /*6aa70*/  LDL.LU.64 R64, [R1+0xcb8] ;  /* 0x000cb80001407983 */ /* 0x000ee40000300a00 */
[C---:B------:R-:W-:Y:S02]  /*6aa80*/  IMAD.WIDE R250, R4.reuse, 0x4, R250 ;  /* 0x0000000404fa7825 */ /* 0x040fe400078e02fa */
[----:B------:R1:W-:Y:S02]  /*6aa90*/  STL.64 [R1+0xa078], R6 ;  /* 0x00a0780601007387 */ /* 0x0003e40000100a00 */
[----:B------:R-:W-:-:S02]  /*6aaa0*/  IMAD.WIDE R248, R4, 0x4, R70 ;  /* 0x0000000404f87825 */ /* 0x000fc400078e0246 */
[----:B------:R-:W3:Y:S04]  /*6aab0*/  LDL.LU.64 R70, [R1+0x22a0] ;  /* 0x0022a00001467983 */ /* 0x000ee80000300a00 */
[----:B------:R-:W-:Y:S04]  /*6aac0*/  STL.64 [R1+0xa070], R240 ;  /* 0x00a070f001007387 */ /* 0x000fe80000100a00 */
[----:B------:R-:W-:Y:S01]  /*6aad0*/  STL.64 [R1+0xb080], R240 ;  /* 0x00b080f001007387 */ /* 0x000fe20000100a00 */
[----:B--2---:R-:W-:-:S03]  /*6aae0*/  IMAD.WIDE R244, R4, 0x4, R68 ;  /* 0x0000000404f47825 */ /* 0x004fc600078e0244 */
[----:B------:R-:W2:Y:S04]  /*6aaf0*/  LDL.LU.64 R68, [R1+0x1918] ;  /* 0x0019180001447983 */ /* 0x000ea80000300a00 */
[----:B------:R-:W-:Y:S04]  /*6ab00*/  STL.64 [R1+0xa068], R250 ;  /* 0x00a068fa01007387 */ /* 0x000fe80000100a00 */
[----:B------:R-:W-:Y:S01]  /*6ab10*/  STL.64 [R1+0xb088], R250 ;  /* 0x00b088fa01007387 */ /* 0x000fe20000100a00 */
[----:B----4-:R-:W-:-:S03]  /*6ab20*/  IMAD.WIDE R242, R4, 0x4, R66 ;  /* 0x0000000404f27825 */ /* 0x010fc600078e0242 */
[----:B------:R-:W4:Y:S01]  /*6ab30*/  LDL.LU.64 R66, [R1+0x1828] ;  /* 0x0018280001427983 */ /* 0x000f220000300a00 */
[----:B------:R-:W-:-:S03]  /*6ab40*/  IMAD.WIDE R246, R4, 0x4, R246 ;  /* 0x0000000404f67825 */ /* 0x000fc600078e02f6 */
[----:B------:R-:W-:Y:S04]  /*6ab50*/  STL.64 [R1+0xa060], R248 ;  /* 0x00a060f801007387 */ /* 0x000fe80000100a00 */
[----:B------:R-:W-:Y:S01]  /*6ab60*/  STL.64 [R1+0xb090], R248 ;  /* 0x00b090f801007387 */ /* 0x000fe20000100a00 */
[----:B---3--:R-:W-:-:S03]  /*6ab70*/  IMAD.WIDE R238, R4, 0x4, R82 ;  /* 0x0000000404ee7825 */ /* 0x008fc600078e0252 */
[----:B------:R-:W3:Y:S04]  /*6ab80*/  LDL.LU.64 R82, [R1+0x11d0] ;  /* 0x0011d00001527983 */ /* 0x000ee80000300a00 */
[----:B------:R-:W-:Y:S04]  /*6ab90*/  STL.64 [R1+0xa058], R246 ;  /* 0x00a058f601007387 */ /* 0x000fe80000100a00 */
[----:B------:R-:W-:Y:S01]  /*6aba0*/  STL.64 [R1+0xb098], R246 ;  /* 0x00b098f601007387 */ /* 0x000fe20000100a00 */
[----:B------:R-:W-:-:S03]  /*6abb0*/  IMAD.WIDE R236, R4, 0x4, R80 ;  /* 0x0000000404ec7825 */ /* 0x000fc600078e0250 */
        /* <DEDUP_REMOVED lines=14> */
[----:B------:R-:W-:Y:S04]  /*6aca0*/  STL.64 [R1+0xb0b8], R236 ;  /* 0x00b0b8ec01007387 */ /* 0x000fe80000100a00 */
[----:B------:R-:W3:Y:S04]  /*6acb0*/  LDL.LU.64 R74, [R1+0x2290] ;  /* 0x00229000014a7983 */ /* 0x000ee80000300a00 */
[----:B------:R-:W-:Y:S04]  /*6acc0*/  STL.64 [R1+0xa030], R234 ;  /* 0x00a030ea01007387 */ /* 0x000fe80000100a00 */
[----:B------:R1:W-:Y:S01]  /*6acd0*/  STL.64 [R1+0xb0c0], R234 ;  /* 0x00b0c0ea01007387 */ /* 0x0003e20000100a00 */
        /* <DEDUP_REMOVED lines=22> */
[----:B------:R-:W-:Y:S01]  /*6ae40*/  STL.64 [R1+0xa000], R222 ;  /* 0x00a000de01007387 */ /* 0x000fe20000100a00 */
[----:B------:R-:W-:-:S03]  /*6ae50*/  IMAD.WIDE R216, R4, 0x4, R72 ;  /* 0x0000000404d87825 */ /* 0x000fc600078e0248 */
[----:B------:R-:W-:Y:S04]  /*6ae60*/  STL.64 [R1+0xb0f0], R222 ;  /* 0x00b0f0de01007387 */ /* 0x000fe80000100a00 */
[----:B------:R-:W3:Y:S01]  /*6ae70*/  LDL.LU.64 R72, [R1+0xca8] ;  /* 0x000ca80001487983 */ /* 0x000ee20000300a00 */
[----:B------:R-:W-:-:S03]  /*6ae80*/  IMAD.WIDE R214, R4, 0x4, R64 ;  /* 0x0000000404d67825 */ /* 0x000fc600078e0240 */
[----:B------:R-:W3:Y:S04]  /*6ae90*/  LDL.LU.64 R64, [R1+0x2280] ;  /* 0x0022800001407983 */ /* 0x000ee80000300a00 */
[----:B------:R-:W-:Y:S04]  /*6aea0*/  STL.64 [R1+0x9ff8], R220 ;  /* 0x009ff8dc01007387 */ /* 0x000fe80000100a00 */
[----:B------:R-:W-:Y:S04]  /*6aeb0*/  STL.64 [R1+0xb0f8], R220 ;  /* 0x00b0f8dc01007387 */ /* 0x000fe80000100a00 */
        /* <DEDUP_REMOVED lines=25> */
[----:B------:R-:W-:Y:S01]  /*6b050*/  STL.64 [R1+0xb130], R206 ;  /* 0x00b130ce01007387 */ /* 0x000fe20000100a00 */
[----:B------:R-:W-:-:S03]  /*6b060*/  IMAD.WIDE R198, R4, 0x4, R72 ;  /* 0x0000000404c67825 */ /* 0x000fc600078e0248 */
[----:B------:R-:W-:Y:S04]  /*6b070*/  STL.64 [R1+0x9fb8], R204 ;  /* 0x009fb8cc01007387 */ /* 0x000fe80000100a00 */
[----:B------:R-:W-:Y:S04]  /*6b080*/  STL.64 [R1+0xb138], R204 ;  /* 0x00b138cc01007387 */ /* 0x000fe80000100a00 */
[----:B------:R-:W3:Y:S01]  /*6b090*/  LDL.LU.64 R72, [R1+0xca0] ;  /* 0x000ca00001487983 */ /* 0x000ee20000300a00 */
[----:B------:R-:W-:-:S03]  /*6b0a0*/  IMAD.WIDE R200, R4, 0x4, R70 ;  /* 0x0000000404c87825 */ /* 0x000fc600078e0246 */
[----:B------:R-:W3:Y:S04]  /*6b0b0*/  LDL.LU.64 R70, [R1+0x2270] ;  /* 0x0022700001467983 */ /* 0x000ee80000300a00 */
[----:B------:R-:W-:Y:S04]  /*6b0c0*/  STL.64 [R1+0x9fb0], R202 ;  /* 0x009fb0ca01007387 */ /* 0x000fe80000100a00 */
[----:B------:R-:W-:Y:S01]  /*6b0d0*/  STL.64 [R1+0xb140], R202 ;  /* 0x00b140ca01007387 */ /* 0x000fe20000100a00 */
[----:B------:R-:W-:-:S04]  /*6b0e0*/  IMAD.WIDE R196, R4, 0x4, R64 ;  /* 0x0000000404c47825 */ /* 0x000fc800078e0240 */
[C---:B--2---:R-:W-:Y:S02]  /*6b0f0*/  IMAD.WIDE R194, R4.reuse, 0x4, R68 ;  /* 0x0000000404c27825 */ /* 0x044fe400078e0244 */
[----:B------:R-:W2:Y:S04]  /*6b100*/  LDL.LU.64 R68, [R1+0x18e8] ;  /* 0x0018e80001447983 */ /* 0x000ea80000300a00 */
        /* <DEDUP_REMOVED lines=9> */
[----:B---3--:R-:W-:-:S03]  /*6b1a0*/  IMAD.WIDE R190, R4, 0x4, R82 ;  /* 0x0000000404be7825 */ /* 0x008fc600078e0252 */
[----:B------:R-:W-:Y:S04]  /*6b1b0*/  STL.64 [R1+0xb158], R196 ;  /* 0x00b158c401007387 */ /* 0x000fe80000100a00 */
[----:B------:R-:W3:Y:S01]  /*6b1c0*/  LDL.LU.64 R82, [R1+0x18e0] ;  /* 0x0018e00001527983 */ /* 0x000ee20000300a00 */
        /* <DEDUP_REMOVED lines=10> */
[----:B------:R-:W3:Y:S04]  /*6b270*/  LDL.LU.64 R74, [R1+0x18d8] ;  /* 0x0018d800014a7983 */ /* 0x000ee80000300a00 */
[----:B------:R-:W-:Y:S04]  /*6b280*/  STL.64 [R1+0x9f80], R190 ;  /* 0x009f80be01007387 */ /* 0x000fe80000100a00 */
[----:B------:R1:W-:Y:S01]  /*6b290*/  STL.64 [R1+0xb170], R190 ;  /* 0x00b170be01007387 */ /* 0x0003e20000100a00 */
[----:B------:R-:W-:-:S03]  /*6b2a0*/  IMAD.WIDE R182, R4, 0x4, R72 ;  /* 0x0000000404b67825 */ /* 0x000fc600078e0248 */
[----:B------:R-:W3:Y:S01]  /*6b2b0*/  LDL.LU.64 R72, [R1+0x12d0] ;  /* 0x0012d00001487983 */ /* 0x000ee20000300a00 */
[----:B------:R-:W-:-:S03]  /*6b2c0*/  IMAD.WIDE R180, R4, 0x4, R70 ;  /* 0x0000000404b47825 */ /* 0x000fc600078e0246 */
[----:B------:R-:W-:Y:S04]  /*6b2d0*/  STL.64 [R1+0x9f78], R188 ;  /* 0x009f78bc01007387 */ /* 0x000fe80000100a00 */
[----:B------:R-:W3:Y:S04]  /*6b2e0*/  LDL.LU.64 R70, [R1+0x11f0] ;  /* 0x0011f00001467983 */ /* 0x000ee80000300a00 */
[----:B------:R-:W-:Y:S01]  /*6b2f0*/  STL.64 [R1+0x9f70], R186 ;  /* 0x009f70ba01007387 */ /* 0x000fe20000100a00 */
[----:B--2---:R-:W-:-:S03]  /*6b300*/  IMAD.WIDE R178, R4, 0x4, R68 ;  /* 0x0000000404b27825 */ /* 0x004fc600078e0244 */
[----:B------:R-:W2:Y:S04]  /*6b310*/  LDL.LU.64 R68, [R1+0x2258] ;  /* 0x0022580001447983 */ /* 0x000ea80000300a00 */
        /* <DEDUP_REMOVED lines=10> */
[----:B---3--:R-:W-:-:S03]  /*6b3c0*/  IMAD.WIDE R170, R4, 0x4, R82 ;  /* 0x0000000404aa7825 */ /* 0x008fc600078e0252 */
[----:B------:R-:W3:Y:S04]  /*6b3d0*/  LDL.LU.64 R82, [R1+0x2250] ;  /* 0x0022500001527983 */ /* 0x000ee80000300a00 */
[----:B------:R-:W-:Y:S01]  /*6b3e0*/  STL.64 [R1+0x9f48], R176 ;  /* 0x009f48b001007387 */ /* 0x000fe20000100a00 */
[----:B------:R-:W-:-:S03]  /*6b3f0*/  IMAD.WIDE R168, R4, 0x4, R80 ;  /* 0x0000000404a87825 */ /* 0x000fc600078e0250 */
[----:B------:R-:W3:Y:S04]  /*6b400*/  LDL.LU.64 R80, [R1+0x18c8] ;  /* 0x0018c80001507983 */ /* 0x000ee80000300a00 */
[----:B------:R-:W-:Y:S01]  /*6b410*/  STL.64 [R1+0x9f40], R174 ;  /* 0x009f40ae01007387 */ /* 0x000fe20000100a00 */
[----:B------:R-:W-:-:S03]  /*6b420*/  IMAD.WIDE R166, R4, 0x4, R78 ;  /* 0x0000000404a67825 */ /* 0x000fc600078e024e */
[----:B------:R-:W3:Y:S04]  /*6b430*/  LDL.LU.64 R78, [R1+0x12c0] ;  /* 0x0012c000014e7983 */ /* 0x000ee80000300a00 */
[----:B------:R-:W-:Y:S01]  /*6b440*/  STL.64 [R1+0x9f38], R172 ;  /* 0x009f38ac01007387 */ /* 0x000fe20000100a00 */
[----:B------:R-:W-:-:S03]  /*6b450*/  IMAD.WIDE R164, R4, 0x4, R76 ;  /* 0x0000000404a47825 */ /* 0x000fc600078e024c */
[----:B------:R-:W3:Y:S01]  /*6b460*/  LDL.LU.64 R76, [R1+0x11f8] ;  /* 0x0011f800014c7983 */ /* 0x000ee20000300a00 */
[----:B------:R-:W-:-:S03]  /*6b470*/  IMAD.WIDE R162, R4, 0x4, R74 ;  /* 0x0000000404a27825 */ /* 0x000fc600078e024a */
[----:B------:R-:W-:Y:S04]  /*6b480*/  STL.64 [R1+0x9f30], R170 ;  /* 0x009f30aa01007387 */ /* 0x000fe80000100a00 */
        /* <DEDUP_REMOVED lines=8> */
[----:B--2---:R-:W-:-:S03]  /*6b510*/  IMAD.WIDE R156, R4, 0x4, R68 ;  /* 0x00000004049c7825 */ /* 0x004fc600078e0244 */
[----:B------:R-:W2:Y:S04]  /*6b520*/  LDL.LU.64 R68, [R1+0xc88] ;  /* 0x000c880001447983 */ /* 0x000ea80000300a00 */
        /* <DEDUP_REMOVED lines=110> */
[----:B---3--:R-:W-:-:S03]  /*6bc10*/  IMAD.WIDE R82, R4, 0x4, R82 ;  /* 0x0000000404527825 */ /* 0x008fc600078e0252 */
[----:B------:R-:W3:Y:S04]  /*6bc20*/  LDL.LU.64 R60, [R1+0x21f8] ;  /* 0x0021f800013c7983 */ /* 0x000ee80000300a00 */
[----:B------:R-:W-:Y:S04]  /*6bc30*/  STL.64 [R1+0x9de0], R86 ;  /* 0x009de05601007387 */ /* 0x000fe80000100a00 */
[----:B------:R-:W3:Y:S04]  /*6bc40*/  LDL.LU.64 R58, [R1+0x1870] ;  /* 0x00187000013a7983 */ /* 0x000ee80000300a00 */
[----:B------:R-:W-:Y:S04]  /*6bc50*/  STL.64 [R1+0x9dd8], R84 ;  /* 0x009dd85401007387 */ /* 0x000fe80000100a00 */
[----:B------:R-:W3:Y:S01]  /*6bc60*/  LDL.LU.64 R56, [R1+0x1268] ;  /* 0x0012680001387983 */ /* 0x000ee20000300a00 */
[----:B------:R-:W-:-:S03]  /*6bc70*/  IMAD.WIDE R80, R4, 0x4, R80 ;  /* 0x0000000404507825 */ /* 0x000fc600078e0250 */
[----:B------:R-:W-:Y:S04]  /*6bc80*/  STL.64 [R1+0x9dd0], R82 ;  /* 0x009dd05201007387 */ /* 0x000fe80000100a00 */
[----:B------:R-:W3:Y:S04]  /*6bc90*/  LDL.LU.64 R54, [R1+0xc60] ;  /* 0x000c600001367983 */ /* 0x000ee80000300a00 */
[----:B------:R-:W3:Y:S04]  /*6bca0*/  LDL.LU.64 R52, [R1+0x21f0] ;  /* 0x0021f00001347983 */ /* 0x000ee80000300a00 */
[----:B------:R-:W-:Y:S04]  /*6bcb0*/  STL.64 [R1+0x9dc8], R80 ;  /* 0x009dc85001007387 */ /* 0x000fe80000100a00 */
[----:B------:R-:W3:Y:S01]  /*6bcc0*/  LDL.LU.64 R50, [R1+0x1868] ;  /* 0x0018680001327983 */ /* 0x000ee20000300a00 */
[----:B------:R-:W-:-:S05]  /*6bcd0*/  IMAD.WIDE R78, R4, 0x4, R78 ;  /* 0x00000004044e7825 */ /* 0x000fca00078e024e */
[----:B------:R-:W-:Y:S04]  /*6bce0*/  STL.64 [R1+0x9dc0], R78 ;  /* 0x009dc04e01007387 */ /* 0x000fe80000100a00 */
[----:B------:R-:W3:Y:S01]  /*6bcf0*/  LDL.LU.64 R48, [R1+0x1260] ;  /* 0x0012600001307983 */ /* 0x000ee20000300a00 */
[----:B------:R-:W-:-:S05]  /*6bd00*/  IMAD.WIDE R76, R4, 0x4, R76 ;  /* 0x00000004044c7825 */ /* 0x000fca00078e024c */
[----:B------:R-:W-:Y:S01]  /*6bd10*/  STL.64 [R1+0x9db8], R76 ;  /* 0x009db84c01007387 */ /* 0x000fe20000100a00 */
[----:B------:R-:W-:-:S03]  /*6bd20*/  IMAD.WIDE R74, R4, 0x4, R74 ;  /* 0x00000004044a7825 */ /* 0x000fc600078e024a */
[----:B------:R-:W3:Y:S04]  /*6bd30*/  LDL.LU.64 R46, [R1+0x1228] ;  /* 0x00122800012e7983 */ /* 0x000ee80000300a00 */
[----:B------:R-:W-:Y:S04]  /*6bd40*/  STL.64 [R1+0x9db0], R74 ;  /* 0x009db04a01007387 */ /* 0x000fe80000100a00 */
[----:B------:R-:W3:Y:S01]  /*6bd50*/  LDL.LU.64 R44, [R1+0x21e8] ;  /* 0x0021e800012c7983 */ /* 0x000ee20000300a00 */
[----:B------:R-:W-:-:S05]  /*6bd60*/  IMAD.WIDE R72, R4, 0x4, R72 ;  /* 0x0000000404487825 */ /* 0x000fca00078e0248 */
[----:B------:R-:W-:Y:S01]  /*6bd70*/  STL.64 [R1+0x9da8], R72 ;  /* 0x009da84801007387 */ /* 0x000fe20000100a00 */
[----:B------:R-:W-:-:S03]  /*6bd80*/  IMAD.WIDE R70, R4, 0x4, R70 ;  /* 0x0000000404467825 */ /* 0x000fc600078e0246 */
[----:B------:R-:W3:Y:S04]  /*6bd90*/  LDL.LU.64 R42, [R1+0x1860] ;  /* 0x00186000012a7983 */ /* 0x000ee80000300a00 */
[----:B------:R-:W3:Y:S04]  /*6bda0*/  LDL.LU.64 R40, [R1+0x1258] ;  /* 0x0012580001287983 */ /* 0x000ee80000300a00 */
[----:B------:R-:W-:Y:S04]  /*6bdb0*/  STL.64 [R1+0x9da0], R70 ;  /* 0x009da04601007387 */ /* 0x000fe80000100a00 */
[----:B------:R-:W3:Y:S04]  /*6bdc0*/  LDL.LU.64 R38, [R1+0xc58] ;  /* 0x000c580001267983 */ /* 0x000ee80000300a00 */
[----:B------:R-:W3:Y:S01]  /*6bdd0*/  LDL.LU.64 R36, [R1+0x21e0] ;  /* 0x0021e00001247983 */ /* 0x000ee20000300a00 */
[----:B--2---:R-:W-:-:S05]  /*6bde0*/  IMAD.WIDE R68, R4, 0x4, R68 ;  /* 0x0000000404447825 */ /* 0x004fca00078e0244 */
[----:B------:R-:W-:Y:S01]  /*6bdf0*/  STL.64 [R1+0x9d98], R68 ;  /* 0x009d984401007387 */ /* 0x000fe20000100a00 */
[----:B----4-:R-:W-:-:S05]  /*6be00*/  IMAD.WIDE R66, R4, 0x4, R66 ;  /* 0x0000000404427825 */ /* 0x010fca00078e0242 */
[----:B------:R-:W-:Y:S01]  /*6be10*/  STL.64 [R1+0x9d90], R66 ;  /* 0x009d904201007387 */ /* 0x000fe20000100a00 */
[----:B------:R-:W-:-:S03]  /*6be20*/  IMAD.WIDE R64, R4, 0x4, R64 ;  /* 0x0000000404407825 */ /* 0x000fc600078e0240 */
[----:B------:R-:W2:Y:S04]  /*6be30*/  LDL.LU.64 R34, [R1+0x1858] ;  /* 0x0018580001227983 */ /* 0x000ea80000300a00 */
[----:B------:R-:W-:Y:S04]  /*6be40*/  STL.64 [R1+0x9d88], R64 ;  /* 0x009d884001007387 */ /* 0x000fe80000100a00 */
[----:B------:R-:W4:Y:S01]  /*6be50*/  LDL.LU.64 R32, [R1+0x1838] ;  /* 0x0018380001207983 */ /* 0x000f220000300a00 */
[----:B------:R-:W-:-:S04]  /*6be60*/  IMAD.WIDE R62, R4, 0x4, R62 ;  /* 0x00000004043e7825 */ /* 0x000fc800078e023e */
[C---:B---3--:R-:W-:Y:S01]  /*6be70*/  IMAD.WIDE R60, R4.reuse, 0x4, R60 ;  /* 0x00000004043c7825 */ /* 0x048fe200078e023c */
[----:B------:R-:W-:Y:S04]  /*6be80*/  STL.64 [R1+0x9d80], R62 ;  /* 0x009d803e01007387 */ /* 0x000fe80000100a00 */
[----:B------:R-:W-:Y:S01]  /*6be90*/  STL.64 [R1+0x9d78], R60 ;  /* 0x009d783c01007387 */ /* 0x000fe20000100a00 */
[----:B------:R-:W-:-:S03]  /*6bea0*/  IMAD.WIDE R58, R4, 0x4, R58 ;  /* 0x00000004043a7825 */ /* 0x000fc600078e023a */
[----:B------:R-:W3:Y:S04]  /*6beb0*/  LDL.LU.64 R30, [R1+0x1230] ;  /* 0x00123000011e7983 */ /* 0x000ee80000300a00 */
[----:B------:R-:W-:Y:S01]  /*6bec0*/  STL.64 [R1+0x6890], R58 ;  /* 0x0068903a01007387 */ /* 0x000fe20000100a00 */
[----:B------:R-:W-:-:S03]  /*6bed0*/  IMAD.WIDE R56, R4, 0x4, R56 ;  /* 0x0000000404387825 */ /* 0x000fc600078e0238 */
[----:B------:R-:W3:Y:S01]  /*6bee0*/  LDL.LU.64 R28, [R1+0x21d8] ;  /* 0x0021d800011c7983 */ /* 0x000ee20000300a00 */
[----:B------:R-:W-:-:S03]  /*6bef0*/  IMAD.WIDE R54, R4, 0x4, R54 ;  /* 0x0000000404367825 */ /* 0x000fc600078e0236 */
[----:B------:R1:W-:Y:S01]  /*6bf00*/  STL.64 [R1+0x6888], R56 ;  /* 0x0068883801007387 */ /* 0x0003e20000100a00 */
[----:B------:R-:W-:-:S03]  /*6bf10*/  IMAD.WIDE R52, R4, 0x4, R52 ;  /* 0x0000000404347825 */ /* 0x000fc600078e0234 */
[----:B------:R-:W-:Y:S04]  /*6bf20*/  STL.64 [R1+0x6880], R54 ;  /* 0x0068803601007387 */ /* 0x000fe80000100a00 */
[----:B------:R-:W3:Y:S01]  /*6bf30*/  LDL.LU.64 R26, [R1+0x1850] ;  /* 0x00185000011a7983 */ /* 0x000ee20000300a00 */
[----:B------:R-:W-:-:S03]  /*6bf40*/  IMAD.WIDE R50, R4, 0x4, R50 ;  /* 0x0000000404327825 */ /* 0x000fc600078e0232 */
[----:B------:R1:W-:Y:S04]  /*6bf50*/  STL.64 [R1+0x6878], R52 ;  /* 0x0068783401007387 */ /* 0x0003e80000100a00 */
[----:B------:R-:W3:Y:S01]  /*6bf60*/  LDL.LU.64 R24, [R1+0x1250] ;  /* 0x0012500001187983 */ /* 0x000ee20000300a00 */
[----:B------:R-:W-:-:S03]  /*6bf70*/  IMAD.WIDE R48, R4, 0x4, R48 ;  /* 0x0000000404307825 */ /* 0x000fc600078e0230 */
[----:B------:R-:W-:Y:S04]  /*6bf80*/  STL.64 [R1+0x6870], R50 ;  /* 0x0068703201007387 */ /* 0x000fe80000100a00 */
[----:B------:R-:W-:Y:S01]  /*6bf90*/  STL.64 [R1+0x6868], R48 ;  /* 0x0068683001007387 */ /* 0x000fe20000100a00 */
[----:B------:R-:W-:-:S04]  /*6bfa0*/  IMAD.WIDE R46, R4, 0x4, R46 ;  /* 0x00000004042e7825 */ /* 0x000fc800078e022e */
[C---:B------:R-:W-:Y:S01]  /*6bfb0*/  IMAD.WIDE R44, R4.reuse, 0x4, R44 ;  /* 0x00000004042c7825 */ /* 0x040fe200078e022c */
[----:B------:R-:W-:Y:S04]  /*6bfc0*/  STL.64 [R1+0x6860], R46 ;  /* 0x0068602e01007387 */ /* 0x000fe80000100a00 */
[----:B------:R-:W-:Y:S04]  /*6bfd0*/  STL.64 [R1+0x6858], R44 ;  /* 0x0068582c01007387 */ /* 0x000fe80000100a00 */
[----:B------:R-:W3:Y:S01]  /*6bfe0*/  LDL.LU.64 R22, [R1+0xc50] ;  /* 0x000c500001167983 */ /* 0x000ee20000300a00 */
[----:B------:R-:W-:-:S03]  /*6bff0*/  IMAD.WIDE R42, R4, 0x4, R42 ;  /* 0x00000004042a7825 */ /* 0x000fc600078e022a */
[----:B------:R-:W3:Y:S01]  /*6c000*/  LDL.LU.64 R20, [R1+0x21d0] ;  /* 0x0021d00001147983 */ /* 0x000ee20000300a00 */
[----:B------:R-:W-:-:S03]  /*6c010*/  IMAD.WIDE R40, R4, 0x4, R40 ;  /* 0x0000000404287825 */ /* 0x000fc600078e0228 */
[----:B------:R-:W-:Y:S04]  /*6c020*/  STL.64 [R1+0x6850], R42 ;  /* 0x0068502a01007387 */ /* 0x000fe80000100a00 */
[----:B------:R-:W3:Y:S01]  /*6c030*/  LDL.LU.64 R18, [R1+0x1848] ;  /* 0x0018480001127983 */ /* 0x000ee20000300a00 */
[----:B------:R-:W-:-:S03]  /*6c040*/  IMAD.WIDE R38, R4, 0x4, R38 ;  /* 0x0000000404267825 */ /* 0x000fc600078e0226 */
[----:B------:R-:W3:Y:S01]  /*6c050*/  LDL.LU.64 R16, [R1+0x1248] ;  /* 0x0012480001107983 */ /* 0x000ee20000300a00 */
[----:B------:R-:W-:-:S03]  /*6c060*/  IMAD.WIDE R36, R4, 0x4, R36 ;  /* 0x0000000404247825 */ /* 0x000fc600078e0224 */
[----:B------:R-:W-:Y:S04]  /*6c070*/  STL.64 [R1+0x6848], R40 ;  /* 0x0068482801007387 */ /* 0x000fe80000100a00 */
[----:B------:R-:W3:Y:S04]  /*6c080*/  LDL.LU.64 R14, [R1+0x1238] ;  /* 0x00123800010e7983 */ /* 0x000ee80000300a00 */
[----:B------:R-:W3:Y:S04]  /*6c090*/  LDL.LU.64 R12, [R1+0x21c8] ;  /* 0x0021c800010c7983 */ /* 0x000ee80000300a00 */
[----:B------:R-:W-:Y:S04]  /*6c0a0*/  STL.64 [R1+0x6840], R38 ;  /* 0x0068402601007387 */ /* 0x000fe80000100a00 */
[----:B------:R-:W3:Y:S04]  /*6c0b0*/  LDL.LU.64 R10, [R1+0x1840] ;  /* 0x00184000010a7983 */ /* 0x000ee80000300a00 */
[----:B-1----:R-:W3:Y:S04]  /*6c0c0*/  LDL.LU.64 R8, [R1+0x1240] ;  /* 0x0012400001087983 */ /* 0x002ee80000300a00 */
[----:B------:R-:W-:Y:S04]  /*6c0d0*/  STL.64 [R1+0x6838], R36 ;  /* 0x0068382401007387 */ /* 0x000fe80000100a00 */
[----:B------:R-:W3:Y:S04]  /*6c0e0*/  LDL.LU.64 R6, [R1+0xc48] ;  /* 0x000c480001067983 */ /* 0x000ee80000300a00 */
[----:B------:R-:W3:Y:S01]  /*6c0f0*/  LDL.64 R234, [R1+0x7e0] ;  /* 0x0007e00001ea7983 */ /* 0x000ee20000100a00 */
[----:B--2---:R-:W-:-:S05]  /*6c100*/  IMAD.WIDE R34, R4, 0x4, R34 ;  /* 0x0000000404227825 */ /* 0x004fca00078e0222 */
[----:B------:R-:W-:Y:S01]  /*6c110*/  STL.64 [R1+0x6830], R34 ;  /* 0x0068302201007387 */ /* 0x000fe20000100a00 */
[----:B----4-:R-:W-:-:S03]  /*6c120*/  IMAD.WIDE R32, R4, 0x4, R32 ;  /* 0x0000000404207825 */ /* 0x010fc600078e0220 */
[----:B------:R-:W2:Y:S04]  /*6c130*/  LDL.64 R236, [R1+0x810] ;  /* 0x0008100001ec7983 */ /* 0x000ea80000100a00 */
        /* <DEDUP_REMOVED lines=8> */
[----:B---3--:R-:W-:-:S04]  /*6c1c0*/  IMAD.WIDE R30, R4, 0x4, R30 ;  /* 0x00000004041e7825 */ /* 0x008fc800078e021e */
        /* <DEDUP_REMOVED lines=24> */
[----:B------:R-:W-:Y:S04]  /*6c350*/  STL.64 [R1+0x9d18], R6 ;  /* 0x009d180601007387 */ /* 0x000fe80000100a00 */
        /* <DEDUP_REMOVED lines=21> */
[----:B------:R-:W-:Y:S04]  /*6c4b0*/  LDGSTS.E [R2+0x40400], desc[UR40][R234.64], P5 ;  /* 0x40400000ea027fae */ /* 0x000fe8000a9a1028 */
[----:B------:R-:W3:Y:S04]  /*6c4c0*/  LDL.64 R232, [R1+0x4880] ;  /* 0x0048800001e87983 */ /* 0x000ee80000100a00 */
[----:B------:R-:W3:Y:S04]  /*6c4d0*/  LDL.64 R234, [R1+0x4888] ;  /* 0x0048880001ea7983 */ /* 0x000ee80000100a00 */
[----:B--2---:R-:W-:Y:S04]  /*6c4e0*/  LDGSTS.E [R2+0x40480], desc[UR40][R236.64], P4 ;  /* 0x40480000ec027fae */ /* 0x004fe8000a1a1028 */
[----:B----4-:R-:W-:Y:S04]  /*6c4f0*/  LDGSTS.E [R2+0x40500], desc[UR40][R238.64], P6 ;  /* 0x40500000ee027fae */ /* 0x010fe8000b1a1028 */
[----:B------:R-:W2:Y:S04]  /*6c500*/  LDL.64 R236, [R1+0x4910] ;  /* 0x0049100001ec7983 */ /* 0x000ea80000100a00 */
        /* <DEDUP_REMOVED lines=13> */
[----:B---3--:R-:W-:Y:S04]  /*6c5e0*/  LDGSTS.E [R2+0x42480], desc[UR40][R190.64], P4 ;  /* 0x42480000be027fae */ /* 0x008fe8000a1a1028 */
[----:B------:R-:W-:Y:S04]  /*6c5f0*/  LDGSTS.E [R2+0x42500], desc[UR40][R192.64], P6 ;  /* 0x42500000c0027fae */ /* 0x000fe8000b1a1028 */
[----:B------:R-:W-:Y:S04]  /*6c600*/  LDGSTS.E [R2+0x42580], desc[UR40][R194.64], P2 ;  /* 0x42580000c2027fae */ /* 0x000fe800091a1028 */
[----:B------:R-:W3:Y:S04]  /*6c610*/  LDL.64 R190, [R1+0x4bd0] ;  /* 0x004bd00001be7983 */ /* 0x000ee80000100a00 */
        /* <DEDUP_REMOVED lines=41> */
[----:B--2---:R-:W-:Y:S04]  /*6c8b0*/  LDGSTS.E [R2+0x48400], desc[UR40][R236.64], P5 ;  /* 0x48400000ec027fae */ /* 0x004fe8000a9a1028 */
[----:B------:R-:W2:Y:S04]  /*6c8c0*/  LDL.64 R234, [R1+0x50a8] ;  /* 0x0050a80001ea7983 */ /* 0x000ea80000100a00 */
        /* <DEDUP_REMOVED lines=178> */
[----:B--2---:R-:W-:Y:S04]  /*6d3f0*/  LDGSTS.E [R2+0x5e500], desc[UR40][R230.64], P6 ;  /* 0x5e500000e6027fae */ /* 0x004fe8000b1a1028 */
[----:B------:R-:W2:Y:S04]  /*6d400*/  LDL.LU.64 R228, [R1+0xb0d8] ;  /* 0x00b0d80001e47983 */ /* 0x000ea80000300a00 */
        /* <DEDUP_REMOVED lines=32> */
[----:B------:R-:W-:Y:S04]  /*6d610*/  LDGSTS.E [R2+0x64400], desc[UR40][R228.64], P5 ;  /* 0x64400000e4027fae */ /* 0x000fe8000a9a1028 */
        /* <DEDUP_REMOVED lines=84> */
[----:B------:R-:W2:Y:S04]  /*6db60*/  LDL.LU R241, [R1+0xb078] ;  /* 0x00b0780001f17983 */ /* 0x000ea80000300800 */
[----:B------:R-:W-:Y:S04]  /*6db70*/  LDGSTS.E [R2+0x79480], desc[UR40][R58.64], P4 ;  /* 0x794800003a027fae */ /* 0x000fe8000a1a1028 */
[----:B------:R-:W-:Y:S04]  /*6db80*/  LDGSTS.E [R2+0x79500], desc[UR40][R56.64], P6 ;  /* 0x7950000038027fae */ /* 0x000fe8000b1a1028 */
[----:B------:R-:W3:Y:S04]  /*6db90*/  LDL.LU.64 R246, [R1+0x2bd8] ;  /* 0x002bd80001f67983 */ /* 0x000ee80000300a00 */
[----:B------:R-:W-:Y:S04]  /*6dba0*/  LDGSTS.E [R2+0x79580], desc[UR40][R54.64], P2 ;  /* 0x7958000036027fae */ /* 0x000fe800091a1028 */
[----:B------:R-:W4:Y:S04]  /*6dbb0*/  LDL.LU.64 R56, [R1+0x2ba0] ;  /* 0x002ba00001387983 */ /* 0x000f280000300a00 */
[----:B------:R-:W2:Y:S04]  /*6dbc0*/  LDL.LU.64 R58, [R1+0x2be0] ;  /* 0x002be000013a7983 */ /* 0x000ea80000300a00 */
        /* <DEDUP_REMOVED lines=37> */
[----:B------:R3:W-:Y:S02]  /*6de20*/  STL [R1+0xaf78], R3 ;  /* 0x00af780301007387 */ /* 0x0007e40000100800 */
[----:B---3--:R-:W-:-:S02]  /*6de30*/  IMAD.WIDE R2, R4, 0x4, R246 ;  /* 0x0000000404027825 */ /* 0x008fc400078e02f6 */
[----:B------:R-:W3:Y:S02]  /*6de40*/  LDL.LU.64 R246, [R1+0x2da0] ;  /* 0x002da00001f67983 */ /* 0x000ee40000300a00 */
[C---:B----4-:R-:W-:Y:S02]  /*6de50*/  IMAD.WIDE R8, R4.reuse, 0x4, R56 ;  /* 0x0000000404087825 */ /* 0x050fe400078e0238 */
[----:B------:R1:W-:Y:S02]  /*6de60*/  STL.64 [R1+0x2e8], R2 ;  /* 0x0002e80201007387 */ /* 0x0003e40000100a00 */
[C---:B--2---:R-:W-:Y:S02]  /*6de70*/  IMAD.WIDE R6, R4.reuse, 0x4, R58 ;  /* 0x0000000404067825 */ /* 0x044fe400078e023a */
[----:B------:R2:W-:Y:S02]  /*6de80*/  STL.64 [R1+0x2e0], R8 ;  /* 0x0002e00801007387 */ /* 0x0005e40000100a00 */
[----:B-1----:R-:W-:-:S02]  /*6de90*/  IMAD.WIDE R2, R4, 0x4, R68 ;  /* 0x0000000404027825 */ /* 0x002fc400078e0244 */
[----:B------:R-:W4:Y:S02]  /*6dea0*/  LDL.LU.64 R68, [R1+0x2d98] ;  /* 0x002d980001447983 */ /* 0x000f240000300a00 */
[C---:B--2---:R-:W-:Y:S02]  /*6deb0*/  IMAD.WIDE R8, R4.reuse, 0x4, R52 ;  /* 0x0000000404087825 */ /* 0x044fe400078e0234 */
[----:B------:R-:W-:Y:S04]  /*6dec0*/  STL.64 [R1+0x2d8], R6 ;  /* 0x0002d80601007387 */ /* 0x000fe80000100a00 */
[----:B------:R1:W-:Y:S04]  /*6ded0*/  STL.64 [R1+0x2d0], R2 ;  /* 0x0002d00201007387 */ /* 0x0003e80000100a00 */
[----:B------:R2:W-:Y:S01]  /*6dee0*/  STL.64 [R1+0x2c8], R8 ;  /* 0x0002c80801007387 */ /* 0x0005e20000100a00 */
[----:B-1----:R-:W-:-:S03]  /*6def0*/  IMAD.WIDE R2, R4, 0x4, R66 ;  /* 0x0000000404027825 */ /* 0x002fc600078e0242 */
[----:B------:R-:W4:Y:S01]  /*6df00*/  LDL.LU.64 R66, [R1+0x2d90] ;  /* 0x002d900001427983 */ /* 0x000f220000300a00 */
        /* <DEDUP_REMOVED lines=36> */
[----:B---3--:R-:W-:-:S05]  /*6e150*/  IMAD.WIDE R2, R4, 0x4, R246 ;  /* 0x0000000404027825 */ /* 0x008fca00078e02f6 */
[----:B------:R4:W-:Y:S04]  /*6e160*/  STL.64 [R1+0x268], R2 ;  /* 0x0002680201007387 */ /* 0x0009e80000100a00 */
[----:B------:R-:W3:Y:S04]  /*6e170*/  LDL.LU.64 R246, [R1+0x2fe0] ;  /* 0x002fe00001f67983 */ /* 0x000ee80000300a00 */
[----:B------:R-:W3:Y:S04]  /*6e180*/  LDL.LU.64 R52, [R1+0x2d68] ;  /* 0x002d680001347983 */ /* 0x000ee80000300a00 */
[----:B------:R-:W3:Y:S01]  /*6e190*/  LDL.LU.64 R54, [R1+0x33a0] ;  /* 0x0033a00001367983 */ /* 0x000ee20000300a00 */
[----:B----4-:R-:W-:-:S05]  /*6e1a0*/  IMAD.WIDE R2, R4, 0x4, R68 ;  /* 0x0000000404027825 */ /* 0x010fca00078e0244 */
[----:B------:R1:W-:Y:S04]  /*6e1b0*/  STL.64 [R1+0x260], R2 ;  /* 0x0002600201007387 */ /* 0x0003e80000100a00 */
[----:B------:R-:W4:Y:S04]  /*6e1c0*/  LDL.LU.64 R68, [R1+0x31c0] ;  /* 0x0031c00001447983 */ /* 0x000f280000300a00 */
[----:B------:R-:W4:Y:S04]  /*6e1d0*/  LDL.LU.64 R76, [R1+0x3000] ;  /* 0x00300000014c7983 */ /* 0x000f280000300a00 */
[----:B------:R-:W4:Y:S01]  /*6e1e0*/  LDL.LU.64 R74, [R1+0x2d60] ;  /* 0x002d6000014a7983 */ /* 0x000f220000300a00 */
[----:B-1----:R-:W-:-:S05]  /*6e1f0*/  IMAD.WIDE R2, R4, 0x4, R66 ;  /* 0x0000000404027825 */ /* 0x002fca00078e0242 */
[----:B------:R2:W-:Y:S04]  /*6e200*/  STL.64 [R1+0x258], R2 ;  /* 0x0002580201007387 */ /* 0x0005e80000100a00 */
[----:B------:R-:W4:Y:S04]  /*6e210*/  LDL.LU.64 R66, [R1+0x3398] ;  /* 0x0033980001427983 */ /* 0x000f280000300a00 */
[----:B------:R-:W4:Y:S04]  /*6e220*/  LDL.LU.64 R70, [R1+0x31b8] ;  /* 0x0031b80001467983 */ /* 0x000f280000300a00 */
[----:B------:R-:W4:Y:S01]  /*6e230*/  LDL.LU.64 R72, [R1+0x3008] ;  /* 0x0030080001487983 */ /* 0x000f220000300a00 */
        /* <DEDUP_REMOVED lines=53> */
[----:B------:R-:W-:Y:S01]  /*6e590*/  STL.64 [R1+0x47a8], R8 ;  /* 0x0047a80801007387 */ /* 0x000fe20000100a00 */
[----:B-1----:R-:W-:-:S03]  /*6e5a0*/  IMAD.WIDE R6, R4, 0x4, R72 ;  /* 0x0000000404067825 */ /* 0x002fc600078e0248 */
[----:B------:R-:W4:Y:S01]  /*6e5b0*/  LDL.LU.64 R48, [R1+0x2d48] ;  /* 0x002d480001307983 */ /* 0x000f220000300a00 */
        /* <DEDUP_REMOVED lines=39> */
[----:B------:R-:W4:Y:S01]  /*6e830*/  LDL.LU.64 R66, [R1+0x2fa8] ;  /* 0x002fa80001427983 */ /* 0x000f220000300a00 */
        /* <DEDUP_REMOVED lines=53> */
[----:B------:R-:W-:-:S03]  /*6eb90*/  IMAD.WIDE R2, R4, 0x4, R66 ;  /* 0x0000000404027825 */ /* 0x000fc600078e0242 */
[----:B------:R-:W-:Y:S04]  /*6eba0*/  STL.64 [R1+0x4fa0], R6 ;  /* 0x004fa00601007387 */ /* 0x000fe80000100a00 */
[----:B------:R-:W4:Y:S04]  /*6ebb0*/  LDL.LU.64 R44, [R1+0x2d18] ;  /* 0x002d1800012c7983 */ /* 0x000f280000300a00 */
[----:B------:R2:W-:Y:S04]  /*6ebc0*/  STL.64 [R1+0x4fa8], R2 ;  /* 0x004fa80201007387 */ /* 0x0005e80000100a00 */
[----:B------:R-:W4:Y:S04]  /*6ebd0*/  LDL.LU.64 R66, [R1+0x3348] ;  /* 0x0033480001427983 */ /* 0x000f280000300a00 */
[----:B------:R-:W4:Y:S04]  /*6ebe0*/  LDL.LU.64 R46, [R1+0x3200] ;  /* 0x00320000012e7983 */ /* 0x000f280000300a00 */
[----:B------:R-:W4:Y:S01]  /*6ebf0*/  LDL.LU.64 R38, [R1+0x2f90] ;  /* 0x002f900001267983 */ /* 0x000f220000300a00 */
        /* <DEDUP_REMOVED lines=32> */
[----:B------:R-:W4:Y:S01]  /*6ee00*/  LDL.LU.64 R68, [R1+0x3158] ;  /* 0x0031580001447983 */ /* 0x000f220000300a00 */
[----:B------:R-:W-:-:S05]  /*6ee10*/  IMAD.WIDE R8, R4, 0x4, R48 ;  /* 0x0000000404087825 */ /* 0x000fca00078e0230 */
[----:B------:R1:W-:Y:S02]  /*6ee20*/  STL.64 [R1+0x5150], R8 ;  /* 0x0051500801007387 */ /* 0x0003e40000100a00 */
[C---:B-1----:R-:W-:Y:S02]  /*6ee30*/  IMAD.WIDE R2, R4.reuse, 0x4, R66 ;  /* 0x0000000404027825 */ /* 0x042fe400078e0242 */
        /* <DEDUP_REMOVED lines=50> */
[----:B----4-:R-:W-:-:S03]  /*6f160*/  IMAD.WIDE R2, R4, 0x4, R68 ;  /* 0x0000000404027825 */ /* 0x010fc600078e0244 */
[----:B------:R-:W-:Y:S04]  /*6f170*/  STL.64 [R1+0x5620], R6 ;  /* 0x0056200601007387 */ /* 0x000fe80000100a00 */
[----:B------:R-:W4:Y:S04]  /*6f180*/  LDL.LU.64 R44, [R1+0x2f58] ;  /* 0x002f5800012c7983 */ /* 0x000f280000300a00 */
        /* <DEDUP_REMOVED lines=36> */
[----:B------:R-:W3:Y:S01]  /*6f3d0*/  LDL.LU.64 R246, [R1+0x32f0] ;  /* 0x0032f00001f67983 */ /* 0x000ee20000300a00 */
[----:B------:R-:W-:-:S05]  /*6f3e0*/  IMAD.WIDE R8, R4, 0x4, R48 ;  /* 0x0000000404087825 */ /* 0x000fca00078e0230 */
[----:B------:R4:W-:Y:S02]  /*6f3f0*/  STL.64 [R1+0x6420], R8 ;  /* 0x0064200801007387 */ /* 0x0009e40000100a00 */
[----:B----4-:R-:W-:-:S04]  /*6f400*/  IMAD.WIDE R6, R4, 0x4, R44 ;  /* 0x0000000404067825 */ /* 0x010fc800078e022c */
[C---:B-1----:R-:W-:Y:S02]  /*6f410*/  IMAD.WIDE R2, R4.reuse, 0x4, R68 ;  /* 0x0000000404027825 */ /* 0x042fe400078e0244 */
[----:B------:R-:W4:Y:S02]  /*6f420*/  LDL.LU.64 R68, [R1+0x3118] ;  /* 0x0031180001447983 */ /* 0x000f240000300a00 */
        /* <DEDUP_REMOVED lines=48> */
[----:B----4-:R-:W-:-:S03]  /*6f730*/  IMAD.WIDE R244, R4, 0x4, R68 ;  /* 0x0000000404f47825 */ /* 0x010fc600078e0244 */
[----:B------:R-:W4:Y:S04]  /*6f740*/  LDL.LU.64 R68, [R1+0x3108] ;  /* 0x0031080001447983 */ /* 0x000f280000300a00 */
[----:B------:R-:W-:Y:S04]  /*6f750*/  STL.64 [R1+0x65c0], R250 ;  /* 0x0065c0fa01007387 */ /* 0x000fe80000100a00 */
[----:B------:R-:W-:Y:S01]  /*6f760*/  STL.64 [R1+0xaf88], R250 ;  /* 0x00af88fa01007387 */ /* 0x000fe20000100a00 */
[----:B---3--:R-:W-:-:S03]  /*6f770*/  IMAD.WIDE R242, R4, 0x4, R66 ;  /* 0x0000000404f27825 */ /* 0x008fc600078e0242 */
[----:B------:R-:W3:Y:S01]  /*6f780*/  LDL.LU.64 R66, [R1+0x2f18] ;  /* 0x002f180001427983 */ /* 0x000ee20000300a00 */
        /* <DEDUP_REMOVED lines=91> */
[C---:B----4-:R-:W-:Y:S02]  /*6fd40*/  IMAD.WIDE R194, R4.reuse, 0x4, R68 ;  /* 0x0000000404c27825 */ /* 0x050fe400078e0244 */
[----:B------:R-:W4:Y:S04]  /*6fd50*/  LDL.LU.64 R68, [R1+0x30d8] ;  /* 0x0030d80001447983 */ /* 0x000f280000300a00 */
[----:B------:R-:W-:Y:S04]  /*6fd60*/  STL.64 [R1+0x9ce0], R200 ;  /* 0x009ce0c801007387 */ /* 0x000fe80000100a00 */
[----:B------:R-:W-:Y:S01]  /*6fd70*/  STL.64 [R1+0xb048], R200 ;  /* 0x00b048c801007387 */ /* 0x000fe20000100a00 */
[----:B---3--:R-:W-:-:S03]  /*6fd80*/  IMAD.WIDE R192, R4, 0x4, R66 ;  /* 0x0000000404c07825 */ /* 0x008fc600078e0242 */
[----:B------:R-:W3:Y:S04]  /*6fd90*/  LDL.LU.64 R66, [R1+0x2ef0] ;  /* 0x002ef00001427983 */ /* 0x000ee80000300a00 */
[----:B------:R-:W3:Y:S04]  /*6fda0*/  LDL.LU.64 R64, [R1+0x2e00] ;  /* 0x002e000001407983 */ /* 0x000ee80000300a00 */
[----:B------:R-:W-:Y:S04]  /*6fdb0*/  STL.64 [R1+0x9cd8], R198 ;  /* 0x009cd8c601007387 */ /* 0x000fe80000100a00 */
[----:B------:R-:W-:Y:S04]  /*6fdc0*/  STL.64 [R1+0xb050], R198 ;  /* 0x00b050c601007387 */ /* 0x000fe80000100a00 */
[----:B------:R-:W3:Y:S04]  /*6fdd0*/  LDL.LU.64 R54, [R1+0x32a8] ;  /* 0x0032a80001367983 */ /* 0x000ee80000300a00 */
        /* <DEDUP_REMOVED lines=23> */
[----:B----4-:R-:W-:-:S03]  /*6ff50*/  IMAD.WIDE R178, R4, 0x4, R68 ;  /* 0x0000000404b27825 */ /* 0x010fc600078e0244 */
[----:B------:R-:W4:Y:S04]  /*6ff60*/  LDL.LU.64 R68, [R1+0x3298] ;  /* 0x0032980001447983 */ /* 0x000f280000300a00 */
[----:B------:R-:W-:Y:S01]  /*6ff70*/  STL.64 [R1+0x6788], R184 ;  /* 0x006788b801007387 */ /* 0x000fe20000100a00 */
[----:B---3--:R-:W-:-:S03]  /*6ff80*/  IMAD.WIDE R176, R4, 0x4, R66 ;  /* 0x0000000404b07825 */ /* 0x008fc600078e0242 */
        /* <DEDUP_REMOVED lines=29> */
[----:B----4-:R-:W-:-:S03]  /*70160*/  IMAD.WIDE R156, R4, 0x4, R68 ;  /* 0x00000004049c7825 */ /* 0x010fc600078e0244 */
        /* <DEDUP_REMOVED lines=108> */
[----:B------:R-:W-:Y:S04]  /*70830*/  STL.64 [R1+0x9c70], R90 ;  /* 0x009c705a01007387 */ /* 0x000fe80000100a00 */
[----:B------:R-:W3:Y:S04]  /*70840*/  LDL.LU.64 R62, [R1+0x2e38] ;  /* 0x002e3800013e7983 */ /* 0x000ee80000300a00 */
        /* <DEDUP_REMOVED lines=30> */
[----:B----4-:R-:W-:-:S05]  /*70a30*/  IMAD.WIDE R68, R4, 0x4, R68 ;  /* 0x0000000404447825 */ /* 0x010fca00078e0244 */
[----:B------:R-:W-:Y:S01]  /*70a40*/  STL.64 [R1+0x9c18], R68 ;  /* 0x009c184401007387 */ /* 0x000fe20000100a00 */
[----:B---3--:R-:W-:-:S05]  /*70a50*/  IMAD.WIDE R66, R4, 0x4, R66 ;  /* 0x0000000404427825 */ /* 0x008fca00078e0242 */
        /* <DEDUP_REMOVED lines=15> */
[----:B------:R-:W-:Y:S01]  /*70b50*/  STL.64 [R1+0x9be8], R56 ;  /* 0x009be83801007387 */ /* 0x000fe20000100a00 */
        /* <DEDUP_REMOVED lines=67> */
[----:B------:R1:W-:Y:S04]  /*70f90*/  STL.64 [R1+0x9b28], R8 ;  /* 0x009b280801007387 */ /* 0x0003e80000100a00 */
        /* <DEDUP_REMOVED lines=391> */
[----:B------:R-:W-:Y:S04]  /*72810*/  LDGSTS.E [R241+0x7a700], desc[UR40][R48.64], P6 ;  /* 0x7a70000030f17fae */ /* 0x000fe8000b1a1028 */
[----:B------:R-:W1:Y:S04]  /*72820*/  LDL.LU.64 R52, [R1+0x33d8] ;  /* 0x0033d80001347983 */ /* 0x000e680000300a00 */
[----:B------:R-:W3:Y:S04]  /*72830*/  LDL.LU.64 R54, [R1+0x33d0] ;  /* 0x0033d00001367983 */ /* 0x000ee80000300a00 */
[----:B------:R-:W4:Y:S04]  /*72840*/  LDL.LU.64 R76, [R1+0x3450] ;  /* 0x00345000014c7983 */ /* 0x000f280000300a00 */
        /* <DEDUP_REMOVED lines=30> */
[----:B------:R4:W-:Y:S04]  /*72a30*/  LDGSTS.E [R241+0x7f780], desc[UR40][R6.64], P2 ;  /* 0x7f78000006f17fae */ /* 0x0009e800091a1028 */
[----:B------:R-:W2:Y:S01]  /*72a40*/  LDL.LU.64 R80, [R1+0x34b0] ;  /* 0x0034b00001507983 */ /* 0x000ea20000300a00 */
[----:B-1----:R-:W-:-:S04]  /*72a50*/  IMAD.WIDE R8, R4, 0x4, R52 ;  /* 0x0000000404087825 */ /* 0x002fc800078e0234 */
[C---:B---3--:R-:W-:Y:S01]  /*72a60*/  IMAD.WIDE R10, R4.reuse, 0x4, R54 ;  /* 0x00000004040a7825 */ /* 0x048fe200078e0236 */
[----:B------:R2:W-:Y:S03]  /*72a70*/  STL.64 [R1+0x250], R8 ;  /* 0x0002500801007387 */ /* 0x0005e60000100a00 */
[C---:B----4-:R-:W-:Y:S01]  /*72a80*/  IMAD.WIDE R6, R4.reuse, 0x4, R76 ;  /* 0x0000000404067825 */ /* 0x050fe200078e024c */
[----:B------:R1:W-:Y:S04]  /*72a90*/  STL.64 [R1+0x248], R10 ;  /* 0x0002480a01007387 */ /* 0x0003e80000100a00 */
[----:B------:R3:W-:Y:S01]  /*72aa0*/  STL.64 [R1+0x240], R6 ;  /* 0x0002400601007387 */ /* 0x0007e20000100a00 */
[----:B--2---:R-:W-:-:S04]  /*72ab0*/  IMAD.WIDE R8, R4, 0x4, R74 ;  /* 0x0000000404087825 */ /* 0x004fc800078e024a */
[C---:B-1----:R-:W-:Y:S01]  /*72ac0*/  IMAD.WIDE R10, R4.reuse, 0x4, R70 ;  /* 0x00000004040a7825 */ /* 0x042fe200078e0246 */
[----:B------:R1:W-:Y:S03]  /*72ad0*/  STL.64 [R1+0x228], R8 ;  /* 0x0002280801007387 */ /* 0x0003e60000100a00 */
[C---:B---3--:R-:W-:Y:S01]  /*72ae0*/  IMAD.WIDE R6, R4.reuse, 0x4, R72 ;  /* 0x0000000404067825 */ /* 0x048fe200078e0248 */
[----:B------:R2:W-:Y:S03]  /*72af0*/  STL.64 [R1+0x220], R10 ;  /* 0x0002200a01007387 */ /* 0x0005e60000100a00 */
[C---:B-1----:R-:W-:Y:S02]  /*72b00*/  IMAD.WIDE R8, R4.reuse, 0x4, R78 ;  /* 0x0000000404087825 */ /* 0x042fe400078e024e */
[----:B------:R-:W3:Y:S02]  /*72b10*/  LDL.LU.64 R78, [R1+0x34a0] ;  /* 0x0034a000014e7983 */ /* 0x000ee40000300a00 */
[----:B--2---:R-:W-:-:S02]  /*72b20*/  IMAD.WIDE R10, R4, 0x4, R66 ;  /* 0x00000004040a7825 */ /* 0x004fc400078e0242 */
[----:B------:R1:W-:Y:S04]  /*72b30*/  STL.64 [R1+0x218], R6 ;  /* 0x0002180601007387 */ /* 0x0003e80000100a00 */
[----:B------:R2:W-:Y:S01]  /*72b40*/  STL.64 [R1+0x210], R8 ;  /* 0x0002100801007387 */ /* 0x0005e20000100a00 */
[----:B-1----:R-:W-:-:S04]  /*72b50*/  IMAD.WIDE R6, R4, 0x4, R64 ;  /* 0x0000000404067825 */ /* 0x002fc800078e0240 */
[C---:B--2---:R-:W-:Y:S01]  /*72b60*/  IMAD.WIDE R8, R4.reuse, 0x4, R68 ;  /* 0x0000000404087825 */ /* 0x044fe200078e0244 */
[----:B------:R1:W-:Y:S04]  /*72b70*/  STL.64 [R1+0x28], R6 ;  /* 0x0000280601007387 */ /* 0x0003e80000100a00 */
[----:B------:R-:W-:Y:S04]  /*72b80*/  STL.64 [R1+0x20], R10 ;  /* 0x0000200a01007387 */ /* 0x000fe80000100a00 */
[----:B------:R-:W2:Y:S01]  /*72b90*/  LDL.LU.64 R50, [R1+0x3498] ;  /* 0x0034980001327983 */ /* 0x000ea20000300a00 */
[----:B-1----:R-:W-:-:S03]  /*72ba0*/  IMAD.WIDE R6, R4, 0x4, R82 ;  /* 0x0000000404067825 */ /* 0x002fc600078e0252 */
[----:B------:R1:W-:Y:S04]  /*72bb0*/  STL.64 [R1+0x8], R8 ;  /* 0x0000080801007387 */ /* 0x0003e80000100a00 */
[----:B------:R4:W-:Y:S04]  /*72bc0*/  STL.64 [R1], R6 ;  /* 0x0000000601007387 */ /* 0x0009e80000100a00 */
[----:B------:R-:W4:Y:S01]  /*72bd0*/  LDL.LU.64 R70, [R1+0x34c8] ;  /* 0x0034c80001467983 */ /* 0x000f220000300a00 */
[----:B------:R-:W-:-:S03]  /*72be0*/  IMAD.WIDE R250, R4, 0x4, R250 ;  /* 0x0000000404fa7825 */ /* 0x000fc600078e02fa */
[----:B------:R-:W4:Y:S04]  /*72bf0*/  LDL.LU.64 R48, [R1+0x34d0] ;  /* 0x0034d00001307983 */ /* 0x000f280000300a00 */
[----:B------:R-:W4:Y:S04]  /*72c00*/  LDL.LU.64 R44, [R1+0x34c0] ;  /* 0x0034c000012c7983 */ /* 0x000f280000300a00 */
[----:B------:R-:W4:Y:S04]  /*72c10*/  LDL.LU.64 R46, [R1+0x34b8] ;  /* 0x0034b800012e7983 */ /* 0x000f280000300a00 */
[----:B------:R-:W4:Y:S04]  /*72c20*/  LDL.LU.64 R72, [R1+0x34f0] ;  /* 0x0034f00001487983 */ /* 0x000f280000300a00 */
[----:B------:R-:W-:Y:S04]  /*72c30*/  STL.64 [R1+0xaf50], R250 ;  /* 0x00af50fa01007387 */ /* 0x000fe80000100a00 */
[----:B------:R-:W4:Y:S04]  /*72c40*/  LDL.LU.64 R38, [R1+0x34e8] ;  /* 0x0034e80001267983 */ /* 0x000f280000300a00 */
[----:B------:R-:W4:Y:S04]  /*72c50*/  LDL.LU.64 R40, [R1+0x34e0] ;  /* 0x0034e00001287983 */ /* 0x000f280000300a00 */
[----:B------:R-:W4:Y:S04]  /*72c60*/  LDL.LU.64 R64, [R1+0x34d8] ;  /* 0x0034d80001407983 */ /* 0x000f280000300a00 */
[----:B------:R-:W4:Y:S04]  /*72c70*/  LDL.LU.64 R42, [R1+0x3508] ;  /* 0x00350800012a7983 */ /* 0x000f280000300a00 */
[----:B------:R-:W4:Y:S04]  /*72c80*/  LDL.LU.64 R62, [R1+0x3500] ;  /* 0x00350000013e7983 */ /* 0x000f280000300a00 */
[----:B------:R-:W4:Y:S01]  /*72c90*/  LDL.LU.64 R60, [R1+0x34f8] ;  /* 0x0034f800013c7983 */ /* 0x000f220000300a00 */
[----:B------:R-:W-:-:S03]  /*72ca0*/  IMAD.WIDE R246, R4, 0x4, R246 ;  /* 0x0000000404f67825 */ /* 0x000fc600078e02f6 */
[----:B------:R-:W4:Y:S04]  /*72cb0*/  LDL.LU.64 R68, [R1+0x3510] ;  /* 0x0035100001447983 */ /* 0x000f280000300a00 */
[----:B------:R-:W-:Y:S04]  /*72cc0*/  STL.64 [R1+0xaf58], R246 ;  /* 0x00af58f601007387 */ /* 0x000fe80000100a00 */
[----:B------:R-:W4:Y:S04]  /*72cd0*/  LDL.LU.64 R56, [R1+0x3548] ;  /* 0x0035480001387983 */ /* 0x000f280000300a00 */
[----:B------:R-:W4:Y:S04]  /*72ce0*/  LDL.LU.64 R58, [R1+0x3540] ;  /* 0x00354000013a7983 */ /* 0x000f280000300a00 */
        /* <DEDUP_REMOVED lines=8> */
[----:B------:R-:W1:Y:S01]  /*72d70*/  LDL.LU.64 R80, [R1+0x3840] ;  /* 0x0038400001507983 */ /* 0x000e620000300a00 */
[----:B---3--:R-:W-:-:S03]  /*72d80*/  IMAD.WIDE R238, R4, 0x4, R78 ;  /* 0x0000000404ee7825 */ /* 0x008fc600078e024e */
[----:B------:R-:W3:Y:S04]  /*72d90*/  LDL.LU.64 R78, [R1+0x3838] ;  /* 0x00383800014e7983 */ /* 0x000ee80000300a00 */
[----:B------:R-:W-:Y:S01]  /*72da0*/  STL.64 [R1+0xaf68], R238 ;  /* 0x00af68ee01007387 */ /* 0x000fe20000100a00 */
[----:B--2---:R-:W-:-:S05]  /*72db0*/  IMAD.WIDE R236, R4, 0x4, R50 ;  /* 0x0000000404ec7825 */ /* 0x004fca00078e0232 */
[----:B------:R-:W-:Y:S01]  /*72dc0*/  STL.64 [R1+0xaf70], R236 ;  /* 0x00af70ec01007387 */ /* 0x000fe20000100a00 */
[----:B----4-:R-:W-:-:S03]  /*72dd0*/  IMAD.WIDE R234, R4, 0x4, R70 ;  /* 0x0000000404ea7825 */ /* 0x010fc600078e0246 */
[----:B------:R-:W2:Y:S01]  /*72de0*/  LDL.LU.64 R70, [R1+0x3810] ;  /* 0x0038100001467983 */ /* 0x000ea20000300a00 */
[----:B------:R-:W-:-:S03]  /*72df0*/  IMAD.WIDE R226, R4, 0x4, R72 ;  /* 0x0000000404e27825 */ /* 0x000fc600078e0248 */
[----:B------:R-:W4:Y:S01]  /*72e00*/  LDL.LU.64 R72, [R1+0x3738] ;  /* 0x0037380001487983 */ /* 0x000f220000300a00 */
        /* <DEDUP_REMOVED lines=8> */
[----:B-1----:R-:W-:-:S03]  /*72e90*/  IMAD.WIDE R8, R4, 0x4, R80 ;  /* 0x0000000404087825 */ /* 0x002fc600078e0250 */
[----:B------:R-:W4:Y:S04]  /*72ea0*/  LDL.LU.64 R80, [R1+0x3e28] ;  /* 0x003e280001507983 */ /* 0x000f280000300a00 */
[----:B------:R-:W-:Y:S04]  /*72eb0*/  STL.64 [R1+0xc88], R8 ;  /* 0x000c880801007387 */ /* 0x000fe80000100a00 */
[----:B------:R-:W4:Y:S04]  /*72ec0*/  LDL.LU.64 R28, [R1+0x3c20] ;  /* 0x003c2000011c7983 */ /* 0x000f280000300a00 */
[----:B------:R-:W4:Y:S01]  /*72ed0*/  LDL.LU.64 R50, [R1+0x39e8] ;  /* 0x0039e80001327983 */ /* 0x000f220000300a00 */
[----:B------:R-:W-:-:S04]  /*72ee0*/  IMAD.WIDE R232, R4, 0x4, R48 ;  /* 0x0000000404e87825 */ /* 0x000fc800078e0230 */
        /* <DEDUP_REMOVED lines=12> */
[----:B---3--:R-:W-:-:S05]  /*72fb0*/  IMAD.WIDE R6, R4, 0x4, R78 ;  /* 0x0000000404067825 */ /* 0x008fca00078e024e */
[----:B------:R2:W-:Y:S04]  /*72fc0*/  STL.64 [R1+0xc90], R6 ;  /* 0x000c900601007387 */ /* 0x0005e80000100a00 */
[----:B------:R-:W3:Y:S04]  /*72fd0*/  LDL.LU.64 R78, [R1+0x3728] ;  /* 0x00372800014e7983 */ /* 0x000ee80000300a00 */
[----:B------:R-:W3:Y:S04]  /*72fe0*/  LDL.LU.64 R48, [R1+0x3e20] ;  /* 0x003e200001307983 */ /* 0x000ee80000300a00 */
[----:B------:R-:W3:Y:S01]  /*72ff0*/  LDL.LU.64 R44, [R1+0x3c28] ;  /* 0x003c2800012c7983 */ /* 0x000ee20000300a00 */
[----:B--2---:R-:W-:-:S05]  /*73000*/  IMAD.WIDE R6, R4, 0x4, R70 ;  /* 0x0000000404067825 */ /* 0x004fca00078e0246 */
[----:B------:R4:W-:Y:S04]  /*73010*/  STL.64 [R1+0xc98], R6 ;  /* 0x000c980601007387 */ /* 0x0009e80000100a00 */
[----:B------:R-:W2:Y:S04]  /*73020*/  LDL.LU.64 R46, [R1+0x39e0] ;  /* 0x0039e000012e7983 */ /* 0x000ea80000300a00 */
[----:B------:R-:W2:Y:S01]  /*73030*/  LDL.LU.64 R70, [R1+0x3720] ;  /* 0x0037200001467983 */ /* 0x000ea20000300a00 */
[----:B----4-:R-:W-:-:S03]  /*73040*/  IMAD.WIDE R6, R4, 0x4, R72 ;  /* 0x0000000404067825 */ /* 0x010fc600078e0248 */
[----:B------:R-:W4:Y:S04]  /*73050*/  LDL.LU.64 R38, [R1+0x3e18] ;  /* 0x003e180001267983 */ /* 0x000f280000300a00 */
[----:B------:R-:W4:Y:S04]  /*73060*/  LDL.LU.64 R40, [R1+0x3c30] ;  /* 0x003c300001287983 */ /* 0x000f280000300a00 */
[----:B------:R1:W-:Y:S04]  /*73070*/  STL.64 [R1+0xca0], R6 ;  /* 0x000ca00601007387 */ /* 0x0003e80000100a00 */
[----:B------:R-:W4:Y:S04]  /*73080*/  LDL.LU.64 R72, [R1+0x39d8] ;  /* 0x0039d80001487983 */ /* 0x000f280000300a00 */
[----:B------:R-:W4:Y:S01]  /*73090*/  LDL.LU.64 R42, [R1+0x3718] ;  /* 0x00371800012a7983 */ /* 0x000f220000300a00 */
[----:B-1----:R-:W-:-:S03]  /*730a0*/  IMAD.WIDE R6, R4, 0x4, R64 ;  /* 0x0000000404067825 */ /* 0x002fc600078e0240 */
[----:B------:R-:W4:Y:S04]  /*730b0*/  LDL.LU.64 R62, [R1+0x3e10] ;  /* 0x003e1000013e7983 */ /* 0x000f280000300a00 */
[----:B------:R1:W-:Y:S04]  /*730c0*/  STL.64 [R1+0xe38], R6 ;  /* 0x000e380601007387 */ /* 0x0003e80000100a00 */
[----:B------:R-:W4:Y:S04]  /*730d0*/  LDL.LU.64 R60, [R1+0x3c38] ;  /* 0x003c3800013c7983 */ /* 0x000f280000300a00 */
[----:B------:R-:W4:Y:S01]  /*730e0*/  LDL.LU.64 R64, [R1+0x39d0] ;  /* 0x0039d00001407983 */ /* 0x000f220000300a00 */
[----:B-1----:R-:W-:-:S03]  /*730f0*/  IMAD.WIDE R6, R4, 0x4, R68 ;  /* 0x0000000404067825 */ /* 0x002fc600078e0244 */
        /* <DEDUP_REMOVED lines=10> */
[----:B------:R-:W-:-:S03]  /*731a0*/  IMAD.WIDE R196, R4, 0x4, R74 ;  /* 0x0000000404c47825 */ /* 0x000fc600078e024a */
[----:B------:R-:W4:Y:S01]  /*731b0*/  LDL.LU.64 R74, [R1+0x39a0] ;  /* 0x0039a000014a7983 */ /* 0x000f220000300a00 */
[----:B-1----:R-:W-:-:S03]  /*731c0*/  IMAD.WIDE R6, R4, 0x4, R82 ;  /* 0x0000000404067825 */ /* 0x002fc600078e0252 */
[----:B------:R-:W4:Y:S04]  /*731d0*/  LDL.LU.64 R82, [R1+0x3700] ;  /* 0x0037000001527983 */ /* 0x000f280000300a00 */
[----:B------:R1:W-:Y:S01]  /*731e0*/  STL.64 [R1+0xe50], R6 ;  /* 0x000e500601007387 */ /* 0x0003e20000100a00 */
[----:B------:R-:W-:-:S04]  /*731f0*/  IMAD.WIDE R10, R4, 0x4, R28 ;  /* 0x00000004040a7825 */ /* 0x000fc800078e021c */
[C---:B-1----:R-:W-:Y:S02]  /*73200*/  IMAD.WIDE R6, R4.reuse, 0x4, R80 ;  /* 0x0000000404067825 */ /* 0x042fe400078e0250 */
[----:B------:R-:W4:Y:S04]  /*73210*/  LDL.LU.64 R80, [R1+0x3df8] ;  /* 0x003df80001507983 */ /* 0x000f280000300a00 */
[----:B------:R1:W-:Y:S04]  /*73220*/  STL.64 [R1+0xf78], R6 ;  /* 0x000f780601007387 */ /* 0x0003e80000100a00 */
[----:B------:R3:W-:Y:S01]  /*73230*/  STL.64 [R1+0xf80], R10 ;  /* 0x000f800a01007387 */ /* 0x0007e20000100a00 */
[----:B-1----:R-:W-:-:S04]  /*73240*/  IMAD.WIDE R6, R4, 0x4, R50 ;  /* 0x0000000404067825 */ /* 0x002fc800078e0232 */
[C---:B---3--:R-:W-:Y:S02]  /*73250*/  IMAD.WIDE R8, R4.reuse, 0x4, R78 ;  /* 0x0000000404087825 */ /* 0x048fe400078e024e */
[----:B------:R-:W3:Y:S04]  /*73260*/  LDL.LU.64 R78, [R1+0x3c10] ;  /* 0x003c1000014e7983 */ /* 0x000ee80000300a00 */
[----:B------:R1:W-:Y:S01]  /*73270*/  STL.64 [R1+0xf88], R6 ;  /* 0x000f880601007387 */ /* 0x0003e20000100a00 */
[----:B------:R-:W-:-:S03]  /*73280*/  IMAD.WIDE R10, R4, 0x4, R44 ;  /* 0x00000004040a7825 */ /* 0x000fc600078e022c */
[----:B------:R2:W-:Y:S01]  /*73290*/  STL.64 [R1+0xf90], R8 ;  /* 0x000f900801007387 */ /* 0x0005e20000100a00 */
[----:B-1----:R-:W-:-:S05]  /*732a0*/  IMAD.WIDE R6, R4, 0x4, R48 ;  /* 0x0000000404067825 */ /* 0x002fca00078e0230 */
[----:B------:R1:W-:Y:S04]  /*732b0*/  STL.64 [R1+0x1038], R6 ;  /* 0x0010380601007387 */ /* 0x0003e80000100a00 */
[----:B------:R4:W-:Y:S01]  /*732c0*/  STL.64 [R1+0x1040], R10 ;  /* 0x0010400a01007387 */ /* 0x0009e20000100a00 */
[----:B--2---:R-:W-:-:S04]  /*732d0*/  IMAD.WIDE R8, R4, 0x4, R46 ;  /* 0x0000000404087825 */ /* 0x004fc800078e022e */
[C---:B-1----:R-:W-:Y:S02]  /*732e0*/  IMAD.WIDE R6, R4.reuse, 0x4, R70 ;  /* 0x0000000404067825 */ /* 0x042fe400078e0246 */
[----:B------:R-:W2:Y:S02]  /*732f0*/  LDL.LU.64 R70, [R1+0x3998] ;  /* 0x0039980001467983 */ /* 0x000ea40000300a00 */
[C---:B----4-:R-:W-:Y:S02]  /*73300*/  IMAD.WIDE R10, R4.reuse, 0x4, R38 ;  /* 0x00000004040a7825 */ /* 0x050fe400078e0226 */
[----:B------:R1:W-:Y:S04]  /*73310*/  STL.64 [R1+0x1060], R8 ;  /* 0x0010600801007387 */ /* 0x0003e80000100a00 */
[----:B------:R4:W-:Y:S04]  /*73320*/  STL.64 [R1+0x1068], R6 ;  /* 0x0010680601007387 */ /* 0x0009e80000100a00 */
[----:B------:R4:W-:Y:S01]  /*73330*/  STL.64 [R1+0x11b8], R10 ;  /* 0x0011b80a01007387 */ /* 0x0009e20000100a00 */
[----:B-1----:R-:W-:-:S03]  /*73340*/  IMAD.WIDE R8, R4, 0x4, R72 ;  /* 0x0000000404087825 */ /* 0x002fc600078e0248 */
[----:B------:R-:W2:Y:S01]  /*73350*/  LDL.LU.64 R72, [R1+0x36f8] ;  /* 0x0036f80001487983 */ /* 0x000ea20000300a00 */
[----:B----4-:R-:W-:-:S05]  /*73360*/  IMAD.WIDE R6, R4, 0x4, R40 ;  /* 0x0000000404067825 */ /* 0x010fca00078e0228 */
[----:B------:R1:W-:Y:S01]  /*73370*/  STL.64 [R1+0x11c0], R6 ;  /* 0x0011c00601007387 */ /* 0x0003e20000100a00 */
[----:B------:R-:W-:-:S03]  /*73380*/  IMAD.WIDE R10, R4, 0x4, R62 ;  /* 0x00000004040a7825 */ /* 0x000fc600078e023e */
[----:B------:R4:W-:Y:S01]  /*73390*/  STL.64 [R1+0x11c8], R8 ;  /* 0x0011c80801007387 */ /* 0x0009e20000100a00 */
[----:B-1----:R-:W-:-:S05]  /*733a0*/  IMAD.WIDE R6, R4, 0x4, R42 ;  /* 0x0000000404067825 */ /* 0x002fca00078e022a */
[----:B------:R1:W-:Y:S01]  /*733b0*/  STL.64 [R1+0x11e0], R6 ;  /* 0x0011e00601007387 */ /* 0x0003e20000100a00 */
[----:B----4-:R-:W-:-:S03]  /*733c0*/  IMAD.WIDE R8, R4, 0x4, R60 ;  /* 0x0000000404087825 */ /* 0x010fc600078e023c */
[----:B------:R4:W-:Y:S01]  /*733d0*/  STL.64 [R1+0x34a8], R10 ;  /* 0x0034a80a01007387 */ /* 0x0009e20000100a00 */
[----:B-1----:R-:W-:-:S03]  /*733e0*/  IMAD.WIDE R6, R4, 0x4, R64 ;  /* 0x0000000404067825 */ /* 0x002fc600078e0240 */
[----:B------:R-:W2:Y:S01]  /*733f0*/  LDL.LU.64 R64, [R1+0x3e40] ;  /* 0x003e400001407983 */ /* 0x000ea20000300a00 */
[----:B----4-:R-:W-:-:S03]  /*73400*/  IMAD.WIDE R10, R4, 0x4, R56 ;  /* 0x00000004040a7825 */ /* 0x010fc600078e0238 */
        /* <DEDUP_REMOVED lines=8> */
[----:B------:R-:W-:Y:S01]  /*73490*/  STL.64 [R1+0x3550], R6 ;  /* 0x0035500601007387 */ /* 0x000fe20000100a00 */
[----:B-1----:R-:W-:-:S05]  /*734a0*/  IMAD.WIDE R8, R4, 0x4, R52 ;  /* 0x0000000404087825 */ /* 0x002fca00078e0234 */
[----:B------:R1:W-:Y:S04]  /*734b0*/  STL.64 [R1+0x3560], R8 ;  /* 0x0035600801007387 */ /* 0x0003e80000100a00 */
[----:B------:R-:W-:Y:S01]  /*734c0*/  STL.64 [R1+0x3570], R10 ;  /* 0x0035700a01007387 */ /* 0x000fe20000100a00 */
[----:B-1----:R-:W-:-:S03]  /*734d0*/  IMAD.WIDE R8, R4, 0x4, R66 ;  /* 0x0000000404087825 */ /* 0x002fc600078e0242 */
[----:B------:R-:W4:Y:S01]  /*734e0*/  LDL.LU.64 R66, [R1+0x3990] ;  /* 0x0039900001427983 */ /* 0x000f220000300a00 */
[----:B------:R-:W-:-:S05]  /*734f0*/  IMAD.WIDE R6, R4, 0x4, R76 ;  /* 0x0000000404067825 */ /* 0x000fca00078e024c */
[----:B------:R1:W-:Y:S04]  /*73500*/  STL.64 [R1+0x3708], R6 ;  /* 0x0037080601007387 */ /* 0x0003e80000100a00 */
[----:B------:R1:W-:Y:S02]  /*73510*/  STL.64 [R1+0x3710], R8 ;  /* 0x0037100801007387 */ /* 0x0003e40000100a00 */
[----:B-1----:R-:W-:-:S04]  /*73520*/  IMAD.WIDE R6, R4, 0x4, R74 ;  /* 0x0000000404067825 */ /* 0x002fc800078e024a */
[C---:B------:R-:W-:Y:S02]  /*73530*/  IMAD.WIDE R8, R4.reuse, 0x4, R82 ;  /* 0x0000000404087825 */ /* 0x040fe400078e0252 */
[----:B------:R-:W4:Y:S04]  /*73540*/  LDL.LU.64 R82, [R1+0x36f0] ;  /* 0x0036f00001527983 */ /* 0x000f280000300a00 */
[----:B------:R1:W-:Y:S04]  /*73550*/  STL.64 [R1+0x3718], R6 ;  /* 0x0037180601007387 */ /* 0x0003e80000100a00 */
[----:B------:R-:W-:Y:S04]  /*73560*/  STL.64 [R1+0x3700], R8 ;  /* 0x0037000801007387 */ /* 0x000fe80000100a00 */
[----:B------:R-:W4:Y:S01]  /*73570*/  LDL.LU.64 R28, [R1+0x3e48] ;  /* 0x003e4800011c7983 */ /* 0x000f220000300a00 */
[----:B-1----:R-:W-:-:S03]  /*73580*/  IMAD.WIDE R6, R4, 0x4, R80 ;  /* 0x0000000404067825 */ /* 0x002fc600078e0250 */
        /* <DEDUP_REMOVED lines=32> */
[----:B-1----:R-:W-:-:S03]  /*73790*/  IMAD.WIDE R6, R4, 0x4, R66 ;  /* 0x0000000404067825 */ /* 0x002fc600078e0242 */
[----:B------:R-:W4:Y:S04]  /*737a0*/  LDL.LU.64 R66, [R1+0x3950] ;  /* 0x0039500001427983 */ /* 0x000f280000300a00 */
[----:B------:R1:W-:Y:S02]  /*737b0*/  STL.64 [R1+0x3840], R6 ;  /* 0x0038400601007387 */ /* 0x0003e40000100a00 */
[C---:B-1----:R-:W-:Y:S02]  /*737c0*/  IMAD.WIDE R6, R4.reuse, 0x4, R82 ;  /* 0x0000000404067825 */ /* 0x042fe400078e0252 */
[----:B------:R-:W4:Y:S04]  /*737d0*/  LDL.LU.64 R82, [R1+0x36a8] ;  /* 0x0036a80001527983 */ /* 0x000f280000300a00 */
[----:B------:R1:W-:Y:S01]  /*737e0*/  STL.64 [R1+0x3990], R6 ;  /* 0x0039900601007387 */ /* 0x0003e20000100a00 */
[----:B------:R-:W-:-:S04]  /*737f0*/  IMAD.WIDE R10, R4, 0x4, R28 ;  /* 0x00000004040a7825 */ /* 0x000fc800078e021c */
[C---:B-1----:R-:W-:Y:S01]  /*73800*/  IMAD.WIDE R6, R4.reuse, 0x4, R50 ;  /* 0x0000000404067825 */ /* 0x042fe200078e0232 */
[----:B------:R1:W-:Y:S03]  /*73810*/  STL.64 [R1+0x3998], R10 ;  /* 0x0039980a01007387 */ /* 0x0003e60000100a00 */
[C---:B------:R-:W-:Y:S02]  /*73820*/  IMAD.WIDE R8, R4.reuse, 0x4, R80 ;  /* 0x0000000404087825 */ /* 0x040fe400078e0250 */
[----:B------:R-:W4:Y:S04]  /*73830*/  LDL.LU.64 R80, [R1+0x3e50] ;  /* 0x003e500001507983 */ /* 0x000f280000300a00 */
[----:B------:R1:W-:Y:S02]  /*73840*/  STL.64 [R1+0x39a0], R6 ;  /* 0x0039a00601007387 */ /* 0x0003e40000100a00 */
[----:B-1----:R-:W-:-:S02]  /*73850*/  IMAD.WIDE R10, R4, 0x4, R44 ;  /* 0x00000004040a7825 */ /* 0x002fc400078e022c */
[----:B------:R3:W-:Y:S02]  /*73860*/  STL.64 [R1+0x3978], R8 ;  /* 0x0039780801007387 */ /* 0x0007e40000100a00 */
[----:B------:R-:W-:-:S05]  /*73870*/  IMAD.WIDE R6, R4, 0x4, R48 ;  /* 0x0000000404067825 */ /* 0x000fca00078e0230 */
[----:B------:R1:W-:Y:S04]  /*73880*/  STL.64 [R1+0x39a8], R6 ;  /* 0x0039a80601007387 */ /* 0x0003e80000100a00 */
[----:B------:R1:W-:Y:S01]  /*73890*/  STL.64 [R1+0x39d0], R10 ;  /* 0x0039d00a01007387 */ /* 0x0003e20000100a00 */
[----:B---3--:R-:W-:-:S04]  /*738a0*/  IMAD.WIDE R8, R4, 0x4, R46 ;  /* 0x0000000404087825 */ /* 0x008fc800078e022e */
[C---:B-1----:R-:W-:Y:S02]  /*738b0*/  IMAD.WIDE R6, R4.reuse, 0x4, R78 ;  /* 0x0000000404067825 */ /* 0x042fe400078e024e */
[----:B------:R-:W3:Y:S02]  /*738c0*/  LDL.LU.64 R78, [R1+0x3bd0] ;  /* 0x003bd000014e7983 */ /* 0x000ee40000300a00 */
[C---:B------:R-:W-:Y:S02]  /*738d0*/  IMAD.WIDE R10, R4.reuse, 0x4, R38 ;  /* 0x00000004040a7825 */ /* 0x040fe400078e0226 */
[----:B------:R-:W-:Y:S04]  /*738e0*/  STL.64 [R1+0x39d8], R8 ;  /* 0x0039d80801007387 */ /* 0x000fe80000100a00 */
[----:B------:R1:W-:Y:S04]  /*738f0*/  STL.64 [R1+0x3960], R6 ;  /* 0x0039600601007387 */ /* 0x0003e80000100a00 */
[----:B------:R2:W-:Y:S01]  /*73900*/  STL.64 [R1+0x39e0], R10 ;  /* 0x0039e00a01007387 */ /* 0x0005e20000100a00 */
[----:B-1----:R-:W-:-:S04]  /*73910*/  IMAD.WIDE R6, R4, 0x4, R40 ;  /* 0x0000000404067825 */ /* 0x002fc800078e0228 */
[C---:B--2---:R-:W-:Y:S02]  /*73920*/  IMAD.WIDE R8, R4.reuse, 0x4, R70 ;  /* 0x0000000404087825 */ /* 0x044fe400078e0246 */
[----:B------:R-:W2:Y:S04]  /*73930*/  LDL.LU.64 R70, [R1+0x3948] ;  /* 0x0039480001467983 */ /* 0x000ea80000300a00 */
[----:B------:R1:W-:Y:S01]  /*73940*/  STL.64 [R1+0x39e8], R6 ;  /* 0x0039e80601007387 */ /* 0x0003e20000100a00 */
[----:B------:R-:W-:-:S03]  /*73950*/  IMAD.WIDE R10, R4, 0x4, R62 ;  /* 0x00000004040a7825 */ /* 0x000fc600078e023e */
[----:B------:R1:W-:Y:S02]  /*73960*/  STL.64 [R1+0x39f0], R8 ;  /* 0x0039f00801007387 */ /* 0x0003e40000100a00 */
[----:B-1----:R-:W-:-:S05]  /*73970*/  IMAD.WIDE R6, R4, 0x4, R42 ;  /* 0x0000000404067825 */ /* 0x002fca00078e022a */
[----:B------:R1:W-:Y:S01]  /*73980*/  STL.64 [R1+0x39f8], R6 ;  /* 0x0039f80601007387 */ /* 0x0003e20000100a00 */
[----:B------:R-:W-:-:S03]  /*73990*/  IMAD.WIDE R8, R4, 0x4, R60 ;  /* 0x0000000404087825 */ /* 0x000fc600078e023c */
[----:B------:R1:W-:Y:S02]  /*739a0*/  STL.64 [R1+0x3bf0], R10 ;  /* 0x003bf00a01007387 */ /* 0x0003e40000100a00 */
        /* <DEDUP_REMOVED lines=8> */
[----:B------:R-:W2:Y:S04]  /*73a30*/  LDL.LU.64 R64, [R1+0x3e58] ;  /* 0x003e580001407983 */ /* 0x000ea80000300a00 */
[----:B------:R1:W-:Y:S01]  /*73a40*/  STL.64 [R1+0x3c00], R8 ;  /* 0x003c000801007387 */ /* 0x0003e20000100a00 */
[----:B------:R-:W-:-:S03]  /*73a50*/  IMAD.WIDE R10, R4, 0x4, R54 ;  /* 0x00000004040a7825 */ /* 0x000fc600078e0236 */
[----:B------:R4:W-:Y:S01]  /*73a60*/  STL.64 [R1+0x3c08], R6 ;  /* 0x003c080601007387 */ /* 0x0009e20000100a00 */
[----:B-1----:R-:W-:-:S04]  /*73a70*/  IMAD.WIDE R8, R4, 0x4, R52 ;  /* 0x0000000404087825 */ /* 0x002fc800078e0234 */
[C---:B----4-:R-:W-:Y:S01]  /*73a80*/  IMAD.WIDE R6, R4.reuse, 0x4, R76 ;  /* 0x0000000404067825 */ /* 0x050fe200078e024c */
[----:B------:R1:W-:Y:S04]  /*73a90*/  STL.64 [R1+0x3be0], R8 ;  /* 0x003be00801007387 */ /* 0x0003e80000100a00 */
[----:B------:R-:W-:Y:S01]  /*73aa0*/  STL.64 [R1+0x3958], R10 ;  /* 0x0039580a01007387 */ /* 0x000fe20000100a00 */
[----:B-1----:R-:W-:-:S03]  /*73ab0*/  IMAD.WIDE R8, R4, 0x4, R68 ;  /* 0x0000000404087825 */ /* 0x002fc600078e0244 */
[----:B------:R-:W4:Y:S04]  /*73ac0*/  LDL.LU.64 R68, [R1+0x3bc8] ;  /* 0x003bc80001447983 */ /* 0x000f280000300a00 */
        /* <DEDUP_REMOVED lines=41> */
[----:B----4-:R-:W-:-:S03]  /*73d60*/  IMAD.WIDE R6, R4, 0x4, R68 ;  /* 0x0000000404067825 */ /* 0x010fc600078e0244 */
        /* <DEDUP_REMOVED lines=13> */
[----:B------:R-:W-:-:S04]  /*73e40*/  IMAD.WIDE R6, R4, 0x4, R48 ;  /* 0x0000000404067825 */ /* 0x000fc800078e0230 */
[C---:B-1----:R-:W-:Y:S01]  /*73e50*/  IMAD.WIDE R8, R4.reuse, 0x4, R46 ;  /* 0x0000000404087825 */ /* 0x042fe200078e022e */
[----:B------:R1:W-:Y:S04]  /*73e60*/  STL.64 [R1+0x3938], R6 ;  /* 0x0039380601007387 */ /* 0x0003e80000100a00 */
[----:B------:R1:W-:Y:S02]  /*73e70*/  STL.64 [R1+0x3d48], R10 ;  /* 0x003d480a01007387 */ /* 0x0003e40000100a00 */
[C---:B-1----:R-:W-:Y:S02]  /*73e80*/  IMAD.WIDE R6, R4.reuse, 0x4, R80 ;  /* 0x0000000404067825 */ /* 0x042fe400078e0250 */
[----:B------:R-:W4:Y:S02]  /*73e90*/  LDL.LU.64 R80, [R1+0x3e68] ;  /* 0x003e680001507983 */ /* 0x000f240000300a00 */
[----:B------:R-:W-:-:S02]  /*73ea0*/  IMAD.WIDE R10, R4, 0x4, R38 ;  /* 0x00000004040a7825 */ /* 0x000fc400078e0226 */
[----:B------:R-:W-:Y:S04]  /*73eb0*/  STL.64 [R1+0x6388], R8 ;  /* 0x0063880801007387 */ /* 0x000fe80000100a00 */
        /* <DEDUP_REMOVED lines=23> */
[----:B------:R1:W-:Y:S02]  /*74030*/  STL.64 [R1+0x63b0], R6 ;  /* 0x0063b00601007387 */ /* 0x0003e40000100a00 */
[----:B-1----:R-:W-:-:S04]  /*74040*/  IMAD.WIDE R8, R4, 0x4, R52 ;  /* 0x0000000404087825 */ /* 0x002fc800078e0234 */
[C---:B------:R-:W-:Y:S01]  /*74050*/  IMAD.WIDE R6, R4.reuse, 0x4, R76 ;  /* 0x0000000404067825 */ /* 0x040fe200078e024c */
[----:B------:R1:W-:Y:S04]  /*74060*/  STL.64 [R1+0x63e8], R8 ;  /* 0x0063e80801007387 */ /* 0x0003e80000100a00 */
[----:B------:R-:W-:Y:S01]  /*74070*/  STL.64 [R1+0x63e0], R10 ;  /* 0x0063e00a01007387 */ /* 0x000fe20000100a00 */
[----:B-1----:R-:W-:-:S03]  /*74080*/  IMAD.WIDE R8, R4, 0x4, R64 ;  /* 0x0000000404087825 */ /* 0x002fc600078e0240 */
[----:B------:R-:W2:Y:S04]  /*74090*/  LDL.LU.64 R64, [R1+0x3da0] ;  /* 0x003da00001407983 */ /* 0x000ea80000300a00 */
[----:B------:R1:W-:Y:S04]  /*740a0*/  STL.64 [R1+0x63d8], R6 ;  /* 0x0063d80601007387 */ /* 0x0003e80000100a00 */
[----:B------:R4:W-:Y:S01]  /*740b0*/  STL.64 [R1+0x63d0], R8 ;  /* 0x0063d00801007387 */ /* 0x0009e20000100a00 */
[----:B-1----:R-:W-:-:S04]  /*740c0*/  IMAD.WIDE R6, R4, 0x4, R74 ;  /* 0x0000000404067825 */ /* 0x002fc800078e024a */
[C---:B----4-:R-:W-:Y:S02]  /*740d0*/  IMAD.WIDE R8, R4.reuse, 0x4, R68 ;  /* 0x0000000404087825 */ /* 0x050fe400078e0244 */
        /* <DEDUP_REMOVED lines=37> */
[----:B-1----:R-:W-:-:S03]  /*74330*/  IMAD.WIDE R6, R4, 0x4, R64 ;  /* 0x0000000404067825 */ /* 0x002fc600078e0240 */
[----:B------:R-:W2:Y:S04]  /*74340*/  LDL.LU.64 R64, [R1+0x3d50] ;  /* 0x003d500001407983 */ /* 0x000ea80000300a00 */
[----:B------:R4:W-:Y:S02]  /*74350*/  STL.64 [R1+0x64c8], R6 ;  /* 0x0064c80601007387 */ /* 0x0009e40000100a00 */
[C---:B----4-:R-:W-:Y:S02]  /*74360*/  IMAD.WIDE R6, R4.reuse, 0x4, R68 ;  /* 0x0000000404067825 */ /* 0x050fe400078e0244 */
[----:B------:R-:W4:Y:S04]  /*74370*/  LDL.LU.64 R68, [R1+0x3b38] ;  /* 0x003b380001447983 */ /* 0x000f280000300a00 */
[----:B------:R1:W-:Y:S01]  /*74380*/  STL.64 [R1+0x64c0], R6 ;  /* 0x0064c00601007387 */ /* 0x0003e20000100a00 */
[----:B------:R-:W-:-:S05]  /*74390*/  IMAD.WIDE R10, R4, 0x4, R28 ;  /* 0x00000004040a7825 */ /* 0x000fca00078e021c */
[----:B------:R1:W-:Y:S01]  /*743a0*/  STL.64 [R1+0x64b8], R10 ;  /* 0x0064b80a01007387 */ /* 0x0003e20000100a00 */
[----:B------:R-:W-:-:S03]  /*743b0*/  IMAD.WIDE R8, R4, 0x4, R66 ;  /* 0x0000000404087825 */ /* 0x000fc600078e0242 */
[----:B------:R-:W4:Y:S01]  /*743c0*/  LDL.LU.64 R66, [R1+0x38f8] ;  /* 0x0038f80001427983 */ /* 0x000f220000300a00 */
[----:B-1----:R-:W-:-:S05]  /*743d0*/  IMAD.WIDE R6, R4, 0x4, R50 ;  /* 0x0000000404067825 */ /* 0x002fca00078e0232 */
[----:B------:R1:W-:Y:S01]  /*743e0*/  STL.64 [R1+0x64b0], R6 ;  /* 0x0064b00601007387 */ /* 0x0003e20000100a00 */
[----:B------:R-:W-:-:S03]  /*743f0*/  IMAD.WIDE R10, R4, 0x4, R44 ;  /* 0x00000004040a7825 */ /* 0x000fc600078e022c */
[----:B------:R1:W-:Y:S02]  /*74400*/  STL.64 [R1+0x64e8], R8 ;  /* 0x0064e80801007387 */ /* 0x0003e40000100a00 */
[----:B-1----:R-:W-:-:S04]  /*74410*/  IMAD.WIDE R6, R4, 0x4, R48 ;  /* 0x0000000404067825 */ /* 0x002fc800078e0230 */
[C---:B------:R-:W-:Y:S01]  /*74420*/  IMAD.WIDE R8, R4.reuse, 0x4, R46 ;  /* 0x0000000404087825 */ /* 0x040fe200078e022e */
[----:B------:R1:W-:Y:S04]  /*74430*/  STL.64 [R1+0x64e0], R6 ;  /* 0x0064e00601007387 */ /* 0x0003e80000100a00 */
[----:B------:R1:W-:Y:S02]  /*74440*/  STL.64 [R1+0x64d8], R10 ;  /* 0x0064d80a01007387 */ /* 0x0003e40000100a00 */
[C---:B-1----:R-:W-:Y:S02]  /*74450*/  IMAD.WIDE R6, R4.reuse, 0x4, R82 ;  /* 0x0000000404067825 */ /* 0x042fe400078e0252 */
[----:B------:R-:W4:Y:S02]  /*74460*/  LDL.LU.64 R82, [R1+0x3750] ;  /* 0x0037500001527983 */ /* 0x000f240000300a00 */
[----:B------:R-:W-:-:S02]  /*74470*/  IMAD.WIDE R10, R4, 0x4, R38 ;  /* 0x00000004040a7825 */ /* 0x000fc400078e0226 */
[----:B------:R-:W-:Y:S04]  /*74480*/  STL.64 [R1+0x64d0], R8 ;  /* 0x0064d00801007387 */ /* 0x000fe80000100a00 */
[----:B------:R1:W-:Y:S04]  /*74490*/  STL.64 [R1+0x6508], R6 ;  /* 0x0065080601007387 */ /* 0x0003e80000100a00 */
[----:B------:R1:W-:Y:S02]  /*744a0*/  STL.64 [R1+0x6500], R10 ;  /* 0x0065000a01007387 */ /* 0x0003e40000100a00 */
[----:B-1----:R-:W-:-:S04]  /*744b0*/  IMAD.WIDE R6, R4, 0x4, R40 ;  /* 0x0000000404067825 */ /* 0x002fc800078e0228 */
[C---:B------:R-:W-:Y:S02]  /*744c0*/  IMAD.WIDE R8, R4.reuse, 0x4, R80 ;  /* 0x0000000404087825 */ /* 0x040fe400078e0250 */
[----:B------:R-:W4:Y:S04]  /*744d0*/  LDL.LU.64 R80, [R1+0x3d40] ;  /* 0x003d400001507983 */ /* 0x000f280000300a00 */
[----:B------:R1:W-:Y:S01]  /*744e0*/  STL.64 [R1+0x64f8], R6 ;  /* 0x0064f80601007387 */ /* 0x0003e20000100a00 */
[----:B------:R-:W-:-:S03]  /*744f0*/  IMAD.WIDE R10, R4, 0x4, R62 ;  /* 0x00000004040a7825 */ /* 0x000fc600078e023e */
[----:B------:R3:W-:Y:S01]  /*74500*/  STL.64 [R1+0x64f0], R8 ;  /* 0x0064f00801007387 */ /* 0x0007e20000100a00 */
[----:B-1----:R-:W-:-:S05]  /*74510*/  IMAD.WIDE R6, R4, 0x4, R42 ;  /* 0x0000000404067825 */ /* 0x002fca00078e022a */
[----:B------:R1:W-:Y:S04]  /*74520*/  STL.64 [R1+0x6530], R6 ;  /* 0x0065300601007387 */ /* 0x0003e80000100a00 */
[----:B------:R1:W-:Y:S01]  /*74530*/  STL.64 [R1+0x97d8], R10 ;  /* 0x0097d80a01007387 */ /* 0x0003e20000100a00 */
[----:B---3--:R-:W-:-:S04]  /*74540*/  IMAD.WIDE R8, R4, 0x4, R60 ;  /* 0x0000000404087825 */ /* 0x008fc800078e023c */
[C---:B-1----:R-:W-:Y:S02]  /*74550*/  IMAD.WIDE R6, R4.reuse, 0x4, R78 ;  /* 0x0000000404067825 */ /* 0x042fe400078e024e */
        /* <DEDUP_REMOVED lines=11> */
[----:B------:R2:W-:Y:S01]  /*74610*/  STL.64 [R1+0x97e0], R10 ;  /* 0x0097e00a01007387 */ /* 0x0005e20000100a00 */
[----:B-1----:R-:W-:-:S05]  /*74620*/  IMAD.WIDE R8, R4, 0x4, R54 ;  /* 0x0000000404087825 */ /* 0x002fca00078e0236 */
[----:B------:R1:W-:Y:S01]  /*74630*/  STL.64 [R1+0x9818], R8 ;  /* 0x0098180801007387 */ /* 0x0003e20000100a00 */
[----:B------:R-:W-:-:S04]  /*74640*/  IMAD.WIDE R6, R4, 0x4, R76 ;  /* 0x0000000404067825 */ /* 0x000fc800078e024c */
[C---:B------:R-:W-:Y:S02]  /*74650*/  IMAD.WIDE R242, R4.reuse, 0x4, R72 ;  /* 0x0000000404f27825 */ /* 0x040fe400078e0248 */
[----:B------:R-:W2:Y:S02]  /*74660*/  LDL.LU.64 R72, [R1+0x3630] ;  /* 0x0036300001487983 */ /* 0x000ea40000300a00 */
[C---:B------:R-:W-:Y:S02]  /*74670*/  IMAD.WIDE R248, R4.reuse, 0x4, R70 ;  /* 0x0000000404f87825 */ /* 0x040fe400078e0246 */
[----:B------:R1:W-:Y:S04]  /*74680*/  STL.64 [R1+0x9810], R6 ;  /* 0x0098100601007387 */ /* 0x0003e80000100a00 */
[----:B------:R-:W2:Y:S01]  /*74690*/  LDL.LU.64 R70, [R1+0x3d38] ;  /* 0x003d380001467983 */ /* 0x000ea20000300a00 */
[----:B------:R-:W-:-:S04]  /*746a0*/  IMAD.WIDE R244, R4, 0x4, R64 ;  /* 0x0000000404f47825 */ /* 0x000fc800078e0240 */
[C---:B----4-:R-:W-:Y:S02]  /*746b0*/  IMAD.WIDE R194, R4.reuse, 0x4, R68 ;  /* 0x0000000404c27825 */ /* 0x050fe400078e0244 */
[----:B------:R-:W4:Y:S04]  /*746c0*/  LDL.LU.64 R68, [R1+0x3b28] ;  /* 0x003b280001447983 */ /* 0x000f280000300a00 */
[----:B------:R-:W-:Y:S04]  /*746d0*/  STL.64 [R1+0x9808], R242 ;  /* 0x009808f201007387 */ /* 0x000fe80000100a00 */
[----:B------:R-:W-:Y:S01]  /*746e0*/  STL.64 [R1+0xaf20], R242 ;  /* 0x00af20f201007387 */ /* 0x000fe20000100a00 */
[----:B------:R-:W-:-:S03]  /*746f0*/  IMAD.WIDE R192, R4, 0x4, R66 ;  /* 0x0000000404c07825 */ /* 0x000fc600078e0242 */
[----:B------:R-:W4:Y:S04]  /*74700*/  LDL.LU.64 R66, [R1+0x38e8] ;  /* 0x0038e80001427983 */ /* 0x000f280000300a00 */
[----:B------:R-:W4:Y:S04]  /*74710*/  LDL.LU.64 R64, [R1+0x3758] ;  /* 0x0037580001407983 */ /* 0x000f280000300a00 */
[----:B------:R-:W-:Y:S04]  /*74720*/  STL.64 [R1+0x9800], R248 ;  /* 0x009800f801007387 */ /* 0x000fe80000100a00 */
[----:B------:R-:W-:Y:S04]  /*74730*/  STL.64 [R1+0xaf28], R248 ;  /* 0x00af28f801007387 */ /* 0x000fe80000100a00 */
[----:B------:R-:W4:Y:S04]  /*74740*/  LDL.LU.64 R54, [R1+0x3d30] ;  /* 0x003d300001367983 */ /* 0x000f280000300a00 */
[----:B------:R-:W-:Y:S04]  /*74750*/  STL.64 [R1+0x9838], R244 ;  /* 0x009838f401007387 */ /* 0x000fe80000100a00 */
[----:B------:R-:W-:Y:S01]  /*74760*/  STL.64 [R1+0xaf30], R244 ;  /* 0x00af30f401007387 */ /* 0x000fe20000100a00 */
[----:B------:R-:W-:-:S03]  /*74770*/  IMAD.WIDE R190, R4, 0x4, R82 ;  /* 0x0000000404be7825 */ /* 0x000fc600078e0252 */
[----:B------:R-:W4:Y:S01]  /*74780*/  LDL.LU.64 R82, [R1+0x3b08] ;  /* 0x003b080001527983 */ /* 0x000f220000300a00 */
[----:B------:R-:W-:-:S03]  /*74790*/  IMAD.WIDE R188, R4, 0x4, R80 ;  /* 0x0000000404bc7825 */ /* 0x000fc600078e0250 */
[----:B------:R-:W4:Y:S04]  /*747a0*/  LDL.LU.64 R80, [R1+0x38e0] ;  /* 0x0038e00001507983 */ /* 0x000f280000300a00 */
[----:B------:R-:W-:Y:S04]  /*747b0*/  STL.64 [R1+0x9830], R194 ;  /* 0x009830c201007387 */ /* 0x000fe80000100a00 */
[----:B------:R-:W-:Y:S01]  /*747c0*/  STL.64 [R1+0xaf38], R194 ;  /* 0x00af38c201007387 */ /* 0x000fe20000100a00 */
[----:B---3--:R-:W-:-:S03]  /*747d0*/  IMAD.WIDE R186, R4, 0x4, R78 ;  /* 0x0000000404ba7825 */ /* 0x008fc600078e024e */
[----:B------:R-:W3:Y:S04]  /*747e0*/  LDL.LU.64 R78, [R1+0x3618] ;  /* 0x00361800014e7983 */ /* 0x000ee80000300a00 */
[----:B------:R-:W-:Y:S04]  /*747f0*/  STL.64 [R1+0x9828], R192 ;  /* 0x009828c001007387 */ /* 0x000fe80000100a00 */
[----:B------:R-:W-:Y:S04]  /*74800*/  STL.64 [R1+0xaf40], R192 ;  /* 0x00af40c001007387 */ /* 0x000fe80000100a00 */
[----:B------:R-:W3:Y:S01]  /*74810*/  LDL.LU.64 R76, [R1+0x3d28] ;  /* 0x003d2800014c7983 */ /* 0x000ee20000300a00 */
[----:B--2---:R-:W-:-:S03]  /*74820*/  IMAD.WIDE R184, R4, 0x4, R74 ;  /* 0x0000000404b87825 */ /* 0x004fc600078e024a */
[----:B------:R-:W2:Y:S04]  /*74830*/  LDL.LU.64 R74, [R1+0x3af8] ;  /* 0x003af800014a7983 */ /* 0x000ea80000300a00 */
[----:B------:R-:W-:Y:S04]  /*74840*/  STL.64 [R1+0x9820], R190 ;  /* 0x009820be01007387 */ /* 0x000fe80000100a00 */
[----:B------:R1:W-:Y:S01]  /*74850*/  STL.64 [R1+0xaf48], R190 ;  /* 0x00af48be01007387 */ /* 0x0003e20000100a00 */
        /* <DEDUP_REMOVED lines=9> */
[----:B------:R-:W-:-:S03]  /*748f0*/  IMAD.WIDE R176, R4, 0x4, R66 ;  /* 0x0000000404b07825 */ /* 0x000fc600078e0242 */
        /* <DEDUP_REMOVED lines=137> */
[----:B------:R-:W4:Y:S01]  /*75190*/  LDL.LU.64 R62, [R1+0x37d0] ;  /* 0x0037d000013e7983 */ /* 0x000f220000300a00 */
[----:B------:R-:W-:-:S03]  /*751a0*/  IMAD.WIDE R84, R4, 0x4, R54 ;  /* 0x0000000404547825 */ /* 0x000fc600078e0236 */
[----:B------:R-:W-:Y:S04]  /*751b0*/  STL.64 [R1+0x99d0], R90 ;  /* 0x0099d05a01007387 */ /* 0x000fe80000100a00 */
[----:B------:R-:W-:Y:S04]  /*751c0*/  STL.64 [R1+0x99c8], R88 ;  /* 0x0099c85801007387 */ /* 0x000fe80000100a00 */
        /* <DEDUP_REMOVED lines=11> */
[----:B---3--:R-:W-:-:S05]  /*75280*/  IMAD.WIDE R78, R4, 0x4, R78 ;  /* 0x00000004044e7825 */ /* 0x008fca00078e024e */
[----:B------:R-:W-:Y:S04]  /*75290*/  STL.64 [R1+0x99a0], R78 ;  /* 0x0099a04e01007387 */ /* 0x000fe80000100a00 */
[----:B------:R-:W3:Y:S01]  /*752a0*/  LDL.LU.64 R50, [R1+0x3a88] ;  /* 0x003a880001327983 */ /* 0x000ee20000300a00 */
[----:B------:R-:W-:-:S03]  /*752b0*/  IMAD.WIDE R76, R4, 0x4, R76 ;  /* 0x00000004044c7825 */ /* 0x000fc600078e024c */
[----:B------:R-:W3:Y:S04]  /*752c0*/  LDL.LU.64 R48, [R1+0x3878] ;  /* 0x0038780001307983 */ /* 0x000ee80000300a00 */
[----:B------:R-:W-:Y:S04]  /*752d0*/  STL.64 [R1+0x9998], R76 ;  /* 0x0099984c01007387 */ /* 0x000fe80000100a00 */
[----:B------:R-:W3:Y:S01]  /*752e0*/  LDL.LU.64 R46, [R1+0x37d8] ;  /* 0x0037d800012e7983 */ /* 0x000ee20000300a00 */
[----:B--2---:R-:W-:-:S05]  /*752f0*/  IMAD.WIDE R74, R4, 0x4, R74 ;  /* 0x00000004044a7825 */ /* 0x004fca00078e024a */
[----:B------:R-:W-:Y:S04]  /*75300*/  STL.64 [R1+0x9990], R74 ;  /* 0x0099904a01007387 */ /* 0x000fe80000100a00 */
[----:B------:R-:W2:Y:S01]  /*75310*/  LDL.LU.64 R44, [R1+0x3c80] ;  /* 0x003c8000012c7983 */ /* 0x000ea20000300a00 */
[----:B------:R-:W-:-:S05]  /*75320*/  IMAD.WIDE R72, R4, 0x4, R72 ;  /* 0x0000000404487825 */ /* 0x000fca00078e0248 */
[----:B------:R-:W-:Y:S01]  /*75330*/  STL.64 [R1+0x9988], R72 ;  /* 0x0099884801007387 */ /* 0x000fe20000100a00 */
[----:B------:R-:W-:-:S03]  /*75340*/  IMAD.WIDE R70, R4, 0x4, R70 ;  /* 0x0000000404467825 */ /* 0x000fc600078e0246 */
[----:B------:R-:W2:Y:S04]  /*75350*/  LDL.LU.64 R42, [R1+0x3a80] ;  /* 0x003a8000012a7983 */ /* 0x000ea80000300a00 */
[----:B------:R-:W-:Y:S04]  /*75360*/  STL.64 [R1+0x9980], R70 ;  /* 0x0099804601007387 */ /* 0x000fe80000100a00 */
[----:B------:R-:W2:Y:S04]  /*75370*/  LDL.LU.64 R40, [R1+0x3870] ;  /* 0x0038700001287983 */ /* 0x000ea80000300a00 */
[----:B------:R-:W2:Y:S01]  /*75380*/  LDL.LU.64 R38, [R1+0x3588] ;  /* 0x0035880001267983 */ /* 0x000ea20000300a00 */
[----:B----4-:R-:W-:-:S05]  /*75390*/  IMAD.WIDE R68, R4, 0x4, R68 ;  /* 0x0000000404447825 */ /* 0x010fca00078e0244 */
[----:B------:R-:W-:Y:S04]  /*753a0*/  STL.64 [R1+0x9978], R68 ;  /* 0x0099784401007387 */ /* 0x000fe80000100a00 */
[----:B------:R-:W4:Y:S04]  /*753b0*/  LDL.LU.64 R36, [R1+0x3c70] ;  /* 0x003c700001247983 */ /* 0x000f280000300a00 */
[----:B------:R-:W4:Y:S01]  /*753c0*/  LDL.LU.64 R34, [R1+0x3a78] ;  /* 0x003a780001227983 */ /* 0x000f220000300a00 */
[----:B------:R-:W-:-:S05]  /*753d0*/  IMAD.WIDE R66, R4, 0x4, R66 ;  /* 0x0000000404427825 */ /* 0x000fca00078e0242 */
[----:B------:R-:W-:Y:S01]  /*753e0*/  STL.64 [R1+0x9970], R66 ;  /* 0x0099704201007387 */ /* 0x000fe20000100a00 */
[----:B------:R-:W-:-:S03]  /*753f0*/  IMAD.WIDE R64, R4, 0x4, R64 ;  /* 0x0000000404407825 */ /* 0x000fc600078e0240 */
[----:B------:R-:W4:Y:S01]  /*75400*/  LDL.LU.64 R32, [R1+0x3808] ;  /* 0x0038080001207983 */ /* 0x000f220000300a00 */
[----:B------:R-:W-:-:S03]  /*75410*/  IMAD.WIDE R62, R4, 0x4, R62 ;  /* 0x00000004043e7825 */ /* 0x000fc600078e023e */
[----:B------:R-:W-:Y:S04]  /*75420*/  STL.64 [R1+0x9968], R64 ;  /* 0x0099684001007387 */ /* 0x000fe80000100a00 */
[----:B------:R-:W-:Y:S04]  /*75430*/  STL.64 [R1+0x9960], R62 ;  /* 0x0099603e01007387 */ /* 0x000fe80000100a00 */
[----:B------:R-:W4:Y:S01]  /*75440*/  LDL.LU.64 R30, [R1+0x37e0] ;  /* 0x0037e000011e7983 */ /* 0x000f220000300a00 */
[----:B------:R-:W-:-:S05]  /*75450*/  IMAD.WIDE R60, R4, 0x4, R60 ;  /* 0x00000004043c7825 */ /* 0x000fca00078e023c */
[----:B------:R-:W-:Y:S01]  /*75460*/  STL.64 [R1+0x9958], R60 ;  /* 0x0099583c01007387 */ /* 0x000fe20000100a00 */
[----:B------:R-:W-:-:S03]  /*75470*/  IMAD.WIDE R58, R4, 0x4, R58 ;  /* 0x00000004043a7825 */ /* 0x000fc600078e023a */
[----:B------:R-:W4:Y:S01]  /*75480*/  LDL.LU.64 R28, [R1+0x3c68] ;  /* 0x003c6800011c7983 */ /* 0x000f220000300a00 */
[----:B------:R-:W-:-:S03]  /*75490*/  IMAD.WIDE R56, R4, 0x4, R56 ;  /* 0x0000000404387825 */ /* 0x000fc600078e0238 */
[----:B------:R-:W-:Y:S04]  /*754a0*/  STL.64 [R1+0x9950], R58 ;  /* 0x0099503a01007387 */ /* 0x000fe80000100a00 */
[----:B------:R-:W-:Y:S01]  /*754b0*/  STL.64 [R1+0x9948], R56 ;  /* 0x0099483801007387 */ /* 0x000fe20000100a00 */
[----:B------:R-:W-:-:S03]  /*754c0*/  IMAD.WIDE R54, R4, 0x4, R54 ;  /* 0x0000000404367825 */ /* 0x000fc600078e0236 */
[----:B------:R-:W4:Y:S04]  /*754d0*/  LDL.LU.64 R26, [R1+0x3a70] ;  /* 0x003a7000011a7983 */ /* 0x000f280000300a00 */
[----:B------:R-:W-:Y:S04]  /*754e0*/  STL.64 [R1+0x9940], R54 ;  /* 0x0099403601007387 */ /* 0x000fe80000100a00 */
[----:B------:R-:W4:Y:S01]  /*754f0*/  LDL.LU.64 R24, [R1+0x3800] ;  /* 0x0038000001187983 */ /* 0x000f220000300a00 */
[----:B------:R-:W-:-:S05]  /*75500*/  IMAD.WIDE R52, R4, 0x4, R52 ;  /* 0x0000000404347825 */ /* 0x000fca00078e0234 */
[----:B------:R-:W-:Y:S01]  /*75510*/  STL.64 [R1+0x9938], R52 ;  /* 0x0099383401007387 */ /* 0x000fe20000100a00 */
[----:B---3--:R-:W-:-:S04]  /*75520*/  IMAD.WIDE R50, R4, 0x4, R50 ;  /* 0x0000000404327825 */ /* 0x008fc800078e0232 */
[C---:B------:R-:W-:Y:S01]  /*75530*/  IMAD.WIDE R48, R4.reuse, 0x4, R48 ;  /* 0x0000000404307825 */ /* 0x040fe200078e0230 */
[----:B------:R-:W-:Y:S04]  /*75540*/  STL.64 [R1+0x9930], R50 ;  /* 0x0099303201007387 */ /* 0x000fe80000100a00 */
[----:B------:R-:W3:Y:S01]  /*75550*/  LDL.LU.64 R22, [R1+0x3580] ;  /* 0x0035800001167983 */ /* 0x000ee20000300a00 */
[----:B------:R-:W-:-:S03]  /*75560*/  IMAD.WIDE R46, R4, 0x4, R46 ;  /* 0x00000004042e7825 */ /* 0x000fc600078e022e */
[----:B------:R-:W-:Y:S04]  /*75570*/  STL.64 [R1+0x9928], R48 ;  /* 0x0099283001007387 */ /* 0x000fe80000100a00 */
[----:B------:R-:W-:Y:S01]  /*75580*/  STL.64 [R1+0x9920], R46 ;  /* 0x0099202e01007387 */ /* 0x000fe20000100a00 */
[----:B--2---:R-:W-:-:S05]  /*75590*/  IMAD.WIDE R44, R4, 0x4, R44 ;  /* 0x00000004042c7825 */ /* 0x004fca00078e022c */
[----:B------:R-:W-:Y:S01]  /*755a0*/  STL.64 [R1+0x9918], R44 ;  /* 0x0099182c01007387 */ /* 0x000fe20000100a00 */
[----:B------:R-:W-:-:S05]  /*755b0*/  IMAD.WIDE R42, R4, 0x4, R42 ;  /* 0x00000004042a7825 */ /* 0x000fca00078e022a */
[----:B------:R-:W-:Y:S01]  /*755c0*/  STL.64 [R1+0x9910], R42 ;  /* 0x0099102a01007387 */ /* 0x000fe20000100a00 */
        /* <DEDUP_REMOVED lines=8> */
[----:B------:R-:W2:Y:S01]  /*75650*/  LDL.LU.64 R12, [R1+0x3c50] ;  /* 0x003c5000010c7983 */ /* 0x000ea20000300a00 */
[----:B----4-:R-:W-:-:S04]  /*75660*/  IMAD.WIDE R36, R4, 0x4, R36 ;  /* 0x0000000404247825 */ /* 0x010fc800078e0224 */
[C---:B------:R-:W-:Y:S01]  /*75670*/  IMAD.WIDE R34, R4.reuse, 0x4, R34 ;  /* 0x0000000404227825 */ /* 0x040fe200078e0222 */
[----:B------:R-:W-:Y:S04]  /*75680*/  STL.64 [R1+0x98f8], R36 ;  /* 0x0098f82401007387 */ /* 0x000fe80000100a00 */
[----:B------:R-:W4:Y:S04]  /*75690*/  LDL.LU.64 R10, [R1+0x3a60] ;  /* 0x003a6000010a7983 */ /* 0x000f280000300a00 */
[----:B-1----:R-:W4:Y:S04]  /*756a0*/  LDL.LU.64 R8, [R1+0x37f0] ;  /* 0x0037f00001087983 */ /* 0x002f280000300a00 */
[----:B------:R-:W-:Y:S04]  /*756b0*/  STL.64 [R1+0x98f0], R34 ;  /* 0x0098f02201007387 */ /* 0x000fe80000100a00 */
[----:B------:R-:W4:Y:S01]  /*756c0*/  LDL.LU.64 R6, [R1+0x3578] ;  /* 0x0035780001067983 */ /* 0x000f220000300a00 */
[----:B------:R-:W-:-:S03]  /*756d0*/  IMAD.WIDE R32, R4, 0x4, R32 ;  /* 0x0000000404207825 */ /* 0x000fc600078e0220 */
[----:B------:R-:W4:Y:S04]  /*756e0*/  LDL.64 R236, [R1+0x250] ;  /* 0x0002500001ec7983 */ /* 0x000f280000100a00 */
[----:B------:R-:W-:Y:S04]  /*756f0*/  STL.64 [R1+0x98e8], R32 ;  /* 0x0098e82001007387 */ /* 0x000fe80000100a00 */
[----:B------:R-:W4:Y:S04]  /*75700*/  LDL.64 R238, [R1+0x248] ;  /* 0x0002480001ee7983 */ /* 0x000f280000100a00 */
[----:B------:R-:W4:Y:S01]  /*75710*/  LDL.64 R240, [R1+0x240] ;  /* 0x0002400001f07983 */ /* 0x000f220000100a00 */
[----:B------:R-:W-:-:S05]  /*75720*/  IMAD.WIDE R30, R4, 0x4, R30 ;  /* 0x00000004041e7825 */ /* 0x000fca00078e021e */
[----:B------:R-:W-:Y:S04]  /*75730*/  STL.64 [R1+0x98e0], R30 ;  /* 0x0098e01e01007387 */ /* 0x000fe80000100a00 */
[----:B------:R-:W4:Y:S04]  /*75740*/  LDL.64 R246, [R1+0x228] ;  /* 0x0002280001f67983 */ /* 0x000f280000100a00 */
[----:B------:R-:W4:Y:S01]  /*75750*/  LDL.64 R250, [R1+0x220] ;  /* 0x0002200001fa7983 */ /* 0x000f220000100a00 */
[----:B------:R-:W-:-:S03]  /*75760*/  IMAD.WIDE R28, R4, 0x4, R28 ;  /* 0x00000004041c7825 */ /* 0x000fc600078e021c */
[----:B------:R-:W4:Y:S04]  /*75770*/  LDL.64 R190, [R1+0x218] ;  /* 0x0002180001be7983 */ /* 0x000f280000100a00 */
[----:B------:R-:W4:Y:S04]  /*75780*/  LDL.64 R192, [R1+0x210] ;  /* 0x0002100001c07983 */ /* 0x000f280000100a00 */
[----:B------:R-:W4:Y:S01]  /*75790*/  LDL.64 R194, [R1+0x28] ;  /* 0x0000280001c27983 */ /* 0x000f220000100a00 */
[----:B------:R-:W-:-:S03]  /*757a0*/  IMAD.WIDE R26, R4, 0x4, R26 ;  /* 0x00000004041a7825 */ /* 0x000fc600078e021a */
[----:B------:R-:W4:Y:S04]  /*757b0*/  LDL.64 R244, [R1+0x20] ;  /* 0x0000200001f47983 */ /* 0x000f280000100a00 */
[----:B------:R-:W4:Y:S01]  /*757c0*/  LDL.64 R248, [R1+0x8] ;  /* 0x0000080001f87983 */ /* 0x000f220000100a00 */
[----:B------:R-:W-:-:S03]  /*757d0*/  IMAD.WIDE R24, R4, 0x4, R24 ;  /* 0x0000000404187825 */ /* 0x000fc600078e0218 */
[----:B------:R-:W4:Y:S04]  /*757e0*/  LDL.64 R242, [R1] ;  /* 0x0000000001f27983 */ /* 0x000f280000100a00 */
[----:B------:R-:W-:Y:S04]  /*757f0*/  STL.64 [R1+0x98d8], R28 ;  /* 0x0098d81c01007387 */ /* 0x000fe80000100a00 */
[----:B------:R-:W-:Y:S04]  /*75800*/  STL.64 [R1+0x98d0], R26 ;  /* 0x0098d01a01007387 */ /* 0x000fe80000100a00 */
[----:B------:R-:W-:Y:S01]  /*75810*/  STL.64 [R1+0x98c8], R24 ;  /* 0x0098c81801007387 */ /* 0x000fe20000100a00 */
[----:B---3--:R-:W-:-:S05]  /*75820*/  IMAD.WIDE R22, R4, 0x4, R22 ;  /* 0x0000000404167825 */ /* 0x008fca00078e0216 */
[----:B------:R-:W-:Y:S01]  /*75830*/  STL.64 [R1+0x98c0], R22 ;  /* 0x0098c01601007387 */ /* 0x000fe20000100a00 */
[----:B--2---:R-:W-:-:S04]  /*75840*/  IMAD.WIDE R20, R4, 0x4, R20 ;  /* 0x0000000404147825 */ /* 0x004fc800078e0214 */
        /* <DEDUP_REMOVED lines=9> */
[----:B----4-:R-:W-:-:S04]  /*758e0*/  IMAD.WIDE R10, R4, 0x4, R10 ;  /* 0x00000004040a7825 */ /* 0x010fc800078e020a */
[----:B------:R-:W-:-:S04]  /*758f0*/  IMAD.WIDE R8, R4, 0x4, R8 ;  /* 0x0000000404087825 */ /* 0x000fc800078e0208 */
[C---:B------:R-:W-:Y:S01]  /*75900*/  IMAD.WIDE R6, R4.reuse, 0x4, R6 ;  /* 0x0000000404067825 */ /* 0x040fe200078e0206 */
[----:B------:R-:W-:Y:S04]  /*75910*/  LDGSTS.E [R3+0x40800], desc[UR40][R236.64], P5 ;  /* 0x40800000ec037fae */ /* 0x000fe8000a9a1028 */
[----:B------:R-:W-:Y:S04]  /*75920*/  LDGSTS.E [R3+0x40880], desc[UR40][R238.64], P4 ;  /* 0x40880000ee037fae */ /* 0x000fe8000a1a1028 */
[----:B------:R-:W2:Y:S04]  /*75930*/  LDL.LU.64 R236, [R1+0xaf70] ;  /* 0x00af700001ec7983 */ /* 0x000ea80000300a00 */
[----:B------:R-:W-:Y:S04]  /*75940*/  STL.64 [R1+0x9890], R10 ;  /* 0x0098900a01007387 */ /* 0x000fe80000100a00 */
[----:B------:R-:W3:Y:S04]  /*75950*/  LDL.LU.64 R238, [R1+0xaf68] ;  /* 0x00af680001ee7983 */ /* 0x000ee80000300a00 */
[----:B------:R-:W-:Y:S04]  /*75960*/  STL.64 [R1+0x9888], R8 ;  /* 0x0098880801007387 */ /* 0x000fe80000100a00 */
[----:B------:R-:W-:Y:S04]  /*75970*/  LDGSTS.E [R3+0x40900], desc[UR40][R240.64], P6 ;  /* 0x40900000f0037fae */ /* 0x000fe8000b1a1028 */
[----:B------:R-:W-:Y:S04]  /*75980*/  LDGSTS.E [R3+0x40980], desc[UR40][R246.64], P2 ;  /* 0x40980000f6037fae */ /* 0x000fe800091a1028 */
[----:B------:R-:W-:Y:S04]  /*75990*/  LDGSTS.E [R3+0x41800], desc[UR40][R250.64], P5 ;  /* 0x41800000fa037fae */ /* 0x000fe8000a9a1028 */
[----:B------:R-:W4:Y:S04]  /*759a0*/  LDL.LU.64 R240, [R1+0xaf60] ;  /* 0x00af600001f07983 */ /* 0x000f280000300a00 */
[----:B------:R-:W-:Y:S04]  /*759b0*/  STL.64 [R1+0x9880], R6 ;  /* 0x0098800601007387 */ /* 0x000fe80000100a00 */
        /* <DEDUP_REMOVED lines=8> */
[----:B------:R-:W3:Y:S04]  /*75a40*/  LDL.64 R190, [R1+0x34c8] ;  /* 0x0034c80001be7983 */ /* 0x000ee80000100a00 */
[----:B------:R-:W3:Y:S04]  /*75a50*/  LDL.64 R192, [R1+0x3548] ;  /* 0x0035480001c07983 */ /* 0x000ee80000100a00 */
[----:B------:R-:W3:Y:S04]  /*75a60*/  LDL.64 R194, [R1+0x3550] ;  /* 0x0035500001c27983 */ /* 0x000ee80000100a00 */
[----:B------:R-:W3:Y:S04]  /*75a70*/  LDL.64 R244, [R1+0x3560] ;  /* 0x0035600001f47983 */ /* 0x000ee80000100a00 */
[----:B------:R-:W3:Y:S04]  /*75a80*/  LDL.64 R248, [R1+0x3570] ;  /* 0x0035700001f87983 */ /* 0x000ee80000100a00 */
[----:B------:R-:W3:Y:S04]  /*75a90*/  LDL.64 R242, [R1+0x3708] ;  /* 0x0037080001f27983 */ /* 0x000ee80000100a00 */
[----:B--2---:R-:W-:Y:S04]  /*75aa0*/  LDGSTS.E [R3+0x42980], desc[UR40][R250.64], P2 ;  /* 0x42980000fa037fae */ /* 0x004fe800091a1028 */
[----:B------:R1:W-:Y:S04]  /*75ab0*/  STL.64 [R1+0xab50], R250 ;  /* 0x00ab50fa01007387 */ /* 0x0003e80000100a00 */
[----:B------:R-:W-:Y:S04]  /*75ac0*/  LDGSTS.E [R3+0x43800], desc[UR40][R246.64], P5 ;  /* 0x43800000f6037fae */ /* 0x000fe8000a9a1028 */
[----:B----4-:R-:W-:Y:S04]  /*75ad0*/  LDGSTS.E [R3+0x43880], desc[UR40][R240.64], P4 ;  /* 0x43880000f0037fae */ /* 0x010fe8000a1a1028 */
[----:B-1----:R-:W2:Y:S04]  /*75ae0*/  LDL.64 R250, [R1+0x34c0] ;  /* 0x0034c00001fa7983 */ /* 0x002ea80000100a00 */
[----:B------:R1:W-:Y:S04]  /*75af0*/  STL.64 [R1+0xab58], R246 ;  /* 0x00ab58f601007387 */ /* 0x0003e80000100a00 */
[----:B---3--:R-:W-:Y:S04]  /*75b00*/  LDGSTS.E [R3+0x43900], desc[UR40][R238.64], P6 ;  /* 0x43900000ee037fae */ /* 0x008fe8000b1a1028 */
[----:B------:R-:W-:Y:S04]  /*75b10*/  LDGSTS.E [R3+0x43980], desc[UR40][R236.64], P2 ;  /* 0x43980000ec037fae */ /* 0x000fe800091a1028 */
[----:B-1----:R-:W3:Y:S04]  /*75b20*/  LDL.64 R246, [R1+0x34b0] ;  /* 0x0034b00001f67983 */ /* 0x002ee80000100a00 */
[----:B------:R1:W-:Y:S04]  /*75b30*/  STL.64 [R1+0xab60], R240 ;  /* 0x00ab60f001007387 */ /* 0x0003e80000100a00 */
[----:B------:R-:W-:Y:S04]  /*75b40*/  LDGSTS.E [R3+0x44800], desc[UR40][R234.64], P5 ;  /* 0x44800000ea037fae */ /* 0x000fe8000a9a1028 */
[----:B------:R-:W-:Y:S04]  /*75b50*/  LDGSTS.E [R3+0x44880], desc[UR40][R232.64], P4 ;  /* 0x44880000e8037fae */ /* 0x000fe8000a1a1028 */
[----:B-1----:R-:W4:Y:S04]  /*75b60*/  LDL.64 R240, [R1+0x34a8] ;  /* 0x0034a80001f07983 */ /* 0x002f280000100a00 */
[----:B------:R1:W-:Y:S04]  /*75b70*/  STL.64 [R1+0xab68], R238 ;  /* 0x00ab68ee01007387 */ /* 0x0003e80000100a00 */
[----:B------:R-:W-:Y:S04]  /*75b80*/  LDGSTS.E [R3+0x44900], desc[UR40][R230.64], P6 ;  /* 0x44900000e6037fae */ /* 0x000fe8000b1a1028 */
[----:B------:R-:W-:Y:S04]  /*75b90*/  LDGSTS.E [R3+0x44980], desc[UR40][R228.64], P2 ;  /* 0x44980000e4037fae */ /* 0x000fe800091a1028 */
[----:B-1----:R-:W2:Y:S04]  /*75ba0*/  LDL.64 R238, [R1+0x11e0] ;  /* 0x0011e00001ee7983 */ /* 0x002ea80000100a00 */
        /* <DEDUP_REMOVED lines=55> */
[----:B------:R3:W-:Y:S04]  /*75f20*/  STL.64 [R1+0xac10], R196 ;  /* 0x00ac10c401007387 */ /* 0x0007e80000100a00 */
[----:B-1----:R-:W4:Y:S04]  /*75f30*/  LDL.64 R198, [R1+0x3718] ;  /* 0x0037180001c67983 */ /* 0x002f280000100a00 */
[----:B---3--:R-:W3:Y:S04]  /*75f40*/  LDL.64 R196, [R1+0x3710] ;  /* 0x0037100001c47983 */ /* 0x008ee80000100a00 */
        /* <DEDUP_REMOVED lines=57> */
[----:B---3--:R-:W-:Y:S04]  /*762e0*/  LDGSTS.E [R3+0x50880], desc[UR40][R196.64], P4 ;  /* 0x50880000c4037fae */ /* 0x008fe8000a1a1028 */
        /* <DEDUP_REMOVED lines=125> */
[----:B----4-:R-:W-:Y:S04]  /*76ac0*/  LDGSTS.E [R3+0x60800], desc[UR40][R192.64], P5 ;  /* 0x60800000c0037fae */ /* 0x010fe8000a9a1028 */
[----:B------:R-:W2:Y:S04]  /*76ad0*/  LDL.LU.64 R190, [R1+0xaf48] ;  /* 0x00af480001be7983 */ /* 0x000ea80000300a00 */
[----:B------:R-:W-:Y:S04]  /*76ae0*/  LDGSTS.E [R3+0x60880], desc[UR40][R194.64], P4 ;  /* 0x60880000c2037fae */ /* 0x000fe8000a1a1028 */
[----:B------:R-:W4:Y:S04]  /*76af0*/  LDL.LU.64 R192, [R1+0xaf40] ;  /* 0x00af400001c07983 */ /* 0x000f280000300a00 */
[----:B---3--:R-:W-:Y:S04]  /*76b00*/  LDGSTS.E [R3+0x60900], desc[UR40][R244.64], P6 ;  /* 0x60900000f4037fae */ /* 0x008fe8000b1a1028 */
[----:B------:R-:W3:Y:S04]  /*76b10*/  LDL.LU.64 R194, [R1+0xaf38] ;  /* 0x00af380001c27983 */ /* 0x000ee80000300a00 */
[----:B------:R-:W-:Y:S04]  /*76b20*/  LDGSTS.E [R3+0x60980], desc[UR40][R248.64], P2 ;  /* 0x60980000f8037fae */ /* 0x000fe800091a1028 */
[----:B------:R-:W2:Y:S04]  /*76b30*/  LDL.LU.64 R244, [R1+0xaf30] ;  /* 0x00af300001f47983 */ /* 0x000ea80000300a00 */
[----:B------:R-:W-:Y:S04]  /*76b40*/  LDGSTS.E [R3+0x61800], desc[UR40][R242.64], P5 ;  /* 0x61800000f2037fae */ /* 0x000fe8000a9a1028 */
[----:B------:R-:W2:Y:S04]  /*76b50*/  LDL.LU.64 R248, [R1+0xaf28] ;  /* 0x00af280001f87983 */ /* 0x000ea80000300a00 */
[----:B------:R-:W-:Y:S04]  /*76b60*/  LDGSTS.E [R3+0x61880], desc[UR40][R196.64], P4 ;  /* 0x61880000c4037fae */ /* 0x000fe8000a1a1028 */
        /* <DEDUP_REMOVED lines=25> */
[----:B--2---:R-:W-:Y:S04]  /*76d00*/  LDGSTS.E [R3+0x67900], desc[UR40][R242.64], P6 ;  /* 0x67900000f2037fae */ /* 0x004fe8000b1a1028 */
[----:B------:R-:W-:Y:S04]  /*76d10*/  LDGSTS.E [R3+0x67980], desc[UR40][R248.64], P2 ;  /* 0x67980000f8037fae */ /* 0x000fe800091a1028 */
[----:B------:R-:W-:Y:S04]  /*76d20*/  LDGSTS.E [R3+0x68800], desc[UR40][R244.64], P5 ;  /* 0x68800000f4037fae */ /* 0x000fe8000a9a1028 */
[----:B---3--:R1:W-:Y:S04]  /*76d30*/  LDGSTS.E [R3+0x68880], desc[UR40][R194.64], P4 ;  /* 0x68880000c2037fae */ /* 0x0083e8000a1a1028 */
[----:B----4-:R-:W-:Y:S04]  /*76d40*/  LDGSTS.E [R3+0x68900], desc[UR40][R192.64], P6 ;  /* 0x68900000c0037fae */ /* 0x010fe8000b1a1028 */
[----:B------:R2:W-:Y:S04]  /*76d50*/  LDGSTS.E [R3+0x68980], desc[UR40][R190.64], P2 ;  /* 0x68980000be037fae */ /* 0x0005e800091a1028 */
[----:B------:R-:W-:Y:S04]  /*76d60*/  LDGSTS.E [R3+0x69800], desc[UR40][R188.64], P5 ;  /* 0x69800000bc037fae */ /* 0x000fe8000a9a1028 */
        /* <DEDUP_REMOVED lines=72> */
[----:B------:R-:W-:Y:S04]  /*771f0*/  LDGSTS.E [R3+0x7a980], desc[UR40][R46.64], P2 ;  /* 0x7a9800002e037fae */ /* 0x000fe800091a1028 */
[----:B------:R-:W-:Y:S04]  /*77200*/  LDGSTS.E [R3+0x7b800], desc[UR40][R44.64], P5 ;  /* 0x7b8000002c037fae */ /* 0x000fe8000a9a1028 */
[----:B------:R-:W-:Y:S04]  /*77210*/  LDGSTS.E [R3+0x7b880], desc[UR40][R42.64], P4 ;  /* 0x7b8800002a037fae */ /* 0x000fe8000a1a1028 */
[----:B------:R-:W-:Y:S04]  /*77220*/  LDGSTS.E [R3+0x7b900], desc[UR40][R40.64], P6 ;  /* 0x7b90000028037fae */ /* 0x000fe8000b1a1028 */
[----:B------:R-:W-:Y:S04]  /*77230*/  LDGSTS.E [R3+0x7b980], desc[UR40][R38.64], P2 ;  /* 0x7b98000026037fae */ /* 0x000fe800091a1028 */
[----:B------:R-:W3:Y:S04]  /*77240*/  LDL.LU.64 R42, [R1+0x3e38] ;  /* 0x003e3800012a7983 */ /* 0x000ee80000300a00 */
[----:B------:R-:W3:Y:S04]  /*77250*/  LDL.LU.64 R72, [R1+0x3e78] ;  /* 0x003e780001487983 */ /* 0x000ee80000300a00 */
[----:B------:R-:W4:Y:S04]  /*77260*/  LDL.LU.64 R62, [R1+0x3e30] ;  /* 0x003e3000013e7983 */ /* 0x000f280000300a00 */
        /* <DEDUP_REMOVED lines=28> */
[----:B------:R1:W-:Y:S02]  /*77430*/  LDGSTS.E [R3+0x7f980], desc[UR40][R6.64], P2 ;  /* 0x7f98000006037fae */ /* 0x0003e400091a1028 */
[----:B-1----:R-:W-:-:S02]  /*77440*/  IMAD.WIDE R194, R4, 0x4, R70 ;  /* 0x0000000404c27825 */ /* 0x002fc400078e0246 */
[----:B------:R-:W4:Y:S04]  /*77450*/  LDL.LU.64 R70, [R1+0x3f28] ;  /* 0x003f280001467983 */ /* 0x000f280000300a00 */
[----:B--2---:R-:W-:Y:S01]  /*77460*/  LDGSTS.E [R242+0x40a00], desc[UR40][R194.64], P5 ;  /* 0x40a00000c2f27fae */ /* 0x004fe2000a9a1028 */
[----:B---3--:R-:W-:-:S03]  /*77470*/  IMAD.WIDE R190, R4, 0x4, R72 ;  /* 0x0000000404be7825 */ /* 0x008fc600078e0248 */
[----:B------:R-:W2:Y:S01]  /*77480*/  LDL.LU.64 R72, [R1+0x3f38] ;  /* 0x003f380001487983 */ /* 0x000ea20000300a00 */
[----:B----4-:R-:W-:-:S03]  /*77490*/  IMAD.WIDE R186, R4, 0x4, R68 ;  /* 0x0000000404ba7825 */ /* 0x010fc600078e0244 */
[----:B------:R-:W3:Y:S01]  /*774a0*/  LDL.LU.64 R68, [R1+0x3f20] ;  /* 0x003f200001447983 */ /* 0x000ee20000300a00 */
        /* <DEDUP_REMOVED lines=9> */
[----:B------:R-:W4:Y:S04]  /*77540*/  LDL.LU.64 R44, [R1+0x3f90] ;  /* 0x003f9000012c7983 */ /* 0x000f280000300a00 */
        /* <DEDUP_REMOVED lines=11> */
[----:B------:R-:W4:Y:S01]  /*77600*/  LDL.LU.64 R42, [R1+0x3ff8] ;  /* 0x003ff800012a7983 */ /* 0x000f220000300a00 */
[----:B------:R-:W-:-:S03]  /*77610*/  IMAD.WIDE R188, R4, 0x4, R62 ;  /* 0x0000000404bc7825 */ /* 0x000fc600078e023e */
[----:B------:R-:W-:Y:S01]  /*77620*/  LDGSTS.E [R242+0x40a80], desc[UR40][R192.64], P4 ;  /* 0x40a80000c0f27fae */ /* 0x000fe2000a1a1028 */
[----:B------:R-:W-:-:S03]  /*77630*/  IMAD.WIDE R184, R4, 0x4, R60 ;  /* 0x0000000404b87825 */ /* 0x000fc600078e023c */
[----:B------:R-:W-:Y:S01]  /*77640*/  LDGSTS.E [R242+0x40b00], desc[UR40][R190.64], P6 ;  /* 0x40b00000bef27fae */ /* 0x000fe2000b1a1028 */
[----:B------:R-:W-:-:S03]  /*77650*/  IMAD.WIDE R180, R4, 0x4, R56 ;  /* 0x0000000404b47825 */ /* 0x000fc600078e0238 */
[----:B------:R-:W-:Y:S01]  /*77660*/  LDGSTS.E [R242+0x40b80], desc[UR40][R188.64], P2 ;  /* 0x40b80000bcf27fae */ /* 0x000fe200091a1028 */
[----:B------:R-:W-:-:S03]  /*77670*/  IMAD.WIDE R176, R4, 0x4, R58 ;  /* 0x0000000404b07825 */ /* 0x000fc600078e023a */
[----:B------:R-:W-:Y:S01]  /*77680*/  LDGSTS.E [R242+0x41a00], desc[UR40][R186.64], P5 ;  /* 0x41a00000baf27fae */ /* 0x000fe2000a9a1028 */
[----:B------:R-:W-:-:S03]  /*77690*/  IMAD.WIDE R172, R4, 0x4, R52 ;  /* 0x0000000404ac7825 */ /* 0x000fc600078e0234 */
        /* <DEDUP_REMOVED lines=11> */
[----:B------:R-:W-:Y:S01]  /*77750*/  LDGSTS.E [R242+0x44a00], desc[UR40][R162.64], P5 ;  /* 0x44a00000a2f27fae */ /* 0x000fe2000a9a1028 */
[----:B------:R-:W-:-:S03]  /*77760*/  IMAD.WIDE R160, R4, 0x4, R70 ;  /* 0x0000000404a07825 */ /* 0x000fc600078e0246 */
[----:B------:R-:W4:Y:S04]  /*77770*/  LDL.LU.64 R70, [R1+0x3ff0] ;  /* 0x003ff00001467983 */ /* 0x000f280000300a00 */
[----:B------:R-:W4:Y:S04]  /*77780*/  LDL.LU.64 R62, [R1+0x3fe8] ;  /* 0x003fe800013e7983 */ /* 0x000f280000300a00 */
[----:B------:R-:W-:Y:S01]  /*77790*/  LDGSTS.E [R242+0x44a80], desc[UR40][R160.64], P4 ;  /* 0x44a80000a0f27fae */ /* 0x000fe2000a1a1028 */
[----:B--2---:R-:W-:-:S03]  /*777a0*/  IMAD.WIDE R158, R4, 0x4, R72 ;  /* 0x00000004049e7825 */ /* 0x004fc600078e0248 */
[----:B------:R-:W2:Y:S04]  /*777b0*/  LDL.LU.64 R72, [R1+0x3fe0] ;  /* 0x003fe00001487983 */ /* 0x000ea80000300a00 */
[----:B------:R-:W2:Y:S01]  /*777c0*/  LDL.LU.64 R60, [R1+0x4018] ;  /* 0x00401800013c7983 */ /* 0x000ea20000300a00 */
[----:B---3--:R-:W-:-:S03]  /*777d0*/  IMAD.WIDE R156, R4, 0x4, R68 ;  /* 0x00000004049c7825 */ /* 0x008fc600078e0244 */
[----:B------:R-:W3:Y:S04]  /*777e0*/  LDL.LU.64 R68, [R1+0x4010] ;  /* 0x0040100001447983 */ /* 0x000ee80000300a00 */
[----:B------:R-:W3:Y:S01]  /*777f0*/  LDL.LU.64 R56, [R1+0x4008] ;  /* 0x0040080001387983 */ /* 0x000ee20000300a00 */
[----:B----4-:R-:W-:-:S03]  /*77800*/  IMAD.WIDE R154, R4, 0x4, R66 ;  /* 0x00000004049a7825 */ /* 0x010fc600078e0242 */
[----:B------:R-:W4:Y:S04]  /*77810*/  LDL.LU.64 R66, [R1+0x4000] ;  /* 0x0040000001427983 */ /* 0x000f280000300a00 */
[----:B------:R-:W3:Y:S01]  /*77820*/  LDL.LU.64 R58, [R1+0x4038] ;  /* 0x00403800013a7983 */ /* 0x000ee20000300a00 */
[----:B------:R-:W-:-:S03]  /*77830*/  IMAD.WIDE R152, R4, 0x4, R64 ;  /* 0x0000000404987825 */ /* 0x000fc600078e0240 */
[----:B------:R-:W4:Y:S04]  /*77840*/  LDL.LU.64 R64, [R1+0x4030] ;  /* 0x0040300001407983 */ /* 0x000f280000300a00 */
[----:B------:R-:W4:Y:S01]  /*77850*/  LDL.LU.64 R52, [R1+0x4028] ;  /* 0x0040280001347983 */ /* 0x000f220000300a00 */
[----:B------:R-:W-:-:S03]  /*77860*/  IMAD.WIDE R150, R4, 0x4, R54 ;  /* 0x0000000404967825 */ /* 0x000fc600078e0236 */
[----:B------:R-:W4:Y:S04]  /*77870*/  LDL.LU.64 R54, [R1+0x4020] ;  /* 0x0040200001367983 */ /* 0x000f280000300a00 */
[----:B------:R-:W-:Y:S01]  /*77880*/  LDGSTS.E [R242+0x44b00], desc[UR40][R158.64], P6 ;  /* 0x44b000009ef27fae */ /* 0x000fe2000b1a1028 */
[----:B------:R-:W-:-:S03]  /*77890*/  IMAD.WIDE R148, R4, 0x4, R82 ;  /* 0x0000000404947825 */ /* 0x000fc600078e0252 */
[----:B------:R-:W4:Y:S01]  /*778a0*/  LDL.LU.64 R82, [R1+0x4050] ;  /* 0x0040500001527983 */ /* 0x000f220000300a00 */
[----:B------:R-:W-:-:S03]  /*778b0*/  IMAD.WIDE R146, R4, 0x4, R44 ;  /* 0x0000000404927825 */ /* 0x000fc600078e022c */
        /* <DEDUP_REMOVED lines=115> */
[----:B------:R-:W-:Y:S04]  /*77ff0*/  STL.64 [R1+0xfe0], R2 ;  /* 0x000fe00201007387 */ /* 0x000fe80000100a00 */
[----:B------:R1:W-:Y:S02]  /*78000*/  STL.64 [R1+0xfe8], R6 ;  /* 0x000fe80601007387 */ /* 0x0003e40000100a00 */
[----:B-1----:R-:W-:-:S02]  /*78010*/  IMAD.WIDE R6, R4, 0x4, R74 ;  /* 0x0000000404067825 */ /* 0x002fc400078e024a */
        /* <DEDUP_REMOVED lines=254> */
[----:B------:R1:W-:Y:S01]  /*79000*/  STL.64 [R1+0x4400], R2 ;  /* 0x0044000201007387 */ /* 0x0003e20000100a00 */
[----:B---3--:R-:W-:-:S03]  /*79010*/  IMAD.WIDE R6, R4, 0x4, R68 ;  /* 0x0000000404067825 */ /* 0x008fc600078e0244 */
[----:B------:R-:W3:Y:S04]  /*79020*/  LDL.LU.64 R68, [R1+0x46c8] ;  /* 0x0046c80001447983 */ /* 0x000ee80000300a00 */
        /* <DEDUP_REMOVED lines=40> */
[----:B------:R2:W-:Y:S01]  /*792b0*/  STL.64 [R1+0x6898], R6 ;  /* 0x0068980601007387 */ /* 0x0005e20000100a00 */
[----:B-1----:R-:W-:-:S04]  /*792c0*/  IMAD.WIDE R2, R4, 0x4, R58 ;  /* 0x0000000404027825 */ /* 0x002fc800078e023a */
[C---:B------:R-:W-:Y:S02]  /*792d0*/  IMAD.WIDE R248, R4.reuse, 0x4, R70 ;  /* 0x0000000404f87825 */ /* 0x040fe400078e0246 */
[----:B------:R-:W4:Y:S04]  /*792e0*/  LDL.LU.64 R70, [R1+0x44e0] ;  /* 0x0044e00001467983 */ /* 0x000f280000300a00 */
[----:B------:R1:W-:Y:S01]  /*792f0*/  STL.64 [R1+0x9500], R2 ;  /* 0x0095000201007387 */ /* 0x0003e20000100a00 */
[----:B------:R-:W-:-:S04]  /*79300*/  IMAD.WIDE R250, R4, 0x4, R52 ;  /* 0x0000000404fa7825 */ /* 0x000fc800078e0234 */
[C---:B--2---:R-:W-:Y:S02]  /*79310*/  IMAD.WIDE R246, R4.reuse, 0x4, R72 ;  /* 0x0000000404f67825 */ /* 0x044fe400078e0248 */
[----:B------:R-:W2:Y:S02]  /*79320*/  LDL.LU.64 R72, [R1+0x4358] ;  /* 0x0043580001487983 */ /* 0x000ea40000300a00 */
[C---:B---3--:R-:W-:Y:S02]  /*79330*/  IMAD.WIDE R244, R4.reuse, 0x4, R68 ;  /* 0x0000000404f47825 */ /* 0x048fe400078e0244 */
        /* <DEDUP_REMOVED lines=118> */
[C---:B------:R-:W-:Y:S02]  /*79aa0*/  IMAD.WIDE R98, R4.reuse, 0x4, R78 ;  /* 0x0000000404627825 */ /* 0x040fe400078e024e */
[----:B------:R-:W4:Y:S04]  /*79ab0*/  LDL.LU.64 R78, [R1+0x4318] ;  /* 0x00431800014e7983 */ /* 0x000f280000300a00 */
[----:B------:R-:W-:Y:S04]  /*79ac0*/  STL.64 [R1+0x9778], R104 ;  /* 0x0097786801007387 */ /* 0x000fe80000100a00 */
[----:B------:R-:W4:Y:S04]  /*79ad0*/  LDL.LU.64 R76, [R1+0x4130] ;  /* 0x00413000014c7983 */ /* 0x000f280000300a00 */
[----:B------:R-:W-:Y:S01]  /*79ae0*/  STL.64 [R1+0x9770], R102 ;  /* 0x0097706601007387 */ /* 0x000fe20000100a00 */
[----:B------:R-:W-:-:S03]  /*79af0*/  IMAD.WIDE R96, R4, 0x4, R74 ;  /* 0x0000000404607825 */ /* 0x000fc600078e024a */
[----:B------:R-:W4:Y:S04]  /*79b00*/  LDL.LU.64 R74, [R1+0x4670] ;  /* 0x00467000014a7983 */ /* 0x000f280000300a00 */
[----:B------:R-:W-:Y:S01]  /*79b10*/  STL.64 [R1+0x9768], R100 ;  /* 0x0097686401007387 */ /* 0x000fe20000100a00 */
[----:B------:R-:W-:-:S04]  /*79b20*/  IMAD.WIDE R94, R4, 0x4, R70 ;  /* 0x00000004045e7825 */ /* 0x000fc800078e0246 */
[C---:B--2---:R-:W-:Y:S02]  /*79b30*/  IMAD.WIDE R92, R4.reuse, 0x4, R72 ;  /* 0x00000004045c7825 */ /* 0x044fe400078e0248 */
[----:B------:R-:W2:Y:S04]  /*79b40*/  LDL.LU.64 R72, [R1+0x4488] ;  /* 0x0044880001487983 */ /* 0x000ea80000300a00 */
[----:B------:R-:W-:Y:S04]  /*79b50*/  STL.64 [R1+0x9760], R98 ;  /* 0x0097606201007387 */ /* 0x000fe80000100a00 */
[----:B------:R-:W2:Y:S01]  /*79b60*/  LDL.LU.64 R70, [R1+0x4310] ;  /* 0x0043100001467983 */ /* 0x000ea20000300a00 */
        /* <DEDUP_REMOVED lines=12> */
[----:B------:R-:W-:Y:S01]  /*79c30*/  STL.64 [R1+0x9738], R88 ;  /* 0x0097385801007387 */ /* 0x000fe20000100a00 */
[----:B------:R-:W-:-:S03]  /*79c40*/  IMAD.WIDE R84, R4, 0x4, R54 ;  /* 0x0000000404547825 */ /* 0x000fc600078e0236 */
[----:B------:R-:W4:Y:S04]  /*79c50*/  LDL.LU.64 R58, [R1+0x4660] ;  /* 0x00466000013a7983 */ /* 0x000f280000300a00 */
[----:B------:R-:W4:Y:S04]  /*79c60*/  LDL.LU.64 R56, [R1+0x4478] ;  /* 0x0044780001387983 */ /* 0x000f280000300a00 */
[----:B------:R-:W-:Y:S04]  /*79c70*/  STL.64 [R1+0x9730], R86 ;  /* 0x0097305601007387 */ /* 0x000fe80000100a00 */
[----:B------:R-:W4:Y:S04]  /*79c80*/  LDL.LU.64 R54, [R1+0x4300] ;  /* 0x0043000001367983 */ /* 0x000f280000300a00 */
[----:B------:R-:W-:Y:S01]  /*79c90*/  STL.64 [R1+0x9728], R84 ;  /* 0x0097285401007387 */ /* 0x000fe20000100a00 */
[----:B------:R-:W-:-:S03]  /*79ca0*/  IMAD.WIDE R82, R4, 0x4, R82 ;  /* 0x0000000404527825 */ /* 0x000fc600078e0252 */
[----:B------:R-:W4:Y:S04]  /*79cb0*/  LDL.LU.64 R52, [R1+0x4148] ;  /* 0x0041480001347983 */ /* 0x000f280000300a00 */
[----:B------:R-:W-:Y:S04]  /*79cc0*/  STL.64 [R1+0x9720], R82 ;  /* 0x0097205201007387 */ /* 0x000fe80000100a00 */
[----:B------:R-:W4:Y:S01]  /*79cd0*/  LDL.LU.64 R50, [R1+0x4658] ;  /* 0x0046580001327983 */ /* 0x000f220000300a00 */
[----:B------:R-:W-:-:S05]  /*79ce0*/  IMAD.WIDE R80, R4, 0x4, R80 ;  /* 0x0000000404507825 */ /* 0x000fca00078e0250 */
[----:B------:R-:W-:Y:S04]  /*79cf0*/  STL.64 [R1+0x9718], R80 ;  /* 0x0097185001007387 */ /* 0x000fe80000100a00 */
[----:B------:R-:W4:Y:S01]  /*79d00*/  LDL.LU.64 R48, [R1+0x4470] ;  /* 0x0044700001307983 */ /* 0x000f220000300a00 */
[----:B------:R-:W-:-:S04]  /*79d10*/  IMAD.WIDE R78, R4, 0x4, R78 ;  /* 0x00000004044e7825 */ /* 0x000fc800078e024e */
[C---:B------:R-:W-:Y:S01]  /*79d20*/  IMAD.WIDE R76, R4.reuse, 0x4, R76 ;  /* 0x00000004044c7825 */ /* 0x040fe200078e024c */
[----:B------:R-:W-:Y:S04]  /*79d30*/  STL.64 [R1+0x9710], R78 ;  /* 0x0097104e01007387 */ /* 0x000fe80000100a00 */
[----:B------:R-:W-:Y:S04]  /*79d40*/  STL.64 [R1+0x9708], R76 ;  /* 0x0097084c01007387 */ /* 0x000fe80000100a00 */
[----:B------:R-:W4:Y:S01]  /*79d50*/  LDL.LU.64 R46, [R1+0x42f8] ;  /* 0x0042f800012e7983 */ /* 0x000f220000300a00 */
[----:B------:R-:W-:-:S05]  /*79d60*/  IMAD.WIDE R74, R4, 0x4, R74 ;  /* 0x00000004044a7825 */ /* 0x000fca00078e024a */
[----:B------:R-:W-:Y:S04]  /*79d70*/  STL.64 [R1+0x9700], R74 ;  /* 0x0097004a01007387 */ /* 0x000fe80000100a00 */
[----:B------:R-:W4:Y:S01]  /*79d80*/  LDL.LU.64 R44, [R1+0x4170] ;  /* 0x00417000012c7983 */ /* 0x000f220000300a00 */
[----:B--2---:R-:W-:-:S04]  /*79d90*/  IMAD.WIDE R72, R4, 0x4, R72 ;  /* 0x0000000404487825 */ /* 0x004fc800078e0248 */
[C---:B------:R-:W-:Y:S01]  /*79da0*/  IMAD.WIDE R70, R4.reuse, 0x4, R70 ;  /* 0x0000000404467825 */ /* 0x040fe200078e0246 */
[----:B------:R-:W-:Y:S04]  /*79db0*/  STL.64 [R1+0x96f8], R72 ;  /* 0x0096f84801007387 */ /* 0x000fe80000100a00 */
[----:B------:R-:W-:Y:S04]  /*79dc0*/  STL.64 [R1+0x96f0], R70 ;  /* 0x0096f04601007387 */ /* 0x000fe80000100a00 */
[----:B------:R-:W2:Y:S01]  /*79dd0*/  LDL.LU.64 R42, [R1+0x4650] ;  /* 0x00465000012a7983 */ /* 0x000ea20000300a00 */
[----:B---3--:R-:W-:-:S05]  /*79de0*/  IMAD.WIDE R68, R4, 0x4, R68 ;  /* 0x0000000404447825 */ /* 0x008fca00078e0244 */
[----:B------:R-:W-:Y:S04]  /*79df0*/  STL.64 [R1+0x96e8], R68 ;  /* 0x0096e84401007387 */ /* 0x000fe80000100a00 */
[----:B------:R-:W3:Y:S01]  /*79e00*/  LDL.LU.64 R40, [R1+0x4468] ;  /* 0x0044680001287983 */ /* 0x000ee20000300a00 */
[----:B----4-:R-:W-:-:S05]  /*79e10*/  IMAD.WIDE R66, R4, 0x4, R66 ;  /* 0x0000000404427825 */ /* 0x010fca00078e0242 */
[----:B------:R-:W-:Y:S01]  /*79e20*/  STL.64 [R1+0x96e0], R66 ;  /* 0x0096e04201007387 */ /* 0x000fe20000100a00 */
[----:B------:R-:W-:-:S05]  /*79e30*/  IMAD.WIDE R64, R4, 0x4, R64 ;  /* 0x0000000404407825 */ /* 0x000fca00078e0240 */
[----:B------:R-:W-:Y:S01]  /*79e40*/  STL.64 [R1+0x96d8], R64 ;  /* 0x0096d84001007387 */ /* 0x000fe20000100a00 */
[----:B------:R-:W-:-:S03]  /*79e50*/  IMAD.WIDE R62, R4, 0x4, R62 ;  /* 0x00000004043e7825 */ /* 0x000fc600078e023e */
[----:B------:R-:W4:Y:S04]  /*79e60*/  LDL.LU.64 R38, [R1+0x42d0] ;  /* 0x0042d00001267983 */ /* 0x000f280000300a00 */
        /* <DEDUP_REMOVED lines=17> */
[----:B------:R-:W4:Y:S04]  /*79f80*/  LDL.LU.64 R24, [R1+0x4458] ;  /* 0x0044580001187983 */ /* 0x000f280000300a00 */
[----:B------:R-:W-:Y:S04]  /*79f90*/  STL.64 [R1+0x96a8], R52 ;  /* 0x0096a83401007387 */ /* 0x000fe80000100a00 */
[----:B------:R-:W4:Y:S01]  /*79fa0*/  LDL.LU.64 R22, [R1+0x42e8] ;  /* 0x0042e80001167983 */ /* 0x000f220000300a00 */
[----:B------:R-:W-:-:S03]  /*79fb0*/  IMAD.WIDE R48, R4, 0x4, R48 ;  /* 0x0000000404307825 */ /* 0x000fc600078e0230 */
[----:B------:R-:W4:Y:S04]  /*79fc0*/  LDL.LU.64 R20, [R1+0x4160] ;  /* 0x0041600001147983 */ /* 0x000f280000300a00 */
[----:B------:R-:W-:Y:S04]  /*79fd0*/  STL.64 [R1+0x96a0], R50 ;  /* 0x0096a03201007387 */ /* 0x000fe80000100a00 */
[----:B------:R-:W4:Y:S04]  /*79fe0*/  LDL.LU.64 R18, [R1+0x4638] ;  /* 0x0046380001127983 */ /* 0x000f280000300a00 */
[----:B------:R-:W4:Y:S04]  /*79ff0*/  LDL.LU.64 R16, [R1+0x4450] ;  /* 0x0044500001107983 */ /* 0x000f280000300a00 */
[----:B------:R-:W-:Y:S04]  /*7a000*/  STL.64 [R1+0x9698], R48 ;  /* 0x0096983001007387 */ /* 0x000fe80000100a00 */
[----:B------:R-:W4:Y:S04]  /*7a010*/  LDL.LU.64 R14, [R1+0x42e0] ;  /* 0x0042e000010e7983 */ /* 0x000f280000300a00 */
[----:B------:R-:W4:Y:S01]  /*7a020*/  LDL.LU.64 R12, [R1+0x4158] ;  /* 0x00415800010c7983 */ /* 0x000f220000300a00 */
[----:B------:R-:W-:-:S05]  /*7a030*/  IMAD.WIDE R46, R4, 0x4, R46 ;  /* 0x00000004042e7825 */ /* 0x000fca00078e022e */
[----:B------:R-:W-:Y:S04]  /*7a040*/  STL.64 [R1+0x9690], R46 ;  /* 0x0096902e01007387 */ /* 0x000fe80000100a00 */
[----:B------:R-:W4:Y:S04]  /*7a050*/  LDL.LU.64 R10, [R1+0x4630] ;  /* 0x00463000010a7983 */ /* 0x000f280000300a00 */
[----:B------:R-:W4:Y:S01]  /*7a060*/  LDL.LU.64 R8, [R1+0x4448] ;  /* 0x0044480001087983 */ /* 0x000f220000300a00 */
[----:B------:R-:W-:-:S05]  /*7a070*/  IMAD.WIDE R44, R4, 0x4, R44 ;  /* 0x00000004042c7825 */ /* 0x000fca00078e022c */
[----:B------:R-:W-:Y:S04]  /*7a080*/  STL.64 [R1+0x9688], R44 ;  /* 0x0096882c01007387 */ /* 0x000fe80000100a00 */
[----:B------:R-:W4:Y:S04]  /*7a090*/  LDL.LU.64 R6, [R1+0x42d8] ;  /* 0x0042d80001067983 */ /* 0x000f280000300a00 */
[----:B-1----:R-:W4:Y:S01]  /*7a0a0*/  LDL.LU.64 R2, [R1+0x40e0] ;  /* 0x0040e00001027983 */ /* 0x002f220000300a00 */
[----:B--2---:R-:W-:-:S05]  /*7a0b0*/  IMAD.WIDE R42, R4, 0x4, R42 ;  /* 0x00000004042a7825 */ /* 0x004fca00078e022a */
[----:B------:R-:W-:Y:S01]  /*7a0c0*/  STL.64 [R1+0x9680], R42 ;  /* 0x0096802a01007387 */ /* 0x000fe20000100a00 */
[----:B---3--:R-:W-:-:S05]  /*7a0d0*/  IMAD.WIDE R40, R4, 0x4, R40 ;  /* 0x0000000404287825 */ /* 0x008fca00078e0228 */
[----:B------:R-:W-:Y:S01]  /*7a0e0*/  STL.64 [R1+0x9678], R40 ;  /* 0x0096782801007387 */ /* 0x000fe20000100a00 */
[----:B----4-:R-:W-:-:S04]  /*7a0f0*/  IMAD.WIDE R38, R4, 0x4, R38 ;  /* 0x0000000404267825 */ /* 0x010fc800078e0226 */
        /* <DEDUP_REMOVED lines=29> */
[----:B------:R-:W-:Y:S04]  /*7a2d0*/  STL.64 [R1+0x9600], R10 ;  /* 0x0096000a01007387 */ /* 0x000fe80000100a00 */
[----:B------:R-:W-:Y:S01]  /*7a2e0*/  STL.64 [R1+0x95f8], R8 ;  /* 0x0095f80801007387 */ /* 0x000fe20000100a00 */
[----:B------:R-:W-:-:S03]  /*7a2f0*/  IMAD.WIDE R6, R4, 0x4, R6 ;  /* 0x0000000404067825 */ /* 0x000fc600078e0206 */
[----:B------:R1:W-:Y:S01]  /*7a300*/  STL.64 [R1+0xac18], R194 ;  /* 0x00ac18c201007387 */ /* 0x0003e20000100a00 */
[----:B------:R-:W-:-:S03]  /*7a310*/  IMAD.WIDE R2, R4, 0x4, R2 ;  /* 0x0000000404027825 */ /* 0x000fc600078e0202 */
[----:B-1----:R-:W2:Y:S04]  /*7a320*/  LDL.64 R194, [R1+0xca8] ;  /* 0x000ca80001c27983 */ /* 0x002ea80000100a00 */
[----:B------:R-:W-:Y:S04]  /*7a330*/  STL.64 [R1+0x95f0], R6 ;  /* 0x0095f00601007387 */ /* 0x000fe80000100a00 */
[----:B------:R-:W-:Y:S04]  /*7a340*/  STL.64 [R1+0x95e8], R2 ;  /* 0x0095e80201007387 */ /* 0x000fe80000100a00 */
        /* <DEDUP_REMOVED lines=36> */
[----:B------:R1:W-:Y:S04]  /*7a590*/  STL.64 [R1+0xad00], R136 ;  /* 0x00ad008801007387 */ /* 0x0003e80000100a00 */
[----:B------:R1:W-:Y:S04]  /*7a5a0*/  STL.64 [R1+0xad08], R134 ;  /* 0x00ad088601007387 */ /* 0x0003e80000100a00 */
[----:B------:R-:W-:Y:S04]  /*7a5b0*/  STL.64 [R1+0xad10], R132 ;  /* 0x00ad108401007387 */ /* 0x000fe80000100a00 */
        /* <DEDUP_REMOVED lines=39> */
[----:B------:R-:W3:Y:S04]  /*7a830*/  LDL.64 R194, [R1+0x11b0] ;  /* 0x0011b00001c27983 */ /* 0x000ee80000100a00 */
[----:B------:R-:W-:Y:S04]  /*7a840*/  LDGSTS.E [R242+0x4aa80], desc[UR40][R134.64], P4 ;  /* 0x4aa8000086f27fae */ /* 0x000fe8000a1a1028 */
        /* <DEDUP_REMOVED lines=61> */
[----:B------:R-:W-:Y:S04]  /*7ac20*/  LDGSTS.E [R242+0x52a00], desc[UR40][R134.64], P5 ;  /* 0x52a0000086f27fae */ /* 0x000fe8000a9a1028 */
        /* <DEDUP_REMOVED lines=191> */
[----:B------:R-:W-:Y:S04]  /*7b820*/  LDGSTS.E [R242+0x72b00], desc[UR40][R110.64], P6 ;  /* 0x72b000006ef27fae */ /* 0x000fe8000b1a1028 */
[----:B------:R-:W-:Y:S04]  /*7b830*/  LDGSTS.E [R242+0x72b80], desc[UR40][R108.64], P2 ;  /* 0x72b800006cf27fae */ /* 0x000fe800091a1028 */
        /* <DEDUP_REMOVED lines=8> */
[----:B------:R1:W-:Y:S04]  /*7b8c0*/  LDGSTS.E [R242+0x75a00], desc[UR40][R90.64], P5 ;  /* 0x75a000005af27fae */ /* 0x0003e8000a9a1028 */
[----:B------:R1:W-:Y:S04]  /*7b8d0*/  LDGSTS.E [R242+0x75a80], desc[UR40][R88.64], P4 ;  /* 0x75a8000058f27fae */ /* 0x0003e8000a1a1028 */
[----:B------:R-:W-:Y:S04]  /*7b8e0*/  LDGSTS.E [R242+0x75b00], desc[UR40][R86.64], P6 ;  /* 0x75b0000056f27fae */ /* 0x000fe8000b1a1028 */
        /* <DEDUP_REMOVED lines=23> */
[----:B------:R-:W1:Y:S04]  /*7ba60*/  LDL.LU.64 R60, [R1+0x4628] ;  /* 0x00462800013c7983 */ /* 0x000e680000300a00 */
        /* <DEDUP_REMOVED lines=17> */
[----:B------:R-:W-:Y:S04]  /*7bb80*/  STL [R1+0xaf10], R243 ;  /* 0x00af10f301007387 */ /* 0x000fe80000100800 */
        /* <DEDUP_REMOVED lines=28> */
[----:B------:R-:W2:Y:S01]  /*7bd50*/  LDL.LU.64 R64, [R1+0x5040] ;  /* 0x0050400001407983 */ /* 0x000ea20000300a00 */
[----:B------:R-:W-:-:S03]  /*7bd60*/  IMAD.WIDE R120, R4, 0x4, R52 ;  /* 0x0000000404787825 */ /* 0x000fc600078e0234 */
[----:B------:R-:W3:Y:S01]  /*7bd70*/  LDL.LU.64 R52, [R1+0x5038] ;  /* 0x0050380001347983 */ /* 0x000ee20000300a00 */
[----:B------:R-:W-:-:S03]  /*7bd80*/  IMAD.WIDE R116, R4, 0x4, R54 ;  /* 0x0000000404747825 */ /* 0x000fc600078e0236 */
[----:B------:R-:W3:Y:S01]  /*7bd90*/  LDL.LU.64 R54, [R1+0x47e8] ;  /* 0x0047e80001367983 */ /* 0x000ee20000300a00 */
[----:B------:R-:W-:-:S04]  /*7bda0*/  IMAD.WIDE R112, R4, 0x4, R76 ;  /* 0x0000000404707825 */ /* 0x000fc800078e024c */
[C---:B------:R-:W-:Y:S02]  /*7bdb0*/  IMAD.WIDE R106, R4.reuse, 0x4, R82 ;  /* 0x00000004046a7825 */ /* 0x040fe400078e0252 */
[----:B------:R-:W3:Y:S02]  /*7bdc0*/  LDL.LU.64 R82, [R1+0x5048] ;  /* 0x0050480001527983 */ /* 0x000ee40000300a00 */
[C---:B------:R-:W-:Y:S02]  /*7bdd0*/  IMAD.WIDE R104, R4.reuse, 0x4, R80 ;  /* 0x0000000404687825 */ /* 0x040fe400078e0250 */
[----:B------:R-:W3:Y:S02]  /*7bde0*/  LDL.LU.64 R80, [R1+0x5058] ;  /* 0x0050580001507983 */ /* 0x000ee40000300a00 */
[C---:B------:R-:W-:Y:S02]  /*7bdf0*/  IMAD.WIDE R102, R4.reuse, 0x4, R78 ;  /* 0x0000000404667825 */ /* 0x040fe400078e024e */
[----:B------:R-:W3:Y:S02]  /*7be00*/  LDL.LU.64 R78, [R1+0x5050] ;  /* 0x00505000014e7983 */ /* 0x000ee40000300a00 */
[----:B------:R-:W-:-:S02]  /*7be10*/  IMAD.WIDE R110, R4, 0x4, R74 ;  /* 0x00000004046e7825 */ /* 0x000fc400078e024a */
[----:B------:R-:W3:Y:S02]  /*7be20*/  LDL.LU.64 R76, [R1+0x4810] ;  /* 0x00481000014c7983 */ /* 0x000ee40000300a00 */
[C---:B------:R-:W-:Y:S02]  /*7be30*/  IMAD.WIDE R100, R4.reuse, 0x4, R72 ;  /* 0x0000000404647825 */ /* 0x040fe400078e0248 */
[----:B------:R-:W3:Y:S02]  /*7be40*/  LDL.LU.64 R74, [R1+0x5060] ;  /* 0x00506000014a7983 */ /* 0x000ee40000300a00 */
[C---:B------:R-:W-:Y:S02]  /*7be50*/  IMAD.WIDE R108, R4.reuse, 0x4, R70 ;  /* 0x00000004046c7825 */ /* 0x040fe400078e0246 */
[----:B------:R-:W3:Y:S02]  /*7be60*/  LDL.LU.64 R72, [R1+0x5080] ;  /* 0x0050800001487983 */ /* 0x000ee40000300a00 */
[----:B------:R-:W-:-:S02]  /*7be70*/  IMAD.WIDE R98, R4, 0x4, R68 ;  /* 0x0000000404627825 */ /* 0x000fc400078e0244 */
[----:B------:R-:W3:Y:S04]  /*7be80*/  LDL.LU.64 R70, [R1+0x5078] ;  /* 0x0050780001467983 */ /* 0x000ee80000300a00 */
[----:B------:R-:W3:Y:S04]  /*7be90*/  LDL.LU.64 R68, [R1+0x4818] ;  /* 0x0048180001447983 */ /* 0x000ee80000300a00 */
[----:B------:R-:W3:Y:S04]  /*7bea0*/  LDL.LU.64 R26, [R1+0x50f8] ;  /* 0x0050f800011a7983 */ /* 0x000ee80000300a00 */
[----:B------:R-:W3:Y:S01]  /*7beb0*/  LDL.LU.64 R40, [R1+0x5108] ;  /* 0x0051080001287983 */ /* 0x000ee20000300a00 */
[----:B------:R-:W-:-:S03]  /*7bec0*/  IMAD.WIDE R128, R4, 0x4, R42 ;  /* 0x0000000404807825 */ /* 0x000fc600078e022a */
[----:B------:R-:W3:Y:S04]  /*7bed0*/  LDL.LU.64 R28, [R1+0x5100] ;  /* 0x00510000011c7983 */ /* 0x000ee80000300a00 */
[----:B------:R-:W3:Y:S01]  /*7bee0*/  LDL.LU.64 R42, [R1+0x4820] ;  /* 0x00482000012a7983 */ /* 0x000ee20000300a00 */
[----:B------:R-:W-:-:S03]  /*7bef0*/  IMAD.WIDE R124, R4, 0x4, R62 ;  /* 0x00000004047c7825 */ /* 0x000fc600078e023e */
[----:B------:R-:W3:Y:S04]  /*7bf00*/  LDL.LU.64 R50, [R1+0x5120] ;  /* 0x0051200001327983 */ /* 0x000ee80000300a00 */
[----:B------:R-:W3:Y:S04]  /*7bf10*/  LDL.LU.64 R62, [R1+0x5110] ;  /* 0x00511000013e7983 */ /* 0x000ee80000300a00 */
[----:B------:R-:W3:Y:S04]  /*7bf20*/  LDL.LU.64 R48, [R1+0x5118] ;  /* 0x0051180001307983 */ /* 0x000ee80000300a00 */
        /* <DEDUP_REMOVED lines=16> */
[----:B------:R-:W-:-:S05]  /*7c030*/  IMAD.WIDE R96, R4, 0x4, R60 ;  /* 0x0000000404607825 */ /* 0x000fca00078e023c */
[----:B------:R-:W-:Y:S01]  /*7c040*/  LDGSTS.E [R248+0x44c80], desc[UR40][R96.64], P4 ;  /* 0x44c8000060f87fae */ /* 0x000fe2000a1a1028 */
[----:B----4-:R-:W-:-:S03]  /*7c050*/  IMAD.WIDE R90, R4, 0x4, R66 ;  /* 0x00000004045a7825 */ /* 0x010fc600078e0242 */
[----:B------:R-:W4:Y:S04]  /*7c060*/  LDL.LU.64 R66, [R1+0x4828] ;  /* 0x0048280001427983 */ /* 0x000f280000300a00 */
[----:B------:R-:W4:Y:S01]  /*7c070*/  LDL.LU.64 R44, [R1+0x5138] ;  /* 0x00513800012c7983 */ /* 0x000f220000300a00 */
[----:B--2---:R-:W-:-:S03]  /*7c080*/  IMAD.WIDE R88, R4, 0x4, R64 ;  /* 0x0000000404587825 */ /* 0x004fc600078e0240 */
[----:B------:R-:W2:Y:S04]  /*7c090*/  LDL.LU.64 R64, [R1+0x5130] ;  /* 0x0051300001407983 */ /* 0x000ea80000300a00 */
[----:B------:R-:W2:Y:S04]  /*7c0a0*/  LDL.LU.64 R46, [R1+0x5128] ;  /* 0x00512800012e7983 */ /* 0x000ea80000300a00 */
[----:B------:R-:W2:Y:S01]  /*7c0b0*/  LDL.LU.64 R60, [R1+0x4830] ;  /* 0x00483000013c7983 */ /* 0x000ea20000300a00 */
[----:B------:R-:W-:-:S03]  /*7c0c0*/  IMAD.WIDE R94, R4, 0x4, R56 ;  /* 0x00000004045e7825 */ /* 0x000fc600078e0238 */
[----:B------:R-:W2:Y:S01]  /*7c0d0*/  LDL.LU.64 R56, [R1+0x51a0] ;  /* 0x0051a00001387983 */ /* 0x000ea20000300a00 */
[----:B---3--:R-:W-:-:S03]  /*7c0e0*/  IMAD.WIDE R92, R4, 0x4, R58 ;  /* 0x00000004045c7825 */ /* 0x008fc600078e023a */
[----:B------:R-:W3:Y:S04]  /*7c0f0*/  LDL.LU.64 R58, [R1+0x5198] ;  /* 0x00519800013a7983 */ /* 0x000ee80000300a00 */
[----:B------:R-:W3:Y:S01]  /*7c100*/  LDL.LU.64 R38, [R1+0x5190] ;  /* 0x0051900001267983 */ /* 0x000ee20000300a00 */
[----:B------:R-:W-:-:S03]  /*7c110*/  IMAD.WIDE R84, R4, 0x4, R54 ;  /* 0x0000000404547825 */ /* 0x000fc600078e0236 */
[----:B------:R-:W3:Y:S01]  /*7c120*/  LDL.LU.64 R54, [R1+0x4838] ;  /* 0x0048380001367983 */ /* 0x000ee20000300a00 */
[----:B------:R-:W-:-:S03]  /*7c130*/  IMAD.WIDE R86, R4, 0x4, R52 ;  /* 0x0000000404567825 */ /* 0x000fc600078e0234 */
[----:B------:R-:W3:Y:S01]  /*7c140*/  LDL.LU.64 R52, [R1+0x51f8] ;  /* 0x0051f80001347983 */ /* 0x000ee20000300a00 */
        /* <DEDUP_REMOVED lines=11> */
[----:B------:R-:W3:Y:S04]  /*7c200*/  LDL.LU.64 R40, [R1+0x51f0] ;  /* 0x0051f00001287983 */ /* 0x000ee80000300a00 */
[----:B------:R1:W-:Y:S04]  /*7c210*/  STL.64 [R1+0x6e8], R2 ;  /* 0x0006e80201007387 */ /* 0x0003e80000100a00 */
[----:B------:R1:W-:Y:S01]  /*7c220*/  STL.64 [R1+0x760], R6 ;  /* 0x0007600601007387 */ /* 0x0003e20000100a00 */
[----:B------:R-:W-:-:S03]  /*7c230*/  IMAD.WIDE R74, R4, 0x4, R74 ;  /* 0x00000004044a7825 */ /* 0x000fc600078e024a */
[----:B------:R-:W-:Y:S01]  /*7c240*/  LDGSTS.E [R248+0x45d80], desc[UR40][R84.64], P2 ;  /* 0x45d8000054f87fae */ /* 0x000fe200091a1028 */
[----:B-1----:R-:W-:-:S03]  /*7c250*/  IMAD.WIDE R2, R4, 0x4, R28 ;  /* 0x0000000404027825 */ /* 0x002fc600078e021c */
[----:B------:R-:W-:Y:S01]  /*7c260*/  LDGSTS.E [R248+0x46c00], desc[UR40][R82.64], P5 ;  /* 0x46c0000052f87fae */ /* 0x000fe2000a9a1028 */
[----:B------:R-:W-:-:S03]  /*7c270*/  IMAD.WIDE R6, R4, 0x4, R42 ;  /* 0x0000000404067825 */ /* 0x000fc600078e022a */
[----:B------:R-:W-:Y:S04]  /*7c280*/  LDGSTS.E [R248+0x46c80], desc[UR40][R80.64], P4 ;  /* 0x46c8000050f87fae */ /* 0x000fe8000a1a1028 */
        /* <DEDUP_REMOVED lines=16> */
[----:B----4-:R-:W-:-:S03]  /*7c390*/  IMAD.WIDE R6, R4, 0x4, R66 ;  /* 0x0000000404067825 */ /* 0x010fc600078e0242 */
[----:B------:R-:W4:Y:S04]  /*7c3a0*/  LDL.LU.64 R66, [R1+0x5210] ;  /* 0x0052100001427983 */ /* 0x000f280000300a00 */
[----:B------:R1:W-:Y:S04]  /*7c3b0*/  STL.64 [R1+0xc48], R2 ;  /* 0x000c480201007387 */ /* 0x0003e80000100a00 */
[----:B------:R2:W-:Y:S01]  /*7c3c0*/  STL.64 [R1+0xc50], R6 ;  /* 0x000c500601007387 */ /* 0x0005e20000100a00 */
[----:B-1----:R-:W-:-:S04]  /*7c3d0*/  IMAD.WIDE R2, R4, 0x4, R44 ;  /* 0x0000000404027825 */ /* 0x002fc800078e022c */
[C---:B--2---:R-:W-:Y:S02]  /*7c3e0*/  IMAD.WIDE R6, R4.reuse, 0x4, R64 ;  /* 0x0000000404067825 */ /* 0x044fe400078e0240 */
[----:B------:R-:W2:Y:S04]  /*7c3f0*/  LDL.LU.64 R64, [R1+0x5208] ;  /* 0x0052080001407983 */ /* 0x000ea80000300a00 */
[----:B------:R1:W-:Y:S04]  /*7c400*/  STL.64 [R1+0xcd8], R2 ;  /* 0x000cd80201007387 */ /* 0x0003e80000100a00 */
[----:B------:R1:W-:Y:S02]  /*7c410*/  STL.64 [R1+0xce0], R6 ;  /* 0x000ce00601007387 */ /* 0x0003e40000100a00 */
[----:B-1----:R-:W-:-:S04]  /*7c420*/  IMAD.WIDE R2, R4, 0x4, R46 ;  /* 0x0000000404027825 */ /* 0x002fc800078e022e */
[C---:B------:R-:W-:Y:S02]  /*7c430*/  IMAD.WIDE R6, R4.reuse, 0x4, R60 ;  /* 0x0000000404067825 */ /* 0x040fe400078e023c */
[----:B------:R-:W2:Y:S04]  /*7c440*/  LDL.LU.64 R60, [R1+0x5200] ;  /* 0x00520000013c7983 */ /* 0x000ea80000300a00 */
[----:B------:R1:W-:Y:S04]  /*7c450*/  STL.64 [R1+0xce8], R2 ;  /* 0x000ce80201007387 */ /* 0x0003e80000100a00 */
[----:B------:R-:W-:Y:S04]  /*7c460*/  STL.64 [R1+0xcf0], R6 ;  /* 0x000cf00601007387 */ /* 0x000fe80000100a00 */
[----:B------:R-:W2:Y:S01]  /*7c470*/  LDL.LU.64 R36, [R1+0x4868] ;  /* 0x0048680001247983 */ /* 0x000ea20000300a00 */
[----:B-1----:R-:W-:-:S03]  /*7c480*/  IMAD.WIDE R2, R4, 0x4, R56 ;  /* 0x0000000404027825 */ /* 0x002fc600078e0238 */
[----:B------:R-:W2:Y:S04]  /*7c490*/  LDL.LU.64 R56, [R1+0x5328] ;  /* 0x0053280001387983 */ /* 0x000ea80000300a00 */
[----:B------:R3:W-:Y:S04]  /*7c4a0*/  STL.64 [R1+0xd78], R2 ;  /* 0x000d780201007387 */ /* 0x0007e80000100a00 */
[----:B------:R-:W2:Y:S01]  /*7c4b0*/  LDL.LU.64 R34, [R1+0x5320] ;  /* 0x0053200001227983 */ /* 0x000ea20000300a00 */
[----:B---3--:R-:W-:-:S03]  /*7c4c0*/  IMAD.WIDE R2, R4, 0x4, R58 ;  /* 0x0000000404027825 */ /* 0x008fc600078e023a */
[----:B------:R-:W3:Y:S04]  /*7c4d0*/  LDL.LU.64 R58, [R1+0x5318] ;  /* 0x00531800013a7983 */ /* 0x000ee80000300a00 */
[----:B------:R1:W-:Y:S04]  /*7c4e0*/  STL.64 [R1+0xd80], R2 ;  /* 0x000d800201007387 */ /* 0x0003e80000100a00 */
[----:B------:R-:W3:Y:S01]  /*7c4f0*/  LDL.LU.64 R30, [R1+0x4890] ;  /* 0x00489000011e7983 */ /* 0x000ee20000300a00 */
[----:B-1----:R-:W-:-:S03]  /*7c500*/  IMAD.WIDE R2, R4, 0x4, R38 ;  /* 0x0000000404027825 */ /* 0x002fc600078e0226 */
        /* <DEDUP_REMOVED lines=23> */
[----:B----4-:R-:W-:-:S03]  /*7c680*/  IMAD.WIDE R2, R4, 0x4, R66 ;  /* 0x0000000404027825 */ /* 0x010fc600078e0242 */
[----:B------:R-:W4:Y:S04]  /*7c690*/  LDL.LU.64 R66, [R1+0x5488] ;  /* 0x0054880001427983 */ /* 0x000f280000300a00 */
[----:B------:R2:W-:Y:S04]  /*7c6a0*/  STL.64 [R1+0xe78], R2 ;  /* 0x000e780201007387 */ /* 0x0005e80000100a00 */
[----:B------:R-:W4:Y:S01]  /*7c6b0*/  LDL.LU.64 R46, [R1+0x5480] ;  /* 0x00548000012e7983 */ /* 0x000f220000300a00 */
[----:B--2---:R-:W-:-:S03]  /*7c6c0*/  IMAD.WIDE R2, R4, 0x4, R64 ;  /* 0x0000000404027825 */ /* 0x004fc600078e0240 */
[----:B------:R-:W2:Y:S04]  /*7c6d0*/  LDL.LU.64 R64, [R1+0x5478] ;  /* 0x0054780001407983 */ /* 0x000ea80000300a00 */
[----:B------:R1:W-:Y:S01]  /*7c6e0*/  STL.64 [R1+0xe80], R2 ;  /* 0x000e800201007387 */ /* 0x0003e20000100a00 */
[----:B------:R-:W-:-:S03]  /*7c6f0*/  IMAD.WIDE R6, R4, 0x4, R60 ;  /* 0x0000000404067825 */ /* 0x000fc600078e023c */
[----:B------:R-:W2:Y:S04]  /*7c700*/  LDL.LU.64 R60, [R1+0x48d0] ;  /* 0x0048d000013c7983 */ /* 0x000ea80000300a00 */
[----:B------:R1:W-:Y:S02]  /*7c710*/  STL.64 [R1+0xe88], R6 ;  /* 0x000e880601007387 */ /* 0x0003e40000100a00 */
[----:B-1----:R-:W-:-:S04]  /*7c720*/  IMAD.WIDE R2, R4, 0x4, R36 ;  /* 0x0000000404027825 */ /* 0x002fc800078e0224 */
[C---:B------:R-:W-:Y:S02]  /*7c730*/  IMAD.WIDE R6, R4.reuse, 0x4, R56 ;  /* 0x0000000404067825 */ /* 0x040fe400078e0238 */
[----:B------:R-:W2:Y:S04]  /*7c740*/  LDL.LU.64 R56, [R1+0x54a0] ;  /* 0x0054a00001387983 */ /* 0x000ea80000300a00 */
[----:B------:R1:W-:Y:S04]  /*7c750*/  STL.64 [R1+0xe90], R2 ;  /* 0x000e900201007387 */ /* 0x0003e80000100a00 */
[----:B------:R3:W-:Y:S01]  /*7c760*/  STL.64 [R1+0xf18], R6 ;  /* 0x000f180601007387 */ /* 0x0007e20000100a00 */
[----:B-1----:R-:W-:-:S04]  /*7c770*/  IMAD.WIDE R2, R4, 0x4, R34 ;  /* 0x0000000404027825 */ /* 0x002fc800078e0222 */
[C---:B---3--:R-:W-:Y:S02]  /*7c780*/  IMAD.WIDE R6, R4.reuse, 0x4, R58 ;  /* 0x0000000404067825 */ /* 0x048fe400078e023a */
[----:B------:R-:W3:Y:S04]  /*7c790*/  LDL.LU.64 R58, [R1+0x5498] ;  /* 0x00549800013a7983 */ /* 0x000ee80000300a00 */
[----:B------:R1:W-:Y:S04]  /*7c7a0*/  STL.64 [R1+0xf20], R2 ;  /* 0x000f200201007387 */ /* 0x0003e80000100a00 */
[----:B------:R1:W-:Y:S02]  /*7c7b0*/  STL.64 [R1+0xf28], R6 ;  /* 0x000f280601007387 */ /* 0x0003e40000100a00 */
[----:B-1----:R-:W-:-:S04]  /*7c7c0*/  IMAD.WIDE R2, R4, 0x4, R30 ;  /* 0x0000000404027825 */ /* 0x002fc800078e021e */
[C---:B------:R-:W-:Y:S02]  /*7c7d0*/  IMAD.WIDE R6, R4.reuse, 0x4, R38 ;  /* 0x0000000404067825 */ /* 0x040fe400078e0226 */
[----:B------:R-:W3:Y:S04]  /*7c7e0*/  LDL.LU.64 R38, [R1+0x5490] ;  /* 0x0054900001267983 */ /* 0x000ee80000300a00 */
[----:B------:R1:W-:Y:S04]  /*7c7f0*/  STL.64 [R1+0xf40], R2 ;  /* 0x000f400201007387 */ /* 0x0003e80000100a00 */
[----:B------:R1:W-:Y:S02]  /*7c800*/  STL.64 [R1+0xff8], R6 ;  /* 0x000ff80601007387 */ /* 0x0003e40000100a00 */
[----:B-1----:R-:W-:-:S04]  /*7c810*/  IMAD.WIDE R2, R4, 0x4, R32 ;  /* 0x0000000404027825 */ /* 0x002fc800078e0220 */
[C---:B------:R-:W-:Y:S02]  /*7c820*/  IMAD.WIDE R6, R4.reuse, 0x4, R54 ;  /* 0x0000000404067825 */ /* 0x040fe400078e0236 */
[----:B------:R-:W3:Y:S04]  /*7c830*/  LDL.LU.64 R54, [R1+0x48d8] ;  /* 0x0048d80001367983 */ /* 0x000ee80000300a00 */
[----:B------:R-:W-:Y:S04]  /*7c840*/  STL.64 [R1+0x1000], R2 ;  /* 0x0010000201007387 */ /* 0x000fe80000100a00 */
[----:B------:R1:W-:Y:S02]  /*7c850*/  STL.64 [R1+0x1008], R6 ;  /* 0x0010080601007387 */ /* 0x0003e40000100a00 */
[----:B-1----:R-:W-:-:S02]  /*7c860*/  IMAD.WIDE R6, R4, 0x4, R52 ;  /* 0x0000000404067825 */ /* 0x002fc400078e0234 */
[----:B------:R-:W3:Y:S02]  /*7c870*/  LDL.LU.64 R52, [R1+0x54b8] ;  /* 0x0054b80001347983 */ /* 0x000ee40000300a00 */
[----:B------:R-:W-:-:S05]  /*7c880*/  IMAD.WIDE R2, R4, 0x4, R26 ;  /* 0x0000000404027825 */ /* 0x000fca00078e021a */
        /* <DEDUP_REMOVED lines=16> */
[----:B------:R4:W-:Y:S01]  /*7c990*/  STL.64 [R1+0x1128], R6 ;  /* 0x0011280601007387 */ /* 0x0009e20000100a00 */
[----:B-1----:R-:W-:-:S04]  /*7c9a0*/  IMAD.WIDE R2, R4, 0x4, R44 ;  /* 0x0000000404027825 */ /* 0x002fc800078e022c */
[C---:B----4-:R-:W-:Y:S02]  /*7c9b0*/  IMAD.WIDE R6, R4.reuse, 0x4, R66 ;  /* 0x0000000404067825 */ /* 0x050fe400078e0242 */
        /* <DEDUP_REMOVED lines=47> */
[----:B------:R1:W-:Y:S01]  /*7ccb0*/  STL.64 [R1+0x3498], R2 ;  /* 0x0034980201007387 */ /* 0x0003e20000100a00 */
[----:B--2---:R-:W-:-:S03]  /*7ccc0*/  IMAD.WIDE R6, R4, 0x4, R64 ;  /* 0x0000000404067825 */ /* 0x004fc600078e0240 */
[----:B------:R-:W2:Y:S04]  /*7ccd0*/  LDL.LU.64 R64, [R1+0x55b8] ;  /* 0x0055b80001407983 */ /* 0x000ea80000300a00 */
[----:B------:R1:W-:Y:S02]  /*7cce0*/  STL.64 [R1+0x34a0], R6 ;  /* 0x0034a00601007387 */ /* 0x0003e40000100a00 */
[----:B-1----:R-:W-:-:S04]  /*7ccf0*/  IMAD.WIDE R2, R4, 0x4, R36 ;  /* 0x0000000404027825 */ /* 0x002fc800078e0224 */
[C---:B------:R-:W-:Y:S02]  /*7cd00*/  IMAD.WIDE R6, R4.reuse, 0x4, R60 ;  /* 0x0000000404067825 */ /* 0x040fe400078e023c */
[----:B------:R-:W2:Y:S04]  /*7cd10*/  LDL.LU.64 R60, [R1+0x4aa8] ;  /* 0x004aa800013c7983 */ /* 0x000ea80000300a00 */
[----:B------:R1:W-:Y:S04]  /*7cd20*/  STL.64 [R1+0x34b8], R2 ;  /* 0x0034b80201007387 */ /* 0x0003e80000100a00 */
        /* <DEDUP_REMOVED lines=47> */
[----:B--2---:R-:W-:-:S03]  /*7d020*/  IMAD.WIDE R2, R4, 0x4, R64 ;  /* 0x0000000404027825 */ /* 0x004fc600078e0240 */
[----:B------:R-:W2:Y:S04]  /*7d030*/  LDL.LU.64 R64, [R1+0x5780] ;  /* 0x0057800001407983 */ /* 0x000ea80000300a00 */
[----:B------:R1:W-:Y:S04]  /*7d040*/  STL.64 [R1+0x3808], R2 ;  /* 0x0038080201007387 */ /* 0x0003e80000100a00 */
        /* <DEDUP_REMOVED lines=35> */
[----:B------:R1:W-:Y:S01]  /*7d280*/  STL.64 [R1+0x3b48], R2 ;  /* 0x003b480201007387 */ /* 0x0003e20000100a00 */
[----:B----4-:R-:W-:-:S03]  /*7d290*/  IMAD.WIDE R6, R4, 0x4, R66 ;  /* 0x0000000404067825 */ /* 0x010fc600078e0242 */
[----:B------:R-:W4:Y:S04]  /*7d2a0*/  LDL.LU.64 R66, [R1+0x5878] ;  /* 0x0058780001427983 */ /* 0x000f280000300a00 */
        /* <DEDUP_REMOVED lines=91> */
[----:B------:R-:W-:-:S03]  /*7d860*/  IMAD.WIDE R6, R4, 0x4, R62 ;  /* 0x0000000404067825 */ /* 0x000fc600078e023e */
[----:B------:R-:W3:Y:S04]  /*7d870*/  LDL.LU.64 R62, [R1+0x59b0] ;  /* 0x0059b000013e7983 */ /* 0x000ee80000300a00 */
        /* <DEDUP_REMOVED lines=40> */
[----:B------:R2:W-:Y:S01]  /*7db00*/  STL.64 [R1+0x4180], R6 ;  /* 0x0041800601007387 */ /* 0x0005e20000100a00 */
[----:B-1----:R-:W-:-:S04]  /*7db10*/  IMAD.WIDE R2, R4, 0x4, R44 ;  /* 0x0000000404027825 */ /* 0x002fc800078e022c */
[C---:B------:R-:W-:Y:S02]  /*7db20*/  IMAD.WIDE R242, R4.reuse, 0x4, R40 ;  /* 0x0000000404f27825 */ /* 0x040fe400078e0228 */
[----:B------:R-:W3:Y:S04]  /*7db30*/  LDL.LU.64 R40, [R1+0x5828] ;  /* 0x0058280001287983 */ /* 0x000ee80000300a00 */
[----:B------:R1:W-:Y:S01]  /*7db40*/  STL.64 [R1+0x41d8], R2 ;  /* 0x0041d80201007387 */ /* 0x0003e20000100a00 */
[----:B------:R-:W-:-:S04]  /*7db50*/  IMAD.WIDE R250, R4, 0x4, R46 ;  /* 0x0000000404fa7825 */ /* 0x000fc800078e022e */
[C---:B------:R-:W-:Y:S02]  /*7db60*/  IMAD.WIDE R246, R4.reuse, 0x4, R42 ;  /* 0x0000000404f67825 */ /* 0x040fe400078e022a */
[----:B------:R-:W3:Y:S02]  /*7db70*/  LDL.LU.64 R42, [R1+0x5708] ;  /* 0x00570800012a7983 */ /* 0x000ee40000300a00 */
[C---:B------:R-:W-:Y:S02]  /*7db80*/  IMAD.WIDE R244, R4.reuse, 0x4, R62 ;  /* 0x0000000404f47825 */ /* 0x040fe400078e023e */
[----:B------:R-:W3:Y:S04]  /*7db90*/  LDL.LU.64 R62, [R1+0x4a18] ;  /* 0x004a1800013e7983 */ /* 0x000ee80000300a00 */
[----:B------:R-:W-:Y:S01]  /*7dba0*/  STL.64 [R1+0x41c8], R242 ;  /* 0x0041c8f201007387 */ /* 0x000fe20000100a00 */
[----:B----4-:R-:W-:-:S03]  /*7dbb0*/  IMAD.WIDE R240, R4, 0x4, R66 ;  /* 0x0000000404f07825 */ /* 0x010fc600078e0242 */
        /* <DEDUP_REMOVED lines=112> */
[----:B------:R-:W-:Y:S04]  /*7e2c0*/  STL.64 [R1+0x4460], R172 ;  /* 0x004460ac01007387 */ /* 0x000fe80000100a00 */
[----:B------:R-:W-:Y:S01]  /*7e2d0*/  STL.64 [R1+0x4498], R170 ;  /* 0x004498aa01007387 */ /* 0x000fe20000100a00 */
[----:B------:R-:W-:-:S03]  /*7e2e0*/  IMAD.WIDE R162, R4, 0x4, R54 ;  /* 0x0000000404a27825 */ /* 0x000fc600078e0236 */
[----:B------:R-:W3:Y:S04]  /*7e2f0*/  LDL.LU.64 R54, [R1+0x56b8] ;  /* 0x0056b80001367983 */ /* 0x000ee80000300a00 */
[----:B------:R-:W-:Y:S01]  /*7e300*/  STL.64 [R1+0x4490], R168 ;  /* 0x004490a801007387 */ /* 0x000fe20000100a00 */
[----:B------:R-:W-:-:S03]  /*7e310*/  IMAD.WIDE R160, R4, 0x4, R52 ;  /* 0x0000000404a07825 */ /* 0x000fc600078e0234 */
[----:B------:R-:W3:Y:S04]  /*7e320*/  LDL.LU.64 R52, [R1+0x49c8] ;  /* 0x0049c80001347983 */ /* 0x000ee80000300a00 */
[----:B------:R-:W-:Y:S04]  /*7e330*/  STL.64 [R1+0x4488], R166 ;  /* 0x004488a601007387 */ /* 0x000fe80000100a00 */
[----:B------:R-:W3:Y:S01]  /*7e340*/  LDL.LU.64 R46, [R1+0x5910] ;  /* 0x00591000012e7983 */ /* 0x000ee20000300a00 */
[----:B------:R-:W-:-:S05]  /*7e350*/  IMAD.WIDE R164, R4, 0x4, R38 ;  /* 0x0000000404a47825 */ /* 0x000fca00078e0226 */
[----:B------:R-:W-:Y:S04]  /*7e360*/  STL.64 [R1+0x4480], R164 ;  /* 0x004480a401007387 */ /* 0x000fe80000100a00 */
[----:B------:R-:W3:Y:S04]  /*7e370*/  LDL.LU.64 R38, [R1+0x57d0] ;  /* 0x0057d00001267983 */ /* 0x000ee80000300a00 */
[----:B------:R-:W-:Y:S01]  /*7e380*/  STL.64 [R1+0x5858], R162 ;  /* 0x005858a201007387 */ /* 0x000fe20000100a00 */
[----:B------:R-:W-:-:S03]  /*7e390*/  IMAD.WIDE R158, R4, 0x4, R40 ;  /* 0x00000004049e7825 */ /* 0x000fc600078e0228 */
[----:B------:R-:W3:Y:S01]  /*7e3a0*/  LDL.LU.64 R40, [R1+0x56b0] ;  /* 0x0056b00001287983 */ /* 0x000ee20000300a00 */
[----:B------:R-:W-:-:S03]  /*7e3b0*/  IMAD.WIDE R156, R4, 0x4, R42 ;  /* 0x00000004049c7825 */ /* 0x000fc600078e022a */
[----:B------:R-:W3:Y:S04]  /*7e3c0*/  LDL.LU.64 R42, [R1+0x49c0] ;  /* 0x0049c000012a7983 */ /* 0x000ee80000300a00 */
[----:B------:R-:W-:Y:S01]  /*7e3d0*/  STL.64 [R1+0x5850], R160 ;  /* 0x005850a001007387 */ /* 0x000fe20000100a00 */
[----:B------:R-:W-:-:S04]  /*7e3e0*/  IMAD.WIDE R154, R4, 0x4, R62 ;  /* 0x00000004049a7825 */ /* 0x000fc800078e023e */
[C---:B----4-:R-:W-:Y:S02]  /*7e3f0*/  IMAD.WIDE R152, R4.reuse, 0x4, R66 ;  /* 0x0000000404987825 */ /* 0x050fe400078e0242 */
[----:B------:R-:W4:Y:S04]  /*7e400*/  LDL.LU.64 R66, [R1+0x58e0] ;  /* 0x0058e00001427983 */ /* 0x000f280000300a00 */
[----:B------:R-:W-:Y:S01]  /*7e410*/  STL.64 [R1+0x44a8], R158 ;  /* 0x0044a89e01007387 */ /* 0x000fe20000100a00 */
[----:B--2---:R-:W-:-:S03]  /*7e420*/  IMAD.WIDE R150, R4, 0x4, R64 ;  /* 0x0000000404967825 */ /* 0x004fc600078e0240 */
[----:B------:R-:W2:Y:S04]  /*7e430*/  LDL.LU.64 R64, [R1+0x57c8] ;  /* 0x0057c80001407983 */ /* 0x000ea80000300a00 */
[----:B------:R-:W-:Y:S04]  /*7e440*/  STL.64 [R1+0x44a0], R156 ;  /* 0x0044a09c01007387 */ /* 0x000fe80000100a00 */
[----:B------:R-:W2:Y:S04]  /*7e450*/  LDL.LU.64 R62, [R1+0x56a8] ;  /* 0x0056a800013e7983 */ /* 0x000ea80000300a00 */
[----:B------:R-:W-:Y:S01]  /*7e460*/  STL.64 [R1+0x5878], R154 ;  /* 0x0058789a01007387 */ /* 0x000fe20000100a00 */
[----:B------:R-:W-:-:S03]  /*7e470*/  IMAD.WIDE R148, R4, 0x4, R60 ;  /* 0x0000000404947825 */ /* 0x000fc600078e023c */
[----:B------:R-:W2:Y:S04]  /*7e480*/  LDL.LU.64 R60, [R1+0x49b8] ;  /* 0x0049b800013c7983 */ /* 0x000ea80000300a00 */
[----:B------:R-:W-:Y:S01]  /*7e490*/  STL.64 [R1+0x5870], R152 ;  /* 0x0058709801007387 */ /* 0x000fe20000100a00 */
[----:B------:R-:W-:-:S04]  /*7e4a0*/  IMAD.WIDE R146, R4, 0x4, R56 ;  /* 0x0000000404927825 */ /* 0x000fc800078e0238 */
[C---:B---3--:R-:W-:Y:S02]  /*7e4b0*/  IMAD.WIDE R144, R4.reuse, 0x4, R58 ;  /* 0x0000000404907825 */ /* 0x048fe400078e023a */
[----:B------:R-:W3:Y:S04]  /*7e4c0*/  LDL.LU.64 R58, [R1+0x58d8] ;  /* 0x0058d800013a7983 */ /* 0x000ee80000300a00 */
[----:B------:R-:W3:Y:S04]  /*7e4d0*/  LDL.LU.64 R56, [R1+0x57c0] ;  /* 0x0057c00001387983 */ /* 0x000ee80000300a00 */
        /* <DEDUP_REMOVED lines=8> */
[----:B------:R-:W-:-:S03]  /*7e560*/  IMAD.WIDE R138, R4, 0x4, R46 ;  /* 0x00000004048a7825 */ /* 0x000fc600078e022e */
[----:B------:R-:W-:Y:S04]  /*7e570*/  STL.64 [R1+0x5890], R144 ;  /* 0x0058909001007387 */ /* 0x000fe80000100a00 */
[----:B------:R-:W3:Y:S04]  /*7e580*/  LDL.LU.64 R48, [R1+0x57b8] ;  /* 0x0057b80001307983 */ /* 0x000ee80000300a00 */
[----:B------:R-:W-:Y:S04]  /*7e590*/  STL.64 [R1+0x5888], R142 ;  /* 0x0058888e01007387 */ /* 0x000fe80000100a00 */
[----:B------:R-:W-:Y:S04]  /*7e5a0*/  STL.64 [R1+0x5880], R140 ;  /* 0x0058808c01007387 */ /* 0x000fe80000100a00 */
[----:B------:R-:W3:Y:S04]  /*7e5b0*/  LDL.LU.64 R46, [R1+0x5690] ;  /* 0x00569000012e7983 */ /* 0x000ee80000300a00 */
[----:B------:R-:W-:Y:S04]  /*7e5c0*/  STL.64 [R1+0x5928], R138 ;  /* 0x0059288a01007387 */ /* 0x000fe80000100a00 */
[----:B------:R-:W3:Y:S01]  /*7e5d0*/  LDL.LU.64 R44, [R1+0x4998] ;  /* 0x00499800012c7983 */ /* 0x000ee20000300a00 */
[----:B------:R-:W-:-:S04]  /*7e5e0*/  IMAD.WIDE R136, R4, 0x4, R38 ;  /* 0x0000000404887825 */ /* 0x000fc800078e0226 */
[C---:B------:R-:W-:Y:S01]  /*7e5f0*/  IMAD.WIDE R134, R4.reuse, 0x4, R40 ;  /* 0x0000000404867825 */ /* 0x040fe200078e0228 */
[----:B------:R-:W-:Y:S03]  /*7e600*/  STL.64 [R1+0x5910], R136 ;  /* 0x0059108801007387 */ /* 0x000fe60000100a00 */
[C---:B------:R-:W-:Y:S01]  /*7e610*/  IMAD.WIDE R132, R4.reuse, 0x4, R42 ;  /* 0x0000000404847825 */ /* 0x040fe200078e022a */
[----:B------:R-:W-:Y:S04]  /*7e620*/  STL.64 [R1+0x58a8], R134 ;  /* 0x0058a88601007387 */ /* 0x000fe80000100a00 */
[----:B------:R-:W3:Y:S04]  /*7e630*/  LDL.LU.64 R42, [R1+0x58c8] ;  /* 0x0058c800012a7983 */ /* 0x000ee80000300a00 */
[----:B------:R-:W-:Y:S04]  /*7e640*/  STL.64 [R1+0x58a0], R132 ;  /* 0x0058a08401007387 */ /* 0x000fe80000100a00 */
[----:B------:R-:W3:Y:S01]  /*7e650*/  LDL.LU.64 R40, [R1+0x57b0] ;  /* 0x0057b00001287983 */ /* 0x000ee20000300a00 */
[----:B----4-:R-:W-:-:S05]  /*7e660*/  IMAD.WIDE R66, R4, 0x4, R66 ;  /* 0x0000000404427825 */ /* 0x010fca00078e0242 */
[----:B------:R-:W-:Y:S01]  /*7e670*/  STL.64 [R1+0x5a38], R66 ;  /* 0x005a384201007387 */ /* 0x000fe20000100a00 */
[----:B--2---:R-:W-:-:S05]  /*7e680*/  IMAD.WIDE R64, R4, 0x4, R64 ;  /* 0x0000000404407825 */ /* 0x004fca00078e0240 */
[----:B------:R-:W-:Y:S01]  /*7e690*/  STL.64 [R1+0x5a30], R64 ;  /* 0x005a304001007387 */ /* 0x000fe20000100a00 */
[----:B------:R-:W-:-:S03]  /*7e6a0*/  IMAD.WIDE R62, R4, 0x4, R62 ;  /* 0x00000004043e7825 */ /* 0x000fc600078e023e */
[----:B------:R-:W2:Y:S04]  /*7e6b0*/  LDL.LU.64 R38, [R1+0x5680] ;  /* 0x0056800001267983 */ /* 0x000ea80000300a00 */
[----:B------:R-:W-:Y:S04]  /*7e6c0*/  STL.64 [R1+0x5a28], R62 ;  /* 0x005a283e01007387 */ /* 0x000fe80000100a00 */
[----:B------:R-:W4:Y:S01]  /*7e6d0*/  LDL.LU.64 R36, [R1+0x4988] ;  /* 0x0049880001247983 */ /* 0x000f220000300a00 */
[----:B------:R-:W-:-:S05]  /*7e6e0*/  IMAD.WIDE R60, R4, 0x4, R60 ;  /* 0x00000004043c7825 */ /* 0x000fca00078e023c */
[----:B------:R-:W-:Y:S01]  /*7e6f0*/  STL.64 [R1+0x5a20], R60 ;  /* 0x005a203c01007387 */ /* 0x000fe20000100a00 */
[----:B---3--:R-:W-:-:S04]  /*7e700*/  IMAD.WIDE R58, R4, 0x4, R58 ;  /* 0x00000004043a7825 */ /* 0x008fc800078e023a */
[C---:B------:R-:W-:Y:S01]  /*7e710*/  IMAD.WIDE R56, R4.reuse, 0x4, R56 ;  /* 0x0000000404387825 */ /* 0x040fe200078e0238 */
[----:B------:R-:W-:Y:S04]  /*7e720*/  STL.64 [R1+0x5a18], R58 ;  /* 0x005a183a01007387 */ /* 0x000fe80000100a00 */
[----:B------:R-:W3:Y:S04]  /*7e730*/  LDL.LU.64 R34, [R1+0x58c0] ;  /* 0x0058c00001227983 */ /* 0x000ee80000300a00 */
[----:B------:R-:W3:Y:S04]  /*7e740*/  LDL.LU.64 R32, [R1+0x57a8] ;  /* 0x0057a80001207983 */ /* 0x000ee80000300a00 */
[----:B------:R-:W-:Y:S04]  /*7e750*/  STL.64 [R1+0x5a10], R56 ;  /* 0x005a103801007387 */ /* 0x000fe80000100a00 */
[----:B------:R-:W3:Y:S04]  /*7e760*/  LDL.LU.64 R30, [R1+0x5668] ;  /* 0x00566800011e7983 */ /* 0x000ee80000300a00 */
[----:B------:R-:W3:Y:S01]  /*7e770*/  LDL.LU.64 R28, [R1+0x4978] ;  /* 0x00497800011c7983 */ /* 0x000ee20000300a00 */
[----:B------:R-:W-:-:S05]  /*7e780*/  IMAD.WIDE R54, R4, 0x4, R54 ;  /* 0x0000000404367825 */ /* 0x000fca00078e0236 */
[----:B------:R-:W-:Y:S04]  /*7e790*/  STL.64 [R1+0x5a08], R54 ;  /* 0x005a083601007387 */ /* 0x000fe80000100a00 */
[----:B------:R-:W3:Y:S04]  /*7e7a0*/  LDL.LU.64 R26, [R1+0x58b8] ;  /* 0x0058b800011a7983 */ /* 0x000ee80000300a00 */
[----:B------:R-:W3:Y:S01]  /*7e7b0*/  LDL.LU.64 R24, [R1+0x57a0] ;  /* 0x0057a00001187983 */ /* 0x000ee20000300a00 */
[----:B------:R-:W-:-:S05]  /*7e7c0*/  IMAD.WIDE R52, R4, 0x4, R52 ;  /* 0x0000000404347825 */ /* 0x000fca00078e0234 */
[----:B------:R-:W-:Y:S01]  /*7e7d0*/  STL.64 [R1+0x5a00], R52 ;  /* 0x005a003401007387 */ /* 0x000fe20000100a00 */
[----:B------:R-:W-:-:S03]  /*7e7e0*/  IMAD.WIDE R50, R4, 0x4, R50 ;  /* 0x0000000404327825 */ /* 0x000fc600078e0232 */
[----:B------:R-:W3:Y:S04]  /*7e7f0*/  LDL.LU.64 R22, [R1+0x5660] ;  /* 0x0056600001167983 */ /* 0x000ee80000300a00 */
[----:B------:R-:W3:Y:S01]  /*7e800*/  LDL.LU.64 R20, [R1+0x4970] ;  /* 0x0049700001147983 */ /* 0x000ee20000300a00 */
[----:B------:R-:W-:-:S03]  /*7e810*/  IMAD.WIDE R48, R4, 0x4, R48 ;  /* 0x0000000404307825 */ /* 0x000fc600078e0230 */
[----:B------:R-:W-:Y:S04]  /*7e820*/  STL.64 [R1+0x59f0], R50 ;  /* 0x0059f03201007387 */ /* 0x000fe80000100a00 */
[----:B------:R-:W3:Y:S04]  /*7e830*/  LDL.LU.64 R18, [R1+0x58b0] ;  /* 0x0058b00001127983 */ /* 0x000ee80000300a00 */
[----:B------:R-:W3:Y:S01]  /*7e840*/  LDL.LU.64 R16, [R1+0x5798] ;  /* 0x0057980001107983 */ /* 0x000ee20000300a00 */
[----:B------:R-:W-:-:S03]  /*7e850*/  IMAD.WIDE R46, R4, 0x4, R46 ;  /* 0x00000004042e7825 */ /* 0x000fc600078e022e */
[----:B------:R-:W-:Y:S04]  /*7e860*/  STL.64 [R1+0x59e0], R48 ;  /* 0x0059e03001007387 */ /* 0x000fe80000100a00 */
[----:B------:R-:W3:Y:S01]  /*7e870*/  LDL.LU.64 R14, [R1+0x5658] ;  /* 0x00565800010e7983 */ /* 0x000ee20000300a00 */
[----:B------:R-:W-:-:S03]  /*7e880*/  IMAD.WIDE R44, R4, 0x4, R44 ;  /* 0x00000004042c7825 */ /* 0x000fc600078e022c */
[----:B------:R-:W3:Y:S04]  /*7e890*/  LDL.LU.64 R12, [R1+0x4968] ;  /* 0x00496800010c7983 */ /* 0x000ee80000300a00 */
[----:B------:R-:W-:Y:S04]  /*7e8a0*/  STL.64 [R1+0x59c8], R46 ;  /* 0x0059c82e01007387 */ /* 0x000fe80000100a00 */
[----:B------:R-:W3:Y:S04]  /*7e8b0*/  LDL.LU.64 R10, [R1+0x5790] ;  /* 0x00579000010a7983 */ /* 0x000ee80000300a00 */
[----:B------:R-:W3:Y:S04]  /*7e8c0*/  LDL.LU.64 R8, [R1+0x5640] ;  /* 0x0056400001087983 */ /* 0x000ee80000300a00 */
[----:B------:R-:W-:Y:S04]  /*7e8d0*/  STL.64 [R1+0x59c0], R44 ;  /* 0x0059c02c01007387 */ /* 0x000fe80000100a00 */
[----:B------:R-:W3:Y:S04]  /*7e8e0*/  LDL.LU.64 R6, [R1+0x5608] ;  /* 0x0056080001067983 */ /* 0x000ee80000300a00 */
[----:B-1----:R-:W3:Y:S01]  /*7e8f0*/  LDL.LU.64 R2, [R1+0x4960] ;  /* 0x0049600001027983 */ /* 0x002ee20000300a00 */
[----:B------:R-:W-:-:S04]  /*7e900*/  IMAD.WIDE R42, R4, 0x4, R42 ;  /* 0x00000004042a7825 */ /* 0x000fc800078e022a */
[C---:B------:R-:W-:Y:S01]  /*7e910*/  IMAD.WIDE R40, R4.reuse, 0x4, R40 ;  /* 0x0000000404287825 */ /* 0x040fe200078e0228 */
[----:B------:R-:W-:Y:S04]  /*7e920*/  STL.64 [R1+0x59b8], R42 ;  /* 0x0059b82a01007387 */ /* 0x000fe80000100a00 */
[----:B------:R-:W-:Y:S01]  /*7e930*/  STL.64 [R1+0x59b0], R40 ;  /* 0x0059b02801007387 */ /* 0x000fe20000100a00 */
[----:B--2---:R-:W-:-:S04]  /*7e940*/  IMAD.WIDE R38, R4, 0x4, R38 ;  /* 0x0000000404267825 */ /* 0x004fc800078e0226 */
[C---:B----4-:R-:W-:Y:S01]  /*7e950*/  IMAD.WIDE R36, R4.reuse, 0x4, R36 ;  /* 0x0000000404247825 */ /* 0x050fe200078e0224 */
[----:B------:R-:W-:Y:S04]  /*7e960*/  STL.64 [R1+0x59a8], R38 ;  /* 0x0059a82601007387 */ /* 0x000fe80000100a00 */
[----:B------:R-:W-:Y:S01]  /*7e970*/  STL.64 [R1+0x59a0], R36 ;  /* 0x0059a02401007387 */ /* 0x000fe20000100a00 */
        /* <DEDUP_REMOVED lines=63> */
[----:B------:R-:W-:Y:S01]  /*7ed70*/  STL.64 [R1+0xadc8], R86 ;  /* 0x00adc85601007387 */ /* 0x000fe20000100a00 */
[----:B------:R-:W-:-:S03]  /*7ed80*/  IMAD.WIDE R68, R4, 0x4, R68 ;  /* 0x0000000404447825 */ /* 0x000fc600078e0244 */
        /* <DEDUP_REMOVED lines=8> */
[----:B------:R2:W-:Y:S04]  /*7ee10*/  STL.64 [R1+0xae10], R68 ;  /* 0x00ae104401007387 */ /* 0x0005e80000100a00 */
        /* <DEDUP_REMOVED lines=20> */
[----:B------:R1:W-:Y:S04]  /*7ef60*/  LDGSTS.E [R248+0x47d80], desc[UR40][R68.64], P2 ;  /* 0x47d8000044f87fae */ /* 0x0003e800091a1028 */
        /* <DEDUP_REMOVED lines=300> */
[----:B------:R-:W3:Y:S04]  /*80230*/  LDL.LU.64 R66, [R1+0x5a58] ;  /* 0x005a580001427983 */ /* 0x000ee80000300a00 */
        /* <DEDUP_REMOVED lines=57> */
[----:B------:R1:W-:Y:S04]  /*805d0*/  LDGSTS.E [R248+0x7fd80], desc[UR40][R2.64], P2 ;  /* 0x7fd8000002f87fae */ /* 0x0003e800091a1028 */
[----:B------:R-:W2:Y:S04]  /*805e0*/  LDL.LU.64 R6, [R1+0x5bb0] ;  /* 0x005bb00001067983 */ /* 0x000ea80000300a00 */
[----:B------:R-:W2:Y:S04]  /*805f0*/  LDL.LU.64 R212, [R1+0x4ba0] ;  /* 0x004ba00001d47983 */ /* 0x000ea80000300a00 */
[----:B------:R-:W2:Y:S04]  /*80600*/  LDL.LU.64 R214, [R1+0x5bd8] ;  /* 0x005bd80001d67983 */ /* 0x000ea80000300a00 */
[----:B------:R-:W1:Y:S04]  /*80610*/  LDL.LU.64 R232, [R1+0x5bd0] ;  /* 0x005bd00001e87983 */ /* 0x000e680000300a00 */
[----:B------:R-:W2:Y:S04]  /*80620*/  LDL.LU.64 R216, [R1+0x5bc8] ;  /* 0x005bc80001d87983 */ /* 0x000ea80000300a00 */
[----:B------:R-:W3:Y:S04]  /*80630*/  LDL.LU.64 R218, [R1+0x4ba8] ;  /* 0x004ba80001da7983 */ /* 0x000ee80000300a00 */
        /* <DEDUP_REMOVED lines=12> */
[----:B------:R-:W4:Y:S01]  /*80700*/  LDL.LU.64 R236, [R1+0x5c98] ;  /* 0x005c980001ec7983 */ /* 0x000f220000300a00 */
[----:B-1----:R-:W-:-:S03]  /*80710*/  IMAD.WIDE R68, R4, 0x4, R232 ;  /* 0x0000000404447825 */ /* 0x002fc600078e02e8 */
[----:B------:R-:W4:Y:S01]  /*80720*/  LDL.LU.64 R232, [R1+0x5c90] ;  /* 0x005c900001e87983 */ /* 0x000f220000300a00 */
[----:B--2---:R-:W-:-:S03]  /*80730*/  IMAD.WIDE R72, R4, 0x4, R216 ;  /* 0x0000000404487825 */ /* 0x004fc600078e02d8 */
[----:B------:R3:W-:Y:S04]  /*80740*/  STL.64 [R1+0x870], R68 ;  /* 0x0008704401007387 */ /* 0x0007e80000100a00 */
[----:B------:R1:W-:Y:S01]  /*80750*/  STL.64 [R1+0x8a0], R72 ;  /* 0x0008a04801007387 */ /* 0x0003e20000100a00 */
[----:B---3--:R-:W-:-:S03]  /*80760*/  IMAD.WIDE R68, R4, 0x4, R238 ;  /* 0x0000000404447825 */ /* 0x008fc600078e02ee */
[----:B------:R-:W2:Y:S01]  /*80770*/  LDL.LU.64 R238, [R1+0x5c88] ;  /* 0x005c880001ee7983 */ /* 0x000ea20000300a00 */
[----:B------:R-:W-:-:S04]  /*80780*/  IMAD.WIDE R70, R4, 0x4, R218 ;  /* 0x0000000404467825 */ /* 0x000fc800078e02da */
[C---:B-1----:R-:W-:Y:S01]  /*80790*/  IMAD.WIDE R72, R4.reuse, 0x4, R220 ;  /* 0x0000000404487825 */ /* 0x042fe200078e02dc */
[----:B------:R4:W-:Y:S04]  /*807a0*/  STL.64 [R1+0x8a8], R70 ;  /* 0x0008a84601007387 */ /* 0x0009e80000100a00 */
[----:B------:R1:W-:Y:S04]  /*807b0*/  STL.64 [R1+0xc58], R68 ;  /* 0x000c584401007387 */ /* 0x0003e80000100a00 */
[----:B------:R3:W-:Y:S01]  /*807c0*/  STL.64 [R1+0xc60], R72 ;  /* 0x000c604801007387 */ /* 0x0007e20000100a00 */
[----:B----4-:R-:W-:-:S04]  /*807d0*/  IMAD.WIDE R70, R4, 0x4, R222 ;  /* 0x0000000404467825 */ /* 0x010fc800078e02de */
[C---:B-1----:R-:W-:Y:S02]  /*807e0*/  IMAD.WIDE R68, R4.reuse, 0x4, R240 ;  /* 0x0000000404447825 */ /* 0x042fe400078e02f0 */
[----:B------:R-:W4:Y:S02]  /*807f0*/  LDL.LU.64 R240, [R1+0x4c48] ;  /* 0x004c480001f07983 */ /* 0x000f240000300a00 */
[C---:B---3--:R-:W-:Y:S02]  /*80800*/  IMAD.WIDE R72, R4.reuse, 0x4, R224 ;  /* 0x0000000404487825 */ /* 0x048fe400078e02e0 */
        /* <DEDUP_REMOVED lines=24> */
[----:B------:R-:W3:Y:S01]  /*80990*/  LDL.LU.64 R210, [R1+0x5d40] ;  /* 0x005d400001d27983 */ /* 0x000ee20000300a00 */
[----:B------:R-:W-:-:S03]  /*809a0*/  IMAD.WIDE R2, R4, 0x4, R212 ;  /* 0x0000000404027825 */ /* 0x000fc600078e02d4 */
[----:B------:R1:W-:Y:S04]  /*809b0*/  STL.64 [R1+0xdb0], R68 ;  /* 0x000db04401007387 */ /* 0x0003e80000100a00 */
[----:B------:R-:W3:Y:S01]  /*809c0*/  LDL.LU.64 R234, [R1+0x5d38] ;  /* 0x005d380001ea7983 */ /* 0x000ee20000300a00 */
[----:B------:R-:W-:-:S03]  /*809d0*/  IMAD.WIDE R248, R4, 0x4, R214 ;  /* 0x0000000404f87825 */ /* 0x000fc600078e02d6 */
        /* <DEDUP_REMOVED lines=61> */
[----:B------:R1:W-:Y:S01]  /*80db0*/  STL.64 [R1+0x1138], R72 ;  /* 0x0011384801007387 */ /* 0x0003e20000100a00 */
[----:B--2---:R-:W-:-:S03]  /*80dc0*/  IMAD.WIDE R68, R4, 0x4, R238 ;  /* 0x0000000404447825 */ /* 0x004fc600078e02ee */
[----:B------:R-:W2:Y:S01]  /*80dd0*/  LDL.LU.64 R238, [R1+0x5da8] ;  /* 0x005da80001ee7983 */ /* 0x000ea20000300a00 */
[----:B------:R-:W-:-:S04]  /*80de0*/  IMAD.WIDE R70, R4, 0x4, R222 ;  /* 0x0000000404467825 */ /* 0x000fc800078e02de */
[C---:B-1----:R-:W-:Y:S01]  /*80df0*/  IMAD.WIDE R72, R4.reuse, 0x4, R224 ;  /* 0x0000000404487825 */ /* 0x042fe200078e02e0 */
        /* <DEDUP_REMOVED lines=146> */
[----:B------:R4:W-:Y:S02]  /*81720*/  STL.64 [R1+0x3a20], R72 ;  /* 0x003a204801007387 */ /* 0x0009e40000100a00 */
[----:B----4-:R-:W-:-:S04]  /*81730*/  IMAD.WIDE R70, R4, 0x4, R202 ;  /* 0x0000000404467825 */ /* 0x010fc800078e02ca */
[C---:B-1----:R-:W-:Y:S02]  /*81740*/  IMAD.WIDE R68, R4.reuse, 0x4, R240 ;  /* 0x0000000404447825 */ /* 0x042fe400078e02f0 */
        /* <DEDUP_REMOVED lines=133> */
[----:B-1----:R-:W-:-:S04]  /*81fa0*/  IMAD.WIDE R70, R4, 0x4, R226 ;  /* 0x0000000404467825 */ /* 0x002fc800078e02e2 */
[C---:B------:R-:W-:Y:S02]  /*81fb0*/  IMAD.WIDE R68, R4.reuse, 0x4, R236 ;  /* 0x0000000404447825 */ /* 0x040fe400078e02ec */
[----:B------:R-:W3:Y:S04]  /*81fc0*/  LDL.LU.64 R236, [R1+0x61c0] ;  /* 0x0061c00001ec7983 */ /* 0x000ee80000300a00 */
[----:B------:R1:W-:Y:S01]  /*81fd0*/  STL.64 [R1+0x3da0], R70 ;  /* 0x003da04601007387 */ /* 0x0003e20000100a00 */
[----:B------:R-:W-:-:S03]  /*81fe0*/  IMAD.WIDE R74, R4, 0x4, R232 ;  /* 0x00000004044a7825 */ /* 0x000fc600078e02e8 */
[----:B------:R-:W3:Y:S04]  /*81ff0*/  LDL.LU.64 R232, [R1+0x60a0] ;  /* 0x0060a00001e87983 */ /* 0x000ee80000300a00 */
[----:B------:R-:W-:Y:S04]  /*82000*/  STL.64 [R1+0x3d98], R68 ;  /* 0x003d984401007387 */ /* 0x000fe80000100a00 */
[----:B------:R-:W-:Y:S01]  /*82010*/  STL.64 [R1+0xae18], R68 ;  /* 0x00ae184401007387 */ /* 0x000fe20000100a00 */
[----:B--2---:R-:W-:-:S03]  /*82020*/  IMAD.WIDE R76, R4, 0x4, R238 ;  /* 0x00000004044c7825 */ /* 0x004fc600078e02ee */
[----:B------:R-:W2:Y:S01]  /*82030*/  LDL.LU.64 R238, [R1+0x5f40] ;  /* 0x005f400001ee7983 */ /* 0x000ea20000300a00 */
[----:B-1----:R-:W-:-:S04]  /*82040*/  IMAD.WIDE R70, R4, 0x4, R228 ;  /* 0x0000000404467825 */ /* 0x002fc800078e02e4 */
[C---:B------:R-:W-:Y:S01]  /*82050*/  IMAD.WIDE R72, R4.reuse, 0x4, R230 ;  /* 0x0000000404487825 */ /* 0x040fe200078e02e6 */
[----:B------:R-:W-:Y:S04]  /*82060*/  STL.64 [R1+0x3d90], R70 ;  /* 0x003d904601007387 */ /* 0x000fe80000100a00 */
[----:B------:R-:W-:Y:S01]  /*82070*/  STL.64 [R1+0xae20], R70 ;  /* 0x00ae204601007387 */ /* 0x000fe20000100a00 */
[----:B----4-:R-:W-:-:S03]  /*82080*/  IMAD.WIDE R78, R4, 0x4, R240 ;  /* 0x00000004044e7825 */ /* 0x010fc600078e02f0 */
[----:B------:R-:W4:Y:S04]  /*82090*/  LDL.LU.64 R240, [R1+0x4e60] ;  /* 0x004e600001f07983 */ /* 0x000f280000300a00 */
        /* <DEDUP_REMOVED lines=26> */
[----:B------:R-:W2:Y:S01]  /*82240*/  LDL.LU.64 R238, [R1+0x5f30] ;  /* 0x005f300001ee7983 */ /* 0x000ea20000300a00 */
[----:B------:R-:W-:-:S03]  /*82250*/  IMAD.WIDE R90, R4, 0x4, R232 ;  /* 0x00000004045a7825 */ /* 0x000fc600078e02e8 */
        /* <DEDUP_REMOVED lines=27> */
[----:B------:R-:W-:Y:S04]  /*82410*/  STL.64 [R1+0x3f48], R100 ;  /* 0x003f486401007387 */ /* 0x000fe80000100a00 */
[----:B------:R-:W-:Y:S01]  /*82420*/  STL.64 [R1+0xae98], R100 ;  /* 0x00ae986401007387 */ /* 0x000fe20000100a00 */
        /* <DEDUP_REMOVED lines=33> */
[----:B--2---:R-:W-:-:S03]  /*82640*/  IMAD.WIDE R124, R4, 0x4, R238 ;  /* 0x00000004047c7825 */ /* 0x004fc600078e02ee */
[----:B------:R-:W2:Y:S04]  /*82650*/  LDL.LU.64 R238, [R1+0x5f10] ;  /* 0x005f100001ee7983 */ /* 0x000ea80000300a00 */
[----:B------:R-:W-:Y:S04]  /*82660*/  STL.64 [R1+0x3fe0], R118 ;  /* 0x003fe07601007387 */ /* 0x000fe80000100a00 */
[----:B------:R-:W-:Y:S04]  /*82670*/  STL.64 [R1+0xaee0], R118 ;  /* 0x00aee07601007387 */ /* 0x000fe80000100a00 */
[----:B------:R-:W2:Y:S01]  /*82680*/  LDL.LU.64 R228, [R1+0x4e30] ;  /* 0x004e300001e47983 */ /* 0x000ea20000300a00 */
        /* <DEDUP_REMOVED lines=20> */
[----:B------:R-:W-:Y:S04]  /*827d0*/  STL.64 [R1+0x4078], R128 ;  /* 0x0040788001007387 */ /* 0x000fe80000100a00 */
[----:B------:R1:W-:Y:S01]  /*827e0*/  STL.64 [R1+0xaf08], R128 ;  /* 0x00af088001007387 */ /* 0x0003e20000100a00 */
[----:B------:R-:W-:-:S03]  /*827f0*/  IMAD.WIDE R136, R4, 0x4, R234 ;  /* 0x0000000404887825 */ /* 0x000fc600078e02ea */
[----:B------:R-:W3:Y:S04]  /*82800*/  LDL.LU.64 R234, [R1+0x4e20] ;  /* 0x004e200001ea7983 */ /* 0x000ee80000300a00 */
[----:B------:R1:W-:Y:S01]  /*82810*/  STL.64 [R1+0x4070], R130 ;  /* 0x0040708201007387 */ /* 0x0003e20000100a00 */
[----:B------:R-:W-:-:S03]  /*82820*/  IMAD.WIDE R138, R4, 0x4, R236 ;  /* 0x00000004048a7825 */ /* 0x000fc600078e02ec */
[----:B------:R-:W3:Y:S04]  /*82830*/  LDL.LU.64 R236, [R1+0x6178] ;  /* 0x0061780001ec7983 */ /* 0x000ee80000300a00 */
[----:B------:R1:W-:Y:S01]  /*82840*/  STL.64 [R1+0x4068], R132 ;  /* 0x0040688401007387 */ /* 0x0003e20000100a00 */
[----:B--2---:R-:W-:-:S03]  /*82850*/  IMAD.WIDE R140, R4, 0x4, R238 ;  /* 0x00000004048c7825 */ /* 0x004fc600078e02ee */
[----:B------:R-:W2:Y:S04]  /*82860*/  LDL.LU.64 R238, [R1+0x6038] ;  /* 0x0060380001ee7983 */ /* 0x000ea80000300a00 */
[----:B------:R1:W-:Y:S01]  /*82870*/  STL.64 [R1+0x4060], R134 ;  /* 0x0040608601007387 */ /* 0x0003e20000100a00 */
[----:B------:R-:W-:-:S03]  /*82880*/  IMAD.WIDE R142, R4, 0x4, R228 ;  /* 0x00000004048e7825 */ /* 0x000fc600078e02e4 */
[----:B------:R-:W2:Y:S04]  /*82890*/  LDL.LU.64 R228, [R1+0x5ef8] ;  /* 0x005ef80001e47983 */ /* 0x000ea80000300a00 */
[----:B------:R1:W-:Y:S01]  /*828a0*/  STL.64 [R1+0x4098], R136 ;  /* 0x0040988801007387 */ /* 0x0003e20000100a00 */
[----:B----4-:R-:W-:-:S03]  /*828b0*/  IMAD.WIDE R144, R4, 0x4, R240 ;  /* 0x0000000404907825 */ /* 0x010fc600078e02f0 */
[----:B------:R-:W4:Y:S04]  /*828c0*/  LDL.LU.64 R240, [R1+0x4e18] ;  /* 0x004e180001f07983 */ /* 0x000f280000300a00 */
[----:B------:R1:W-:Y:S01]  /*828d0*/  STL.64 [R1+0x4090], R138 ;  /* 0x0040908a01007387 */ /* 0x0003e20000100a00 */
[----:B---3--:R-:W-:-:S03]  /*828e0*/  IMAD.WIDE R146, R4, 0x4, R246 ;  /* 0x0000000404927825 */ /* 0x008fc600078e02f6 */
[----:B------:R-:W3:Y:S04]  /*828f0*/  LDL.LU.64 R246, [R1+0x6170] ;  /* 0x0061700001f67983 */ /* 0x000ee80000300a00 */
[----:B------:R1:W-:Y:S01]  /*82900*/  STL.64 [R1+0x4088], R140 ;  /* 0x0040888c01007387 */ /* 0x0003e20000100a00 */
[----:B------:R-:W-:-:S03]  /*82910*/  IMAD.WIDE R148, R4, 0x4, R250 ;  /* 0x0000000404947825 */ /* 0x000fc600078e02fa */
[----:B------:R-:W3:Y:S04]  /*82920*/  LDL.LU.64 R250, [R1+0x6030] ;  /* 0x0060300001fa7983 */ /* 0x000ee80000300a00 */
[----:B------:R1:W-:Y:S04]  /*82930*/  STL.64 [R1+0x4080], R142 ;  /* 0x0040808e01007387 */ /* 0x0003e80000100a00 */
[----:B------:R1:W-:Y:S01]  /*82940*/  STL.64 [R1+0x40b8], R144 ;  /* 0x0040b89001007387 */ /* 0x0003e20000100a00 */
[----:B------:R-:W-:-:S04]  /*82950*/  IMAD.WIDE R150, R4, 0x4, R226 ;  /* 0x0000000404967825 */ /* 0x000fc800078e02e2 */
[C---:B------:R-:W-:Y:S02]  /*82960*/  IMAD.WIDE R152, R4.reuse, 0x4, R244 ;  /* 0x0000000404987825 */ /* 0x040fe400078e02f4 */
[----:B------:R-:W3:Y:S02]  /*82970*/  LDL.LU.64 R244, [R1+0x5ef0] ;  /* 0x005ef00001f47983 */ /* 0x000ee40000300a00 */
[C---:B------:R-:W-:Y:S02]  /*82980*/  IMAD.WIDE R154, R4.reuse, 0x4, R230 ;  /* 0x00000004049a7825 */ /* 0x040fe400078e02e6 */
[----:B------:R1:W-:Y:S04]  /*82990*/  STL.64 [R1+0x40b0], R146 ;  /* 0x0040b09201007387 */ /* 0x0003e80000100a00 */
[----:B------:R-:W3:Y:S04]  /*829a0*/  LDL.LU.64 R230, [R1+0x4e10] ;  /* 0x004e100001e67983 */ /* 0x000ee80000300a00 */
[----:B------:R1:W-:Y:S01]  /*829b0*/  STL.64 [R1+0x40a8], R148 ;  /* 0x0040a89401007387 */ /* 0x0003e20000100a00 */
[----:B------:R-:W-:-:S03]  /*829c0*/  IMAD.WIDE R156, R4, 0x4, R232 ;  /* 0x00000004049c7825 */ /* 0x000fc600078e02e8 */
[----:B------:R-:W3:Y:S04]  /*829d0*/  LDL.LU.64 R232, [R1+0x6168] ;  /* 0x0061680001e87983 */ /* 0x000ee80000300a00 */
[----:B------:R1:W-:Y:S01]  /*829e0*/  STL.64 [R1+0x40a0], R150 ;  /* 0x0040a09601007387 */ /* 0x0003e20000100a00 */
[----:B------:R-:W-:-:S03]  /*829f0*/  IMAD.WIDE R158, R4, 0x4, R234 ;  /* 0x00000004049e7825 */ /* 0x000fc600078e02ea */
[----:B------:R-:W3:Y:S04]  /*82a00*/  LDL.LU.64 R234, [R1+0x6028] ;  /* 0x0060280001ea7983 */ /* 0x000ee80000300a00 */
[----:B------:R1:W-:Y:S04]  /*82a10*/  STL.64 [R1+0x40f8], R152 ;  /* 0x0040f89801007387 */ /* 0x0003e80000100a00 */
[----:B------:R-:W3:Y:S01]  /*82a20*/  LDL.LU.64 R224, [R1+0x5ee8] ;  /* 0x005ee80001e07983 */ /* 0x000ee20000300a00 */
[----:B------:R-:W-:-:S03]  /*82a30*/  IMAD.WIDE R160, R4, 0x4, R236 ;  /* 0x0000000404a07825 */ /* 0x000fc600078e02ec */
[----:B------:R-:W3:Y:S04]  /*82a40*/  LDL.LU.64 R236, [R1+0x4e08] ;  /* 0x004e080001ec7983 */ /* 0x000ee80000300a00 */
[----:B------:R1:W-:Y:S01]  /*82a50*/  STL.64 [R1+0x40f0], R154 ;  /* 0x0040f09a01007387 */ /* 0x0003e20000100a00 */
[----:B--2---:R-:W-:-:S03]  /*82a60*/  IMAD.WIDE R162, R4, 0x4, R238 ;  /* 0x0000000404a27825 */ /* 0x004fc600078e02ee */
[----:B------:R-:W2:Y:S04]  /*82a70*/  LDL.LU.64 R238, [R1+0x6160] ;  /* 0x0061600001ee7983 */ /* 0x000ea80000300a00 */
[----:B------:R1:W-:Y:S04]  /*82a80*/  STL.64 [R1+0x40e8], R156 ;  /* 0x0040e89c01007387 */ /* 0x0003e80000100a00 */
[----:B------:R-:W2:Y:S01]  /*82a90*/  LDL.LU.64 R226, [R1+0x6020] ;  /* 0x0060200001e27983 */ /* 0x000ea20000300a00 */
[----:B------:R-:W-:-:S03]  /*82aa0*/  IMAD.WIDE R164, R4, 0x4, R228 ;  /* 0x0000000404a47825 */ /* 0x000fc600078e02e4 */
[----:B------:R1:W-:Y:S01]  /*82ab0*/  STL.64 [R1+0x40e0], R158 ;  /* 0x0040e09e01007387 */ /* 0x0003e20000100a00 */
[----:B----4-:R-:W-:-:S03]  /*82ac0*/  IMAD.WIDE R166, R4, 0x4, R240 ;  /* 0x0000000404a67825 */ /* 0x010fc600078e02f0 */
[----:B------:R-:W4:Y:S04]  /*82ad0*/  LDL.LU.64 R240, [R1+0x5ee0] ;  /* 0x005ee00001f07983 */ /* 0x000f280000300a00 */
[----:B------:R1:W-:Y:S01]  /*82ae0*/  STL.64 [R1+0x4118], R160 ;  /* 0x004118a001007387 */ /* 0x0003e20000100a00 */
[----:B---3--:R-:W-:-:S03]  /*82af0*/  IMAD.WIDE R168, R4, 0x4, R246 ;  /* 0x0000000404a87825 */ /* 0x008fc600078e02f6 */
[----:B------:R-:W3:Y:S04]  /*82b00*/  LDL.LU.64 R246, [R1+0x4e00] ;  /* 0x004e000001f67983 */ /* 0x000ee80000300a00 */
[----:B------:R1:W-:Y:S04]  /*82b10*/  STL.64 [R1+0x4110], R162 ;  /* 0x004110a201007387 */ /* 0x0003e80000100a00 */
[----:B------:R-:W3:Y:S01]  /*82b20*/  LDL.LU.64 R228, [R1+0x6158] ;  /* 0x0061580001e47983 */ /* 0x000ee20000300a00 */
[----:B------:R-:W-:-:S03]  /*82b30*/  IMAD.WIDE R170, R4, 0x4, R250 ;  /* 0x0000000404aa7825 */ /* 0x000fc600078e02fa */
[----:B------:R-:W3:Y:S04]  /*82b40*/  LDL.LU.64 R250, [R1+0x6018] ;  /* 0x0060180001fa7983 */ /* 0x000ee80000300a00 */
[----:B------:R1:W-:Y:S01]  /*82b50*/  STL.64 [R1+0x4108], R164 ;  /* 0x004108a401007387 */ /* 0x0003e20000100a00 */
        /* <DEDUP_REMOVED lines=12> */
[----:B------:R1:W-:Y:S01]  /*82c20*/  STL.64 [R1+0x4120], R174 ;  /* 0x004120ae01007387 */ /* 0x0003e20000100a00 */
[----:B------:R-:W-:-:S03]  /*82c30*/  IMAD.WIDE R182, R4, 0x4, R236 ;  /* 0x0000000404b67825 */ /* 0x000fc600078e02ec */
[----:B------:R-:W3:Y:S04]  /*82c40*/  LDL.LU.64 R236, [R1+0x5ed0] ;  /* 0x005ed00001ec7983 */ /* 0x000ee80000300a00 */
[----:B------:R1:W-:Y:S01]  /*82c50*/  STL.64 [R1+0x4178], R176 ;  /* 0x004178b001007387 */ /* 0x0003e20000100a00 */
[----:B--2---:R-:W-:-:S03]  /*82c60*/  IMAD.WIDE R184, R4, 0x4, R238 ;  /* 0x0000000404b87825 */ /* 0x004fc600078e02ee */
[----:B------:R-:W2:Y:S01]  /*82c70*/  LDL.LU.64 R238, [R1+0x4df0] ;  /* 0x004df00001ee7983 */ /* 0x000ea20000300a00 */
[----:B------:R-:W-:-:S03]  /*82c80*/  IMAD.WIDE R180, R4, 0x4, R224 ;  /* 0x0000000404b47825 */ /* 0x000fc600078e02e0 */
[----:B------:R1:W-:Y:S01]  /*82c90*/  STL.64 [R1+0x4170], R178 ;  /* 0x004170b201007387 */ /* 0x0003e20000100a00 */
        /* <DEDUP_REMOVED lines=8> */
[----:B------:R1:W-:Y:S01]  /*82d20*/  STL.64 [R1+0x42d0], R186 ;  /* 0x0042d0ba01007387 */ /* 0x0003e20000100a00 */
[----:B------:R-:W-:-:S04]  /*82d30*/  IMAD.WIDE R192, R4, 0x4, R228 ;  /* 0x0000000404c07825 */ /* 0x000fc800078e02e4 */
[C---:B------:R-:W-:Y:S02]  /*82d40*/  IMAD.WIDE R194, R4.reuse, 0x4, R250 ;  /* 0x0000000404c27825 */ /* 0x040fe400078e02fa */
        /* <DEDUP_REMOVED lines=8> */
[----:B------:R-:W3:Y:S04]  /*82dd0*/  LDL.LU.64 R218, [R1+0x6000] ;  /* 0x0060000001da7983 */ /* 0x000ee80000300a00 */
        /* <DEDUP_REMOVED lines=8> */
[----:B------:R1:W-:Y:S04]  /*82e60*/  STL.64 [R1+0x42a0], R198 ;  /* 0x0042a0c601007387 */ /* 0x0003e80000100a00 */
[----:B------:R-:W3:Y:S04]  /*82e70*/  LDL.LU.64 R228, [R1+0x5eb8] ;  /* 0x005eb80001e47983 */ /* 0x000ee80000300a00 */
[----:B------:R-:W3:Y:S01]  /*82e80*/  LDL.LU.64 R230, [R1+0x4dd8] ;  /* 0x004dd80001e67983 */ /* 0x000ee20000300a00 */
[----:B------:R-:W-:-:S03]  /*82e90*/  IMAD.WIDE R204, R4, 0x4, R236 ;  /* 0x0000000404cc7825 */ /* 0x000fc600078e02ec */
[----:B------:R1:W-:Y:S04]  /*82ea0*/  STL.64 [R1+0x4298], R200 ;  /* 0x004298c801007387 */ /* 0x0003e80000100a00 */
[----:B------:R-:W3:Y:S04]  /*82eb0*/  LDL.LU.64 R232, [R1+0x6130] ;  /* 0x0061300001e87983 */ /* 0x000ee80000300a00 */
[----:B------:R-:W3:Y:S04]  /*82ec0*/  LDL.LU.64 R234, [R1+0x5ff0] ;  /* 0x005ff00001ea7983 */ /* 0x000ee80000300a00 */
[----:B------:R1:W-:Y:S04]  /*82ed0*/  STL.64 [R1+0x4290], R202 ;  /* 0x004290ca01007387 */ /* 0x0003e80000100a00 */
[----:B------:R-:W3:Y:S01]  /*82ee0*/  LDL.LU.64 R236, [R1+0x5eb0] ;  /* 0x005eb00001ec7983 */ /* 0x000ee20000300a00 */
[----:B--2---:R-:W-:-:S03]  /*82ef0*/  IMAD.WIDE R206, R4, 0x4, R238 ;  /* 0x0000000404ce7825 */ /* 0x004fc600078e02ee */
[----:B------:R-:W2:Y:S04]  /*82f00*/  LDL.LU.64 R238, [R1+0x4dd0] ;  /* 0x004dd00001ee7983 */ /* 0x000ea80000300a00 */
[----:B------:R1:W-:Y:S01]  /*82f10*/  STL.64 [R1+0x4288], R204 ;  /* 0x004288cc01007387 */ /* 0x0003e20000100a00 */
[----:B----4-:R-:W-:-:S03]  /*82f20*/  IMAD.WIDE R208, R4, 0x4, R240 ;  /* 0x0000000404d07825 */ /* 0x010fc600078e02f0 */
[----:B------:R-:W4:Y:S01]  /*82f30*/  LDL.LU.64 R240, [R1+0x6128] ;  /* 0x0061280001f07983 */ /* 0x000f220000300a00 */
[----:B---3--:R-:W-:-:S03]  /*82f40*/  IMAD.WIDE R210, R4, 0x4, R246 ;  /* 0x0000000404d27825 */ /* 0x008fc600078e02f6 */
[----:B------:R-:W3:Y:S04]  /*82f50*/  LDL.LU.64 R246, [R1+0x5fe8] ;  /* 0x005fe80001f67983 */ /* 0x000ee80000300a00 */
[----:B------:R1:W-:Y:S01]  /*82f60*/  STL.64 [R1+0x4280], R206 ;  /* 0x004280ce01007387 */ /* 0x0003e20000100a00 */
[----:B------:R-:W-:-:S03]  /*82f70*/  IMAD.WIDE R212, R4, 0x4, R250 ;  /* 0x0000000404d47825 */ /* 0x000fc600078e02fa */
[----:B------:R-:W3:Y:S01]  /*82f80*/  LDL.LU.64 R250, [R1+0x5ea8] ;  /* 0x005ea80001fa7983 */ /* 0x000ee20000300a00 */
[----:B------:R-:W-:-:S03]  /*82f90*/  IMAD.WIDE R214, R4, 0x4, R244 ;  /* 0x0000000404d67825 */ /* 0x000fc600078e02f4 */
[----:B------:R-:W3:Y:S04]  /*82fa0*/  LDL.LU.64 R244, [R1+0x4dc8] ;  /* 0x004dc80001f47983 */ /* 0x000ee80000300a00 */
[----:B------:R1:W-:Y:S04]  /*82fb0*/  STL.64 [R1+0x4278], R208 ;  /* 0x004278d001007387 */ /* 0x0003e80000100a00 */
[----:B------:R1:W-:Y:S01]  /*82fc0*/  STL.64 [R1+0x4270], R210 ;  /* 0x004270d201007387 */ /* 0x0003e20000100a00 */
[----:B------:R-:W-:-:S03]  /*82fd0*/  IMAD.WIDE R216, R4, 0x4, R216 ;  /* 0x0000000404d87825 */ /* 0x000fc600078e02d8 */
[----:B------:R1:W-:Y:S01]  /*82fe0*/  STL.64 [R1+0x4268], R212 ;  /* 0x004268d401007387 */ /* 0x0003e20000100a00 */
[----:B------:R-:W-:-:S03]  /*82ff0*/  IMAD.WIDE R218, R4, 0x4, R218 ;  /* 0x0000000404da7825 */ /* 0x000fc600078e02da */
[----:B------:R1:W-:Y:S01]  /*83000*/  STL.64 [R1+0x4260], R214 ;  /* 0x004260d601007387 */ /* 0x0003e20000100a00 */
[----:B------:R-:W-:-:S03]  /*83010*/  IMAD.WIDE R220, R4, 0x4, R220 ;  /* 0x0000000404dc7825 */ /* 0x000fc600078e02dc */
[----:B------:R1:W-:Y:S01]  /*83020*/  STL.64 [R1+0x4258], R216 ;  /* 0x004258d801007387 */ /* 0x0003e20000100a00 */
[----:B------:R-:W-:-:S03]  /*83030*/  IMAD.WIDE R222, R4, 0x4, R222 ;  /* 0x0000000404de7825 */ /* 0x000fc600078e02de */
        /* <DEDUP_REMOVED lines=17> */
[----:B--2---:R-:W-:-:S05]  /*83150*/  IMAD.WIDE R238, R4, 0x4, R238 ;  /* 0x0000000404ee7825 */ /* 0x004fca00078e02ee */
[----:B------:R2:W-:Y:S04]  /*83160*/  STL.64 [R1+0x4200], R238 ;  /* 0x004200ee01007387 */ /* 0x0005e80000100a00 */
[----:B-1----:R-:W2:Y:S04]  /*83170*/  LDL.64 R84, [R1+0x870] ;  /* 0x0008700001547983 */ /* 0x002ea80000100a00 */
[----:B------:R-:W2:Y:S04]  /*83180*/  LDL.64 R82, [R1+0x8a0] ;  /* 0x0008a00001527983 */ /* 0x000ea80000100a00 */
[----:B------:R-:W2:Y:S04]  /*83190*/  LDL.64 R80, [R1+0x8a8] ;  /* 0x0008a80001507983 */ /* 0x000ea80000100a00 */
[----:B------:R-:W2:Y:S04]  /*831a0*/  LDL.64 R78, [R1+0xc58] ;  /* 0x000c5800014e7983 */ /* 0x000ea80000100a00 */
[----:B------:R-:W2:Y:S04]  /*831b0*/  LDL.64 R76, [R1+0xc60] ;  /* 0x000c6000014c7983 */ /* 0x000ea80000100a00 */
[----:B------:R-:W2:Y:S04]  /*831c0*/  LDL.64 R74, [R1+0xc68] ;  /* 0x000c6800014a7983 */ /* 0x000ea80000100a00 */
[----:B------:R-:W2:Y:S04]  /*831d0*/  LDL.64 R72, [R1+0xc80] ;  /* 0x000c800001487983 */ /* 0x000ea80000100a00 */
[----:B------:R-:W2:Y:S04]  /*831e0*/  LDL.64 R70, [R1+0xcf8] ;  /* 0x000cf80001467983 */ /* 0x000ea80000100a00 */
[----:B------:R-:W2:Y:S01]  /*831f0*/  LDL.64 R68, [R1+0xd00] ;  /* 0x000d000001447983 */ /* 0x000ea20000100a00 */
[----:B------:R-:W-:-:S04]  /*83200*/  IMAD.WIDE R66, R4, 0x4, R66 ;  /* 0x0000000404427825 */ /* 0x000fc800078e0242 */
[C---:B------:R-:W-:Y:S01]  /*83210*/  IMAD.WIDE R64, R4.reuse, 0x4, R64 ;  /* 0x0000000404407825 */ /* 0x040fe200078e0240 */
[----:B------:R1:W-:Y:S03]  /*83220*/  LDGSTS.E [R243+0x40e00], desc[UR40][R66.64], P5 ;  /* 0x40e0000042f37fae */ /* 0x0003e6000a9a1028 */
        /* <DEDUP_REMOVED lines=14> */
[C---:B----4-:R-:W-:Y:S01]  /*83310*/  IMAD.WIDE R240, R4.reuse, 0x4, R240 ;  /* 0x0000000404f07825 */ /* 0x050fe200078e02f0 */
[----:B------:R1:W-:Y:S03]  /*83320*/  LDGSTS.E [R243+0x42e00], desc[UR40][R50.64], P5 ;  /* 0x42e0000032f37fae */ /* 0x0003e6000a9a1028 */
[----:B------:R-:W-:-:S04]  /*83330*/  IMAD.WIDE R48, R4, 0x4, R48 ;  /* 0x0000000404307825 */ /* 0x000fc800078e0230 */
[C---:B---3--:R-:W-:Y:S01]  /*83340*/  IMAD.WIDE R246, R4.reuse, 0x4, R246 ;  /* 0x0000000404f67825 */ /* 0x048fe200078e02f6 */
[----:B------:R3:W-:Y:S03]  /*83350*/  STL.64 [R1+0x41f8], R240 ;  /* 0x0041f8f001007387 */ /* 0x0007e60000100a00 */
[----:B------:R-:W-:-:S04]  /*83360*/  IMAD.WIDE R46, R4, 0x4, R46 ;  /* 0x00000004042e7825 */ /* 0x000fc800078e022e */
[C---:B------:R-:W-:Y:S01]  /*83370*/  IMAD.WIDE R250, R4.reuse, 0x4, R250 ;  /* 0x0000000404fa7825 */ /* 0x040fe200078e02fa */
[----:B------:R4:W-:Y:S03]  /*83380*/  STL.64 [R1+0x41f0], R246 ;  /* 0x0041f0f601007387 */ /* 0x0009e60000100a00 */
[C---:B------:R-:W-:Y:S01]  /*83390*/  IMAD.WIDE R44, R4.reuse, 0x4, R44 ;  /* 0x00000004042c7825 */ /* 0x040fe200078e022c */
[----:B------:R1:W-:Y:S03]  /*833a0*/  LDGSTS.E [R243+0x42e80], desc[UR40][R48.64], P4 ;  /* 0x42e8000030f37fae */ /* 0x0003e6000a1a1028 */
        /* <DEDUP_REMOVED lines=9> */
[----:B------:R1:W-:Y:S03]  /*83440*/  LDGSTS.E [R243+0x43e00], desc[UR40][R42.64], P5 ;  /* 0x43e000002af37fae */ /* 0x0003e6000a9a1028 */
[C---:B------:R-:W-:Y:S01]  /*83450*/  IMAD.WIDE R34, R4.reuse, 0x4, R34 ;  /* 0x0000000404227825 */ /* 0x040fe200078e0222 */
[----:B------:R-:W3:Y:S03]  /*83460*/  LDL.64 R128, [R1+0xd08] ;  /* 0x000d080001807983 */ /* 0x000ee60000100a00 */
[C---:B------:R-:W-:Y:S01]  /*83470*/  IMAD.WIDE R32, R4.reuse, 0x4, R32 ;  /* 0x0000000404207825 */ /* 0x040fe200078e0220 */
[----:B------:R1:W-:Y:S03]  /*83480*/  LDGSTS.E [R243+0x43e80], desc[UR40][R40.64], P4 ;  /* 0x43e8000028f37fae */ /* 0x0003e6000a1a1028 */
[C---:B------:R-:W-:Y:S01]  /*83490*/  IMAD.WIDE R30, R4.reuse, 0x4, R30 ;  /* 0x00000004041e7825 */ /* 0x040fe200078e021e */
[----:B------:R-:W4:Y:S03]  /*834a0*/  LDL.64 R126, [R1+0xd10] ;  /* 0x000d1000017e7983 */ /* 0x000f260000100a00 */
[C---:B------:R-:W-:Y:S01]  /*834b0*/  IMAD.WIDE R28, R4.reuse, 0x4, R28 ;  /* 0x00000004041c7825 */ /* 0x040fe200078e021c */
[----:B------:R1:W-:Y:S03]  /*834c0*/  LDGSTS.E [R243+0x43f00], desc[UR40][R38.64], P6 ;  /* 0x43f0000026f37fae */ /* 0x0003e6000b1a1028 */
[C---:B------:R-:W-:Y:S01]  /*834d0*/  IMAD.WIDE R26, R4.reuse, 0x4, R26 ;  /* 0x00000004041a7825 */ /* 0x040fe200078e021a */
[----:B------:R-:W4:Y:S03]  /*834e0*/  LDL.64 R124, [R1+0xd98] ;  /* 0x000d9800017c7983 */ /* 0x000f260000100a00 */
[C---:B------:R-:W-:Y:S01]  /*834f0*/  IMAD.WIDE R24, R4.reuse, 0x4, R24 ;  /* 0x0000000404187825 */ /* 0x040fe200078e0218 */
[----:B------:R1:W-:Y:S04]  /*83500*/  LDGSTS.E [R243+0x43f80], desc[UR40][R36.64], P2 ;  /* 0x43f8000024f37fae */ /* 0x0003e800091a1028 */
[----:B------:R-:W4:Y:S01]  /*83510*/  LDL.64 R122, [R1+0xda0] ;  /* 0x000da000017a7983 */ /* 0x000f220000100a00 */
[----:B------:R-:W-:-:S03]  /*83520*/  IMAD.WIDE R22, R4, 0x4, R22 ;  /* 0x0000000404167825 */ /* 0x000fc600078e0216 */
[----:B------:R1:W-:Y:S01]  /*83530*/  LDGSTS.E [R243+0x44e00], desc[UR40][R34.64], P5 ;  /* 0x44e0000022f37fae */ /* 0x0003e2000a9a1028 */
[----:B------:R-:W-:-:S03]  /*83540*/  IMAD.WIDE R20, R4, 0x4, R20 ;  /* 0x0000000404147825 */ /* 0x000fc600078e0214 */
[----:B------:R-:W4:Y:S01]  /*83550*/  LDL.64 R120, [R1+0xda8] ;  /* 0x000da80001787983 */ /* 0x000f220000100a00 */
[----:B------:R-:W-:-:S03]  /*83560*/  IMAD.WIDE R18, R4, 0x4, R18 ;  /* 0x0000000404127825 */ /* 0x000fc600078e0212 */
[----:B------:R1:W-:Y:S01]  /*83570*/  LDGSTS.E [R243+0x44e80], desc[UR40][R32.64], P4 ;  /* 0x44e8000020f37fae */ /* 0x0003e2000a1a1028 */
[----:B------:R-:W-:-:S03]  /*83580*/  IMAD.WIDE R16, R4, 0x4, R16 ;  /* 0x0000000404107825 */ /* 0x000fc600078e0210 */
[----:B------:R-:W4:Y:S01]  /*83590*/  LDL.64 R118, [R1+0xdb0] ;  /* 0x000db00001767983 */ /* 0x000f220000100a00 */
[----:B------:R-:W-:-:S03]  /*835a0*/  IMAD.WIDE R14, R4, 0x4, R14 ;  /* 0x00000004040e7825 */ /* 0x000fc600078e020e */
[----:B------:R1:W-:Y:S04]  /*835b0*/  LDGSTS.E [R243+0x44f00], desc[UR40][R30.64], P6 ;  /* 0x44f000001ef37fae */ /* 0x0003e8000b1a1028 */
        /* <DEDUP_REMOVED lines=12> */
[----:B------:R-:W4:Y:S04]  /*83680*/  LDL.64 R108, [R1+0xe98] ;  /* 0x000e9800016c7983 */ /* 0x000f280000100a00 */
        /* <DEDUP_REMOVED lines=20> */
[----:B------:R-:W4:Y:S04]  /*837d0*/  LDL.64 R86, [R1+0x1030] ;  /* 0x0010300001567983 */ /* 0x000f280000100a00 */
[----:B--2---:R2:W-:Y:S04]  /*837e0*/  LDGSTS.E [R243+0x48e80], desc[UR40][R84.64], P4 ;  /* 0x48e8000054f37fae */ /* 0x0045e8000a1a1028 */
[----:B------:R2:W-:Y:S04]  /*837f0*/  LDGSTS.E [R243+0x48f00], desc[UR40][R82.64], P6 ;  /* 0x48f0000052f37fae */ /* 0x0005e8000b1a1028 */
[----:B------:R2:W-:Y:S04]  /*83800*/  LDGSTS.E [R243+0x48f80], desc[UR40][R80.64], P2 ;  /* 0x48f8000050f37fae */ /* 0x0005e800091a1028 */
[----:B------:R-:W2:Y:S04]  /*83810*/  LDL.64 R84, [R1+0x10a8] ;  /* 0x0010a80001547983 */ /* 0x000ea80000100a00 */
[----:B------:R-:W2:Y:S04]  /*83820*/  LDL.64 R82, [R1+0x10c8] ;  /* 0x0010c80001527983 */ /* 0x000ea80000100a00 */
[----:B------:R1:W-:Y:S04]  /*83830*/  LDGSTS.E [R243+0x49e00], desc[UR40][R78.64], P5 ;  /* 0x49e000004ef37fae */ /* 0x0003e8000a9a1028 */
        /* <DEDUP_REMOVED lines=11> */
[----:B------:R-:W2:Y:S04]  /*838f0*/  LDL.64 R68, [R1+0x1178] ;  /* 0x0011780001447983 */ /* 0x000ea80000100a00 */
[----:B---3--:R3:W-:Y:S04]  /*83900*/  LDGSTS.E [R243+0x4af00], desc[UR40][R128.64], P6 ;  /* 0x4af0000080f37fae */ /* 0x0087e8000b1a1028 */
[----:B----4-:R3:W-:Y:S04]  /*83910*/  LDGSTS.E [R243+0x4af80], desc[UR40][R126.64], P2 ;  /* 0x4af800007ef37fae */ /* 0x0107e800091a1028 */
[----:B------:R-:W4:Y:S04]  /*83920*/  LDL.64 R128, [R1+0x1180] ;  /* 0x0011800001807983 */ /* 0x000f280000100a00 */
[----:B------:R3:W-:Y:S04]  /*83930*/  LDGSTS.E [R243+0x4be00], desc[UR40][R124.64], P5 ;  /* 0x4be000007cf37fae */ /* 0x0007e8000a9a1028 */
[----:B------:R-:W3:Y:S04]  /*83940*/  LDL.64 R126, [R1+0x1188] ;  /* 0x00118800017e7983 */ /* 0x000ee80000100a00 */
        /* <DEDUP_REMOVED lines=38> */
[----:B------:R-:W3:Y:S04]  /*83bb0*/  LDL.64 R86, [R1+0x3648] ;  /* 0x0036480001567983 */ /* 0x000ee80000100a00 */
[----:B--2---:R2:W-:Y:S04]  /*83bc0*/  LDGSTS.E [R243+0x50e00], desc[UR40][R84.64], P5 ;  /* 0x50e0000054f37fae */ /* 0x0045e8000a9a1028 */
        /* <DEDUP_REMOVED lines=17> */
[----:B----4-:R4:W-:Y:S04]  /*83ce0*/  LDGSTS.E [R243+0x52e80], desc[UR40][R128.64], P4 ;  /* 0x52e8000080f37fae */ /* 0x0109e8000a1a1028 */
[----:B---3--:R4:W-:Y:S04]  /*83cf0*/  LDGSTS.E [R243+0x52f00], desc[UR40][R126.64], P6 ;  /* 0x52f000007ef37fae */ /* 0x0089e8000b1a1028 */
[----:B------:R-:W3:Y:S04]  /*83d00*/  LDL.64 R128, [R1+0x37b8] ;  /* 0x0037b80001807983 */ /* 0x000ee80000100a00 */
        /* <DEDUP_REMOVED lines=123> */
[----:B------:R-:W3:Y:S04]  /*844c0*/  LDL.LU.64 R128, [R1+0xaf08] ;  /* 0x00af080001807983 */ /* 0x000ee80000300a00 */
[----:B------:R4:W-:Y:S04]  /*844d0*/  LDGSTS.E [R243+0x62e80], desc[UR40][R124.64], P4 ;  /* 0x62e800007cf37fae */ /* 0x0009e8000a1a1028 */
        /* <DEDUP_REMOVED lines=39> */
[----:B------:R-:W3:Y:S04]  /*84750*/  LDL.LU.64 R86, [R1+0xae60] ;  /* 0x00ae600001567983 */ /* 0x000ee80000300a00 */
[----:B--2---:R4:W-:Y:S04]  /*84760*/  LDGSTS.E [R243+0x67e80], desc[UR40][R84.64], P4 ;  /* 0x67e8000054f37fae */ /* 0x0049e8000a1a1028 */
[----:B------:R4:W-:Y:S04]  /*84770*/  LDGSTS.E [R243+0x67f00], desc[UR40][R82.64], P6 ;  /* 0x67f0000052f37fae */ /* 0x0009e8000b1a1028 */
[----:B------:R-:W2:Y:S04]  /*84780*/  LDL.LU.64 R84, [R1+0xae58] ;  /* 0x00ae580001547983 */ /* 0x000ea80000300a00 */
        /* <DEDUP_REMOVED lines=14> */
[----:B------:R-:W2:Y:S04]  /*84870*/  LDL.LU.64 R68, [R1+0xae18] ;  /* 0x00ae180001447983 */ /* 0x000ea80000300a00 */
[----:B--2---:R4:W-:Y:S04]  /*84880*/  LDGSTS.E [R243+0x69f00], desc[UR40][R68.64], P6 ;  /* 0x69f0000044f37fae */ /* 0x0049e8000b1a1028 */
[----:B------:R4:W-:Y:S04]  /*84890*/  LDGSTS.E [R243+0x69f80], desc[UR40][R70.64], P2 ;  /* 0x69f8000046f37fae */ /* 0x0009e800091a1028 */
[----:B------:R4:W-:Y:S04]  /*848a0*/  LDGSTS.E [R243+0x6ae00], desc[UR40][R72.64], P5 ;  /* 0x6ae0000048f37fae */ /* 0x0009e8000a9a1028 */
[----:B------:R4:W5:Y:S04]  /*848b0*/  LDL.LU.64 R68, [R1+0xae10] ;  /* 0x00ae100001447983 */ /* 0x0009680000300a00 */
[----:B------:R4:W5:Y:S04]  /*848c0*/  LDL.LU.64 R70, [R1+0xae08] ;  /* 0x00ae080001467983 */ /* 0x0009680000300a00 */
[----:B------:R4:W5:Y:S04]  /*848d0*/  LDL.LU.64 R72, [R1+0xae00] ;  /* 0x00ae000001487983 */ /* 0x0009680000300a00 */
[----:B------:R4:W-:Y:S04]  /*848e0*/  LDGSTS.E [R243+0x6ae80], desc[UR40][R74.64], P4 ;  /* 0x6ae800004af37fae */ /* 0x0009e8000a1a1028 */
        /* <DEDUP_REMOVED lines=11> */
[----:B---3--:R4:W-:Y:S04]  /*849a0*/  LDGSTS.E [R243+0x6bf80], desc[UR40][R86.64], P2 ;  /* 0x6bf8000056f37fae */ /* 0x0089e800091a1028 */
        /* <DEDUP_REMOVED lines=159> */
[----:B-1----:R4:W5:Y:S04]  /*853a0*/  LDL.LU.64 R250, [R1+0xab50] ;  /* 0x00ab500001fa7983 */ /* 0x0029680000300a00 */
[----:B------:R4:W5:Y:S04]  /*853b0*/  LDL.LU R245, [R1+0xab4c] ;  /* 0x00ab4c0001f57983 */ /* 0x0009680000300800 */
[----:B------:R4:W-:Y:S04]  /*853c0*/  STL [R1+0xbe8], RZ ;  /* 0x000be8ff01007387 */ /* 0x0009e80000100800 */
        /* <DEDUP_REMOVED lines=1593> */
[----:B------:R4:W-:Y:S01]  /*8b760*/  STL [R1+0x13b0], RZ ;  /* 0x0013b0ff01007387 */ /* 0x0009e20000100800 */
[----:B------:R-:W-:-:S03]  /*8b770*/  UISETP.GE.AND UP0, UPT, UR8, 0x80, UPT ;  /* 0x000000800800788c */ /* 0x000fc6000bf06270 */
        /* <DEDUP_REMOVED lines=450> */
[----:B------:R-:W0:Y:S04]  /*8d3a0*/  LDGDEPBAR ;  /* 0x00000000000079af */ /* 0x000e280000000000 */
[----:B------:R4:W-:Y:S01]  /*8d3b0*/  STL [R1+0x33ec], RZ ;  /* 0x0033ecff01007387 */ /* 0x0009e20000100800 */
[----:B------:R-:W-:Y:S05]  /*8d3c0*/  BRA.U !UP0, `(.L_x_0) ;  /* 0x0000181508f47547 */ /* 0x000fea000b800000 */
[----:B----4-:R-:W2:Y:S04]  /*8d3d0*/  LDL.LU.64 R242, [R1+0x24d8] ;  /* 0x0024d80001f27983 */ /* 0x010ea80000300a00 */
[----:B-----5:R1:W-:Y:S04]  /*8d3e0*/  STL.64 [R1+0xabb8], R74 ;  /* 0x00abb84a01007387 */ /* 0x0203e80000100a00 */
[----:B-1----:R-:W3:Y:S04]  /*8d3f0*/  LDL.LU.64 R74, [R1+0x24e0] ;  /* 0x0024e000014a7983 */ /* 0x002ee80000300a00 */
[----:B------:R1:W-:Y:S04]  /*8d400*/  STL.64 [R1+0xabb0], R72 ;  /* 0x00abb04801007387 */ /* 0x0003e80000100a00 */
[----:B-1----:R-:W4:Y:S04]  /*8d410*/  LDL.LU.64 R72, [R1+0x24e8] ;  /* 0x0024e80001487983 */ /* 0x002f280000300a00 */
[----:B------:R1:W-:Y:S04]  /*8d420*/  STL.64 [R1+0xaba8], R70 ;  /* 0x00aba84601007387 */ /* 0x0003e80000100a00 */
[----:B-1----:R-:W2:Y:S04]  /*8d430*/  LDL.LU.64 R70, [R1+0x24f0] ;  /* 0x0024f00001467983 */ /* 0x002ea80000300a00 */
        /* <DEDUP_REMOVED lines=13> */
[----:B-1----:R-:W3:Y:S04]  /*8d510*/  LDL.LU.64 R200, [R1+0x1d10] ;  /* 0x001d100001c87983 */ /* 0x002ee80000300a00 */
[----:B------:R-:W-:Y:S04]  /*8d520*/  STL.64 [R1+0xab68], R198 ;  /* 0x00ab68c601007387 */ /* 0x000fe80000100a00 */
[----:B------:R-:W-:Y:S04]  /*8d530*/  STL.64 [R1+0xab60], R196 ;  /* 0x00ab60c401007387 */ /* 0x000fe80000100a00 */
[----:B------:R-:W-:Y:S04]  /*8d540*/  STL.64 [R1+0xab58], R248 ;  /* 0x00ab58f801007387 */ /* 0x000fe80000100a00 */
[----:B------:R-:W-:Y:S04]  /*8d550*/  STL [R1+0xab50], R245 ;  /* 0x00ab50f501007387 */ /* 0x000fe80000100800 */
[----:B------:R-:W-:Y:S04]  /*8d560*/  STL [R1+0xab4c], R4 ;  /* 0x00ab4c0401007387 */ /* 0x000fe80000100800 */
[----:B--2---:R1:W-:Y:S01]  /*8d570*/  STL [R1+0x94b0], R202 ;  /* 0x0094b0ca01007387 */ /* 0x0043e20000100800 */
[----:B------:R-:W-:-:S03]  /*8d580*/  IMAD.MOV.U32 R0, RZ, RZ, R203 ;  /* 0x000000ffff007224 */ /* 0x000fc600078e00cb */
[----:B-1----:R-:W2:Y:S04]  /*8d590*/  LDL.LU.64 R202, [R1+0x1cf8] ;  /* 0x001cf80001ca7983 */ /* 0x002ea80000300a00 */
[----:B------:R1:W-:Y:S04]  /*8d5a0*/  STL [R1+0x94ac], R0 ;  /* 0x0094ac0001007387 */ /* 0x0003e80000100800 */
[----:B------:R3:W-:Y:S01]  /*8d5b0*/  STL [R1+0x94b8], R2 ;  /* 0x0094b80201007387 */ /* 0x0007e20000100800 */
[----:B-1----:R-:W-:-:S03]  /*8d5c0*/  MOV R0, R3 ;  /* 0x0000000300007202 */ /* 0x002fc60000000f00 */
[----:B---3--:R-:W3:Y:S04]  /*8d5d0*/  LDL.LU.64 R2, [R1+0x778] ;  /* 0x0007780001027983 */ /* 0x008ee80000300a00 */
[----:B------:R1:W-:Y:S04]  /*8d5e0*/  STL [R1+0x94b4], R0 ;  /* 0x0094b40001007387 */ /* 0x0003e80000100800 */
[----:B------:R4:W-:Y:S01]  /*8d5f0*/  STL [R1+0x94c0], R6 ;  /* 0x0094c00601007387 */ /* 0x0009e20000100800 */
[----:B-1----:R-:W-:-:S03]  /*8d600*/  IMAD.MOV.U32 R0, RZ, RZ, R7 ;  /* 0x000000ffff007224 */ /* 0x002fc600078e0007 */
[----:B----4-:R-:W4:Y:S04]  /*8d610*/  LDL.LU.64 R6, [R1+0x770] ;  /* 0x0007700001067983 */ /* 0x010f280000300a00 */
[----:B------:R1:W-:Y:S04]  /*8d620*/  STL [R1+0x94bc], R0 ;  /* 0x0094bc0001007387 */ /* 0x0003e80000100800 */
[----:B------:R1:W-:Y:S02]  /*8d630*/  STL [R1+0x94c8], R10 ;  /* 0x0094c80a01007387 */ /* 0x0003e40000100800 */
[----:B-1----:R-:W-:-:S02]  /*8d640*/  IMAD.MOV.U32 R0, RZ, RZ, R11 ;  /* 0x000000ffff007224 */ /* 0x002fc400078e000b */
[----:B------:R-:W4:Y:S04]  /*8d650*/  LDL.LU.64 R10, [R1+0x768] ;  /* 0x00076800010a7983 */ /* 0x000f280000300a00 */
[----:B------:R1:W-:Y:S04]  /*8d660*/  STL [R1+0x94c4], R0 ;  /* 0x0094c40001007387 */ /* 0x0003e80000100800 */
[----:B------:R1:W-:Y:S02]  /*8d670*/  STL [R1+0x94cc], R70 ;  /* 0x0094cc4601007387 */ /* 0x0003e40000100800 */
[----:B-1----:R-:W-:-:S02]  /*8d680*/  IMAD.MOV.U32 R0, RZ, RZ, R71 ;  /* 0x000000ffff007224 */ /* 0x002fc400078e0047 */
[----:B------:R-:W4:Y:S04]  /*8d690*/  LDL.LU.64 R70, [R1+0x748] ;  /* 0x0007480001467983 */ /* 0x000f280000300a00 */
[----:B------:R1:W-:Y:S04]  /*8d6a0*/  STL [R1+0x94a4], R0 ;  /* 0x0094a40001007387 */ /* 0x0003e80000100800 */
[----:B------:R1:W-:Y:S02]  /*8d6b0*/  STL [R1+0x94a8], R72 ;  /* 0x0094a84801007387 */ /* 0x0003e40000100800 */
[----:B-1----:R-:W-:-:S02]  /*8d6c0*/  MOV R0, R73 ;  /* 0x0000004900007202 */ /* 0x002fc40000000f00 */
[----:B------:R-:W4:Y:S04]  /*8d6d0*/  LDL.LU.64 R72, [R1+0x3440] ;  /* 0x0034400001487983 */ /* 0x000f280000300a00 */
        /* <DEDUP_REMOVED lines=21> */
[----:B--2---:R2:W-:Y:S01]  /*8d830*/  STL [R1+0x9478], R202 ;  /* 0x009478ca01007387 */ /* 0x0045e20000100800 */
[----:B-1----:R-:W-:-:S03]  /*8d840*/  IMAD.MOV.U32 R0, RZ, RZ, R203 ;  /* 0x000000ffff007224 */ /* 0x002fc600078e00cb */
[----:B--2---:R-:W2:Y:S04]  /*8d850*/  LDL.LU.64 R202, [R1+0x24c0] ;  /* 0x0024c00001ca7983 */ /* 0x004ea80000300a00 */
[----:B------:R1:W-:Y:S04]  /*8d860*/  STL [R1+0x946c], R0 ;  /* 0x00946c0001007387 */ /* 0x0003e80000100800 */
[----:B---3--:R3:W-:Y:S01]  /*8d870*/  STL [R1+0x9470], R2 ;  /* 0x0094700201007387 */ /* 0x0087e20000100800 */
[----:B-1----:R-:W-:-:S03]  /*8d880*/  IMAD.MOV.U32 R0, RZ, RZ, R3 ;  /* 0x000000ffff007224 */ /* 0x002fc600078e0003 */
[----:B---3--:R-:W3:Y:S04]  /*8d890*/  LDL.LU.64 R2, [R1+0x24b8] ;  /* 0x0024b80001027983 */ /* 0x008ee80000300a00 */
[----:B------:R1:W-:Y:S04]  /*8d8a0*/  STL [R1+0x9464], R0 ;  /* 0x0094640001007387 */ /* 0x0003e80000100800 */
[----:B----4-:R4:W-:Y:S01]  /*8d8b0*/  STL [R1+0x9468], R6 ;  /* 0x0094680601007387 */ /* 0x0109e20000100800 */
[----:B-1----:R-:W-:-:S03]  /*8d8c0*/  MOV R0, R7 ;  /* 0x0000000700007202 */ /* 0x002fc60000000f00 */
        /* <DEDUP_REMOVED lines=43> */
[----:B-1----:R-:W-:-:S03]  /*8db80*/  IMAD.MOV.U32 R0, RZ, RZ, R7 ;  /* 0x000000ffff007224 */ /* 0x002fc600078e0007 */
[----:B----4-:R-:W4:Y:S04]  /*8db90*/  LDL.LU.64 R6, [R1+0x3408] ;  /* 0x0034080001067983 */ /* 0x010f280000300a00 */
        /* <DEDUP_REMOVED lines=33> */
[----:B--2---:R2:W-:Y:S01]  /*8ddb0*/  STL [R1+0x93c8], R202 ;  /* 0x0093c8ca01007387 */ /* 0x0045e20000100800 */
[----:B-1----:R-:W-:-:S03]  /*8ddc0*/  MOV R0, R203 ;  /* 0x000000cb00007202 */ /* 0x002fc60000000f00 */
        /* <DEDUP_REMOVED lines=47> */
[----:B-1----:R-:W-:-:S03]  /*8e0c0*/  MOV R0, R3 ;  /* 0x0000000300007202 */ /* 0x002fc60000000f00 */
        /* <DEDUP_REMOVED lines=1670> */
[----:B---3--:R-:W-:Y:S04]  /*94930*/  STL [R1+0x862c], R2 ;  /* 0x00862c0201007387 */ /* 0x008fe80000100800 */
[----:B------:R-:W3:Y:S01]  /*94940*/  LDL.LU.64 R198, [R1+0x338] ;  /* 0x0003380001c67983 */ /* 0x000ee20000300a00 */
[----:B-1----:R-:W-:-:S05]  /*94950*/  IMAD.MOV.U32 R0, RZ, RZ, R3 ;  /* 0x000000ffff007224 */ /* 0x002fca00078e0003 */
[----:B------:R1:W-:Y:S04]  /*94960*/  STL [R1+0x8628], R0 ;  /* 0x0086280001007387 */ /* 0x0003e80000100800 */
[----:B----4-:R-:W-:Y:S01]  /*94970*/  STL [R1+0x8634], R6 ;  /* 0x0086340601007387 */ /* 0x010fe20000100800 */
[----:B-1----:R-:W-:-:S03]  /*94980*/  IMAD.MOV.U32 R0, RZ, RZ, R7 ;  /* 0x000000ffff007224 */ /* 0x002fc600078e0007 */
[----:B------:R-:W4:Y:S04]  /*94990*/  LDL.LU.64 R2, [R1+0x330] ;  /* 0x0003300001027983 */ /* 0x000f280000300a00 */
[----:B------:R1:W-:Y:S04]  /*949a0*/  STL [R1+0x8630], R0 ;  /* 0x0086300001007387 */ /* 0x0003e80000100800 */
[----:B------:R1:W-:Y:S02]  /*949b0*/  STL [R1+0x863c], R10 ;  /* 0x00863c0a01007387 */ /* 0x0003e40000100800 */
[----:B-1----:R-:W-:-:S02]  /*949c0*/  MOV R0, R11 ;  /* 0x0000000b00007202 */ /* 0x002fc40000000f00 */
[----:B------:R-:W4:Y:S04]  /*949d0*/  LDL.LU.64 R6, [R1+0x3f60] ;  /* 0x003f600001067983 */ /* 0x000f280000300a00 */
[----:B------:R1:W-:Y:S04]  /*949e0*/  STL [R1+0x8638], R0 ;  /* 0x0086380001007387 */ /* 0x0003e80000100800 */
[----:B------:R-:W-:Y:S04]  /*949f0*/  STL [R1+0x8644], R70 ;  /* 0x0086444601007387 */ /* 0x000fe80000100800 */
[----:B------:R-:W4:Y:S01]  /*94a00*/  LDL.LU.64 R10, [R1+0x3f68] ;  /* 0x003f6800010a7983 */ /* 0x000f220000300a00 */
[----:B-1----:R-:W-:-:S05]  /*94a10*/  IMAD.MOV.U32 R0, RZ, RZ, R71 ;  /* 0x000000ffff007224 */ /* 0x002fca00078e0047 */
[----:B------:R1:W-:Y:S04]  /*94a20*/  STL [R1+0x8640], R0 ;  /* 0x0086400001007387 */ /* 0x0003e80000100800 */
[----:B------:R-:W-:Y:S01]  /*94a30*/  STL [R1+0x864c], R72 ;  /* 0x00864c4801007387 */ /* 0x000fe20000100800 */
[----:B-1----:R-:W-:-:S03]  /*94a40*/  IMAD.MOV.U32 R0, RZ, RZ, R73 ;  /* 0x000000ffff007224 */ /* 0x002fc600078e0049 */
[----:B------:R-:W4:Y:S04]  /*94a50*/  LDL.LU.64 R70, [R1+0x3f70] ;  /* 0x003f700001467983 */ /* 0x000f280000300a00 */
[----:B------:R1:W-:Y:S04]  /*94a60*/  STL [R1+0x8648], R0 ;  /* 0x0086480001007387 */ /* 0x0003e80000100800 */
[----:B------:R-:W-:Y:S01]  /*94a70*/  STL [R1+0x8654], R74 ;  /* 0x0086544a01007387 */ /* 0x000fe20000100800 */
[----:B-1----:R-:W-:-:S03]  /*94a80*/  IMAD.MOV.U32 R0, RZ, RZ, R75 ;  /* 0x000000ffff007224 */ /* 0x002fc600078e004b */
[----:B------:R-:W4:Y:S04]  /*94a90*/  LDL.LU.64 R72, [R1+0x3f78] ;  /* 0x003f780001487983 */ /* 0x000f280000300a00 */
[----:B------:R1:W-:Y:S02]  /*94aa0*/  STL [R1+0x8650], R0 ;  /* 0x0086500001007387 */ /* 0x0003e40000100800 */
[----:B-1----:R-:W-:Y:S02]  /*94ab0*/  MOV R0, R243 ;  /* 0x000000f300007202 */ /* 0x002fe40000000f00 */
[----:B------:R1:W-:Y:S04]  /*94ac0*/  STL [R1+0x865c], R242 ;  /* 0x00865cf201007387 */ /* 0x0003e80000100800 */
[----:B-1----:R-:W4:Y:S04]  /*94ad0*/  LDL.LU.64 R242, [R1+0x3b78] ;  /* 0x003b780001f27983 */ /* 0x002f280000300a00 */
[----:B------:R1:W-:Y:S04]  /*94ae0*/  STL [R1+0x8658], R0 ;  /* 0x0086580001007387 */ /* 0x0003e80000100800 */
[----:B------:R1:W-:Y:S04]  /*94af0*/  STL [R1+0x8664], R200 ;  /* 0x008664c801007387 */ /* 0x0003e80000100800 */
[----:B------:R-:W4:Y:S01]  /*94b00*/  LDL.LU.64 R74, [R1+0x3b80] ;  /* 0x003b8000014a7983 */ /* 0x000f220000300a00 */
[----:B-1----:R-:W-:-:S03]  /*94b10*/  IMAD.MOV.U32 R0, RZ, RZ, R201 ;  /* 0x000000ffff007224 */ /* 0x002fc600078e00c9 */
[----:B------:R-:W-:Y:S04]  /*94b20*/  STL [R1+0x866c], R68 ;  /* 0x00866c4401007387 */ /* 0x000fe80000100800 */
[----:B------:R1:W-:Y:S04]  /*94b30*/  STL [R1+0x8660], R0 ;  /* 0x0086600001007387 */ /* 0x0003e80000100800 */
[----:B------:R-:W4:Y:S01]  /*94b40*/  LDL.LU.64 R200, [R1+0x3b90] ;  /* 0x003b900001c87983 */ /* 0x000f220000300a00 */
[----:B-1----:R-:W-:-:S03]  /*94b50*/  IMAD.MOV.U32 R0, RZ, RZ, R69 ;  /* 0x000000ffff007224 */ /* 0x002fc600078e0045 */
[----:B------:R-:W-:Y:S04]  /*94b60*/  STL [R1+0x8670], R8 ;  /* 0x0086700801007387 */ /* 0x000fe80000100800 */
[----:B------:R1:W-:Y:S04]  /*94b70*/  STL [R1+0x8668], R0 ;  /* 0x0086680001007387 */ /* 0x0003e80000100800 */
[----:B------:R-:W4:Y:S01]  /*94b80*/  LDL.LU.64 R68, [R1+0x3b98] ;  /* 0x003b980001447983 */ /* 0x000f220000300a00 */
[----:B-1----:R-:W-:-:S03]  /*94b90*/  IMAD.MOV.U32 R0, RZ, RZ, R9 ;  /* 0x000000ffff007224 */ /* 0x002fc600078e0009 */
[----:B--2---:R-:W-:Y:S04]  /*94ba0*/  STL [R1+0x8608], R202 ;  /* 0x008608ca01007387 */ /* 0x004fe80000100800 */
[----:B------:R1:W-:Y:S04]  /*94bb0*/  STL [R1+0x8604], R0 ;  /* 0x0086040001007387 */ /* 0x0003e80000100800 */
[----:B------:R-:W2:Y:S01]  /*94bc0*/  LDL.LU.64 R8, [R1+0x3608] ;  /* 0x0036080001087983 */ /* 0x000ea20000300a00 */
[----:B-1----:R-:W-:-:S03]  /*94bd0*/  MOV R0, R203 ;  /* 0x000000cb00007202 */ /* 0x002fc60000000f00 */
[----:B---3--:R-:W-:Y:S04]  /*94be0*/  STL [R1+0x8600], R198 ;  /* 0x008600c601007387 */ /* 0x008fe80000100800 */
[----:B------:R1:W-:Y:S04]  /*94bf0*/  STL [R1+0x85fc], R0 ;  /* 0x0085fc0001007387 */ /* 0x0003e80000100800 */
[----:B------:R-:W3:Y:S01]  /*94c00*/  LDL.LU.64 R202, [R1+0x3610] ;  /* 0x0036100001ca7983 */ /* 0x000ee20000300a00 */
[----:B-1----:R-:W-:-:S03]  /*94c10*/  IMAD.MOV.U32 R0, RZ, RZ, R199 ;  /* 0x000000ffff007224 */ /* 0x002fc600078e00c7 */
[----:B----4-:R-:W-:Y:S04]  /*94c20*/  STL [R1+0x85f8], R2 ;  /* 0x0085f80201007387 */ /* 0x010fe80000100800 */
[----:B------:R1:W-:Y:S02]  /*94c30*/  STL [R1+0x85f4], R0 ;  /* 0x0085f40001007387 */ /* 0x0003e40000100800 */
[----:B-1----:R-:W-:Y:S02]  /*94c40*/  IMAD.MOV.U32 R0, RZ, RZ, R3 ;  /* 0x000000ffff007224 */ /* 0x002fe400078e0003 */
        /* <DEDUP_REMOVED lines=17> */
[----:B------:R1:W-:Y:S02]  /*94d60*/  STL [R1+0x85a8], R0 ;  /* 0x0085a80001007387 */ /* 0x0003e40000100800 */
[----:B-1----:R-:W-:Y:S02]  /*94d70*/  IMAD.MOV.U32 R0, RZ, RZ, R243 ;  /* 0x000000ffff007224 */ /* 0x002fe400078e00f3 */
[----:B------:R1:W-:Y:S04]  /*94d80*/  STL [R1+0x85b4], R242 ;  /* 0x0085b4f201007387 */ /* 0x0003e80000100800 */
[----:B------:R-:W-:Y:S04]  /*94d90*/  STL [R1+0x85bc], R74 ;  /* 0x0085bc4a01007387 */ /* 0x000fe80000100800 */
[----:B------:R1:W-:Y:S04]  /*94da0*/  STL [R1+0x85b0], R0 ;  /* 0x0085b00001007387 */ /* 0x0003e80000100800 */
[----:B-1----:R-:W4:Y:S01]  /*94db0*/  LDL.LU.64 R242, [R1+0x310] ;  /* 0x0003100001f27983 */ /* 0x002f220000300a00 */
[----:B------:R-:W-:-:S03]  /*94dc0*/  MOV R0, R75 ;  /* 0x0000004b00007202 */ /* 0x000fc60000000f00 */
        /* <DEDUP_REMOVED lines=11> */
[----:B-1----:R-:W-:-:S03]  /*94e80*/  IMAD.MOV.U32 R0, RZ, RZ, R9 ;  /* 0x000000ffff007224 */ /* 0x002fc600078e0009 */
[----:B---3--:R-:W-:Y:S04]  /*94e90*/  STL [R1+0x85dc], R202 ;  /* 0x0085dcca01007387 */ /* 0x008fe80000100800 */
[----:B------:R1:W-:Y:S04]  /*94ea0*/  STL [R1+0x85d0], R0 ;  /* 0x0085d00001007387 */ /* 0x0003e80000100800 */
[----:B------:R-:W3:Y:S04]  /*94eb0*/  LDL.LU.64 R8, [R1+0x3fd8] ;  /* 0x003fd80001087983 */ /* 0x000ee80000300a00 */
[----:B------:R-:W3:Y:S01]  /*94ec0*/  LDL.LU.64 R198, [R1+0x3cf0] ;  /* 0x003cf00001c67983 */ /* 0x000ee20000300a00 */
[----:B-1----:R-:W-:-:S05]  /*94ed0*/  MOV R0, R203 ;  /* 0x000000cb00007202 */ /* 0x002fca0000000f00 */
[----:B------:R1:W-:Y:S04]  /*94ee0*/  STL [R1+0x85d8], R0 ;  /* 0x0085d80001007387 */ /* 0x0003e80000100800 */
[----:B----4-:R4:W-:Y:S01]  /*94ef0*/  STL [R1+0x85e4], R2 ;  /* 0x0085e40201007387 */ /* 0x0109e20000100800 */
[----:B-1----:R-:W-:-:S03]  /*94f00*/  IMAD.MOV.U32 R0, RZ, RZ, R3 ;  /* 0x000000ffff007224 */ /* 0x002fc600078e0003 */
[----:B----4-:R-:W4:Y:S04]  /*94f10*/  LDL.LU.64 R2, [R1+0x3cf8] ;  /* 0x003cf80001027983 */ /* 0x010f280000300a00 */
[----:B------:R1:W-:Y:S04]  /*94f20*/  STL [R1+0x85e0], R0 ;  /* 0x0085e00001007387 */ /* 0x0003e80000100800 */
[----:B------:R-:W-:Y:S04]  /*94f30*/  STL [R1+0x85ec], R6 ;  /* 0x0085ec0601007387 */ /* 0x000fe80000100800 */
[----:B------:R-:W4:Y:S01]  /*94f40*/  LDL.LU.64 R200, [R1+0x3d00] ;  /* 0x003d000001c87983 */ /* 0x000f220000300a00 */
[----:B-1----:R-:W-:-:S05]  /*94f50*/  IMAD.MOV.U32 R0, RZ, RZ, R7 ;  /* 0x000000ffff007224 */ /* 0x002fca00078e0007 */
[----:B------:R1:W-:Y:S04]  /*94f60*/  STL [R1+0x85e8], R0 ;  /* 0x0085e80001007387 */ /* 0x0003e80000100800 */
[----:B------:R-:W-:Y:S04]  /*94f70*/  STL [R1+0x85f0], R10 ;  /* 0x0085f00a01007387 */ /* 0x000fe80000100800 */
[----:B------:R-:W4:Y:S01]  /*94f80*/  LDL.LU.64 R202, [R1+0x3d08] ;  /* 0x003d080001ca7983 */ /* 0x000f220000300a00 */
[----:B-1----:R-:W-:-:S03]  /*94f90*/  IMAD.MOV.U32 R0, RZ, RZ, R11 ;  /* 0x000000ffff007224 */ /* 0x002fc600078e000b */
[----:B------:R-:W-:Y:S04]  /*94fa0*/  STL [R1+0x8588], R70 ;  /* 0x0085884601007387 */ /* 0x000fe80000100800 */
[----:B------:R1:W-:Y:S04]  /*94fb0*/  STL [R1+0x8584], R0 ;  /* 0x0085840001007387 */ /* 0x0003e80000100800 */
[----:B------:R-:W4:Y:S01]  /*94fc0*/  LDL.LU.64 R6, [R1+0x3790] ;  /* 0x0037900001067983 */ /* 0x000f220000300a00 */
[----:B-1----:R-:W-:-:S03]  /*94fd0*/  MOV R0, R71 ;  /* 0x0000004700007202 */ /* 0x002fc60000000f00 */
[----:B------:R-:W-:Y:S04]  /*94fe0*/  STL [R1+0x8580], R72 ;  /* 0x0085804801007387 */ /* 0x000fe80000100800 */
[----:B------:R1:W-:Y:S04]  /*94ff0*/  STL [R1+0x857c], R0 ;  /* 0x00857c0001007387 */ /* 0x0003e80000100800 */
[----:B------:R-:W4:Y:S04]  /*95000*/  LDL.LU.64 R10, [R1+0x3798] ;  /* 0x00379800010a7983 */ /* 0x000f280000300a00 */
[----:B------:R-:W4:Y:S01]  /*95010*/  LDL.LU.64 R70, [R1+0x37a0] ;  /* 0x0037a00001467983 */ /* 0x000f220000300a00 */
[----:B-1----:R-:W-:-:S05]  /*95020*/  IMAD.MOV.U32 R0, RZ, RZ, R73 ;  /* 0x000000ffff007224 */ /* 0x002fca00078e0049 */
[----:B------:R1:W-:Y:S04]  /*95030*/  STL [R1+0x8574], R0 ;  /* 0x0085740001007387 */ /* 0x0003e80000100800 */
        /* <DEDUP_REMOVED lines=8> */
[----:B------:R-:W-:Y:S04]  /*950c0*/  STL [R1+0x851c], R196 ;  /* 0x00851cc401007387 */ /* 0x000fe80000100800 */
[----:B------:R-:W4:Y:S01]  /*950d0*/  LDL.LU.64 R72, [R1+0x300] ;  /* 0x0003000001487983 */ /* 0x000f220000300a00 */
[----:B-1----:R-:W-:-:S03]  /*950e0*/  MOV R0, R197 ;  /* 0x000000c500007202 */ /* 0x002fc60000000f00 */
[----:B--2---:R-:W-:Y:S04]  /*950f0*/  STL [R1+0x8524], R68 ;  /* 0x0085244401007387 */ /* 0x004fe80000100800 */
[----:B------:R1:W-:Y:S02]  /*95100*/  STL [R1+0x8518], R0 ;  /* 0x0085180001007387 */ /* 0x0003e40000100800 */
[----:B-1----:R-:W-:Y:S02]  /*95110*/  IMAD.MOV.U32 R0, RZ, RZ, R69 ;  /* 0x000000ffff007224 */ /* 0x002fe400078e0045 */
[----:B------:R-:W2:Y:S04]  /*95120*/  LDL.LU.64 R68, [R1+0x2f8] ;  /* 0x0002f80001447983 */ /* 0x000ea80000300a00 */
[----:B------:R1:W-:Y:S04]  /*95130*/  STL [R1+0x8520], R0 ;  /* 0x0085200001007387 */ /* 0x0003e80000100800 */
[----:B---3--:R3:W-:Y:S01]  /*95140*/  STL [R1+0x852c], R8 ;  /* 0x00852c0801007387 */ /* 0x0087e20000100800 */
[----:B-1----:R-:W-:-:S03]  /*95150*/  IMAD.MOV.U32 R0, RZ, RZ, R9 ;  /* 0x000000ffff007224 */ /* 0x002fc600078e0009 */
[----:B------:R-:W-:Y:S04]  /*95160*/  STL [R1+0x8534], R198 ;  /* 0x008534c601007387 */ /* 0x000fe80000100800 */
[----:B------:R1:W-:Y:S04]  /*95170*/  STL [R1+0x8528], R0 ;  /* 0x0085280001007387 */ /* 0x0003e80000100800 */
[----:B---3--:R-:W3:Y:S01]  /*95180*/  LDL.LU.64 R8, [R1+0x3848] ;  /* 0x0038480001087983 */ /* 0x008ee20000300a00 */
[----:B-1----:R-:W-:-:S03]  /*95190*/  IMAD.MOV.U32 R0, RZ, RZ, R199 ;  /* 0x000000ffff007224 */ /* 0x002fc600078e00c7 */
[----:B----4-:R-:W-:Y:S04]  /*951a0*/  STL [R1+0x853c], R2 ;  /* 0x00853c0201007387 */ /* 0x010fe80000100800 */
[----:B------:R1:W-:Y:S02]  /*951b0*/  STL [R1+0x8530], R0 ;  /* 0x0085300001007387 */ /* 0x0003e40000100800 */
[----:B-1----:R-:W-:Y:S02]  /*951c0*/  MOV R0, R3 ;  /* 0x0000000300007202 */ /* 0x002fe40000000f00 */
[----:B------:R-:W4:Y:S04]  /*951d0*/  LDL.LU.64 R2, [R1+0x2f0] ;  /* 0x0002f00001027983 */ /* 0x000f280000300a00 */
[----:B------:R1:W-:Y:S04]  /*951e0*/  STL [R1+0x8538], R0 ;  /* 0x0085380001007387 */ /* 0x0003e80000100800 */
[----:B------:R1:W-:Y:S02]  /*951f0*/  STL [R1+0x8544], R200 ;  /* 0x008544c801007387 */ /* 0x0003e40000100800 */
[----:B-1----:R-:W-:-:S02]  /*95200*/  IMAD.MOV.U32 R0, RZ, RZ, R201 ;  /* 0x000000ffff007224 */ /* 0x002fc400078e00c9 */
[----:B------:R-:W-:Y:S04]  /*95210*/  STL [R1+0x854c], R202 ;  /* 0x00854cca01007387 */ /* 0x000fe80000100800 */
[----:B------:R1:W-:Y:S04]  /*95220*/  STL [R1+0x8540], R0 ;  /* 0x0085400001007387 */ /* 0x0003e80000100800 */
[----:B------:R-:W4:Y:S01]  /*95230*/  LDL.LU.64 R200, [R1+0x4980] ;  /* 0x0049800001c87983 */ /* 0x000f220000300a00 */
[----:B-1----:R-:W-:-:S03]  /*95240*/  IMAD.MOV.U32 R0, RZ, RZ, R203 ;  /* 0x000000ffff007224 */ /* 0x002fc600078e00cb */
[----:B------:R-:W-:Y:S04]  /*95250*/  STL [R1+0x8554], R6 ;  /* 0x0085540601007387 */ /* 0x000fe80000100800 */
[----:B------:R1:W-:Y:S04]  /*95260*/  STL [R1+0x8548], R0 ;  /* 0x0085480001007387 */ /* 0x0003e80000100800 */
[----:B------:R-:W4:Y:S01]  /*95270*/  LDL.LU.64 R196, [R1+0x4990] ;  /* 0x0049900001c47983 */ /* 0x000f220000300a00 */
[----:B-1----:R-:W-:-:S05]  /*95280*/  IMAD.MOV.U32 R0, RZ, RZ, R7 ;  /* 0x000000ffff007224 */ /* 0x002fca00078e0007 */
[----:B------:R1:W-:Y:S04]  /*95290*/  STL [R1+0x8550], R0 ;  /* 0x0085500001007387 */ /* 0x0003e80000100800 */
[----:B------:R-:W-:Y:S01]  /*952a0*/  STL [R1+0x855c], R10 ;  /* 0x00855c0a01007387 */ /* 0x000fe20000100800 */
[----:B-1----:R-:W-:-:S03]  /*952b0*/  MOV R0, R11 ;  /* 0x0000000b00007202 */ /* 0x002fc60000000f00 */
[----:B------:R-:W-:Y:S04]  /*952c0*/  STL [R1+0x8564], R70 ;  /* 0x0085644601007387 */ /* 0x000fe80000100800 */
[----:B------:R1:W-:Y:S04]  /*952d0*/  STL [R1+0x8558], R0 ;  /* 0x0085580001007387 */ /* 0x0003e80000100800 */
[----:B------:R-:W4:Y:S01]  /*952e0*/  LDL.LU.64 R248, [R1+0x49a0] ;  /* 0x0049a00001f87983 */ /* 0x000f220000300a00 */
[----:B-1----:R-:W-:-:S03]  /*952f0*/  IMAD.MOV.U32 R0, RZ, RZ, R71 ;  /* 0x000000ffff007224 */ /* 0x002fc600078e0047 */
[----:B------:R-:W-:Y:S04]  /*95300*/  STL [R1+0x856c], R242 ;  /* 0x00856cf201007387 */ /* 0x000fe80000100800 */
[----:B------:R1:W-:Y:S02]  /*95310*/  STL [R1+0x8560], R0 ;  /* 0x0085600001007387 */ /* 0x0003e40000100800 */
[----:B-1----:R-:W-:Y:S02]  /*95320*/  IMAD.MOV.U32 R0, RZ, RZ, R243 ;  /* 0x000000ffff007224 */ /* 0x002fe400078e00f3 */
[----:B------:R-:W4:Y:S04]  /*95330*/  LDL.LU.64 R242, [R1+0x49b0] ;  /* 0x0049b00001f27983 */ /* 0x000f280000300a00 */
[----:B------:R1:W-:Y:S04]  /*95340*/  STL [R1+0x8568], R0 ;  /* 0x0085680001007387 */ /* 0x0003e80000100800 */
[----:B------:R1:W-:Y:S02]  /*95350*/  STL [R1+0x8570], R74 ;  /* 0x0085704a01007387 */ /* 0x0003e40000100800 */
[----:B-1----:R-:W-:-:S02]  /*95360*/  IMAD.MOV.U32 R0, RZ, RZ, R75 ;  /* 0x000000ffff007224 */ /* 0x002fc400078e004b */
[----:B------:R-:W-:Y:S04]  /*95370*/  STL [R1+0x8508], R72 ;  /* 0x0085084801007387 */ /* 0x000fe80000100800 */
[----:B------:R1:W-:Y:S04]  /*95380*/  STL [R1+0x8504], R0 ;  /* 0x0085040001007387 */ /* 0x0003e80000100800 */
[----:B------:R-:W4:Y:S01]  /*95390*/  LDL.LU.64 R74, [R1+0x41a0] ;  /* 0x0041a000014a7983 */ /* 0x000f220000300a00 */
[----:B-1----:R-:W-:-:S03]  /*953a0*/  MOV R0, R73 ;  /* 0x0000004900007202 */ /* 0x002fc60000000f00 */
[----:B------:R-:W4:Y:S04]  /*953b0*/  LDL.LU.64 R72, [R1+0x41b0] ;  /* 0x0041b00001487983 */ /* 0x000f280000300a00 */
[----:B------:R1:W-:Y:S04]  /*953c0*/  STL [R1+0x84fc], R0 ;  /* 0x0084fc0001007387 */ /* 0x0003e80000100800 */
[----:B--2---:R2:W-:Y:S04]  /*953d0*/  STL [R1+0x8500], R68 ;  /* 0x0085004401007387 */ /* 0x0045e80000100800 */
[----:B------:R-:W4:Y:S01]  /*953e0*/  LDL.LU.64 R70, [R1+0x41b8] ;  /* 0x0041b80001467983 */ /* 0x000f220000300a00 */
[----:B-1----:R-:W-:-:S03]  /*953f0*/  IMAD.MOV.U32 R0, RZ, RZ, R69 ;  /* 0x000000ffff007224 */ /* 0x002fc600078e0045 */
[----:B--2---:R-:W2:Y:S04]  /*95400*/  LDL.LU.64 R68, [R1+0x41d0] ;  /* 0x0041d00001447983 */ /* 0x004ea80000300a00 */
[----:B------:R1:W-:Y:S04]  /*95410*/  STL [R1+0x84ec], R0 ;  /* 0x0084ec0001007387 */ /* 0x0003e80000100800 */
[----:B---3--:R3:W-:Y:S04]  /*95420*/  STL [R1+0x84f4], R8 ;  /* 0x0084f40801007387 */ /* 0x0087e80000100800 */
[----:B------:R-:W2:Y:S01]  /*95430*/  LDL.LU.64 R10, [R1+0x7e0] ;  /* 0x0007e000010a7983 */ /* 0x000ea20000300a00 */
[----:B-1----:R-:W-:-:S03]  /*95440*/  IMAD.MOV.U32 R0, RZ, RZ, R9 ;  /* 0x000000ffff007224 */ /* 0x002fc600078e0009 */
[----:B---3--:R-:W3:Y:S04]  /*95450*/  LDL.LU.64 R8, [R1+0x810] ;  /* 0x0008100001087983 */ /* 0x008ee80000300a00 */
[----:B------:R1:W-:Y:S04]  /*95460*/  STL [R1+0x84f0], R0 ;  /* 0x0084f00001007387 */ /* 0x0003e80000100800 */
[----:B----4-:R4:W-:Y:S04]  /*95470*/  STL [R1+0x84f8], R2 ;  /* 0x0084f80201007387 */ /* 0x0109e80000100800 */
[----:B------:R-:W3:Y:S01]  /*95480*/  LDL.LU.64 R6, [R1+0x880] ;  /* 0x0008800001067983 */ /* 0x000ee20000300a00 */
[----:B-1----:R-:W-:-:S03]  /*95490*/  IMAD.MOV.U32 R0, RZ, RZ, R3 ;  /* 0x000000ffff007224 */ /* 0x002fc600078e0003 */
[----:B----4-:R-:W4:Y:S04]  /*954a0*/  LDL.LU.64 R2, [R1+0x8b0] ;  /* 0x0008b00001027983 */ /* 0x010f280000300a00 */
[----:B------:R1:W-:Y:S04]  /*954b0*/  STL [R1+0x8484], R0 ;  /* 0x0084840001007387 */ /* 0x0003e80000100800 */
[----:B------:R1:W-:Y:S04]  /*954c0*/  STL [R1+0x848c], R200 ;  /* 0x00848cc801007387 */ /* 0x0003e80000100800 */
[----:B------:R-:W4:Y:S01]  /*954d0*/  LDL.LU.64 R202, [R1+0x2e8] ;  /* 0x0002e80001ca7983 */ /* 0x000f220000300a00 */
[----:B-1----:R-:W-:-:S03]  /*954e0*/  MOV R0, R201 ;  /* 0x000000c900007202 */ /* 0x002fc60000000f00 */
[----:B------:R-:W4:Y:S04]  /*954f0*/  LDL.LU.64 R200, [R1+0x2e0] ;  /* 0x0002e00001c87983 */ /* 0x000f280000300a00 */
[----:B------:R1:W-:Y:S04]  /*95500*/  STL [R1+0x8488], R0 ;  /* 0x0084880001007387 */ /* 0x0003e80000100800 */
[----:B------:R1:W-:Y:S04]  /*95510*/  STL [R1+0x8494], R196 ;  /* 0x008494c401007387 */ /* 0x0003e80000100800 */
[----:B------:R-:W4:Y:S01]  /*95520*/  LDL.LU.64 R198, [R1+0x2d8] ;  /* 0x0002d80001c67983 */ /* 0x000f220000300a00 */
[----:B-1----:R-:W-:-:S03]  /*95530*/  IMAD.MOV.U32 R0, RZ, RZ, R197 ;  /* 0x000000ffff007224 */ /* 0x002fc600078e00c5 */
        /* <DEDUP_REMOVED lines=11> */
[----:B------:R1:W-:Y:S02]  /*955f0*/  STL [R1+0x84a0], R0 ;  /* 0x0084a00001007387 */ /* 0x0003e40000100800 */
[----:B-1----:R-:W-:Y:S02]  /*95600*/  MOV R0, R75 ;  /* 0x0000004b00007202 */ /* 0x002fe40000000f00 */
[----:B------:R1:W-:Y:S04]  /*95610*/  STL [R1+0x84ac], R74 ;  /* 0x0084ac4a01007387 */ /* 0x0003e80000100800 */
[----:B-1----:R-:W4:Y:S04]  /*95620*/  LDL.LU.64 R74, [R1+0xabb8] ;  /* 0x00abb800014a7983 */ /* 0x002f280000300a00 */
[----:B------:R-:W-:Y:S04]  /*95630*/  STL [R1+0x84b4], R72 ;  /* 0x0084b44801007387 */ /* 0x000fe80000100800 */
[----:B------:R1:W-:Y:S02]  /*95640*/  STL [R1+0x84a8], R0 ;  /* 0x0084a80001007387 */ /* 0x0003e40000100800 */
[----:B-1----:R-:W-:-:S02]  /*95650*/  IMAD.MOV.U32 R0, RZ, RZ, R73 ;  /* 0x000000ffff007224 */ /* 0x002fc400078e0049 */
[----:B------:R-:W4:Y:S04]  /*95660*/  LDL.LU.64 R72, [R1+0xabb0] ;  /* 0x00abb00001487983 */ /* 0x000f280000300a00 */
[----:B------:R-:W-:Y:S04]  /*95670*/  STL [R1+0x84bc], R70 ;  /* 0x0084bc4601007387 */ /* 0x000fe80000100800 */
[----:B------:R1:W-:Y:S02]  /*95680*/  STL [R1+0x84b0], R0 ;  /* 0x0084b00001007387 */ /* 0x0003e40000100800 */
[----:B-1----:R-:W-:-:S02]  /*95690*/  IMAD.MOV.U32 R0, RZ, RZ, R71 ;  /* 0x000000ffff007224 */ /* 0x002fc400078e0047 */
[----:B------:R-:W4:Y:S04]  /*956a0*/  LDL.LU.64 R70, [R1+0xaba8] ;  /* 0x00aba80001467983 */ /* 0x000f280000300a00 */
[----:B--2---:R-:W-:Y:S04]  /*956b0*/  STL [R1+0x84c4], R68 ;  /* 0x0084c44401007387 */ /* 0x004fe80000100800 */
[----:B------:R1:W-:Y:S02]  /*956c0*/  STL [R1+0x84b8], R0 ;  /* 0x0084b80001007387 */ /* 0x0003e40000100800 */
[----:B-1----:R-:W-:-:S02]  /*956d0*/  IMAD.MOV.U32 R0, RZ, RZ, R69 ;  /* 0x000000ffff007224 */ /* 0x002fc400078e0045 */
[----:B------:R-:W2:Y:S04]  /*956e0*/  LDL.LU.64 R68, [R1+0xaba0] ;  /* 0x00aba00001447983 */ /* 0x000ea80000300a00 */
[----:B------:R-:W-:Y:S04]  /*956f0*/  STL [R1+0x84cc], R10 ;  /* 0x0084cc0a01007387 */ /* 0x000fe80000100800 */
[----:B------:R1:W-:Y:S02]  /*95700*/  STL [R1+0x84c0], R0 ;  /* 0x0084c00001007387 */ /* 0x0003e40000100800 */
[----:B-1----:R-:W-:-:S02]  /*95710*/  MOV R0, R11 ;  /* 0x0000000b00007202 */ /* 0x002fc40000000f00 */
[----:B------:R-:W2:Y:S04]  /*95720*/  LDL.LU.64 R10, [R1+0xab98] ;  /* 0x00ab9800010a7983 */ /* 0x000ea80000300a00 */
[----:B---3--:R-:W-:Y:S04]  /*95730*/  STL [R1+0x84d4], R8 ;  /* 0x0084d40801007387 */ /* 0x008fe80000100800 */
[----:B------:R1:W-:Y:S02]  /*95740*/  STL [R1+0x84c8], R0 ;  /* 0x0084c80001007387 */ /* 0x0003e40000100800 */
[----:B-1----:R-:W-:-:S02]  /*95750*/  IMAD.MOV.U32 R0, RZ, RZ, R9 ;  /* 0x000000ffff007224 */ /* 0x002fc400078e0009 */
[----:B------:R-:W3:Y:S04]  /*95760*/  LDL.LU.64 R8, [R1+0xab90] ;  /* 0x00ab900001087983 */ /* 0x000ee80000300a00 */
[----:B------:R-:W-:Y:S04]  /*95770*/  STL [R1+0x84dc], R6 ;  /* 0x0084dc0601007387 */ /* 0x000fe80000100800 */
[----:B------:R1:W-:Y:S02]  /*95780*/  STL [R1+0x84d0], R0 ;  /* 0x0084d00001007387 */ /* 0x0003e40000100800 */
[----:B-1----:R-:W-:-:S02]  /*95790*/  IMAD.MOV.U32 R0, RZ, RZ, R7 ;  /* 0x000000ffff007224 */ /* 0x002fc400078e0007 */
[----:B------:R-:W2:Y:S04]  /*957a0*/  LDL.LU.64 R6, [R1+0xab88] ;  /* 0x00ab880001067983 */ /* 0x000ea80000300a00 */
[----:B----4-:R-:W-:Y:S04]  /*957b0*/  STL [R1+0x84e4], R2 ;  /* 0x0084e40201007387 */ /* 0x010fe80000100800 */
[----:B------:R1:W-:Y:S02]  /*957c0*/  STL [R1+0x84d8], R0 ;  /* 0x0084d80001007387 */ /* 0x0003e40000100800 */
[----:B-1----:R-:W-:-:S02]  /*957d0*/  IMAD.MOV.U32 R0, RZ, RZ, R3 ;  /* 0x000000ffff007224 */ /* 0x002fc400078e0003 */
[----:B------:R-:W4:Y:S04]  /*957e0*/  LDL.LU.64 R2, [R1+0xab80] ;  /* 0x00ab800001027983 */ /* 0x000f280000300a00 */
[----:B------:R-:W-:Y:S04]  /*957f0*/  STL [R1+0x84e8], R202 ;  /* 0x0084e8ca01007387 */ /* 0x000fe80000100800 */
[----:B------:R1:W-:Y:S02]  /*95800*/  STL [R1+0x84e0], R0 ;  /* 0x0084e00001007387 */ /* 0x0003e40000100800 */
[----:B-1----:R-:W-:-:S02]  /*95810*/  MOV R0, R203 ;  /* 0x000000cb00007202 */ /* 0x002fc40000000f00 */
[----:B------:R-:W2:Y:S04]  /*95820*/  LDL.LU.64 R202, [R1+0xab78] ;  /* 0x00ab780001ca7983 */ /* 0x000ea80000300a00 */
[----:B------:R-:W-:Y:S04]  /*95830*/  STL [R1+0x8480], R200 ;  /* 0x008480c801007387 */ /* 0x000fe80000100800 */
[----:B------:R1:W-:Y:S02]  /*95840*/  STL [R1+0x847c], R0 ;  /* 0x00847c0001007387 */ /* 0x0003e40000100800 */
[----:B-1----:R-:W-:-:S02]  /*95850*/  IMAD.MOV.U32 R0, RZ, RZ, R201 ;  /* 0x000000ffff007224 */ /* 0x002fc400078e00c9 */
        /* <DEDUP_REMOVED lines=10> */
[----:B------:R1:W-:Y:S04]  /*95900*/  STL [R1+0x8464], R0 ;  /* 0x0084640001007387 */ /* 0x0003e80000100800 */
[----:B------:R-:W-:Y:S01]  /*95910*/  STL [R1+0x8460], R244 ;  /* 0x008460f401007387 */ /* 0x000fe20000100800 */
[----:B-1----:R-:W-:-:S05]  /*95920*/  MOV R0, R5 ;  /* 0x0000000500007202 */ /* 0x002fca0000000f00 */
[----:B------:R1:W-:Y:S04]  /*95930*/  STL [R1+0x845c], R0 ;  /* 0x00845c0001007387 */ /* 0x0003e80000100800 */
[----:B------:R-:W-:Y:S01]  /*95940*/  STL [R1+0x8458], R248 ;  /* 0x008458f801007387 */ /* 0x000fe20000100800 */
[----:B-1----:R-:W-:-:S05]  /*95950*/  IMAD.MOV.U32 R0, RZ, RZ, R245 ;  /* 0x000000ffff007224 */ /* 0x002fca00078e00f5 */
[----:B------:R1:W-:Y:S04]  /*95960*/  STL [R1+0x8454], R0 ;  /* 0x0084540001007387 */ /* 0x0003e80000100800 */
[----:B------:R-:W-:Y:S01]  /*95970*/  STL [R1+0x8450], R242 ;  /* 0x008450f201007387 */ /* 0x000fe20000100800 */
[----:B-1----:R-:W-:-:S05]  /*95980*/  IMAD.MOV.U32 R0, RZ, RZ, R249 ;  /* 0x000000ffff007224 */ /* 0x002fca00078e00f9 */
[----:B------:R1:W-:Y:S04]  /*95990*/  STL [R1+0x844c], R0 ;  /* 0x00844c0001007387 */ /* 0x0003e80000100800 */
[----:B------:R-:W-:Y:S01]  /*959a0*/  STL [R1+0x8448], R194 ;  /* 0x008448c201007387 */ /* 0x000fe20000100800 */
[----:B-1----:R-:W-:-:S05]  /*959b0*/  IMAD.MOV.U32 R0, RZ, RZ, R243 ;  /* 0x000000ffff007224 */ /* 0x002fca00078e00f3 */
[----:B------:R-:W-:Y:S04]  /*959c0*/  STL [R1+0x8444], R0 ;  /* 0x0084440001007387 */ /* 0x000fe80000100800 */
[----:B------:R-:W-:Y:S04]  /*959d0*/  STL [R1+0x843c], R195 ;  /* 0x00843cc301007387 */ /* 0x000fe80000100800 */
[----:B------:R-:W-:Y:S04]  /*959e0*/  STL [R1+0x8440], R192 ;  /* 0x008440c001007387 */ /* 0x000fe80000100800 */
[----:B------:R-:W-:Y:S04]  /*959f0*/  STL [R1+0x8434], R193 ;  /* 0x008434c101007387 */ /* 0x000fe80000100800 */
[----:B------:R-:W-:Y:S04]  /*95a00*/  STL [R1+0x8438], R190 ;  /* 0x008438be01007387 */ /* 0x000fe80000100800 */
[----:B------:R1:W-:Y:S04]  /*95a10*/  STL [R1+0x842c], R191 ;  /* 0x00842cbf01007387 */ /* 0x0003e80000100800 */
[----:B-1----:R-:W2:Y:S04]  /*95a20*/  LDL.LU.64 R190, [R1+0x4b60] ;  /* 0x004b600001be7983 */ /* 0x002ea80000300a00 */
[----:B------:R-:W-:Y:S04]  /*95a30*/  STL [R1+0x8430], R188 ;  /* 0x008430bc01007387 */ /* 0x000fe80000100800 */
[----:B------:R-:W-:Y:S04]  /*95a40*/  STL [R1+0x8424], R189 ;  /* 0x008424bd01007387 */ /* 0x000fe80000100800 */
[----:B------:R-:W3:Y:S04]  /*95a50*/  LDL.LU.64 R192, [R1+0x4b68] ;  /* 0x004b680001c07983 */ /* 0x000ee80000300a00 */
[----:B------:R-:W-:Y:S04]  /*95a60*/  STL [R1+0x8428], R130 ;  /* 0x0084288201007387 */ /* 0x000fe80000100800 */
[----:B------:R-:W-:Y:S04]  /*95a70*/  STL [R1+0x841c], R131 ;  /* 0x00841c8301007387 */ /* 0x000fe80000100800 */
[----:B------:R-:W-:Y:S04]  /*95a80*/  STL [R1+0x8420], R128 ;  /* 0x0084208001007387 */ /* 0x000fe80000100800 */
[----:B------:R-:W4:Y:S04]  /*95a90*/  LDL.LU.64 R194, [R1+0x4b70] ;  /* 0x004b700001c27983 */ /* 0x000f280000300a00 */
        /* <DEDUP_REMOVED lines=9> */
[----:B------:R-:W4:Y:S04]  /*95b30*/  LDL.LU.64 R244, [R1+0x45e8] ;  /* 0x0045e80001f47983 */ /* 0x000f280000300a00 */
[----:B------:R-:W-:Y:S04]  /*95b40*/  STL [R1+0x8400], R64 ;  /* 0x0084004001007387 */ /* 0x000fe80000100800 */
[----:B------:R-:W4:Y:S04]  /*95b50*/  LDL.LU.64 R4, [R1+0x45f8] ;  /* 0x0045f80001047983 */ /* 0x000f280000300a00 */
[----:B------:R-:W-:Y:S04]  /*95b60*/  STL [R1+0x83f4], R65 ;  /* 0x0083f44101007387 */ /* 0x000fe80000100800 */
[----:B------:R-:W-:Y:S04]  /*95b70*/  STL [R1+0x83f8], R62 ;  /* 0x0083f83e01007387 */ /* 0x000fe80000100800 */
[----:B------:R1:W-:Y:S04]  /*95b80*/  STL [R1+0x83ec], R63 ;  /* 0x0083ec3f01007387 */ /* 0x0003e80000100800 */
[----:B-1----:R-:W4:Y:S04]  /*95b90*/  LDL.LU.64 R62, [R1+0xd38] ;  /* 0x000d3800013e7983 */ /* 0x002f280000300a00 */
[----:B------:R-:W4:Y:S04]  /*95ba0*/  LDL.LU.64 R64, [R1+0xd40] ;  /* 0x000d400001407983 */ /* 0x000f280000300a00 */
[----:B------:R-:W-:Y:S04]  /*95bb0*/  STL [R1+0x83f0], R60 ;  /* 0x0083f03c01007387 */ /* 0x000fe80000100800 */
[----:B------:R-:W4:Y:S04]  /*95bc0*/  LDL.LU.64 R66, [R1+0xd48] ;  /* 0x000d480001427983 */ /* 0x000f280000300a00 */
[----:B------:R1:W-:Y:S04]  /*95bd0*/  STL [R1+0x8384], R61 ;  /* 0x0083843d01007387 */ /* 0x0003e80000100800 */
[----:B-1----:R-:W4:Y:S04]  /*95be0*/  LDL.LU.64 R60, [R1+0x4608] ;  /* 0x00460800013c7983 */ /* 0x002f280000300a00 */
[----:B------:R-:W4:Y:S04]  /*95bf0*/  LDL.LU.64 R124, [R1+0xd50] ;  /* 0x000d5000017c7983 */ /* 0x000f280000300a00 */
[----:B--2---:R-:W-:Y:S04]  /*95c00*/  STL [R1+0x838c], R190 ;  /* 0x00838cbe01007387 */ /* 0x004fe80000100800 */
[----:B------:R-:W2:Y:S01]  /*95c10*/  LDL.LU.64 R126, [R1+0x2c8] ;  /* 0x0002c800017e7983 */ /* 0x000ea20000300a00 */
[----:B------:R-:W-:-:S03]  /*95c20*/  MOV R0, R191 ;  /* 0x000000bf00007202 */ /* 0x000fc60000000f00 */
[----:B------:R-:W2:Y:S04]  /*95c30*/  LDL.LU.64 R128, [R1+0x2c0] ;  /* 0x0002c00001807983 */ /* 0x000ea80000300a00 */
[----:B------:R1:W-:Y:S04]  /*95c40*/  STL [R1+0x8388], R0 ;  /* 0x0083880001007387 */ /* 0x0003e80000100800 */
[----:B---3--:R-:W-:Y:S04]  /*95c50*/  STL [R1+0x8394], R192 ;  /* 0x008394c001007387 */ /* 0x008fe80000100800 */
[----:B------:R-:W3:Y:S01]  /*95c60*/  LDL.LU.64 R130, [R1+0x2b8] ;  /* 0x0002b80001827983 */ /* 0x000ee20000300a00 */
[----:B-1----:R-:W-:-:S03]  /*95c70*/  IMAD.MOV.U32 R0, RZ, RZ, R193 ;  /* 0x000000ffff007224 */ /* 0x002fc600078e00c1 */
[----:B------:R-:W3:Y:S04]  /*95c80*/  LDL.LU.64 R188, [R1+0x2b0] ;  /* 0x0002b00001bc7983 */ /* 0x000ee80000300a00 */
[----:B------:R1:W-:Y:S04]  /*95c90*/  STL [R1+0x8390], R0 ;  /* 0x0083900001007387 */ /* 0x0003e80000100800 */
[----:B----4-:R4:W-:Y:S04]  /*95ca0*/  STL [R1+0x839c], R194 ;  /* 0x00839cc201007387 */ /* 0x0109e80000100800 */
[----:B------:R-:W3:Y:S01]  /*95cb0*/  LDL.LU.64 R190, [R1+0x220] ;  /* 0x0002200001be7983 */ /* 0x000ee20000300a00 */
[----:B-1----:R-:W-:-:S03]  /*95cc0*/  IMAD.MOV.U32 R0, RZ, RZ, R195 ;  /* 0x000000ffff007224 */ /* 0x002fc600078e00c3 */
[----:B------:R-:W3:Y:S04]  /*95cd0*/  LDL.LU.64 R192, [R1+0x218] ;  /* 0x0002180001c07983 */ /* 0x000ee80000300a00 */
[----:B------:R1:W-:Y:S04]  /*95ce0*/  STL [R1+0x8398], R0 ;  /* 0x0083980001007387 */ /* 0x0003e80000100800 */
[----:B------:R4:W-:Y:S04]  /*95cf0*/  STL [R1+0x83a4], R242 ;  /* 0x0083a4f201007387 */ /* 0x0009e80000100800 */
[----:B----4-:R-:W4:Y:S01]  /*95d00*/  LDL.LU.64 R194, [R1+0x210] ;  /* 0x0002100001c27983 */ /* 0x010f220000300a00 */
[----:B-1----:R-:W-:-:S03]  /*95d10*/  IMAD.MOV.U32 R0, RZ, RZ, R243 ;  /* 0x000000ffff007224 */ /* 0x002fc600078e00f3 */
[----:B------:R-:W4:Y:S04]  /*95d20*/  LDL.LU.64 R242, [R1+0x28] ;  /* 0x0000280001f27983 */ /* 0x000f280000300a00 */
[----:B------:R1:W-:Y:S04]  /*95d30*/  STL [R1+0x83a0], R0 ;  /* 0x0083a00001007387 */ /* 0x0003e80000100800 */
[----:B------:R1:W-:Y:S02]  /*95d40*/  STL [R1+0x83ac], R248 ;  /* 0x0083acf801007387 */ /* 0x0003e40000100800 */
[----:B-1----:R-:W-:-:S02]  /*95d50*/  MOV R0, R249 ;  /* 0x000000f900007202 */ /* 0x002fc40000000f00 */
[----:B------:R-:W4:Y:S04]  /*95d60*/  LDL.LU.64 R248, [R1+0xab58] ;  /* 0x00ab580001f87983 */ /* 0x000f280000300a00 */
[----:B------:R-:W-:Y:S04]  /*95d70*/  STL [R1+0x83b4], R244 ;  /* 0x0083b4f401007387 */ /* 0x000fe80000100800 */
[----:B------:R1:W-:Y:S02]  /*95d80*/  STL [R1+0x83a8], R0 ;  /* 0x0083a80001007387 */ /* 0x0003e40000100800 */
[----:B-1----:R-:W-:-:S02]  /*95d90*/  IMAD.MOV.U32 R0, RZ, RZ, R245 ;  /* 0x000000ffff007224 */ /* 0x002fc400078e00f5 */
[----:B------:R-:W4:Y:S04]  /*95da0*/  LDL.LU R245, [R1+0xab50] ;  /* 0x00ab500001f57983 */ /* 0x000f280000300800 */
[----:B------:R1:W-:Y:S04]  /*95db0*/  STL [R1+0x83bc], R4 ;  /* 0x0083bc0401007387 */ /* 0x0003e80000100800 */
[----:B------:R1:W-:Y:S04]  /*95dc0*/  STL [R1+0x83b0], R0 ;  /* 0x0083b00001007387 */ /* 0x0003e80000100800 */
[----:B-1----:R-:W4:Y:S01]  /*95dd0*/  LDL.LU R4, [R1+0xab4c] ;  /* 0x00ab4c0001047983 */ /* 0x002f220000300800 */
[----:B------:R-:W-:-:S03]  /*95de0*/  IMAD.MOV.U32 R0, RZ, RZ, R5 ;  /* 0x000000ffff007224 */ /* 0x000fc600078e0005 */
[----:B------:R-:W-:Y:S04]  /*95df0*/  STL [R1+0x83c4], R60 ;  /* 0x0083c43c01007387 */ /* 0x000fe80000100800 */
[----:B------:R1:W-:Y:S04]  /*95e00*/  STL [R1+0x83b8], R0 ;  /* 0x0083b80001007387 */ /* 0x0003e80000100800 */
[----:B------:R-:W-:Y:S01]  /*95e10*/  STL [R1+0x83cc], R62 ;  /* 0x0083cc3e01007387 */ /* 0x000fe20000100800 */
[----:B-1----:R-:W-:-:S05]  /*95e20*/  IMAD.MOV.U32 R0, RZ, RZ, R61 ;  /* 0x000000ffff007224 */ /* 0x002fca00078e003d */
        /* <DEDUP_REMOVED lines=9> */
[----:B------:R1:W-:Y:S02]  /*95ec0*/  STL [R1+0x83d8], R0 ;  /* 0x0083d80001007387 */ /* 0x0003e40000100800 */
[----:B-1----:R-:W-:Y:S02]  /*95ed0*/  IMAD.MOV.U32 R0, RZ, RZ, R125 ;  /* 0x000000ffff007224 */ /* 0x002fe400078e007d */
[----:B--2---:R-:W-:Y:S04]  /*95ee0*/  STL [R1+0x83e8], R126 ;  /* 0x0083e87e01007387 */ /* 0x004fe80000100800 */
[----:B------:R1:W-:Y:S04]  /*95ef0*/  STL [R1+0x83e0], R0 ;  /* 0x0083e00001007387 */ /* 0x0003e80000100800 */
[----:B------:R-:W-:Y:S01]  /*95f00*/  STL [R1+0x8380], R128 ;  /* 0x0083808001007387 */ /* 0x000fe20000100800 */
[----:B-1----:R-:W-:-:S05]  /*95f10*/  MOV R0, R127 ;  /* 0x0000007f00007202 */ /* 0x002fca0000000f00 */
[----:B------:R1:W-:Y:S04]  /*95f20*/  STL [R1+0x837c], R0 ;  /* 0x00837c0001007387 */ /* 0x0003e80000100800 */
[----:B---3--:R-:W-:Y:S01]  /*95f30*/  STL [R1+0x8378], R130 ;  /* 0x0083788201007387 */ /* 0x008fe20000100800 */
[----:B-1----:R-:W-:-:S05]  /*95f40*/  IMAD.MOV.U32 R0, RZ, RZ, R129 ;  /* 0x000000ffff007224 */ /* 0x002fca00078e0081 */
        /* <DEDUP_REMOVED lines=8> */
[----:B-1----:R-:W-:-:S05]  /*95fd0*/  MOV R0, R191 ;  /* 0x000000bf00007202 */ /* 0x002fca0000000f00 */
[----:B------:R1:W-:Y:S04]  /*95fe0*/  STL [R1+0x835c], R0 ;  /* 0x00835c0001007387 */ /* 0x0003e80000100800 */
[----:B----4-:R-:W-:Y:S01]  /*95ff0*/  STL [R1+0x8358], R194 ;  /* 0x008358c201007387 */ /* 0x010fe20000100800 */
        /* <DEDUP_REMOVED lines=13> */
[----:B------:R-:W2:Y:S04]  /*960d0*/  LDL.LU.64 R192, [R1+0x4c20] ;  /* 0x004c200001c07983 */ /* 0x000ea80000300a00 */
[----:B------:R-:W-:Y:S04]  /*960e0*/  STL [R1+0x8330], R180 ;  /* 0x008330b401007387 */ /* 0x000fe80000100800 */
        /* <DEDUP_REMOVED lines=10> */
[----:B-1----:R-:W4:Y:S04]  /*96190*/  LDL.LU.64 R182, [R1+0x4c38] ;  /* 0x004c380001b67983 */ /* 0x002f280000300a00 */
[----:B------:R-:W-:Y:S04]  /*961a0*/  STL [R1+0x8304], R117 ;  /* 0x0083047501007387 */ /* 0x000fe80000100800 */
[----:B------:R-:W4:Y:S04]  /*961b0*/  LDL.LU.64 R184, [R1+0x47f0] ;  /* 0x0047f00001b87983 */ /* 0x000f280000300a00 */
        /* <DEDUP_REMOVED lines=16> */
[----:B--2---:R-:W-:Y:S04]  /*962c0*/  STL [R1+0x828c], R192 ;  /* 0x00828cc001007387 */ /* 0x004fe80000100800 */
[----:B------:R-:W2:Y:S01]  /*962d0*/  LDL.LU.64 R130, [R1+0x2a0] ;  /* 0x0002a00001827983 */ /* 0x000ea20000300a00 */
[----:B------:R-:W-:-:S03]  /*962e0*/  MOV R0, R193 ;  /* 0x000000c100007202 */ /* 0x000fc60000000f00 */
[----:B------:R-:W2:Y:S04]  /*962f0*/  LDL.LU.64 R188, [R1+0x298] ;  /* 0x0002980001bc7983 */ /* 0x000ea80000300a00 */
[----:B------:R1:W-:Y:S04]  /*96300*/  STL [R1+0x8288], R0 ;  /* 0x0082880001007387 */ /* 0x0003e80000100800 */
[----:B---3--:R3:W-:Y:S04]  /*96310*/  STL [R1+0x8294], R194 ;  /* 0x008294c201007387 */ /* 0x0087e80000100800 */
[----:B------:R-:W2:Y:S01]  /*96320*/  LDL.LU.64 R190, [R1+0x290] ;  /* 0x0002900001be7983 */ /* 0x000ea20000300a00 */
[----:B-1----:R-:W-:-:S03]  /*96330*/  IMAD.MOV.U32 R0, RZ, RZ, R195 ;  /* 0x000000ffff007224 */ /* 0x002fc600078e00c3 */
[----:B------:R-:W2:Y:S04]  /*96340*/  LDL.LU.64 R192, [R1+0x20] ;  /* 0x0000200001c07983 */ /* 0x000ea80000300a00 */
[----:B------:R1:W-:Y:S04]  /*96350*/  STL [R1+0x8290], R0 ;  /* 0x0082900001007387 */ /* 0x0003e80000100800 */
[----:B----4-:R4:W-:Y:S04]  /*96360*/  STL [R1+0x829c], R242 ;  /* 0x00829cf201007387 */ /* 0x0109e80000100800 */
[----:B---3--:R-:W3:Y:S01]  /*96370*/  LDL.LU.64 R194, [R1+0x8] ;  /* 0x0000080001c27983 */ /* 0x008ee20000300a00 */
[----:B-1----:R-:W-:-:S03]  /*96380*/  IMAD.MOV.U32 R0, RZ, RZ, R243 ;  /* 0x000000ffff007224 */ /* 0x002fc600078e00f3 */
[----:B----4-:R-:W4:Y:S04]  /*96390*/  LDL.LU.64 R242, [R1] ;  /* 0x0000000001f27983 */ /* 0x010f280000300a00 */
[----:B------:R1:W-:Y:S04]  /*963a0*/  STL [R1+0x8298], R0 ;  /* 0x0082980001007387 */ /* 0x0003e80000100800 */
[----:B------:R-:W-:Y:S01]  /*963b0*/  STL [R1+0x82a4], R182 ;  /* 0x0082a4b601007387 */ /* 0x000fe20000100800 */
[----:B-1----:R-:W-:-:S03]  /*963c0*/  IMAD.MOV.U32 R0, RZ, RZ, R183 ;  /* 0x000000ffff007224 */ /* 0x002fc600078e00b7 */
        /* <DEDUP_REMOVED lines=25> */
[----:B------:R1:W-:Y:S02]  /*96560*/  STL [R1+0x82e0], R0 ;  /* 0x0082e00001007387 */ /* 0x0003e40000100800 */
[----:B-1----:R-:W-:Y:S02]  /*96570*/  MOV R0, R129 ;  /* 0x0000008100007202 */ /* 0x002fe40000000f00 */
[----:B--2---:R-:W-:Y:S04]  /*96580*/  STL [R1+0x8280], R130 ;  /* 0x0082808201007387 */ /* 0x004fe80000100800 */
        /* <DEDUP_REMOVED lines=10> */
[----:B---3--:R-:W-:Y:S01]  /*96630*/  STL [R1+0x8260], R194 ;  /* 0x008260c201007387 */ /* 0x008fe20000100800 */
        /* <DEDUP_REMOVED lines=8> */
[----:B------:R-:W-:Y:S04]  /*966c0*/  STL [R1+0x8244], R251 ;  /* 0x008244fb01007387 */ /* 0x000fe80000100800 */
        /* <DEDUP_REMOVED lines=9> */
[----:B------:R-:W1:Y:S04]  /*96760*/  LDL.LU.64 R182, [R1+0x4cd8] ;  /* 0x004cd80001b67983 */ /* 0x000e680000300a00 */
[----:B------:R-:W-:Y:S04]  /*96770*/  STL [R1+0x821c], R115 ;  /* 0x00821c7301007387 */ /* 0x000fe80000100800 */
[----:B------:R-:W2:Y:S04]  /*96780*/  LDL.LU.64 R184, [R1+0x4ce0] ;  /* 0x004ce00001b87983 */ /* 0x000ea80000300a00 */
[----:B------:R-:W-:Y:S04]  /*96790*/  STL [R1+0x8220], R112 ;  /* 0x0082207001007387 */ /* 0x000fe80000100800 */
[----:B------:R-:W3:Y:S04]  /*967a0*/  LDL.LU.64 R186, [R1+0x4ce8] ;  /* 0x004ce80001ba7983 */ /* 0x000ee80000300a00 */
        /* <DEDUP_REMOVED lines=25> */
[----:B------:R-:W4:Y:S01]  /*96940*/  LDL.LU.64 R242, [R1+0x270] ;  /* 0x0002700001f27983 */ /* 0x000f220000300a00 */
[----:B-1----:R-:W-:-:S03]  /*96950*/  IMAD.MOV.U32 R0, RZ, RZ, R183 ;  /* 0x000000ffff007224 */ /* 0x002fc600078e00b7 */
[----:B------:R-:W-:Y:S04]  /*96960*/  STL [R1+0x818c], R182 ;  /* 0x00818cb601007387 */ /* 0x000fe80000100800 */
[----:B--2---:R-:W-:Y:S04]  /*96970*/  STL [R1+0x8194], R184 ;  /* 0x008194b801007387 */ /* 0x004fe80000100800 */
        /* <DEDUP_REMOVED lines=443> */
[----:B------:R-:W2:Y:S04]  /*98530*/  LDL.LU.64 R192, [R1+0x51c8] ;  /* 0x0051c80001c07983 */ /* 0x000ea80000300a00 */
[----:B------:R-:W-:Y:S04]  /*98540*/  STL [R1+0x7d30], R132 ;  /* 0x007d308401007387 */ /* 0x000fe80000100800 */
[----:B------:R-:W-:Y:S04]  /*98550*/  STL [R1+0x7d24], R133 ;  /* 0x007d248501007387 */ /* 0x000fe80000100800 */
[----:B------:R-:W3:Y:S04]  /*98560*/  LDL.LU.64 R194, [R1+0x51d0] ;  /* 0x0051d00001c27983 */ /* 0x000ee80000300a00 */
[----:B------:R-:W-:Y:S04]  /*98570*/  STL [R1+0x7d28], R74 ;  /* 0x007d284a01007387 */ /* 0x000fe80000100800 */
[----:B------:R-:W-:Y:S04]  /*98580*/  STL [R1+0x7d1c], R75 ;  /* 0x007d1c4b01007387 */ /* 0x000fe80000100800 */
[----:B------:R-:W4:Y:S04]  /*98590*/  LDL.LU.64 R242, [R1+0x51d8] ;  /* 0x0051d80001f27983 */ /* 0x000f280000300a00 */
        /* <DEDUP_REMOVED lines=36> */
[----:B------:R-:W-:Y:S01]  /*987e0*/  STL [R1+0x7c84], R60 ;  /* 0x007c843c01007387 */ /* 0x000fe20000100800 */
[----:B-1----:R-:W-:-:S03]  /*987f0*/  IMAD.MOV.U32 R0, RZ, RZ, R61 ;  /* 0x000000ffff007224 */ /* 0x002fc600078e003d */
        /* <DEDUP_REMOVED lines=17> */
[----:B------:R-:W4:Y:S01]  /*98910*/  LDL.LU.64 R66, [R1+0x660] ;  /* 0x0006600001427983 */ /* 0x000f220000300a00 */
[----:B-1----:R-:W-:-:S03]  /*98920*/  MOV R0, R129 ;  /* 0x0000008100007202 */ /* 0x002fc60000000f00 */
        /* <DEDUP_REMOVED lines=21> */
[----:B------:R1:W-:Y:S04]  /*98a80*/  STL [R1+0x7cd8], R0 ;  /* 0x007cd80001007387 */ /* 0x0003e80000100800 */
[----:B------:R-:W4:Y:S01]  /*98a90*/  LDL.LU.64 R194, [R1+0x7f0] ;  /* 0x0007f00001c27983 */ /* 0x000f220000300a00 */
[----:B-1----:R-:W-:-:S03]  /*98aa0*/  IMAD.MOV.U32 R0, RZ, RZ, R243 ;  /* 0x000000ffff007224 */ /* 0x002fc600078e00f3 */
[----:B------:R-:W-:Y:S04]  /*98ab0*/  STL [R1+0x7ce8], R202 ;  /* 0x007ce8ca01007387 */ /* 0x000fe80000100800 */
[----:B------:R1:W-:Y:S04]  /*98ac0*/  STL [R1+0x7ce0], R0 ;  /* 0x007ce00001007387 */ /* 0x0003e80000100800 */
[----:B------:R-:W4:Y:S04]  /*98ad0*/  LDL.LU.64 R242, [R1+0x800] ;  /* 0x0008000001f27983 */ /* 0x000f280000300a00 */
[----:B------:R-:W-:Y:S04]  /*98ae0*/  STL [R1+0x7c5c], R203 ;  /* 0x007c5ccb01007387 */ /* 0x000fe80000100800 */
[----:B------:R-:W-:Y:S04]  /*98af0*/  STL [R1+0x7c60], R200 ;  /* 0x007c60c801007387 */ /* 0x000fe80000100800 */
[----:B------:R-:W-:Y:S04]  /*98b00*/  STL [R1+0x7c54], R201 ;  /* 0x007c54c901007387 */ /* 0x000fe80000100800 */
[----:B------:R-:W-:Y:S04]  /*98b10*/  STL [R1+0x7c58], R198 ;  /* 0x007c58c601007387 */ /* 0x000fe80000100800 */
[----:B------:R-:W-:Y:S04]  /*98b20*/  STL [R1+0x7c4c], R199 ;  /* 0x007c4cc701007387 */ /* 0x000fe80000100800 */
[----:B------:R-:W4:Y:S04]  /*98b30*/  LDL.LU.64 R126, [R1+0x870] ;  /* 0x00087000017e7983 */ /* 0x000f280000300a00 */
[----:B------:R-:W-:Y:S04]  /*98b40*/  STL [R1+0x7c50], R196 ;  /* 0x007c50c401007387 */ /* 0x000fe80000100800 */
[----:B------:R-:W-:Y:S04]  /*98b50*/  STL [R1+0x68a8], R197 ;  /* 0x0068a8c501007387 */ /* 0x000fe80000100800 */
[----:B------:R-:W4:Y:S04]  /*98b60*/  LDL.LU.64 R128, [R1+0x8a0] ;  /* 0x0008a00001807983 */ /* 0x000f280000300a00 */
[----:B------:R-:W-:Y:S01]  /*98b70*/  STL [R1+0x68b0], R66 ;  /* 0x0068b04201007387 */ /* 0x000fe20000100800 */
[----:B-1----:R-:W-:-:S03]  /*98b80*/  IMAD.MOV.U32 R0, RZ, RZ, R67 ;  /* 0x000000ffff007224 */ /* 0x002fc600078e0043 */
[----:B------:R-:W4:Y:S04]  /*98b90*/  LDL.LU.64 R64, [R1+0x8a8] ;  /* 0x0008a80001407983 */ /* 0x000f280000300a00 */
[----:B------:R1:W-:Y:S04]  /*98ba0*/  STL [R1+0x68ac], R0 ;  /* 0x0068ac0001007387 */ /* 0x0003e80000100800 */
[----:B------:R-:W-:Y:S01]  /*98bb0*/  STL [R1+0x68b8], R124 ;  /* 0x0068b87c01007387 */ /* 0x000fe20000100800 */
[----:B-1----:R-:W-:-:S03]  /*98bc0*/  MOV R0, R125 ;  /* 0x0000007d00007202 */ /* 0x002fc60000000f00 */
        /* <DEDUP_REMOVED lines=10> */
[----:B--2---:R-:W-:Y:S02]  /*98c70*/  IMAD.MOV.U32 R0, RZ, RZ, R191 ;  /* 0x000000ffff007224 */ /* 0x004fe400078e00bf */
[----:B------:R1:W-:Y:S04]  /*98c80*/  STL [R1+0x68d0], R190 ;  /* 0x0068d0be01007387 */ /* 0x0003e80000100800 */
[----:B-1----:R-:W2:Y:S04]  /*98c90*/  LDL.LU.64 R190, [R1+0x5290] ;  /* 0x0052900001be7983 */ /* 0x002ea80000300a00 */
        /* <DEDUP_REMOVED lines=13> */
[----:B------:R-:W-:Y:S04]  /*98d70*/  STL [R1+0x68f0], R248 ;  /* 0x0068f0f801007387 */ /* 0x000fe80000100800 */
[----:B------:R-:W-:Y:S04]  /*98d80*/  STL [R1+0x68ec], R249 ;  /* 0x0068ecf901007387 */ /* 0x000fe80000100800 */
[----:B------:R-:W4:Y:S01]  /*98d90*/  LDL.LU.64 R124, [R1+0x4f40] ;  /* 0x004f4000017c7983 */ /* 0x000f220000300a00 */
[----:B-1----:R-:W-:-:S03]  /*98da0*/  IMAD.MOV.U32 R0, RZ, RZ, R127 ;  /* 0x000000ffff007224 */ /* 0x002fc600078e007f */
[----:B------:R1:W-:Y:S04]  /*98db0*/  STL [R1+0x68f8], R126 ;  /* 0x0068f87e01007387 */ /* 0x0003e80000100800 */
[----:B-1----:R-:W4:Y:S04]  /*98dc0*/  LDL.LU.64 R126, [R1+0x4af0] ;  /* 0x004af000017e7983 */ /* 0x002f280000300a00 */
        /* <DEDUP_REMOVED lines=2177> */
[----:B--2---:R-:W-:Y:S02]  /*a15e0*/  MOV R0, R191 ;  /* 0x000000bf00007202 */ /* 0x004fe40000000f00 */
[----:B------:R1:W-:Y:S04]  /*a15f0*/  STL [R1+0x7a00], R190 ;  /* 0x007a00be01007387 */ /* 0x0003e80000100800 */
[----:B-1----:R-:W2:Y:S04]  /*a1600*/  LDL.LU.64 R190, [R1+0x3778] ;  /* 0x0037780001be7983 */ /* 0x002ea80000300a00 */
        /* <DEDUP_REMOVED lines=25> */
[----:B------:R1:W-:Y:S04]  /*a17a0*/  STL [R1+0x7a38], R64 ;  /* 0x007a384001007387 */ /* 0x0003e80000100800 */
[----:B------:R-:W4:Y:S01]  /*a17b0*/  LDL.LU.64 R62, [R1+0x6270] ;  /* 0x00627000013e7983 */ /* 0x000f220000300a00 */
[----:B-1----:R-:W-:-:S05]  /*a17c0*/  IMAD.MOV.U32 R0, RZ, RZ, R65 ;  /* 0x000000ffff007224 */ /* 0x002fca00078e0041 */
[----:B------:R1:W-:Y:S04]  /*a17d0*/  STL [R1+0x7a34], R0 ;  /* 0x007a340001007387 */ /* 0x0003e80000100800 */
[----:B------:R-:W-:Y:S04]  /*a17e0*/  STL [R1+0x7a40], R66 ;  /* 0x007a404201007387 */ /* 0x000fe80000100800 */
[----:B------:R-:W4:Y:S01]  /*a17f0*/  LDL.LU.64 R64, [R1+0x6278] ;  /* 0x0062780001407983 */ /* 0x000f220000300a00 */
[----:B-1----:R-:W-:-:S05]  /*a1800*/  MOV R0, R67 ;  /* 0x0000004300007202 */ /* 0x002fca0000000f00 */
        /* <DEDUP_REMOVED lines=25> */
[----:B------:R1:W-:Y:S02]  /*a19a0*/  STL [R1+0x7a78], R124 ;  /* 0x007a787c01007387 */ /* 0x0003e40000100800 */
[----:B-1----:R-:W-:Y:S02]  /*a19b0*/  IMAD.MOV.U32 R0, RZ, RZ, R125 ;  /* 0x000000ffff007224 */ /* 0x002fe400078e007d */
[----:B------:R-:W4:Y:S04]  /*a19c0*/  LDL.LU.64 R242, [R1+0x5630] ;  /* 0x0056300001f27983 */ /* 0x000f280000300a00 */
[----:B------:R-:W-:Y:S04]  /*a19d0*/  STL [R1+0x7a80], R126 ;  /* 0x007a807e01007387 */ /* 0x000fe80000100800 */
        /* <DEDUP_REMOVED lines=54> */
[----:B------:R-:W4:Y:S04]  /*a1d40*/  LDL.LU.64 R128, [R1+0x3870] ;  /* 0x0038700001807983 */ /* 0x000f280000300a00 */
        /* <DEDUP_REMOVED lines=15> */
[----:B------:R-:W4:Y:S04]  /*a1e40*/  LDL.LU.64 R64, [R1+0x37d0] ;  /* 0x0037d00001407983 */ /* 0x000f280000300a00 */
[----:B---3--:R-:W-:Y:S04]  /*a1e50*/  STL [R1+0x7b10], R192 ;  /* 0x007b10c001007387 */ /* 0x008fe80000100800 */
[----:B------:R1:W-:Y:S04]  /*a1e60*/  STL [R1+0x7b04], R0 ;  /* 0x007b040001007387 */ /* 0x0003e80000100800 */
[----:B--2---:R-:W2:Y:S01]  /*a1e70*/  LDL.LU.64 R190, [R1+0x6288] ;  /* 0x0062880001be7983 */ /* 0x004ea20000300a00 */
[----:B-1----:R-:W-:-:S03]  /*a1e80*/  IMAD.MOV.U32 R0, RZ, RZ, R193 ;  /* 0x000000ffff007224 */ /* 0x002fc600078e00c1 */
[----:B----4-:R-:W-:Y:S04]  /*a1e90*/  STL [R1+0x7b18], R194 ;  /* 0x007b18c201007387 */ /* 0x010fe80000100800 */
[----:B------:R1:W-:Y:S04]  /*a1ea0*/  STL [R1+0x7b0c], R0 ;  /* 0x007b0c0001007387 */ /* 0x0003e80000100800 */
[----:B------:R-:W3:Y:S01]  /*a1eb0*/  LDL.LU.64 R192, [R1+0x6290] ;  /* 0x0062900001c07983 */ /* 0x000ee20000300a00 */
[----:B-1----:R-:W-:-:S03]  /*a1ec0*/  IMAD.MOV.U32 R0, RZ, RZ, R195 ;  /* 0x000000ffff007224 */ /* 0x002fc600078e00c3 */
        /* <DEDUP_REMOVED lines=42> */
[----:B----4-:R-:W-:Y:S04]  /*a2170*/  STL [R1+0x7b78], R194 ;  /* 0x007b78c201007387 */ /* 0x010fe80000100800 */
[----:B------:R1:W-:Y:S04]  /*a2180*/  STL [R1+0x7b6c], R0 ;  /* 0x007b6c0001007387 */ /* 0x0003e80000100800 */
[----:B---3--:R-:W3:Y:S01]  /*a2190*/  LDL.LU.64 R192, [R1+0x5918] ;  /* 0x0059180001c07983 */ /* 0x008ee20000300a00 */
        /* <DEDUP_REMOVED lines=11> */
[----:B------:R-:W4:Y:S04]  /*a2250*/  LDL.LU.64 R242, [R1+0x3938] ;  /* 0x0039380001f27983 */ /* 0x000f280000300a00 */
[----:B------:R-:W4:Y:S01]  /*a2260*/  LDL.LU.64 R186, [R1+0x3d48] ;  /* 0x003d480001ba7983 */ /* 0x000f220000300a00 */
[----:B-1----:R-:W-:-:S05]  /*a2270*/  IMAD.MOV.U32 R0, RZ, RZ, R125 ;  /* 0x000000ffff007224 */ /* 0x002fca00078e007d */
[----:B------:R1:W-:Y:S04]  /*a2280*/  STL [R1+0x7b8c], R0 ;  /* 0x007b8c0001007387 */ /* 0x0003e80000100800 */
[----:B------:R-:W-:Y:S04]  /*a2290*/  STL [R1+0x7b98], R126 ;  /* 0x007b987e01007387 */ /* 0x000fe80000100800 */
[----:B------:R-:W4:Y:S01]  /*a22a0*/  LDL.LU.64 R60, [R1+0x3918] ;  /* 0x00391800013c7983 */ /* 0x000f220000300a00 */
[----:B-1----:R-:W-:-:S05]  /*a22b0*/  IMAD.MOV.U32 R0, RZ, RZ, R127 ;  /* 0x000000ffff007224 */ /* 0x002fca00078e007f */
[----:B------:R1:W-:Y:S04]  /*a22c0*/  STL [R1+0x7b94], R0 ;  /* 0x007b940001007387 */ /* 0x0003e80000100800 */
[----:B------:R-:W-:Y:S04]  /*a22d0*/  STL [R1+0x7ba0], R128 ;  /* 0x007ba08001007387 */ /* 0x000fe80000100800 */
[----:B------:R-:W4:Y:S01]  /*a22e0*/  LDL.LU.64 R62, [R1+0x3920] ;  /* 0x00392000013e7983 */ /* 0x000f220000300a00 */
[----:B-1----:R-:W-:-:S03]  /*a22f0*/  MOV R0, R129 ;  /* 0x0000008100007202 */ /* 0x002fc60000000f00 */
[----:B------:R-:W4:Y:S04]  /*a2300*/  LDL.LU.64 R64, [R1+0x3928] ;  /* 0x0039280001407983 */ /* 0x000f280000300a00 */
[----:B------:R1:W-:Y:S04]  /*a2310*/  STL [R1+0x7b9c], R0 ;  /* 0x007b9c0001007387 */ /* 0x0003e80000100800 */
[----:B------:R-:W-:Y:S04]  /*a2320*/  STL [R1+0x7ba8], R130 ;  /* 0x007ba88201007387 */ /* 0x000fe80000100800 */
[----:B------:R-:W4:Y:S01]  /*a2330*/  LDL.LU.64 R66, [R1+0x3930] ;  /* 0x0039300001427983 */ /* 0x000f220000300a00 */
[----:B-1----:R-:W-:-:S03]  /*a2340*/  IMAD.MOV.U32 R0, RZ, RZ, R131 ;  /* 0x000000ffff007224 */ /* 0x002fc600078e0083 */
[----:B------:R-:W4:Y:S04]  /*a2350*/  LDL.LU.64 R124, [R1+0x38b8] ;  /* 0x0038b800017c7983 */ /* 0x000f280000300a00 */
[----:B------:R1:W-:Y:S04]  /*a2360*/  STL [R1+0x7ba4], R0 ;  /* 0x007ba40001007387 */ /* 0x0003e80000100800 */
[----:B------:R-:W-:Y:S04]  /*a2370*/  STL [R1+0x7bb0], R188 ;  /* 0x007bb0bc01007387 */ /* 0x000fe80000100800 */
[----:B------:R-:W4:Y:S01]  /*a2380*/  LDL.LU.64 R126, [R1+0x38c0] ;  /* 0x0038c000017e7983 */ /* 0x000f220000300a00 */
[----:B-1----:R-:W-:-:S03]  /*a2390*/  IMAD.MOV.U32 R0, RZ, RZ, R189 ;  /* 0x000000ffff007224 */ /* 0x002fc600078e00bd */
[----:B------:R-:W4:Y:S04]  /*a23a0*/  LDL.LU.64 R128, [R1+0x38c8] ;  /* 0x0038c80001807983 */ /* 0x000f280000300a00 */
[----:B------:R2:W-:Y:S02]  /*a23b0*/  STL [R1+0x7bac], R0 ;  /* 0x007bac0001007387 */ /* 0x0005e40000100800 */
[----:B--2---:R-:W-:Y:S02]  /*a23c0*/  IMAD.MOV.U32 R0, RZ, RZ, R191 ;  /* 0x000000ffff007224 */ /* 0x004fe400078e00bf */
[----:B------:R-:W-:Y:S04]  /*a23d0*/  STL [R1+0x7bb8], R190 ;  /* 0x007bb8be01007387 */ /* 0x000fe80000100800 */
[----:B------:R-:W2:Y:S04]  /*a23e0*/  LDL.LU.64 R130, [R1+0x38d0] ;  /* 0x0038d00001827983 */ /* 0x000ea80000300a00 */
[----:B------:R-:W2:Y:S04]  /*a23f0*/  LDL.LU.64 R188, [R1+0x3878] ;  /* 0x0038780001bc7983 */ /* 0x000ea80000300a00 */
[----:B------:R3:W-:Y:S02]  /*a2400*/  STL [R1+0x7bb4], R0 ;  /* 0x007bb40001007387 */ /* 0x0007e40000100800 */
[----:B---3--:R-:W-:-:S02]  /*a2410*/  MOV R0, R193 ;  /* 0x000000c100007202 */ /* 0x008fc40000000f00 */
[----:B------:R1:W-:Y:S04]  /*a2420*/  STL [R1+0x7bc0], R192 ;  /* 0x007bc0c001007387 */ /* 0x0003e80000100800 */
[----:B------:R-:W3:Y:S04]  /*a2430*/  LDL.LU.64 R190, [R1+0x3880] ;  /* 0x0038800001be7983 */ /* 0x000ee80000300a00 */
[----:B----4-:R-:W-:Y:S04]  /*a2440*/  STL [R1+0x7bc8], R194 ;  /* 0x007bc8c201007387 */ /* 0x010fe80000100800 */
[----:B------:R4:W-:Y:S04]  /*a2450*/  STL [R1+0x7bbc], R0 ;  /* 0x007bbc0001007387 */ /* 0x0009e80000100800 */
[----:B-1----:R-:W3:Y:S01]  /*a2460*/  LDL.LU.64 R192, [R1+0x3888] ;  /* 0x0038880001c07983 */ /* 0x002ee20000300a00 */
[----:B----4-:R-:W-:-:S03]  /*a2470*/  IMAD.MOV.U32 R0, RZ, RZ, R195 ;  /* 0x000000ffff007224 */ /* 0x010fc600078e00c3 */
[----:B------:R-:W-:Y:S04]  /*a2480*/  STL [R1+0x7bd0], R184 ;  /* 0x007bd0b801007387 */ /* 0x000fe80000100800 */
[----:B------:R1:W-:Y:S04]  /*a2490*/  STL [R1+0x7bc4], R0 ;  /* 0x007bc40001007387 */ /* 0x0003e80000100800 */
[----:B------:R-:W4:Y:S01]  /*a24a0*/  LDL.LU.64 R194, [R1+0x3890] ;  /* 0x0038900001c27983 */ /* 0x000f220000300a00 */
[----:B-1----:R-:W-:-:S03]  /*a24b0*/  IMAD.MOV.U32 R0, RZ, RZ, R185 ;  /* 0x000000ffff007224 */ /* 0x002fc600078e00b9 */
[----:B------:R-:W-:Y:S04]  /*a24c0*/  STL [R1+0x7bd8], R242 ;  /* 0x007bd8f201007387 */ /* 0x000fe80000100800 */
        /* <DEDUP_REMOVED lines=19> */
[----:B------:R1:W-:Y:S02]  /*a2600*/  STL [R1+0x7bfc], R0 ;  /* 0x007bfc0001007387 */ /* 0x0003e40000100800 */
[----:B-1----:R-:W-:Y:S02]  /*a2610*/  IMAD.MOV.U32 R0, RZ, RZ, R125 ;  /* 0x000000ffff007224 */ /* 0x002fe400078e007d */
[----:B------:R-:W-:Y:S04]  /*a2620*/  STL [R1+0x7c10], R126 ;  /* 0x007c107e01007387 */ /* 0x000fe80000100800 */
        /* <DEDUP_REMOVED lines=12> */
[----:B------:R1:W-:Y:S02]  /*a26f0*/  STL [R1+0x7c24], R0 ;  /* 0x007c240001007387 */ /* 0x0003e40000100800 */
[----:B-1----:R-:W-:Y:S02]  /*a2700*/  IMAD.MOV.U32 R0, RZ, RZ, R191 ;  /* 0x000000ffff007224 */ /* 0x002fe400078e00bf */
[----:B------:R-:W-:Y:S04]  /*a2710*/  STL [R1+0x7c38], R192 ;  /* 0x007c38c001007387 */ /* 0x000fe80000100800 */
[----:B------:R1:W-:Y:S02]  /*a2720*/  STL [R1+0x7c2c], R0 ;  /* 0x007c2c0001007387 */ /* 0x0003e40000100800 */
[----:B-1----:R-:W-:-:S05]  /*a2730*/  IMAD.MOV.U32 R0, RZ, RZ, R193 ;  /* 0x000000ffff007224 */ /* 0x002fca00078e00c1 */
[----:B------:R1:W-:Y:S04]  /*a2740*/  STL [R1+0x7c34], R0 ;  /* 0x007c340001007387 */ /* 0x0003e80000100800 */
[----:B----4-:R-:W-:Y:S01]  /*a2750*/  STL [R1+0x7c40], R194 ;  /* 0x007c40c201007387 */ /* 0x010fe20000100800 */
[----:B-1----:R-:W-:-:S05]  /*a2760*/  MOV R0, R195 ;  /* 0x000000c300007202 */ /* 0x002fca0000000f00 */
[----:B------:R-:W-:Y:S01]  /*a2770*/  STL [R1+0x7c3c], R0 ;  /* 0x007c3c0001007387 */ /* 0x000fe20000100800 */
[----:B------:R-:W-:-:S03]  /*a2780*/  IMAD.MOV.U32 R5, RZ, RZ, R243 ;  /* 0x000000ffff057224 */ /* 0x000fc600078e00f3 */
[----:B------:R-:W-:Y:S04]  /*a2790*/  STL [R1+0x7c48], R242 ;  /* 0x007c48f201007387 */ /* 0x000fe80000100800 */
[----:B------:R-:W-:Y:S04]  /*a27a0*/  STL [R1+0x7c44], R5 ;  /* 0x007c440501007387 */ /* 0x000fe80000100800 */
[----:B------:R-:W2:Y:S04]  /*a27b0*/  LDL.LU.64 R6, [R1+0xa950] ;  /* 0x00a9500001067983 */ /* 0x000ea80000300a00 */
[----:B------:R-:W3:Y:S04]  /*a27c0*/  LDL.LU.64 R8, [R1+0xa948] ;  /* 0x00a9480001087983 */ /* 0x000ee80000300a00 */
[----:B--2---:R1:W-:Y:S04]  /*a27d0*/  STL.64 [R1+0x5748], R6 ;  /* 0x0057480601007387 */ /* 0x0043e80000100a00 */
[----:B-1----:R-:W2:Y:S04]  /*a27e0*/  LDL.LU.64 R6, [R1+0xa940] ;  /* 0x00a9400001067983 */ /* 0x002ea80000300a00 */
[----:B---3--:R1:W-:Y:S04]  /*a27f0*/  STL.64 [R1+0x5740], R8 ;  /* 0x0057400801007387 */ /* 0x0083e80000100a00 */
[----:B-1----:R-:W3:Y:S04]  /*a2800*/  LDL.LU.64 R8, [R1+0xa938] ;  /* 0x00a9380001087983 */ /* 0x002ee80000300a00 */
        /* <DEDUP_REMOVED lines=2287> */
[----:B--2---:R1:W-:Y:S04]  /*ab700*/  STL.64 [R1+0x5850], R6 ;  /* 0x0058500601007387 */ /* 0x0043e80000100a00 */
        /* <DEDUP_REMOVED lines=1569> */
[----:B------:R-:W2:Y:S03]  /*b1920*/  S2R R244, SR_TID.X ;  /* 0x0000000000f47919 */ /* 0x000ea60000002100 */
        /* <DEDUP_REMOVED lines=28> */
[----:B--2---:R-:W-:-:S02]  /*b1af0*/  LOP3.LUT R3, R244, 0x7, RZ, 0xc0, !PT ;  /* 0x00000007f4037812 */ /* 0x004fc400078ec0ff */
[C---:B------:R-:W-:Y:S02]  /*b1b00*/  LOP3.LUT R2, R244.reuse, 0x3, RZ, 0xc0, !PT ;  /* 0x00000003f4027812 */ /* 0x040fe400078ec0ff */
[C---:B------:R-:W-:Y:S01]  /*b1b10*/  LOP3.LUT R252, R244.reuse, 0x1c, RZ, 0xc0, !PT ;  /* 0x0000001cf4fc7812 */ /* 0x040fe200078ec0ff */
[----:B------:R-:W-:Y:S02]  /*b1b20*/  IMAD.SHL.U32 R0, R244, 0x2, RZ ;  /* 0x00000002f4007824 */ /* 0x000fe400078e00ff */
[----:B------:R-:W-:Y:S02]  /*b1b30*/  IMAD R3, R3, 0x210, RZ ;  /* 0x0000021003037824 */ /* 0x000fe400078e02ff */
[----:B------:R-:W-:Y:S01]  /*b1b40*/  IMAD R252, R2, 0x220, R252 ;  /* 0x0000022002fc7824 */ /* 0x000fe200078e02fc */
[----:B------:R-:W-:Y:S02]  /*b1b50*/  SHF.R.S32.HI R2, RZ, 0x1f, R4 ;  /* 0x0000001fff027819 */ /* 0x000fe40000011404 */
[----:B------:R-:W-:-:S02]  /*b1b60*/  LOP3.LUT R3, R3, 0x30, R0, 0x78, !PT ;  /* 0x0000003003037812 */ /* 0x000fc400078e7800 */
[----:B------:R-:W-:Y:S01]  /*b1b70*/  SHF.R.S32.HI R0, RZ, 0x1f, R245 ;  /* 0x0000001fff007819 */ /* 0x000fe200000114f5 */
[----:B------:R-:W-:Y:S01]  /*b1b80*/  USHF.R.S32.HI UR9, URZ, 0x1f, UR8 ;  /* 0x0000001fff097899 */ /* 0x000fe20008011408 */
[----:B------:R-:W-:Y:S02]  /*b1b90*/  SHF.L.U64.HI R2, R4, 0x2, R2 ;  /* 0x0000000204027819 */ /* 0x000fe40000010202 */
[----:B------:R-:W-:Y:S01]  /*b1ba0*/  SHF.L.U64.HI R0, R245, 0x2, R0 ;  /* 0x00000002f5007819 */ /* 0x000fe20000010200 */
[----:B------:R-:W-:Y:S01]  /*b1bb0*/  UMOV UR5, URZ ;  /* 0x000000ff00057c82 */ /* 0x000fe20008000000 */
[----:B------:R-:W-:Y:S01]  /*b1bc0*/  UMOV UR7, 0x1 ;  /* 0x0000000100077882 */ /* 0x000fe20000000000 */
[----:B------:R-:W-:Y:S01]  /*b1bd0*/  ULEA.HI UR8, UR9, UR8, URZ, 0x7 ;  /* 0x0000000809087291 */ /* 0x000fe2000f8f38ff */
[----:B------:R1:W-:Y:S03]  /*b1be0*/  STL [R1+0x13b4], RZ ;  /* 0x0013b4ff01007387 */ /* 0x0003e60000100800 */
[----:B------:R-:W-:Y:S01]  /*b1bf0*/  USHF.R.S32.HI UR8, URZ, 0x7, UR8 ;  /* 0x00000007ff087899 */ /* 0x000fe20008011408 */
[----:B------:R-:W-:Y:S01]  /*b1c00*/  UMOV UR9, 0xffffffff ;  /* 0xffffffff00097882 */ /* 0x000fe20000000000 */
        /* <DEDUP_REMOVED lines=449> */
[----:B------:R1:W-:Y:S02]  /*b3820*/  STL [R1+0x33ec], RZ ;  /* 0x0033ecff01007387 */ /* 0x0003e40000100800 */
.L_x_1:
[----:B------:R-:W2:Y:S01]  /*b3830*/  LDL.LU.64 R4, [R1+0xbe0] ;  /* 0x000be00001047983 */ /* 0x000ea20000300a00 */
[----:B------:R-:W-:-:S04]  /*b3840*/  DEPBAR.LE SB0, 0x2 ;  /* 0x000080800000791a */ /* 0x000fc80000000000 */
[----:B-1----:R-:W2:Y:S04]  /*b3850*/  LDL.LU.64 R6, [R1+0xbe8] ;  /* 0x000be80001067983 */ /* 0x002ea80000300a00 */
[----:B------:R-:W3:Y:S04]  /*b3860*/  LDL.LU.64 R20, [R1+0xbd0] ;  /* 0x000bd00001147983 */ /* 0x000ee80000300a00 */
[----:B------:R-:W3:Y:S04]  /*b3870*/  LDL.LU.64 R22, [R1+0xbd8] ;  /* 0x000bd80001167983 */ /* 0x000ee80000300a00 */
[----:B------:R-:W4:Y:S04]  /*b3880*/  LDL.LU.64 R16, [R1+0xbc0] ;  /* 0x000bc00001107983 */ /* 0x000f280000300a00 */
[----:B------:R-:W4:Y:S04]  /*b3890*/  LDL.LU.64 R18, [R1+0xbc8] ;  /* 0x000bc80001127983 */ /* 0x000f280000300a00 */
[----:B------:R-:W4:Y:S04]  /*b38a0*/  LDL.LU.64 R8, [R1+0xbb0] ;  /* 0x000bb00001087983 */ /* 0x000f280000300a00 */
[----:B------:R-:W4:Y:S01]  /*b38b0*/  LDL.LU.64 R10, [R1+0xbb8] ;  /* 0x000bb800010a7983 */ /* 0x000f220000300a00 */
[----:B------:R-:W-:-:S03]  /*b38c0*/  UIADD3 UR9, UPT, UPT, UR9, 0x1, URZ ;  /* 0x0000000109097890 */ /* 0x000fc6000fffe0ff */
[----:B------:R-:W4:Y:S01]  /*b38d0*/  LDL.LU.64 R12, [R1+0xba0] ;  /* 0x000ba000010c7983 */ /* 0x000f220000300a00 */
[----:B------:R-:W-:-:S03]  /*b38e0*/  UISETP.GT.AND UP0, UPT, UR9, 0x1, UPT ;  /* 0x000000010900788c */ /* 0x000fc6000bf04270 */
[----:B------:R-:W4:Y:S01]  /*b38f0*/  LDL.LU.64 R14, [R1+0xba8] ;  /* 0x000ba800010e7983 */ /* 0x000f220000300a00 */
[----:B------:R-:W-:-:S03]  /*b3900*/  USEL UR9, UR9, URZ, !UP0 ;  /* 0x000000ff09097287 */ /* 0x000fc6000c000000 */
[----:B-----5:R1:W-:Y:S01]  /*b3910*/  STL [R1+0xabd4], R2 ;  /* 0x00abd40201007387 */ /* 0x0203e20000100800 */
[----:B------:R-:W-:Y:S02]  /*b3920*/  ULEA UR10, UR9, UR4, 0x10 ;  /* 0x00000004090a7291 */ /* 0x000fe4000f8e80ff */
[----:B------:R-:W-:Y:S01]  /*b3930*/  ULEA UR11, UR9, UR4, 0x12 ;  /* 0x00000004090b7291 */ /* 0x000fe2000f8e90ff */
[----:B------:R-:W-:Y:S01]  /*b3940*/  BAR.SYNC.DEFER_BLOCKING 0x0 ;  /* 0x0000000000007b1d */ /* 0x000fe20000010000 */
[----:B-1----:R-:W-:-:S05]  /*b3950*/  LOP3.LUT R2, R252, 0x20, RZ, 0x3c, !PT ;  /* 0x00000020fc027812 */ /* 0x002fca00078e3cff */
[----:B------:R-:W-:Y:S04]  /*b3960*/  STL [R1+0xabd0], R0 ;  /* 0x00abd00001007387 */ /* 0x000fe80000100800 */
[----:B------:R-:W-:Y:S04]  /*b3970*/  LDS R240, [R252+UR10+0x80000] ;  /* 0x0800000afcf07984 */ /* 0x000fe80008000800 */
[----:B------:R-:W-:Y:S04]  /*b3980*/  LDS R242, [R252+UR10+0x80800] ;  /* 0x0808000afcf27984 */ /* 0x000fe80008000800 */
[----:B------:R-:W-:Y:S04]  /*b3990*/  LDS R241, [R2+UR10+0x80000] ;  /* 0x0800000a02f17984 */ /* 0x000fe80008000800 */
[----:B------:R-:W-:Y:S04]  /*b39a0*/  LDS R243, [R2+UR10+0x80800] ;  /* 0x0808000a02f37984 */ /* 0x000fe80008000800 */
[----:B------:R-:W1:Y:S04]  /*b39b0*/  LDSM.16.M88.4 R244, [R3+UR11] ;  /* 0x0000000b03f4783b */ /* 0x000e680008000200 */
[----:B------:R-:W1:Y:S04]  /*b39c0*/  LDSM.16.M88.4 R236, [R3+UR11+0x1000] ;  /* 0x0010000b03ec783b */ /* 0x000e680008000200 */
[----:B------:R-:W1:Y:S04]  /*b39d0*/  LDSM.16.M88.4 R228, [R3+UR11+0x3000] ;  /* 0x0030000b03e4783b */ /* 0x000e680008000200 */
[----:B------:R-:W1:Y:S04]  /*b39e0*/  LDSM.16.M88.4 R224, [R3+UR11+0x4000] ;  /* 0x0040000b03e0783b */ /* 0x000e680008000200 */
[----:B------:R-:W1:Y:S04]  /*b39f0*/  LDSM.16.M88.4 R220, [R3+UR11+0x5000] ;  /* 0x0050000b03dc783b */ /* 0x000e680008000200 */
[----:B------:R-:W2:Y:S04]  /*b3a00*/  LDSM.16.M88.4 R216, [R3+UR11+0x6000] ;  /* 0x0060000b03d8783b */ /* 0x000ea80008000200 */
[----:B------:R-:W-:Y:S04]  /*b3a10*/  LDSM.16.M88.4 R232, [R3+UR11+0x2000] ;  /* 0x0020000b03e8783b */ /* 0x000fe80008000200 */
[----:B------:R-:W2:Y:S04]  /*b3a20*/  LDSM.16.M88.4 R212, [R3+UR11+0x7000] ;  /* 0x0070000b03d4783b */ /* 0x000ea80008000200 */
[----:B------:R-:W2:Y:S04]  /*b3a30*/  LDSM.16.M88.4 R208, [R3+UR11+0x8000] ;  /* 0x0080000b03d0783b */ /* 0x000ea80008000200 */
[----:B------:R-:W2:Y:S04]  /*b3a40*/  LDSM.16.M88.4 R204, [R3+UR11+0x9000] ;  /* 0x0090000b03cc783b */ /* 0x000ea80008000200 */
[----:B-1----:R-:W-:Y:S04]  /*b3a50*/  STL [R1+0xdf24], R246 ;  /* 0x00df24f601007387 */ /* 0x002fe80000100800 */
        /* <DEDUP_REMOVED lines=9> */
[----:B------:R-:W1:Y:S04]  /*b3af0*/  LDSM.16.M88.4 R200, [R3+UR11+0xa000] ;  /* 0x00a0000b03c8783b */ /* 0x000e680008000200 */
        /* <DEDUP_REMOVED lines=33> */
[----:B------:R-:W1:Y:S01]  /*b3d10*/  LDSM.16.M88.4 R64, [R3+UR11+0x2c000] ;  /* 0x02c0000b0340783b */ /* 0x000e620008000200 */
[C---:B--2---:R-:W-:Y:S03]  /*b3d20*/  HMMA.1688.F32.TF32 R24, R240.reuse, R244, R4 ;  /* 0x000000f4f018723c */ /* 0x044fe60000081004 */
[----:B------:R-:W2:Y:S04]  /*b3d30*/  LDL.LU.64 R4, [R1+0xb90] ;  /* 0x000b900001047983 */ /* 0x000ea80000300a00 */
[----:B------:R-:W2:Y:S01]  /*b3d40*/  LDL.LU.64 R6, [R1+0xb98] ;  /* 0x000b980001067983 */ /* 0x000ea20000300a00 */
[C---:B---3--:R-:W-:Y:S03]  /*b3d50*/  HMMA.1688.F32.TF32 R20, R240.reuse, R236, R20 ;  /* 0x000000ecf014723c */ /* 0x048fe60000081014 */
[----:B------:R-:W3:Y:S04]  /*b3d60*/  LDSM.16.M88.4 R60, [R3+UR11+0x2d000] ;  /* 0x02d0000b033c783b */ /* 0x000ee80008000200 */
[----:B------:R-:W1:Y:S04]  /*b3d70*/  LDSM.16.M88.4 R56, [R3+UR11+0x2e000] ;  /* 0x02e0000b0338783b */ /* 0x000e680008000200 */
[----:B------:R-:W1:Y:S04]  /*b3d80*/  LDSM.16.M88.4 R52, [R3+UR11+0x2f000] ;  /* 0x02f0000b0334783b */ /* 0x000e680008000200 */
[----:B------:R-:W-:Y:S04]  /*b3d90*/  STL.64 [R1+0x910], R24 ;  /* 0x0009101801007387 */ /* 0x000fe80000100a00 */
[----:B------:R-:W-:Y:S04]  /*b3da0*/  STL.64 [R1+0x918], R26 ;  /* 0x0009181a01007387 */ /* 0x000fe80000100a00 */
[----:B------:R-:W-:Y:S04]  /*b3db0*/  STL [R1+0xdeec], R218 ;  /* 0x00deecda01007387 */ /* 0x000fe80000100800 */
[----:B------:R-:W-:Y:S04]  /*b3dc0*/  STL [R1+0xdee8], R219 ;  /* 0x00dee8db01007387 */ /* 0x000fe80000100800 */
[----:B------:R-:W-:Y:S04]  /*b3dd0*/  STL.64 [R1+0xe4d0], R236 ;  /* 0x00e4d0ec01007387 */ /* 0x000fe80000100a00 */
[----:B------:R-:W-:Y:S04]  /*b3de0*/  STL.64 [R1+0x900], R20 ;  /* 0x0009001401007387 */ /* 0x000fe80000100a00 */
[----:B------:R1:W-:Y:S01]  /*b3df0*/  STL.64 [R1+0x908], R22 ;  /* 0x0009081601007387 */ /* 0x0003e20000100a00 */
[C---:B----4-:R-:W-:Y:S03]  /*b3e00*/  HMMA.1688.F32.TF32 R8, R240.reuse, R228, R8 ;  /* 0x000000e4f008723c */ /* 0x050fe60000081008 */
[----:B------:R-:W-:Y:S04]  /*b3e10*/  STL [R1+0xdefc], R214 ;  /* 0x00defcd601007387 */ /* 0x000fe80000100800 */
[----:B------:R-:W-:Y:S01]  /*b3e20*/  STL [R1+0xdef0], R215 ;  /* 0x00def0d701007387 */ /* 0x000fe20000100800 */
[C---:B-1----:R-:W-:Y:S03]  /*b3e30*/  HMMA.1688.F32.TF32 R20, R240.reuse, R232, R16 ;  /* 0x000000e8f014723c */ /* 0x042fe60000081010 */
[----:B------:R-:W4:Y:S04]  /*b3e40*/  LDL.LU.64 R16, [R1+0xb80] ;  /* 0x000b800001107983 */ /* 0x000f280000300a00 */
[----:B------:R-:W4:Y:S04]  /*b3e50*/  LDL.LU.64 R18, [R1+0xb88] ;  /* 0x000b880001127983 */ /* 0x000f280000300a00 */
[----:B------:R-:W-:Y:S01]  /*b3e60*/  IMAD.MOV.U32 R246, RZ, RZ, R9 ;  /* 0x000000fffff67224 */ /* 0x000fe200078e0009 */
[----:B------:R-:W-:Y:S01]  /*b3e70*/  MOV R247, R10 ;  /* 0x0000000a00f77202 */ /* 0x000fe20000000f00 */
[----:B------:R-:W1:Y:S04]  /*b3e80*/  LDSM.16.M88.4 R48, [R3+UR11+0x30000] ;  /* 0x0300000b0330783b */ /* 0x000e680008000200 */
[----:B------:R-:W1:Y:S04]  /*b3e90*/  LDSM.16.M88.4 R44, [R3+UR11+0x31000] ;  /* 0x0310000b032c783b */ /* 0x000e680008000200 */
[----:B------:R-:W1:Y:S04]  /*b3ea0*/  LDSM.16.M88.4 R40, [R3+UR11+0x32000] ;  /* 0x0320000b0328783b */ /* 0x000e680008000200 */
[----:B------:R-:W-:Y:S04]  /*b3eb0*/  STL.64 [R1+0x8f0], R20 ;  /* 0x0008f01401007387 */ /* 0x000fe80000100a00 */
[----:B------:R3:W-:Y:S04]  /*b3ec0*/  STL.64 [R1+0x8f8], R22 ;  /* 0x0008f81601007387 */ /* 0x0007e80000100a00 */
[----:B------:R-:W-:Y:S04]  /*b3ed0*/  STL.64 [R1+0xe4c8], R234 ;  /* 0x00e4c8ea01007387 */ /* 0x000fe80000100a00 */
[----:B------:R-:W-:Y:S04]  /*b3ee0*/  STL.64 [R1+0xe4c0], R232 ;  /* 0x00e4c0e801007387 */ /* 0x000fe80000100a00 */
[----:B------:R-:W-:Y:S04]  /*b3ef0*/  STL [R1+0xdee4], R210 ;  /* 0x00dee4d201007387 */ /* 0x000fe80000100800 */
[----:B------:R-:W-:Y:S04]  /*b3f00*/  STL [R1+0xdee0], R211 ;  /* 0x00dee0d301007387 */ /* 0x000fe80000100800 */
[----:B------:R1:W-:Y:S04]  /*b3f10*/  STL [R1+0x8e0], R8 ;  /* 0x0008e00801007387 */ /* 0x0003e80000100800 */
[----:B------:R1:W-:Y:S01]  /*b3f20*/  STL [R1+0x8ec], R11 ;  /* 0x0008ec0b01007387 */ /* 0x0003e20000100800 */
[----:B---3--:R-:W-:Y:S01]  /*b3f30*/  HMMA.1688.F32.TF32 R20, R240, R224, R12 ;  /* 0x000000e0f014723c */ /* 0x008fe2000008100c */
[----:B------:R-:W-:-:S02]  /*b3f40*/  LOP3.LUT R0, R252, 0x60, RZ, 0x3c, !PT ;  /* 0x00000060fc007812 */ /* 0x000fc400078e3cff */
[----:B------:R-:W3:Y:S04]  /*b3f50*/  LDSM.16.M88.4 R36, [R3+UR11+0x33000] ;  /* 0x0330000b0324783b */ /* 0x000ee80008000200 */
[----:B-1----:R-:W3:Y:S04]  /*b3f60*/  LDL.LU.64 R8, [R1+0xb70] ;  /* 0x000b700001087983 */ /* 0x002ee80000300a00 */
[----:B------:R-:W3:Y:S04]  /*b3f70*/  LDL.LU.64 R10, [R1+0xb78] ;  /* 0x000b7800010a7983 */ /* 0x000ee80000300a00 */
[----:B------:R-:W-:Y:S04]  /*b3f80*/  STL [R1+0xe448], R246 ;  /* 0x00e448f601007387 */ /* 0x000fe80000100800 */
[----:B------:R-:W-:Y:S04]  /*b3f90*/  STL [R1+0xe4e0], R247 ;  /* 0x00e4e0f701007387 */ /* 0x000fe80000100800 */
[----:B------:R-:W-:Y:S04]  /*b3fa0*/  STL.64 [R1+0xe4d8], R244 ;  /* 0x00e4d8f401007387 */ /* 0x000fe80000100a00 */
[----:B------:R-:W-:Y:S04]  /*b3fb0*/  STL [R1+0xdedc], R206 ;  /* 0x00dedcce01007387 */ /* 0x000fe80000100800 */
[----:B------:R-:W-:Y:S04]  /*b3fc0*/  STL [R1+0xded8], R207 ;  /* 0x00ded8cf01007387 */ /* 0x000fe80000100800 */
[----:B------:R-:W3:Y:S04]  /*b3fd0*/  LDL.LU.64 R12, [R1+0x140] ;  /* 0x00014000010c7983 */ /* 0x000ee80000300a00 */
[----:B------:R-:W3:Y:S04]  /*b3fe0*/  LDL.LU.64 R14, [R1+0x148] ;  /* 0x00014800010e7983 */ /* 0x000ee80000300a00 */
[----:B------:R-:W-:Y:S04]  /*b3ff0*/  STL.64 [R1+0x8d0], R20 ;  /* 0x0008d01401007387 */ /* 0x000fe80000100a00 */
[----:B------:R-:W-:Y:S04]  /*b4000*/  STL.64 [R1+0x8d8], R22 ;  /* 0x0008d81601007387 */ /* 0x000fe80000100a00 */
[----:B------:R-:W-:Y:S04]  /*b4010*/  STL [R1+0xded4], R202 ;  /* 0x00ded4ca01007387 */ /* 0x000fe80000100800 */
[----:B------:R-:W-:Y:S04]  /*b4020*/  STL [R1+0xded0], R203 ;  /* 0x00ded0cb01007387 */ /* 0x000fe80000100800 */
[----:B------:R-:W1:Y:S04]  /*b4030*/  LDSM.16.M88.4 R32, [R3+UR11+0x34000] ;  /* 0x0340000b0320783b */ /* 0x000e680008000200 */
[----:B------:R-:W1:Y:S04]  /*b4040*/  LDSM.16.M88.4 R28, [R3+UR11+0x35000] ;  /* 0x0350000b031c783b */ /* 0x000e680008000200 */
[----:B------:R-:W-:Y:S04]  /*b4050*/  LDSM.16.M88.4 R248, [R3+UR11+0x3c000] ;  /* 0x03c0000b03f8783b */ /* 0x000fe80008000200 */
[----:B------:R-:W-:Y:S01]  /*b4060*/  LDSM.16.M88.4 R232, [R3+UR11+0x3b000] ;  /* 0x03b0000b03e8783b */ /* 0x000fe20008000200 */
[----:B--2---:R-:W-:-:S15]  /*b4070*/  HMMA.1688.F32.TF32 R4, R240, R220, R4 ;  /* 0x000000dcf004723c */ /* 0x004fde0000081004 */
[----:B------:R-:W-:-:S04]  /*b4080*/  NOP ;  /* 0x0000000000007918 */ /* 0x000fc80000000000 */
[----:B------:R2:W-:Y:S01]  /*b4090*/  STL.64 [R1+0x8b0], R4 ;  /* 0x0008b00401007387 */ /* 0x0005e20000100a00 */
[----:B------:R-:W-:Y:S02]  /*b40a0*/  IMAD.MOV.U32 R226, RZ, RZ, R6 ;  /* 0x000000ffffe27224 */ /* 0x000fe400078e0006 */
[----:B------:R-:W-:Y:S01]  /*b40b0*/  IMAD.MOV.U32 R227, RZ, RZ, R7 ;  /* 0x000000ffffe37224 */ /* 0x000fe200078e0007 */
[----:B--2---:R-:W2:Y:S04]  /*b40c0*/  LDL.LU.64 R4, [R1+0x130] ;  /* 0x0001300001047983 */ /* 0x004ea80000300a00 */
[----:B------:R-:W2:Y:S04]  /*b40d0*/  LDL.LU.64 R6, [R1+0x138] ;  /* 0x0001380001067983 */ /* 0x000ea80000300a00 */
[----:B------:R-:W-:Y:S04]  /*b40e0*/  STL.64 [R1+0xe4f0], R226 ;  /* 0x00e4f0e201007387 */ /* 0x000fe80000100a00 */
[----:B------:R-:W-:Y:S04]  /*b40f0*/  STL.64 [R1+0xe4e8], R224 ;  /* 0x00e4e8e001007387 */ /* 0x000fe80000100a00 */
[----:B------:R-:W-:Y:S04]  /*b4100*/  STL [R1+0xdecc], R198 ;  /* 0x00deccc601007387 */ /* 0x000fe80000100800 */
[----:B------:R-:W-:Y:S01]  /*b4110*/  STL [R1+0xdec8], R199 ;  /* 0x00dec8c701007387 */ /* 0x000fe20000100800 */
[----:B----4-:R-:W-:-:S15]  /*b4120*/  HMMA.1688.F32.TF32 R16, R240, R216, R16 ;  /* 0x000000d8f010723c */ /* 0x010fde0000081010 */
[----:B------:R-:W-:-:S04]  /*b4130*/  NOP ;  /* 0x0000000000007918 */ /* 0x000fc80000000000 */
[----:B------:R4:W-:Y:S01]  /*b4140*/  STL.64 [R1+0x8a0], R16 ;  /* 0x0008a01001007387 */ /* 0x0009e20000100a00 */
[----:B------:R-:W-:Y:S01]  /*b4150*/  IMAD.MOV.U32 R230, RZ, RZ, R18 ;  /* 0x000000ffffe67224 */ /* 0x000fe200078e0012 */
[----:B------:R-:W-:Y:S02]  /*b4160*/  MOV R231, R19 ;  /* 0x0000001300e77202 */ /* 0x000fe40000000f00 */
[----:B------:R-:W-:Y:S04]  /*b4170*/  STL [R1+0xdec0], R194 ;  /* 0x00dec0c201007387 */ /* 0x000fe80000100800 */
[----:B------:R-:W-:Y:S01]  /*b4180*/  STL [R1+0xdebc], R195 ;  /* 0x00debcc301007387 */ /* 0x000fe20000100800 */
[----:B---3--:R-:W-:-:S15]  /*b4190*/  HMMA.1688.F32.TF32 R8, R240, R212, R8 ;  /* 0x000000d4f008723c */ /* 0x008fde0000081008 */
[----:B------:R-:W-:-:S04]  /*b41a0*/  NOP ;  /* 0x0000000000007918 */ /* 0x000fc80000000000 */
[----:B------:R3:W-:Y:S01]  /*b41b0*/  STL.64 [R1+0x880], R8 ;  /* 0x0008800801007387 */ /* 0x0007e20000100a00 */
[----:B------:R-:W-:Y:S02]  /*b41c0*/  IMAD.MOV.U32 R214, RZ, RZ, R10 ;  /* 0x000000ffffd67224 */ /* 0x000fe400078e000a */
[----:B------:R-:W-:Y:S01]  /*b41d0*/  IMAD.MOV.U32 R222, RZ, RZ, R11 ;  /* 0x000000ffffde7224 */ /* 0x000fe200078e000b */
[----:B------:R-:W2:Y:S04]  /*b41e0*/  LDL.LU.64 R20, [R1+0x120] ;  /* 0x0001200001147983 */ /* 0x000ea80000300a00 */
[----:B------:R-:W2:Y:S04]  /*b41f0*/  LDL.LU.64 R22, [R1+0x128] ;  /* 0x0001280001167983 */ /* 0x000ea80000300a00 */
[----:B----4-:R-:W4:Y:S04]  /*b4200*/  LDL.LU.64 R16, [R1+0x110] ;  /* 0x0001100001107983 */ /* 0x010f280000300a00 */
[----:B------:R-:W4:Y:S04]  /*b4210*/  LDL.LU.64 R18, [R1+0x118] ;  /* 0x0001180001127983 */ /* 0x000f280000300a00 */
[----:B---3--:R-:W3:Y:S04]  /*b4220*/  LDL.LU.64 R8, [R1+0x100] ;  /* 0x0001000001087983 */ /* 0x008ee80000300a00 */
[----:B------:R-:W3:Y:S01]  /*b4230*/  LDL.LU.64 R10, [R1+0x108] ;  /* 0x00010800010a7983 */ /* 0x000ee20000300a00 */
[----:B------:R-:W-:Y:S03]  /*b4240*/  HMMA.1688.F32.TF32 R12, R240, R208, R12 ;  /* 0x000000d0f00c723c */ /* 0x000fe6000008100c */
[----:B------:R-:W-:Y:S04]  /*b4250*/  STL [R1+0xdec4], R190 ;  /* 0x00dec4be01007387 */ /* 0x000fe80000100800 */
[----:B------:R-:W-:-:S12]  /*b4260*/  STL [R1+0xdeb8], R191 ;  /* 0x00deb8bf01007387 */ /* 0x000fd80000100800 */
[----:B------:R-:W-:Y:S01]  /*b4270*/  IMAD.MOV.U32 R223, RZ, RZ, R12 ;  /* 0x000000ffffdf7224 */ /* 0x000fe200078e000c */
[----:B------:R-:W-:Y:S01]  /*b4280*/  MOV R215, R13 ;  /* 0x0000000d00d77202 */ /* 0x000fe20000000f00 */
[----:B------:R-:W-:Y:S01]  /*b4290*/  IMAD.MOV.U32 R218, RZ, RZ, R14 ;  /* 0x000000ffffda7224 */ /* 0x000fe200078e000e */
[----:B------:R-:W3:Y:S01]  /*b42a0*/  LDL.LU.64 R12, [R1+0xf0] ;  /* 0x0000f000010c7983 */ /* 0x000ee20000300a00 */
[----:B------:R-:W-:-:S03]  /*b42b0*/  IMAD.MOV.U32 R219, RZ, RZ, R15 ;  /* 0x000000ffffdb7224 */ /* 0x000fc600078e000f */
[----:B------:R-:W3:Y:S04]  /*b42c0*/  LDL.LU.64 R14, [R1+0xf8] ;  /* 0x0000f800010e7983 */ /* 0x000ee80000300a00 */
[----:B------:R-:W-:Y:S04]  /*b42d0*/  STL.64 [R1+0xe4b8], R214 ;  /* 0x00e4b8d601007387 */ /* 0x000fe80000100a00 */
[----:B------:R-:W-:Y:S04]  /*b42e0*/  STL.64 [R1+0xe4b0], R212 ;  /* 0x00e4b0d401007387 */ /* 0x000fe80000100a00 */
[----:B------:R-:W-:Y:S04]  /*b42f0*/  STL [R1+0xdeb4], R186 ;  /* 0x00deb4ba01007387 */ /* 0x000fe80000100800 */
[----:B------:R-:W-:Y:S04]  /*b4300*/  STL [R1+0xdeb0], R187 ;  /* 0x00deb0bb01007387 */ /* 0x000fe80000100800 */
[----:B------:R-:W-:Y:S01]  /*b4310*/  LDSM.16.M88.4 R212, [R3+UR11+0x3d000] ;  /* 0x03d0000b03d4783b */ /* 0x000fe20008000200 */
[----:B--2---:R-:W-:-:S15]  /*b4320*/  HMMA.1688.F32.TF32 R4, R240, R204, R4 ;  /* 0x000000ccf004723c */ /* 0x004fde0000081004 */
[----:B------:R-:W-:-:S04]  /*b4330*/  NOP ;  /* 0x0000000000007918 */ /* 0x000fc80000000000 */
[----:B------:R2:W-:Y:S01]  /*b4340*/  STL.64 [R1+0x860], R4 ;  /* 0x0008600401007387 */ /* 0x0005e20000100a00 */
[----:B------:R-:W-:Y:S01]  /*b4350*/  IMAD.MOV.U32 R210, RZ, RZ, R6 ;  /* 0x000000ffffd27224 */ /* 0x000fe200078e0006 */
[----:B------:R-:W-:Y:S02]  /*b4360*/  MOV R211, R7 ;  /* 0x0000000700d37202 */ /* 0x000fe40000000f00 */
[----:B--2---:R-:W2:Y:S04]  /*b4370*/  LDL.LU.64 R4, [R1+0xe0] ;  /* 0x0000e00001047983 */ /* 0x004ea80000300a00 */
[----:B------:R-:W2:Y:S04]  /*b4380*/  LDL.LU.64 R6, [R1+0xe8] ;  /* 0x0000e80001067983 */ /* 0x000ea80000300a00 */
[----:B------:R-:W-:Y:S04]  /*b4390*/  STL.64 [R1+0xe4a8], R210 ;  /* 0x00e4a8d201007387 */ /* 0x000fe80000100a00 */
[----:B------:R-:W-:Y:S04]  /*b43a0*/  STL.64 [R1+0xe4a0], R208 ;  /* 0x00e4a0d001007387 */ /* 0x000fe80000100a00 */
[----:B------:R-:W-:Y:S04]  /*b43b0*/  STL [R1+0xdeac], R182 ;  /* 0x00deacb601007387 */ /* 0x000fe80000100800 */
[----:B------:R-:W-:Y:S04]  /*b43c0*/  STL [R1+0xdea8], R183 ;  /* 0x00dea8b701007387 */ /* 0x000fe80000100800 */
[----:B------:R-:W-:Y:S04]  /*b43d0*/  STL [R1+0xde9c], R178 ;  /* 0x00de9cb201007387 */ /* 0x000fe80000100800 */
[----:B------:R-:W-:Y:S01]  /*b43e0*/  LDSM.16.M88.4 R208, [R3+UR11+0x3e000] ;  /* 0x03e0000b03d0783b */ /* 0x000fe20008000200 */
[C---:B------:R-:W-:Y:S08]  /*b43f0*/  HMMA.1688.F32.TF32 R20, R240.reuse, R200, R20 ;  /* 0x000000c8f014723c */ /* 0x040ff00000081014 */
[C---:B----4-:R-:W-:Y:S11]  /*b4400*/  HMMA.1688.F32.TF32 R16, R240.reuse, R196, R16 ;  /* 0x000000c4f010723c */ /* 0x050ff60000081010 */
[----:B------:R4:W-:Y:S04]  /*b4410*/  STL.64 [R1+0x850], R20 ;  /* 0x0008501401007387 */ /* 0x0009e80000100a00 */
[----:B------:R1:W-:Y:S04]  /*b4420*/  STL.64 [R1+0x858], R22 ;  /* 0x0008581601007387 */ /* 0x0003e80000100a00 */
[----:B------:R-:W-:Y:S04]  /*b4430*/  STL [R1+0xde98], R179 ;  /* 0x00de98b301007387 */ /* 0x000fe80000100800 */
[----:B------:R-:W-:Y:S04]  /*b4440*/  STL [R1+0xde8c], R174 ;  /* 0x00de8cae01007387 */ /* 0x000fe80000100800 */
[----:B------:R1:W-:Y:S01]  /*b4450*/  STL.64 [R1+0x840], R16 ;  /* 0x0008401001007387 */ /* 0x0003e20000100a00 */
[----:B---3--:R-:W-:Y:S03]  /*b4460*/  HMMA.1688.F32.TF32 R8, R240, R192, R8 ;  /* 0x000000c0f008723c */ /* 0x008fe60000081008 */
[----:B------:R3:W-:Y:S04]  /*b4470*/  STL.64 [R1+0x848], R18 ;  /* 0x0008481201007387 */ /* 0x0007e80000100a00 */
[----:B------:R-:W-:Y:S04]  /*b4480*/  STL [R1+0xde88], R175 ;  /* 0x00de88af01007387 */ /* 0x000fe80000100800 */
[----:B------:R-:W2:Y:S04]  /*b4490*/  LDL.LU.64 R24, [R1+0x1860] ;  /* 0x0018600001187983 */ /* 0x000ea80000300a00 */
[----:B------:R-:W2:Y:S04]  /*b44a0*/  LDL.LU.64 R26, [R1+0x1868] ;  /* 0x00186800011a7983 */ /* 0x000ea80000300a00 */
[----:B------:R-:W-:Y:S01]  /*b44b0*/  IMAD.MOV.U32 R206, RZ, RZ, R8 ;  /* 0x000000ffffce7224 */ /* 0x000fe200078e0008 */
[----:B------:R-:W-:Y:S01]  /*b44c0*/  MOV R203, R11 ;  /* 0x0000000b00cb7202 */ /* 0x000fe20000000f00 */
[----:B------:R-:W-:-:S02]  /*b44d0*/  IMAD.MOV.U32 R207, RZ, RZ, R9 ;  /* 0x000000ffffcf7224 */ /* 0x000fc400078e0009 */
[----:B------:R-:W-:Y:S01]  /*b44e0*/  IMAD.MOV.U32 R202, RZ, RZ, R10 ;  /* 0x000000ffffca7224 */ /* 0x000fe200078e000a */
[----:B------:R-:W2:Y:S04]  /*b44f0*/  LDL.LU.64 R8, [R1+0xc0] ;  /* 0x0000c00001087983 */ /* 0x000ea80000300a00 */
[----:B------:R-:W2:Y:S01]  /*b4500*/  LDL.LU.64 R10, [R1+0xc8] ;  /* 0x0000c800010a7983 */ /* 0x000ea20000300a00 */
[----:B------:R-:W-:Y:S03]  /*b4510*/  HMMA.1688.F32.TF32 R12, R240, R188, R12 ;  /* 0x000000bcf00c723c */ /* 0x000fe6000008100c */
[----:B------:R-:W-:Y:S04]  /*b4520*/  STL [R1+0xde90], R170 ;  /* 0x00de90aa01007387 */ /* 0x000fe80000100800 */
[----:B------:R-:W-:-:S12]  /*b4530*/  STL [R1+0xde84], R171 ;  /* 0x00de84ab01007387 */ /* 0x000fd80000100800 */
[----:B------:R3:W-:Y:S04]  /*b4540*/  STL.64 [R1+0x820], R12 ;  /* 0x0008200c01007387 */ /* 0x0007e80000100a00 */
[----:B----4-:R-:W4:Y:S04]  /*b4550*/  LDL.LU.64 R20, [R1+0xb0] ;  /* 0x0000b00001147983 */ /* 0x010f280000300a00 */
[----:B-1----:R-:W4:Y:S04]  /*b4560*/  LDL.LU.64 R22, [R1+0xb8] ;  /* 0x0000b80001167983 */ /* 0x002f280000300a00 */
[----:B------:R-:W4:Y:S01]  /*b4570*/  LDL.LU.64 R16, [R1+0xa0] ;  /* 0x0000a00001107983 */ /* 0x000f220000300a00 */
[----:B------:R-:W-:-:S03]  /*b4580*/  IMAD.MOV.U32 R198, RZ, RZ, R14 ;  /* 0x000000ffffc67224 */ /* 0x000fc600078e000e */
[----:B---3--:R-:W3:Y:S01]  /*b4590*/  LDL.LU.64 R18, [R1+0xa8] ;  /* 0x0000a80001127983 */ /* 0x008ee20000300a00 */
[----:B------:R-:W-:-:S03]  /*b45a0*/  IMAD.MOV.U32 R199, RZ, RZ, R15 ;  /* 0x000000ffffc77224 */ /* 0x000fc600078e000f */
[----:B------:R-:W-:Y:S04]  /*b45b0*/  STL [R1+0xde7c], R166 ;  /* 0x00de7ca601007387 */ /* 0x000fe80000100800 */
[----:B------:R-:W-:Y:S04]  /*b45c0*/  STL [R1+0xde78], R167 ;  /* 0x00de78a701007387 */ /* 0x000fe80000100800 */
[----:B------:R-:W3:Y:S04]  /*b45d0*/  LDL.LU.64 R12, [R1+0x90] ;  /* 0x00009000010c7983 */ /* 0x000ee80000300a00 */
[----:B------:R-:W3:Y:S01]  /*b45e0*/  LDL.LU.64 R14, [R1+0x98] ;  /* 0x00009800010e7983 */ /* 0x000ee20000300a00 */
[----:B--2---:R-:W-:-:S15]  /*b45f0*/  HMMA.1688.F32.TF32 R4, R240, R184, R4 ;  /* 0x000000b8f004723c */ /* 0x004fde0000081004 */
[----:B------:R-:W-:-:S04]  /*b4600*/  NOP ;  /* 0x0000000000007918 */ /* 0x000fc80000000000 */
[----:B------:R-:W-:Y:S01]  /*b4610*/  IMAD.MOV.U32 R190, RZ, RZ, R4 ;  /* 0x000000ffffbe7224 */ /* 0x000fe200078e0004 */
[----:B------:R-:W-:Y:S01]  /*b4620*/  MOV R194, R5 ;  /* 0x0000000500c27202 */ /* 0x000fe20000000f00 */
[----:B------:R-:W-:Y:S01]  /*b4630*/  IMAD.MOV.U32 R195, RZ, RZ, R6 ;  /* 0x000000ffffc37224 */ /* 0x000fe200078e0006 */
[----:B------:R-:W2:Y:S01]  /*b4640*/  LDL.LU.64 R4, [R1+0x1870] ;  /* 0x0018700001047983 */ /* 0x000ea20000300a00 */
[----:B------:R-:W-:-:S03]  /*b4650*/  IMAD.MOV.U32 R191, RZ, RZ, R7 ;  /* 0x000000ffffbf7224 */ /* 0x000fc600078e0007 */
[----:B------:R-:W2:Y:S04]  /*b4660*/  LDL.LU.64 R6, [R1+0x1878] ;  /* 0x0018780001067983 */ /* 0x000ea80000300a00 */
[----:B------:R-:W-:Y:S04]  /*b4670*/  STL [R1+0xde94], R162 ;  /* 0x00de94a201007387 */ /* 0x000fe80000100800 */
[----:B------:R-:W-:Y:S01]  /*b4680*/  STL [R1+0xde80], R163 ;  /* 0x00de80a301007387 */ /* 0x000fe20000100800 */
[----:B------:R-:W-:-:S15]  /*b4690*/  HMMA.1688.F32.TF32 R24, R240, R180, R24 ;  /* 0x000000b4f018723c */ /* 0x000fde0000081018 */
[----:B------:R-:W-:-:S04]  /*b46a0*/  NOP ;  /* 0x0000000000007918 */ /* 0x000fc80000000000 */
[----:B------:R1:W-:Y:S01]  /*b46b0*/  STL.64 [R1+0x800], R24 ;  /* 0x0008001801007387 */ /* 0x0003e20000100a00 */
[----:B------:R-:W-:Y:S01]  /*b46c0*/  IMAD.MOV.U32 R186, RZ, RZ, R26 ;  /* 0x000000ffffba7224 */ /* 0x000fe200078e001a */
[----:B------:R-:W-:Y:S02]  /*b46d0*/  MOV R187, R27 ;  /* 0x0000001b00bb7202 */ /* 0x000fe40000000f00 */
[----:B------:R-:W-:Y:S04]  /*b46e0*/  STL [R1+0xdea4], R158 ;  /* 0x00dea49e01007387 */ /* 0x000fe80000100800 */
[----:B------:R-:W-:Y:S01]  /*b46f0*/  STL [R1+0xdea0], R159 ;  /* 0x00dea09f01007387 */ /* 0x000fe20000100800 */
[C---:B-1----:R-:W-:Y:S03]  /*b4700*/  HMMA.1688.F32.TF32 R24, R240.reuse, R176, R8 ;  /* 0x000000b0f018723c */ /* 0x042fe60000081008 */
[----:B------:R-:W2:Y:S04]  /*b4710*/  LDL.LU.64 R8, [R1+0x1880] ;  /* 0x0018800001087983 */ /* 0x000ea80000300a00 */
[----:B------:R-:W2:Y:S01]  /*b4720*/  LDL.LU.64 R10, [R1+0x1888] ;  /* 0x00188800010a7983 */ /* 0x000ea20000300a00 */
[C---:B----4-:R-:W-:Y:S11]  /*b4730*/  HMMA.1688.F32.TF32 R20, R240.reuse, R172, R20 ;  /* 0x000000acf014723c */ /* 0x050ff60000081014 */
[----:B------:R-:W-:Y:S04]  /*b4740*/  STL.64 [R1+0x7f0], R24 ;  /* 0x0007f01801007387 */ /* 0x000fe80000100a00 */
[----:B------:R-:W-:Y:S04]  /*b4750*/  STL.64 [R1+0x7f8], R26 ;  /* 0x0007f81a01007387 */ /* 0x000fe80000100a00 */
[----:B------:R-:W-:Y:S04]  /*b4760*/  STL [R1+0xde74], R154 ;  /* 0x00de749a01007387 */ /* 0x000fe80000100800 */
[----:B------:R-:W-:Y:S04]  /*b4770*/  STL [R1+0xde70], R155 ;  /* 0x00de709b01007387 */ /* 0x000fe80000100800 */
[----:B------:R-:W-:Y:S04]  /*b4780*/  STL [R1+0xde68], R150 ;  /* 0x00de689601007387 */ /* 0x000fe80000100800 */
[----:B------:R-:W-:Y:S04]  /*b4790*/  STL.64 [R1+0x7e0], R20 ;  /* 0x0007e01401007387 */ /* 0x000fe80000100a00 */
[----:B------:R1:W-:Y:S01]  /*b47a0*/  STL.64 [R1+0x7e8], R22 ;  /* 0x0007e81601007387 */ /* 0x0003e20000100a00 */
[C---:B---3--:R-:W-:Y:S03]  /*b47b0*/  HMMA.1688.F32.TF32 R12, R240.reuse, R164, R12 ;  /* 0x000000a4f00c723c */ /* 0x048fe6000008100c */
[----:B------:R-:W3:Y:S05]  /*b47c0*/  LDSM.16.M88.4 R24, [R3+UR11+0x36000] ;  /* 0x0360000b0318783b */ /* 0x000eea0008000200 */
[----:B-1----:R-:W-:Y:S01]  /*b47d0*/  HMMA.1688.F32.TF32 R20, R240, R168, R16 ;  /* 0x000000a8f014723c */ /* 0x002fe20000081010 */
[----:B------:R-:W-:Y:S04]  /*b47e0*/  STL [R1+0xde64], R151 ;  /* 0x00de649701007387 */ /* 0x000fe80000100800 */
[----:B------:R-:W4:Y:S04]  /*b47f0*/  LDL.LU.64 R16, [R1+0x1890] ;  /* 0x0018900001107983 */ /* 0x000f280000300a00 */
[----:B------:R-:W4:Y:S02]  /*b4800*/  LDL.LU.64 R18, [R1+0x1898] ;  /* 0x0018980001127983 */ /* 0x000f240000300a00 */
[----:B------:R-:W-:-:S02]  /*b4810*/  IMAD.MOV.U32 R182, RZ, RZ, R13 ;  /* 0x000000ffffb67224 */ /* 0x000fc400078e000d */
[----:B------:R-:W-:-:S06]  /*b4820*/  IMAD.MOV.U32 R183, RZ, RZ, R14 ;  /* 0x000000ffffb77224 */ /* 0x000fcc00078e000e */
[----:B------:R-:W-:Y:S04]  /*b4830*/  STL.64 [R1+0x7d0], R20 ;  /* 0x0007d01401007387 */ /* 0x000fe80000100a00 */
[----:B------:R-:W-:Y:S04]  /*b4840*/  STL.64 [R1+0x7d8], R22 ;  /* 0x0007d81601007387 */ /* 0x000fe80000100a00 */
[----:B------:R-:W-:Y:S04]  /*b4850*/  STL [R1+0xde54], R146 ;  /* 0x00de549201007387 */ /* 0x000fe80000100800 */
[----:B------:R-:W-:Y:S04]  /*b4860*/  STL [R1+0xde50], R147 ;  /* 0x00de509301007387 */ /* 0x000fe80000100800 */
[----:B------:R1:W-:Y:S04]  /*b4870*/  STL [R1+0x7c0], R12 ;  /* 0x0007c00c01007387 */ /* 0x0003e80000100800 */
[----:B------:R3:W-:Y:S04]  /*b4880*/  STL [R1+0x7cc], R15 ;  /* 0x0007cc0f01007387 */ /* 0x0007e80000100800 */
[----:B------:R-:W2:Y:S04]  /*b4890*/  LDSM.16.M88.4 R20, [R3+UR11+0x37000] ;  /* 0x0370000b0314783b */ /* 0x000ea80008000200 */
[----:B-1----:R-:W4:Y:S04]  /*b48a0*/  LDL.LU.64 R12, [R1+0x50] ;  /* 0x00005000010c7983 */ /* 0x002f280000300a00 */
[----:B---3--:R-:W3:Y:S04]  /*b48b0*/  LDL.LU.64 R14, [R1+0x58] ;  /* 0x00005800010e7983 */ /* 0x008ee80000300a00 */
[----:B------:R-:W-:Y:S04]  /*b48c0*/  STL [R1+0xde44], R142 ;  /* 0x00de448e01007387 */ /* 0x000fe80000100800 */
[----:B------:R-:W-:Y:S01]  /*b48d0*/  STL [R1+0xde40], R143 ;  /* 0x00de408f01007387 */ /* 0x000fe20000100800 */
        /* <DEDUP_REMOVED lines=12> */
[----:B------:R-:W-:Y:S01]  /*b49a0*/  IMAD.MOV.U32 R162, RZ, RZ, R8 ;  /* 0x000000ffffa27224 */ /* 0x000fe200078e0008 */
[----:B------:R-:W-:Y:S01]  /*b49b0*/  MOV R170, R9 ;  /* 0x0000000900aa7202 */ /* 0x000fe20000000f00 */
[----:B------:R-:W-:Y:S01]  /*b49c0*/  IMAD.MOV.U32 R174, RZ, RZ, R10 ;  /* 0x000000ffffae7224 */ /* 0x000fe200078e000a */
[----:B------:R-:W2:Y:S01]  /*b49d0*/  LDL.LU.64 R8, [R1+0x30] ;  /* 0x0000300001087983 */ /* 0x000ea20000300a00 */
[----:B------:R-:W-:-:S03]  /*b49e0*/  IMAD.MOV.U32 R175, RZ, RZ, R11 ;  /* 0x000000ffffaf7224 */ /* 0x000fc600078e000b */
[----:B------:R-:W2:Y:S04]  /*b49f0*/  LDL.LU.64 R10, [R1+0x38] ;  /* 0x00003800010a7983 */ /* 0x000ea80000300a00 */
[----:B------:R-:W-:Y:S01]  /*b4a00*/  STL [R1+0xde34], R134 ;  /* 0x00de348601007387 */ /* 0x000fe20000100800 */
[----:B----4-:R-:W-:Y:S03]  /*b4a10*/  HMMA.1688.F32.TF32 R16, R240, R152, R16 ;  /* 0x00000098f010723c */ /* 0x010fe60000081010 */
[----:B------:R-:W-:Y:S04]  /*b4a20*/  STL [R1+0xde30], R135 ;  /* 0x00de308701007387 */ /* 0x000fe80000100800 */
[----:B------:R-:W-:-:S12]  /*b4a30*/  STL [R1+0xde4c], R130 ;  /* 0x00de4c8201007387 */ /* 0x000fd80000100800 */
[----:B------:R-:W-:Y:S01]  /*b4a40*/  IMAD.MOV.U32 R171, RZ, RZ, R16 ;  /* 0x000000ffffab7224 */ /* 0x000fe200078e0010 */
[----:B------:R-:W-:Y:S01]  /*b4a50*/  MOV R163, R17 ;  /* 0x0000001100a37202 */ /* 0x000fe20000000f00 */
[----:B------:R-:W-:Y:S02]  /*b4a60*/  IMAD.MOV.U32 R166, RZ, RZ, R18 ;  /* 0x000000ffffa67224 */ /* 0x000fe400078e0012 */
[----:B------:R-:W-:Y:S01]  /*b4a70*/  IMAD.MOV.U32 R167, RZ, RZ, R19 ;  /* 0x000000ffffa77224 */ /* 0x000fe200078e0013 */
[----:B---3--:R-:W-:Y:S01]  /*b4a80*/  HMMA.1688.F32.TF32 R12, R240, R148, R12 ;  /* 0x00000094f00c723c */ /* 0x008fe2000008100c */
[----:B------:R-:W-:-:S15]  /*b4a90*/  STL [R1+0xde38], R131 ;  /* 0x00de388301007387 */ /* 0x000fde0000100800 */
[----:B------:R-:W-:-:S03]  /*b4aa0*/  NOP ;  /* 0x0000000000007918 */ /* 0x000fc60000000000 */
[----:B------:R-:W-:Y:S01]  /*b4ab0*/  IMAD.MOV.U32 R154, RZ, RZ, R14 ;  /* 0x000000ffff9a7224 */ /* 0x000fe200078e000e */
[----:B------:R-:W-:Y:S01]  /*b4ac0*/  MOV R155, R15 ;  /* 0x0000000f009b7202 */ /* 0x000fe20000000f00 */
[----:B------:R1:W-:Y:S04]  /*b4ad0*/  STL.64 [R1+0x770], R12 ;  /* 0x0007700c01007387 */ /* 0x0003e80000100a00 */
[----:B-1----:R-:W3:Y:S04]  /*b4ae0*/  LDL.LU.64 R12, [R1+0x18b0] ;  /* 0x0018b000010c7983 */ /* 0x002ee80000300a00 */
[----:B------:R-:W3:Y:S04]  /*b4af0*/  LDL.LU.64 R14, [R1+0x18b8] ;  /* 0x0018b800010e7983 */ /* 0x000ee80000300a00 */
[----:B------:R-:W-:Y:S04]  /*b4b00*/  STL.64 [R1+0xe498], R154 ;  /* 0x00e4989a01007387 */ /* 0x000fe80000100a00 */
[----:B------:R-:W-:Y:S04]  /*b4b10*/  STL.64 [R1+0xe490], R152 ;  /* 0x00e4909801007387 */ /* 0x000fe80000100a00 */
[----:B------:R-:W-:Y:S04]  /*b4b20*/  STL [R1+0xde5c], R126 ;  /* 0x00de5c7e01007387 */ /* 0x000fe80000100800 */
[----:B------:R-:W-:Y:S04]  /*b4b30*/  STL [R1+0xde58], R127 ;  /* 0x00de587f01007387 */ /* 0x000fe80000100800 */
[----:B------:R-:W-:Y:S01]  /*b4b40*/  LDSM.16.M88.4 R152, [R3+UR11+0x3f000] ;  /* 0x03f0000b0398783b */ /* 0x000fe20008000200 */
[----:B--2---:R-:W-:Y:S01]  /*b4b50*/  HMMA.1688.F32.TF32 R16, R240, R144, R4 ;  /* 0x00000090f010723c */ /* 0x004fe20000081004 */
[----:B------:R-:W-:-:S02]  /*b4b60*/  LOP3.LUT R5, R252, 0x40, RZ, 0x3c, !PT ;  /* 0x00000040fc057812 */ /* 0x000fc400078e3cff */
[----:B------:R-:W-:Y:S04]  /*b4b70*/  LDS R7, [R0+UR10+0x80800] ;  /* 0x0808000a00077984 */ /* 0x000fe80008000800 */
[----:B------:R-:W-:Y:S04]  /*b4b80*/  LDS R4, [R5+UR10+0x80000] ;  /* 0x0800000a05047984 */ /* 0x000fe80008000800 */
[----:B------:R-:W-:Y:S08]  /*b4b90*/  LDS R6, [R5+UR10+0x80800] ;  /* 0x0808000a05067984 */ /* 0x000ff00008000800 */
[----:B------:R-:W-:Y:S04]  /*b4ba0*/  STL.64 [R1+0x760], R16 ;  /* 0x0007601001007387 */ /* 0x000fe80000100a00 */
[----:B------:R1:W-:Y:S04]  /*b4bb0*/  STL.64 [R1+0x768], R18 ;  /* 0x0007681201007387 */ /* 0x0003e80000100a00 */
[----:B------:R-:W-:Y:S04]  /*b4bc0*/  STL [R1+0x6898], R5 ;  /* 0x0068980501007387 */ /* 0x000fe80000100800 */
[----:B------:R-:W-:Y:S04]  /*b4bd0*/  STL [R1+0xde6c], R122 ;  /* 0x00de6c7a01007387 */ /* 0x000fe80000100800 */
[----:B------:R-:W-:Y:S04]  /*b4be0*/  STL [R1+0x689c], R0 ;  /* 0x00689c0001007387 */ /* 0x000fe80000100800 */
[----:B------:R-:W-:Y:S04]  /*b4bf0*/  STL [R1+0xde60], R123 ;  /* 0x00de607b01007387 */ /* 0x000fe80000100800 */
[----:B------:R-:W-:Y:S01]  /*b4c00*/  LDS R5, [R0+UR10+0x80000] ;  /* 0x0800000a00057984 */ /* 0x000fe20008000800 */
[----:B-1----:R-:W-:Y:S03]  /*b4c10*/  HMMA.1688.F32.TF32 R16, R240, R140, R8 ;  /* 0x0000008cf010723c */ /* 0x002fe60000081008 */
[----:B------:R-:W2:-:S15]  /*b4c20*/  LDL.LU.64 R8, [R1+0x18c0] ;  /* 0x0018c00001087983 */ /* 0x000e9e0000300a00 */
[----:B------:R-:W-:Y:S01]  /*b4c30*/  NOP ;  /* 0x0000000000007918 */ /* 0x000fe20000000000 */
[----:B------:R-:W-:Y:S04]  /*b4c40*/  STL.64 [R1+0x740], R16 ;  /* 0x0007401001007387 */ /* 0x000fe80000100a00 */
[----:B------:R3:W-:Y:S04]  /*b4c50*/  STL.64 [R1+0x748], R18 ;  /* 0x0007481201007387 */ /* 0x0007e80000100a00 */
[----:B------:R-:W2:Y:S04]  /*b4c60*/  LDL.LU.64 R10, [R1+0x18c8] ;  /* 0x0018c800010a7983 */ /* 0x000ea80000300a00 */
        /* <DEDUP_REMOVED lines=9> */
[----:B------:R-:W-:Y:S01]  /*b4d00*/  STL [R1+0xdd60], R103 ;  /* 0x00dd606701007387 */ /* 0x000fe20000100800 */
[----:B---3--:R-:W-:Y:S03]  /*b4d10*/  HMMA.1688.F32.TF32 R16, R240, R136, R12 ;  /* 0x00000088f010723c */ /* 0x008fe6000008100c */
[----:B------:R-:W3:Y:S04]  /*b4d20*/  LDL.LU.64 R12, [R1+0x19d0] ;  /* 0x0019d000010c7983 */ /* 0x000ee80000300a00 */
[----:B------:R-:W3:-:S12]  /*b4d30*/  LDL.LU.64 R14, [R1+0x19d8] ;  /* 0x0019d800010e7983 */ /* 0x000ed80000300a00 */
[----:B------:R-:W-:Y:S04]  /*b4d40*/  STL.64 [R1+0x730], R16 ;  /* 0x0007301001007387 */ /* 0x000fe80000100a00 */
[----:B------:R-:W-:Y:S04]  /*b4d50*/  STL.64 [R1+0x738], R18 ;  /* 0x0007381201007387 */ /* 0x000fe80000100a00 */
        /* <DEDUP_REMOVED lines=14> */
[----:B------:R-:W1:Y:S01]  /*b4e40*/  LDSM.16.M88.4 R16, [R3+UR11+0x38000] ;  /* 0x0380000b0310783b */ /* 0x000e620008000200 */
[----:B--2---:R-:W-:-:S15]  /*b4e50*/  HMMA.1688.F32.TF32 R8, R240, R132, R8 ;  /* 0x00000084f008723c */ /* 0x004fde0000081008 */
[----:B------:R-:W-:-:S04]  /*b4e60*/  NOP ;  /* 0x0000000000007918 */ /* 0x000fc80000000000 */
[----:B------:R-:W-:Y:S01]  /*b4e70*/  IMAD.MOV.U32 R122, RZ, RZ, R8 ;  /* 0x000000ffff7a7224 */ /* 0x000fe200078e0008 */
[----:B------:R-:W-:Y:S01]  /*b4e80*/  MOV R123, R11 ;  /* 0x0000000b007b7202 */ /* 0x000fe20000000f00 */
[----:B------:R-:W-:Y:S02]  /*b4e90*/  IMAD.MOV.U32 R150, RZ, RZ, R9 ;  /* 0x000000ffff967224 */ /* 0x000fe400078e0009 */
[----:B------:R-:W-:Y:S01]  /*b4ea0*/  IMAD.MOV.U32 R151, RZ, RZ, R10 ;  /* 0x000000ffff977224 */ /* 0x000fe200078e000a */
[----:B------:R-:W2:Y:S04]  /*b4eb0*/  LDL.LU.64 R8, [R1+0x1e80] ;  /* 0x001e800001087983 */ /* 0x000ea80000300a00 */
        /* <DEDUP_REMOVED lines=27> */
[----:B-1----:R-:W-:Y:S04]  /*b5070*/  STL [R1+0xdc6c], R18 ;  /* 0x00dc6c1201007387 */ /* 0x002fe80000100800 */
[----:B------:R-:W-:Y:S04]  /*b5080*/  STL [R1+0xdc68], R19 ;  /* 0x00dc681301007387 */ /* 0x000fe80000100800 */
[----:B------:R-:W4:Y:S04]  /*b5090*/  LDL.LU.64 R236, [R1+0x2bc0] ;  /* 0x002bc00001ec7983 */ /* 0x000f280000300a00 */
[----:B------:R-:W4:Y:S04]  /*b50a0*/  LDL.LU.64 R238, [R1+0x2bc8] ;  /* 0x002bc80001ee7983 */ /* 0x000f280000300a00 */
[----:B------:R-:W4:Y:S04]  /*b50b0*/  LDL.LU.64 R224, [R1+0x2bb0] ;  /* 0x002bb00001e07983 */ /* 0x000f280000300a00 */
[----:B------:R-:W4:Y:S04]  /*b50c0*/  LDL.LU.64 R226, [R1+0x2bb8] ;  /* 0x002bb80001e27983 */ /* 0x000f280000300a00 */
[----:B------:R-:W4:Y:S04]  /*b50d0*/  LDL.LU.64 R244, [R1+0x2ba0] ;  /* 0x002ba00001f47983 */ /* 0x000f280000300a00 */
[----:B------:R-:W4:Y:S01]  /*b50e0*/  LDL.LU.64 R246, [R1+0x2ba8] ;  /* 0x002ba80001f67983 */ /* 0x000f220000300a00 */
[----:B---3--:R-:W-:-:S15]  /*b50f0*/  HMMA.1688.F32.TF32 R12, R240, R128, R12 ;  /* 0x00000080f00c723c */ /* 0x008fde000008100c */
[----:B------:R-:W-:-:S04]  /*b5100*/  NOP ;  /* 0x0000000000007918 */ /* 0x000fc80000000000 */
[----:B------:R-:W-:Y:S01]  /*b5110*/  IMAD.MOV.U32 R126, RZ, RZ, R12 ;  /* 0x000000ffff7e7224 */ /* 0x000fe200078e000c */
[----:B------:R-:W-:Y:S01]  /*b5120*/  MOV R147, R15 ;  /* 0x0000000f00937202 */ /* 0x000fe20000000f00 */
[----:B------:R-:W-:Y:S02]  /*b5130*/  IMAD.MOV.U32 R127, RZ, RZ, R13 ;  /* 0x000000ffff7f7224 */ /* 0x000fe400078e000d */
[----:B------:R-:W-:Y:S02]  /*b5140*/  IMAD.MOV.U32 R146, RZ, RZ, R14 ;  /* 0x000000ffff927224 */ /* 0x000fe400078e000e */
[----:B------:R-:W1:Y:S04]  /*b5150*/  LDSM.16.M88.4 R12, [R3+UR11+0x39000] ;  /* 0x0390000b030c783b */ /* 0x000e680008000200 */
[----:B-1----:R-:W-:Y:S04]  /*b5160*/  STL [R1+0xdc8c], R14 ;  /* 0x00dc8c0e01007387 */ /* 0x002fe80000100800 */
[----:B------:R-:W-:Y:S01]  /*b5170*/  STL [R1+0xdc88], R15 ;  /* 0x00dc880f01007387 */ /* 0x000fe20000100800 */
[----:B--2---:R-:W-:-:S15]  /*b5180*/  HMMA.1688.F32.TF32 R8, R240, R124, R8 ;  /* 0x0000007cf008723c */ /* 0x004fde0000081008 */
[----:B------:R-:W-:-:S04]  /*b5190*/  NOP ;  /* 0x0000000000007918 */ /* 0x000fc80000000000 */
[----:B------:R-:W-:Y:S01]  /*b51a0*/  IMAD.MOV.U32 R130, RZ, RZ, R8 ;  /* 0x000000ffff827224 */ /* 0x000fe200078e0008 */
[----:B------:R-:W-:Y:S01]  /*b51b0*/  MOV R143, R11 ;  /* 0x0000000b008f7202 */ /* 0x000fe20000000f00 */
[----:B------:R-:W-:Y:S02]  /*b51c0*/  IMAD.MOV.U32 R138, RZ, RZ, R9 ;  /* 0x000000ffff8a7224 */ /* 0x000fe400078e0009 */
[----:B------:R-:W-:Y:S02]  /*b51d0*/  IMAD.MOV.U32 R142, RZ, RZ, R10 ;  /* 0x000000ffff8e7224 */ /* 0x000fe400078e000a */
[----:B------:R-:W1:Y:S04]  /*b51e0*/  LDSM.16.M88.4 R8, [R3+UR11+0x3a000] ;  /* 0x03a0000b0308783b */ /* 0x000e680008000200 */
[----:B-1----:R-:W-:Y:S04]  /*b51f0*/  STL [R1+0xdbfc], R10 ;  /* 0x00dbfc0a01007387 */ /* 0x002fe80000100800 */
[----:B------:R-:W-:Y:S04]  /*b5200*/  STL [R1+0xdbf8], R11 ;  /* 0x00dbf80b01007387 */ /* 0x000fe80000100800 */
[----:B------:R-:W-:Y:S04]  /*b5210*/  STL [R1+0xdbe0], R251 ;  /* 0x00dbe0fb01007387 */ /* 0x000fe80000100800 */
[----:B------:R-:W-:Y:S04]  /*b5220*/  STL.64 [R1], R232 ;  /* 0x000000e801007387 */ /* 0x000fe80000100a00 */
[----:B------:R-:W-:Y:S04]  /*b5230*/  STL.64 [R1+0x8], R234 ;  /* 0x000008ea01007387 */ /* 0x000fe80000100a00 */
[----:B------:R-:W-:Y:S04]  /*b5240*/  STL [R1+0xd388], R3 ;  /* 0x00d3880301007387 */ /* 0x000fe80000100800 */
[----:B------:R-:W-:Y:S04]  /*b5250*/  STL.64 [R1+0x20], R212 ;  /* 0x000020d401007387 */ /* 0x000fe80000100a00 */
[----:B------:R-:W-:Y:S01]  /*b5260*/  STL.64 [R1+0x28], R214 ;  /* 0x000028d601007387 */ /* 0x000fe20000100a00 */
[C---:B----4-:R-:W-:Y:S08]  /*b5270*/  HMMA.1688.F32.TF32 R236, R240.reuse, R120, R236 ;  /* 0x00000078f0ec723c */ /* 0x050ff000000810ec */
[C---:B------:R-:W-:Y:S08]  /*b5280*/  HMMA.1688.F32.TF32 R224, R240.reuse, R116, R224 ;  /* 0x00000074f0e0723c */ /* 0x040ff000000810e0 */
[----:B------:R-:W-:Y:S03]  /*b5290*/  HMMA.1688.F32.TF32 R244, R240, R112, R244 ;  /* 0x00000070f0f4723c */ /* 0x000fe600000810f4 */
[----:B------:R-:W-:Y:S01]  /*b52a0*/  IMAD.MOV.U32 R139, RZ, RZ, R236 ;  /* 0x000000ffff8b7224 */ /* 0x000fe200078e00ec */
[----:B------:R-:W-:Y:S01]  /*b52b0*/  MOV R135, R239 ;  /* 0x000000ef00877202 */ /* 0x000fe20000000f00 */
[----:B------:R-:W-:-:S02]  /*b52c0*/  IMAD.MOV.U32 R131, RZ, RZ, R237 ;  /* 0x000000ffff837224 */ /* 0x000fc400078e00ed */
[----:B------:R-:W-:Y:S01]  /*b52d0*/  IMAD.MOV.U32 R134, RZ, RZ, R238 ;  /* 0x000000ffff867224 */ /* 0x000fe200078e00ee */
[----:B------:R-:W2:Y:S04]  /*b52e0*/  LDL.LU.64 R236, [R1+0x2b90] ;  /* 0x002b900001ec7983 */ /* 0x000ea80000300a00 */
[----:B------:R-:W2:Y:S04]  /*b52f0*/  LDL.LU.64 R238, [R1+0x2b98] ;  /* 0x002b980001ee7983 */ /* 0x000ea80000300a00 */
[----:B------:R-:W-:Y:S04]  /*b5300*/  STL.64 [R1+0x30], R208 ;  /* 0x000030d001007387 */ /* 0x000fe80000100a00 */
[----:B------:R-:W-:Y:S04]  /*b5310*/  STL.64 [R1+0x38], R210 ;  /* 0x000038d201007387 */ /* 0x000fe80000100a00 */
[----:B------:R-:W-:Y:S04]  /*b5320*/  STL.64 [R1+0x50], R152 ;  /* 0x0000509801007387 */ /* 0x000fe80000100a00 */
[----:B------:R-:W-:Y:S01]  /*b5330*/  STL.64 [R1+0x58], R154 ;  /* 0x0000589a01007387 */ /* 0x000fe20000100a00 */
[----:B------:R-:W-:-:S03]  /*b5340*/  IMAD.MOV.U32 R66, RZ, RZ, R244 ;  /* 0x000000ffff427224 */ /* 0x000fc600078e00f4 */
[----:B------:R-:W-:Y:S01]  /*b5350*/  STL.64 [R1+0x1240], R224 ;  /* 0x001240e001007387 */ /* 0x000fe20000100a00 */
[----:B------:R-:W-:-:S03]  /*b5360*/  IMAD.MOV.U32 R67, RZ, RZ, R245 ;  /* 0x000000ffff437224 */ /* 0x000fc600078e00f5 */
[----:B------:R1:W-:Y:S01]  /*b5370*/  STL.64 [R1+0x1248], R226 ;  /* 0x001248e201007387 */ /* 0x0003e20000100a00 */
[----:B------:R-:W-:Y:S01]  /*b5380*/  IMAD.MOV.U32 R70, RZ, RZ, R246 ;  /* 0x000000ffff467224 */ /* 0x000fe200078e00f6 */
[----:B------:R-:W-:Y:S02]  /*b5390*/  MOV R71, R247 ;  /* 0x000000f700477202 */ /* 0x000fe40000000f00 */
[----:B-1----:R-:W3:Y:S04]  /*b53a0*/  LDL.LU.64 R226, [R1+0xe4f0] ;  /* 0x00e4f00001e27983 */ /* 0x002ee80000300a00 */
[----:B------:R-:W4:Y:S04]  /*b53b0*/  LDL.LU.64 R224, [R1+0xe4e8] ;  /* 0x00e4e80001e07983 */ /* 0x000f280000300a00 */
[----:B------:R-:W3:Y:S04]  /*b53c0*/  LDL.LU.64 R244, [R1+0x2b80] ;  /* 0x002b800001f47983 */ /* 0x000ee80000300a00 */
[----:B------:R-:W3:Y:S04]  /*b53d0*/  LDL.LU.64 R246, [R1+0x2b88] ;  /* 0x002b880001f67983 */ /* 0x000ee80000300a00 */
[----:B------:R-:W-:Y:S04]  /*b53e0*/  STL [R1+0xddc4], R67 ;  /* 0x00ddc44301007387 */ /* 0x000fe80000100800 */
[----:B------:R-:W-:Y:S04]  /*b53f0*/  STL [R1+0xddc0], R66 ;  /* 0x00ddc04201007387 */ /* 0x000fe80000100800 */
[----:B------:R1:W-:Y:S04]  /*b5400*/  STL [R1+0xddbc], R70 ;  /* 0x00ddbc4601007387 */ /* 0x0003e80000100800 */
[----:B------:R1:W-:Y:S01]  /*b5410*/  STL [R1+0xddb8], R71 ;  /* 0x00ddb84701007387 */ /* 0x0003e20000100800 */
        /* <DEDUP_REMOVED lines=8> */
[----:B------:R-:W-:Y:S01]  /*b54a0*/  STL [R1+0xddd4], R79 ;  /* 0x00ddd44f01007387 */ /* 0x000fe20000100800 */
[----:B---3--:R-:W-:Y:S03]  /*b54b0*/  HMMA.1688.F32.TF32 R244, R240, R104, R244 ;  /* 0x00000068f0f4723c */ /* 0x008fe600000810f4 */
[----:B------:R-:W-:Y:S04]  /*b54c0*/  STL [R1+0xddd0], R78 ;  /* 0x00ddd04e01007387 */ /* 0x000fe80000100800 */
[----:B------:R3:W-:Y:S04]  /*b54d0*/  STL [R1+0xddcc], R75 ;  /* 0x00ddcc4b01007387 */ /* 0x0007e80000100800 */
[----:B------:R2:W-:Y:S08]  /*b54e0*/  STL [R1+0xddc8], R74 ;  /* 0x00ddc84a01007387 */ /* 0x0005f00000100800 */
[----:B-1----:R-:W-:Y:S01]  /*b54f0*/  IMAD.MOV.U32 R70, RZ, RZ, R244 ;  /* 0x000000ffff467224 */ /* 0x002fe200078e00f4 */
[----:B------:R-:W-:Y:S01]  /*b5500*/  MOV R63, R247 ;  /* 0x000000f7003f7202 */ /* 0x000fe20000000f00 */
[----:B------:R-:W-:-:S02]  /*b5510*/  IMAD.MOV.U32 R71, RZ, RZ, R245 ;  /* 0x000000ffff477224 */ /* 0x000fc400078e00f5 */
[----:B------:R-:W-:Y:S01]  /*b5520*/  IMAD.MOV.U32 R62, RZ, RZ, R246 ;  /* 0x000000ffff3e7224 */ /* 0x000fe200078e00f6 */
[----:B------:R-:W4:Y:S04]  /*b5530*/  LDL.LU.64 R244, [R1+0x2b60] ;  /* 0x002b600001f47983 */ /* 0x000f280000300a00 */
[----:B------:R-:W4:Y:S04]  /*b5540*/  LDL.LU.64 R246, [R1+0x2b68] ;  /* 0x002b680001f67983 */ /* 0x000f280000300a00 */
[----:B------:R-:W-:Y:S04]  /*b5550*/  STL [R1+0xdde4], R63 ;  /* 0x00dde43f01007387 */ /* 0x000fe80000100800 */
[----:B------:R-:W-:Y:S04]  /*b5560*/  STL [R1+0xdde0], R62 ;  /* 0x00dde03e01007387 */ /* 0x000fe80000100800 */
[----:B------:R1:W-:Y:S04]  /*b5570*/  STL [R1+0xdddc], R71 ;  /* 0x00dddc4701007387 */ /* 0x0003e80000100800 */
[----:B------:R1:W-:Y:S01]  /*b5580*/  STL [R1+0xddd8], R70 ;  /* 0x00ddd84601007387 */ /* 0x0003e20000100800 */
[----:B--2---:R-:W-:-:S15]  /*b5590*/  HMMA.1688.F32.TF32 R236, R240, R100, R236 ;  /* 0x00000064f0ec723c */ /* 0x004fde00000810ec */
[----:B------:R-:W-:-:S04]  /*b55a0*/  NOP ;  /* 0x0000000000007918 */ /* 0x000fc80000000000 */
[----:B---3--:R-:W-:Y:S01]  /*b55b0*/  IMAD.MOV.U32 R75, RZ, RZ, R236 ;  /* 0x000000ffff4b7224 */ /* 0x008fe200078e00ec */
[----:B------:R-:W-:Y:S01]  /*b55c0*/  MOV R66, R239 ;  /* 0x000000ef00427202 */ /* 0x000fe20000000f00 */
[----:B------:R-:W-:Y:S02]  /*b55d0*/  IMAD.MOV.U32 R74, RZ, RZ, R237 ;  /* 0x000000ffff4a7224 */ /* 0x000fe400078e00ed */
[----:B------:R-:W-:Y:S01]  /*b55e0*/  IMAD.MOV.U32 R67, RZ, RZ, R238 ;  /* 0x000000ffff437224 */ /* 0x000fe200078e00ee */
[----:B------:R-:W2:Y:S04]  /*b55f0*/  LDL.LU.64 R236, [R1+0x2b50] ;  /* 0x002b500001ec7983 */ /* 0x000ea80000300a00 */
[----:B------:R-:W2:Y:S04]  /*b5600*/  LDL.LU.64 R238, [R1+0x2b58] ;  /* 0x002b580001ee7983 */ /* 0x000ea80000300a00 */
[----:B------:R-:W-:Y:S01]  /*b5610*/  STL [R1+0xddf4], R66 ;  /* 0x00ddf44201007387 */ /* 0x000fe20000100800 */
[----:B----4-:R-:W-:Y:S03]  /*b5620*/  HMMA.1688.F32.TF32 R244, R240, R96, R244 ;  /* 0x00000060f0f4723c */ /* 0x010fe600000810f4 */
[----:B------:R-:W-:Y:S04]  /*b5630*/  STL [R1+0xddf0], R67 ;  /* 0x00ddf04301007387 */ /* 0x000fe80000100800 */
[----:B------:R3:W-:Y:S04]  /*b5640*/  STL [R1+0xddec], R74 ;  /* 0x00ddec4a01007387 */ /* 0x0007e80000100800 */
[----:B------:R4:W-:Y:S08]  /*b5650*/  STL [R1+0xdde8], R75 ;  /* 0x00dde84b01007387 */ /* 0x0009f00000100800 */
[----:B------:R-:W-:Y:S01]  /*b5660*/  IMAD.MOV.U32 R82, RZ, RZ, R244 ;  /* 0x000000ffff527224 */ /* 0x000fe200078e00f4 */
[----:B------:R-:W-:Y:S01]  /*b5670*/  MOV R87, R247 ;  /* 0x000000f700577202 */ /* 0x000fe20000000f00 */
[----:B------:R-:W-:-:S02]  /*b5680*/  IMAD.MOV.U32 R83, RZ, RZ, R245 ;  /* 0x000000ffff537224 */ /* 0x000fc400078e00f5 */
[----:B------:R-:W-:Y:S01]  /*b5690*/  IMAD.MOV.U32 R86, RZ, RZ, R246 ;  /* 0x000000ffff567224 */ /* 0x000fe200078e00f6 */
        /* <DEDUP_REMOVED lines=8> */
[----:B-1----:R-:W-:Y:S01]  /*b5720*/  IMAD.MOV.U32 R71, RZ, RZ, R236 ;  /* 0x000000ffff477224 */ /* 0x002fe200078e00ec */
        /* <DEDUP_REMOVED lines=10> */
[----:B------:R-:W-:Y:S01]  /*b57d0*/  IMAD.MOV.U32 R74, RZ, RZ, R244 ;  /* 0x000000ffff4a7224 */ /* 0x000fe200078e00f4 */
[----:B------:R-:W-:Y:S01]  /*b57e0*/  MOV R62, R247 ;  /* 0x000000f7003e7202 */ /* 0x000fe20000000f00 */
[----:B----4-:R-:W-:-:S02]  /*b57f0*/  IMAD.MOV.U32 R75, RZ, RZ, R245 ;  /* 0x000000ffff4b7224 */ /* 0x010fc400078e00f5 */
[----:B------:R-:W-:Y:S01]  /*b5800*/  IMAD.MOV.U32 R63, RZ, RZ, R246 ;  /* 0x000000ffff3f7224 */ /* 0x000fe200078e00f6 */
[----:B------:R-:W4:Y:S04]  /*b5810*/  LDL.LU.64 R244, [R1+0x2b20] ;  /* 0x002b200001f47983 */ /* 0x000f280000300a00 */
[----:B------:R-:W4:Y:S04]  /*b5820*/  LDL.LU.64 R246, [R1+0x2b28] ;  /* 0x002b280001f67983 */ /* 0x000f280000300a00 */
[----:B------:R-:W-:Y:S04]  /*b5830*/  STL [R1+0xde24], R62 ;  /* 0x00de243e01007387 */ /* 0x000fe80000100800 */
[----:B------:R-:W-:Y:S04]  /*b5840*/  STL [R1+0xde20], R63 ;  /* 0x00de203f01007387 */ /* 0x000fe80000100800 */
[----:B------:R-:W-:Y:S04]  /*b5850*/  STL [R1+0xde1c], R75 ;  /* 0x00de1c4b01007387 */ /* 0x000fe80000100800 */
[----:B------:R-:W-:Y:S01]  /*b5860*/  STL [R1+0xde18], R74 ;  /* 0x00de184a01007387 */ /* 0x000fe20000100800 */
[----:B--2---:R-:W-:-:S15]  /*b5870*/  HMMA.1688.F32.TF32 R236, R240, R84, R236 ;  /* 0x00000054f0ec723c */ /* 0x004fde00000810ec */
[----:B------:R-:W-:-:S04]  /*b5880*/  NOP ;  /* 0x0000000000007918 */ /* 0x000fc80000000000 */
[----:B------:R-:W-:Y:S01]  /*b5890*/  IMAD.MOV.U32 R83, RZ, RZ, R236 ;  /* 0x000000ffff537224 */ /* 0x000fe200078e00ec */
[----:B------:R-:W-:Y:S01]  /*b58a0*/  MOV R67, R239 ;  /* 0x000000ef00437202 */ /* 0x000fe20000000f00 */
[----:B------:R-:W-:Y:S02]  /*b58b0*/  IMAD.MOV.U32 R82, RZ, RZ, R237 ;  /* 0x000000ffff527224 */ /* 0x000fe400078e00ed */
[----:B------:R-:W-:Y:S01]  /*b58c0*/  IMAD.MOV.U32 R66, RZ, RZ, R238 ;  /* 0x000000ffff427224 */ /* 0x000fe200078e00ee */
[----:B------:R-:W2:Y:S04]  /*b58d0*/  LDL.LU.64 R236, [R1+0x2b10] ;  /* 0x002b100001ec7983 */ /* 0x000ea80000300a00 */
[----:B------:R-:W2:Y:S01]  /*b58e0*/  LDL.LU.64 R238, [R1+0x2b18] ;  /* 0x002b180001ee7983 */ /* 0x000ea20000300a00 */
[----:B----4-:R-:W-:Y:S03]  /*b58f0*/  HMMA.1688.F32.TF32 R244, R240, R80, R244 ;  /* 0x00000050f0f4723c */ /* 0x010fe600000810f4 */
[----:B------:R-:W-:Y:S04]  /*b5900*/  STL [R1+0xde2c], R82 ;  /* 0x00de2c5201007387 */ /* 0x000fe80000100800 */
[----:B------:R-:W-:-:S12]  /*b5910*/  STL [R1+0xde28], R83 ;  /* 0x00de285301007387 */ /* 0x000fd80000100800 */
[----:B------:R-:W-:Y:S01]  /*b5920*/  IMAD.MOV.U32 R90, RZ, RZ, R244 ;  /* 0x000000ffff5a7224 */ /* 0x000fe200078e00f4 */
[----:B------:R-:W-:Y:S01]  /*b5930*/  MOV R95, R247 ;  /* 0x000000f7005f7202 */ /* 0x000fe20000000f00 */
[----:B------:R-:W-:Y:S02]  /*b5940*/  IMAD.MOV.U32 R91, RZ, RZ, R245 ;  /* 0x000000ffff5b7224 */ /* 0x000fe400078e00f5 */
[----:B------:R-:W-:Y:S01]  /*b5950*/  IMAD.MOV.U32 R94, RZ, RZ, R246 ;  /* 0x000000ffff5e7224 */ /* 0x000fe200078e00f6 */
[----:B------:R-:W4:Y:S04]  /*b5960*/  LDL.LU.64 R244, [R1+0x2b00] ;  /* 0x002b000001f47983 */ /* 0x000f280000300a00 */
[----:B------:R-:W4:Y:S04]  /*b5970*/  LDL.LU.64 R246, [R1+0x2b08] ;  /* 0x002b080001f67983 */ /* 0x000f280000300a00 */
[----:B------:R-:W-:Y:S04]  /*b5980*/  STL.64 [R1+0xe488], R94 ;  /* 0x00e4885e01007387 */ /* 0x000fe80000100a00 */
[----:B------:R1:W-:Y:S04]  /*b5990*/  STL.64 [R1+0xe480], R92 ;  /* 0x00e4805c01007387 */ /* 0x0003e80000100a00 */
[----:B------:R-:W-:Y:S04]  /*b59a0*/  STL.64 [R1+0xe478], R90 ;  /* 0x00e4785a01007387 */ /* 0x000fe80000100a00 */
[----:B------:R4:W-:Y:S01]  /*b59b0*/  STL.64 [R1+0xe470], R88 ;  /* 0x00e4705801007387 */ /* 0x0009e20000100a00 */
[----:B--2---:R-:W-:-:S15]  /*b59c0*/  HMMA.1688.F32.TF32 R236, R240, R76, R236 ;  /* 0x0000004cf0ec723c */ /* 0x004fde00000810ec */
[----:B------:R-:W-:-:S04]  /*b59d0*/  NOP ;  /* 0x0000000000007918 */ /* 0x000fc80000000000 */
[----:B-1----:R-:W-:Y:S01]  /*b59e0*/  IMAD.MOV.U32 R70, RZ, RZ, R236 ;  /* 0x000000ffff467224 */ /* 0x002fe200078e00ec */
[----:B------:R-:W-:Y:S01]  /*b59f0*/  MOV R86, R239 ;  /* 0x000000ef00567202 */ /* 0x000fe20000000f00 */
[----:B---3--:R-:W-:Y:S02]  /*b5a00*/  IMAD.MOV.U32 R71, RZ, RZ, R237 ;  /* 0x000000ffff477224 */ /* 0x008fe400078e00ed */
[----:B------:R-:W-:Y:S01]  /*b5a10*/  IMAD.MOV.U32 R87, RZ, RZ, R238 ;  /* 0x000000ffff577224 */ /* 0x000fe200078e00ee */
[----:B------:R-:W2:Y:S04]  /*b5a20*/  LDL.LU.64 R236, [R1+0x2af0] ;  /* 0x002af00001ec7983 */ /* 0x000ea80000300a00 */
[----:B------:R-:W2:Y:S04]  /*b5a30*/  LDL.LU.64 R238, [R1+0x2af8] ;  /* 0x002af80001ee7983 */ /* 0x000ea80000300a00 */
[----:B------:R-:W3:Y:S04]  /*b5a40*/  LDL.LU.64 R92, [R1+0x2ae0] ;  /* 0x002ae000015c7983 */ /* 0x000ee80000300a00 */
[----:B------:R-:W3:Y:S01]  /*b5a50*/  LDL.LU.64 R94, [R1+0x2ae8] ;  /* 0x002ae800015e7983 */ /* 0x000ee20000300a00 */
[----:B----4-:R-:W-:-:S15]  /*b5a60*/  HMMA.1688.F32.TF32 R88, R240, R72, R244 ;  /* 0x00000048f058723c */ /* 0x010fde00000810f4 */
[----:B------:R-:W-:-:S04]  /*b5a70*/  NOP ;  /* 0x0000000000007918 */ /* 0x000fc80000000000 */
        /* <DEDUP_REMOVED lines=9> */
[----:B------:R3:W-:Y:S04]  /*b5b10*/  STL.64 [R1+0xe450], R72 ;  /* 0x00e4504801007387 */ /* 0x0007e80000100a00 */
[----:B------:R-:W4:Y:S04]  /*b5b20*/  LDL.LU.64 R244, [R1+0x2ac0] ;  /* 0x002ac00001f47983 */ /* 0x000f280000300a00 */
[----:B------:R-:W4:Y:S04]  /*b5b30*/  LDL.LU.64 R246, [R1+0x2ac8] ;  /* 0x002ac80001f67983 */ /* 0x000f280000300a00 */
[----:B-1----:R-:W4:Y:S04]  /*b5b40*/  LDL.LU.64 R76, [R1+0x2ab0] ;  /* 0x002ab000014c7983 */ /* 0x002f280000300a00 */
[----:B------:R-:W4:Y:S01]  /*b5b50*/  LDL.LU.64 R78, [R1+0x2ab8] ;  /* 0x002ab800014e7983 */ /* 0x000f220000300a00 */
[C---:B---3--:R-:W-:Y:S08]  /*b5b60*/  HMMA.1688.F32.TF32 R72, R240.reuse, R64, R92 ;  /* 0x00000040f048723c */ /* 0x048ff0000008105c */
[----:B--2---:R-:W-:Y:S11]  /*b5b70*/  HMMA.1688.F32.TF32 R236, R240, R68, R236 ;  /* 0x00000044f0ec723c */ /* 0x004ff600000810ec */
[----:B------:R-:W-:Y:S01]  /*b5b80*/  IMAD.MOV.U32 R106, RZ, RZ, R72 ;  /* 0x000000ffff6a7224 */ /* 0x000fe200078e0048 */
[----:B------:R-:W-:Y:S01]  /*b5b90*/  MOV R107, R75 ;  /* 0x0000004b006b7202 */ /* 0x000fe20000000f00 */
[----:B------:R-:W-:-:S02]  /*b5ba0*/  IMAD.MOV.U32 R118, RZ, RZ, R73 ;  /* 0x000000ffff767224 */ /* 0x000fc400078e0049 */
[----:B------:R-:W-:-:S04]  /*b5bb0*/  IMAD.MOV.U32 R119, RZ, RZ, R74 ;  /* 0x000000ffff777224 */ /* 0x000fc800078e004a */
[----:B------:R-:W-:Y:S01]  /*b5bc0*/  IMAD.MOV.U32 R98, RZ, RZ, R236 ;  /* 0x000000ffff627224 */ /* 0x000fe200078e00ec */
[C---:B----4-:R-:W-:Y:S01]  /*b5bd0*/  HMMA.1688.F32.TF32 R72, R240.reuse, R60, R88 ;  /* 0x0000003cf048723c */ /* 0x050fe20000081058 */
[----:B------:R-:W-:Y:S01]  /*b5be0*/  IMAD.MOV.U32 R99, RZ, RZ, R237 ;  /* 0x000000ffff637224 */ /* 0x000fe200078e00ed */
[----:B------:R-:W-:Y:S01]  /*b5bf0*/  MOV R103, R239 ;  /* 0x000000ef00677202 */ /* 0x000fe20000000f00 */
[----:B------:R-:W-:Y:S01]  /*b5c00*/  IMAD.MOV.U32 R102, RZ, RZ, R238 ;  /* 0x000000ffff667224 */ /* 0x000fe200078e00ee */
[----:B------:R-:W2:Y:S04]  /*b5c10*/  LDL.LU.64 R236, [R1+0x2aa0] ;  /* 0x002aa00001ec7983 */ /* 0x000ea80000300a00 */
[----:B------:R-:W2:Y:S04]  /*b5c20*/  LDL.LU.64 R238, [R1+0x2aa8] ;  /* 0x002aa80001ee7983 */ /* 0x000ea80000300a00 */
[----:B------:R-:W3:Y:S04]  /*b5c30*/  LDL.LU.64 R92, [R1+0x2a90] ;  /* 0x002a9000015c7983 */ /* 0x000ee80000300a00 */
[----:B------:R-:W3:Y:S03]  /*b5c40*/  LDL.LU.64 R94, [R1+0x2a98] ;  /* 0x002a9800015e7983 */ /* 0x000ee60000300a00 */
[----:B------:R-:W-:Y:S01]  /*b5c50*/  IMAD.MOV.U32 R82, RZ, RZ, R72 ;  /* 0x000000ffff527224 */ /* 0x000fe200078e0048 */
[----:B------:R-:W4:Y:S01]  /*b5c60*/  LDL.LU.64 R88, [R1+0x2a80] ;  /* 0x002a800001587983 */ /* 0x000f220000300a00 */
[----:B------:R-:W-:Y:S01]  /*b5c70*/  IMAD.MOV.U32 R83, RZ, RZ, R73 ;  /* 0x000000ffff537224 */ /* 0x000fe200078e0049 */
[----:B------:R-:W-:Y:S01]  /*b5c80*/  MOV R63, R75 ;  /* 0x0000004b003f7202 */ /* 0x000fe20000000f00 */
[----:B------:R-:W-:Y:S01]  /*b5c90*/  IMAD.MOV.U32 R62, RZ, RZ, R74 ;  /* 0x000000ffff3e7224 */ /* 0x000fe200078e004a */
[----:B------:R-:W4:Y:S04]  /*b5ca0*/  LDL.LU.64 R90, [R1+0x2a88] ;  /* 0x002a8800015a7983 */ /* 0x000f280000300a00 */
[----:B------:R-:W4:Y:S04]  /*b5cb0*/  LDL.LU.64 R72, [R1+0x2a70] ;  /* 0x002a700001487983 */ /* 0x000f280000300a00 */
[----:B------:R-:W4:Y:S01]  /*b5cc0*/  LDL.LU.64 R74, [R1+0x2a78] ;  /* 0x002a7800014a7983 */ /* 0x000f220000300a00 */
[C---:B------:R-:W-:Y:S08]  /*b5cd0*/  HMMA.1688.F32.TF32 R244, R240.reuse, R56, R244 ;  /* 0x00000038f0f4723c */ /* 0x040ff000000810f4 */
[----:B------:R-:W-:Y:S11]  /*b5ce0*/  HMMA.1688.F32.TF32 R76, R240, R52, R76 ;  /* 0x00000034f04c723c */ /* 0x000ff6000008104c */
[----:B------:R-:W-:Y:S01]  /*b5cf0*/  MOV R111, R247 ;  /* 0x000000f7006f7202 */ /* 0x000fe20000000f00 */
[----:B------:R-:W-:Y:S01]  /*b5d00*/  IMAD.MOV.U32 R114, RZ, RZ, R244 ;  /* 0x000000ffff727224 */ /* 0x000fe200078e00f4 */
[----:B------:R-:W4:Y:S01]  /*b5d10*/  LDL.LU R247, [R1+0xe4e0] ;  /* 0x00e4e00001f77983 */ /* 0x000f220000300800 */
[----:B------:R-:W-:-:S03]  /*b5d20*/  IMAD.MOV.U32 R115, RZ, RZ, R245 ;  /* 0x000000ffff737224 */ /* 0x000fc600078e00f5 */
[----:B------:R-:W4:Y:S02]  /*b5d30*/  LDL.LU.64 R244, [R1+0xe4d8] ;  /* 0x00e4d80001f47983 */ /* 0x000f240000300a00 */
[----:B------:R-:W-:Y:S02]  /*b5d40*/  IMAD.MOV.U32 R58, RZ, RZ, R78 ;  /* 0x000000ffff3a7224 */ /* 0x000fe400078e004e */
[----:B------:R1:W-:Y:S01]  /*b5d50*/  STL.64 [R1+0x1120], R76 ;  /* 0x0011204c01007387 */ /* 0x0003e20000100a00 */
[----:B------:R-:W-:-:S03]  /*b5d60*/  IMAD.MOV.U32 R59, RZ, RZ, R79 ;  /* 0x000000ffff3b7224 */ /* 0x000fc600078e004f */
[----:B-1----:R-:W4:Y:S04]  /*b5d70*/  LDL.LU.64 R76, [R1+0x2a60] ;  /* 0x002a6000014c7983 */ /* 0x002f280000300a00 */
[----:B------:R-:W4:Y:S01]  /*b5d80*/  LDL.LU.64 R78, [R1+0x2a68] ;  /* 0x002a6800014e7983 */ /* 0x000f220000300a00 */
[C---:B--2---:R-:W-:Y:S08]  /*b5d90*/  HMMA.1688.F32.TF32 R236, R240.reuse, R48, R236 ;  /* 0x00000030f0ec723c */ /* 0x044ff000000810ec */
[C---:B---3--:R-:W-:Y:S08]  /*b5da0*/  HMMA.1688.F32.TF32 R92, R240.reuse, R44, R92 ;  /* 0x0000002cf05c723c */ /* 0x048ff0000008105c */
[C---:B----4-:R-:W-:Y:S08]  /*b5db0*/  HMMA.1688.F32.TF32 R88, R240.reuse, R40, R88 ;  /* 0x00000028f058723c */ /* 0x050ff00000081058 */
[----:B------:R-:W-:Y:S01]  /*b5dc0*/  HMMA.1688.F32.TF32 R72, R240, R36, R72 ;  /* 0x00000024f048723c */ /* 0x000fe20000081048 */
[----:B------:R1:W-:Y:S04]  /*b5dd0*/  STL.64 [R1+0x1110], R236 ;  /* 0x001110ec01007387 */ /* 0x0003e80000100a00 */
[----:B------:R-:W-:Y:S04]  /*b5de0*/  STL.64 [R1+0x1118], R238 ;  /* 0x001118ee01007387 */ /* 0x000fe80000100a00 */
[----:B-1----:R-:W2:Y:S04]  /*b5df0*/  LDL.LU.64 R236, [R1+0xe4d0] ;  /* 0x00e4d00001ec7983 */ /* 0x002ea80000300a00 */
[----:B------:R-:W-:Y:S06]  /*b5e00*/  STL.64 [R1+0x1100], R92 ;  /* 0x0011005c01007387 */ /* 0x000fec0000100a00 */
[----:B------:R-:W-:Y:S01]  /*b5e10*/  IMAD.MOV.U32 R35, RZ, RZ, R72 ;  /* 0x000000ffff237224 */ /* 0x000fe200078e0048 */
[----:B------:R-:W-:Y:S01]  /*b5e20*/  STL.64 [R1+0x1108], R94 ;  /* 0x0011085e01007387 */ /* 0x000fe20000100a00 */
[----:B------:R-:W-:Y:S01]  /*b5e30*/  MOV R27, R73 ;  /* 0x00000049001b7202 */ /* 0x000fe20000000f00 */
[----:B------:R-:W-:-:S02]  /*b5e40*/  IMAD.MOV.U32 R30, RZ, RZ, R74 ;  /* 0x000000ffff1e7224 */ /* 0x000fc400078e004a */
[----:B------:R1:W-:Y:S01]  /*b5e50*/  STL.64 [R1+0x10f0], R88 ;  /* 0x0010f05801007387 */ /* 0x0003e20000100a00 */
[----:B------:R-:W-:-:S03]  /*b5e60*/  IMAD.MOV.U32 R31, RZ, RZ, R75 ;  /* 0x000000ffff1f7224 */ /* 0x000fc600078e004b */
[----:B------:R3:W-:Y:S04]  /*b5e70*/  STL.64 [R1+0x10f8], R90 ;  /* 0x0010f85a01007387 */ /* 0x0007e80000100a00 */
[----:B------:R-:W4:Y:S04]  /*b5e80*/  LDL.LU.64 R72, [R1+0x2bd0] ;  /* 0x002bd00001487983 */ /* 0x000f280000300a00 */
[----:B------:R-:W4:Y:S04]  /*b5e90*/  LDL.LU.64 R74, [R1+0x2bd8] ;  /* 0x002bd800014a7983 */ /* 0x000f280000300a00 */
[----:B-1----:R-:W2:Y:S04]  /*b5ea0*/  LDL.LU.64 R88, [R1+0x2c30] ;  /* 0x002c300001587983 */ /* 0x002ea80000300a00 */
[----:B---3--:R-:W2:Y:S01]  /*b5eb0*/  LDL.LU.64 R90, [R1+0x2c38] ;  /* 0x002c3800015a7983 */ /* 0x008ea20000300a00 */
[----:B------:R-:W-:Y:S03]  /*b5ec0*/  HMMA.1688.F32.TF32 R76, R240, R32, R76 ;  /* 0x00000020f04c723c */ /* 0x000fe6000008104c */
[----:B------:R-:W-:Y:S04]  /*b5ed0*/  STL [R1+0xdca4], R31 ;  /* 0x00dca41f01007387 */ /* 0x000fe80000100800 */
[----:B------:R-:W-:Y:S04]  /*b5ee0*/  STL [R1+0xdca0], R30 ;  /* 0x00dca01e01007387 */ /* 0x000fe80000100800 */
[----:B------:R-:W-:Y:S04]  /*b5ef0*/  STL [R1+0xdc9c], R27 ;  /* 0x00dc9c1b01007387 */ /* 0x000fe80000100800 */
[----:B------:R-:W-:Y:S04]  /*b5f00*/  STL [R1+0xdc98], R35 ;  /* 0x00dc982301007387 */ /* 0x000fe80000100800 */
[----:B------:R-:W-:Y:S01]  /*b5f10*/  IMAD.MOV.U32 R26, RZ, RZ, R76 ;  /* 0x000000ffff1a7224 */ /* 0x000fe200078e004c */
[----:B------:R-:W-:Y:S01]  /*b5f20*/  MOV R34, R77 ;  /* 0x0000004d00227202 */ /* 0x000fe20000000f00 */
[----:B------:R-:W-:Y:S01]  /*b5f30*/  IMAD.MOV.U32 R38, RZ, RZ, R78 ;  /* 0x000000ffff267224 */ /* 0x000fe200078e004e */
[----:B------:R-:W3:Y:S01]  /*b5f40*/  LDL.LU.64 R76, [R1+0x2c90] ;  /* 0x002c9000014c7983 */ /* 0x000ee20000300a00 */
[----:B------:R-:W-:-:S03]  /*b5f50*/  IMAD.MOV.U32 R39, RZ, RZ, R79 ;  /* 0x000000ffff277224 */ /* 0x000fc600078e004f */
[----:B------:R-:W3:Y:S04]  /*b5f60*/  LDL.LU.64 R78, [R1+0x2c98] ;  /* 0x002c9800014e7983 */ /* 0x000ee80000300a00 */
[----:B------:R-:W-:Y:S04]  /*b5f70*/  STL [R1+0xdcac], R34 ;  /* 0x00dcac2201007387 */ /* 0x000fe80000100800 */
[----:B------:R-:W-:Y:S01]  /*b5f80*/  STL [R1+0xdca8], R26 ;  /* 0x00dca81a01007387 */ /* 0x000fe20000100800 */
[C---:B----4-:R-:W-:Y:S08]  /*b5f90*/  HMMA.1688.F32.TF32 R72, R240.reuse, R28, R72 ;  /* 0x0000001cf048723c */ /* 0x050ff00000081048 */
[----:B--2---:R-:W-:Y:S11]  /*b5fa0*/  HMMA.1688.F32.TF32 R88, R240, R24, R88 ;  /* 0x00000018f058723c */ /* 0x004ff60000081058 */
[----:B------:R-:W-:Y:S01]  /*b5fb0*/  IMAD.MOV.U32 R22, RZ, RZ, R72 ;  /* 0x000000ffff167224 */ /* 0x000fe200078e0048 */
[----:B------:R-:W-:Y:S01]  /*b5fc0*/  MOV R23, R73 ;  /* 0x0000004900177202 */ /* 0x000fe20000000f00 */
[----:B------:R-:W-:Y:S01]  /*b5fd0*/  IMAD.MOV.U32 R42, RZ, RZ, R74 ;  /* 0x000000ffff2a7224 */ /* 0x000fe200078e004a */
[----:B------:R-:W2:Y:S01]  /*b5fe0*/  LDL.LU.64 R72, [R1+0x2cf0] ;  /* 0x002cf00001487983 */ /* 0x000ea20000300a00 */
[----:B------:R-:W-:-:S03]  /*b5ff0*/  IMAD.MOV.U32 R43, RZ, RZ, R75 ;  /* 0x000000ffff2b7224 */ /* 0x000fc600078e004b */
[----:B------:R-:W2:Y:S01]  /*b6000*/  LDL.LU.64 R74, [R1+0x2cf8] ;  /* 0x002cf800014a7983 */ /* 0x000ea20000300a00 */
[----:B------:R-:W-:Y:S01]  /*b6010*/  IMAD.MOV.U32 R18, RZ, RZ, R88 ;  /* 0x000000ffff127224 */ /* 0x000fe200078e0058 */
[----:B------:R-:W-:Y:S01]  /*b6020*/  MOV R19, R89 ;  /* 0x0000005900137202 */ /* 0x000fe20000000f00 */
[----:B------:R-:W-:Y:S01]  /*b6030*/  IMAD.MOV.U32 R46, RZ, RZ, R90 ;  /* 0x000000ffff2e7224 */ /* 0x000fe200078e005a */
[----:B------:R-:W4:Y:S01]  /*b6040*/  LDL.LU.64 R88, [R1+0x2d50] ;  /* 0x002d500001587983 */ /* 0x000f220000300a00 */
[----:B------:R-:W-:-:S03]  /*b6050*/  IMAD.MOV.U32 R47, RZ, RZ, R91 ;  /* 0x000000ffff2f7224 */ /* 0x000fc600078e005b */
[----:B------:R-:W4:Y:S01]  /*b6060*/  LDL.LU.64 R90, [R1+0x2d58] ;  /* 0x002d5800015a7983 */ /* 0x000f220000300a00 */
[----:B---3--:R-:W-:Y:S03]  /*b6070*/  HMMA.1688.F32.TF32 R76, R240, R20, R76 ;  /* 0x00000014f04c723c */ /* 0x008fe6000008104c */
[----:B------:R-:W-:Y:S04]  /*b6080*/  STL.64 [R1+0xe430], R22 ;  /* 0x00e4301601007387 */ /* 0x000fe80000100a00 */
[----:B------:R4:W-:-:S12]  /*b6090*/  STL.64 [R1+0xe428], R20 ;  /* 0x00e4281401007387 */ /* 0x0009d80000100a00 */
[----:B------:R-:W-:Y:S01]  /*b60a0*/  IMAD.MOV.U32 R14, RZ, RZ, R76 ;  /* 0x000000ffff0e7224 */ /* 0x000fe200078e004c */
[----:B------:R-:W-:Y:S01]  /*b60b0*/  MOV R15, R77 ;  /* 0x0000004d000f7202 */ /* 0x000fe20000000f00 */
[----:B------:R-:W-:Y:S01]  /*b60c0*/  IMAD.MOV.U32 R50, RZ, RZ, R78 ;  /* 0x000000ffff327224 */ /* 0x000fe200078e004e */
[----:B------:R-:W3:Y:S01]  /*b60d0*/  LDL.LU.64 R76, [R1+0x2f20] ;  /* 0x002f2000014c7983 */ /* 0x000ee20000300a00 */
[----:B------:R-:W-:-:S03]  /*b60e0*/  IMAD.MOV.U32 R51, RZ, RZ, R79 ;  /* 0x000000ffff337224 */ /* 0x000fc600078e004f */
[----:B------:R-:W3:Y:S01]  /*b60f0*/  LDL.LU.64 R78, [R1+0x2f28] ;  /* 0x002f2800014e7983 */ /* 0x000ee20000300a00 */
[C---:B--2---:R-:W-:Y:S08]  /*b6100*/  HMMA.1688.F32.TF32 R72, R240.reuse, R16, R72 ;  /* 0x00000010f048723c */ /* 0x044ff00000081048 */
[----:B----4-:R-:W-:Y:S11]  /*b6110*/  HMMA.1688.F32.TF32 R20, R240, R12, R88 ;  /* 0x0000000cf014723c */ /* 0x010ff60000081058 */
[----:B------:R-:W-:Y:S01]  /*b6120*/  IMAD.MOV.U32 R34, RZ, RZ, R72 ;  /* 0x000000ffff227224 */ /* 0x000fe200078e0048 */
[----:B------:R-:W-:Y:S01]  /*b6130*/  MOV R26, R73 ;  /* 0x00000049001a7202 */ /* 0x000fe20000000f00 */
[----:B------:R-:W-:Y:S01]  /*b6140*/  IMAD.MOV.U32 R31, RZ, RZ, R74 ;  /* 0x000000ffff1f7224 */ /* 0x000fe200078e004a */
[----:B------:R-:W2:Y:S01]  /*b6150*/  LDL.LU.64 R72, [R1+0x2fa0] ;  /* 0x002fa00001487983 */ /* 0x000ea20000300a00 */
[----:B------:R-:W-:-:S03]  /*b6160*/  IMAD.MOV.U32 R30, RZ, RZ, R75 ;  /* 0x000000ffff1e7224 */ /* 0x000fc600078e004b */
[----:B------:R-:W2:Y:S01]  /*b6170*/  LDL.LU.64 R74, [R1+0x2fa8] ;  /* 0x002fa800014a7983 */ /* 0x000ea20000300a00 */
[----:B------:R-:W-:Y:S01]  /*b6180*/  IMAD.MOV.U32 R27, RZ, RZ, R20 ;  /* 0x000000ffff1b7224 */ /* 0x000fe200078e0014 */
[----:B------:R-:W-:Y:S02]  /*b6190*/  MOV R35, R21 ;  /* 0x0000001500237202 */ /* 0x000fe40000000f00 */
[----:B------:R-:W-:Y:S01]  /*b61a0*/  STL.64 [R1+0xe420], R18 ;  /* 0x00e4201201007387 */ /* 0x000fe20000100a00 */
[----:B------:R-:W-:Y:S02]  /*b61b0*/  IMAD.MOV.U32 R54, RZ, RZ, R22 ;  /* 0x000000ffff367224 */ /* 0x000fe400078e0016 */
[----:B------:R-:W-:Y:S01]  /*b61c0*/  IMAD.MOV.U32 R55, RZ, RZ, R23 ;  /* 0x000000ffff377224 */ /* 0x000fe200078e0017 */
[----:B------:R1:W-:Y:S04]  /*b61d0*/  STL.64 [R1+0xe418], R16 ;  /* 0x00e4181001007387 */ /* 0x0003e80000100a00 */
[----:B------:R-:W4:Y:S04]  /*b61e0*/  LDL.LU.64 R20, [R1+0x3030] ;  /* 0x0030300001147983 */ /* 0x000f280000300a00 */
[----:B------:R-:W4:Y:S04]  /*b61f0*/  LDL.LU.64 R22, [R1+0x3038] ;  /* 0x0030380001167983 */ /* 0x000f280000300a00 */
[----:B-1----:R-:W4:Y:S04]  /*b6200*/  LDL.LU.64 R16, [R1+0x3220] ;  /* 0x0032200001107983 */ /* 0x002f280000300a00 */
[----:B------:R-:W4:Y:S04]  /*b6210*/  LDL.LU.64 R18, [R1+0x3228] ;  /* 0x0032280001127983 */ /* 0x000f280000300a00 */
[----:B------:R-:W-:Y:S04]  /*b6220*/  STL.64 [R1+0xe440], R26 ;  /* 0x00e4401a01007387 */ /* 0x000fe80000100a00 */
[----:B------:R-:W-:Y:S04]  /*b6230*/  STL.64 [R1+0xe438], R24 ;  /* 0x00e4381801007387 */ /* 0x000fe80000100a00 */
[----:B------:R-:W-:Y:S04]  /*b6240*/  STL.64 [R1+0xe410], R14 ;  /* 0x00e4100e01007387 */ /* 0x000fe80000100a00 */
[----:B------:R1:W-:Y:S04]  /*b6250*/  STL.64 [R1+0xe408], R12 ;  /* 0x00e4080c01007387 */ /* 0x0003e80000100a00 */
[----:B-1----:R-:W4:Y:S04]  /*b6260*/  LDL.LU.64 R12, [R1+0x32a0] ;  /* 0x0032a000010c7983 */ /* 0x002f280000300a00 */
[----:B------:R-:W4:Y:S01]  /*b6270*/  LDL.LU.64 R14, [R1+0x32a8] ;  /* 0x0032a800010e7983 */ /* 0x000f220000300a00 */
[----:B---3--:R-:W-:-:S15]  /*b6280*/  HMMA.1688.F32.TF32 R24, R240, R8, R76 ;  /* 0x00000008f018723c */ /* 0x008fde000008104c */
[----:B------:R-:W-:-:S04]  /*b6290*/  NOP ;  /* 0x0000000000007918 */ /* 0x000fc80000000000 */
[----:B------:R-:W-:Y:S04]  /*b62a0*/  STL.64 [R1+0x1050], R24 ;  /* 0x0010501801007387 */ /* 0x000fe80000100a00 */
[----:B------:R2:W-:Y:S01]  /*b62b0*/  STL.64 [R1+0x1058], R26 ;  /* 0x0010581a01007387 */ /* 0x0005e20000100a00 */
[----:B------:R-:W-:Y:S01]  /*b62c0*/  IMAD.MOV.U32 R238, RZ, RZ, R232 ;  /* 0x000000ffffee7224 */ /* 0x000fe200078e00e8 */
[----:B------:R-:W-:Y:S02]  /*b62d0*/  MOV R3, R233 ;  /* 0x000000e900037202 */ /* 0x000fe40000000f00 */
[----:B------:R-:W3:Y:S01]  /*b62e0*/  LDL.LU.64 R234, [R1+0xe4c8] ;  /* 0x00e4c80001ea7983 */ /* 0x000ee20000300a00 */
[C---:B--2---:R-:W-:Y:S03]  /*b62f0*/  HMMA.1688.F32.TF32 R24, R240.reuse, R232, R72 ;  /* 0x000000e8f018723c */ /* 0x044fe60000081048 */
[----:B------:R-:W2:Y:S05]  /*b6300*/  LDL.LU.64 R232, [R1+0xe4c0] ;  /* 0x00e4c00001e87983 */ /* 0x000eaa0000300a00 */
[C---:B----4-:R-:W-:Y:S08]  /*b6310*/  HMMA.1688.F32.TF32 R20, R240.reuse, R248, R20 ;  /* 0x000000f8f014723c */ /* 0x050ff00000081014 */
[C---:B------:R-:W-:Y:S03]  /*b6320*/  HMMA.1688.F32.TF32 R16, R240.reuse, R212, R16 ;  /* 0x000000d4f010723c */ /* 0x040fe60000081010 */
[----:B------:R-:W-:Y:S04]  /*b6330*/  STL [R1+0x1044], R25 ;  /* 0x0010441901007387 */ /* 0x000fe80000100800 */
[----:B------:R-:W-:Y:S04]  /*b6340*/  STL.64 [R1+0x1048], R26 ;  /* 0x0010481a01007387 */ /* 0x000fe80000100a00 */
[----:B------:R-:W-:Y:S04]  /*b6350*/  STL.64 [R1+0x1030], R20 ;  /* 0x0010301401007387 */ /* 0x000fe80000100a00 */
[----:B------:R-:W-:Y:S04]  /*b6360*/  STL.64 [R1+0x1038], R22 ;  /* 0x0010381601007387 */ /* 0x000fe80000100a00 */
[----:B------:R-:W-:Y:S04]  /*b6370*/  STL.64 [R1+0x1020], R16 ;  /* 0x0010201001007387 */ /* 0x000fe80000100a00 */
[----:B------:R1:W-:Y:S04]  /*b6380*/  STL.64 [R1+0x1028], R18 ;  /* 0x0010281201007387 */ /* 0x0003e80000100a00 */
[----:B------:R-:W4:Y:S04]  /*b6390*/  LDL.LU.64 R92, [R1+0x3320] ;  /* 0x00332000015c7983 */ /* 0x000f280000300a00 */
[----:B------:R-:W4:Y:S01]  /*b63a0*/  LDL.LU.64 R94, [R1+0x3328] ;  /* 0x00332800015e7983 */ /* 0x000f220000300a00 */
[----:B-1----:R-:W-:Y:S03]  /*b63b0*/  HMMA.1688.F32.TF32 R16, R240, R208, R12 ;  /* 0x000000d0f010723c */ /* 0x002fe6000008100c */
[----:B------:R-:W2:Y:S04]  /*b63c0*/  LDL.LU.64 R88, [R1+0x17b0] ;  /* 0x0017b00001587983 */ /* 0x000ea80000300a00 */
[----:B------:R-:W2:Y:S04]  /*b63d0*/  LDL.LU.64 R90, [R1+0x17b8] ;  /* 0x0017b800015a7983 */ /* 0x000ea80000300a00 */
[----:B------:R-:W3:Y:S04]  /*b63e0*/  LDL.LU.64 R76, [R1+0x17a0] ;  /* 0x0017a000014c7983 */ /* 0x000ee80000300a00 */
[----:B------:R-:W3:Y:S04]  /*b63f0*/  LDL.LU.64 R78, [R1+0x17a8] ;  /* 0x0017a800014e7983 */ /* 0x000ee80000300a00 */
[----:B------:R-:W3:Y:S01]  /*b6400*/  LDL.LU.64 R72, [R1+0x1790] ;  /* 0x0017900001487983 */ /* 0x000ee20000300a00 */
[----:B------:R-:W-:-:S03]  /*b6410*/  IMAD.MOV.U32 R251, RZ, RZ, R24 ;  /* 0x000000fffffb7224 */ /* 0x000fc600078e0018 */
[----:B------:R-:W3:Y:S04]  /*b6420*/  LDL.LU.64 R74, [R1+0x1798] ;  /* 0x00179800014a7983 */ /* 0x000ee80000300a00 */
[----:B------:R1:W-:Y:S04]  /*b6430*/  STL.64 [R1+0x1010], R16 ;  /* 0x0010101001007387 */ /* 0x0003e80000100a00 */
[----:B------:R1:W-:Y:S04]  /*b6440*/  STL.64 [R1+0x1018], R18 ;  /* 0x0010181201007387 */ /* 0x0003e80000100a00 */
[----:B------:R-:W3:Y:S04]  /*b6450*/  LDL.LU.64 R24, [R1+0x1780] ;  /* 0x0017800001187983 */ /* 0x000ee80000300a00 */
[----:B------:R-:W3:Y:S04]  /*b6460*/  LDL.LU.64 R26, [R1+0x1788] ;  /* 0x00178800011a7983 */ /* 0x000ee80000300a00 */
[----:B------:R-:W3:Y:S04]  /*b6470*/  LDL.LU.64 R20, [R1+0x1770] ;  /* 0x0017700001147983 */ /* 0x000ee80000300a00 */
[----:B------:R-:W3:Y:S04]  /*b6480*/  LDL.LU.64 R22, [R1+0x1778] ;  /* 0x0017780001167983 */ /* 0x000ee80000300a00 */
[----:B-1----:R-:W3:Y:S04]  /*b6490*/  LDL.LU.64 R16, [R1+0x1760] ;  /* 0x0017600001107983 */ /* 0x002ee80000300a00 */
[----:B------:R-:W3:Y:S01]  /*b64a0*/  LDL.LU.64 R18, [R1+0x1768] ;  /* 0x0017680001127983 */ /* 0x000ee20000300a00 */
[----:B------:R-:W-:-:S02]  /*b64b0*/  IMAD.MOV.U32 R110, RZ, RZ, R246 ;  /* 0x000000ffff6e7224 */ /* 0x000fc400078e00f6 */
[----:B------:R-:W-:Y:S02]  /*b64c0*/  IMAD.MOV.U32 R246, RZ, RZ, R212 ;  /* 0x000000fffff67224 */ /* 0x000fe400078e00d4 */
[----:B------:R-:W-:Y:S01]  /*b64d0*/  IMAD.MOV.U32 R239, RZ, RZ, R213 ;  /* 0x000000ffffef7224 */ /* 0x000fe200078e00d5 */
[----:B----4-:R-:W-:Y:S08]  /*b64e0*/  HMMA.1688.F32.TF32 R92, R240, R152, R92 ;  /* 0x00000098f05c723c */ /* 0x010ff0000008105c */
[C---:B--2---:R-:W-:Y:S08]  /*b64f0*/  HMMA.1688.F32.TF32 R88, R4.reuse, R244, R88 ;  /* 0x000000f40458723c */ /* 0x044ff00000081058 */
[C---:B---3--:R-:W-:Y:S08]  /*b6500*/  HMMA.1688.F32.TF32 R76, R4.reuse, R236, R76 ;  /* 0x000000ec044c723c */ /* 0x048ff0000008104c */
[C---:B------:R-:W-:Y:S01]  /*b6510*/  HMMA.1688.F32.TF32 R72, R4.reuse, R232, R72 ;  /* 0x000000e80448723c */ /* 0x040fe20000081048 */
[----:B------:R-:W-:Y:S04]  /*b6520*/  STL.64 [R1+0x6f0], R92 ;  /* 0x0006f05c01007387 */ /* 0x000fe80000100a00 */
[----:B------:R-:W-:Y:S03]  /*b6530*/  STL.64 [R1+0x6f8], R94 ;  /* 0x0006f85e01007387 */ /* 0x000fe60000100a00 */
[C---:B------:R-:W-:Y:S01]  /*b6540*/  HMMA.1688.F32.TF32 R24, R4.reuse, R228, R24 ;  /* 0x000000e40418723c */ /* 0x040fe20000081018 */
[----:B------:R-:W-:Y:S07]  /*b6550*/  STL.64 [R1+0x6e0], R88 ;  /* 0x0006e05801007387 */ /* 0x000fee0000100a00 */
[C---:B------:R-:W-:Y:S01]  /*b6560*/  HMMA.1688.F32.TF32 R20, R4.reuse, R224, R20 ;  /* 0x000000e00414723c */ /* 0x040fe20000081014 */
[----:B------:R-:W-:Y:S04]  /*b6570*/  STL.64 [R1+0x6e8], R90 ;  /* 0x0006e85a01007387 */ /* 0x000fe80000100a00 */
[----:B------:R-:W-:Y:S04]  /*b6580*/  STL.64 [R1+0x6d0], R76 ;  /* 0x0006d04c01007387 */ /* 0x000fe80000100a00 */
[----:B------:R-:W-:Y:S04]  /*b6590*/  STL.64 [R1+0x6d8], R78 ;  /* 0x0006d84e01007387 */ /* 0x000fe80000100a00 */
[----:B------:R-:W-:Y:S04]  /*b65a0*/  STL.64 [R1+0x6c0], R72 ;  /* 0x0006c04801007387 */ /* 0x000fe80000100a00 */
[----:B------:R-:W-:Y:S04]  /*b65b0*/  STL.64 [R1+0xe400], R234 ;  /* 0x00e400ea01007387 */ /* 0x000fe80000100a00 */
[----:B------:R1:W-:Y:S04]  /*b65c0*/  STL.64 [R1+0xe3f8], R232 ;  /* 0x00e3f8e801007387 */ /* 0x0003e80000100a00 */
[----:B------:R-:W-:Y:S04]  /*b65d0*/  STL.64 [R1+0xe3f0], R230 ;  /* 0x00e3f0e601007387 */ /* 0x000fe80000100a00 */
[----:B------:R2:W-:Y:S04]  /*b65e0*/  STL.64 [R1+0xe3e8], R228 ;  /* 0x00e3e8e401007387 */ /* 0x0005e80000100a00 */
[----:B------:R-:W-:Y:S04]  /*b65f0*/  STL.64 [R1+0x6b0], R24 ;  /* 0x0006b01801007387 */ /* 0x000fe80000100a00 */
[----:B------:R-:W-:Y:S04]  /*b6600*/  STL.64 [R1+0x6b8], R26 ;  /* 0x0006b81a01007387 */ /* 0x000fe80000100a00 */
[----:B------:R-:W-:Y:S04]  /*b6610*/  STL.64 [R1+0xe3e0], R226 ;  /* 0x00e3e0e201007387 */ /* 0x000fe80000100a00 */
[----:B------:R3:W-:Y:S04]  /*b6620*/  STL.64 [R1+0xe3d8], R224 ;  /* 0x00e3d8e001007387 */ /* 0x0007e80000100a00 */
[----:B------:R4:W-:Y:S04]  /*b6630*/  STL.64 [R1+0x6a0], R20 ;  /* 0x0006a01401007387 */ /* 0x0009e80000100a00 */
[----:B------:R1:W-:Y:S04]  /*b6640*/  STL.64 [R1+0x6a8], R22 ;  /* 0x0006a81601007387 */ /* 0x0003e80000100a00 */
[----:B------:R-:W4:Y:S04]  /*b6650*/  LDL.LU.64 R212, [R1+0x1750] ;  /* 0x0017500001d47983 */ /* 0x000f280000300a00 */
[----:B------:R-:W4:Y:S01]  /*b6660*/  LDL.LU.64 R214, [R1+0x1758] ;  /* 0x0017580001d67983 */ /* 0x000f220000300a00 */
[----:B------:R-:W-:Y:S01]  /*b6670*/  HMMA.1688.F32.TF32 R16, R4, R220, R16 ;  /* 0x000000dc0410723c */ /* 0x000fe20000081010 */
[----:B------:R-:W-:Y:S01]  /*b6680*/  MOV R13, R208 ;  /* 0x000000d0000d7202 */ /* 0x000fe20000000f00 */
[----:B------:R-:W-:-:S02]  /*b6690*/  IMAD.MOV.U32 R12, RZ, RZ, R209 ;  /* 0x000000ffff0c7224 */ /* 0x000fc400078e00d1 */
[----:B------:R-:W-:Y:S02]  /*b66a0*/  IMAD.MOV.U32 R15, RZ, RZ, R152 ;  /* 0x000000ffff0f7224 */ /* 0x000fe400078e0098 */
[----:B------:R-:W-:-:S13]  /*b66b0*/  IMAD.MOV.U32 R14, RZ, RZ, R153 ;  /* 0x000000ffff0e7224 */ /* 0x000fda00078e0099 */
[----:B------:R1:W-:Y:S04]  /*b66c0*/  STL.64 [R1+0x690], R16 ;  /* 0x0006901001007387 */ /* 0x0003e80000100a00 */
[----:B------:R1:W-:Y:S04]  /*b66d0*/  STL.64 [R1+0x698], R18 ;  /* 0x0006981201007387 */ /* 0x0003e80000100a00 */
[----:B------:R-:W4:Y:S04]  /*b66e0*/  LDL.LU.64 R208, [R1+0x1740] ;  /* 0x0017400001d07983 */ /* 0x000f280000300a00 */
[----:B------:R-:W4:Y:S04]  /*b66f0*/  LDL.LU.64 R210, [R1+0x1748] ;  /* 0x0017480001d27983 */ /* 0x000f280000300a00 */
[----:B------:R-:W4:Y:S04]  /*b6700*/  LDL.LU.64 R240, [R1+0x1720] ;  /* 0x0017200001f07983 */ /* 0x000f280000300a00 */
[----:B------:R-:W4:Y:S04]  /*b6710*/  LDL.LU.64 R242, [R1+0x1728] ;  /* 0x0017280001f27983 */ /* 0x000f280000300a00 */
[----:B-1----:R-:W4:Y:S04]  /*b6720*/  LDL.LU.64 R232, [R1+0x1710] ;  /* 0x0017100001e87983 */ /* 0x002f280000300a00 */
[----:B------:R-:W4:Y:S04]  /*b6730*/  LDL.LU.64 R234, [R1+0x1718] ;  /* 0x0017180001ea7983 */ /* 0x000f280000300a00 */
[----:B--2---:R-:W2:Y:S04]  /*b6740*/  LDL.LU.64 R228, [R1+0x1700] ;  /* 0x0017000001e47983 */ /* 0x004ea80000300a00 */
[----:B------:R-:W2:Y:S04]  /*b6750*/  LDL.LU.64 R230, [R1+0x1708] ;  /* 0x0017080001e67983 */ /* 0x000ea80000300a00 */
[----:B---3--:R-:W3:Y:S04]  /*b6760*/  LDL.LU.64 R224, [R1+0x16f0] ;  /* 0x0016f00001e07983 */ /* 0x008ee80000300a00 */
[----:B------:R-:W3:Y:S04]  /*b6770*/  LDL.LU.64 R226, [R1+0x16f8] ;  /* 0x0016f80001e27983 */ /* 0x000ee80000300a00 */
[----:B------:R-:W2:Y:S04]  /*b6780*/  LDL.LU.64 R152, [R1+0x16e0] ;  /* 0x0016e00001987983 */ /* 0x000ea80000300a00 */
[----:B------:R-:W2:Y:S04]  /*b6790*/  LDL.LU.64 R154, [R1+0x16e8] ;  /* 0x0016e800019a7983 */ /* 0x000ea80000300a00 */
[----:B------:R-:W2:Y:S04]  /*b67a0*/  LDL.LU.64 R92, [R1+0x16d0] ;  /* 0x0016d000015c7983 */ /* 0x000ea80000300a00 */
[----:B------:R-:W2:Y:S04]  /*b67b0*/  LDL.LU.64 R94, [R1+0x16d8] ;  /* 0x0016d800015e7983 */ /* 0x000ea80000300a00 */
[----:B------:R-:W2:Y:S01]  /*b67c0*/  LDL.LU.64 R88, [R1+0x16c0] ;  /* 0x0016c00001587983 */ /* 0x000ea20000300a00 */
[----:B------:R-:W-:-:S03]  /*b67d0*/  MOV R10, R74 ;  /* 0x0000004a000a7202 */ /* 0x000fc60000000f00 */
[----:B------:R-:W2:Y:S01]  /*b67e0*/  LDL.LU.64 R90, [R1+0x16c8] ;  /* 0x0016c800015a7983 */ /* 0x000ea20000300a00 */
[----:B------:R-:W-:-:S03]  /*b67f0*/  IMAD.MOV.U32 R11, RZ, RZ, R75 ;  /* 0x000000ffff0b7224 */ /* 0x000fc600078e004b */
[----:B------:R-:W2:Y:S04]  /*b6800*/  LDL.LU.64 R76, [R1+0x16b0] ;  /* 0x0016b000014c7983 */ /* 0x000ea80000300a00 */
[----:B------:R-:W2:Y:S04]  /*b6810*/  LDL.LU.64 R78, [R1+0x16b8] ;  /* 0x0016b800014e7983 */ /* 0x000ea80000300a00 */
[----:B------:R-:W2:Y:S04]  /*b6820*/  LDL.LU.64 R72, [R1+0x16a0] ;  /* 0x0016a00001487983 */ /* 0x000ea80000300a00 */
[----:B------:R-:W2:Y:S04]  /*b6830*/  LDL.LU.64 R74, [R1+0x16a8] ;  /* 0x0016a800014a7983 */ /* 0x000ea80000300a00 */
[----:B------:R-:W2:Y:S04]  /*b6840*/  LDL.LU.64 R24, [R1+0x1690] ;  /* 0x0016900001187983 */ /* 0x000ea80000300a00 */
[----:B------:R-:W2:Y:S04]  /*b6850*/  LDL.LU.64 R26, [R1+0x1698] ;  /* 0x00169800011a7983 */ /* 0x000ea80000300a00 */
[----:B----4-:R-:W4:Y:S04]  /*b6860*/  LDL.LU.64 R20, [R1+0x1680] ;  /* 0x0016800001147983 */ /* 0x010f280000300a00 */
[----:B------:R-:W4:Y:S04]  /*b6870*/  LDL.LU.64 R22, [R1+0x1688] ;  /* 0x0016880001167983 */ /* 0x000f280000300a00 */
[----:B------:R-:W2:Y:S04]  /*b6880*/  LDL.LU.64 R16, [R1+0x1670] ;  /* 0x0016700001107983 */ /* 0x000ea80000300a00 */
[----:B------:R-:W2:Y:S04]  /*b6890*/  LDL.LU.64 R18, [R1+0x1678] ;  /* 0x0016780001127983 */ /* 0x000ea80000300a00 */
[----:B------:R-:W-:Y:S04]  /*b68a0*/  STL.64 [R1+0xe3d0], R222 ;  /* 0x00e3d0de01007387 */ /* 0x000fe80000100a00 */
[----:B------:R1:W-:Y:S04]  /*b68b0*/  STL.64 [R1+0xe3c8], R220 ;  /* 0x00e3c8dc01007387 */ /* 0x0003e80000100a00 */
[----:B-1----:R-:W2:Y:S04]  /*b68c0*/  LDL.LU.64 R220, [R1+0x1730] ;  /* 0x0017300001dc7983 */ /* 0x002ea80000300a00 */
[----:B------:R-:W2:Y:S01]  /*b68d0*/  LDL.LU.64 R222, [R1+0x1738] ;  /* 0x0017380001de7983 */ /* 0x000ea20000300a00 */
[----:B------:R-:W-:-:S15]  /*b68e0*/  HMMA.1688.F32.TF32 R212, R4, R216, R212 ;  /* 0x000000d804d4723c */ /* 0x000fde00000810d4 */
[----:B------:R-:W-:-:S04]  /*b68f0*/  NOP ;  /* 0x0000000000007918 */ /* 0x000fc80000000000 */
[----:B------:R-:W-:Y:S04]  /*b6900*/  STL.64 [R1+0x680], R212 ;  /* 0x000680d401007387 */ /* 0x000fe80000100a00 */
[----:B------:R1:W-:Y:S04]  /*b6910*/  STL.64 [R1+0x688], R214 ;  /* 0x000688d601007387 */ /* 0x0003e80000100a00 */
[----:B-1----:R-:W2:Y:S04]  /*b6920*/  LDL.LU.64 R214, [R1+0xe4b8] ;  /* 0x00e4b80001d67983 */ /* 0x002ea80000300a00 */
[----:B------:R-:W2:Y:S02]  /*b6930*/  LDL.LU.64 R212, [R1+0xe4b0] ;  /* 0x00e4b00001d47983 */ /* 0x000ea40000300a00 */
[----:B--2---:R-:W-:-:S15]  /*b6940*/  HMMA.1688.F32.TF32 R208, R4, R212, R208 ;  /* 0x000000d404d0723c */ /* 0x004fde00000810d0 */
[----:B------:R-:W-:-:S04]  /*b6950*/  NOP ;  /* 0x0000000000007918 */ /* 0x000fc80000000000 */
[----:B------:R-:W-:Y:S04]  /*b6960*/  STL.64 [R1+0x670], R208 ;  /* 0x000670d001007387 */ /* 0x000fe80000100a00 */
[----:B------:R1:W-:Y:S04]  /*b6970*/  STL.64 [R1+0x678], R210 ;  /* 0x000678d201007387 */ /* 0x0003e80000100a00 */
[----:B-1----:R-:W2:Y:S04]  /*b6980*/  LDL.LU.64 R210, [R1+0xe4a8] ;  /* 0x00e4a80001d27983 */ /* 0x002ea80000300a00 */
[----:B------:R-:W2:Y:S01]  /*b6990*/  LDL.LU.64 R208, [R1+0xe4a0] ;  /* 0x00e4a00001d07983 */ /* 0x000ea20000300a00 */
[C---:B------:R-:W-:Y:S08]  /*b69a0*/  HMMA.1688.F32.TF32 R232, R4.reuse, R200, R232 ;  /* 0x000000c804e8723c */ /* 0x040ff000000810e8 */
[C---:B------:R-:W-:Y:S08]  /*b69b0*/  HMMA.1688.F32.TF32 R228, R4.reuse, R196, R228 ;  /* 0x000000c404e4723c */ /* 0x040ff000000810e4 */
[C---:B------:R-:W-:Y:S08]  /*b69c0*/  HMMA.1688.F32.TF32 R152, R4.reuse, R188, R152 ;  /* 0x000000bc0498723c */ /* 0x040ff00000081098 */
[C---:B------:R-:W-:Y:S08]  /*b69d0*/  HMMA.1688.F32.TF32 R92, R4.reuse, R184, R92 ;  /* 0x000000b8045c723c */ /* 0x040ff0000008105c */
[C---:B------:R-:W-:Y:S08]  /*b69e0*/  HMMA.1688.F32.TF32 R88, R4.reuse, R180, R88 ;  /* 0x000000b40458723c */ /* 0x040ff00000081058 */
[C---:B------:R-:W-:Y:S08]  /*b69f0*/  HMMA.1688.F32.TF32 R76, R4.reuse, R176, R76 ;  /* 0x000000b0044c723c */ /* 0x040ff0000008104c */
[C---:B------:R-:W-:Y:S08]  /*b6a00*/  HMMA.1688.F32.TF32 R72, R4.reuse, R172, R72 ;  /* 0x000000ac0448723c */ /* 0x040ff00000081048 */
[C---:B------:R-:W-:Y:S08]  /*b6a10*/  HMMA.1688.F32.TF32 R24, R4.reuse, R168, R24 ;  /* 0x000000a80418723c */ /* 0x040ff00000081018 */
[C---:B----4-:R-:W-:Y:S08]  /*b6a20*/  HMMA.1688.F32.TF32 R20, R4.reuse, R164, R20 ;  /* 0x000000a40414723c */ /* 0x050ff00000081014 */
[----:B--2---:R-:W-:-:S15]  /*b6a30*/  HMMA.1688.F32.TF32 R220, R4, R208, R220 ;  /* 0x000000d004dc723c */ /* 0x004fde00000810dc */
[----:B------:R-:W-:-:S04]  /*b6a40*/  NOP ;  /* 0x0000000000007918 */ /* 0x000fc80000000000 */
[----:B------:R-:W-:Y:S04]  /*b6a50*/  STL.64 [R1+0x660], R220 ;  /* 0x000660dc01007387 */ /* 0x000fe80000100a00 */
[----:B------:R1:W-:Y:S02]  /*b6a60*/  STL.64 [R1+0x668], R222 ;  /* 0x000668de01007387 */ /* 0x0003e40000100a00 */
[----:B-1----:R-:W-:-:S15]  /*b6a70*/  HMMA.1688.F32.TF32 R220, R4, R204, R240 ;  /* 0x000000cc04dc723c */ /* 0x002fde00000810f0 */
[----:B------:R-:W-:-:S04]  /*b6a80*/  NOP ;  /* 0x0000000000007918 */ /* 0x000fc80000000000 */
[----:B------:R-:W-:Y:S04]  /*b6a90*/  STL.64 [R1+0x650], R220 ;  /* 0x000650dc01007387 */ /* 0x000fe80000100a00 */
[----:B------:R3:W-:Y:S02]  /*b6aa0*/  STL.64 [R1+0x658], R222 ;  /* 0x000658de01007387 */ /* 0x0007e40000100a00 */
[C---:B---3--:R-:W-:Y:S02]  /*b6ab0*/  HMMA.1688.F32.TF32 R220, R4.reuse, R192, R224 ;  /* 0x000000c004dc723c */ /* 0x048fe400000810e0 */
[----:B------:R-:W-:Y:S04]  /*b6ac0*/  STL.64 [R1+0x640], R232 ;  /* 0x000640e801007387 */ /* 0x000fe80000100a00 */
[----:B------:R-:W-:Y:S04]  /*b6ad0*/  STL.64 [R1+0x648], R234 ;  /* 0x000648ea01007387 */ /* 0x000fe80000100a00 */
[----:B------:R-:W-:Y:S04]  /*b6ae0*/  STL.64 [R1+0x620], R228 ;  /* 0x000620e401007387 */ /* 0x000fe80000100a00 */
[----:B------:R-:W-:Y:S05]  /*b6af0*/  STL.64 [R1+0x628], R230 ;  /* 0x000628e601007387 */ /* 0x000fea0000100a00 */
[----:B------:R-:W-:Y:S04]  /*b6b00*/  STL.64 [R1+0x610], R220 ;  /* 0x000610dc01007387 */ /* 0x000fe80000100a00 */
[----:B------:R-:W-:Y:S04]  /*b6b10*/  STL.64 [R1+0x618], R222 ;  /* 0x000618de01007387 */ /* 0x000fe80000100a00 */
[----:B------:R1:W-:Y:S04]  /*b6b20*/  STL.64 [R1+0x600], R152 ;  /* 0x0006009801007387 */ /* 0x0003e80000100a00 */
        /* <DEDUP_REMOVED lines=11> */
[----:B-1----:R-:W4:Y:S04]  /*b6be0*/  LDL.LU.64 R152, [R1+0x1660] ;  /* 0x0016600001987983 */ /* 0x002f280000300a00 */
[----:B------:R1:W-:Y:S04]  /*b6bf0*/  STL.64 [R1+0x590], R20 ;  /* 0x0005901401007387 */ /* 0x0003e80000100a00 */
[----:B------:R1:W-:Y:S04]  /*b6c00*/  STL.64 [R1+0x598], R22 ;  /* 0x0005981601007387 */ /* 0x0003e80000100a00 */
[----:B--2---:R-:W2:Y:S01]  /*b6c10*/  LDL.LU.64 R154, [R1+0x1668] ;  /* 0x00166800019a7983 */ /* 0x004ea20000300a00 */
[----:B------:R-:W-:-:S15]  /*b6c20*/  HMMA.1688.F32.TF32 R16, R4, R160, R16 ;  /* 0x000000a00410723c */ /* 0x000fde0000081010 */
[----:B------:R-:W-:-:S04]  /*b6c30*/  NOP ;  /* 0x0000000000007918 */ /* 0x000fc80000000000 */
[----:B------:R1:W-:Y:S04]  /*b6c40*/  STL.64 [R1+0x580], R16 ;  /* 0x0005801001007387 */ /* 0x0003e80000100a00 */
[----:B------:R1:W-:Y:S04]  /*b6c50*/  STL.64 [R1+0x588], R18 ;  /* 0x0005881201007387 */ /* 0x0003e80000100a00 */
        /* <DEDUP_REMOVED lines=10> */
[----:B---3--:R-:W3:Y:S04]  /*b6d00*/  LDL.LU.64 R92, [R1+0x1a70] ;  /* 0x001a7000015c7983 */ /* 0x008ee80000300a00 */
[----:B----4-:R-:W3:Y:S04]  /*b6d10*/  LDL.LU.64 R94, [R1+0x1a78] ;  /* 0x001a7800015e7983 */ /* 0x010ee80000300a00 */
        /* <DEDUP_REMOVED lines=8> */
[----:B-1----:R-:W4:Y:S04]  /*b6da0*/  LDL.LU.64 R20, [R1+0x2a30] ;  /* 0x002a300001147983 */ /* 0x002f280000300a00 */
[----:B------:R-:W4:Y:S04]  /*b6db0*/  LDL.LU.64 R22, [R1+0x2a38] ;  /* 0x002a380001167983 */ /* 0x000f280000300a00 */
[----:B------:R-:W4:Y:S04]  /*b6dc0*/  LDL.LU.64 R16, [R1+0x2a20] ;  /* 0x002a200001107983 */ /* 0x000f280000300a00 */
[----:B------:R-:W4:Y:S01]  /*b6dd0*/  LDL.LU.64 R18, [R1+0x2a28] ;  /* 0x002a280001127983 */ /* 0x000f220000300a00 */
        /* <DEDUP_REMOVED lines=10> */
[C---:B---3--:R-:W-:Y:S08]  /*b6e80*/  HMMA.1688.F32.TF32 R92, R4.reuse, R132, R92 ;  /* 0x00000084045c723c */ /* 0x048ff0000008105c */
[C---:B----4-:R-:W-:Y:S08]  /*b6e90*/  HMMA.1688.F32.TF32 R88, R4.reuse, R128, R88 ;  /* 0x000000800458723c */ /* 0x050ff00000081058 */
[C---:B------:R-:W-:Y:S08]  /*b6ea0*/  HMMA.1688.F32.TF32 R76, R4.reuse, R124, R76 ;  /* 0x0000007c044c723c */ /* 0x040ff0000008104c */
[C---:B------:R-:W-:Y:S08]  /*b6eb0*/  HMMA.1688.F32.TF32 R72, R4.reuse, R120, R72 ;  /* 0x000000780448723c */ /* 0x040ff00000081048 */
[C---:B------:R-:W-:Y:S08]  /*b6ec0*/  HMMA.1688.F32.TF32 R24, R4.reuse, R116, R24 ;  /* 0x000000740418723c */ /* 0x040ff00000081018 */
[C---:B------:R-:W-:Y:S08]  /*b6ed0*/  HMMA.1688.F32.TF32 R20, R4.reuse, R112, R20 ;  /* 0x000000700414723c */ /* 0x040ff00000081014 */
[C---:B------:R-:W-:Y:S08]  /*b6ee0*/  HMMA.1688.F32.TF32 R16, R4.reuse, R108, R16 ;  /* 0x0000006c0410723c */ /* 0x040ff00000081010 */
[----:B--2---:R-:W-:-:S15]  /*b6ef0*/  HMMA.1688.F32.TF32 R240, R4, R152, R240 ;  /* 0x0000009804f0723c */ /* 0x004fde00000810f0 */
[----:B------:R-:W-:-:S04]  /*b6f00*/  NOP ;  /* 0x0000000000007918 */ /* 0x000fc80000000000 */
        /* <DEDUP_REMOVED lines=20> */
[----:B------:R-:W-:Y:S04]  /*b7050*/  LDS R240, [R252+UR10+0x80080] ;  /* 0x0800800afcf07984 */ /* 0x000fe80008000800 */
[----:B-1----:R-:W3:Y:S04]  /*b7060*/  LDL.LU.64 R24, [R1+0x2a10] ;  /* 0x002a100001187983 */ /* 0x002ee80000300a00 */
[----:B------:R1:W-:Y:S04]  /*b7070*/  STL.64 [R1+0xfe0], R20 ;  /* 0x000fe01401007387 */ /* 0x0003e80000100a00 */
[----:B------:R4:W-:Y:S04]  /*b7080*/  STL.64 [R1+0xfe8], R22 ;  /* 0x000fe81601007387 */ /* 0x0009e80000100a00 */
[----:B--2---:R-:W3:Y:S04]  /*b7090*/  LDL.LU.64 R26, [R1+0x2a18] ;  /* 0x002a1800011a7983 */ /* 0x004ee80000300a00 */
[----:B------:R2:W-:Y:S04]  /*b70a0*/  STL.64 [R1+0xfd0], R16 ;  /* 0x000fd01001007387 */ /* 0x0005e80000100a00 */
[----:B------:R2:W-:Y:S04]  /*b70b0*/  STL.64 [R1+0xfd8], R18 ;  /* 0x000fd81201007387 */ /* 0x0005e80000100a00 */
[----:B-1----:R-:W3:Y:S04]  /*b70c0*/  LDL.LU.64 R20, [R1+0x2a00] ;  /* 0x002a000001147983 */ /* 0x002ee80000300a00 */
[----:B----4-:R-:W4:Y:S04]  /*b70d0*/  LDL.LU.64 R22, [R1+0x2a08] ;  /* 0x002a080001167983 */ /* 0x010f280000300a00 */
[----:B------:R-:W4:Y:S04]  /*b70e0*/  LDL.LU.64 R92, [R1+0x29f0] ;  /* 0x0029f000015c7983 */ /* 0x000f280000300a00 */
[----:B------:R-:W4:Y:S04]  /*b70f0*/  LDL.LU.64 R94, [R1+0x29f8] ;  /* 0x0029f800015e7983 */ /* 0x000f280000300a00 */
[----:B------:R-:W4:Y:S04]  /*b7100*/  LDL.LU.64 R88, [R1+0x29a0] ;  /* 0x0029a00001587983 */ /* 0x000f280000300a00 */
[----:B------:R-:W4:Y:S04]  /*b7110*/  LDL.LU.64 R90, [R1+0x29a8] ;  /* 0x0029a800015a7983 */ /* 0x000f280000300a00 */
[----:B--2---:R-:W2:Y:S04]  /*b7120*/  LDL.LU.64 R16, [R1+0x2990] ;  /* 0x0029900001107983 */ /* 0x004ea80000300a00 */
        /* <DEDUP_REMOVED lines=13> */
[----:B------:R-:W-:Y:S04]  /*b7200*/  LDS R242, [R252+UR10+0x80880] ;  /* 0x0808800afcf27984 */ /* 0x000fe80008000800 */
[----:B------:R-:W-:Y:S04]  /*b7210*/  LDS R241, [R2+UR10+0x80080] ;  /* 0x0800800a02f17984 */ /* 0x000fe80008000800 */
[----:B------:R-:W1:Y:S01]  /*b7220*/  LDS R243, [R2+UR10+0x80880] ;  /* 0x0808800a02f37984 */ /* 0x000e620008000800 */
[C---:B---3--:R-:W-:Y:S08]  /*b7230*/  HMMA.1688.F32.TF32 R24, R4.reuse, R104, R24 ;  /* 0x000000680418723c */ /* 0x048ff00000081018 */
[C---:B----4-:R-:W-:Y:S08]  /*b7240*/  HMMA.1688.F32.TF32 R20, R4.reuse, R100, R20 ;  /* 0x000000640414723c */ /* 0x050ff00000081014 */
[C---:B------:R-:W-:Y:S03]  /*b7250*/  HMMA.1688.F32.TF32 R92, R4.reuse, R96, R92 ;  /* 0x00000060045c723c */ /* 0x040fe6000008105c */
[----:B------:R3:W-:Y:S04]  /*b7260*/  STL.64 [R1+0xfc0], R24 ;  /* 0x000fc01801007387 */ /* 0x0007e80000100a00 */
[----:B------:R4:W-:Y:S04]  /*b7270*/  STL.64 [R1+0xfc8], R26 ;  /* 0x000fc81a01007387 */ /* 0x0009e80000100a00 */
[----:B---3--:R-:W3:Y:S04]  /*b7280*/  LDL.LU.64 R24, [R1+0x2920] ;  /* 0x0029200001187983 */ /* 0x008ee80000300a00 */
[----:B----4-:R-:W3:Y:S04]  /*b7290*/  LDL.LU.64 R26, [R1+0x2928] ;  /* 0x00292800011a7983 */ /* 0x010ee80000300a00 */
[----:B------:R4:W-:Y:S04]  /*b72a0*/  STL.64 [R1+0xfb0], R20 ;  /* 0x000fb01401007387 */ /* 0x0009e80000100a00 */
[----:B------:R1:W-:Y:S04]  /*b72b0*/  STL.64 [R1+0xfb8], R22 ;  /* 0x000fb81601007387 */ /* 0x0003e80000100a00 */
[----:B----4-:R-:W4:Y:S04]  /*b72c0*/  LDL.LU.64 R20, [R1+0x2910] ;  /* 0x0029100001147983 */ /* 0x010f280000300a00 */
[----:B-1----:R-:W4:Y:S04]  /*b72d0*/  LDL.LU.64 R22, [R1+0x2918] ;  /* 0x0029180001167983 */ /* 0x002f280000300a00 */
        /* <DEDUP_REMOVED lines=12> */
[----:B--2---:R-:W-:-:S15]  /*b73a0*/  HMMA.1688.F32.TF32 R16, R4, R88, R16 ;  /* 0x000000580410723c */ /* 0x004fde0000081010 */
[----:B------:R-:W-:-:S04]  /*b73b0*/  NOP ;  /* 0x0000000000007918 */ /* 0x000fc80000000000 */
[----:B------:R1:W-:Y:S04]  /*b73c0*/  STL.64 [R1+0xf80], R16 ;  /* 0x000f801001007387 */ /* 0x0003e80000100a00 */
[----:B------:R2:W-:Y:S04]  /*b73d0*/  STL.64 [R1+0xf88], R18 ;  /* 0x000f881201007387 */ /* 0x0005e80000100a00 */
[----:B-1----:R-:W4:Y:S04]  /*b73e0*/  LDL.LU.64 R16, [R1+0x2900] ;  /* 0x0029000001107983 */ /* 0x002f280000300a00 */
[----:B--2---:R-:W2:Y:S04]  /*b73f0*/  LDL.LU.64 R18, [R1+0x2908] ;  /* 0x0029080001127983 */ /* 0x004ea80000300a00 */
[----:B------:R-:W-:Y:S04]  /*b7400*/  STL.64 [R1+0xf70], R76 ;  /* 0x000f704c01007387 */ /* 0x000fe80000100a00 */
[----:B------:R1:W-:Y:S04]  /*b7410*/  STL.64 [R1+0xf78], R78 ;  /* 0x000f784e01007387 */ /* 0x0003e80000100a00 */
[----:B-1----:R-:W2:Y:S04]  /*b7420*/  LDL.LU.64 R78, [R1+0xe468] ;  /* 0x00e46800014e7983 */ /* 0x002ea80000300a00 */
[----:B------:R-:W2:Y:S04]  /*b7430*/  LDL.LU.64 R76, [R1+0xe460] ;  /* 0x00e46000014c7983 */ /* 0x000ea80000300a00 */
[----:B------:R-:W-:Y:S04]  /*b7440*/  STL.64 [R1+0xf50], R72 ;  /* 0x000f504801007387 */ /* 0x000fe80000100a00 */
[----:B------:R1:W-:Y:S04]  /*b7450*/  STL.64 [R1+0xf58], R74 ;  /* 0x000f584a01007387 */ /* 0x0003e80000100a00 */
[----:B-1----:R-:W2:Y:S04]  /*b7460*/  LDL.LU.64 R74, [R1+0xe458] ;  /* 0x00e45800014a7983 */ /* 0x002ea80000300a00 */
[----:B------:R-:W2:Y:S01]  /*b7470*/  LDL.LU.64 R72, [R1+0xe450] ;  /* 0x00e4500001487983 */ /* 0x000ea20000300a00 */
[C---:B------:R-:W-:Y:S08]  /*b7480*/  HMMA.1688.F32.TF32 R224, R4.reuse, R68, R224 ;  /* 0x0000004404e0723c */ /* 0x040ff000000810e0 */
[C---:B------:R-:W-:Y:S08]  /*b7490*/  HMMA.1688.F32.TF32 R220, R4.reuse, R64, R220 ;  /* 0x0000004004dc723c */ /* 0x040ff000000810dc */
[C---:B---3--:R-:W-:Y:S08]  /*b74a0*/  HMMA.1688.F32.TF32 R24, R4.reuse, R60, R24 ;  /* 0x0000003c0418723c */ /* 0x048ff00000081018 */
[C---:B----4-:R-:W-:Y:S08]  /*b74b0*/  HMMA.1688.F32.TF32 R20, R4.reuse, R56, R20 ;  /* 0x000000380414723c */ /* 0x050ff00000081014 */
[C---:B--2---:R-:W-:Y:S08]  /*b74c0*/  HMMA.1688.F32.TF32 R16, R4.reuse, R52, R16 ;  /* 0x000000340410723c */ /* 0x044ff00000081010 */
[C---:B------:R-:W-:Y:S08]  /*b74d0*/  HMMA.1688.F32.TF32 R232, R4.reuse, R76, R232 ;  /* 0x0000004c04e8723c */ /* 0x040ff000000810e8 */
[----:B------:R-:W-:Y:S11]  /*b74e0*/  HMMA.1688.F32.TF32 R228, R4, R72, R228 ;  /* 0x0000004804e4723c */ /* 0x000ff600000810e4 */
        /* <DEDUP_REMOVED lines=14> */
[----:B-1----:R-:W4:Y:S04]  /*b75d0*/  LDL.LU.64 R60, [R1+0x28f0] ;  /* 0x0028f000013c7983 */ /* 0x002f280000300a00 */
[----:B------:R-:W4:Y:S04]  /*b75e0*/  LDL.LU.64 R62, [R1+0x28f8] ;  /* 0x0028f800013e7983 */ /* 0x000f280000300a00 */
[----:B------:R1:W-:Y:S04]  /*b75f0*/  STL.64 [R1+0xee0], R20 ;  /* 0x000ee01401007387 */ /* 0x0003e80000100a00 */
[----:B------:R1:W-:Y:S04]  /*b7600*/  STL.64 [R1+0xee8], R22 ;  /* 0x000ee81601007387 */ /* 0x0003e80000100a00 */
[----:B------:R-:W-:Y:S04]  /*b7610*/  STL.64 [R1+0xe3a0], R58 ;  /* 0x00e3a03a01007387 */ /* 0x000fe80000100a00 */
[----:B------:R-:W-:Y:S04]  /*b7620*/  STL.64 [R1+0xe398], R56 ;  /* 0x00e3983801007387 */ /* 0x000fe80000100a00 */
[----:B--2---:R-:W2:Y:S04]  /*b7630*/  LDL.LU.64 R24, [R1+0x28e0] ;  /* 0x0028e00001187983 */ /* 0x004ea80000300a00 */
[----:B---3--:R-:W2:Y:S04]  /*b7640*/  LDL.LU.64 R26, [R1+0x28e8] ;  /* 0x0028e800011a7983 */ /* 0x008ea80000300a00 */
[----:B------:R3:W-:Y:S04]  /*b7650*/  STL.64 [R1+0xed0], R16 ;  /* 0x000ed01001007387 */ /* 0x0007e80000100a00 */
[----:B------:R3:W-:Y:S04]  /*b7660*/  STL.64 [R1+0xed8], R18 ;  /* 0x000ed81201007387 */ /* 0x0007e80000100a00 */
[----:B-1----:R-:W2:Y:S04]  /*b7670*/  LDL.LU.64 R20, [R1+0x28d0] ;  /* 0x0028d00001147983 */ /* 0x002ea80000300a00 */
[----:B------:R-:W2:Y:S04]  /*b7680*/  LDL.LU.64 R22, [R1+0x28d8] ;  /* 0x0028d80001167983 */ /* 0x000ea80000300a00 */
[----:B---3--:R-:W3:Y:S04]  /*b7690*/  LDL.LU.64 R16, [R1+0x28c0] ;  /* 0x0028c00001107983 */ /* 0x008ee80000300a00 */
[----:B------:R-:W3:Y:S01]  /*b76a0*/  LDL.LU.64 R18, [R1+0x28c8] ;  /* 0x0028c80001127983 */ /* 0x000ee20000300a00 */
[----:B------:R-:W-:Y:S01]  /*b76b0*/  MOV R228, R13 ;  /* 0x0000000d00e47202 */ /* 0x000fe20000000f00 */
[----:B------:R-:W-:-:S02]  /*b76c0*/  IMAD.MOV.U32 R229, RZ, RZ, R12 ;  /* 0x000000ffffe57224 */ /* 0x000fc400078e000c */
[----:B------:R-:W-:Y:S01]  /*b76d0*/  IMAD.MOV.U32 R232, RZ, RZ, R15 ;  /* 0x000000ffffe87224 */ /* 0x000fe200078e000f */
[----:B------:R-:W3:Y:S01]  /*b76e0*/  LDL.LU.64 R12, [R1+0x28b0] ;  /* 0x0028b000010c7983 */ /* 0x000ee20000300a00 */
[----:B------:R-:W-:-:S03]  /*b76f0*/  IMAD.MOV.U32 R233, RZ, RZ, R14 ;  /* 0x000000ffffe97224 */ /* 0x000fc600078e000e */
[----:B------:R-:W3:Y:S04]  /*b7700*/  LDL.LU.64 R14, [R1+0x28b8] ;  /* 0x0028b800010e7983 */ /* 0x000ee80000300a00 */
[----:B------:R-:W-:Y:S04]  /*b7710*/  STL.64 [R1+0xe390], R54 ;  /* 0x00e3903601007387 */ /* 0x000fe80000100a00 */
[----:B------:R4:W-:Y:S01]  /*b7720*/  STL.64 [R1+0xe388], R52 ;  /* 0x00e3883401007387 */ /* 0x0009e20000100a00 */
[----:B------:R-:W-:-:S03]  /*b7730*/  IMAD.MOV.U32 R224, RZ, RZ, R246 ;  /* 0x000000ffffe07224 */ /* 0x000fc600078e00f6 */
[----:B------:R-:W3:Y:S01]  /*b7740*/  LDL.LU R246, [R1+0xe448] ;  /* 0x00e4480001f67983 */ /* 0x000ee20000300800 */
[C---:B----4-:R-:W-:Y:S08]  /*b7750*/  HMMA.1688.F32.TF32 R52, R4.reuse, R48, R60 ;  /* 0x000000300434723c */ /* 0x050ff0000008103c */
[C---:B--2---:R-:W-:Y:S11]  /*b7760*/  HMMA.1688.F32.TF32 R24, R4.reuse, R44, R24 ;  /* 0x0000002c0418723c */ /* 0x044ff60000081018 */
[----:B------:R-:W-:Y:S04]  /*b7770*/  STL.64 [R1+0xec0], R52 ;  /* 0x000ec03401007387 */ /* 0x000fe80000100a00 */
[----:B------:R-:W-:Y:S01]  /*b7780*/  STL.64 [R1+0xec8], R54 ;  /* 0x000ec83601007387 */ /* 0x000fe20000100a00 */
[C---:B------:R-:W-:Y:S08]  /*b7790*/  HMMA.1688.F32.TF32 R20, R4.reuse, R40, R20 ;  /* 0x000000280414723c */ /* 0x040ff00000081014 */
[C---:B---3--:R-:W-:Y:S01]  /*b77a0*/  HMMA.1688.F32.TF32 R16, R4.reuse, R36, R16 ;  /* 0x000000240410723c */ /* 0x048fe20000081010 */
[----:B------:R-:W-:Y:S04]  /*b77b0*/  STL.64 [R1+0xe380], R50 ;  /* 0x00e3803201007387 */ /* 0x000fe80000100a00 */
[----:B------:R-:W-:Y:S04]  /*b77c0*/  STL.64 [R1+0xe378], R48 ;  /* 0x00e3783001007387 */ /* 0x000fe80000100a00 */
[----:B------:R-:W-:Y:S04]  /*b77d0*/  STL.64 [R1+0xe370], R46 ;  /* 0x00e3702e01007387 */ /* 0x000fe80000100a00 */
[----:B------:R-:W-:Y:S04]  /*b77e0*/  STL.64 [R1+0xe368], R44 ;  /* 0x00e3682c01007387 */ /* 0x000fe80000100a00 */
[----:B------:R1:W-:Y:S04]  /*b77f0*/  STL.64 [R1+0xeb0], R24 ;  /* 0x000eb01801007387 */ /* 0x0003e80000100a00 */
[----:B------:R2:W-:Y:S04]  /*b7800*/  STL.64 [R1+0xeb8], R26 ;  /* 0x000eb81a01007387 */ /* 0x0005e80000100a00 */
[----:B------:R-:W-:Y:S04]  /*b7810*/  STL.64 [R1+0xe360], R38 ;  /* 0x00e3602601007387 */ /* 0x000fe80000100a00 */
[----:B------:R3:W-:Y:S04]  /*b7820*/  STL.64 [R1+0xea0], R20 ;  /* 0x000ea01401007387 */ /* 0x0007e80000100a00 */
[----:B------:R4:W-:Y:S04]  /*b7830*/  STL.64 [R1+0xea8], R22 ;  /* 0x000ea81601007387 */ /* 0x0009e80000100a00 */
[----:B------:R-:W-:Y:S04]  /*b7840*/  STL.64 [R1+0xe358], R36 ;  /* 0x00e3582401007387 */ /* 0x000fe80000100a00 */
[----:B------:R2:W-:Y:S04]  /*b7850*/  STL.64 [R1+0xe90], R16 ;  /* 0x000e901001007387 */ /* 0x0005e80000100a00 */
[----:B------:R3:W-:Y:S04]  /*b7860*/  STL.64 [R1+0xe98], R18 ;  /* 0x000e981201007387 */ /* 0x0007e80000100a00 */
[----:B-1----:R-:W4:Y:S04]  /*b7870*/  LDL.LU.64 R24, [R1+0x2bf0] ;  /* 0x002bf00001187983 */ /* 0x002f280000300a00 */
[----:B--2---:R-:W2:Y:S01]  /*b7880*/  LDL.LU.64 R26, [R1+0x2bf8] ;  /* 0x002bf800011a7983 */ /* 0x004ea20000300a00 */
[----:B------:R-:W-:-:S15]  /*b7890*/  HMMA.1688.F32.TF32 R12, R4, R32, R12 ;  /* 0x00000020040c723c */ /* 0x000fde000008100c */
[----:B------:R-:W-:-:S04]  /*b78a0*/  NOP ;  /* 0x0000000000007918 */ /* 0x000fc80000000000 */
[----:B------:R1:W-:Y:S04]  /*b78b0*/  STL.64 [R1+0xe80], R12 ;  /* 0x000e800c01007387 */ /* 0x0003e80000100a00 */
[----:B------:R1:W-:Y:S04]  /*b78c0*/  STL.64 [R1+0xe88], R14 ;  /* 0x000e880e01007387 */ /* 0x0003e80000100a00 */
[----:B---3--:R-:W3:Y:S04]  /*b78d0*/  LDL.LU.64 R20, [R1+0x2c50] ;  /* 0x002c500001147983 */ /* 0x008ee80000300a00 */
[----:B----4-:R-:W3:Y:S04]  /*b78e0*/  LDL.LU.64 R22, [R1+0x2c58] ;  /* 0x002c580001167983 */ /* 0x010ee80000300a00 */
[----:B------:R-:W4:Y:S04]  /*b78f0*/  LDL.LU.64 R16, [R1+0x2cb0] ;  /* 0x002cb00001107983 */ /* 0x000f280000300a00 */
[----:B------:R-:W4:Y:S04]  /*b7900*/  LDL.LU.64 R18, [R1+0x2cb8] ;  /* 0x002cb80001127983 */ /* 0x000f280000300a00 */
[----:B-1----:R-:W3:Y:S04]  /*b7910*/  LDL.LU.64 R12, [R1+0x2d10] ;  /* 0x002d1000010c7983 */ /* 0x002ee80000300a00 */
[----:B------:R-:W3:Y:S04]  /*b7920*/  LDL.LU.64 R14, [R1+0x2d18] ;  /* 0x002d1800010e7983 */ /* 0x000ee80000300a00 */
        /* <DEDUP_REMOVED lines=14> */
[----:B------:R-:W-:Y:S04]  /*b7a10*/  STL.64 [R1+0xe350], R34 ;  /* 0x00e3502201007387 */ /* 0x000fe80000100a00 */
[----:B------:R1:W-:Y:S04]  /*b7a20*/  STL.64 [R1+0xe348], R32 ;  /* 0x00e3482001007387 */ /* 0x0003e80000100a00 */
[----:B-1----:R-:W3:Y:S04]  /*b7a30*/  LDL.LU.64 R32, [R1+0x2d70] ;  /* 0x002d700001207983 */ /* 0x002ee80000300a00 */
[----:B------:R-:W3:Y:S01]  /*b7a40*/  LDL.LU.64 R34, [R1+0x2d78] ;  /* 0x002d780001227983 */ /* 0x000ee20000300a00 */
[----:B--2---:R-:W-:-:S15]  /*b7a50*/  HMMA.1688.F32.TF32 R24, R4, R28, R24 ;  /* 0x0000001c0418723c */ /* 0x004fde0000081018 */
[----:B------:R-:W-:-:S04]  /*b7a60*/  NOP ;  /* 0x0000000000007918 */ /* 0x000fc80000000000 */
[----:B------:R-:W-:Y:S04]  /*b7a70*/  STL.64 [R1+0xe70], R24 ;  /* 0x000e701801007387 */ /* 0x000fe80000100a00 */
[----:B------:R1:W-:Y:S04]  /*b7a80*/  STL.64 [R1+0xe78], R26 ;  /* 0x000e781a01007387 */ /* 0x0003e80000100a00 */
[----:B-1----:R-:W2:Y:S04]  /*b7a90*/  LDL.LU.64 R26, [R1+0xe440] ;  /* 0x00e44000011a7983 */ /* 0x002ea80000300a00 */
[----:B------:R-:W3:Y:S02]  /*b7aa0*/  LDL.LU.64 R24, [R1+0xe438] ;  /* 0x00e4380001187983 */ /* 0x000ee40000300a00 */
[----:B---3--:R-:W-:-:S15]  /*b7ab0*/  HMMA.1688.F32.TF32 R20, R4, R24, R20 ;  /* 0x000000180414723c */ /* 0x008fde0000081014 */
[----:B------:R-:W-:-:S04]  /*b7ac0*/  NOP ;  /* 0x0000000000007918 */ /* 0x000fc80000000000 */
[----:B------:R-:W-:Y:S04]  /*b7ad0*/  STL.64 [R1+0xe60], R20 ;  /* 0x000e601401007387 */ /* 0x000fe80000100a00 */
[----:B------:R1:W-:Y:S04]  /*b7ae0*/  STL.64 [R1+0xe68], R22 ;  /* 0x000e681601007387 */ /* 0x0003e80000100a00 */
[----:B-1----:R-:W3:Y:S04]  /*b7af0*/  LDL.LU.64 R22, [R1+0xe430] ;  /* 0x00e4300001167983 */ /* 0x002ee80000300a00 */
[----:B------:R-:W4:Y:S02]  /*b7b00*/  LDL.LU.64 R20, [R1+0xe428] ;  /* 0x00e4280001147983 */ /* 0x000f240000300a00 */
[----:B----4-:R-:W-:-:S15]  /*b7b10*/  HMMA.1688.F32.TF32 R16, R4, R20, R16 ;  /* 0x000000140410723c */ /* 0x010fde0000081010 */
[----:B------:R-:W-:-:S04]  /*b7b20*/  NOP ;  /* 0x0000000000007918 */ /* 0x000fc80000000000 */
[----:B------:R-:W-:Y:S04]  /*b7b30*/  STL.64 [R1+0xe50], R16 ;  /* 0x000e501001007387 */ /* 0x000fe80000100a00 */
[----:B------:R1:W-:Y:S04]  /*b7b40*/  STL.64 [R1+0xe58], R18 ;  /* 0x000e581201007387 */ /* 0x0003e80000100a00 */
[----:B-1----:R-:W4:Y:S04]  /*b7b50*/  LDL.LU.64 R18, [R1+0xe420] ;  /* 0x00e4200001127983 */ /* 0x002f280000300a00 */
[----:B------:R-:W2:Y:S02]  /*b7b60*/  LDL.LU.64 R16, [R1+0xe418] ;  /* 0x00e4180001107983 */ /* 0x000ea40000300a00 */
[----:B--2---:R-:W-:-:S15]  /*b7b70*/  HMMA.1688.F32.TF32 R12, R4, R16, R12 ;  /* 0x00000010040c723c */ /* 0x004fde000008100c */
[----:B------:R-:W-:-:S04]  /*b7b80*/  NOP ;  /* 0x0000000000007918 */ /* 0x000fc80000000000 */
[----:B------:R-:W-:Y:S04]  /*b7b90*/  STL.64 [R1+0xe40], R12 ;  /* 0x000e400c01007387 */ /* 0x000fe80000100a00 */
[----:B------:R1:W-:Y:S04]  /*b7ba0*/  STL.64 [R1+0xe48], R14 ;  /* 0x000e480e01007387 */ /* 0x0003e80000100a00 */
[----:B-1----:R-:W2:Y:S04]  /*b7bb0*/  LDL.LU.64 R14, [R1+0xe410] ;  /* 0x00e41000010e7983 */ /* 0x002ea80000300a00 */
[----:B------:R-:W3:Y:S01]  /*b7bc0*/  LDL.LU.64 R12, [R1+0xe408] ;  /* 0x00e40800010c7983 */ /* 0x000ee20000300a00 */
[----:B------:R-:W-:Y:S01]  /*b7bd0*/  MOV R220, R238 ;  /* 0x000000ee00dc7202 */ /* 0x000fe20000000f00 */
[----:B------:R-:W-:-:S02]  /*b7be0*/  IMAD.MOV.U32 R221, RZ, RZ, R3 ;  /* 0x000000ffffdd7224 */ /* 0x000fc400078e0003 */
[----:B------:R-:W-:Y:S01]  /*b7bf0*/  IMAD.MOV.U32 R225, RZ, RZ, R239 ;  /* 0x000000ffffe17224 */ /* 0x000fe200078e00ef */
[----:B--2---:R-:W-:Y:S01]  /*b7c00*/  STL.64 [R1+0xe340], R14 ;  /* 0x00e3400e01007387 */ /* 0x004fe20000100a00 */
[C---:B---3--:R-:W-:Y:S03]  /*b7c10*/  HMMA.1688.F32.TF32 R32, R4.reuse, R12, R32 ;  /* 0x0000000c0420723c */ /* 0x048fe60000081020 */
[----:B------:R1:W-:Y:S05]  /*b7c20*/  STL.64 [R1+0xe338], R12 ;  /* 0x00e3380c01007387 */ /* 0x0003ea0000100a00 */
[C---:B-1----:R-:W-:Y:S11]  /*b7c30*/  HMMA.1688.F32.TF32 R12, R4.reuse, R8, R64 ;  /* 0x00000008040c723c */ /* 0x042ff60000081040 */
[----:B------:R-:W-:Y:S04]  /*b7c40*/  STL.64 [R1+0xe30], R32 ;  /* 0x000e302001007387 */ /* 0x000fe80000100a00 */
[----:B------:R-:W-:Y:S04]  /*b7c50*/  STL.64 [R1+0xe38], R34 ;  /* 0x000e382201007387 */ /* 0x000fe80000100a00 */
[----:B------:R-:W-:Y:S04]  /*b7c60*/  STL.64 [R1+0xe330], R10 ;  /* 0x00e3300a01007387 */ /* 0x000fe80000100a00 */
[----:B------:R1:W-:Y:S04]  /*b7c70*/  STL.64 [R1+0xe328], R8 ;  /* 0x00e3280801007387 */ /* 0x0003e80000100a00 */
[----:B------:R-:W-:Y:S04]  /*b7c80*/  STL.64 [R1+0xe20], R12 ;  /* 0x000e200c01007387 */ /* 0x000fe80000100a00 */
[----:B------:R2:W-:Y:S01]  /*b7c90*/  STL.64 [R1+0xe28], R14 ;  /* 0x000e280e01007387 */ /* 0x0005e20000100a00 */
[C---:B-1----:R-:W-:Y:S08]  /*b7ca0*/  HMMA.1688.F32.TF32 R8, R4.reuse, R248, R56 ;  /* 0x000000f80408723c */ /* 0x042ff00000081038 */
[C---:B--2---:R-:W-:Y:S08]  /*b7cb0*/  HMMA.1688.F32.TF32 R12, R4.reuse, R220, R60 ;  /* 0x000000dc040c723c */ /* 0x044ff0000008103c */
[C---:B------:R-:W-:Y:S11]  /*b7cc0*/  HMMA.1688.F32.TF32 R32, R4.reuse, R224, R52 ;  /* 0x000000e00420723c */ /* 0x040ff60000081034 */
[----:B------:R-:W-:Y:S04]  /*b7cd0*/  STL.64 [R1+0xe00], R12 ;  /* 0x000e000c01007387 */ /* 0x000fe80000100a00 */
[----:B------:R1:W-:Y:S04]  /*b7ce0*/  STL.64 [R1+0xe08], R14 ;  /* 0x000e080e01007387 */ /* 0x0003e80000100a00 */
[----:B------:R-:W-:Y:S04]  /*b7cf0*/  STL.64 [R1+0xdf0], R8 ;  /* 0x000df00801007387 */ /* 0x000fe80000100a00 */
[----:B------:R2:W-:Y:S01]  /*b7d00*/  STL.64 [R1+0xdf8], R10 ;  /* 0x000df80a01007387 */ /* 0x0005e20000100a00 */
[C---:B-1----:R-:W-:Y:S08]  /*b7d10*/  HMMA.1688.F32.TF32 R12, R4.reuse, R228, R48 ;  /* 0x000000e4040c723c */ /* 0x042ff00000081030 */
[----:B--2---:R-:W-:Y:S01]  /*b7d20*/  HMMA.1688.F32.TF32 R8, R4, R232, R44 ;  /* 0x000000e80408723c */ /* 0x004fe2000008102c */
[----:B------:R1:W-:Y:S04]  /*b7d30*/  STL.64 [R1+0xde0], R32 ;  /* 0x000de02001007387 */ /* 0x0003e80000100a00 */
[----:B------:R2:W-:Y:S06]  /*b7d40*/  STL.64 [R1+0xde8], R34 ;  /* 0x000de82201007387 */ /* 0x0005ec0000100a00 */
[----:B------:R3:W-:Y:S04]  /*b7d50*/  STL.64 [R1+0xdc0], R12 ;  /* 0x000dc00c01007387 */ /* 0x0007e80000100a00 */
[----:B------:R1:W-:Y:S04]  /*b7d60*/  STL.64 [R1+0xdc8], R14 ;  /* 0x000dc80e01007387 */ /* 0x0003e80000100a00 */
[----:B------:R-:W4:Y:S04]  /*b7d70*/  LDL.LU.64 R232, [R1+0x1520] ;  /* 0x0015200001e87983 */ /* 0x000f280000300a00 */
[----:B------:R1:W-:Y:S04]  /*b7d80*/  STL.64 [R1+0x4e0], R8 ;  /* 0x0004e00801007387 */ /* 0x0003e80000100a00 */
[----:B------:R1:W-:Y:S04]  /*b7d90*/  STL.64 [R1+0x4e8], R10 ;  /* 0x0004e80a01007387 */ /* 0x0003e80000100a00 */
[----:B------:R-:W4:Y:S01]  /*b7da0*/  LDL.LU.64 R234, [R1+0x1528] ;  /* 0x0015280001ea7983 */ /* 0x000f220000300a00 */
[----:B------:R-:W-:-:S15]  /*b7db0*/  HMMA.1688.F32.TF32 R4, R240, R244, R36 ;  /* 0x000000f4f004723c */ /* 0x000fde0000081024 */
[----:B------:R-:W-:-:S04]  /*b7dc0*/  NOP ;  /* 0x0000000000007918 */ /* 0x000fc80000000000 */
[----:B------:R1:W-:Y:S04]  /*b7dd0*/  STL.64 [R1+0x4c0], R4 ;  /* 0x0004c00401007387 */ /* 0x0003e80000100a00 */
[----:B------:R1:W-:Y:S04]  /*b7de0*/  STL.64 [R1+0x4c8], R6 ;  /* 0x0004c80601007387 */ /* 0x0003e80000100a00 */
        /* <DEDUP_REMOVED lines=21> */
[----:B--2---:R-:W2:Y:S04]  /*b7f40*/  LDL.LU.64 R34, [R1+0xa98] ;  /* 0x000a980001227983 */ /* 0x004ea80000300a00 */
[----:B---3--:R-:W3:Y:S04]  /*b7f50*/  LDL.LU.64 R12, [R1+0xa80] ;  /* 0x000a8000010c7983 */ /* 0x008ee80000300a00 */
[----:B------:R-:W3:Y:S04]  /*b7f60*/  LDL.LU.64 R14, [R1+0xa88] ;  /* 0x000a8800010e7983 */ /* 0x000ee80000300a00 */
[----:B------:R-:W2:Y:S04]  /*b7f70*/  LDL.LU.64 R8, [R1+0xa70] ;  /* 0x000a700001087983 */ /* 0x000ea80000300a00 */
[----:B------:R-:W2:Y:S04]  /*b7f80*/  LDL.LU.64 R10, [R1+0xa78] ;  /* 0x000a7800010a7983 */ /* 0x000ea80000300a00 */
[----:B------:R-:W2:Y:S04]  /*b7f90*/  LDL.LU.64 R4, [R1+0xa60] ;  /* 0x000a600001047983 */ /* 0x000ea80000300a00 */
[----:B------:R-:W2:Y:S04]  /*b7fa0*/  LDL.LU.64 R6, [R1+0xa68] ;  /* 0x000a680001067983 */ /* 0x000ea80000300a00 */
[----:B------:R-:W-:Y:S04]  /*b7fb0*/  STL.64 [R1+0xe320], R246 ;  /* 0x00e320f601007387 */ /* 0x000fe80000100a00 */
[----:B------:R1:W-:Y:S04]  /*b7fc0*/  STL.64 [R1+0xe318], R244 ;  /* 0x00e318f401007387 */ /* 0x0003e80000100a00 */
[----:B-1----:R-:W2:Y:S04]  /*b7fd0*/  LDL.LU.64 R244, [R1+0xb10] ;  /* 0x000b100001f47983 */ /* 0x002ea80000300a00 */
[----:B------:R-:W2:Y:S01]  /*b7fe0*/  LDL.LU.64 R246, [R1+0xb18] ;  /* 0x000b180001f67983 */ /* 0x000ea20000300a00 */
        /* <DEDUP_REMOVED lines=25> */
[----:B--2---:R-:W-:-:S15]  /*b8180*/  HMMA.1688.F32.TF32 R244, R240, R220, R244 ;  /* 0x000000dcf0f4723c */ /* 0x004fde00000810f4 */
[----:B------:R-:W-:-:S04]  /*b8190*/  NOP ;  /* 0x0000000000007918 */ /* 0x000fc80000000000 */
[----:B------:R-:W-:Y:S04]  /*b81a0*/  STL.64 [R1+0x460], R244 ;  /* 0x000460f401007387 */ /* 0x000fe80000100a00 */
[----:B------:R1:W-:Y:S02]  /*b81b0*/  STL.64 [R1+0x468], R246 ;  /* 0x000468f601007387 */ /* 0x0003e40000100a00 */
[C---:B-1----:R-:W-:Y:S08]  /*b81c0*/  HMMA.1688.F32.TF32 R244, R240.reuse, R216, R64 ;  /* 0x000000d8f0f4723c */ /* 0x042ff00000081040 */
[C---:B------:R-:W-:Y:S08]  /*b81d0*/  HMMA.1688.F32.TF32 R64, R240.reuse, R212, R60 ;  /* 0x000000d4f040723c */ /* 0x040ff0000008103c */
[C---:B------:R-:W-:Y:S08]  /*b81e0*/  HMMA.1688.F32.TF32 R60, R240.reuse, R208, R56 ;  /* 0x000000d0f03c723c */ /* 0x040ff00000081038 */
[C---:B------:R-:W-:Y:S08]  /*b81f0*/  HMMA.1688.F32.TF32 R56, R240.reuse, R204, R52 ;  /* 0x000000ccf038723c */ /* 0x040ff00000081034 */
[C---:B------:R-:W-:Y:S08]  /*b8200*/  HMMA.1688.F32.TF32 R52, R240.reuse, R200, R48 ;  /* 0x000000c8f034723c */ /* 0x040ff00000081030 */
[C---:B------:R-:W-:Y:S01]  /*b8210*/  HMMA.1688.F32.TF32 R48, R240.reuse, R196, R44 ;  /* 0x000000c4f030723c */ /* 0x040fe2000008102c */
[----:B------:R1:W-:Y:S07]  /*b8220*/  STL.64 [R1+0x450], R244 ;  /* 0x000450f401007387 */ /* 0x0003ee0000100a00 */
[C---:B------:R-:W-:Y:S01]  /*b8230*/  HMMA.1688.F32.TF32 R44, R240.reuse, R192, R36 ;  /* 0x000000c0f02c723c */ /* 0x040fe20000081024 */
[----:B------:R2:W-:Y:S07]  /*b8240*/  STL.64 [R1+0x458], R246 ;  /* 0x000458f601007387 */ /* 0x0005ee0000100a00 */
[C---:B------:R-:W-:Y:S01]  /*b8250*/  HMMA.1688.F32.TF32 R36, R240.reuse, R188, R32 ;  /* 0x000000bcf024723c */ /* 0x040fe20000081020 */
[----:B------:R1:W-:Y:S07]  /*b8260*/  STL.64 [R1+0x440], R64 ;  /* 0x0004404001007387 */ /* 0x0003ee0000100a00 */
[C---:B---3--:R-:W-:Y:S01]  /*b8270*/  HMMA.1688.F32.TF32 R32, R240.reuse, R184, R12 ;  /* 0x000000b8f020723c */ /* 0x048fe2000008100c */
[----:B------:R3:W-:Y:S07]  /*b8280*/  STL.64 [R1+0x448], R66 ;  /* 0x0004484201007387 */ /* 0x0007ee0000100a00 */
[C---:B------:R-:W-:Y:S01]  /*b8290*/  HMMA.1688.F32.TF32 R12, R240.reuse, R180, R8 ;  /* 0x000000b4f00c723c */ /* 0x040fe20000081008 */
        /* <DEDUP_REMOVED lines=14> */
[----:B------:R-:W4:Y:S04]  /*b8380*/  LDL.LU.64 R8, [R1+0xa50] ;  /* 0x000a500001087983 */ /* 0x000f280000300a00 */
[----:B------:R1:W-:Y:S04]  /*b8390*/  STL.64 [R1+0x3c0], R12 ;  /* 0x0003c00c01007387 */ /* 0x0003e80000100a00 */
[----:B------:R1:W-:Y:S04]  /*b83a0*/  STL.64 [R1+0x3c8], R14 ;  /* 0x0003c80e01007387 */ /* 0x0003e80000100a00 */
[----:B------:R-:W4:Y:S04]  /*b83b0*/  LDL.LU.64 R10, [R1+0xa58] ;  /* 0x000a5800010a7983 */ /* 0x000f280000300a00 */
[----:B------:R2:W-:Y:S04]  /*b83c0*/  STL.64 [R1+0x3b0], R4 ;  /* 0x0003b00401007387 */ /* 0x0005e80000100a00 */
[----:B------:R3:W-:Y:S04]  /*b83d0*/  STL.64 [R1+0x3b8], R6 ;  /* 0x0003b80601007387 */ /* 0x0007e80000100a00 */
[----:B-1----:R-:W4:Y:S04]  /*b83e0*/  LDL.LU.64 R244, [R1+0xa30] ;  /* 0x000a300001f47983 */ /* 0x002f280000300a00 */
[----:B--2---:R-:W2:Y:S04]  /*b83f0*/  LDL.LU.64 R246, [R1+0xa38] ;  /* 0x000a380001f67983 */ /* 0x004ea80000300a00 */
[----:B------:R-:W2:Y:S04]  /*b8400*/  LDL.LU.64 R64, [R1+0xa20] ;  /* 0x000a200001407983 */ /* 0x000ea80000300a00 */
[----:B---3--:R-:W3:Y:S04]  /*b8410*/  LDL.LU.64 R66, [R1+0xa28] ;  /* 0x000a280001427983 */ /* 0x008ee80000300a00 */
[----:B------:R-:W2:Y:S04]  /*b8420*/  LDL.LU.64 R60, [R1+0xa00] ;  /* 0x000a0000013c7983 */ /* 0x000ea80000300a00 */
[----:B------:R-:W2:Y:S04]  /*b8430*/  LDL.LU.64 R62, [R1+0xa08] ;  /* 0x000a0800013e7983 */ /* 0x000ea80000300a00 */
[----:B------:R-:W2:Y:S04]  /*b8440*/  LDL.LU.64 R56, [R1+0x1560] ;  /* 0x0015600001387983 */ /* 0x000ea80000300a00 */
        /* <DEDUP_REMOVED lines=19> */
[----:B----4-:R-:W-:-:S15]  /*b8580*/  HMMA.1688.F32.TF32 R8, R240, R172, R8 ;  /* 0x000000acf008723c */ /* 0x010fde0000081008 */
[----:B------:R-:W-:-:S04]  /*b8590*/  NOP ;  /* 0x0000000000007918 */ /* 0x000fc80000000000 */
[----:B------:R1:W-:Y:S04]  /*b85a0*/  STL.64 [R1+0x3a0], R8 ;  /* 0x0003a00801007387 */ /* 0x0003e80000100a00 */
[----:B------:R4:W-:Y:S04]  /*b85b0*/  STL.64 [R1+0x3a8], R10 ;  /* 0x0003a80a01007387 */ /* 0x0009e80000100a00 */
[----:B-1----:R-:W3:Y:S04]  /*b85c0*/  LDL.LU.64 R8, [R1+0x28a0] ;  /* 0x0028a00001087983 */ /* 0x002ee80000300a00 */
[----:B----4-:R-:W4:Y:S01]  /*b85d0*/  LDL.LU.64 R10, [R1+0x28a8] ;  /* 0x0028a800010a7983 */ /* 0x010f220000300a00 */
[C---:B--2---:R-:W-:Y:S08]  /*b85e0*/  HMMA.1688.F32.TF32 R244, R240.reuse, R164, R244 ;  /* 0x000000a4f0f4723c */ /* 0x044ff000000810f4 */
[----:B---3--:R-:W-:-:S15]  /*b85f0*/  HMMA.1688.F32.TF32 R176, R240, R168, R176 ;  /* 0x000000a8f0b0723c */ /* 0x008fde00000810b0 */
[----:B------:R-:W-:-:S04]  /*b8600*/  NOP ;  /* 0x0000000000007918 */ /* 0x000fc80000000000 */
[----:B------:R-:W-:Y:S04]  /*b8610*/  STL.64 [R1+0x390], R176 ;  /* 0x000390b001007387 */ /* 0x000fe80000100a00 */
[----:B------:R1:W-:Y:S02]  /*b8620*/  STL.64 [R1+0x398], R178 ;  /* 0x000398b201007387 */ /* 0x0003e40000100a00 */
[C---:B-1----:R-:W-:Y:S08]  /*b8630*/  HMMA.1688.F32.TF32 R176, R240.reuse, R160, R64 ;  /* 0x000000a0f0b0723c */ /* 0x042ff00000081040 */
        /* <DEDUP_REMOVED lines=13> */
[----:B------:R-:W-:Y:S01]  /*b8710*/  HMMA.1688.F32.TF32 R12, R240, R124, R4 ;  /* 0x0000007cf00c723c */ /* 0x000fe20000081004 */
        /* <DEDUP_REMOVED lines=17> */
[----:B-1----:R-:W3:Y:S04]  /*b8830*/  LDL.LU.64 R244, [R1+0x2890] ;  /* 0x0028900001f47983 */ /* 0x002ee80000300a00 */
[----:B--2---:R-:W2:Y:S01]  /*b8840*/  LDL.LU.64 R246, [R1+0x2898] ;  /* 0x0028980001f67983 */ /* 0x004ea20000300a00 */
[----:B------:R-:W-:-:S03]  /*b8850*/  LOP3.LUT R3, R252, 0x40, RZ, 0x3c, !PT ;  /* 0x00000040fc037812 */ /* 0x000fc600078e3cff */
[----:B------:R-:W-:Y:S04]  /*b8860*/  LDS R5, [R0+UR10+0x80080] ;  /* 0x0800800a00057984 */ /* 0x000fe80008000800 */
[----:B------:R-:W-:Y:S04]  /*b8870*/  LDS R4, [R3+UR10+0x80080] ;  /* 0x0800800a03047984 */ /* 0x000fe80008000800 */
[----:B------:R-:W-:Y:S04]  /*b8880*/  LDS R6, [R3+UR10+0x80880] ;  /* 0x0808800a03067984 */ /* 0x000fe80008000800 */
[----:B------:R-:W1:Y:S01]  /*b8890*/  LDS R7, [R0+UR10+0x80880] ;  /* 0x0808800a00077984 */ /* 0x000e620008000800 */
[----:B----4-:R-:W-:-:S15]  /*b88a0*/  HMMA.1688.F32.TF32 R8, R240, R120, R8 ;  /* 0x00000078f008723c */ /* 0x010fde0000081008 */
[----:B------:R-:W-:-:S04]  /*b88b0*/  NOP ;  /* 0x0000000000007918 */ /* 0x000fc80000000000 */
[----:B------:R4:W-:Y:S04]  /*b88c0*/  STL.64 [R1+0xdb0], R8 ;  /* 0x000db00801007387 */ /* 0x0009e80000100a00 */
[----:B------:R1:W-:Y:S04]  /*b88d0*/  STL.64 [R1+0xdb8], R10 ;  /* 0x000db80a01007387 */ /* 0x0003e80000100a00 */
[----:B---3--:R-:W3:Y:S04]  /*b88e0*/  LDL.LU.64 R176, [R1+0x2880] ;  /* 0x0028800001b07983 */ /* 0x008ee80000300a00 */
        /* <DEDUP_REMOVED lines=19> */
[----:B----4-:R-:W4:Y:S04]  /*b8a20*/  LDL.LU.64 R8, [R1+0x27e0] ;  /* 0x0027e00001087983 */ /* 0x010f280000300a00 */
[----:B-1----:R-:W4:Y:S04]  /*b8a30*/  LDL.LU.64 R10, [R1+0x27e8] ;  /* 0x0027e800010a7983 */ /* 0x002f280000300a00 */
[----:B------:R-:W-:Y:S04]  /*b8a40*/  STL.64 [R1+0xe300], R118 ;  /* 0x00e3007601007387 */ /* 0x000fe80000100a00 */
[----:B------:R3:W-:Y:S01]  /*b8a50*/  STL.64 [R1+0xe2f8], R116 ;  /* 0x00e2f87401007387 */ /* 0x0007e20000100a00 */
[----:B--2---:R-:W-:-:S15]  /*b8a60*/  HMMA.1688.F32.TF32 R244, R240, R116, R244 ;  /* 0x00000074f0f4723c */ /* 0x004fde00000810f4 */
[----:B------:R-:W-:-:S04]  /*b8a70*/  NOP ;  /* 0x0000000000007918 */ /* 0x000fc80000000000 */
[----:B------:R1:W-:Y:S04]  /*b8a80*/  STL.64 [R1+0xda0], R244 ;  /* 0x000da0f401007387 */ /* 0x0003e80000100a00 */
[----:B------:R-:W-:Y:S04]  /*b8a90*/  STL.64 [R1+0xda8], R246 ;  /* 0x000da8f601007387 */ /* 0x000fe80000100a00 */
[----:B------:R-:W-:Y:S04]  /*b8aa0*/  STL.64 [R1+0xe2f0], R114 ;  /* 0x00e2f07201007387 */ /* 0x000fe80000100a00 */
[----:B------:R-:W-:Y:S01]  /*b8ab0*/  STL.64 [R1+0xe2e8], R112 ;  /* 0x00e2e87001007387 */ /* 0x000fe20000100a00 */
[C---:B---3--:R-:W-:Y:S08]  /*b8ac0*/  HMMA.1688.F32.TF32 R116, R240.reuse, R112, R176 ;  /* 0x00000070f074723c */ /* 0x048ff000000810b0 */
[C---:B------:R-:W-:Y:S08]  /*b8ad0*/  HMMA.1688.F32.TF32 R64, R240.reuse, R108, R64 ;  /* 0x0000006cf040723c */ /* 0x040ff00000081040 */
[C---:B------:R-:W-:Y:S08]  /*b8ae0*/  HMMA.1688.F32.TF32 R60, R240.reuse, R104, R60 ;  /* 0x00000068f03c723c */ /* 0x040ff0000008103c */
[C---:B------:R-:W-:Y:S08]  /*b8af0*/  HMMA.1688.F32.TF32 R56, R240.reuse, R100, R56 ;  /* 0x00000064f038723c */ /* 0x040ff00000081038 */
[C---:B------:R-:W-:Y:S08]  /*b8b00*/  HMMA.1688.F32.TF32 R52, R240.reuse, R96, R52 ;  /* 0x00000060f034723c */ /* 0x040ff00000081034 */
[C---:B------:R-:W-:Y:S01]  /*b8b10*/  HMMA.1688.F32.TF32 R48, R240.reuse, R92, R48 ;  /* 0x0000005cf030723c */ /* 0x040fe20000081030 */
[----:B------:R-:W-:Y:S07]  /*b8b20*/  STL.64 [R1+0xd90], R116 ;  /* 0x000d907401007387 */ /* 0x000fee0000100a00 */
[C---:B------:R-:W-:Y:S01]  /*b8b30*/  HMMA.1688.F32.TF32 R44, R240.reuse, R88, R44 ;  /* 0x00000058f02c723c */ /* 0x040fe2000008102c */
[----:B------:R-:W-:Y:S07]  /*b8b40*/  STL.64 [R1+0xd98], R118 ;  /* 0x000d987601007387 */ /* 0x000fee0000100a00 */
[C---:B------:R-:W-:Y:S01]  /*b8b50*/  HMMA.1688.F32.TF32 R36, R240.reuse, R84, R36 ;  /* 0x00000054f024723c */ /* 0x040fe20000081024 */
[----:B------:R2:W-:Y:S07]  /*b8b60*/  STL.64 [R1+0xd80], R64 ;  /* 0x000d804001007387 */ /* 0x0005ee0000100a00 */
[C---:B------:R-:W-:Y:S01]  /*b8b70*/  HMMA.1688.F32.TF32 R32, R240.reuse, R80, R32 ;  /* 0x00000050f020723c */ /* 0x040fe20000081020 */
        /* <DEDUP_REMOVED lines=12> */
[----:B------:R-:W-:Y:S04]  /*b8c40*/  STL.64 [R1+0xd20], R36 ;  /* 0x000d202401007387 */ /* 0x000fe80000100a00 */
[----:B------:R-:W-:Y:S04]  /*b8c50*/  STL.64 [R1+0xd28], R38 ;  /* 0x000d282601007387 */ /* 0x000fe80000100a00 */
[----:B-1----:R-:W4:Y:S04]  /*b8c60*/  LDL.64 R244, [R1] ;  /* 0x0000000001f47983 */ /* 0x002f280000100a00 */
[----:B------:R-:W-:Y:S04]  /*b8c70*/  STL.64 [R1+0xd10], R32 ;  /* 0x000d102001007387 */ /* 0x000fe80000100a00 */
[----:B------:R-:W-:Y:S04]  /*b8c80*/  STL.64 [R1+0xd18], R34 ;  /* 0x000d182201007387 */ /* 0x000fe80000100a00 */
[----:B------:R1:W-:Y:S04]  /*b8c90*/  STL.64 [R1+0xd00], R12 ;  /* 0x000d000c01007387 */ /* 0x0003e80000100a00 */
[----:B------:R1:W-:Y:S04]  /*b8ca0*/  STL.64 [R1+0xd08], R14 ;  /* 0x000d080e01007387 */ /* 0x0003e80000100a00 */
[----:B--2---:R-:W2:Y:S04]  /*b8cb0*/  LDL.LU.64 R64, [R1+0x27d0] ;  /* 0x0027d00001407983 */ /* 0x004ea80000300a00 */
[----:B---3--:R-:W2:Y:S01]  /*b8cc0*/  LDL.LU.64 R66, [R1+0x27d8] ;  /* 0x0027d80001427983 */ /* 0x008ea20000300a00 */
[----:B----4-:R-:W-:-:S15]  /*b8cd0*/  HMMA.1688.F32.TF32 R8, R240, R72, R8 ;  /* 0x00000048f008723c */ /* 0x010fde0000081008 */
        /* <DEDUP_REMOVED lines=13> */
[----:B-1----:R-:W2:Y:S04]  /*b8db0*/  LDL.LU.64 R12, [R1+0x2760] ;  /* 0x00276000010c7983 */ /* 0x002ea80000300a00 */
        /* <DEDUP_REMOVED lines=9> */
[----:B------:R-:W3:Y:S04]  /*b8e50*/  LDL.LU.64 R116, [R1+0x2c40] ;  /* 0x002c400001747983 */ /* 0x000ee80000300a00 */
[----:B------:R-:W3:Y:S04]  /*b8e60*/  LDL.LU.64 R118, [R1+0x2c48] ;  /* 0x002c480001767983 */ /* 0x000ee80000300a00 */
[----:B------:R-:W3:Y:S04]  /*b8e70*/  LDL.LU.64 R112, [R1+0x2ca0] ;  /* 0x002ca00001707983 */ /* 0x000ee80000300a00 */
[----:B------:R-:W3:Y:S01]  /*b8e80*/  LDL.LU.64 R114, [R1+0x2ca8] ;  /* 0x002ca80001727983 */ /* 0x000ee20000300a00 */
        /* <DEDUP_REMOVED lines=39> */
[----:B------:R1:W-:Y:S04]  /*b9100*/  STL.64 [R1+0xc60], R12 ;  /* 0x000c600c01007387 */ /* 0x0003e80000100a00 */
[----:B------:R2:W-:Y:S04]  /*b9110*/  STL.64 [R1+0xc68], R14 ;  /* 0x000c680e01007387 */ /* 0x0005e80000100a00 */
[----:B-1----:R-:W3:Y:S04]  /*b9120*/  LDL.LU.64 R12, [R1+0x2d00] ;  /* 0x002d0000010c7983 */ /* 0x002ee80000300a00 */
[----:B--2---:R-:W3:Y:S04]  /*b9130*/  LDL.LU.64 R14, [R1+0x2d08] ;  /* 0x002d0800010e7983 */ /* 0x004ee80000300a00 */
        /* <DEDUP_REMOVED lines=10> */
[C---:B----4-:R-:W-:Y:S08]  /*b91e0*/  HMMA.1688.F32.TF32 R176, R240.reuse, R28, R176 ;  /* 0x0000001cf0b0723c */ /* 0x050ff000000810b0 */
[C---:B---3--:R-:W-:Y:S08]  /*b91f0*/  HMMA.1688.F32.TF32 R12, R240.reuse, R16, R12 ;  /* 0x00000010f00c723c */ /* 0x048ff0000008100c */
[----:B--2---:R-:W-:-:S15]  /*b9200*/  HMMA.1688.F32.TF32 R8, R240, R32, R8 ;  /* 0x00000020f008723c */ /* 0x004fde0000081008 */
[----:B------:R-:W-:-:S04]  /*b9210*/  NOP ;  /* 0x0000000000007918 */ /* 0x000fc80000000000 */
[----:B------:R1:W-:Y:S04]  /*b9220*/  STL.64 [R1+0xc30], R8 ;  /* 0x000c300801007387 */ /* 0x0003e80000100a00 */
[----:B------:R2:W-:Y:S04]  /*b9230*/  STL.64 [R1+0xc38], R10 ;  /* 0x000c380a01007387 */ /* 0x0005e80000100a00 */
[----:B-1----:R-:W3:Y:S04]  /*b9240*/  LDL.LU.64 R8, [R1+0x2d60] ;  /* 0x002d600001087983 */ /* 0x002ee80000300a00 */
[----:B--2---:R-:W3:Y:S04]  /*b9250*/  LDL.LU.64 R10, [R1+0x2d68] ;  /* 0x002d6800010a7983 */ /* 0x004ee80000300a00 */
[----:B------:R-:W-:Y:S04]  /*b9260*/  STL.64 [R1+0xc20], R176 ;  /* 0x000c20b001007387 */ /* 0x000fe80000100a00 */
[----:B------:R1:W-:Y:S02]  /*b9270*/  STL.64 [R1+0xc28], R178 ;  /* 0x000c28b201007387 */ /* 0x0003e40000100a00 */
[C---:B-1----:R-:W-:Y:S08]  /*b9280*/  HMMA.1688.F32.TF32 R176, R240.reuse, R24, R116 ;  /* 0x00000018f0b0723c */ /* 0x042ff00000081074 */
[C---:B------:R-:W-:Y:S01]  /*b9290*/  HMMA.1688.F32.TF32 R116, R240.reuse, R20, R112 ;  /* 0x00000014f074723c */ /* 0x040fe20000081070 */
[----:B------:R-:W2:Y:S10]  /*b92a0*/  LDL.LU.64 R112, [R1+0x3040] ;  /* 0x0030400001707983 */ /* 0x000eb40000300a00 */
[----:B------:R1:W-:Y:S04]  /*b92b0*/  STL.64 [R1+0xc10], R176 ;  /* 0x000c10b001007387 */ /* 0x0003e80000100a00 */
[----:B------:R-:W-:Y:S04]  /*b92c0*/  STL.64 [R1+0xc18], R178 ;  /* 0x000c18b201007387 */ /* 0x000fe80000100a00 */
[----:B------:R-:W2:Y:S04]  /*b92d0*/  LDL.LU.64 R114, [R1+0x3048] ;  /* 0x0030480001727983 */ /* 0x000ea80000300a00 */
[----:B------:R4:W-:Y:S04]  /*b92e0*/  STL.64 [R1+0xc00], R116 ;  /* 0x000c007401007387 */ /* 0x0009e80000100a00 */
[----:B------:R-:W-:Y:S04]  /*b92f0*/  STL.64 [R1+0xc08], R118 ;  /* 0x000c087601007387 */ /* 0x000fe80000100a00 */
[----:B-1----:R-:W2:Y:S04]  /*b9300*/  LDL.64 R176, [R1+0x50] ;  /* 0x0000500001b07983 */ /* 0x002ea80000100a00 */
[----:B----4-:R-:W4:Y:S04]  /*b9310*/  LDL.64 R116, [R1+0x30] ;  /* 0x0000300001747983 */ /* 0x010f280000100a00 */
[----:B------:R-:W-:Y:S04]  /*b9320*/  STL.64 [R1+0xe2e0], R22 ;  /* 0x00e2e01601007387 */ /* 0x000fe80000100a00 */
[----:B------:R1:W-:Y:S04]  /*b9330*/  STL.64 [R1+0xe2d8], R20 ;  /* 0x00e2d81401007387 */ /* 0x0003e80000100a00 */
[----:B-1----:R-:W2:Y:S04]  /*b9340*/  LDL.LU.64 R20, [R1+0x2fc0] ;  /* 0x002fc00001147983 */ /* 0x002ea80000300a00 */
[----:B------:R-:W2:Y:S04]  /*b9350*/  LDL.LU.64 R22, [R1+0x2fc8] ;  /* 0x002fc80001167983 */ /* 0x000ea80000300a00 */
[----:B------:R-:W-:Y:S04]  /*b9360*/  STL.64 [R1+0xbf0], R12 ;  /* 0x000bf00c01007387 */ /* 0x000fe80000100a00 */
[----:B------:R1:W-:Y:S04]  /*b9370*/  STL.64 [R1+0xbf8], R14 ;  /* 0x000bf80e01007387 */ /* 0x0003e80000100a00 */
[----:B-1----:R-:W2:Y:S04]  /*b9380*/  LDL.LU.64 R14, [R1+0xe340] ;  /* 0x00e34000010e7983 */ /* 0x002ea80000300a00 */
[----:B------:R-:W3:Y:S04]  /*b9390*/  LDL.LU.64 R12, [R1+0xe338] ;  /* 0x00e33800010c7983 */ /* 0x000ee80000300a00 */
[----:B------:R-:W-:Y:S04]  /*b93a0*/  STL.64 [R1+0xe2d0], R18 ;  /* 0x00e2d01201007387 */ /* 0x000fe80000100a00 */
[----:B------:R1:W-:Y:S04]  /*b93b0*/  STL.64 [R1+0xe2c8], R16 ;  /* 0x00e2c81001007387 */ /* 0x0003e80000100a00 */
[----:B-1----:R-:W2:Y:S04]  /*b93c0*/  LDL.LU.64 R16, [R1+0x2f30] ;  /* 0x002f300001107983 */ /* 0x002ea80000300a00 */
[----:B------:R-:W2:Y:S01]  /*b93d0*/  LDL.LU.64 R18, [R1+0x2f38] ;  /* 0x002f380001127983 */ /* 0x000ea20000300a00 */
[----:B---3--:R-:W-:-:S15]  /*b93e0*/  HMMA.1688.F32.TF32 R8, R240, R12, R8 ;  /* 0x0000000cf008723c */ /* 0x008fde0000081008 */
[----:B------:R-:W-:-:S04]  /*b93f0*/  NOP ;  /* 0x0000000000007918 */ /* 0x000fc80000000000 */
[----:B------:R-:W-:Y:S04]  /*b9400*/  STL.64 [R1+0xbe0], R8 ;  /* 0x000be00801007387 */ /* 0x000fe80000100a00 */
[----:B------:R1:W-:Y:S04]  /*b9410*/  STL.64 [R1+0xbe8], R10 ;  /* 0x000be80a01007387 */ /* 0x0003e80000100a00 */
[----:B-1----:R-:W3:Y:S04]  /*b9420*/  LDL.LU.64 R10, [R1+0xe330] ;  /* 0x00e33000010a7983 */ /* 0x002ee80000300a00 */
[----:B------:R-:W3:Y:S04]  /*b9430*/  LDL.LU.64 R8, [R1+0xe328] ;  /* 0x00e3280001087983 */ /* 0x000ee80000300a00 */
[----:B--2---:R-:W-:Y:S04]  /*b9440*/  STL.64 [R1+0xe2c0], R14 ;  /* 0x00e2c00e01007387 */ /* 0x004fe80000100a00 */
[----:B------:R3:W-:Y:S01]  /*b9450*/  STL.64 [R1+0xe2b8], R12 ;  /* 0x00e2b80c01007387 */ /* 0x0007e20000100a00 */
[----:B------:R-:W-:-:S02]  /*b9460*/  IMAD.MOV.U32 R239, RZ, RZ, R244 ;  /* 0x000000ffffef7224 */ /* 0x000fc400078e00f4 */
[----:B------:R-:W-:Y:S01]  /*b9470*/  IMAD.MOV.U32 R238, RZ, RZ, R245 ;  /* 0x000000ffffee7224 */ /* 0x000fe200078e00f5 */
[C---:B---3--:R-:W-:Y:S01]  /*b9480*/  HMMA.1688.F32.TF32 R12, R240.reuse, R8, R16 ;  /* 0x00000008f00c723c */ /* 0x048fe20000081010 */
[----:B------:R-:W-:Y:S04]  /*b9490*/  STL.64 [R1+0xe2b0], R10 ;  /* 0x00e2b00a01007387 */ /* 0x000fe80000100a00 */
[----:B------:R1:W-:Y:S03]  /*b94a0*/  STL.64 [R1+0xe2a8], R8 ;  /* 0x00e2a80801007387 */ /* 0x0003e60000100a00 */
[C---:B------:R-:W-:Y:S11]  /*b94b0*/  HMMA.1688.F32.TF32 R16, R240.reuse, R248, R112 ;  /* 0x000000f8f010723c */ /* 0x040ff60000081070 */
[----:B------:R-:W-:Y:S04]  /*b94c0*/  STL.64 [R1+0xbd0], R12 ;  /* 0x000bd00c01007387 */ /* 0x000fe80000100a00 */
[----:B------:R2:W-:Y:S04]  /*b94d0*/  STL.64 [R1+0xbd8], R14 ;  /* 0x000bd80e01007387 */ /* 0x0005e80000100a00 */
[----:B-1----:R-:W3:Y:S01]  /*b94e0*/  LDL.64 R8, [R1+0x20] ;  /* 0x0000200001087983 */ /* 0x002ee20000100a00 */
[----:B--2---:R-:W-:-:S15]  /*b94f0*/  HMMA.1688.F32.TF32 R12, R240, R244, R20 ;  /* 0x000000f4f00c723c */ /* 0x004fde0000081014 */
[----:B------:R-:W-:-:S04]  /*b9500*/  NOP ;  /* 0x0000000000007918 */ /* 0x000fc80000000000 */
[----:B------:R1:W-:Y:S04]  /*b9510*/  STL.64 [R1+0xbc0], R12 ;  /* 0x000bc00c01007387 */ /* 0x0003e80000100a00 */
[----:B------:R2:W-:Y:S04]  /*b9520*/  STL.64 [R1+0xbc8], R14 ;  /* 0x000bc80e01007387 */ /* 0x0005e80000100a00 */
[----:B------:R-:W4:Y:S04]  /*b9530*/  LDL.LU.64 R244, [R1+0x32c0] ;  /* 0x0032c00001f47983 */ /* 0x000f280000300a00 */
[----:B------:R-:W4:Y:S04]  /*b9540*/  LDL.LU.64 R246, [R1+0x32c8] ;  /* 0x0032c80001f67983 */ /* 0x000f280000300a00 */
[----:B-1----:R-:W3:Y:S04]  /*b9550*/  LDL.LU.64 R12, [R1+0x3330] ;  /* 0x00333000010c7983 */ /* 0x002ee80000300a00 */
[----:B--2---:R-:W2:Y:S04]  /*b9560*/  LDL.LU.64 R14, [R1+0x3338] ;  /* 0x00333800010e7983 */ /* 0x004ea80000300a00 */
[----:B------:R1:W-:Y:S04]  /*b9570*/  STL.64 [R1+0xbb0], R16 ;  /* 0x000bb01001007387 */ /* 0x0003e80000100a00 */
[----:B------:R1:W-:Y:S04]  /*b9580*/  STL.64 [R1+0xbb8], R18 ;  /* 0x000bb81201007387 */ /* 0x0003e80000100a00 */
[----:B------:R-:W2:Y:S04]  /*b9590*/  LDL.LU.64 R112, [R1+0x9f0] ;  /* 0x0009f00001707983 */ /* 0x000ea80000300a00 */
[----:B------:R-:W2:Y:S04]  /*b95a0*/  LDL.LU.64 R114, [R1+0x9f8] ;  /* 0x0009f80001727983 */ /* 0x000ea80000300a00 */
[----:B------:R-:W2:Y:S04]  /*b95b0*/  LDL.LU.64 R20, [R1+0x9e0] ;  /* 0x0009e00001147983 */ /* 0x000ea80000300a00 */
[----:B------:R-:W2:Y:S04]  /*b95c0*/  LDL.LU.64 R22, [R1+0x9e8] ;  /* 0x0009e80001167983 */ /* 0x000ea80000300a00 */
[----:B-1----:R-:W2:Y:S04]  /*b95d0*/  LDL.LU.64 R16, [R1+0x9c0] ;  /* 0x0009c00001107983 */ /* 0x002ea80000300a00 */
[----:B------:R-:W2:Y:S04]  /*b95e0*/  LDL.LU.64 R18, [R1+0x9c8] ;  /* 0x0009c80001127983 */ /* 0x000ea80000300a00 */
[----:B------:R-:W-:Y:S04]  /*b95f0*/  STL.64 [R1+0xe280], R250 ;  /* 0x00e280fa01007387 */ /* 0x000fe80000100a00 */
[----:B------:R1:W-:Y:S04]  /*b9600*/  STL.64 [R1+0xe278], R248 ;  /* 0x00e278f801007387 */ /* 0x0003e80000100a00 */
[----:B-1----:R-:W3:Y:S04]  /*b9610*/  LDL.LU.64 R248, [R1+0x3240] ;  /* 0x0032400001f87983 */ /* 0x002ee80000300a00 */
[----:B------:R-:W3:Y:S01]  /*b9620*/  LDL.LU.64 R250, [R1+0x3248] ;  /* 0x0032480001fa7983 */ /* 0x000ee20000300a00 */
[C---:B----4-:R-:W-:Y:S08]  /*b9630*/  HMMA.1688.F32.TF32 R244, R240.reuse, R116, R244 ;  /* 0x00000074f0f4723c */ /* 0x050ff000000810f4 */
[----:B---3--:R-:W-:-:S15]  /*b9640*/  HMMA.1688.F32.TF32 R248, R240, R8, R248 ;  /* 0x00000008f0f8723c */ /* 0x008fde00000810f8 */
[----:B------:R-:W-:-:S04]  /*b9650*/  NOP ;  /* 0x0000000000007918 */ /* 0x000fc80000000000 */
[----:B------:R1:W-:Y:S04]  /*b9660*/  STL.64 [R1+0xba0], R248 ;  /* 0x000ba0f801007387 */ /* 0x0003e80000100a00 */
[----:B------:R-:W-:Y:S01]  /*b9670*/  STL.64 [R1+0xba8], R250 ;  /* 0x000ba8fa01007387 */ /* 0x000fe20000100a00 */
[----:B-1----:R-:W-:Y:S01]  /*b9680*/  MOV R249, R8 ;  /* 0x0000000800f97202 */ /* 0x002fe20000000f00 */
[----:B------:R-:W-:Y:S02]  /*b9690*/  IMAD.MOV.U32 R248, RZ, RZ, R9 ;  /* 0x000000fffff87224 */ /* 0x000fe400078e0009 */
[----:B------:R-:W3:Y:S04]  /*b96a0*/  LDL.LU.64 R8, [R1+0x9b0] ;  /* 0x0009b00001087983 */ /* 0x000ee80000300a00 */
[----:B------:R-:W3:Y:S04]  /*b96b0*/  LDL.LU.64 R10, [R1+0x9b8] ;  /* 0x0009b800010a7983 */ /* 0x000ee80000300a00 */
[----:B------:R-:W-:Y:S04]  /*b96c0*/  STL.64 [R1+0xb90], R244 ;  /* 0x000b90f401007387 */ /* 0x000fe80000100a00 */
[----:B------:R1:W-:Y:S04]  /*b96d0*/  STL.64 [R1+0xb98], R246 ;  /* 0x000b98f601007387 */ /* 0x0003e80000100a00 */
[----:B-1----:R-:W4:Y:S04]  /*b96e0*/  LDL.LU.64 R246, [R1+0xe320] ;  /* 0x00e3200001f67983 */ /* 0x002f280000300a00 */
[----:B------:R-:W3:Y:S01]  /*b96f0*/  LDL.LU.64 R244, [R1+0xe318] ;  /* 0x00e3180001f47983 */ /* 0x000ee20000300a00 */
[----:B------:R-:W-:-:S02]  /*b9700*/  IMAD.MOV.U32 R251, RZ, RZ, R116 ;  /* 0x000000fffffb7224 */ /* 0x000fc400078e0074 */
[----:B------:R-:W-:Y:S02]  /*b9710*/  IMAD.MOV.U32 R250, RZ, RZ, R117 ;  /* 0x000000fffffa7224 */ /* 0x000fe400078e0075 */
[----:B--2---:R-:W-:Y:S08]  /*b9720*/  HMMA.1688.F32.TF32 R116, R240, R176, R12 ;  /* 0x000000b0f074723c */ /* 0x004ff0000008100c */
[C---:B------:R-:W-:Y:S08]  /*b9730*/  HMMA.1688.F32.TF32 R20, R4.reuse, R236, R20 ;  /* 0x000000ec0414723c */ /* 0x040ff00000081014 */
[C---:B------:R-:W-:Y:S03]  /*b9740*/  HMMA.1688.F32.TF32 R16, R4.reuse, R232, R16 ;  /* 0x000000e80410723c */ /* 0x040fe60000081010 */
[----:B------:R-:W-:Y:S04]  /*b9750*/  STL.64 [R1+0x2b0], R116 ;  /* 0x0002b07401007387 */ /* 0x000fe80000100a00 */
[----:B------:R-:W-:Y:S01]  /*b9760*/  STL.64 [R1+0x2b8], R118 ;  /* 0x0002b87601007387 */ /* 0x000fe20000100a00 */
[----:B------:R-:W-:Y:S01]  /*b9770*/  MOV R13, R176 ;  /* 0x000000b0000d7202 */ /* 0x000fe20000000f00 */
[----:B------:R-:W-:Y:S01]  /*b9780*/  IMAD.MOV.U32 R12, RZ, RZ, R177 ;  /* 0x000000ffff0c7224 */ /* 0x000fe200078e00b1 */
[----:B---3--:R-:W-:Y:S01]  /*b9790*/  HMMA.1688.F32.TF32 R112, R4, R244, R112 ;  /* 0x000000f40470723c */ /* 0x008fe20000081070 */
[----:B----4-:R-:W-:Y:S04]  /*b97a0*/  STL.64 [R1+0xe258], R246 ;  /* 0x00e258f601007387 */ /* 0x010fe80000100a00 */
[----:B------:R-:W-:-:S14]  /*b97b0*/  STL.64 [R1+0xe250], R244 ;  /* 0x00e250f401007387 */ /* 0x000fdc0000100a00 */
        /* <DEDUP_REMOVED lines=8> */
[----:B------:R1:W-:Y:S02]  /*b9840*/  STL.64 [R1+0x288], R18 ;  /* 0x0002881201007387 */ /* 0x0003e40000100a00 */
[----:B-1----:R-:W-:Y:S02]  /*b9850*/  HMMA.1688.F32.TF32 R16, R4, R228, R8 ;  /* 0x000000e40410723c */ /* 0x002fe40000081008 */
[----:B------:R-:W2:Y:S04]  /*b9860*/  LDL.LU.64 R8, [R1+0x9a0] ;  /* 0x0009a00001087983 */ /* 0x000ea80000300a00 */
[----:B------:R-:W2:-:S13]  /*b9870*/  LDL.LU.64 R10, [R1+0x9a8] ;  /* 0x0009a800010a7983 */ /* 0x000e9a0000300a00 */
[----:B------:R-:W-:Y:S04]  /*b9880*/  STL.64 [R1+0x270], R16 ;  /* 0x0002701001007387 */ /* 0x000fe80000100a00 */
[----:B------:R-:W-:Y:S04]  /*b9890*/  STL.64 [R1+0x278], R18 ;  /* 0x0002781201007387 */ /* 0x000fe80000100a00 */
[----:B------:R-:W3:Y:S04]  /*b98a0*/  LDL.LU.64 R244, [R1+0x980] ;  /* 0x0009800001f47983 */ /* 0x000ee80000300a00 */
[----:B------:R-:W3:Y:S04]  /*b98b0*/  LDL.LU.64 R246, [R1+0x988] ;  /* 0x0009880001f67983 */ /* 0x000ee80000300a00 */
[----:B------:R-:W4:Y:S04]  /*b98c0*/  LDL.LU.64 R240, [R1+0x970] ;  /* 0x0009700001f07983 */ /* 0x000f280000300a00 */
[----:B------:R-:W4:Y:S04]  /*b98d0*/  LDL.LU.64 R242, [R1+0x978] ;  /* 0x0009780001f27983 */ /* 0x000f280000300a00 */
        /* <DEDUP_REMOVED lines=10> */
[----:B------:R-:W-:Y:S04]  /*b9980*/  STL.64 [R1+0xe290], R230 ;  /* 0x00e290e601007387 */ /* 0x000fe80000100a00 */
[----:B------:R1:W-:Y:S04]  /*b9990*/  STL.64 [R1+0xe288], R228 ;  /* 0x00e288e401007387 */ /* 0x0003e80000100a00 */
[----:B-1----:R-:W4:Y:S04]  /*b99a0*/  LDL.LU.64 R228, [R1+0x990] ;  /* 0x0009900001e47983 */ /* 0x002f280000300a00 */
[----:B------:R-:W4:Y:S04]  /*b99b0*/  LDL.LU.64 R230, [R1+0x998] ;  /* 0x0009980001e67983 */ /* 0x000f280000300a00 */
[----:B------:R-:W4:Y:S04]  /*b99c0*/  LDL.LU.64 R16, [R1+0x1b0] ;  /* 0x0001b00001107983 */ /* 0x000f280000300a00 */
[----:B------:R-:W4:Y:S01]  /*b99d0*/  LDL.LU.64 R18, [R1+0x1b8] ;  /* 0x0001b80001127983 */ /* 0x000f220000300a00 */
[----:B--2---:R-:W-:-:S15]  /*b99e0*/  HMMA.1688.F32.TF32 R8, R4, R224, R8 ;  /* 0x000000e00408723c */ /* 0x004fde0000081008 */
[----:B------:R-:W-:-:S04]  /*b99f0*/  NOP ;  /* 0x0000000000007918 */ /* 0x000fc80000000000 */
[----:B------:R1:W-:Y:S04]  /*b9a00*/  STL.64 [R1+0x260], R8 ;  /* 0x0002600801007387 */ /* 0x0003e80000100a00 */
[----:B------:R2:W-:Y:S04]  /*b9a10*/  STL.64 [R1+0x268], R10 ;  /* 0x0002680a01007387 */ /* 0x0005e80000100a00 */
[----:B-1----:R-:W4:Y:S04]  /*b9a20*/  LDL.LU.64 R8, [R1+0x1a0] ;  /* 0x0001a00001087983 */ /* 0x002f280000300a00 */
[----:B--2---:R-:W2:Y:S04]  /*b9a30*/  LDL.LU.64 R10, [R1+0x1a8] ;  /* 0x0001a800010a7983 */ /* 0x004ea80000300a00 */
[----:B------:R-:W-:Y:S04]  /*b9a40*/  STL.64 [R1+0xe2a0], R226 ;  /* 0x00e2a0e201007387 */ /* 0x000fe80000100a00 */
[----:B------:R1:W-:Y:S01]  /*b9a50*/  STL.64 [R1+0xe298], R224 ;  /* 0x00e298e001007387 */ /* 0x0003e20000100a00 */
[C---:B---3--:R-:W-:Y:S08]  /*b9a60*/  HMMA.1688.F32.TF32 R244, R4.reuse, R216, R244 ;  /* 0x000000d804f4723c */ /* 0x048ff000000810f4 */
[C---:B----4-:R-:W-:Y:S08]  /*b9a70*/  HMMA.1688.F32.TF32 R176, R4.reuse, R204, R176 ;  /* 0x000000cc04b0723c */ /* 0x050ff000000810b0 */
[C---:B------:R-:W-:Y:S08]  /*b9a80*/  HMMA.1688.F32.TF32 R116, R4.reuse, R200, R116 ;  /* 0x000000c80474723c */ /* 0x040ff00000081074 */
[C---:B------:R-:W-:Y:S08]  /*b9a90*/  HMMA.1688.F32.TF32 R112, R4.reuse, R196, R112 ;  /* 0x000000c40470723c */ /* 0x040ff00000081070 */
[C---:B-1----:R-:W-:Y:S08]  /*b9aa0*/  HMMA.1688.F32.TF32 R224, R4.reuse, R220, R228 ;  /* 0x000000dc04e0723c */ /* 0x042ff000000810e4 */
[C---:B------:R-:W-:Y:S11]  /*b9ab0*/  HMMA.1688.F32.TF32 R228, R4.reuse, R212, R240 ;  /* 0x000000d404e4723c */ /* 0x040ff600000810f0 */
[----:B------:R-:W-:Y:S04]  /*b9ac0*/  STL.64 [R1+0x250], R224 ;  /* 0x000250e001007387 */ /* 0x000fe80000100a00 */
[----:B------:R1:W-:Y:S02]  /*b9ad0*/  STL.64 [R1+0x258], R226 ;  /* 0x000258e201007387 */ /* 0x0003e40000100a00 */
[C---:B-1----:R-:W-:Y:S02]  /*b9ae0*/  HMMA.1688.F32.TF32 R224, R4.reuse, R208, R232 ;  /* 0x000000d004e0723c */ /* 0x042fe400000810e8 */
[----:B------:R-:W-:Y:S06]  /*b9af0*/  STL.64 [R1+0x240], R244 ;  /* 0x000240f401007387 */ /* 0x000fec0000100a00 */
[C---:B------:R-:W-:Y:S01]  /*b9b00*/  HMMA.1688.F32.TF32 R20, R4.reuse, R192, R20 ;  /* 0x000000c00414723c */ /* 0x040fe20000081014 */
[----:B------:R-:W-:Y:S04]  /*b9b10*/  STL.64 [R1+0x248], R246 ;  /* 0x000248f601007387 */ /* 0x000fe80000100a00 */
[----:B------:R-:W-:Y:S03]  /*b9b20*/  STL.64 [R1+0x220], R228 ;  /* 0x000220e401007387 */ /* 0x000fe60000100a00 */
[C---:B------:R-:W-:Y:S01]  /*b9b30*/  HMMA.1688.F32.TF32 R16, R4.reuse, R188, R16 ;  /* 0x000000bc0410723c */ /* 0x040fe20000081010 */
[----:B------:R-:W-:Y:S04]  /*b9b40*/  STL.64 [R1+0x228], R230 ;  /* 0x000228e601007387 */ /* 0x000fe80000100a00 */
[----:B------:R-:W-:Y:S04]  /*b9b50*/  STL.64 [R1+0x210], R224 ;  /* 0x000210e001007387 */ /* 0x000fe80000100a00 */
[----:B------:R-:W-:Y:S04]  /*b9b60*/  STL.64 [R1+0x218], R226 ;  /* 0x000218e201007387 */ /* 0x000fe80000100a00 */
[----:B------:R1:W-:Y:S04]  /*b9b70*/  STL.64 [R1+0x200], R176 ;  /* 0x000200b001007387 */ /* 0x0003e80000100a00 */
[----:B------:R3:W-:Y:S04]  /*b9b80*/  STL.64 [R1+0x208], R178 ;  /* 0x000208b201007387 */ /* 0x0007e80000100a00 */
[----:B------:R-:W-:Y:S04]  /*b9b90*/  STL.64 [R1+0xe248], R198 ;  /* 0x00e248c601007387 */ /* 0x000fe80000100a00 */
[----:B------:R-:W-:Y:S04]  /*b9ba0*/  STL.64 [R1+0x1e0], R116 ;  /* 0x0001e07401007387 */ /* 0x000fe80000100a00 */
[----:B------:R-:W-:Y:S04]  /*b9bb0*/  STL.64 [R1+0x1e8], R118 ;  /* 0x0001e87601007387 */ /* 0x000fe80000100a00 */
        /* <DEDUP_REMOVED lines=11> */
[----:B-1----:R-:W4:Y:S04]  /*b9c70*/  LDL.LU.64 R176, [R1+0x190] ;  /* 0x0001900001b07983 */ /* 0x002f280000300a00 */
[----:B---3--:R-:W3:Y:S01]  /*b9c80*/  LDL.LU.64 R178, [R1+0x198] ;  /* 0x0001980001b27983 */ /* 0x008ee20000300a00 */
[----:B--2---:R-:W-:-:S15]  /*b9c90*/  HMMA.1688.F32.TF32 R8, R4, R184, R8 ;  /* 0x000000b80408723c */ /* 0x004fde0000081008 */
[----:B------:R-:W-:-:S04]  /*b9ca0*/  NOP ;  /* 0x0000000000007918 */ /* 0x000fc80000000000 */
[----:B------:R1:W-:Y:S04]  /*b9cb0*/  STL.64 [R1+0x1a0], R8 ;  /* 0x0001a00801007387 */ /* 0x0003e80000100a00 */
[----:B------:R2:W-:Y:S04]  /*b9cc0*/  STL.64 [R1+0x1a8], R10 ;  /* 0x0001a80a01007387 */ /* 0x0005e80000100a00 */
        /* <DEDUP_REMOVED lines=35> */
[----:B------:R-:W2:Y:S04]  /*b9f00*/  LDL.LU.64 R176, [R1+0xe308] ;  /* 0x00e3080001b07983 */ /* 0x000ea80000300a00 */
[----:B------:R-:W-:Y:S04]  /*b9f10*/  STL.64 [R1+0xe208], R182 ;  /* 0x00e208b601007387 */ /* 0x000fe80000100a00 */
[----:B------:R2:W-:Y:S01]  /*b9f20*/  STL.64 [R1+0xe200], R180 ;  /* 0x00e200b401007387 */ /* 0x0005e20000100a00 */
[C---:B------:R-:W-:Y:S08]  /*b9f30*/  HMMA.1688.F32.TF32 R232, R4.reuse, R164, R232 ;  /* 0x000000a404e8723c */ /* 0x040ff000000810e8 */
[C---:B----4-:R-:W-:Y:S08]  /*b9f40*/  HMMA.1688.F32.TF32 R196, R4.reuse, R152, R196 ;  /* 0x0000009804c4723c */ /* 0x050ff000000810c4 */
[C---:B------:R-:W-:Y:S08]  /*b9f50*/  HMMA.1688.F32.TF32 R116, R4.reuse, R140, R116 ;  /* 0x0000008c0474723c */ /* 0x040ff00000081074 */
[C---:B------:R-:W-:Y:S08]  /*b9f60*/  HMMA.1688.F32.TF32 R112, R4.reuse, R136, R112 ;  /* 0x000000880470723c */ /* 0x040ff00000081070 */
[C---:B------:R-:W-:Y:S08]  /*b9f70*/  HMMA.1688.F32.TF32 R20, R4.reuse, R132, R20 ;  /* 0x000000840414723c */ /* 0x040ff00000081014 */
[C---:B------:R-:W-:Y:S08]  /*b9f80*/  HMMA.1688.F32.TF32 R16, R4.reuse, R128, R16 ;  /* 0x000000800410723c */ /* 0x040ff00000081010 */
[C---:B--2---:R-:W-:Y:S08]  /*b9f90*/  HMMA.1688.F32.TF32 R180, R4.reuse, R176, R184 ;  /* 0x000000b004b4723c */ /* 0x044ff000000810b8 */
[C---:B------:R-:W-:Y:S11]  /*b9fa0*/  HMMA.1688.F32.TF32 R184, R4.reuse, R172, R244 ;  /* 0x000000ac04b8723c */ /* 0x040ff600000810f4 */
[----:B------:R-:W-:Y:S04]  /*b9fb0*/  STL.64 [R1+0x180], R180 ;  /* 0x000180b401007387 */ /* 0x000fe80000100a00 */
[----:B------:R1:W-:Y:S02]  /*b9fc0*/  STL.64 [R1+0x188], R182 ;  /* 0x000188b601007387 */ /* 0x0003e40000100a00 */
[C---:B-1----:R-:W-:Y:S02]  /*b9fd0*/  HMMA.1688.F32.TF32 R180, R4.reuse, R168, R240 ;  /* 0x000000a804b4723c */ /* 0x042fe400000810f0 */
[----:B------:R-:W-:Y:S04]  /*b9fe0*/  STL.64 [R1+0x170], R184 ;  /* 0x000170b801007387 */ /* 0x000fe80000100a00 */
[----:B------:R1:W-:Y:S02]  /*b9ff0*/  STL.64 [R1+0x178], R186 ;  /* 0x000178ba01007387 */ /* 0x0003e40000100a00 */
[C---:B------:R-:W-:Y:S02]  /*ba000*/  HMMA.1688.F32.TF32 R8, R4.reuse, R124, R8 ;  /* 0x0000007c0408723c */ /* 0x040fe40000081008 */
[----:B------:R-:W-:Y:S04]  /*ba010*/  LDS R240, [R252+UR10+0x80100] ;  /* 0x0801000afcf07984 */ /* 0x000fe80008000800 */
[----:B------:R-:W-:Y:S02]  /*ba020*/  LDS R242, [R252+UR10+0x80900] ;  /* 0x0809000afcf27984 */ /* 0x000fe40008000800 */
[C---:B-1----:R-:W-:Y:S02]  /*ba030*/  HMMA.1688.F32.TF32 R184, R4.reuse, R160, R228 ;  /* 0x000000a004b8723c */ /* 0x042fe400000810e4 */
[----:B------:R-:W-:Y:S04]  /*ba040*/  LDS R241, [R2+UR10+0x80100] ;  /* 0x0801000a02f17984 */ /* 0x000fe80008000800 */
[----:B------:R-:W-:Y:S04]  /*ba050*/  STL.64 [R1+0x160], R180 ;  /* 0x000160b401007387 */ /* 0x000fe80000100a00 */
[----:B------:R1:W-:Y:S04]  /*ba060*/  STL.64 [R1+0x168], R182 ;  /* 0x000168b601007387 */ /* 0x0003e80000100a00 */
[----:B------:R-:W2:Y:S01]  /*ba070*/  LDS R243, [R2+UR10+0x80900] ;  /* 0x0809000a02f37984 */ /* 0x000ea20008000800 */
[C---:B-1----:R-:W-:Y:S03]  /*ba080*/  HMMA.1688.F32.TF32 R180, R4.reuse, R156, R224 ;  /* 0x0000009c04b4723c */ /* 0x042fe600000810e0 */
[----:B------:R-:W-:Y:S04]  /*ba090*/  STL.64 [R1+0x150], R232 ;  /* 0x000150e801007387 */ /* 0x000fe80000100a00 */
[----:B------:R-:W-:Y:S04]  /*ba0a0*/  STL.64 [R1+0x158], R234 ;  /* 0x000158ea01007387 */ /* 0x000fe80000100a00 */
[----:B------:R-:W-:Y:S04]  /*ba0b0*/  STL.64 [R1+0x140], R184 ;  /* 0x000140b801007387 */ /* 0x000fe80000100a00 */
[----:B------:R1:W-:Y:S04]  /*ba0c0*/  STL.64 [R1+0x148], R186 ;  /* 0x000148ba01007387 */ /* 0x0003e80000100a00 */
[----:B------:R-:W-:Y:S04]  /*ba0d0*/  STL.64 [R1+0x130], R180 ;  /* 0x000130b401007387 */ /* 0x000fe80000100a00 */
[----:B------:R4:W-:Y:S01]  /*ba0e0*/  STL.64 [R1+0x138], R182 ;  /* 0x000138b601007387 */ /* 0x0009e20000100a00 */
[C---:B-1----:R-:W-:Y:S08]  /*ba0f0*/  HMMA.1688.F32.TF32 R184, R4.reuse, R148, R192 ;  /* 0x0000009404b8723c */ /* 0x042ff000000810c0 */
[C---:B----4-:R-:W-:Y:S01]  /*ba100*/  HMMA.1688.F32.TF32 R180, R4.reuse, R144, R188 ;  /* 0x0000009004b4723c */ /* 0x050fe200000810bc */
[----:B------:R-:W-:Y:S04]  /*ba110*/  STL.64 [R1+0x120], R196 ;  /* 0x000120c401007387 */ /* 0x000fe80000100a00 */
[----:B------:R-:W-:Y:S06]  /*ba120*/  STL.64 [R1+0x128], R198 ;  /* 0x000128c601007387 */ /* 0x000fec0000100a00 */
[----:B------:R-:W-:Y:S04]  /*ba130*/  STL.64 [R1+0x110], R184 ;  /* 0x000110b801007387 */ /* 0x000fe80000100a00 */
[----:B------:R-:W-:Y:S04]  /*ba140*/  STL.64 [R1+0x118], R186 ;  /* 0x000118ba01007387 */ /* 0x000fe80000100a00 */
        /* <DEDUP_REMOVED lines=8> */
[----:B-1----:R-:W3:Y:S04]  /*ba1d0*/  LDL.LU.64 R116, [R1+0x2720] ;  /* 0x0027200001747983 */ /* 0x002ee80000300a00 */
[----:B------:R1:W-:Y:S04]  /*ba1e0*/  STL.64 [R1+0xb0], R16 ;  /* 0x0000b01001007387 */ /* 0x0003e80000100a00 */
[----:B------:R1:W-:Y:S04]  /*ba1f0*/  STL.64 [R1+0xb8], R18 ;  /* 0x0000b81201007387 */ /* 0x0003e80000100a00 */
[----:B----4-:R-:W3:Y:S04]  /*ba200*/  LDL.LU.64 R118, [R1+0x2728] ;  /* 0x0027280001767983 */ /* 0x010ee80000300a00 */
        /* <DEDUP_REMOVED lines=22> */
[----:B--2---:R-:W2:Y:S04]  /*ba370*/  LDL.LU.64 R20, [R1+0x22c0] ;  /* 0x0022c00001147983 */ /* 0x004ea80000300a00 */
[----:B------:R-:W2:Y:S04]  /*ba380*/  LDL.LU.64 R22, [R1+0x22c8] ;  /* 0x0022c80001167983 */ /* 0x000ea80000300a00 */
[----:B-1----:R-:W2:Y:S04]  /*ba390*/  LDL.LU.64 R16, [R1+0x22b0] ;  /* 0x0022b00001107983 */ /* 0x002ea80000300a00 */
[----:B------:R-:W2:Y:S04]  /*ba3a0*/  LDL.LU.64 R18, [R1+0x22b8] ;  /* 0x0022b80001127983 */ /* 0x000ea80000300a00 */
[----:B----4-:R-:W4:Y:S04]  /*ba3b0*/  LDL.LU.64 R8, [R1+0x22a0] ;  /* 0x0022a00001087983 */ /* 0x010f280000300a00 */
[----:B------:R-:W4:Y:S01]  /*ba3c0*/  LDL.LU.64 R10, [R1+0x22a8] ;  /* 0x0022a800010a7983 */ /* 0x000f220000300a00 */
[----:B---3--:R-:W-:-:S15]  /*ba3d0*/  HMMA.1688.F32.TF32 R116, R4, R120, R116 ;  /* 0x000000780474723c */ /* 0x008fde0000081074 */
[----:B------:R-:W-:-:S04]  /*ba3e0*/  NOP ;  /* 0x0000000000007918 */ /* 0x000fc80000000000 */
[----:B------:R-:W-:Y:S04]  /*ba3f0*/  STL.64 [R1+0xb80], R116 ;  /* 0x000b807401007387 */ /* 0x000fe80000100a00 */
[----:B------:R1:W-:Y:S04]  /*ba400*/  STL.64 [R1+0xb88], R118 ;  /* 0x000b887601007387 */ /* 0x0003e80000100a00 */
[----:B-1----:R-:W3:Y:S04]  /*ba410*/  LDL.LU.64 R118, [R1+0xe300] ;  /* 0x00e3000001767983 */ /* 0x002ee80000300a00 */
        /* <DEDUP_REMOVED lines=43> */
[----:B--2---:R-:W2:Y:S04]  /*ba6d0*/  LDL.LU.64 R226, [R1+0x2298] ;  /* 0x0022980001e27983 */ /* 0x004ea80000300a00 */
[----:B------:R1:W-:Y:S04]  /*ba6e0*/  STL.64 [R1+0xa90], R8 ;  /* 0x000a900801007387 */ /* 0x0003e80000100a00 */
[----:B------:R1:W-:Y:S04]  /*ba6f0*/  STL.64 [R1+0xa98], R10 ;  /* 0x000a980a01007387 */ /* 0x0003e80000100a00 */
[----:B----4-:R-:W4:Y:S04]  /*ba700*/  LDL.LU.64 R188, [R1+0x2280] ;  /* 0x0022800001bc7983 */ /* 0x010f280000300a00 */
[----:B------:R-:W4:Y:S04]  /*ba710*/  LDL.LU.64 R190, [R1+0x2288] ;  /* 0x0022880001be7983 */ /* 0x000f280000300a00 */
[----:B------:R-:W4:Y:S04]  /*ba720*/  LDL.LU.64 R184, [R1+0x2270] ;  /* 0x0022700001b87983 */ /* 0x000f280000300a00 */
[----:B------:R-:W4:Y:S04]  /*ba730*/  LDL.LU.64 R186, [R1+0x2278] ;  /* 0x0022780001ba7983 */ /* 0x000f280000300a00 */
[----:B------:R-:W4:Y:S04]  /*ba740*/  LDL.LU.64 R180, [R1+0x2260] ;  /* 0x0022600001b47983 */ /* 0x000f280000300a00 */
[----:B------:R-:W4:Y:S04]  /*ba750*/  LDL.LU.64 R182, [R1+0x2268] ;  /* 0x0022680001b67983 */ /* 0x000f280000300a00 */
[----:B------:R-:W4:Y:S04]  /*ba760*/  LDL.LU.64 R20, [R1+0x2250] ;  /* 0x0022500001147983 */ /* 0x000f280000300a00 */
[----:B------:R-:W4:Y:S01]  /*ba770*/  LDL.LU.64 R22, [R1+0x2258] ;  /* 0x0022580001167983 */ /* 0x000f220000300a00 */
[----:B------:R-:W-:-:S03]  /*ba780*/  IMAD.MOV.U32 R196, RZ, RZ, R13 ;  /* 0x000000ffffc47224 */ /* 0x000fc600078e000d */
[----:B------:R-:W4:Y:S01]  /*ba790*/  LDL.LU.64 R16, [R1+0x2240] ;  /* 0x0022400001107983 */ /* 0x000f220000300a00 */
[----:B------:R-:W-:-:S03]  /*ba7a0*/  IMAD.MOV.U32 R197, RZ, RZ, R12 ;  /* 0x000000ffffc57224 */ /* 0x000fc600078e000c */
[----:B---3--:R-:W3:Y:S04]  /*ba7b0*/  LDL.LU.64 R18, [R1+0x2248] ;  /* 0x0022480001127983 */ /* 0x008ee80000300a00 */
[----:B------:R-:W3:Y:S04]  /*ba7c0*/  LDL.LU.64 R12, [R1+0x2230] ;  /* 0x00223000010c7983 */ /* 0x000ee80000300a00 */
[----:B------:R-:W3:Y:S04]  /*ba7d0*/  LDL.LU.64 R14, [R1+0x2238] ;  /* 0x00223800010e7983 */ /* 0x000ee80000300a00 */
[----:B-1----:R-:W3:Y:S04]  /*ba7e0*/  LDL.LU.64 R8, [R1+0x2220] ;  /* 0x0022200001087983 */ /* 0x002ee80000300a00 */
[----:B------:R-:W3:Y:S01]  /*ba7f0*/  LDL.LU.64 R10, [R1+0x2228] ;  /* 0x00222800010a7983 */ /* 0x000ee20000300a00 */
[C---:B--2---:R-:W-:Y:S08]  /*ba800*/  HMMA.1688.F32.TF32 R224, R4.reuse, R64, R224 ;  /* 0x0000004004e0723c */ /* 0x044ff000000810e0 */
[C---:B----4-:R-:W-:Y:S08]  /*ba810*/  HMMA.1688.F32.TF32 R188, R4.reuse, R60, R188 ;  /* 0x0000003c04bc723c */ /* 0x050ff000000810bc */
[C---:B------:R-:W-:Y:S08]  /*ba820*/  HMMA.1688.F32.TF32 R184, R4.reuse, R56, R184 ;  /* 0x0000003804b8723c */ /* 0x040ff000000810b8 */
[C---:B------:R-:W-:Y:S08]  /*ba830*/  HMMA.1688.F32.TF32 R180, R4.reuse, R52, R180 ;  /* 0x0000003404b4723c */ /* 0x040ff000000810b4 */
[C---:B------:R-:W-:Y:S01]  /*ba840*/  HMMA.1688.F32.TF32 R20, R4.reuse, R48, R20 ;  /* 0x000000300414723c */ /* 0x040fe20000081014 */
[----:B------:R-:W-:Y:S07]  /*ba850*/  STL.64 [R1+0xa80], R224 ;  /* 0x000a80e001007387 */ /* 0x000fee0000100a00 */
[C---:B---3--:R-:W-:Y:S01]  /*ba860*/  HMMA.1688.F32.TF32 R16, R4.reuse, R44, R16 ;  /* 0x0000002c0410723c */ /* 0x048fe20000081010 */
[----:B------:R-:W-:Y:S07]  /*ba870*/  STL.64 [R1+0xa88], R226 ;  /* 0x000a88e201007387 */ /* 0x000fee0000100a00 */
[C---:B------:R-:W-:Y:S01]  /*ba880*/  HMMA.1688.F32.TF32 R12, R4.reuse, R40, R12 ;  /* 0x00000028040c723c */ /* 0x040fe2000008100c */
[----:B------:R-:W-:Y:S04]  /*ba890*/  STL.64 [R1+0xa70], R188 ;  /* 0x000a70bc01007387 */ /* 0x000fe80000100a00 */
[----:B------:R-:W-:Y:S03]  /*ba8a0*/  STL.64 [R1+0xa78], R190 ;  /* 0x000a78be01007387 */ /* 0x000fe60000100a00 */
[----:B------:R-:W-:Y:S01]  /*ba8b0*/  HMMA.1688.F32.TF32 R8, R4, R36, R8 ;  /* 0x000000240408723c */ /* 0x000fe20000081008 */
[----:B------:R-:W-:Y:S04]  /*ba8c0*/  STL.64 [R1+0xa60], R184 ;  /* 0x000a60b801007387 */ /* 0x000fe80000100a00 */
[----:B------:R-:W-:Y:S04]  /*ba8d0*/  STL.64 [R1+0xa68], R186 ;  /* 0x000a68ba01007387 */ /* 0x000fe80000100a00 */
        /* <DEDUP_REMOVED lines=11> */
[----:B------:R1:W-:Y:S04]  /*ba990*/  STL.64 [R1+0xa20], R12 ;  /* 0x000a200c01007387 */ /* 0x0003e80000100a00 */
[----:B------:R1:W-:Y:S04]  /*ba9a0*/  STL.64 [R1+0xa28], R14 ;  /* 0x000a280e01007387 */ /* 0x0003e80000100a00 */
[----:B------:R-:W4:Y:S04]  /*ba9b0*/  LDL.LU.64 R50, [R1+0x2218] ;  /* 0x0022180001327983 */ /* 0x000f280000300a00 */
[----:B------:R1:W-:Y:S04]  /*ba9c0*/  STL.64 [R1+0xa00], R8 ;  /* 0x000a000801007387 */ /* 0x0003e80000100a00 */
[----:B------:R1:W-:Y:S04]  /*ba9d0*/  STL.64 [R1+0xa08], R10 ;  /* 0x000a080a01007387 */ /* 0x0003e80000100a00 */
[----:B--2---:R-:W2:Y:S04]  /*ba9e0*/  LDL.LU.64 R44, [R1+0x2c10] ;  /* 0x002c1000012c7983 */ /* 0x004ea80000300a00 */
[----:B------:R-:W2:Y:S04]  /*ba9f0*/  LDL.LU.64 R46, [R1+0x2c18] ;  /* 0x002c1800012e7983 */ /* 0x000ea80000300a00 */
[----:B------:R-:W2:Y:S04]  /*baa00*/  LDL.LU.64 R20, [R1+0x2c70] ;  /* 0x002c700001147983 */ /* 0x000ea80000300a00 */
[----:B------:R-:W2:Y:S04]  /*baa10*/  LDL.LU.64 R22, [R1+0x2c78] ;  /* 0x002c780001167983 */ /* 0x000ea80000300a00 */
[----:B---3--:R-:W3:Y:S04]  /*baa20*/  LDL.LU.64 R16, [R1+0x2cd0] ;  /* 0x002cd00001107983 */ /* 0x008ee80000300a00 */
[----:B----4-:R-:W3:Y:S04]  /*baa30*/  LDL.LU.64 R18, [R1+0x2cd8] ;  /* 0x002cd80001127983 */ /* 0x010ee80000300a00 */
[----:B-1----:R-:W4:Y:S04]  /*baa40*/  LDL.LU.64 R12, [R1+0x2d30] ;  /* 0x002d3000010c7983 */ /* 0x002f280000300a00 */
[----:B------:R-:W4:Y:S04]  /*baa50*/  LDL.LU.64 R14, [R1+0x2d38] ;  /* 0x002d3800010e7983 */ /* 0x000f280000300a00 */
[----:B------:R-:W3:Y:S04]  /*baa60*/  LDL.LU.64 R8, [R1+0x2d90] ;  /* 0x002d900001087983 */ /* 0x000ee80000300a00 */
[----:B------:R-:W3:Y:S04]  /*baa70*/  LDL.LU.64 R10, [R1+0x2d98] ;  /* 0x002d9800010a7983 */ /* 0x000ee80000300a00 */
[----:B------:R-:W3:Y:S04]  /*baa80*/  LDL.LU.64 R224, [R1+0x2f60] ;  /* 0x002f600001e07983 */ /* 0x000ee80000300a00 */
[----:B------:R-:W3:Y:S01]  /*baa90*/  LDL.LU.64 R226, [R1+0x2f68] ;  /* 0x002f680001e27983 */ /* 0x000ee20000300a00 */
[----:B------:R-:W-:-:S03]  /*baaa0*/  IMAD.MOV.U32 R244, RZ, RZ, R249 ;  /* 0x000000fffff47224 */ /* 0x000fc600078e00f9 */
[----:B------:R-:W3:Y:S01]  /*baab0*/  LDL.LU.64 R228, [R1+0x2ff0] ;  /* 0x002ff00001e47983 */ /* 0x000ee20000300a00 */
[----:B------:R-:W-:-:S03]  /*baac0*/  IMAD.MOV.U32 R245, RZ, RZ, R248 ;  /* 0x000000fffff57224 */ /* 0x000fc600078e00f8 */
[----:B------:R-:W3:Y:S01]  /*baad0*/  LDL.LU.64 R230, [R1+0x2ff8] ;  /* 0x002ff80001e67983 */ /* 0x000ee20000300a00 */
[----:B------:R-:W-:Y:S01]  /*baae0*/  MOV R248, R239 ;  /* 0x000000ef00f87202 */ /* 0x000fe20000000f00 */
[----:B------:R-:W-:Y:S02]  /*baaf0*/  IMAD.MOV.U32 R249, RZ, RZ, R238 ;  /* 0x000000fffff97224 */ /* 0x000fe400078e00ee */
        /* <DEDUP_REMOVED lines=9> */
[----:B------:R-:W3:Y:S01]  /*bab90*/  LDL.LU.64 R182, [R1+0x938] ;  /* 0x0009380001b67983 */ /* 0x000ee20000300a00 */
[C---:B------:R-:W-:Y:S08]  /*baba0*/  HMMA.1688.F32.TF32 R48, R4.reuse, R32, R48 ;  /* 0x000000200430723c */ /* 0x040ff00000081030 */
[C---:B--2---:R-:W-:Y:S08]  /*babb0*/  HMMA.1688.F32.TF32 R44, R4.reuse, R28, R44 ;  /* 0x0000001c042c723c */ /* 0x044ff0000008102c */
[C---:B------:R-:W-:Y:S03]  /*babc0*/  HMMA.1688.F32.TF32 R20, R4.reuse, R24, R20 ;  /* 0x000000180414723c */ /* 0x040fe60000081014 */
[----:B------:R1:W-:Y:S04]  /*babd0*/  STL.64 [R1+0x9f0], R48 ;  /* 0x0009f03001007387 */ /* 0x0003e80000100a00 */
[----:B------:R2:W-:Y:S04]  /*babe0*/  STL.64 [R1+0x9f8], R50 ;  /* 0x0009f83201007387 */ /* 0x0005e80000100a00 */
[----:B-1----:R-:W3:Y:S04]  /*babf0*/  LDL.LU.64 R48, [R1+0x1270] ;  /* 0x0012700001307983 */ /* 0x002ee80000300a00 */
[----:B--2---:R-:W2:Y:S04]  /*bac00*/  LDL.LU.64 R50, [R1+0x1278] ;  /* 0x0012780001327983 */ /* 0x004ea80000300a00 */
[----:B------:R1:W-:Y:S04]  /*bac10*/  STL.64 [R1+0x9e0], R44 ;  /* 0x0009e02c01007387 */ /* 0x0003e80000100a00 */
[----:B------:R4:W-:Y:S04]  /*bac20*/  STL.64 [R1+0x9e8], R46 ;  /* 0x0009e82e01007387 */ /* 0x0009e80000100a00 */
[----:B-1----:R-:W2:Y:S04]  /*bac30*/  LDL.LU.64 R44, [R1+0x12a0] ;  /* 0x0012a000012c7983 */ /* 0x002ea80000300a00 */
[----:B----4-:R-:W4:Y:S04]  /*bac40*/  LDL.LU.64 R46, [R1+0x12a8] ;  /* 0x0012a800012e7983 */ /* 0x010f280000300a00 */
        /* <DEDUP_REMOVED lines=22> */
[----:B------:R-:W-:Y:S01]  /*badb0*/  MOV R192, R251 ;  /* 0x000000fb00c07202 */ /* 0x000fe20000000f00 */
[----:B------:R-:W-:-:S02]  /*badc0*/  IMAD.MOV.U32 R193, RZ, RZ, R250 ;  /* 0x000000ffffc17224 */ /* 0x000fc400078e00fa */
[C---:B------:R-:W-:Y:S08]  /*badd0*/  HMMA.1688.F32.TF32 R248, R4.reuse, R248, R228 ;  /* 0x000000f804f8723c */ /* 0x040ff000000810e4 */
[----:B--2---:R-:W-:-:S15]  /*bade0*/  HMMA.1688.F32.TF32 R224, R4, R8, R224 ;  /* 0x0000000804e0723c */ /* 0x004fde00000810e0 */
[----:B------:R-:W-:-:S04]  /*badf0*/  NOP ;  /* 0x0000000000007918 */ /* 0x000fc80000000000 */
[----:B------:R-:W-:Y:S04]  /*bae00*/  STL.64 [R1+0x980], R224 ;  /* 0x000980e001007387 */ /* 0x000fe80000100a00 */
[----:B------:R1:W-:Y:S04]  /*bae10*/  STL.64 [R1+0x988], R226 ;  /* 0x000988e201007387 */ /* 0x0003e80000100a00 */
[----:B-1----:R-:W2:Y:S04]  /*bae20*/  LDL.LU.64 R226, [R1+0xe2a0] ;  /* 0x00e2a00001e27983 */ /* 0x002ea80000300a00 */
[----:B------:R-:W2:Y:S04]  /*bae30*/  LDL.LU.64 R224, [R1+0xe298] ;  /* 0x00e2980001e07983 */ /* 0x000ea80000300a00 */
[----:B------:R-:W2:Y:S04]  /*bae40*/  LDL.LU.64 R230, [R1+0xe290] ;  /* 0x00e2900001e67983 */ /* 0x000ea80000300a00 */
[----:B------:R-:W2:Y:S04]  /*bae50*/  LDL.LU.64 R228, [R1+0xe288] ;  /* 0x00e2880001e47983 */ /* 0x000ea80000300a00 */
        /* <DEDUP_REMOVED lines=8> */
[----:B------:R1:W-:Y:S04]  /*baee0*/  STL.64 [R1+0x968], R234 ;  /* 0x000968ea01007387 */ /* 0x0003e80000100a00 */
[----:B-1----:R-:W2:Y:S04]  /*baef0*/  LDL.LU.64 R234, [R1+0xe270] ;  /* 0x00e2700001ea7983 */ /* 0x002ea80000300a00 */
[----:B------:R-:W4:Y:S04]  /*baf00*/  LDL.LU.64 R232, [R1+0xe268] ;  /* 0x00e2680001e87983 */ /* 0x000f280000300a00 */
[----:B------:R-:W2:Y:S04]  /*baf10*/  LDL.LU.64 R236, [R1+0xe260] ;  /* 0x00e2600001ec7983 */ /* 0x000ea80000300a00 */
[----:B------:R-:W-:Y:S04]  /*baf20*/  STL.64 [R1+0x950], R244 ;  /* 0x000950f401007387 */ /* 0x000fe80000100a00 */
[----:B------:R1:W-:Y:S04]  /*baf30*/  STL.64 [R1+0x958], R246 ;  /* 0x000958f601007387 */ /* 0x0003e80000100a00 */
[----:B-1----:R-:W2:Y:S04]  /*baf40*/  LDL.LU.64 R246, [R1+0xe258] ;  /* 0x00e2580001f67983 */ /* 0x002ea80000300a00 */
[----:B------:R-:W2:Y:S01]  /*baf50*/  LDL.LU.64 R244, [R1+0xe250] ;  /* 0x00e2500001f47983 */ /* 0x000ea20000300a00 */
[C---:B------:R-:W-:Y:S08]  /*baf60*/  HMMA.1688.F32.TF32 R188, R4.reuse, R192, R188 ;  /* 0x000000c004bc723c */ /* 0x040ff000000810bc */
[----:B------:R-:W-:Y:S11]  /*baf70*/  HMMA.1688.F32.TF32 R184, R4, R196, R184 ;  /* 0x000000c404b8723c */ /* 0x000ff600000810b8 */
[----:B------:R1:W-:Y:S04]  /*baf80*/  STL.64 [R1+0x940], R188 ;  /* 0x000940bc01007387 */ /* 0x0003e80000100a00 */
[----:B------:R1:W-:Y:S04]  /*baf90*/  STL.64 [R1+0x948], R190 ;  /* 0x000948be01007387 */ /* 0x0003e80000100a00 */
[----:B------:R-:W3:Y:S04]  /*bafa0*/  LDL.LU.64 R192, [R1+0x12b0] ;  /* 0x0012b00001c07983 */ /* 0x000ee80000300a00 */
[----:B------:R-:W-:Y:S04]  /*bafb0*/  STL.64 [R1+0x90], R184 ;  /* 0x000090b801007387 */ /* 0x000fe80000100a00 */
[----:B------:R-:W-:Y:S04]  /*bafc0*/  STL.64 [R1+0x98], R186 ;  /* 0x000098ba01007387 */ /* 0x000fe80000100a00 */
[----:B------:R-:W3:Y:S01]  /*bafd0*/  LDL.LU.64 R194, [R1+0x12b8] ;  /* 0x0012b80001c27983 */ /* 0x000ee20000300a00 */
[----:B--2---:R-:W-:-:S15]  /*bafe0*/  HMMA.1688.F32.TF32 R4, R240, R244, R180 ;  /* 0x000000f4f004723c */ /* 0x004fde00000810b4 */
[----:B------:R-:W-:-:S04]  /*baff0*/  NOP ;  /* 0x0000000000007918 */ /* 0x000fc80000000000 */
        /* <DEDUP_REMOVED lines=8> */
[----:B------:R-:W2:Y:S04]  /*bb080*/  LDL.LU.64 R184, [R1+0x1300] ;  /* 0x0013000001b87983 */ /* 0x000ea80000300a00 */
[----:B------:R-:W2:Y:S01]  /*bb090*/  LDL.LU.64 R186, [R1+0x1308] ;  /* 0x0013080001ba7983 */ /* 0x000ea20000300a00 */
        /* <DEDUP_REMOVED lines=9> */
[----:B------:R-:W2:Y:S01]  /*bb130*/  LDL.LU.64 R46, [R1+0x1398] ;  /* 0x00139800012e7983 */ /* 0x000ea20000300a00 */
[C---:B---3--:R-:W-:Y:S03]  /*bb140*/  HMMA.1688.F32.TF32 R192, R240.reuse, R228, R192 ;  /* 0x000000e4f0c0723c */ /* 0x048fe600000810c0 */
[----:B-1----:R-:W3:Y:S04]  /*bb150*/  LDL.LU.64 R4, [R1+0x13a0] ;  /* 0x0013a00001047983 */ /* 0x002ee80000300a00 */
[----:B----4-:R-:W3:Y:S04]  /*bb160*/  LDL.LU.64 R6, [R1+0x13a8] ;  /* 0x0013a80001067983 */ /* 0x010ee80000300a00 */
[----:B------:R-:W-:Y:S04]  /*bb170*/  STL.64 [R1+0xe1d8], R234 ;  /* 0x00e1d8ea01007387 */ /* 0x000fe80000100a00 */
[----:B------:R-:W-:Y:S04]  /*bb180*/  STL.64 [R1+0xe1d0], R232 ;  /* 0x00e1d0e801007387 */ /* 0x000fe80000100a00 */
[----:B------:R-:W-:Y:S04]  /*bb190*/  STL.64 [R1+0xe1c8], R230 ;  /* 0x00e1c8e601007387 */ /* 0x000fe80000100a00 */
[----:B------:R-:W-:Y:S04]  /*bb1a0*/  STL.64 [R1+0xe1c0], R228 ;  /* 0x00e1c0e401007387 */ /* 0x000fe80000100a00 */
[----:B------:R1:W-:Y:S04]  /*bb1b0*/  STL.64 [R1+0x12b0], R192 ;  /* 0x0012b0c001007387 */ /* 0x0003e80000100a00 */
[----:B------:R4:W-:Y:S04]  /*bb1c0*/  STL.64 [R1+0x12b8], R194 ;  /* 0x0012b8c201007387 */ /* 0x0009e80000100a00 */
[----:B------:R-:W-:Y:S04]  /*bb1d0*/  STL.64 [R1+0xe1b8], R226 ;  /* 0x00e1b8e201007387 */ /* 0x000fe80000100a00 */
[----:B------:R-:W-:Y:S01]  /*bb1e0*/  STL.64 [R1+0xe1b0], R224 ;  /* 0x00e1b0e001007387 */ /* 0x000fe20000100a00 */
[----:B------:R-:W-:-:S15]  /*bb1f0*/  HMMA.1688.F32.TF32 R188, R240, R224, R188 ;  /* 0x000000e0f0bc723c */ /* 0x000fde00000810bc */
[----:B------:R-:W-:-:S04]  /*bb200*/  NOP ;  /* 0x0000000000007918 */ /* 0x000fc80000000000 */
[----:B------:R1:W-:Y:S01]  /*bb210*/  STL.64 [R1+0x12e0], R188 ;  /* 0x0012e0bc01007387 */ /* 0x0003e20000100a00 */
[C---:B--2---:R-:W-:Y:S03]  /*bb220*/  HMMA.1688.F32.TF32 R184, R240.reuse, R220, R184 ;  /* 0x000000dcf0b8723c */ /* 0x044fe600000810b8 */
[----:B------:R2:W-:Y:S04]  /*bb230*/  STL.64 [R1+0x12e8], R190 ;  /* 0x0012e8be01007387 */ /* 0x0005e80000100a00 */
[----:B------:R-:W-:Y:S04]  /*bb240*/  STL.64 [R1+0xe1a8], R222 ;  /* 0x00e1a8de01007387 */ /* 0x000fe80000100a00 */
[----:B------:R-:W-:Y:S08]  /*bb250*/  STL.64 [R1+0xe1a0], R220 ;  /* 0x00e1a0dc01007387 */ /* 0x000ff00000100a00 */
[----:B------:R1:W-:Y:S01]  /*bb260*/  STL.64 [R1+0x1300], R184 ;  /* 0x001300b801007387 */ /* 0x0003e20000100a00 */
[C---:B------:R-:W-:Y:S08]  /*bb270*/  HMMA.1688.F32.TF32 R180, R240.reuse, R216, R180 ;  /* 0x000000d8f0b4723c */ /* 0x040ff000000810b4 */
[C---:B------:R-:W-:Y:S08]  /*bb280*/  HMMA.1688.F32.TF32 R48, R240.reuse, R212, R48 ;  /* 0x000000d4f030723c */ /* 0x040ff00000081030 */
[C---:B------:R-:W-:Y:S01]  /*bb290*/  HMMA.1688.F32.TF32 R44, R240.reuse, R208, R44 ;  /* 0x000000d0f02c723c */ /* 0x040fe2000008102c */
[----:B------:R1:W-:Y:S04]  /*bb2a0*/  STL.64 [R1+0x1308], R186 ;  /* 0x001308ba01007387 */ /* 0x0003e80000100a00 */
[----:B------:R-:W-:Y:S04]  /*bb2b0*/  STL.64 [R1+0xe198], R218 ;  /* 0x00e198da01007387 */ /* 0x000fe80000100a00 */
[----:B------:R-:W-:Y:S04]  /*bb2c0*/  STL.64 [R1+0xe190], R216 ;  /* 0x00e190d801007387 */ /* 0x000fe80000100a00 */
[----:B------:R1:W-:Y:S04]  /*bb2d0*/  STL.64 [R1+0x1330], R180 ;  /* 0x001330b401007387 */ /* 0x0003e80000100a00 */
[----:B------:R1:W-:Y:S04]  /*bb2e0*/  STL.64 [R1+0x1338], R182 ;  /* 0x001338b601007387 */ /* 0x0003e80000100a00 */
[----:B------:R1:W-:Y:S04]  /*bb2f0*/  STL.64 [R1+0x1360], R48 ;  /* 0x0013603001007387 */ /* 0x0003e80000100a00 */
[----:B------:R1:W-:Y:S04]  /*bb300*/  STL.64 [R1+0x1368], R50 ;  /* 0x0013683201007387 */ /* 0x0003e80000100a00 */
[----:B------:R-:W2:Y:S04]  /*bb310*/  LDL.LU.64 R196, [R1+0x13d0] ;  /* 0x0013d00001c47983 */ /* 0x000ea80000300a00 */
[----:B------:R1:W-:Y:S04]  /*bb320*/  STL.64 [R1+0x1390], R44 ;  /* 0x0013902c01007387 */ /* 0x0003e80000100a00 */
[----:B------:R1:W-:Y:S04]  /*bb330*/  STL.64 [R1+0x1398], R46 ;  /* 0x0013982e01007387 */ /* 0x0003e80000100a00 */
[----:B------:R-:W2:Y:S01]  /*bb340*/  LDL.LU.64 R198, [R1+0x13d8] ;  /* 0x0013d80001c67983 */ /* 0x000ea20000300a00 */
[----:B---3--:R-:W-:-:S15]  /*bb350*/  HMMA.1688.F32.TF32 R4, R240, R204, R4 ;  /* 0x000000ccf004723c */ /* 0x008fde0000081004 */
[----:B------:R-:W-:-:S04]  /*bb360*/  NOP ;  /* 0x0000000000007918 */ /* 0x000fc80000000000 */
[----:B------:R3:W-:Y:S04]  /*bb370*/  STL.64 [R1+0x13a0], R4 ;  /* 0x0013a00401007387 */ /* 0x0007e80000100a00 */
[----:B------:R2:W-:Y:S04]  /*bb380*/  STL.64 [R1+0x13a8], R6 ;  /* 0x0013a80601007387 */ /* 0x0005e80000100a00 */
[----:B-1----:R-:W2:Y:S04]  /*bb390*/  LDL.LU.64 R192, [R1+0x1400] ;  /* 0x0014000001c07983 */ /* 0x002ea80000300a00 */
[----:B----4-:R-:W4:Y:S04]  /*bb3a0*/  LDL.LU.64 R194, [R1+0x1408] ;  /* 0x0014080001c27983 */ /* 0x010f280000300a00 */
        /* <DEDUP_REMOVED lines=21> */
[----:B------:R-:W3:Y:S01]  /*bb500*/  LDL.LU.64 R6, [R1+0x1548] ;  /* 0x0015480001067983 */ /* 0x000ee20000300a00 */
[----:B------:R-:W-:-:S15]  /*bb510*/  HMMA.1688.F32.TF32 R196, R240, R200, R196 ;  /* 0x000000c8f0c4723c */ /* 0x000fde00000810c4 */
[----:B------:R-:W-:-:S04]  /*bb520*/  NOP ;  /* 0x0000000000007918 */ /* 0x000fc80000000000 */
[----:B------:R-:W-:Y:S04]  /*bb530*/  STL.64 [R1+0x13d0], R196 ;  /* 0x0013d0c401007387 */ /* 0x000fe80000100a00 */
[----:B------:R1:W-:Y:S04]  /*bb540*/  STL.64 [R1+0x13d8], R198 ;  /* 0x0013d8c601007387 */ /* 0x0003e80000100a00 */
[----:B-1----:R-:W2:Y:S04]  /*bb550*/  LDL.LU.64 R198, [R1+0xe248] ;  /* 0x00e2480001c67983 */ /* 0x002ea80000300a00 */
        /* <DEDUP_REMOVED lines=34> */
[----:B------:R1:W-:Y:S02]  /*bb780*/  STL.64 [R1+0xe180], R172 ;  /* 0x00e180ac01007387 */ /* 0x0003e40000100a00 */
[C---:B-1----:R-:W-:Y:S02]  /*bb790*/  HMMA.1688.F32.TF32 R172, R240.reuse, R168, R220 ;  /* 0x000000a8f0ac723c */ /* 0x042fe400000810dc */
[----:B------:R-:W-:Y:S04]  /*bb7a0*/  STL.64 [R1+0x14d0], R224 ;  /* 0x0014d0e001007387 */ /* 0x000fe80000100a00 */
[----:B------:R-:W-:Y:S04]  /*bb7b0*/  STL.64 [R1+0x14d8], R226 ;  /* 0x0014d8e201007387 */ /* 0x000fe80000100a00 */
[----:B------:R-:W-:Y:S04]  /*bb7c0*/  STL.64 [R1+0xe178], R170 ;  /* 0x00e178aa01007387 */ /* 0x000fe80000100a00 */
[----:B------:R1:W-:Y:S05]  /*bb7d0*/  STL.64 [R1+0xe170], R168 ;  /* 0x00e170a801007387 */ /* 0x0003ea0000100a00 */
[----:B------:R-:W-:Y:S04]  /*bb7e0*/  STL.64 [R1+0x14e0], R172 ;  /* 0x0014e0ac01007387 */ /* 0x000fe80000100a00 */
[----:B------:R2:W-:Y:S01]  /*bb7f0*/  STL.64 [R1+0x14e8], R174 ;  /* 0x0014e8ae01007387 */ /* 0x0005e20000100a00 */
[C---:B-1----:R-:W-:Y:S08]  /*bb800*/  HMMA.1688.F32.TF32 R168, R240.reuse, R160, R48 ;  /* 0x000000a0f0a8723c */ /* 0x042ff00000081030 */
[C---:B--2---:R-:W-:Y:S08]  /*bb810*/  HMMA.1688.F32.TF32 R172, R240.reuse, R164, R216 ;  /* 0x000000a4f0ac723c */ /* 0x044ff000000810d8 */
[C---:B------:R-:W-:Y:S11]  /*bb820*/  HMMA.1688.F32.TF32 R48, R240.reuse, R156, R44 ;  /* 0x0000009cf030723c */ /* 0x040ff6000008102c */
[----:B------:R1:W-:Y:S04]  /*bb830*/  STL.64 [R1+0x14f0], R172 ;  /* 0x0014f0ac01007387 */ /* 0x0003e80000100a00 */
[----:B------:R2:W-:Y:S04]  /*bb840*/  STL.64 [R1+0x14f8], R174 ;  /* 0x0014f8ae01007387 */ /* 0x0005e80000100a00 */
[----:B------:R-:W-:Y:S04]  /*bb850*/  STL.64 [R1+0x1500], R168 ;  /* 0x001500a801007387 */ /* 0x000fe80000100a00 */
[----:B------:R-:W-:Y:S04]  /*bb860*/  STL.64 [R1+0x1508], R170 ;  /* 0x001508aa01007387 */ /* 0x000fe80000100a00 */
[----:B------:R-:W4:Y:S04]  /*bb870*/  LDL.LU.64 R44, [R1+0x1570] ;  /* 0x00157000012c7983 */ /* 0x000f280000300a00 */
[----:B------:R-:W-:Y:S04]  /*bb880*/  STL.64 [R1+0x1510], R48 ;  /* 0x0015103001007387 */ /* 0x000fe80000100a00 */
[----:B------:R-:W-:Y:S04]  /*bb890*/  STL.64 [R1+0x1518], R50 ;  /* 0x0015183201007387 */ /* 0x000fe80000100a00 */
[----:B------:R-:W4:Y:S01]  /*bb8a0*/  LDL.LU.64 R46, [R1+0x1578] ;  /* 0x00157800012e7983 */ /* 0x000f220000300a00 */
[----:B---3--:R-:W-:-:S15]  /*bb8b0*/  HMMA.1688.F32.TF32 R4, R240, R152, R4 ;  /* 0x00000098f004723c */ /* 0x008fde0000081004 */
        /* <DEDUP_REMOVED lines=15> */
[----:B------:R-:W3:Y:S04]  /*bb9b0*/  LDL.LU.64 R168, [R1+0x2200] ;  /* 0x0022000001a87983 */ /* 0x000ee80000300a00 */
[----:B------:R-:W3:Y:S04]  /*bb9c0*/  LDL.LU.64 R170, [R1+0x2208] ;  /* 0x0022080001aa7983 */ /* 0x000ee80000300a00 */
[----:B------:R-:W3:Y:S04]  /*bb9d0*/  LDL.LU.64 R48, [R1+0x21f0] ;  /* 0x0021f00001307983 */ /* 0x000ee80000300a00 */
[----:B------:R-:W3:Y:S04]  /*bb9e0*/  LDL.LU.64 R50, [R1+0x21f8] ;  /* 0x0021f80001327983 */ /* 0x000ee80000300a00 */
[----:B------:R-:W-:Y:S04]  /*bb9f0*/  STL.64 [R1+0xe168], R154 ;  /* 0x00e1689a01007387 */ /* 0x000fe80000100a00 */
[----:B------:R4:W-:Y:S02]  /*bba00*/  STL.64 [R1+0xe160], R152 ;  /* 0x00e1609801007387 */ /* 0x0009e40000100a00 */
[----:B----4-:R-:W-:Y:S02]  /*bba10*/  HMMA.1688.F32.TF32 R152, R240, R148, R44 ;  /* 0x00000094f098723c */ /* 0x010fe4000008102c */
[----:B------:R-:W4:Y:S04]  /*bba20*/  LDL.LU.64 R44, [R1+0x21e0] ;  /* 0x0021e000012c7983 */ /* 0x000f280000300a00 */
[----:B------:R-:W4:-:S13]  /*bba30*/  LDL.LU.64 R46, [R1+0x21e8] ;  /* 0x0021e800012e7983 */ /* 0x000f1a0000300a00 */
[----:B------:R-:W-:Y:S04]  /*bba40*/  STL.64 [R1+0x1530], R152 ;  /* 0x0015309801007387 */ /* 0x000fe80000100a00 */
[----:B------:R1:W-:Y:S04]  /*bba50*/  STL.64 [R1+0x1538], R154 ;  /* 0x0015389a01007387 */ /* 0x0003e80000100a00 */
[----:B------:R-:W-:Y:S01]  /*bba60*/  STL.64 [R1+0xe158], R150 ;  /* 0x00e1589601007387 */ /* 0x000fe20000100a00 */
[C---:B------:R-:W-:Y:S03]  /*bba70*/  HMMA.1688.F32.TF32 R228, R240.reuse, R144, R228 ;  /* 0x00000090f0e4723c */ /* 0x040fe600000810e4 */
[----:B------:R1:W-:Y:S05]  /*bba80*/  STL.64 [R1+0xe150], R148 ;  /* 0x00e1509401007387 */ /* 0x0003ea0000100a00 */
[C---:B-1----:R-:W-:Y:S08]  /*bba90*/  HMMA.1688.F32.TF32 R152, R240.reuse, R140, R224 ;  /* 0x0000008cf098723c */ /* 0x042ff000000810e0 */
[C---:B------:R-:W-:Y:S03]  /*bbaa0*/  HMMA.1688.F32.TF32 R148, R240.reuse, R136, R220 ;  /* 0x00000088f094723c */ /* 0x040fe600000810dc */
[----:B------:R-:W-:Y:S04]  /*bbab0*/  STL.64 [R1+0x1540], R228 ;  /* 0x001540e401007387 */ /* 0x000fe80000100a00 */
[----:B------:R-:W-:Y:S01]  /*bbac0*/  STL.64 [R1+0x1548], R230 ;  /* 0x001548e601007387 */ /* 0x000fe20000100a00 */
[C---:B------:R-:W-:Y:S03]  /*bbad0*/  HMMA.1688.F32.TF32 R216, R240.reuse, R132, R216 ;  /* 0x00000084f0d8723c */ /* 0x040fe600000810d8 */
[----:B------:R-:W-:Y:S04]  /*bbae0*/  STL.64 [R1+0x1550], R152 ;  /* 0x0015509801007387 */ /* 0x000fe80000100a00 */
[----:B------:R2:W-:Y:S04]  /*bbaf0*/  STL.64 [R1+0x1558], R154 ;  /* 0x0015589a01007387 */ /* 0x0005e80000100a00 */
[----:B------:R-:W-:Y:S04]  /*bbb00*/  STL.64 [R1+0x1560], R148 ;  /* 0x0015609401007387 */ /* 0x000fe80000100a00 */
[----:B------:R3:W-:Y:S01]  /*bbb10*/  STL.64 [R1+0x1568], R150 ;  /* 0x0015689601007387 */ /* 0x0007e20000100a00 */
[C---:B--2---:R-:W-:Y:S08]  /*bbb20*/  HMMA.1688.F32.TF32 R152, R240.reuse, R128, R172 ;  /* 0x00000080f098723c */ /* 0x044ff000000810ac */
[C---:B---3--:R-:W-:Y:S01]  /*bbb30*/  HMMA.1688.F32.TF32 R148, R240.reuse, R124, R4 ;  /* 0x0000007cf094723c */ /* 0x048fe20000081004 */
[----:B------:R-:W-:Y:S04]  /*bbb40*/  STL.64 [R1+0x1570], R216 ;  /* 0x001570d801007387 */ /* 0x000fe80000100a00 */
[----:B------:R-:W-:Y:S03]  /*bbb50*/  STL.64 [R1+0x1578], R218 ;  /* 0x001578da01007387 */ /* 0x000fe60000100a00 */
[C---:B------:R-:W-:Y:S01]  /*bbb60*/  HMMA.1688.F32.TF32 R48, R240.reuse, R116, R48 ;  /* 0x00000074f030723c */ /* 0x040fe20000081030 */
[----:B------:R-:W-:Y:S04]  /*bbb70*/  LDS R4, [R3+UR10+0x80100] ;  /* 0x0801000a03047984 */ /* 0x000fe80008000800 */
[----:B------:R-:W-:Y:S04]  /*bbb80*/  STL.64 [R1+0x1580], R152 ;  /* 0x0015809801007387 */ /* 0x000fe80000100a00 */
[----:B------:R-:W-:Y:S04]  /*bbb90*/  STL.64 [R1+0x1588], R154 ;  /* 0x0015889a01007387 */ /* 0x000fe80000100a00 */
[----:B------:R-:W-:Y:S04]  /*bbba0*/  STL.64 [R1+0x1590], R148 ;  /* 0x0015909401007387 */ /* 0x000fe80000100a00 */
[----:B------:R1:W-:Y:S04]  /*bbbb0*/  STL.64 [R1+0x1598], R150 ;  /* 0x0015989601007387 */ /* 0x0003e80000100a00 */
[----:B------:R-:W-:Y:S04]  /*bbbc0*/  LDS R6, [R3+UR10+0x80900] ;  /* 0x0809000a03067984 */ /* 0x000fe80008000800 */
[----:B------:R-:W-:Y:S01]  /*bbbd0*/  LDS R5, [R0+UR10+0x80100] ;  /* 0x0801000a00057984 */ /* 0x000fe20008000800 */
[----:B-1----:R-:W-:Y:S03]  /*bbbe0*/  HMMA.1688.F32.TF32 R148, R240, R120, R168 ;  /* 0x00000078f094723c */ /* 0x002fe600000810a8 */
[----:B------:R-:W1:-:S15]  /*bbbf0*/  LDS R7, [R0+UR10+0x80900] ;  /* 0x0809000a00077984 */ /* 0x000e5e0008000800 */
[----:B------:R-:W-:Y:S01]  /*bbc00*/  NOP ;  /* 0x0000000000007918 */ /* 0x000fe20000000000 */
[----:B------:R2:W-:Y:S04]  /*bbc10*/  STL.64 [R1+0x15a0], R148 ;  /* 0x0015a09401007387 */ /* 0x0005e80000100a00 */
[----:B------:R3:W-:Y:S04]  /*bbc20*/  STL.64 [R1+0x15a8], R150 ;  /* 0x0015a89601007387 */ /* 0x0007e80000100a00 */
[----:B------:R-:W-:Y:S04]  /*bbc30*/  STL.64 [R1+0xe148], R118 ;  /* 0x00e1487601007387 */ /* 0x000fe80000100a00 */
[----:B------:R1:W-:Y:S04]  /*bbc40*/  STL.64 [R1+0xe140], R116 ;  /* 0x00e1407401007387 */ /* 0x0003e80000100a00 */
[----:B------:R1:W-:Y:S04]  /*bbc50*/  STL.64 [R1+0x15b0], R48 ;  /* 0x0015b03001007387 */ /* 0x0003e80000100a00 */
[----:B------:R1:W-:Y:S04]  /*bbc60*/  STL.64 [R1+0x15b8], R50 ;  /* 0x0015b83201007387 */ /* 0x0003e80000100a00 */
[----:B------:R-:W3:Y:S04]  /*bbc70*/  LDL.LU.64 R232, [R1+0x21c0] ;  /* 0x0021c00001e87983 */ /* 0x000ee80000300a00 */
[----:B------:R-:W3:Y:S01]  /*bbc80*/  LDL.LU.64 R234, [R1+0x21c8] ;  /* 0x0021c80001ea7983 */ /* 0x000ee20000300a00 */
[----:B----4-:R-:W-:-:S15]  /*bbc90*/  HMMA.1688.F32.TF32 R44, R240, R112, R44 ;  /* 0x00000070f02c723c */ /* 0x010fde000008102c */
        /* <DEDUP_REMOVED lines=18> */
[----:B---3--:R-:W2:Y:S04]  /*bbdc0*/  LDL.LU.64 R150, [R1+0x2148] ;  /* 0x0021480001967983 */ /* 0x008ea80000300a00 */
[----:B-1----:R-:W3:Y:S04]  /*bbdd0*/  LDL.LU.64 R116, [R1+0x2130] ;  /* 0x0021300001747983 */ /* 0x002ee80000300a00 */
[----:B------:R-:W3:Y:S04]  /*bbde0*/  LDL.LU.64 R118, [R1+0x2138] ;  /* 0x0021380001767983 */ /* 0x000ee80000300a00 */
[----:B------:R-:W2:Y:S04]  /*bbdf0*/  LDL.LU.64 R48, [R1+0x2120] ;  /* 0x0021200001307983 */ /* 0x000ea80000300a00 */
[----:B------:R-:W2:Y:S04]  /*bbe00*/  LDL.LU.64 R50, [R1+0x2128] ;  /* 0x0021280001327983 */ /* 0x000ea80000300a00 */
[----:B----4-:R-:W4:Y:S04]  /*bbe10*/  LDL.LU.64 R44, [R1+0x2110] ;  /* 0x00211000012c7983 */ /* 0x010f280000300a00 */
[----:B------:R-:W4:Y:S04]  /*bbe20*/  LDL.LU.64 R46, [R1+0x2118] ;  /* 0x00211800012e7983 */ /* 0x000f280000300a00 */
[----:B------:R-:W-:Y:S04]  /*bbe30*/  STL.64 [R1+0xe138], R114 ;  /* 0x00e1387201007387 */ /* 0x000fe80000100a00 */
[----:B------:R1:W-:Y:S04]  /*bbe40*/  STL.64 [R1+0xe130], R112 ;  /* 0x00e1307001007387 */ /* 0x0003e80000100a00 */
[----:B-1----:R-:W2:Y:S04]  /*bbe50*/  LDL.LU.64 R112, [R1+0x21d0] ;  /* 0x0021d00001707983 */ /* 0x002ea80000300a00 */
[----:B------:R-:W2:Y:S01]  /*bbe60*/  LDL.LU.64 R114, [R1+0x21d8] ;  /* 0x0021d80001727983 */ /* 0x000ea20000300a00 */
[C---:B------:R-:W-:Y:S08]  /*bbe70*/  HMMA.1688.F32.TF32 R228, R240.reuse, R100, R228 ;  /* 0x00000064f0e4723c */ /* 0x040ff000000810e4 */
[C---:B------:R-:W-:Y:S08]  /*bbe80*/  HMMA.1688.F32.TF32 R224, R240.reuse, R96, R224 ;  /* 0x00000060f0e0723c */ /* 0x040ff000000810e0 */
[C---:B------:R-:W-:Y:S08]  /*bbe90*/  HMMA.1688.F32.TF32 R216, R240.reuse, R88, R216 ;  /* 0x00000058f0d8723c */ /* 0x040ff000000810d8 */
        /* <DEDUP_REMOVED lines=8> */
[C---:B-1----:R-:W-:Y:S02]  /*bbf20*/  HMMA.1688.F32.TF32 R112, R240.reuse, R92, R220 ;  /* 0x0000005cf070723c */ /* 0x042fe400000810dc */
[----:B------:R-:W-:Y:S04]  /*bbf30*/  STL.64 [R1+0x15f0], R228 ;  /* 0x0015f0e401007387 */ /* 0x000fe80000100a00 */
[----:B------:R-:W-:Y:S04]  /*bbf40*/  STL.64 [R1+0x15f8], R230 ;  /* 0x0015f8e601007387 */ /* 0x000fe80000100a00 */
[----:B------:R-:W-:Y:S04]  /*bbf50*/  STL.64 [R1+0xe128], R94 ;  /* 0x00e1285e01007387 */ /* 0x000fe80000100a00 */
[----:B------:R-:W-:Y:S04]  /*bbf60*/  STL.64 [R1+0x1600], R224 ;  /* 0x001600e001007387 */ /* 0x000fe80000100a00 */
[----:B------:R-:W-:Y:S04]  /*bbf70*/  STL.64 [R1+0x1608], R226 ;  /* 0x001608e201007387 */ /* 0x000fe80000100a00 */
[----:B------:R1:W-:Y:S04]  /*bbf80*/  STL.64 [R1+0xe120], R92 ;  /* 0x00e1205c01007387 */ /* 0x0003e80000100a00 */
[----:B------:R-:W-:Y:S04]  /*bbf90*/  STL.64 [R1+0x1610], R112 ;  /* 0x0016107001007387 */ /* 0x000fe80000100a00 */
[----:B------:R2:W-:Y:S01]  /*bbfa0*/  STL.64 [R1+0x1618], R114 ;  /* 0x0016187201007387 */ /* 0x0005e20000100a00 */
[C---:B-1----:R-:W-:Y:S08]  /*bbfb0*/  HMMA.1688.F32.TF32 R92, R240.reuse, R80, R168 ;  /* 0x00000050f05c723c */ /* 0x042ff000000810a8 */
[C---:B--2---:R-:W-:Y:S01]  /*bbfc0*/  HMMA.1688.F32.TF32 R112, R240.reuse, R84, R172 ;  /* 0x00000054f070723c */ /* 0x044fe200000810ac */
[----:B------:R-:W-:Y:S04]  /*bbfd0*/  STL.64 [R1+0x1620], R216 ;  /* 0x001620d801007387 */ /* 0x000fe80000100a00 */
[----:B------:R-:W-:Y:S03]  /*bbfe0*/  STL.64 [R1+0x1628], R218 ;  /* 0x001628da01007387 */ /* 0x000fe60000100a00 */
[C---:B------:R-:W-:Y:S11]  /*bbff0*/  HMMA.1688.F32.TF32 R152, R240.reuse, R76, R152 ;  /* 0x0000004cf098723c */ /* 0x040ff60000081098 */
[----:B------:R-:W-:Y:S04]  /*bc000*/  STL.64 [R1+0x1630], R112 ;  /* 0x0016307001007387 */ /* 0x000fe80000100a00 */
[----:B------:R1:W-:Y:S04]  /*bc010*/  STL.64 [R1+0x1638], R114 ;  /* 0x0016387201007387 */ /* 0x0003e80000100a00 */
[----:B------:R-:W-:Y:S04]  /*bc020*/  STL.64 [R1+0x1660], R92 ;  /* 0x0016605c01007387 */ /* 0x000fe80000100a00 */
[----:B------:R3:W-:Y:S01]  /*bc030*/  STL.64 [R1+0x1668], R94 ;  /* 0x0016685e01007387 */ /* 0x0007e20000100a00 */
[C---:B-1----:R-:W-:Y:S08]  /*bc040*/  HMMA.1688.F32.TF32 R112, R240.reuse, R72, R148 ;  /* 0x00000048f070723c */ /* 0x042ff00000081094 */
[C---:B---3--:R-:W-:Y:S08]  /*bc050*/  HMMA.1688.F32.TF32 R92, R240.reuse, R68, R116 ;  /* 0x00000044f05c723c */ /* 0x048ff00000081074 */
[C---:B------:R-:W-:Y:S08]  /*bc060*/  HMMA.1688.F32.TF32 R48, R240.reuse, R64, R48 ;  /* 0x00000040f030723c */ /* 0x040ff00000081030 */
[C---:B----4-:R-:W-:Y:S01]  /*bc070*/  HMMA.1688.F32.TF32 R44, R240.reuse, R60, R44 ;  /* 0x0000003cf02c723c */ /* 0x050fe2000008102c */
[----:B------:R-:W-:Y:S04]  /*bc080*/  STL.64 [R1+0x1670], R152 ;  /* 0x0016709801007387 */ /* 0x000fe80000100a00 */
[----:B------:R-:W-:Y:S04]  /*bc090*/  STL.64 [R1+0x1678], R154 ;  /* 0x0016789a01007387 */ /* 0x000fe80000100a00 */
[----:B------:R1:W-:Y:S04]  /*bc0a0*/  STL.64 [R1+0x1680], R112 ;  /* 0x0016807001007387 */ /* 0x0003e80000100a00 */
[----:B------:R2:W-:Y:S04]  /*bc0b0*/  STL.64 [R1+0x1688], R114 ;  /* 0x0016887201007387 */ /* 0x0005e80000100a00 */
[----:B------:R-:W-:Y:S04]  /*bc0c0*/  STL.64 [R1+0x1690], R92 ;  /* 0x0016905c01007387 */ /* 0x000fe80000100a00 */
[----:B------:R-:W-:Y:S04]  /*bc0d0*/  STL.64 [R1+0x1698], R94 ;  /* 0x0016985e01007387 */ /* 0x000fe80000100a00 */
        /* <DEDUP_REMOVED lines=24> */
[----:B------:R-:W2:Y:S01]  /*bc260*/  LDL.64 R220, [R1] ;  /* 0x0000000001dc7983 */ /* 0x000ea20000100a00 */
[C---:B---3--:R-:W-:Y:S03]  /*bc270*/  HMMA.1688.F32.TF32 R224, R240.reuse, R56, R112 ;  /* 0x00000038f0e0723c */ /* 0x048fe60000081070 */
[----:B------:R-:W3:Y:S04]  /*bc280*/  LDL.LU.64 R112, [R1+0x2d20] ;  /* 0x002d200001707983 */ /* 0x000ee80000300a00 */
[----:B------:R-:W3:Y:S01]  /*bc290*/  LDL.LU.64 R114, [R1+0x2d28] ;  /* 0x002d280001727983 */ /* 0x000ee20000300a00 */
[C---:B----4-:R-:W-:Y:S11]  /*bc2a0*/  HMMA.1688.F32.TF32 R48, R240.reuse, R52, R48 ;  /* 0x00000034f030723c */ /* 0x050ff60000081030 */
[----:B------:R1:W-:Y:S04]  /*bc2b0*/  STL.64 [R1+0x16c0], R224 ;  /* 0x0016c0e001007387 */ /* 0x0003e80000100a00 */
[----:B------:R-:W-:Y:S04]  /*bc2c0*/  STL.64 [R1+0x16c8], R226 ;  /* 0x0016c8e201007387 */ /* 0x000fe80000100a00 */
[----:B------:R-:W4:Y:S04]  /*bc2d0*/  LDL.64 R228, [R1+0x30] ;  /* 0x0000300001e47983 */ /* 0x000f280000100a00 */
[----:B-1----:R-:W2:Y:S04]  /*bc2e0*/  LDL.64 R224, [R1+0x20] ;  /* 0x0000200001e07983 */ /* 0x002ea80000100a00 */
[----:B------:R-:W2:Y:S04]  /*bc2f0*/  LDL.64 R232, [R1+0x50] ;  /* 0x0000500001e87983 */ /* 0x000ea80000100a00 */
        /* <DEDUP_REMOVED lines=18> */
[----:B------:R1:W-:Y:S02]  /*bc420*/  STL.64 [R1+0x16f8], R218 ;  /* 0x0016f8da01007387 */ /* 0x0003e40000100a00 */
[----:B-1----:R-:W-:Y:S02]  /*bc430*/  HMMA.1688.F32.TF32 R216, R240, R40, R92 ;  /* 0x00000028f0d8723c */ /* 0x002fe4000008105c */
[----:B------:R-:W2:Y:S04]  /*bc440*/  LDL.LU.64 R92, [R1+0x2d80] ;  /* 0x002d8000015c7983 */ /* 0x000ea80000300a00 */
[----:B------:R-:W2:-:S13]  /*bc450*/  LDL.LU.64 R94, [R1+0x2d88] ;  /* 0x002d8800015e7983 */ /* 0x000e9a0000300a00 */
[----:B------:R-:W-:Y:S04]  /*bc460*/  STL.64 [R1+0x1700], R216 ;  /* 0x001700d801007387 */ /* 0x000fe80000100a00 */
[----:B------:R-:W-:Y:S04]  /*bc470*/  STL.64 [R1+0x1708], R218 ;  /* 0x001708da01007387 */ /* 0x000fe80000100a00 */
[----:B------:R-:W-:Y:S04]  /*bc480*/  STL.64 [R1+0x1710], R172 ;  /* 0x001710ac01007387 */ /* 0x000fe80000100a00 */
[----:B------:R-:W-:Y:S04]  /*bc490*/  STL.64 [R1+0x1718], R174 ;  /* 0x001718ae01007387 */ /* 0x000fe80000100a00 */
[----:B------:R-:W-:Y:S04]  /*bc4a0*/  STL.64 [R1+0x1720], R168 ;  /* 0x001720a801007387 */ /* 0x000fe80000100a00 */
[----:B------:R-:W-:Y:S04]  /*bc4b0*/  STL.64 [R1+0x1728], R170 ;  /* 0x001728aa01007387 */ /* 0x000fe80000100a00 */
[----:B------:R1:W-:Y:S04]  /*bc4c0*/  STL.64 [R1+0x1730], R152 ;  /* 0x0017309801007387 */ /* 0x0003e80000100a00 */
[----:B------:R4:W-:Y:S01]  /*bc4d0*/  STL.64 [R1+0x1738], R154 ;  /* 0x0017389a01007387 */ /* 0x0009e20000100a00 */
[C---:B---3--:R-:W-:Y:S03]  /*bc4e0*/  HMMA.1688.F32.TF32 R112, R240.reuse, R16, R112 ;  /* 0x00000010f070723c */ /* 0x048fe60000081070 */
[----:B-1----:R-:W3:Y:S04]  /*bc4f0*/  LDL.LU.64 R152, [R1+0x2f50] ;  /* 0x002f500001987983 */ /* 0x002ee80000300a00 */
[----:B------:R1:W-:Y:S04]  /*bc500*/  STL.64 [R1+0x1740], R148 ;  /* 0x0017409401007387 */ /* 0x0003e80000100a00 */
[----:B------:R1:W-:Y:S04]  /*bc510*/  STL.64 [R1+0x1748], R150 ;  /* 0x0017489601007387 */ /* 0x0003e80000100a00 */
[----:B----4-:R-:W3:Y:S04]  /*bc520*/  LDL.LU.64 R154, [R1+0x2f58] ;  /* 0x002f5800019a7983 */ /* 0x010ee80000300a00 */
[----:B------:R4:W-:Y:S04]  /*bc530*/  STL.64 [R1+0x1750], R116 ;  /* 0x0017507401007387 */ /* 0x0009e80000100a00 */
[----:B------:R4:W-:Y:S04]  /*bc540*/  STL.64 [R1+0x1758], R118 ;  /* 0x0017587601007387 */ /* 0x0009e80000100a00 */
[----:B-1----:R-:W3:Y:S04]  /*bc550*/  LDL.LU.64 R148, [R1+0x2fe0] ;  /* 0x002fe00001947983 */ /* 0x002ee80000300a00 */
[----:B------:R-:W3:Y:S04]  /*bc560*/  LDL.LU.64 R150, [R1+0x2fe8] ;  /* 0x002fe80001967983 */ /* 0x000ee80000300a00 */
[----:B------:R1:W-:Y:S04]  /*bc570*/  STL.64 [R1+0x1760], R112 ;  /* 0x0017607001007387 */ /* 0x0003e80000100a00 */
[----:B------:R1:W-:Y:S04]  /*bc580*/  STL.64 [R1+0x1768], R114 ;  /* 0x0017687201007387 */ /* 0x0003e80000100a00 */
[----:B----4-:R-:W4:Y:S04]  /*bc590*/  LDL.LU.64 R116, [R1+0x3070] ;  /* 0x0030700001747983 */ /* 0x010f280000300a00 */
[----:B------:R-:W4:Y:S04]  /*bc5a0*/  LDL.LU.64 R118, [R1+0x3078] ;  /* 0x0030780001767983 */ /* 0x000f280000300a00 */
[----:B-1----:R-:W4:Y:S04]  /*bc5b0*/  LDL.LU.64 R112, [R1+0x3260] ;  /* 0x0032600001707983 */ /* 0x002f280000300a00 */
[----:B------:R-:W4:Y:S04]  /*bc5c0*/  LDL.LU.64 R114, [R1+0x3268] ;  /* 0x0032680001727983 */ /* 0x000f280000300a00 */
[----:B------:R-:W-:Y:S04]  /*bc5d0*/  STL.64 [R1+0xe110], R18 ;  /* 0x00e1101201007387 */ /* 0x000fe80000100a00 */
[----:B------:R2:W-:Y:S02]  /*bc5e0*/  STL.64 [R1+0xe108], R16 ;  /* 0x00e1081001007387 */ /* 0x0005e40000100a00 */
[----:B--2---:R-:W-:Y:S02]  /*bc5f0*/  HMMA.1688.F32.TF32 R16, R240, R12, R92 ;  /* 0x0000000cf010723c */ /* 0x004fe4000008105c */
[----:B------:R-:W2:Y:S04]  /*bc600*/  LDL.LU.64 R92, [R1+0x32e0] ;  /* 0x0032e000015c7983 */ /* 0x000ea80000300a00 */
[----:B------:R-:W2:-:S13]  /*bc610*/  LDL.LU.64 R94, [R1+0x32e8] ;  /* 0x0032e800015e7983 */ /* 0x000e9a0000300a00 */
[----:B------:R1:W-:Y:S04]  /*bc620*/  STL.64 [R1+0x1770], R16 ;  /* 0x0017701001007387 */ /* 0x0003e80000100a00 */
[----:B------:R1:W-:Y:S04]  /*bc630*/  STL.64 [R1+0x1778], R18 ;  /* 0x0017781201007387 */ /* 0x0003e80000100a00 */
[----:B-1----:R-:W2:Y:S04]  /*bc640*/  LDL.LU.64 R16, [R1+0x3360] ;  /* 0x0033600001107983 */ /* 0x002ea80000300a00 */
[----:B------:R-:W2:Y:S04]  /*bc650*/  LDL.LU.64 R18, [R1+0x3368] ;  /* 0x0033680001127983 */ /* 0x000ea80000300a00 */
[----:B------:R-:W-:Y:S04]  /*bc660*/  STL.64 [R1+0xe100], R14 ;  /* 0x00e1000e01007387 */ /* 0x000fe80000100a00 */
[----:B------:R3:W-:Y:S04]  /*bc670*/  STL.64 [R1+0xe0f8], R12 ;  /* 0x00e0f80c01007387 */ /* 0x0007e80000100a00 */
[----:B------:R-:W-:Y:S04]  /*bc680*/  STL.64 [R1+0xe0f0], R10 ;  /* 0x00e0f00a01007387 */ /* 0x000fe80000100a00 */
[----:B------:R1:W-:Y:S01]  /*bc690*/  STL.64 [R1+0xe0e8], R8 ;  /* 0x00e0e80801007387 */ /* 0x0003e20000100a00 */
[C---:B---3--:R-:W-:Y:S08]  /*bc6a0*/  HMMA.1688.F32.TF32 R12, R240.reuse, R8, R152 ;  /* 0x00000008f00c723c */ /* 0x048ff00000081098 */
[C---:B-1----:R-:W-:Y:S11]  /*bc6b0*/  HMMA.1688.F32.TF32 R8, R240.reuse, R220, R148 ;  /* 0x000000dcf008723c */ /* 0x042ff60000081094 */
[----:B------:R-:W-:Y:S04]  /*bc6c0*/  STL.64 [R1+0x1780], R12 ;  /* 0x0017800c01007387 */ /* 0x000fe80000100a00 */
[----:B------:R-:W-:Y:S04]  /*bc6d0*/  STL.64 [R1+0x1788], R14 ;  /* 0x0017880e01007387 */ /* 0x000fe80000100a00 */
[----:B------:R-:W-:Y:S04]  /*bc6e0*/  STL.64 [R1+0x1790], R8 ;  /* 0x0017900801007387 */ /* 0x000fe80000100a00 */
[----:B------:R4:W-:Y:S02]  /*bc6f0*/  STL.64 [R1+0x1798], R10 ;  /* 0x0017980a01007387 */ /* 0x0009e40000100a00 */
[----:B----4-:R-:W-:Y:S02]  /*bc700*/  HMMA.1688.F32.TF32 R8, R240, R248, R116 ;  /* 0x000000f8f008723c */ /* 0x010fe40000081074 */
[----:B------:R-:W-:Y:S04]  /*bc710*/  STL.64 [R1+0xe0e0], R250 ;  /* 0x00e0e0fa01007387 */ /* 0x000fe80000100a00 */
[----:B------:R-:W-:-:S13]  /*bc720*/  STL.64 [R1+0xe0d8], R248 ;  /* 0x00e0d8f801007387 */ /* 0x000fda0000100a00 */
[----:B------:R-:W-:Y:S04]  /*bc730*/  STL.64 [R1+0x17a0], R8 ;  /* 0x0017a00801007387 */ /* 0x000fe80000100a00 */
[----:B------:R1:W-:Y:S02]  /*bc740*/  STL.64 [R1+0x17a8], R10 ;  /* 0x0017a80a01007387 */ /* 0x0003e40000100a00 */
[----:B-1----:R-:W-:-:S15]  /*bc750*/  HMMA.1688.F32.TF32 R8, R240, R224, R112 ;  /* 0x000000e0f008723c */ /* 0x002fde0000081070 */
[----:B------:R-:W-:-:S04]  /*bc760*/  NOP ;  /* 0x0000000000007918 */ /* 0x000fc80000000000 */
[----:B------:R-:W-:Y:S04]  /*bc770*/  STL.64 [R1+0x17b0], R8 ;  /* 0x0017b00801007387 */ /* 0x000fe80000100a00 */
[----:B------:R2:W-:Y:S02]  /*bc780*/  STL.64 [R1+0x17b8], R10 ;  /* 0x0017b80a01007387 */ /* 0x0005e40000100a00 */
[C---:B--2---:R-:W-:Y:S08]  /*bc790*/  HMMA.1688.F32.TF32 R8, R240.reuse, R228, R92 ;  /* 0x000000e4f008723c */ /* 0x044ff0000008105c */
[----:B------:R-:W-:Y:S11]  /*bc7a0*/  HMMA.1688.F32.TF32 R12, R240, R232, R16 ;  /* 0x000000e8f00c723c */ /* 0x000ff60000081010 */
[----:B------:R1:W-:Y:S04]  /*bc7b0*/  STL.64 [R1+0x17d0], R8 ;  /* 0x0017d00801007387 */ /* 0x0003e80000100a00 */
[----:B------:R-:W-:Y:S01]  /*bc7c0*/  STL.64 [R1+0x17d8], R10 ;  /* 0x0017d80a01007387 */ /* 0x000fe20000100a00 */
[----:B-1----:R-:W-:Y:S01]  /*bc7d0*/  MOV R9, R232 ;  /* 0x000000e800097202 */ /* 0x002fe20000000f00 */
[----:B------:R-:W-:-:S02]  /*bc7e0*/  IMAD.MOV.U32 R8, RZ, RZ, R233 ;  /* 0x000000ffff087224 */ /* 0x000fc400078e00e9 */
[----:B------:R1:W-:Y:S04]  /*bc7f0*/  STL.64 [R1+0x17c0], R12 ;  /* 0x0017c00c01007387 */ /* 0x0003e80000100a00 */
[----:B------:R2:W-:Y:S04]  /*bc800*/  STL.64 [R1+0x17c8], R14 ;  /* 0x0017c80e01007387 */ /* 0x0005e80000100a00 */
[----:B-1----:R-:W3:Y:S04]  /*bc810*/  LDL.LU.64 R12, [R1+0x17e0] ;  /* 0x0017e000010c7983 */ /* 0x002ee80000300a00 */
[----:B--2---:R-:W3:Y:S04]  /*bc820*/  LDL.LU.64 R14, [R1+0x17e8] ;  /* 0x0017e800010e7983 */ /* 0x004ee80000300a00 */
[----:B------:R-:W2:Y:S04]  /*bc830*/  LDL.LU.64 R232, [R1+0x17f0] ;  /* 0x0017f00001e87983 */ /* 0x000ea80000300a00 */
[----:B------:R-:W2:Y:S01]  /*bc840*/  LDL.LU.64 R234, [R1+0x17f8] ;  /* 0x0017f80001ea7983 */ /* 0x000ea20000300a00 */
[----:B------:R-:W-:-:S02]  /*bc850*/  IMAD.MOV.U32 R251, RZ, RZ, R228 ;  /* 0x000000fffffb7224 */ /* 0x000fc400078e00e4 */
[----:B------:R-:W-:Y:S01]  /*bc860*/  IMAD.MOV.U32 R250, RZ, RZ, R229 ;  /* 0x000000fffffa7224 */ /* 0x000fe200078e00e5 */
[----:B------:R-:W-:Y:S01]  /*bc870*/  MOV R249, R224 ;  /* 0x000000e000f97202 */ /* 0x000fe20000000f00 */
[----:B------:R-:W4:Y:S01]  /*bc880*/  LDL.LU.64 R228, [R1+0x1800] ;  /* 0x0018000001e47983 */ /* 0x000f220000300a00 */
[----:B------:R-:W-:-:S03]  /*bc890*/  IMAD.MOV.U32 R248, RZ, RZ, R225 ;  /* 0x000000fffff87224 */ /* 0x000fc600078e00e1 */
[----:B------:R-:W4:Y:S01]  /*bc8a0*/  LDL.LU.64 R230, [R1+0x1808] ;  /* 0x0018080001e67983 */ /* 0x000f220000300a00 */
[----:B------:R-:W-:Y:S02]  /*bc8b0*/  IMAD.MOV.U32 R238, RZ, RZ, R220 ;  /* 0x000000ffffee7224 */ /* 0x000fe400078e00dc */
[----:B------:R-:W-:Y:S01]  /*bc8c0*/  IMAD.MOV.U32 R239, RZ, RZ, R221 ;  /* 0x000000ffffef7224 */ /* 0x000fe200078e00dd */
        /* <DEDUP_REMOVED lines=24> */
[C---:B---3--:R-:W-:Y:S08]  /*bca50*/  HMMA.1688.F32.TF32 R12, R4.reuse, R244, R12 ;  /* 0x000000f4040c723c */ /* 0x048ff0000008100c */
[C---:B--2---:R-:W-:Y:S11]  /*bca60*/  HMMA.1688.F32.TF32 R232, R4.reuse, R236, R232 ;  /* 0x000000ec04e8723c */ /* 0x044ff600000810e8 */
[----:B------:R1:W-:Y:S04]  /*bca70*/  STL.64 [R1+0x17e0], R12 ;  /* 0x0017e00c01007387 */ /* 0x0003e80000100a00 */
[----:B------:R2:W-:Y:S04]  /*bca80*/  STL.64 [R1+0x17e8], R14 ;  /* 0x0017e80e01007387 */ /* 0x0005e80000100a00 */
[----:B-1----:R-:W3:Y:S04]  /*bca90*/  LDL.LU.64 R12, [R1+0x18d0] ;  /* 0x0018d000010c7983 */ /* 0x002ee80000300a00 */
[----:B--2---:R-:W3:Y:S04]  /*bcaa0*/  LDL.LU.64 R14, [R1+0x18d8] ;  /* 0x0018d800010e7983 */ /* 0x004ee80000300a00 */
        /* <DEDUP_REMOVED lines=40> */
[----:B------:R1:W-:Y:S04]  /*bcd30*/  STL.64 [R1+0x1850], R172 ;  /* 0x001850ac01007387 */ /* 0x0003e80000100a00 */
[----:B------:R2:W-:Y:S04]  /*bcd40*/  STL.64 [R1+0x1858], R174 ;  /* 0x001858ae01007387 */ /* 0x0005e80000100a00 */
[----:B------:R1:W-:Y:S04]  /*bcd50*/  STL.64 [R1+0x1860], R168 ;  /* 0x001860a801007387 */ /* 0x0003e80000100a00 */
[----:B------:R1:W-:Y:S04]  /*bcd60*/  STL.64 [R1+0x1868], R170 ;  /* 0x001868aa01007387 */ /* 0x0003e80000100a00 */
        /* <DEDUP_REMOVED lines=16> */
[----:B---3--:R-:W-:-:S15]  /*bce70*/  HMMA.1688.F32.TF32 R12, R4, R180, R12 ;  /* 0x000000b4040c723c */ /* 0x008fde000008100c */
        /* <DEDUP_REMOVED lines=8> */
[----:B----4-:R-:W4:Y:S04]  /*bcf00*/  LDL.LU.64 R18, [R1+0x1918] ;  /* 0x0019180001127983 */ /* 0x010f280000300a00 */
[----:B-1----:R-:W4:Y:S04]  /*bcf10*/  LDL.LU.64 R12, [R1+0x1920] ;  /* 0x00192000010c7983 */ /* 0x002f280000300a00 */
        /* <DEDUP_REMOVED lines=27> */
[C---:B------:R-:W-:Y:S08]  /*bd0d0*/  HMMA.1688.F32.TF32 R152, R4.reuse, R156, R152 ;  /* 0x0000009c0498723c */ /* 0x040ff00000081098 */
[----:B--2---:R-:W-:-:S15]  /*bd0e0*/  HMMA.1688.F32.TF32 R92, R4, R168, R92 ;  /* 0x000000a8045c723c */ /* 0x004fde000008105c */
[----:B------:R-:W-:-:S04]  /*bd0f0*/  NOP ;  /* 0x0000000000007918 */ /* 0x000fc80000000000 */
[----:B------:R1:W-:Y:S04]  /*bd100*/  STL.64 [R1+0x1900], R92 ;  /* 0x0019005c01007387 */ /* 0x0003e80000100a00 */
[----:B------:R2:W-:Y:S04]  /*bd110*/  STL.64 [R1+0x1908], R94 ;  /* 0x0019085e01007387 */ /* 0x0005e80000100a00 */
[----:B-1----:R-:W3:Y:S04]  /*bd120*/  LDL.LU.64 R92, [R1+0x1a40] ;  /* 0x001a4000015c7983 */ /* 0x002ee80000300a00 */
[----:B--2---:R-:W3:Y:S04]  /*bd130*/  LDL.LU.64 R94, [R1+0x1a48] ;  /* 0x001a4800015e7983 */ /* 0x004ee80000300a00 */
[----:B------:R1:W-:Y:S04]  /*bd140*/  STL.64 [R1+0x1910], R16 ;  /* 0x0019101001007387 */ /* 0x0003e80000100a00 */
[----:B------:R2:W-:Y:S04]  /*bd150*/  STL.64 [R1+0x1918], R18 ;  /* 0x0019181201007387 */ /* 0x0005e80000100a00 */
[----:B-1----:R-:W4:Y:S04]  /*bd160*/  LDL.LU.64 R16, [R1+0x1e90] ;  /* 0x001e900001107983 */ /* 0x002f280000300a00 */
[----:B--2---:R-:W4:Y:S04]  /*bd170*/  LDL.LU.64 R18, [R1+0x1e98] ;  /* 0x001e980001127983 */ /* 0x004f280000300a00 */
[----:B------:R1:W-:Y:S04]  /*bd180*/  STL.64 [R1+0x1920], R12 ;  /* 0x0019200c01007387 */ /* 0x0003e80000100a00 */
[----:B------:R2:W-:Y:S04]  /*bd190*/  STL.64 [R1+0x1928], R14 ;  /* 0x0019280e01007387 */ /* 0x0005e80000100a00 */
[----:B-1----:R-:W3:Y:S04]  /*bd1a0*/  LDL.LU.64 R12, [R1+0x1f20] ;  /* 0x001f2000010c7983 */ /* 0x002ee80000300a00 */
[----:B--2---:R-:W2:Y:S04]  /*bd1b0*/  LDL.LU.64 R14, [R1+0x1f28] ;  /* 0x001f2800010e7983 */ /* 0x004ea80000300a00 */
        /* <DEDUP_REMOVED lines=13> */
[----:B------:R1:W-:Y:S02]  /*bd290*/  STL.64 [R1+0x1958], R242 ;  /* 0x001958f201007387 */ /* 0x0003e40000100a00 */
[C---:B-1----:R-:W-:Y:S08]  /*bd2a0*/  HMMA.1688.F32.TF32 R240, R4.reuse, R144, R184 ;  /* 0x0000009004f0723c */ /* 0x042ff000000810b8 */
[C---:B------:R-:W-:Y:S11]  /*bd2b0*/  HMMA.1688.F32.TF32 R184, R4.reuse, R140, R116 ;  /* 0x0000008c04b8723c */ /* 0x040ff60000081074 */
[----:B------:R-:W-:Y:S04]  /*bd2c0*/  STL.64 [R1+0x1960], R240 ;  /* 0x001960f001007387 */ /* 0x000fe80000100a00 */
[----:B------:R-:W-:Y:S04]  /*bd2d0*/  STL.64 [R1+0x1968], R242 ;  /* 0x001968f201007387 */ /* 0x000fe80000100a00 */
[----:B------:R-:W2:Y:S04]  /*bd2e0*/  LDL.LU.64 R116, [R1+0x2090] ;  /* 0x0020900001747983 */ /* 0x000ea80000300a00 */
[----:B------:R-:W-:Y:S04]  /*bd2f0*/  STL.64 [R1+0x1970], R184 ;  /* 0x001970b801007387 */ /* 0x000fe80000100a00 */
[----:B------:R-:W-:Y:S04]  /*bd300*/  STL.64 [R1+0x1978], R186 ;  /* 0x001978ba01007387 */ /* 0x000fe80000100a00 */
[----:B------:R-:W2:Y:S01]  /*bd310*/  LDL.LU.64 R118, [R1+0x2098] ;  /* 0x0020980001767983 */ /* 0x000ea20000300a00 */
[C---:B------:R-:W-:Y:S03]  /*bd320*/  HMMA.1688.F32.TF32 R112, R4.reuse, R136, R112 ;  /* 0x000000880470723c */ /* 0x040fe60000081070 */
[----:B------:R-:W-:Y:S04]  /*bd330*/  LDS R240, [R252+UR10+0x80180] ;  /* 0x0801800afcf07984 */ /* 0x000fe80008000800 */
[----:B------:R-:W-:Y:S01]  /*bd340*/  LDS R242, [R252+UR10+0x80980] ;  /* 0x0809800afcf27984 */ /* 0x000fe20008000800 */
[C---:B---3--:R-:W-:Y:S03]  /*bd350*/  HMMA.1688.F32.TF32 R92, R4.reuse, R132, R92 ;  /* 0x00000084045c723c */ /* 0x048fe6000008105c */
[----:B------:R-:W-:Y:S04]  /*bd360*/  LDS R241, [R2+UR10+0x80180] ;  /* 0x0801800a02f17984 */ /* 0x000fe80008000800 */
[----:B------:R-:W1:Y:S01]  /*bd370*/  LDS R243, [R2+UR10+0x80980] ;  /* 0x0809800a02f37984 */ /* 0x000e620008000800 */
[C---:B----4-:R-:W-:Y:S03]  /*bd380*/  HMMA.1688.F32.TF32 R16, R4.reuse, R128, R16 ;  /* 0x000000800410723c */ /* 0x050fe60000081010 */
[----:B------:R3:W-:Y:S05]  /*bd390*/  STL.64 [R1+0x1980], R112 ;  /* 0x0019807001007387 */ /* 0x0007ea0000100a00 */
[C---:B------:R-:W-:Y:S01]  /*bd3a0*/  HMMA.1688.F32.TF32 R12, R4.reuse, R124, R12 ;  /* 0x0000007c040c723c */ /* 0x040fe2000008100c */
[----:B------:R4:W-:Y:S04]  /*bd3b0*/  STL.64 [R1+0x1988], R114 ;  /* 0x0019887201007387 */ /* 0x0009e80000100a00 */
[----:B---3--:R-:W3:Y:S04]  /*bd3c0*/  LDL.LU.64 R112, [R1+0x2080] ;  /* 0x0020800001707983 */ /* 0x008ee80000300a00 */
[----:B----4-:R-:W3:Y:S04]  /*bd3d0*/  LDL.LU.64 R114, [R1+0x2088] ;  /* 0x0020880001727983 */ /* 0x010ee80000300a00 */
[----:B------:R-:W4:Y:S04]  /*bd3e0*/  LDL.LU.64 R184, [R1+0x2070] ;  /* 0x0020700001b87983 */ /* 0x000f280000300a00 */
[----:B------:R-:W4:Y:S04]  /*bd3f0*/  LDL.LU.64 R186, [R1+0x2078] ;  /* 0x0020780001ba7983 */ /* 0x000f280000300a00 */
[----:B------:R1:W-:Y:S04]  /*bd400*/  STL.64 [R1+0x1990], R92 ;  /* 0x0019905c01007387 */ /* 0x0003e80000100a00 */
[----:B------:R1:W-:Y:S04]  /*bd410*/  STL.64 [R1+0x1998], R94 ;  /* 0x0019985e01007387 */ /* 0x0003e80000100a00 */
[----:B-1----:R-:W3:Y:S04]  /*bd420*/  LDL.LU.64 R92, [R1+0x2060] ;  /* 0x00206000015c7983 */ /* 0x002ee80000300a00 */
[----:B------:R-:W3:Y:S04]  /*bd430*/  LDL.LU.64 R94, [R1+0x2068] ;  /* 0x00206800015e7983 */ /* 0x000ee80000300a00 */
[----:B------:R1:W-:Y:S04]  /*bd440*/  STL.64 [R1+0x19a0], R16 ;  /* 0x0019a01001007387 */ /* 0x0003e80000100a00 */
[----:B------:R1:W-:Y:S04]  /*bd450*/  STL.64 [R1+0x19a8], R18 ;  /* 0x0019a81201007387 */ /* 0x0003e80000100a00 */
[----:B-1----:R-:W3:Y:S04]  /*bd460*/  LDL.LU.64 R16, [R1+0x2050] ;  /* 0x0020500001107983 */ /* 0x002ee80000300a00 */
[----:B------:R-:W3:Y:S04]  /*bd470*/  LDL.LU.64 R18, [R1+0x2058] ;  /* 0x0020580001127983 */ /* 0x000ee80000300a00 */
[----:B------:R1:W-:Y:S04]  /*bd480*/  STL.64 [R1+0x19b0], R12 ;  /* 0x0019b00c01007387 */ /* 0x0003e80000100a00 */
        /* <DEDUP_REMOVED lines=14> */
[----:B------:R-:W4:Y:S04]  /*bd570*/  LDL.LU.64 R112, [R1+0xe130] ;  /* 0x00e1300001707983 */ /* 0x000f280000300a00 */
[----:B--2---:R-:W-:Y:S04]  /*bd580*/  STL.64 [R1+0xe0c0], R118 ;  /* 0x00e0c07601007387 */ /* 0x004fe80000100a00 */
[----:B------:R4:W-:Y:S01]  /*bd590*/  STL.64 [R1+0xe0b8], R116 ;  /* 0x00e0b87401007387 */ /* 0x0009e20000100a00 */
[C---:B------:R-:W-:Y:S08]  /*bd5a0*/  HMMA.1688.F32.TF32 R92, R4.reuse, R108, R92 ;  /* 0x0000006c045c723c */ /* 0x040ff0000008105c */
[C---:B------:R-:W-:Y:S08]  /*bd5b0*/  HMMA.1688.F32.TF32 R16, R4.reuse, R104, R16 ;  /* 0x000000680410723c */ /* 0x040ff00000081010 */
[----:B----4-:R-:W-:Y:S01]  /*bd5c0*/  HMMA.1688.F32.TF32 R116, R4, R112, R184 ;  /* 0x000000700474723c */ /* 0x010fe200000810b8 */
[----:B---3--:R-:W-:Y:S04]  /*bd5d0*/  STL.64 [R1+0xe0b0], R114 ;  /* 0x00e0b07201007387 */ /* 0x008fe80000100a00 */
[----:B------:R-:W-:-:S14]  /*bd5e0*/  STL.64 [R1+0xe0a8], R112 ;  /* 0x00e0a87001007387 */ /* 0x000fdc0000100a00 */
        /* <DEDUP_REMOVED lines=10> */
[----:B-1----:R-:W3:Y:S04]  /*bd690*/  LDL.LU.64 R92, [R1+0x2030] ;  /* 0x00203000015c7983 */ /* 0x002ee80000300a00 */
[----:B--2---:R-:W3:Y:S01]  /*bd6a0*/  LDL.LU.64 R94, [R1+0x2038] ;  /* 0x00203800015e7983 */ /* 0x004ee20000300a00 */
[----:B------:R-:W-:-:S15]  /*bd6b0*/  HMMA.1688.F32.TF32 R12, R4, R100, R12 ;  /* 0x00000064040c723c */ /* 0x000fde000008100c */
[----:B------:R-:W-:-:S04]  /*bd6c0*/  NOP ;  /* 0x0000000000007918 */ /* 0x000fc80000000000 */
[----:B------:R1:W-:Y:S04]  /*bd6d0*/  STL.64 [R1+0x1a10], R12 ;  /* 0x001a100c01007387 */ /* 0x0003e80000100a00 */
[----:B------:R2:W-:Y:S04]  /*bd6e0*/  STL.64 [R1+0x1a18], R14 ;  /* 0x001a180e01007387 */ /* 0x0005e80000100a00 */
[----:B-1----:R-:W4:Y:S04]  /*bd6f0*/  LDL.LU.64 R12, [R1+0x2020] ;  /* 0x00202000010c7983 */ /* 0x002f280000300a00 */
[----:B--2---:R-:W4:Y:S04]  /*bd700*/  LDL.LU.64 R14, [R1+0x2028] ;  /* 0x00202800010e7983 */ /* 0x004f280000300a00 */
        /* <DEDUP_REMOVED lines=21> */
[----:B------:R-:W4:Y:S04]  /*bd860*/  LDL.LU.64 R92, [R1+0xe120] ;  /* 0x00e12000015c7983 */ /* 0x000f280000300a00 */
[----:B------:R-:W-:Y:S04]  /*bd870*/  STL.64 [R1+0xe070], R98 ;  /* 0x00e0706201007387 */ /* 0x000fe80000100a00 */
[----:B------:R1:W-:Y:S04]  /*bd880*/  STL.64 [R1+0xe068], R96 ;  /* 0x00e0686001007387 */ /* 0x0003e80000100a00 */
[----:B-1----:R-:W2:Y:S04]  /*bd890*/  LDL.LU.64 R96, [R1+0x2010] ;  /* 0x0020100001607983 */ /* 0x002ea80000300a00 */
[----:B------:R-:W2:Y:S01]  /*bd8a0*/  LDL.LU.64 R98, [R1+0x2018] ;  /* 0x0020180001627983 */ /* 0x000ea20000300a00 */
[----:B----4-:R-:W-:-:S15]  /*bd8b0*/  HMMA.1688.F32.TF32 R12, R4, R92, R12 ;  /* 0x0000005c040c723c */ /* 0x010fde000008100c */
[----:B------:R-:W-:-:S04]  /*bd8c0*/  NOP ;  /* 0x0000000000007918 */ /* 0x000fc80000000000 */
[----:B------:R1:W-:Y:S04]  /*bd8d0*/  STL.64 [R1+0x1a30], R12 ;  /* 0x001a300c01007387 */ /* 0x0003e80000100a00 */
[----:B------:R4:W-:Y:S04]  /*bd8e0*/  STL.64 [R1+0x1a38], R14 ;  /* 0x001a380e01007387 */ /* 0x0009e80000100a00 */
[----:B-1----:R-:W3:Y:S04]  /*bd8f0*/  LDL.LU.64 R12, [R1+0x1f90] ;  /* 0x001f9000010c7983 */ /* 0x002ee80000300a00 */
[----:B----4-:R-:W3:Y:S01]  /*bd900*/  LDL.LU.64 R14, [R1+0x1f98] ;  /* 0x001f9800010e7983 */ /* 0x010ee20000300a00 */
[----:B--2---:R-:W-:-:S15]  /*bd910*/  HMMA.1688.F32.TF32 R96, R4, R88, R96 ;  /* 0x000000580460723c */ /* 0x004fde0000081060 */
[----:B------:R-:W-:-:S04]  /*bd920*/  NOP ;  /* 0x0000000000007918 */ /* 0x000fc80000000000 */
[----:B------:R-:W-:Y:S04]  /*bd930*/  STL.64 [R1+0x1a40], R96 ;  /* 0x001a406001007387 */ /* 0x000fe80000100a00 */
[----:B------:R1:W-:Y:S02]  /*bd940*/  STL.64 [R1+0x1a48], R98 ;  /* 0x001a486201007387 */ /* 0x0003e40000100a00 */
[C---:B-1----:R-:W-:Y:S08]  /*bd950*/  HMMA.1688.F32.TF32 R96, R4.reuse, R84, R100 ;  /* 0x000000540460723c */ /* 0x042ff00000081064 */
[C---:B------:R-:W-:Y:S11]  /*bd960*/  HMMA.1688.F32.TF32 R100, R4.reuse, R80, R184 ;  /* 0x000000500464723c */ /* 0x040ff600000810b8 */
[----:B------:R-:W-:Y:S04]  /*bd970*/  STL.64 [R1+0x1a50], R96 ;  /* 0x001a506001007387 */ /* 0x000fe80000100a00 */
[----:B------:R1:W-:Y:S02]  /*bd980*/  STL.64 [R1+0x1a58], R98 ;  /* 0x001a586201007387 */ /* 0x0003e40000100a00 */
[C---:B-1----:R-:W-:Y:S02]  /*bd990*/  HMMA.1688.F32.TF32 R96, R4.reuse, R76, R116 ;  /* 0x0000004c0460723c */ /* 0x042fe40000081074 */
[----:B------:R-:W-:Y:S04]  /*bd9a0*/  STL.64 [R1+0x1a60], R100 ;  /* 0x001a606401007387 */ /* 0x000fe80000100a00 */
[----:B------:R1:W-:Y:S02]  /*bd9b0*/  STL.64 [R1+0x1a68], R102 ;  /* 0x001a686601007387 */ /* 0x0003e40000100a00 */
[C---:B------:R-:W-:Y:S08]  /*bd9c0*/  HMMA.1688.F32.TF32 R112, R4.reuse, R72, R112 ;  /* 0x000000480470723c */ /* 0x040ff00000081070 */
[C---:B-1----:R-:W-:Y:S03]  /*bd9d0*/  HMMA.1688.F32.TF32 R100, R4.reuse, R68, R108 ;  /* 0x000000440464723c */ /* 0x042fe6000008106c */
[----:B------:R-:W-:Y:S04]  /*bd9e0*/  STL.64 [R1+0x1a70], R96 ;  /* 0x001a706001007387 */ /* 0x000fe80000100a00 */
[----:B------:R1:W-:Y:S01]  /*bd9f0*/  STL.64 [R1+0x1a78], R98 ;  /* 0x001a786201007387 */ /* 0x0003e20000100a00 */
[C---:B------:R-:W-:Y:S08]  /*bda00*/  HMMA.1688.F32.TF32 R16, R4.reuse, R60, R16 ;  /* 0x0000003c0410723c */ /* 0x040ff00000081010 */
[----:B-1----:R-:W-:Y:S01]  /*bda10*/  HMMA.1688.F32.TF32 R96, R4, R64, R104 ;  /* 0x000000400460723c */ /* 0x002fe20000081068 */
[----:B------:R-:W-:Y:S04]  /*bda20*/  STL.64 [R1+0x1a80], R112 ;  /* 0x001a807001007387 */ /* 0x000fe80000100a00 */
[----:B------:R-:W-:Y:S04]  /*bda30*/  STL.64 [R1+0x1a88], R114 ;  /* 0x001a887201007387 */ /* 0x000fe80000100a00 */
[----:B------:R-:W2:Y:S04]  /*bda40*/  LDL.LU.64 R108, [R1+0x1f80] ;  /* 0x001f8000016c7983 */ /* 0x000ea80000300a00 */
[----:B------:R1:W-:Y:S04]  /*bda50*/  STL.64 [R1+0x1a90], R100 ;  /* 0x001a906401007387 */ /* 0x0003e80000100a00 */
[----:B------:R4:W-:Y:S04]  /*bda60*/  STL.64 [R1+0x1a98], R102 ;  /* 0x001a986601007387 */ /* 0x0009e80000100a00 */
[----:B------:R-:W2:Y:S04]  /*bda70*/  LDL.LU.64 R110, [R1+0x1f88] ;  /* 0x001f8800016e7983 */ /* 0x000ea80000300a00 */
[----:B------:R1:W-:Y:S04]  /*bda80*/  STL.64 [R1+0x1aa0], R96 ;  /* 0x001aa06001007387 */ /* 0x0003e80000100a00 */
[----:B------:R1:W-:Y:S04]  /*bda90*/  STL.64 [R1+0x1aa8], R98 ;  /* 0x001aa86201007387 */ /* 0x0003e80000100a00 */
[----:B------:R-:W2:Y:S04]  /*bdaa0*/  LDL.LU.64 R104, [R1+0x1f70] ;  /* 0x001f700001687983 */ /* 0x000ea80000300a00 */
[----:B------:R-:W2:Y:S04]  /*bdab0*/  LDL.LU.64 R106, [R1+0x1f78] ;  /* 0x001f7800016a7983 */ /* 0x000ea80000300a00 */
[----:B------:R3:W-:Y:S04]  /*bdac0*/  STL.64 [R1+0x1ab0], R16 ;  /* 0x001ab01001007387 */ /* 0x0007e80000100a00 */
[----:B------:R3:W-:Y:S04]  /*bdad0*/  STL.64 [R1+0x1ab8], R18 ;  /* 0x001ab81201007387 */ /* 0x0007e80000100a00 */
[----:B-1----:R-:W2:Y:S04]  /*bdae0*/  LDL.LU.64 R100, [R1+0x1f60] ;  /* 0x001f600001647983 */ /* 0x002ea80000300a00 */
[----:B----4-:R-:W4:Y:S04]  /*bdaf0*/  LDL.LU.64 R102, [R1+0x1f68] ;  /* 0x001f680001667983 */ /* 0x010f280000300a00 */
[----:B------:R-:W4:Y:S04]  /*bdb00*/  LDL.LU.64 R96, [R1+0x1f50] ;  /* 0x001f500001607983 */ /* 0x000f280000300a00 */
[----:B------:R-:W4:Y:S01]  /*bdb10*/  LDL.LU.64 R98, [R1+0x1f58] ;  /* 0x001f580001627983 */ /* 0x000f220000300a00 */
[----:B------:R-:W-:-:S02]  /*bdb20*/  IMAD.MOV.U32 R184, RZ, RZ, R9 ;  /* 0x000000ffffb87224 */ /* 0x000fc400078e0009 */
[----:B------:R-:W-:Y:S01]  /*bdb30*/  IMAD.MOV.U32 R185, RZ, RZ, R8 ;  /* 0x000000ffffb97224 */ /* 0x000fe200078e0008 */
[----:B---3--:R-:W-:-:S15]  /*bdb40*/  HMMA.1688.F32.TF32 R12, R4, R56, R12 ;  /* 0x00000038040c723c */ /* 0x008fde000008100c */
[----:B------:R-:W-:-:S04]  /*bdb50*/  NOP ;  /* 0x0000000000007918 */ /* 0x000fc80000000000 */
[----:B------:R1:W-:Y:S04]  /*bdb60*/  STL.64 [R1+0x1ac0], R12 ;  /* 0x001ac00c01007387 */ /* 0x0003e80000100a00 */
[----:B------:R3:W-:Y:S04]  /*bdb70*/  STL.64 [R1+0x1ac8], R14 ;  /* 0x001ac80e01007387 */ /* 0x0007e80000100a00 */
[----:B------:R-:W4:Y:S04]  /*bdb80*/  LDL.LU.64 R16, [R1+0x1f40] ;  /* 0x001f400001107983 */ /* 0x000f280000300a00 */
[----:B------:R-:W4:Y:S04]  /*bdb90*/  LDL.LU.64 R18, [R1+0x1f48] ;  /* 0x001f480001127983 */ /* 0x000f280000300a00 */
[----:B-1----:R-:W4:Y:S04]  /*bdba0*/  LDL.LU.64 R12, [R1+0x1f30] ;  /* 0x001f3000010c7983 */ /* 0x002f280000300a00 */
[----:B---3--:R-:W3:Y:S04]  /*bdbb0*/  LDL.LU.64 R14, [R1+0x1f38] ;  /* 0x001f3800010e7983 */ /* 0x008ee80000300a00 */
[----:B------:R-:W3:Y:S04]  /*bdbc0*/  LDL.LU.64 R8, [R1+0x2c20] ;  /* 0x002c200001087983 */ /* 0x000ee80000300a00 */
[----:B------:R-:W3:Y:S01]  /*bdbd0*/  LDL.LU.64 R10, [R1+0x2c28] ;  /* 0x002c2800010a7983 */ /* 0x000ee20000300a00 */
[----:B------:R-:W-:Y:S01]  /*bdbe0*/  IMAD.MOV.U32 R112, RZ, RZ, R249 ;  /* 0x000000ffff707224 */ /* 0x000fe200078e00f9 */
[----:B------:R-:W-:Y:S01]  /*bdbf0*/  MOV R116, R251 ;  /* 0x000000fb00747202 */ /* 0x000fe20000000f00 */
[----:B------:R-:W-:-:S02]  /*bdc00*/  IMAD.MOV.U32 R113, RZ, RZ, R248 ;  /* 0x000000ffff717224 */ /* 0x000fc400078e00f8 */
[----:B------:R-:W-:Y:S01]  /*bdc10*/  IMAD.MOV.U32 R117, RZ, RZ, R250 ;  /* 0x000000ffff757224 */ /* 0x000fe200078e00fa */
[C---:B--2---:R-:W-:Y:S08]  /*bdc20*/  HMMA.1688.F32.TF32 R108, R4.reuse, R52, R108 ;  /* 0x00000034046c723c */ /* 0x044ff0000008106c */
[C---:B------:R-:W-:Y:S08]  /*bdc30*/  HMMA.1688.F32.TF32 R104, R4.reuse, R48, R104 ;  /* 0x000000300468723c */ /* 0x040ff00000081068 */
[C---:B----4-:R-:W-:Y:S08]  /*bdc40*/  HMMA.1688.F32.TF32 R100, R4.reuse, R44, R100 ;  /* 0x0000002c0464723c */ /* 0x050ff00000081064 */
[----:B------:R-:W-:Y:S01]  /*bdc50*/  HMMA.1688.F32.TF32 R96, R4, R40, R96 ;  /* 0x000000280460723c */ /* 0x000fe20000081060 */
[----:B------:R1:W-:Y:S04]  /*bdc60*/  STL.64 [R1+0x1ad0], R108 ;  /* 0x001ad06c01007387 */ /* 0x0003e80000100a00 */
[----:B------:R-:W-:Y:S04]  /*bdc70*/  STL.64 [R1+0x1ad8], R110 ;  /* 0x001ad86e01007387 */ /* 0x000fe80000100a00 */
[----:B------:R-:W-:Y:S04]  /*bdc80*/  STL.64 [R1+0x1ae0], R104 ;  /* 0x001ae06801007387 */ /* 0x000fe80000100a00 */
[----:B------:R-:W-:Y:S01]  /*bdc90*/  STL.64 [R1+0x1ae8], R106 ;  /* 0x001ae86a01007387 */ /* 0x000fe20000100a00 */
[----:B-1----:R-:W-:-:S03]  /*bdca0*/  MOV R108, R238 ;  /* 0x000000ee006c7202 */ /* 0x002fc60000000f00 */
[----:B------:R-:W-:Y:S01]  /*bdcb0*/  STL.64 [R1+0x1af0], R100 ;  /* 0x001af06401007387 */ /* 0x000fe20000100a00 */
[----:B------:R-:W-:-:S03]  /*bdcc0*/  IMAD.MOV.U32 R109, RZ, RZ, R239 ;  /* 0x000000ffff6d7224 */ /* 0x000fc600078e00ef */
[----:B------:R-:W-:Y:S04]  /*bdcd0*/  STL.64 [R1+0x1af8], R102 ;  /* 0x001af86601007387 */ /* 0x000fe80000100a00 */
[----:B------:R-:W2:Y:S04]  /*bdce0*/  LDL.LU R238, [R1+0xe11c] ;  /* 0x00e11c0001ee7983 */ /* 0x000ea80000300800 */
[----:B------:R-:W-:Y:S04]  /*bdcf0*/  STL.64 [R1+0x1b00], R96 ;  /* 0x001b006001007387 */ /* 0x000fe80000100a00 */
[----:B------:R-:W-:Y:S04]  /*bdd00*/  STL.64 [R1+0x1b08], R98 ;  /* 0x001b086201007387 */ /* 0x000fe80000100a00 */
[----:B------:R-:W2:Y:S04]  /*bdd10*/  LDL.LU R239, [R1+0xe118] ;  /* 0x00e1180001ef7983 */ /* 0x000ea80000300800 */
[----:B------:R-:W-:Y:S04]  /*bdd20*/  STL.64 [R1+0xe060], R42 ;  /* 0x00e0602a01007387 */ /* 0x000fe80000100a00 */
[----:B------:R-:W-:Y:S04]  /*bdd30*/  STL.64 [R1+0xe058], R40 ;  /* 0x00e0582801007387 */ /* 0x000fe80000100a00 */
[----:B------:R-:W-:Y:S04]  /*bdd40*/  STL.64 [R1+0xe050], R38 ;  /* 0x00e0502601007387 */ /* 0x000fe80000100a00 */
[----:B------:R-:W-:Y:S01]  /*bdd50*/  STL.64 [R1+0xe048], R36 ;  /* 0x00e0482401007387 */ /* 0x000fe20000100a00 */
[C---:B------:R-:W-:Y:S08]  /*bdd60*/  HMMA.1688.F32.TF32 R16, R4.reuse, R36, R16 ;  /* 0x000000240410723c */ /* 0x040ff00000081010 */
[C---:B---3--:R-:W-:Y:S08]  /*bdd70*/  HMMA.1688.F32.TF32 R12, R4.reuse, R32, R12 ;  /* 0x00000020040c723c */ /* 0x048ff0000008100c */
[C---:B------:R-:W-:Y:S03]  /*bdd80*/  HMMA.1688.F32.TF32 R8, R4.reuse, R28, R8 ;  /* 0x0000001c0408723c */ /* 0x040fe60000081008 */
[----:B------:R1:W-:Y:S04]  /*bdd90*/  STL.64 [R1+0x1b10], R16 ;  /* 0x001b101001007387 */ /* 0x0003e80000100a00 */
[----:B------:R3:W-:Y:S04]  /*bdda0*/  STL.64 [R1+0x1b18], R18 ;  /* 0x001b181201007387 */ /* 0x0007e80000100a00 */
[----:B-1----:R-:W4:Y:S04]  /*bddb0*/  LDL.LU.64 R16, [R1+0x2ce0] ;  /* 0x002ce00001107983 */ /* 0x002f280000300a00 */
[----:B------:R1:W-:Y:S04]  /*bddc0*/  STL.64 [R1+0x1b20], R12 ;  /* 0x001b200c01007387 */ /* 0x0003e80000100a00 */
[----:B------:R1:W-:Y:S04]  /*bddd0*/  STL.64 [R1+0x1b28], R14 ;  /* 0x001b280e01007387 */ /* 0x0003e80000100a00 */
[----:B---3--:R-:W4:Y:S04]  /*bdde0*/  LDL.LU.64 R18, [R1+0x2ce8] ;  /* 0x002ce80001127983 */ /* 0x008f280000300a00 */
[----:B------:R3:W-:Y:S04]  /*bddf0*/  STL.64 [R1+0x1b30], R8 ;  /* 0x001b300801007387 */ /* 0x0007e80000100a00 */
[----:B------:R3:W-:Y:S04]  /*bde00*/  STL.64 [R1+0x1b38], R10 ;  /* 0x001b380a01007387 */ /* 0x0007e80000100a00 */
[----:B-1----:R-:W2:Y:S04]  /*bde10*/  LDL.LU.64 R12, [R1+0x2d40] ;  /* 0x002d4000010c7983 */ /* 0x002ea80000300a00 */
[----:B------:R-:W2:Y:S04]  /*bde20*/  LDL.LU.64 R14, [R1+0x2d48] ;  /* 0x002d4800010e7983 */ /* 0x000ea80000300a00 */
[----:B---3--:R-:W3:Y:S04]  /*bde30*/  LDL.LU.64 R8, [R1+0x2da0] ;  /* 0x002da00001087983 */ /* 0x008ee80000300a00 */
[----:B------:R-:W3:Y:S04]  /*bde40*/  LDL.LU.64 R10, [R1+0x2da8] ;  /* 0x002da800010a7983 */ /* 0x000ee80000300a00 */
        /* <DEDUP_REMOVED lines=16> */
[C---:B----4-:R-:W-:Y:S08]  /*bdf50*/  HMMA.1688.F32.TF32 R16, R4.reuse, R20, R16 ;  /* 0x000000140410723c */ /* 0x050ff00000081010 */
[----:B--2---:R-:W-:-:S15]  /*bdf60*/  HMMA.1688.F32.TF32 R28, R4, R24, R28 ;  /* 0x00000018041c723c */ /* 0x004fde000008101c */
[----:B------:R-:W-:-:S04]  /*bdf70*/  NOP ;  /* 0x0000000000007918 */ /* 0x000fc80000000000 */
[----:B------:R1:W-:Y:S04]  /*bdf80*/  STL.64 [R1+0x1b40], R28 ;  /* 0x001b401c01007387 */ /* 0x0003e80000100a00 */
[----:B------:R2:W-:Y:S04]  /*bdf90*/  STL.64 [R1+0x1b48], R30 ;  /* 0x001b481e01007387 */ /* 0x0005e80000100a00 */
[----:B-1----:R-:W4:Y:S04]  /*bdfa0*/  LDL.LU.64 R28, [R1+0x1bf0] ;  /* 0x001bf000011c7983 */ /* 0x002f280000300a00 */
[----:B--2---:R-:W4:Y:S04]  /*bdfb0*/  LDL.LU.64 R30, [R1+0x1bf8] ;  /* 0x001bf800011e7983 */ /* 0x004f280000300a00 */
[----:B------:R-:W-:Y:S04]  /*bdfc0*/  STL.64 [R1+0xe030], R26 ;  /* 0x00e0301a01007387 */ /* 0x000fe80000100a00 */
[----:B------:R1:W-:Y:S04]  /*bdfd0*/  STL.64 [R1+0xe028], R24 ;  /* 0x00e0281801007387 */ /* 0x0003e80000100a00 */
[----:B-1----:R-:W2:Y:S04]  /*bdfe0*/  LDL.LU.64 R24, [R1+0x3000] ;  /* 0x0030000001187983 */ /* 0x002ea80000300a00 */
[----:B------:R-:W2:Y:S04]  /*bdff0*/  LDL.LU.64 R26, [R1+0x3008] ;  /* 0x00300800011a7983 */ /* 0x000ea80000300a00 */
        /* <DEDUP_REMOVED lines=22> */
[C---:B------:R-:W-:Y:S03]  /*be160*/  HMMA.1688.F32.TF32 R24, R4.reuse, R108, R24 ;  /* 0x0000006c0418723c */ /* 0x040fe60000081018 */
[----:B---3--:R-:W-:Y:S04]  /*be170*/  STL.64 [R1+0xe020], R10 ;  /* 0x00e0200a01007387 */ /* 0x008fe80000100a00 */
[----:B------:R-:W-:Y:S01]  /*be180*/  STL.64 [R1+0xe018], R8 ;  /* 0x00e0180801007387 */ /* 0x000fe20000100a00 */
[C---:B------:R-:W-:Y:S11]  /*be190*/  HMMA.1688.F32.TF32 R100, R4.reuse, R112, R100 ;  /* 0x000000700464723c */ /* 0x040ff60000081064 */
[----:B------:R-:W-:Y:S04]  /*be1a0*/  STL.64 [R1+0x1b90], R24 ;  /* 0x001b901801007387 */ /* 0x000fe80000100a00 */
[----:B------:R1:W-:Y:S02]  /*be1b0*/  STL.64 [R1+0x1b98], R26 ;  /* 0x001b981a01007387 */ /* 0x0003e40000100a00 */
[C---:B-1----:R-:W-:Y:S08]  /*be1c0*/  HMMA.1688.F32.TF32 R24, R4.reuse, R116, R96 ;  /* 0x000000740418723c */ /* 0x042ff00000081060 */
[----:B--2---:R-:W-:-:S15]  /*be1d0*/  HMMA.1688.F32.TF32 R8, R4, R248, R104 ;  /* 0x000000f80408723c */ /* 0x004fde0000081068 */
[----:B------:R-:W-:-:S04]  /*be1e0*/  NOP ;  /* 0x0000000000007918 */ /* 0x000fc80000000000 */
[----:B------:R-:W-:Y:S04]  /*be1f0*/  STL.64 [R1+0x1ba0], R8 ;  /* 0x001ba00801007387 */ /* 0x000fe80000100a00 */
[----:B------:R1:W-:Y:S02]  /*be200*/  STL.64 [R1+0x1ba8], R10 ;  /* 0x001ba80a01007387 */ /* 0x0003e40000100a00 */
[----:B-1----:R-:W-:Y:S08]  /*be210*/  HMMA.1688.F32.TF32 R8, R4, R184, R40 ;  /* 0x000000b80408723c */ /* 0x002ff00000081028 */
[C---:B------:R-:W-:Y:S01]  /*be220*/  HMMA.1688.F32.TF32 R4, R240.reuse, R244, R36 ;  /* 0x000000f4f004723c */ /* 0x040fe20000081024 */
        /* <DEDUP_REMOVED lines=35> */
[----:B---3--:R-:W3:Y:S04]  /*be460*/  LDL.LU.64 R6, [R1+0x13f8] ;  /* 0x0013f80001067983 */ /* 0x008ee80000300a00 */
[----:B------:R-:W-:Y:S04]  /*be470*/  STL.64 [R1+0xe000], R238 ;  /* 0x00e000ee01007387 */ /* 0x000fe80000100a00 */
[----:B------:R1:W-:Y:S04]  /*be480*/  STL.64 [R1+0xdff8], R236 ;  /* 0x00dff8ec01007387 */ /* 0x0003e80000100a00 */
[----:B------:R-:W-:Y:S04]  /*be490*/  STL.64 [R1+0xe010], R234 ;  /* 0x00e010ea01007387 */ /* 0x000fe80000100a00 */
[----:B------:R1:W-:Y:S01]  /*be4a0*/  STL.64 [R1+0xe008], R232 ;  /* 0x00e008e801007387 */ /* 0x0003e20000100a00 */
[C---:B--2---:R-:W-:Y:S08]  /*be4b0*/  HMMA.1688.F32.TF32 R112, R240.reuse, R232, R112 ;  /* 0x000000e8f070723c */ /* 0x044ff00000081070 */
[C---:B----4-:R-:W-:Y:S08]  /*be4c0*/  HMMA.1688.F32.TF32 R108, R240.reuse, R228, R108 ;  /* 0x000000e4f06c723c */ /* 0x050ff0000008106c */
[C---:B------:R-:W-:Y:S08]  /*be4d0*/  HMMA.1688.F32.TF32 R104, R240.reuse, R224, R104 ;  /* 0x000000e0f068723c */ /* 0x040ff00000081068 */
[C---:B------:R-:W-:Y:S08]  /*be4e0*/  HMMA.1688.F32.TF32 R100, R240.reuse, R220, R100 ;  /* 0x000000dcf064723c */ /* 0x040ff00000081064 */
[C---:B------:R-:W-:Y:S01]  /*be4f0*/  HMMA.1688.F32.TF32 R96, R240.reuse, R216, R96 ;  /* 0x000000d8f060723c */ /* 0x040fe20000081060 */
[----:B------:R-:W-:Y:S07]  /*be500*/  STL.64 [R1+0x1c00], R112 ;  /* 0x001c007001007387 */ /* 0x000fee0000100a00 */
[C---:B------:R-:W-:Y:S01]  /*be510*/  HMMA.1688.F32.TF32 R40, R240.reuse, R212, R40 ;  /* 0x000000d4f028723c */ /* 0x040fe20000081028 */
[----:B------:R-:W-:Y:S07]  /*be520*/  STL.64 [R1+0x1c08], R114 ;  /* 0x001c087201007387 */ /* 0x000fee0000100a00 */
[C---:B------:R-:W-:Y:S01]  /*be530*/  HMMA.1688.F32.TF32 R36, R240.reuse, R208, R36 ;  /* 0x000000d0f024723c */ /* 0x040fe20000081024 */
[----:B------:R-:W-:Y:S07]  /*be540*/  STL.64 [R1+0x1650], R108 ;  /* 0x0016506c01007387 */ /* 0x000fee0000100a00 */
[C---:B------:R-:W-:Y:S01]  /*be550*/  HMMA.1688.F32.TF32 R28, R240.reuse, R204, R28 ;  /* 0x000000ccf01c723c */ /* 0x040fe2000008101c */
[----:B------:R-:W-:Y:S07]  /*be560*/  STL.64 [R1+0x1658], R110 ;  /* 0x0016586e01007387 */ /* 0x000fee0000100a00 */
[C---:B------:R-:W-:Y:S01]  /*be570*/  HMMA.1688.F32.TF32 R24, R240.reuse, R200, R24 ;  /* 0x000000c8f018723c */ /* 0x040fe20000081018 */
[----:B------:R-:W-:Y:S04]  /*be580*/  STL.64 [R1+0x1640], R104 ;  /* 0x0016406801007387 */ /* 0x000fe80000100a00 */
[----:B------:R-:W-:Y:S03]  /*be590*/  STL.64 [R1+0x1648], R106 ;  /* 0x0016486a01007387 */ /* 0x000fe60000100a00 */
[C---:B------:R-:W-:Y:S01]  /*be5a0*/  HMMA.1688.F32.TF32 R8, R240.reuse, R196, R8 ;  /* 0x000000c4f008723c */ /* 0x040fe20000081008 */
        /* <DEDUP_REMOVED lines=17> */
[----:B------:R-:W4:Y:S01]  /*be6c0*/  LDL.LU.64 R186, [R1+0x13e8] ;  /* 0x0013e80001ba7983 */ /* 0x000f220000300a00 */
[----:B---3--:R-:W-:-:S15]  /*be6d0*/  HMMA.1688.F32.TF32 R4, R240, R192, R4 ;  /* 0x000000c0f004723c */ /* 0x008fde0000081004 */
[----:B------:R-:W-:-:S04]  /*be6e0*/  NOP ;  /* 0x0000000000007918 */ /* 0x000fc80000000000 */
[----:B------:R3:W-:Y:S04]  /*be6f0*/  STL.64 [R1+0x13f0], R4 ;  /* 0x0013f00401007387 */ /* 0x0007e80000100a00 */
[----:B------:R1:W-:Y:S04]  /*be700*/  STL.64 [R1+0x13f8], R6 ;  /* 0x0013f80601007387 */ /* 0x0003e80000100a00 */
[----:B------:R-:W4:Y:S04]  /*be710*/  LDL.LU.64 R244, [R1+0x13c0] ;  /* 0x0013c00001f47983 */ /* 0x000f280000300a00 */
[----:B------:R-:W4:Y:S04]  /*be720*/  LDL.LU.64 R246, [R1+0x13c8] ;  /* 0x0013c80001f67983 */ /* 0x000f280000300a00 */
[----:B-1----:R-:W4:Y:S04]  /*be730*/  LDL.LU.64 R236, [R1+0x13b0] ;  /* 0x0013b00001ec7983 */ /* 0x002f280000300a00 */
        /* <DEDUP_REMOVED lines=27> */
[----:B---3--:R-:W3:Y:S04]  /*be8f0*/  LDL.LU.64 R4, [R1+0x10b0] ;  /* 0x0010b00001047983 */ /* 0x008ee80000300a00 */
[----:B------:R-:W3:Y:S01]  /*be900*/  LDL.LU.64 R6, [R1+0x10b8] ;  /* 0x0010b80001067983 */ /* 0x000ee20000300a00 */
[----:B------:R-:W-:-:S15]  /*be910*/  HMMA.1688.F32.TF32 R184, R240, R188, R184 ;  /* 0x000000bcf0b8723c */ /* 0x000fde00000810b8 */
[----:B------:R-:W-:-:S04]  /*be920*/  NOP ;  /* 0x0000000000007918 */ /* 0x000fc80000000000 */
[----:B------:R-:W-:Y:S04]  /*be930*/  STL.64 [R1+0x13e0], R184 ;  /* 0x0013e0b801007387 */ /* 0x000fe80000100a00 */
[----:B------:R1:W-:Y:S04]  /*be940*/  STL.64 [R1+0x13e8], R186 ;  /* 0x0013e8ba01007387 */ /* 0x0003e80000100a00 */
[----:B-1----:R-:W3:Y:S04]  /*be950*/  LDL.LU.64 R186, [R1+0xe0d0] ;  /* 0x00e0d00001ba7983 */ /* 0x002ee80000300a00 */
[----:B------:R-:W3:Y:S01]  /*be960*/  LDL.LU.64 R184, [R1+0xe0c8] ;  /* 0x00e0c80001b87983 */ /* 0x000ee20000300a00 */
[C---:B------:R-:W-:Y:S08]  /*be970*/  HMMA.1688.F32.TF32 R236, R240.reuse, R180, R236 ;  /* 0x000000b4f0ec723c */ /* 0x040ff000000810ec */
[C---:B------:R-:W-:Y:S08]  /*be980*/  HMMA.1688.F32.TF32 R232, R240.reuse, R176, R232 ;  /* 0x000000b0f0e8723c */ /* 0x040ff000000810e8 */
[C---:B--2---:R-:W-:Y:S08]  /*be990*/  HMMA.1688.F32.TF32 R212, R240.reuse, R172, R212 ;  /* 0x000000acf0d4723c */ /* 0x044ff000000810d4 */
[C---:B------:R-:W-:Y:S08]  /*be9a0*/  HMMA.1688.F32.TF32 R116, R240.reuse, R168, R116 ;  /* 0x000000a8f074723c */ /* 0x040ff00000081074 */
[C---:B------:R-:W-:Y:S08]  /*be9b0*/  HMMA.1688.F32.TF32 R112, R240.reuse, R164, R112 ;  /* 0x000000a4f070723c */ /* 0x040ff00000081070 */
[C---:B------:R-:W-:Y:S08]  /*be9c0*/  HMMA.1688.F32.TF32 R108, R240.reuse, R160, R108 ;  /* 0x000000a0f06c723c */ /* 0x040ff0000008106c */
[C---:B------:R-:W-:Y:S08]  /*be9d0*/  HMMA.1688.F32.TF32 R104, R240.reuse, R156, R104 ;  /* 0x0000009cf068723c */ /* 0x040ff00000081068 */
[C---:B------:R-:W-:Y:S08]  /*be9e0*/  HMMA.1688.F32.TF32 R100, R240.reuse, R152, R100 ;  /* 0x00000098f064723c */ /* 0x040ff00000081064 */
[C---:B------:R-:W-:Y:S08]  /*be9f0*/  HMMA.1688.F32.TF32 R96, R240.reuse, R148, R96 ;  /* 0x00000094f060723c */ /* 0x040ff00000081060 */
[C---:B----4-:R-:W-:Y:S08]  /*bea00*/  HMMA.1688.F32.TF32 R40, R240.reuse, R144, R40 ;  /* 0x00000090f028723c */ /* 0x050ff00000081028 */
[C---:B------:R-:W-:Y:S08]  /*bea10*/  HMMA.1688.F32.TF32 R36, R240.reuse, R140, R36 ;  /* 0x0000008cf024723c */ /* 0x040ff00000081024 */
[C---:B------:R-:W-:Y:S08]  /*bea20*/  HMMA.1688.F32.TF32 R28, R240.reuse, R136, R28 ;  /* 0x00000088f01c723c */ /* 0x040ff0000008101c */
[C---:B------:R-:W-:Y:S08]  /*bea30*/  HMMA.1688.F32.TF32 R24, R240.reuse, R132, R24 ;  /* 0x00000084f018723c */ /* 0x040ff00000081018 */
[C---:B------:R-:W-:Y:S08]  /*bea40*/  HMMA.1688.F32.TF32 R8, R240.reuse, R128, R8 ;  /* 0x00000080f008723c */ /* 0x040ff00000081008 */
[----:B---3--:R-:W-:-:S15]  /*bea50*/  HMMA.1688.F32.TF32 R244, R240, R184, R244 ;  /* 0x000000b8f0f4723c */ /* 0x008fde00000810f4 */
        /* <DEDUP_REMOVED lines=35> */
[----:B------:R-:W-:Y:S04]  /*bec90*/  STL.64 [R1+0x10b0], R4 ;  /* 0x0010b00401007387 */ /* 0x000fe80000100a00 */
[----:B------:R-:W-:Y:S04]  /*beca0*/  STL.64 [R1+0x10b8], R6 ;  /* 0x0010b80601007387 */ /* 0x000fe80000100a00 */
[----:B---3--:R-:W3:Y:S04]  /*becb0*/  LDL.LU.64 R112, [R1+0x1070] ;  /* 0x0010700001707983 */ /* 0x008ee80000300a00 */
[----:B----4-:R-:W3:Y:S04]  /*becc0*/  LDL.LU.64 R114, [R1+0x1078] ;  /* 0x0010780001727983 */ /* 0x010ee80000300a00 */
[----:B------:R-:W4:Y:S04]  /*becd0*/  LDL.LU.64 R108, [R1+0xf60] ;  /* 0x000f6000016c7983 */ /* 0x000f280000300a00 */
[----:B------:R-:W4:Y:S04]  /*bece0*/  LDL.LU.64 R110, [R1+0xf68] ;  /* 0x000f6800016e7983 */ /* 0x000f280000300a00 */
        /* <DEDUP_REMOVED lines=22> */
[----:B-1----:R-:W3:Y:S04]  /*bee50*/  LDL.LU.64 R8, [R1+0x890] ;  /* 0x0008900001087983 */ /* 0x002ee80000300a00 */
[----:B------:R-:W3:Y:S04]  /*bee60*/  LDL.LU.64 R10, [R1+0x898] ;  /* 0x00089800010a7983 */ /* 0x000ee80000300a00 */
[----:B------:R-:W-:Y:S04]  /*bee70*/  LDS R4, [R3+UR10+0x80180] ;  /* 0x0801800a03047984 */ /* 0x000fe80008000800 */
[----:B------:R-:W-:Y:S04]  /*bee80*/  LDS R6, [R3+UR10+0x80980] ;  /* 0x0809800a03067984 */ /* 0x000fe80008000800 */
[----:B------:R-:W-:Y:S04]  /*bee90*/  LDS R5, [R0+UR10+0x80180] ;  /* 0x0801800a00057984 */ /* 0x000fe80008000800 */
[----:B------:R-:W1:Y:S01]  /*beea0*/  LDS R7, [R0+UR10+0x80980] ;  /* 0x0809800a00077984 */ /* 0x000e620008000800 */
[----:B--2---:R-:W-:-:S15]  /*beeb0*/  HMMA.1688.F32.TF32 R116, R240, R120, R116 ;  /* 0x00000078f074723c */ /* 0x004fde0000081074 */
[----:B------:R-:W-:-:S04]  /*beec0*/  NOP ;  /* 0x0000000000007918 */ /* 0x000fc80000000000 */
[----:B------:R-:W-:Y:S04]  /*beed0*/  STL.64 [R1+0x1d10], R116 ;  /* 0x001d107401007387 */ /* 0x000fe80000100a00 */
[----:B------:R2:W-:Y:S04]  /*beee0*/  STL.64 [R1+0x1d18], R118 ;  /* 0x001d187601007387 */ /* 0x0005e80000100a00 */
[----:B--2---:R-:W2:Y:S04]  /*beef0*/  LDL.LU.64 R118, [R1+0xe0c0] ;  /* 0x00e0c00001767983 */ /* 0x004ea80000300a00 */
[----:B------:R-:W3:Y:S02]  /*bef00*/  LDL.LU.64 R116, [R1+0xe0b8] ;  /* 0x00e0b80001747983 */ /* 0x000ee40000300a00 */
[----:B---3--:R-:W-:-:S15]  /*bef10*/  HMMA.1688.F32.TF32 R112, R240, R116, R112 ;  /* 0x00000074f070723c */ /* 0x008fde0000081070 */
[----:B------:R-:W-:-:S04]  /*bef20*/  NOP ;  /* 0x0000000000007918 */ /* 0x000fc80000000000 */
[----:B------:R-:W-:Y:S04]  /*bef30*/  STL.64 [R1+0x1d00], R112 ;  /* 0x001d007001007387 */ /* 0x000fe80000100a00 */
[----:B------:R3:W-:Y:S04]  /*bef40*/  STL.64 [R1+0x1d08], R114 ;  /* 0x001d087201007387 */ /* 0x0007e80000100a00 */
[----:B---3--:R-:W3:Y:S04]  /*bef50*/  LDL.LU.64 R114, [R1+0xe0b0] ;  /* 0x00e0b00001727983 */ /* 0x008ee80000300a00 */
[----:B------:R-:W4:Y:S02]  /*bef60*/  LDL.LU.64 R112, [R1+0xe0a8] ;  /* 0x00e0a80001707983 */ /* 0x000f240000300a00 */
[----:B----4-:R-:W-:-:S15]  /*bef70*/  HMMA.1688.F32.TF32 R108, R240, R112, R108 ;  /* 0x00000070f06c723c */ /* 0x010fde000008106c */
[----:B------:R-:W-:-:S04]  /*bef80*/  NOP ;  /* 0x0000000000007918 */ /* 0x000fc80000000000 */
[----:B------:R-:W-:Y:S04]  /*bef90*/  STL.64 [R1+0x1cf0], R108 ;  /* 0x001cf06c01007387 */ /* 0x000fe80000100a00 */
[----:B------:R4:W-:Y:S04]  /*befa0*/  STL.64 [R1+0x1cf8], R110 ;  /* 0x001cf86e01007387 */ /* 0x0009e80000100a00 */
[----:B----4-:R-:W4:Y:S04]  /*befb0*/  LDL.LU.64 R110, [R1+0xe0a0] ;  /* 0x00e0a000016e7983 */ /* 0x010f280000300a00 */
[----:B------:R-:W2:Y:S02]  /*befc0*/  LDL.LU.64 R108, [R1+0xe098] ;  /* 0x00e09800016c7983 */ /* 0x000ea40000300a00 */
[----:B--2---:R-:W-:-:S15]  /*befd0*/  HMMA.1688.F32.TF32 R104, R240, R108, R104 ;  /* 0x0000006cf068723c */ /* 0x004fde0000081068 */
[----:B------:R-:W-:-:S04]  /*befe0*/  NOP ;  /* 0x0000000000007918 */ /* 0x000fc80000000000 */
[----:B------:R-:W-:Y:S04]  /*beff0*/  STL.64 [R1+0x1ce0], R104 ;  /* 0x001ce06801007387 */ /* 0x000fe80000100a00 */
[----:B------:R2:W-:Y:S04]  /*bf000*/  STL.64 [R1+0x1ce8], R106 ;  /* 0x001ce86a01007387 */ /* 0x0005e80000100a00 */
[----:B--2---:R-:W2:Y:S04]  /*bf010*/  LDL.LU.64 R106, [R1+0xe090] ;  /* 0x00e09000016a7983 */ /* 0x004ea80000300a00 */
        /* <DEDUP_REMOVED lines=16> */
[----:B------:R2:W-:Y:S02]  /*bf120*/  STL.64 [R1+0x1cb8], R246 ;  /* 0x001cb8f601007387 */ /* 0x0005e40000100a00 */
[C---:B--2---:R-:W-:Y:S08]  /*bf130*/  HMMA.1688.F32.TF32 R244, R240.reuse, R92, R236 ;  /* 0x0000005cf0f4723c */ /* 0x044ff000000810ec */
        /* <DEDUP_REMOVED lines=19> */
[----:B------:R-:W3:Y:S04]  /*bf270*/  LDL.LU.64 R8, [R1+0x780] ;  /* 0x0007800001087983 */ /* 0x000ee80000300a00 */
[----:B------:R1:W-:Y:S04]  /*bf280*/  STL.64 [R1+0x1c40], R28 ;  /* 0x001c401c01007387 */ /* 0x0003e80000100a00 */
[----:B------:R1:W-:Y:S04]  /*bf290*/  STL.64 [R1+0x1c48], R30 ;  /* 0x001c481e01007387 */ /* 0x0003e80000100a00 */
[----:B------:R-:W3:Y:S04]  /*bf2a0*/  LDL.LU.64 R10, [R1+0x788] ;  /* 0x00078800010a7983 */ /* 0x000ee80000300a00 */
[----:B------:R1:W-:Y:S04]  /*bf2b0*/  STL.64 [R1+0xb30], R24 ;  /* 0x000b301801007387 */ /* 0x0003e80000100a00 */
[----:B------:R4:W-:Y:S04]  /*bf2c0*/  STL.64 [R1+0xb38], R26 ;  /* 0x000b381a01007387 */ /* 0x0009e80000100a00 */
[----:B--2---:R-:W2:Y:S04]  /*bf2d0*/  LDL.LU.64 R244, [R1+0x750] ;  /* 0x0007500001f47983 */ /* 0x004ea80000300a00 */
[----:B-1----:R-:W2:Y:S04]  /*bf2e0*/  LDL.LU.64 R246, [R1+0x758] ;  /* 0x0007580001f67983 */ /* 0x002ea80000300a00 */
        /* <DEDUP_REMOVED lines=13> */
[----:B----4-:R-:W4:Y:S01]  /*bf3c0*/  LDL.LU.64 R26, [R1+0x238] ;  /* 0x00023800011a7983 */ /* 0x010f220000300a00 */
[C---:B---3--:R-:W-:Y:S08]  /*bf3d0*/  HMMA.1688.F32.TF32 R8, R240.reuse, R60, R8 ;  /* 0x0000003cf008723c */ /* 0x048ff00000081008 */
[C---:B--2---:R-:W-:Y:S08]  /*bf3e0*/  HMMA.1688.F32.TF32 R244, R240.reuse, R56, R244 ;  /* 0x00000038f0f4723c */ /* 0x044ff000000810f4 */
[C---:B------:R-:W-:Y:S08]  /*bf3f0*/  HMMA.1688.F32.TF32 R212, R240.reuse, R52, R212 ;  /* 0x00000034f0d4723c */ /* 0x040ff000000810d4 */
[C---:B------:R-:W-:Y:S01]  /*bf400*/  HMMA.1688.F32.TF32 R236, R240.reuse, R48, R236 ;  /* 0x00000030f0ec723c */ /* 0x040fe200000810ec */
[----:B------:R1:W-:Y:S07]  /*bf410*/  STL.64 [R1+0x1c30], R8 ;  /* 0x001c300801007387 */ /* 0x0003ee0000100a00 */
[C---:B------:R-:W-:Y:S01]  /*bf420*/  HMMA.1688.F32.TF32 R40, R240.reuse, R44, R40 ;  /* 0x0000002cf028723c */ /* 0x040fe20000081028 */
[----:B------:R2:W-:Y:S04]  /*bf430*/  STL.64 [R1+0x1c38], R10 ;  /* 0x001c380a01007387 */ /* 0x0005e80000100a00 */
[----:B-1----:R-:W3:Y:S04]  /*bf440*/  LDL.LU.64 R8, [R1+0x1f0] ;  /* 0x0001f00001087983 */ /* 0x002ee80000300a00 */
[----:B--2---:R-:W3:Y:S04]  /*bf450*/  LDL.LU.64 R10, [R1+0x1f8] ;  /* 0x0001f800010a7983 */ /* 0x004ee80000300a00 */
[----:B------:R1:W-:Y:S04]  /*bf460*/  STL.64 [R1+0x1c20], R244 ;  /* 0x001c20f401007387 */ /* 0x0003e80000100a00 */
[----:B------:R2:W-:Y:S04]  /*bf470*/  STL.64 [R1+0x1c28], R246 ;  /* 0x001c28f601007387 */ /* 0x0005e80000100a00 */
[----:B-1----:R-:W3:Y:S04]  /*bf480*/  LDL.LU.64 R244, [R1+0xd0] ;  /* 0x0000d00001f47983 */ /* 0x002ee80000300a00 */
[----:B--2---:R-:W2:Y:S04]  /*bf490*/  LDL.LU.64 R246, [R1+0xd8] ;  /* 0x0000d80001f67983 */ /* 0x004ea80000300a00 */
[----:B------:R1:W-:Y:S04]  /*bf4a0*/  STL.64 [R1+0xb60], R212 ;  /* 0x000b60d401007387 */ /* 0x0003e80000100a00 */
[----:B------:R-:W-:Y:S04]  /*bf4b0*/  STL.64 [R1+0xb68], R214 ;  /* 0x000b68d601007387 */ /* 0x000fe80000100a00 */
[----:B-1----:R-:W2:Y:S04]  /*bf4c0*/  LDL.LU.64 R212, [R1] ;  /* 0x0000000001d47983 */ /* 0x002ea80000300a00 */
[----:B------:R1:W-:Y:S04]  /*bf4d0*/  STL.64 [R1+0x1c10], R236 ;  /* 0x001c10ec01007387 */ /* 0x0003e80000100a00 */
[----:B------:R-:W-:Y:S04]  /*bf4e0*/  STL.64 [R1+0x1c18], R238 ;  /* 0x001c18ee01007387 */ /* 0x000fe80000100a00 */
[----:B-1----:R-:W2:Y:S04]  /*bf4f0*/  LDL.LU.64 R236, [R1+0x20] ;  /* 0x0000200001ec7983 */ /* 0x002ea80000300a00 */
        /* <DEDUP_REMOVED lines=16> */
[----:B--2---:R-:W2:Y:S04]  /*bf600*/  LDL.LU.64 R234, [R1+0x1d28] ;  /* 0x001d280001ea7983 */ /* 0x004ea80000300a00 */
        /* <DEDUP_REMOVED lines=9> */
[----:B------:R-:W3:Y:S04]  /*bf6a0*/  LDL.LU.64 R24, [R1+0xe028] ;  /* 0x00e0280001187983 */ /* 0x000ee80000300a00 */
[----:B--2---:R-:W-:Y:S04]  /*bf6b0*/  STL.64 [R1+0xdfd0], R30 ;  /* 0x00dfd01e01007387 */ /* 0x004fe80000100a00 */
[----:B------:R3:W-:Y:S02]  /*bf6c0*/  STL.64 [R1+0xdfc8], R28 ;  /* 0x00dfc81c01007387 */ /* 0x0007e40000100a00 */
[----:B---3--:R-:W-:Y:S02]  /*bf6d0*/  HMMA.1688.F32.TF32 R28, R240, R24, R8 ;  /* 0x00000018f01c723c */ /* 0x008fe40000081008 */
[----:B------:R-:W2:Y:S04]  /*bf6e0*/  LDL.LU.64 R8, [R1+0x1d30] ;  /* 0x001d300001087983 */ /* 0x000ea80000300a00 */
[----:B------:R-:W2:-:S13]  /*bf6f0*/  LDL.LU.64 R10, [R1+0x1d38] ;  /* 0x001d3800010a7983 */ /* 0x000e9a0000300a00 */
[----:B------:R1:W-:Y:S04]  /*bf700*/  STL.64 [R1+0xcb0], R28 ;  /* 0x000cb01c01007387 */ /* 0x0003e80000100a00 */
[----:B------:R3:W-:Y:S04]  /*bf710*/  STL.64 [R1+0xcb8], R30 ;  /* 0x000cb81e01007387 */ /* 0x0007e80000100a00 */
[----:B----4-:R-:W-:Y:S04]  /*bf720*/  STL.64 [R1+0xdfc0], R26 ;  /* 0x00dfc01a01007387 */ /* 0x010fe80000100a00 */
[----:B------:R4:W-:Y:S01]  /*bf730*/  STL.64 [R1+0xdfb8], R24 ;  /* 0x00dfb81801007387 */ /* 0x0009e20000100a00 */
[C---:B------:R-:W-:Y:S03]  /*bf740*/  HMMA.1688.F32.TF32 R232, R240.reuse, R16, R232 ;  /* 0x00000010f0e8723c */ /* 0x040fe600000810e8 */
[----:B-1----:R-:W2:Y:S04]  /*bf750*/  LDL.LU.64 R28, [R1+0x70] ;  /* 0x00007000011c7983 */ /* 0x002ea80000300a00 */
[----:B---3--:R-:W3:Y:S01]  /*bf760*/  LDL.LU.64 R30, [R1+0x78] ;  /* 0x00007800011e7983 */ /* 0x008ee20000300a00 */
[----:B----4-:R-:W-:-:S15]  /*bf770*/  HMMA.1688.F32.TF32 R24, R240, R20, R244 ;  /* 0x00000014f018723c */ /* 0x010fde00000810f4 */
[----:B------:R-:W-:-:S04]  /*bf780*/  NOP ;  /* 0x0000000000007918 */ /* 0x000fc80000000000 */
[----:B------:R-:W-:Y:S04]  /*bf790*/  STL.64 [R1+0xc70], R24 ;  /* 0x000c701801007387 */ /* 0x000fe80000100a00 */
[----:B------:R-:W-:Y:S04]  /*bf7a0*/  STL.64 [R1+0xc78], R26 ;  /* 0x000c781a01007387 */ /* 0x000fe80000100a00 */
[----:B------:R-:W-:Y:S04]  /*bf7b0*/  STL.64 [R1+0xdfb0], R22 ;  /* 0x00dfb01601007387 */ /* 0x000fe80000100a00 */
[----:B------:R1:W-:Y:S04]  /*bf7c0*/  STL.64 [R1+0xdfa8], R20 ;  /* 0x00dfa81401007387 */ /* 0x0003e80000100a00 */
[----:B-1----:R-:W4:Y:S04]  /*bf7d0*/  LDL.LU.64 R20, [R1+0x80] ;  /* 0x0000800001147983 */ /* 0x002f280000300a00 */
[----:B------:R-:W4:Y:S04]  /*bf7e0*/  LDL.LU.64 R22, [R1+0x88] ;  /* 0x0000880001167983 */ /* 0x000f280000300a00 */
[----:B------:R-:W3:Y:S04]  /*bf7f0*/  LDL.LU.64 R24, [R1+0x60] ;  /* 0x0000600001187983 */ /* 0x000ee80000300a00 */
[----:B------:R-:W3:Y:S04]  /*bf800*/  LDL.LU.64 R26, [R1+0x68] ;  /* 0x00006800011a7983 */ /* 0x000ee80000300a00 */
[----:B------:R1:W-:Y:S04]  /*bf810*/  STL.64 [R1+0x1d20], R232 ;  /* 0x001d20e801007387 */ /* 0x0003e80000100a00 */
[----:B------:R-:W-:Y:S04]  /*bf820*/  STL.64 [R1+0x1d28], R234 ;  /* 0x001d28ea01007387 */ /* 0x000fe80000100a00 */
[----:B-1----:R-:W3:Y:S04]  /*bf830*/  LDL.LU.64 R232, [R1+0x30] ;  /* 0x0000300001e87983 */ /* 0x002ee80000300a00 */
        /* <DEDUP_REMOVED lines=10> */
[----:B------:R-:W3:Y:S04]  /*bf8e0*/  LDL.LU.64 R8, [R1+0xe018] ;  /* 0x00e0180001087983 */ /* 0x000ee80000300a00 */
[----:B------:R-:W-:Y:S04]  /*bf8f0*/  STL.64 [R1+0xdf90], R14 ;  /* 0x00df900e01007387 */ /* 0x000fe80000100a00 */
[----:B------:R3:W-:Y:S04]  /*bf900*/  STL.64 [R1+0xdf88], R12 ;  /* 0x00df880c01007387 */ /* 0x0007e80000100a00 */
[----:B--2---:R-:W-:Y:S01]  /*bf910*/  STL.64 [R1+0xdf80], R10 ;  /* 0x00df800a01007387 */ /* 0x004fe20000100a00 */
[C---:B---3--:R-:W-:Y:S03]  /*bf920*/  HMMA.1688.F32.TF32 R12, R240.reuse, R8, R16 ;  /* 0x00000008f00c723c */ /* 0x048fe60000081010 */
[----:B------:R4:W-:Y:S05]  /*bf930*/  STL.64 [R1+0xdf78], R8 ;  /* 0x00df780801007387 */ /* 0x0009ea0000100a00 */
[C---:B----4-:R-:W-:Y:S11]  /*bf940*/  HMMA.1688.F32.TF32 R8, R240.reuse, R212, R20 ;  /* 0x000000d4f008723c */ /* 0x050ff60000081014 */
[----:B------:R-:W-:Y:S04]  /*bf950*/  STL.64 [R1+0x1d80], R12 ;  /* 0x001d800c01007387 */ /* 0x000fe80000100a00 */
[----:B------:R-:W-:Y:S04]  /*bf960*/  STL.64 [R1+0x1d88], R14 ;  /* 0x001d880e01007387 */ /* 0x000fe80000100a00 */
[----:B------:R-:W-:Y:S04]  /*bf970*/  STL.64 [R1+0x1d70], R8 ;  /* 0x001d700801007387 */ /* 0x000fe80000100a00 */
[----:B------:R1:W-:Y:S02]  /*bf980*/  STL.64 [R1+0x1d78], R10 ;  /* 0x001d780a01007387 */ /* 0x0003e40000100a00 */
[----:B-1----:R-:W-:Y:S02]  /*bf990*/  HMMA.1688.F32.TF32 R8, R240, R248, R28 ;  /* 0x000000f8f008723c */ /* 0x002fe4000008101c */
[----:B------:R-:W-:Y:S04]  /*bf9a0*/  STL.64 [R1+0xdf60], R250 ;  /* 0x00df60fa01007387 */ /* 0x000fe80000100a00 */
[----:B------:R-:W-:-:S13]  /*bf9b0*/  STL.64 [R1+0xdf58], R248 ;  /* 0x00df58f801007387 */ /* 0x000fda0000100a00 */
[----:B------:R-:W-:Y:S04]  /*bf9c0*/  STL.64 [R1+0x1d60], R8 ;  /* 0x001d600801007387 */ /* 0x000fe80000100a00 */
[----:B------:R1:W-:Y:S02]  /*bf9d0*/  STL.64 [R1+0x1d68], R10 ;  /* 0x001d680a01007387 */ /* 0x0003e40000100a00 */
[----:B-1----:R-:W-:Y:S01]  /*bf9e0*/  HMMA.1688.F32.TF32 R8, R240, R236, R24 ;  /* 0x000000ecf008723c */ /* 0x002fe20000081018 */
[----:B------:R-:W-:Y:S01]  /*bf9f0*/  MOV R23, R236 ;  /* 0x000000ec00177202 */ /* 0x000fe20000000f00 */
[----:B------:R-:W-:-:S15]  /*bfa00*/  IMAD.MOV.U32 R22, RZ, RZ, R237 ;  /* 0x000000ffff167224 */ /* 0x000fde00078e00ed */
[----:B------:R-:W-:Y:S02]  /*bfa10*/  NOP ;  /* 0x0000000000007918 */ /* 0x000fe40000000000 */
[----:B------:R1:W-:Y:S04]  /*bfa20*/  STL.64 [R1+0x1d50], R8 ;  /* 0x001d500801007387 */ /* 0x0003e80000100a00 */
[----:B------:R2:W-:Y:S04]  /*bfa30*/  STL.64 [R1+0x1d58], R10 ;  /* 0x001d580a01007387 */ /* 0x0005e80000100a00 */
[----:B------:R-:W3:Y:S04]  /*bfa40*/  LDL.LU.64 R12, [R1+0x40] ;  /* 0x00004000010c7983 */ /* 0x000ee80000300a00 */
[----:B------:R-:W3:Y:S04]  /*bfa50*/  LDL.LU.64 R14, [R1+0x48] ;  /* 0x00004800010e7983 */ /* 0x000ee80000300a00 */
[----:B------:R-:W4:Y:S04]  /*bfa60*/  LDL.LU.64 R236, [R1+0x10] ;  /* 0x0000100001ec7983 */ /* 0x000f280000300a00 */
[----:B------:R-:W4:Y:S01]  /*bfa70*/  LDL.LU.64 R238, [R1+0x18] ;  /* 0x0000180001ee7983 */ /* 0x000f220000300a00 */
[----:B------:R-:W-:-:S02]  /*bfa80*/  IMAD.MOV.U32 R21, RZ, RZ, R212 ;  /* 0x000000ffff157224 */ /* 0x000fc400078e00d4 */
        /* <DEDUP_REMOVED lines=12> */
[----:B--2---:R-:W2:Y:S01]  /*bfb50*/  LDL.LU.64 R10, [R1+0x2ea8] ;  /* 0x002ea800010a7983 */ /* 0x004ea20000300a00 */
[----:B------:R-:W-:Y:S01]  /*bfb60*/  MOV R3, R244 ;  /* 0x000000f400037202 */ /* 0x000fe20000000f00 */
[----:B------:R-:W-:Y:S01]  /*bfb70*/  IMAD.MOV.U32 R0, RZ, RZ, R245 ;  /* 0x000000ffff007224 */ /* 0x000fe200078e00f5 */
[C---:B---3--:R-:W-:Y:S08]  /*bfb80*/  HMMA.1688.F32.TF32 R12, R240.reuse, R232, R12 ;  /* 0x000000e8f00c723c */ /* 0x048ff0000008100c */
[----:B----4-:R-:W-:Y:S11]  /*bfb90*/  HMMA.1688.F32.TF32 R240, R240, R244, R236 ;  /* 0x000000f4f0f0723c */ /* 0x010ff600000810ec */
[----:B------:R1:W-:Y:S04]  /*bfba0*/  STL.64 [R1+0x1d40], R12 ;  /* 0x001d400c01007387 */ /* 0x0003e80000100a00 */
[----:B------:R-:W-:Y:S04]  /*bfbb0*/  STL.64 [R1+0x1d48], R14 ;  /* 0x001d480e01007387 */ /* 0x000fe80000100a00 */
[----:B------:R-:W3:Y:S01]  /*bfbc0*/  LDL.LU.64 R234, [R1+0xe010] ;  /* 0x00e0100001ea7983 */ /* 0x000ee20000300a00 */
[----:B-1----:R-:W-:-:S02]  /*bfbd0*/  IMAD.MOV.U32 R13, RZ, RZ, R232 ;  /* 0x000000ffff0d7224 */ /* 0x002fc400078e00e8 */
[----:B------:R-:W-:Y:S02]  /*bfbe0*/  IMAD.MOV.U32 R12, RZ, RZ, R233 ;  /* 0x000000ffff0c7224 */ /* 0x000fe400078e00e9 */
[----:B------:R-:W4:Y:S04]  /*bfbf0*/  LDL.LU.64 R232, [R1+0xe008] ;  /* 0x00e0080001e87983 */ /* 0x000f280000300a00 */
[----:B------:R-:W2:Y:S04]  /*bfc00*/  LDL.LU.64 R238, [R1+0xe000] ;  /* 0x00e0000001ee7983 */ /* 0x000ea80000300a00 */
[----:B------:R-:W2:Y:S04]  /*bfc10*/  LDL.LU.64 R236, [R1+0xdff8] ;  /* 0x00dff80001ec7983 */ /* 0x000ea80000300a00 */
[----:B------:R-:W-:Y:S04]  /*bfc20*/  STL.64 [R1+0x10], R240 ;  /* 0x000010f001007387 */ /* 0x000fe80000100a00 */
[----:B------:R1:W-:Y:S04]  /*bfc30*/  STL.64 [R1+0x18], R242 ;  /* 0x000018f201007387 */ /* 0x0003e80000100a00 */
[----:B------:R-:W3:Y:S04]  /*bfc40*/  LDL.LU.64 R246, [R1+0xdff0] ;  /* 0x00dff00001f67983 */ /* 0x000ee80000300a00 */
[----:B------:R-:W1:Y:S01]  /*bfc50*/  LDL.LU.64 R244, [R1+0xdfe8] ;  /* 0x00dfe80001f47983 */ /* 0x000e620000300a00 */
[C---:B------:R-:W-:Y:S08]  /*bfc60*/  HMMA.1688.F32.TF32 R24, R4.reuse, R228, R24 ;  /* 0x000000e40418723c */ /* 0x040ff00000081018 */
[C---:B------:R-:W-:Y:S08]  /*bfc70*/  HMMA.1688.F32.TF32 R16, R4.reuse, R224, R16 ;  /* 0x000000e00410723c */ /* 0x040ff00000081010 */
[C---:B----4-:R-:W-:Y:S08]  /*bfc80*/  HMMA.1688.F32.TF32 R28, R4.reuse, R232, R28 ;  /* 0x000000e8041c723c */ /* 0x050ff0000008101c */
[C---:B--2---:R-:W-:Y:S08]  /*bfc90*/  HMMA.1688.F32.TF32 R212, R4.reuse, R236, R212 ;  /* 0x000000ec04d4723c */ /* 0x044ff000000810d4 */
[----:B-1----:R-:W-:Y:S01]  /*bfca0*/  HMMA.1688.F32.TF32 R240, R4, R244, R248 ;  /* 0x000000f404f0723c */ /* 0x002fe200000810f8 */
[----:B---3--:R-:W-:-:S15]  /*bfcb0*/  STL.64 [R1+0xdf28], R246 ;  /* 0x00df28f601007387 */ /* 0x008fde0000100a00 */
[----:B------:R-:W-:-:S03]  /*bfcc0*/  NOP ;  /* 0x0000000000007918 */ /* 0x000fc60000000000 */
[----:B------:R-:W-:Y:S04]  /*bfcd0*/  STL.64 [R1+0x40], R240 ;  /* 0x000040f001007387 */ /* 0x000fe80000100a00 */
[----:B------:R-:W-:Y:S04]  /*bfce0*/  STL.64 [R1+0x48], R242 ;  /* 0x000048f201007387 */ /* 0x000fe80000100a00 */
[----:B------:R-:W-:Y:S04]  /*bfcf0*/  STL.64 [R1+0xdf18], R238 ;  /* 0x00df18ee01007387 */ /* 0x000fe80000100a00 */
[----:B------:R1:W-:Y:S04]  /*bfd00*/  STL.64 [R1+0x1d90], R212 ;  /* 0x001d90d401007387 */ /* 0x0003e80000100a00 */
[----:B------:R2:W-:Y:S04]  /*bfd10*/  STL.64 [R1+0x1d98], R214 ;  /* 0x001d98d601007387 */ /* 0x0005e80000100a00 */
[----:B------:R3:W-:Y:S04]  /*bfd20*/  STL.64 [R1+0xdf10], R234 ;  /* 0x00df10ea01007387 */ /* 0x0007e80000100a00 */
[----:B------:R-:W-:Y:S04]  /*bfd30*/  STL.64 [R1+0x1da0], R28 ;  /* 0x001da01c01007387 */ /* 0x000fe80000100a00 */
[----:B------:R-:W-:Y:S04]  /*bfd40*/  STL.64 [R1+0x1da8], R30 ;  /* 0x001da81e01007387 */ /* 0x000fe80000100a00 */
[----:B------:R4:W-:Y:S04]  /*bfd50*/  STL.64 [R1+0xdf30], R230 ;  /* 0x00df30e601007387 */ /* 0x0009e80000100a00 */
[----:B------:R-:W-:Y:S04]  /*bfd60*/  STL.64 [R1+0x1db0], R24 ;  /* 0x001db01801007387 */ /* 0x000fe80000100a00 */
[----:B------:R-:W-:Y:S04]  /*bfd70*/  STL.64 [R1+0x1db8], R26 ;  /* 0x001db81a01007387 */ /* 0x000fe80000100a00 */
[----:B------:R1:W-:Y:S04]  /*bfd80*/  STL.64 [R1+0xdf38], R226 ;  /* 0x00df38e201007387 */ /* 0x0003e80000100a00 */
        /* <DEDUP_REMOVED lines=18> */
[----:B------:R-:W3:Y:S04]  /*bfeb0*/  LDL.LU.64 R228, [R1+0x2e20] ;  /* 0x002e200001e47983 */ /* 0x000ee80000300a00 */
[----:B----4-:R-:W4:Y:S04]  /*bfec0*/  LDL.LU.64 R230, [R1+0x2e28] ;  /* 0x002e280001e67983 */ /* 0x010f280000300a00 */
[----:B------:R-:W3:Y:S04]  /*bfed0*/  LDL.LU.64 R224, [R1+0x2e10] ;  /* 0x002e100001e07983 */ /* 0x000ee80000300a00 */
[----:B------:R-:W3:Y:S04]  /*bfee0*/  LDL.LU.64 R226, [R1+0x2e18] ;  /* 0x002e180001e27983 */ /* 0x000ee80000300a00 */
[----:B------:R-:W3:Y:S04]  /*bfef0*/  LDL.LU.64 R28, [R1+0x2e00] ;  /* 0x002e0000011c7983 */ /* 0x000ee80000300a00 */
[----:B------:R-:W3:Y:S04]  /*bff00*/  LDL.LU.64 R30, [R1+0x2e08] ;  /* 0x002e0800011e7983 */ /* 0x000ee80000300a00 */
[----:B------:R-:W4:Y:S04]  /*bff10*/  LDL.LU.64 R24, [R1+0x2df0] ;  /* 0x002df00001187983 */ /* 0x000f280000300a00 */
[----:B------:R-:W4:Y:S04]  /*bff20*/  LDL.LU.64 R26, [R1+0x2df8] ;  /* 0x002df800011a7983 */ /* 0x000f280000300a00 */
[----:B------:R-:W4:Y:S04]  /*bff30*/  LDL.LU.64 R16, [R1+0x2de0] ;  /* 0x002de00001107983 */ /* 0x000f280000300a00 */
[----:B------:R-:W4:Y:S04]  /*bff40*/  LDL.LU.64 R18, [R1+0x2de8] ;  /* 0x002de80001127983 */ /* 0x000f280000300a00 */
[----:B-1----:R-:W4:Y:S04]  /*bff50*/  LDL.LU.64 R8, [R1+0x2dd0] ;  /* 0x002dd00001087983 */ /* 0x002f280000300a00 */
[----:B------:R-:W4:Y:S04]  /*bff60*/  LDL.LU.64 R10, [R1+0x2dd8] ;  /* 0x002dd800010a7983 */ /* 0x000f280000300a00 */
[----:B------:R1:W-:Y:S04]  /*bff70*/  STL.64 [R1+0xdf40], R222 ;  /* 0x00df40de01007387 */ /* 0x0003e80000100a00 */
[----:B------:R-:W4:Y:S04]  /*bff80*/  LDL.LU.64 R220, [R1+0x2e80] ;  /* 0x002e800001dc7983 */ /* 0x000f280000300a00 */
[----:B-1----:R-:W4:Y:S01]  /*bff90*/  LDL.LU.64 R222, [R1+0x2e88] ;  /* 0x002e880001de7983 */ /* 0x002f220000300a00 */
[----:B--2---:R-:W-:-:S15]  /*bffa0*/  HMMA.1688.F32.TF32 R212, R4, R216, R212 ;  /* 0x000000d804d4723c */ /* 0x004fde00000810d4 */
[----:B------:R-:W-:-:S04]  /*bffb0*/  NOP ;  /* 0x0000000000007918 */ /* 0x000fc80000000000 */
[----:B------:R-:W-:Y:S04]  /*bffc0*/  STL.64 [R1+0x1de0], R212 ;  /* 0x001de0d401007387 */ /* 0x000fe80000100a00 */
[----:B------:R1:W-:Y:S04]  /*bffd0*/  STL.64 [R1+0x1de8], R214 ;  /* 0x001de8d601007387 */ /* 0x0003e80000100a00 */
[----:B-1----:R-:W2:Y:S04]  /*bffe0*/  LDL.LU.64 R214, [R1+0xdfe0] ;  /* 0x00dfe00001d67983 */ /* 0x002ea80000300a00 */
[----:B------:R-:W2:Y:S04]  /*bfff0*/  LDL.LU.64 R212, [R1+0xdfd8] ;  /* 0x00dfd80001d47983 */ /* 0x000ea80000300a00 */
[----:B------:R1:W-:Y:S02]  /*c0000*/  STL.64 [R1+0xdf48], R218 ;  /* 0x00df48da01007387 */ /* 0x0003e40000100a00 */
[C---:B-1----:R-:W-:Y:S08]  /*c0010*/  HMMA.1688.F32.TF32 R216, R4.reuse, R208, R248 ;  /* 0x000000d004d8723c */ /* 0x042ff000000810f8 */
[C---:B---3--:R-:W-:Y:S08]  /*c0020*/  HMMA.1688.F32.TF32 R28, R4.reuse, R180, R28 ;  /* 0x000000b4041c723c */ /* 0x048ff0000008101c */
[C---:B----4-:R-:W-:Y:S08]  /*c0030*/  HMMA.1688.F32.TF32 R24, R4.reuse, R176, R24 ;  /* 0x000000b00418723c */ /* 0x050ff00000081018 */
[C---:B------:R-:W-:Y:S08]  /*c0040*/  HMMA.1688.F32.TF32 R16, R4.reuse, R172, R16 ;  /* 0x000000ac0410723c */ /* 0x040ff00000081010 */
[C---:B------:R-:W-:Y:S08]  /*c0050*/  HMMA.1688.F32.TF32 R8, R4.reuse, R168, R8 ;  /* 0x000000a80408723c */ /* 0x040ff00000081008 */
[C---:B--2---:R-:W-:Y:S01]  /*c0060*/  HMMA.1688.F32.TF32 R220, R4.reuse, R212, R220 ;  /* 0x000000d404dc723c */ /* 0x044fe200000810dc */
[----:B------:R1:W-:Y:S07]  /*c0070*/  STL.64 [R1+0xdf50], R214 ;  /* 0x00df50d601007387 */ /* 0x0003ee0000100a00 */
[C---:B-1----:R-:W-:Y:S11]  /*c0080*/  HMMA.1688.F32.TF32 R212, R4.reuse, R204, R244 ;  /* 0x000000cc04d4723c */ /* 0x042ff600000810f4 */
[----:B------:R-:W-:Y:S04]  /*c0090*/  STL.64 [R1+0x1df0], R220 ;  /* 0x001df0dc01007387 */ /* 0x000fe80000100a00 */
[----:B------:R-:W-:Y:S04]  /*c00a0*/  STL.64 [R1+0x1df8], R222 ;  /* 0x001df8de01007387 */ /* 0x000fe80000100a00 */
[----:B------:R1:W-:Y:S04]  /*c00b0*/  STL.64 [R1+0xdf68], R210 ;  /* 0x00df68d201007387 */ /* 0x0003e80000100a00 */
[----:B------:R-:W-:Y:S04]  /*c00c0*/  STL.64 [R1+0x1e00], R216 ;  /* 0x001e00d801007387 */ /* 0x000fe80000100a00 */
[----:B------:R-:W-:Y:S01]  /*c00d0*/  STL.64 [R1+0x1e08], R218 ;  /* 0x001e08da01007387 */ /* 0x000fe20000100a00 */
[C---:B-1----:R-:W-:Y:S03]  /*c00e0*/  HMMA.1688.F32.TF32 R208, R4.reuse, R200, R240 ;  /* 0x000000c804d0723c */ /* 0x042fe600000810f0 */
[----:B------:R1:W-:Y:S05]  /*c00f0*/  STL.64 [R1+0xdf70], R206 ;  /* 0x00df70ce01007387 */ /* 0x0003ea0000100a00 */
[C---:B-1----:R-:W-:Y:S01]  /*c0100*/  HMMA.1688.F32.TF32 R204, R4.reuse, R196, R236 ;  /* 0x000000c404cc723c */ /* 0x042fe200000810ec */
[----:B------:R-:W-:Y:S04]  /*c0110*/  STL.64 [R1+0x1e10], R212 ;  /* 0x001e10d401007387 */ /* 0x000fe80000100a00 */
[----:B------:R1:W-:Y:S06]  /*c0120*/  STL.64 [R1+0x1e18], R214 ;  /* 0x001e18d601007387 */ /* 0x0003ec0000100a00 */
[----:B------:R-:W-:Y:S04]  /*c0130*/  STL.64 [R1+0x1e20], R208 ;  /* 0x001e20d001007387 */ /* 0x000fe80000100a00 */
[----:B------:R2:W-:Y:S01]  /*c0140*/  STL.64 [R1+0x1e28], R210 ;  /* 0x001e28d201007387 */ /* 0x0005e20000100a00 */
[C---:B-1----:R-:W-:Y:S03]  /*c0150*/  HMMA.1688.F32.TF32 R212, R4.reuse, R192, R232 ;  /* 0x000000c004d4723c */ /* 0x042fe600000810e8 */
[----:B------:R-:W-:Y:S04]  /*c0160*/  STL.64 [R1+0x1e30], R204 ;  /* 0x001e30cc01007387 */ /* 0x000fe80000100a00 */
[----:B------:R1:W-:Y:S01]  /*c0170*/  STL.64 [R1+0x1e38], R206 ;  /* 0x001e38ce01007387 */ /* 0x0003e20000100a00 */
[C---:B--2---:R-:W-:Y:S08]  /*c0180*/  HMMA.1688.F32.TF32 R208, R4.reuse, R188, R228 ;  /* 0x000000bc04d0723c */ /* 0x044ff000000810e4 */
[C---:B-1----:R-:W-:Y:S03]  /*c0190*/  HMMA.1688.F32.TF32 R204, R4.reuse, R184, R224 ;  /* 0x000000b804cc723c */ /* 0x042fe600000810e0 */
        /* <DEDUP_REMOVED lines=10> */
[----:B------:R-:W2:Y:S04]  /*c0240*/  LDL.LU.64 R236, [R1+0x2dc0] ;  /* 0x002dc00001ec7983 */ /* 0x000ea80000300a00 */
[----:B------:R-:W-:Y:S04]  /*c0250*/  STL.64 [R1+0x1ed0], R16 ;  /* 0x001ed01001007387 */ /* 0x000fe80000100a00 */
[----:B------:R-:W-:Y:S04]  /*c0260*/  STL.64 [R1+0x1ed8], R18 ;  /* 0x001ed81201007387 */ /* 0x000fe80000100a00 */
[----:B------:R-:W2:Y:S04]  /*c0270*/  LDL.LU.64 R238, [R1+0x2dc8] ;  /* 0x002dc80001ee7983 */ /* 0x000ea80000300a00 */
[----:B------:R1:W-:Y:S04]  /*c0280*/  STL.64 [R1+0x1ef0], R8 ;  /* 0x001ef00801007387 */ /* 0x0003e80000100a00 */
[----:B------:R3:W-:Y:S04]  /*c0290*/  STL.64 [R1+0x1ef8], R10 ;  /* 0x001ef80a01007387 */ /* 0x0007e80000100a00 */
[----:B------:R-:W4:Y:S04]  /*c02a0*/  LDL.LU.64 R232, [R1+0x2db0] ;  /* 0x002db00001e87983 */ /* 0x000f280000300a00 */
[----:B------:R-:W4:Y:S04]  /*c02b0*/  LDL.LU.64 R234, [R1+0x2db8] ;  /* 0x002db80001ea7983 */ /* 0x000f280000300a00 */
        /* <DEDUP_REMOVED lines=22> */
[C---:B--2---:R-:W-:Y:S08]  /*c0420*/  HMMA.1688.F32.TF32 R240, R4.reuse, R164, R236 ;  /* 0x000000a404f0723c */ /* 0x044ff000000810ec */
[C---:B----4-:R-:W-:Y:S11]  /*c0430*/  HMMA.1688.F32.TF32 R236, R4.reuse, R160, R232 ;  /* 0x000000a004ec723c */ /* 0x050ff600000810e8 */
[----:B------:R-:W-:Y:S04]  /*c0440*/  STL.64 [R1+0x1f10], R240 ;  /* 0x001f10f001007387 */ /* 0x000fe80000100a00 */
[----:B------:R-:W-:Y:S01]  /*c0450*/  STL.64 [R1+0x1f18], R242 ;  /* 0x001f18f201007387 */ /* 0x000fe20000100a00 */
[----:B---3--:R-:W-:Y:S03]  /*c0460*/  HMMA.1688.F32.TF32 R232, R4, R156, R8 ;  /* 0x0000009c04e8723c */ /* 0x008fe60000081008 */
[----:B------:R-:W2:Y:S01]  /*c0470*/  LDL.LU.64 R8, [R1+0x3210] ;  /* 0x0032100001087983 */ /* 0x000ea20000300a00 */
[----:B------:R-:W-:-:S02]  /*c0480*/  IMAD.MOV.U32 R248, RZ, RZ, R21 ;  /* 0x000000fffff87224 */ /* 0x000fc400078e0015 */
[----:B------:R-:W-:Y:S01]  /*c0490*/  IMAD.MOV.U32 R249, RZ, RZ, R20 ;  /* 0x000000fffff97224 */ /* 0x000fe200078e0014 */
[----:B------:R-:W-:Y:S04]  /*c04a0*/  LDS R240, [R252+UR10+0x81000] ;  /* 0x0810000afcf07984 */ /* 0x000fe80008000800 */
[----:B------:R-:W-:Y:S04]  /*c04b0*/  STL.64 [R1+0x1f30], R236 ;  /* 0x001f30ec01007387 */ /* 0x000fe80000100a00 */
[----:B------:R-:W-:Y:S04]  /*c04c0*/  STL.64 [R1+0x1f38], R238 ;  /* 0x001f38ee01007387 */ /* 0x000fe80000100a00 */
[----:B------:R-:W2:Y:S04]  /*c04d0*/  LDL.LU.64 R10, [R1+0x3218] ;  /* 0x00321800010a7983 */ /* 0x000ea80000300a00 */
[----:B------:R-:W-:Y:S04]  /*c04e0*/  STL.64 [R1+0x1f50], R232 ;  /* 0x001f50e801007387 */ /* 0x000fe80000100a00 */
[----:B------:R1:W-:Y:S01]  /*c04f0*/  STL.64 [R1+0x1f58], R234 ;  /* 0x001f58ea01007387 */ /* 0x0003e20000100a00 */
[C---:B------:R-:W-:Y:S03]  /*c0500*/  HMMA.1688.F32.TF32 R228, R4.reuse, R148, R228 ;  /* 0x0000009404e4723c */ /* 0x040fe600000810e4 */
[----:B------:R-:W-:Y:S04]  /*c0510*/  LDS R242, [R252+UR10+0x81800] ;  /* 0x0818000afcf27984 */ /* 0x000fe80008000800 */
[----:B------:R-:W-:Y:S01]  /*c0520*/  LDS R241, [R2+UR10+0x81000] ;  /* 0x0810000a02f17984 */ /* 0x000fe20008000800 */
[C---:B-1----:R-:W-:Y:S03]  /*c0530*/  HMMA.1688.F32.TF32 R232, R4.reuse, R152, R16 ;  /* 0x0000009804e8723c */ /* 0x042fe60000081010 */
[----:B------:R-:W3:Y:S04]  /*c0540*/  LDL.LU.64 R16, [R1+0x3200] ;  /* 0x0032000001107983 */ /* 0x000ee80000300a00 */
[----:B------:R-:W3:Y:S01]  /*c0550*/  LDL.LU.64 R18, [R1+0x3208] ;  /* 0x0032080001127983 */ /* 0x000ee20000300a00 */
[C---:B------:R-:W-:Y:S03]  /*c0560*/  HMMA.1688.F32.TF32 R224, R4.reuse, R144, R224 ;  /* 0x0000009004e0723c */ /* 0x040fe600000810e0 */
[----:B------:R-:W1:Y:S05]  /*c0570*/  LDS R243, [R2+UR10+0x81800] ;  /* 0x0818000a02f37984 */ /* 0x000e6a0008000800 */
        /* <DEDUP_REMOVED lines=27> */
[C---:B--2---:R-:W-:Y:S02]  /*c0730*/  HMMA.1688.F32.TF32 R24, R4.reuse, R112, R8 ;  /* 0x000000700418723c */ /* 0x044fe40000081008 */
[----:B------:R-:W2:Y:S04]  /*c0740*/  LDL.LU.64 R8, [R1+0x31f0] ;  /* 0x0031f00001087983 */ /* 0x000ea80000300a00 */
[----:B------:R-:W2:Y:S02]  /*c0750*/  LDL.LU.64 R10, [R1+0x31f8] ;  /* 0x0031f800010a7983 */ /* 0x000ea40000300a00 */
[C---:B---3--:R-:W-:Y:S11]  /*c0760*/  HMMA.1688.F32.TF32 R16, R4.reuse, R108, R16 ;  /* 0x0000006c0410723c */ /* 0x048ff60000081010 */
[----:B------:R3:W-:Y:S04]  /*c0770*/  STL.64 [R1+0x20b0], R24 ;  /* 0x0020b01801007387 */ /* 0x0007e80000100a00 */
[----:B------:R4:W-:Y:S04]  /*c0780*/  STL.64 [R1+0x20b8], R26 ;  /* 0x0020b81a01007387 */ /* 0x0009e80000100a00 */
[----:B------:R-:W2:Y:S04]  /*c0790*/  LDL.LU.64 R228, [R1+0x31e0] ;  /* 0x0031e00001e47983 */ /* 0x000ea80000300a00 */
[----:B------:R-:W2:Y:S04]  /*c07a0*/  LDL.LU.64 R230, [R1+0x31e8] ;  /* 0x0031e80001e67983 */ /* 0x000ea80000300a00 */
        /* <DEDUP_REMOVED lines=18> */
[----:B-1----:R-:W4:Y:S04]  /*c08d0*/  LDL.LU.64 R16, [R1+0x3150] ;  /* 0x0031500001107983 */ /* 0x002f280000300a00 */
[----:B------:R-:W4:Y:S01]  /*c08e0*/  LDL.LU.64 R18, [R1+0x3158] ;  /* 0x0031580001127983 */ /* 0x000f220000300a00 */
[----:B--2---:R-:W-:Y:S03]  /*c08f0*/  HMMA.1688.F32.TF32 R232, R4, R104, R8 ;  /* 0x0000006804e8723c */ /* 0x004fe60000081008 */
[----:B------:R-:W2:Y:S04]  /*c0900*/  LDL.LU.64 R8, [R1+0x3140] ;  /* 0x0031400001087983 */ /* 0x000ea80000300a00 */
[----:B------:R-:W2:-:S12]  /*c0910*/  LDL.LU.64 R10, [R1+0x3148] ;  /* 0x00314800010a7983 */ /* 0x000e980000300a00 */
[----:B------:R-:W-:Y:S04]  /*c0920*/  STL.64 [R1+0x2100], R232 ;  /* 0x002100e801007387 */ /* 0x000fe80000100a00 */
[----:B------:R1:W-:Y:S02]  /*c0930*/  STL.64 [R1+0x2108], R234 ;  /* 0x002108ea01007387 */ /* 0x0003e40000100a00 */
[C---:B-1----:R-:W-:Y:S08]  /*c0940*/  HMMA.1688.F32.TF32 R232, R4.reuse, R100, R228 ;  /* 0x0000006404e8723c */ /* 0x042ff000000810e4 */
[C---:B------:R-:W-:Y:S08]  /*c0950*/  HMMA.1688.F32.TF32 R228, R4.reuse, R96, R224 ;  /* 0x0000006004e4723c */ /* 0x040ff000000810e0 */
[C---:B------:R-:W-:Y:S08]  /*c0960*/  HMMA.1688.F32.TF32 R224, R4.reuse, R92, R220 ;  /* 0x0000005c04e0723c */ /* 0x040ff000000810dc */
[C---:B------:R-:W-:Y:S08]  /*c0970*/  HMMA.1688.F32.TF32 R220, R4.reuse, R88, R216 ;  /* 0x0000005804dc723c */ /* 0x040ff000000810d8 */
[C---:B------:R-:W-:Y:S01]  /*c0980*/  HMMA.1688.F32.TF32 R216, R4.reuse, R84, R28 ;  /* 0x0000005404d8723c */ /* 0x040fe2000008101c */
[----:B------:R-:W-:Y:S07]  /*c0990*/  STL.64 [R1+0x2120], R232 ;  /* 0x002120e801007387 */ /* 0x000fee0000100a00 */
[C---:B---3--:R-:W-:Y:S01]  /*c09a0*/  HMMA.1688.F32.TF32 R24, R4.reuse, R80, R24 ;  /* 0x000000500418723c */ /* 0x048fe20000081018 */
[----:B------:R-:W-:Y:S07]  /*c09b0*/  STL.64 [R1+0x2128], R234 ;  /* 0x002128ea01007387 */ /* 0x000fee0000100a00 */
[C---:B----4-:R-:W-:Y:S01]  /*c09c0*/  HMMA.1688.F32.TF32 R212, R4.reuse, R76, R212 ;  /* 0x0000004c04d4723c */ /* 0x050fe200000810d4 */
[----:B------:R-:W-:Y:S07]  /*c09d0*/  STL.64 [R1+0x2140], R228 ;  /* 0x002140e401007387 */ /* 0x000fee0000100a00 */
[C---:B------:R-:W-:Y:S01]  /*c09e0*/  HMMA.1688.F32.TF32 R208, R4.reuse, R72, R208 ;  /* 0x0000004804d0723c */ /* 0x040fe200000810d0 */
[----:B------:R-:W-:Y:S04]  /*c09f0*/  STL.64 [R1+0x2148], R230 ;  /* 0x002148e601007387 */ /* 0x000fe80000100a00 */
[----:B------:R-:W-:Y:S03]  /*c0a00*/  STL.64 [R1+0x2160], R224 ;  /* 0x002160e001007387 */ /* 0x000fe60000100a00 */
[C---:B------:R-:W-:Y:S01]  /*c0a10*/  HMMA.1688.F32.TF32 R204, R4.reuse, R68, R204 ;  /* 0x0000004404cc723c */ /* 0x040fe200000810cc */
[----:B------:R-:W-:Y:S04]  /*c0a20*/  STL.64 [R1+0x2168], R226 ;  /* 0x002168e201007387 */ /* 0x000fe80000100a00 */
[----:B------:R-:W-:Y:S03]  /*c0a30*/  STL.64 [R1+0x2180], R220 ;  /* 0x002180dc01007387 */ /* 0x000fe60000100a00 */
[----:B------:R-:W-:Y:S01]  /*c0a40*/  HMMA.1688.F32.TF32 R16, R4, R64, R16 ;  /* 0x000000400410723c */ /* 0x000fe20000081010 */
[----:B------:R-:W-:Y:S04]  /*c0a50*/  STL.64 [R1+0x2188], R222 ;  /* 0x002188de01007387 */ /* 0x000fe80000100a00 */
[----:B------:R-:W3:Y:S04]  /*c0a60*/  LDL.LU.64 R28, [R1+0x3130] ;  /* 0x00313000011c7983 */ /* 0x000ee80000300a00 */
[----:B------:R-:W-:Y:S04]  /*c0a70*/  STL.64 [R1+0x21a0], R216 ;  /* 0x0021a0d801007387 */ /* 0x000fe80000100a00 */
[----:B------:R-:W-:Y:S04]  /*c0a80*/  STL.64 [R1+0x21a8], R218 ;  /* 0x0021a8da01007387 */ /* 0x000fe80000100a00 */
[----:B------:R-:W3:Y:S04]  /*c0a90*/  LDL.LU.64 R30, [R1+0x3138] ;  /* 0x00313800011e7983 */ /* 0x000ee80000300a00 */
[----:B------:R1:W-:Y:S04]  /*c0aa0*/  STL.64 [R1+0x21c0], R24 ;  /* 0x0021c01801007387 */ /* 0x0003e80000100a00 */
[----:B------:R4:W-:Y:S04]  /*c0ab0*/  STL.64 [R1+0x21c8], R26 ;  /* 0x0021c81a01007387 */ /* 0x0009e80000100a00 */
[----:B-1----:R-:W3:Y:S04]  /*c0ac0*/  LDL.LU.64 R24, [R1+0x3120] ;  /* 0x0031200001187983 */ /* 0x002ee80000300a00 */
[----:B----4-:R-:W4:Y:S04]  /*c0ad0*/  LDL.LU.64 R26, [R1+0x3128] ;  /* 0x00312800011a7983 */ /* 0x010f280000300a00 */
        /* <DEDUP_REMOVED lines=8> */
[----:B------:R-:W-:-:S02]  /*c0b60*/  IMAD.MOV.U32 R228, RZ, RZ, R13 ;  /* 0x000000ffffe47224 */ /* 0x000fc400078e000d */
[----:B------:R-:W-:Y:S01]  /*c0b70*/  IMAD.MOV.U32 R229, RZ, RZ, R12 ;  /* 0x000000ffffe57224 */ /* 0x000fe200078e000c */
[----:B-1----:R-:W4:Y:S04]  /*c0b80*/  LDL.LU.64 R16, [R1+0x3110] ;  /* 0x0031100001107983 */ /* 0x002f280000300a00 */
[----:B------:R-:W4:Y:S01]  /*c0b90*/  LDL.LU.64 R18, [R1+0x3118] ;  /* 0x0031180001127983 */ /* 0x000f220000300a00 */
[----:B--2---:R-:W-:-:S15]  /*c0ba0*/  HMMA.1688.F32.TF32 R8, R4, R60, R8 ;  /* 0x0000003c0408723c */ /* 0x004fde0000081008 */
[----:B------:R-:W-:-:S04]  /*c0bb0*/  NOP ;  /* 0x0000000000007918 */ /* 0x000fc80000000000 */
[----:B------:R1:W-:Y:S04]  /*c0bc0*/  STL.64 [R1+0x2260], R8 ;  /* 0x0022600801007387 */ /* 0x0003e80000100a00 */
[----:B------:R2:W-:Y:S04]  /*c0bd0*/  STL.64 [R1+0x2268], R10 ;  /* 0x0022680a01007387 */ /* 0x0005e80000100a00 */
[----:B------:R-:W4:Y:S04]  /*c0be0*/  LDL.LU.64 R12, [R1+0x3100] ;  /* 0x00310000010c7983 */ /* 0x000f280000300a00 */
[----:B------:R-:W4:Y:S04]  /*c0bf0*/  LDL.LU.64 R14, [R1+0x3108] ;  /* 0x00310800010e7983 */ /* 0x000f280000300a00 */
[----:B-1----:R-:W4:Y:S04]  /*c0c00*/  LDL.LU.64 R8, [R1+0x30f0] ;  /* 0x0030f00001087983 */ /* 0x002f280000300a00 */
[----:B--2---:R-:W2:Y:S01]  /*c0c10*/  LDL.LU.64 R10, [R1+0x30f8] ;  /* 0x0030f800010a7983 */ /* 0x004ea20000300a00 */
[C---:B---3--:R-:W-:Y:S08]  /*c0c20*/  HMMA.1688.F32.TF32 R28, R4.reuse, R56, R28 ;  /* 0x00000038041c723c */ /* 0x048ff0000008101c */
[C---:B----4-:R-:W-:Y:S11]  /*c0c30*/  HMMA.1688.F32.TF32 R24, R4.reuse, R52, R24 ;  /* 0x000000340418723c */ /* 0x050ff60000081018 */
[----:B------:R1:W-:Y:S04]  /*c0c40*/  STL.64 [R1+0x2280], R28 ;  /* 0x0022801c01007387 */ /* 0x0003e80000100a00 */
[----:B------:R3:W-:Y:S04]  /*c0c50*/  STL.64 [R1+0x2288], R30 ;  /* 0x0022881e01007387 */ /* 0x0007e80000100a00 */
[----:B------:R4:W-:Y:S04]  /*c0c60*/  STL.64 [R1+0x22a0], R24 ;  /* 0x0022a01801007387 */ /* 0x0009e80000100a00 */
[----:B------:R1:W-:Y:S04]  /*c0c70*/  STL.64 [R1+0x22a8], R26 ;  /* 0x0022a81a01007387 */ /* 0x0003e80000100a00 */
[----:B------:R-:W4:Y:S04]  /*c0c80*/  LDL.LU R236, [R1+0x910] ;  /* 0x0009100001ec7983 */ /* 0x000f280000300800 */
[----:B------:R-:W4:Y:S04]  /*c0c90*/  LDL.LU R237, [R1+0x914] ;  /* 0x0009140001ed7983 */ /* 0x000f280000300800 */
[----:B------:R-:W4:Y:S04]  /*c0ca0*/  LDL.LU R238, [R1+0x918] ;  /* 0x0009180001ee7983 */ /* 0x000f280000300800 */
[----:B------:R-:W4:Y:S04]  /*c0cb0*/  LDL.LU R239, [R1+0x91c] ;  /* 0x00091c0001ef7983 */ /* 0x000f280000300800 */
[----:B------:R-:W4:Y:S01]  /*c0cc0*/  LDL.LU R232, [R1+0x900] ;  /* 0x0009000001e87983 */ /* 0x000f220000300800 */
[C---:B------:R-:W-:Y:S03]  /*c0cd0*/  HMMA.1688.F32.TF32 R16, R4.reuse, R48, R16 ;  /* 0x000000300410723c */ /* 0x040fe60000081010 */
[----:B------:R-:W4:Y:S04]  /*c0ce0*/  LDL.LU R233, [R1+0x904] ;  /* 0x0009040001e97983 */ /* 0x000f280000300800 */
[----:B------:R-:W4:Y:S04]  /*c0cf0*/  LDL.LU R234, [R1+0x908] ;  /* 0x0009080001ea7983 */ /* 0x000f280000300800 */
[----:B------:R-:W4:Y:S08]  /*c0d00*/  LDL.LU R235, [R1+0x90c] ;  /* 0x00090c0001eb7983 */ /* 0x000f300000300800 */
[----:B------:R1:W-:Y:S04]  /*c0d10*/  STL.64 [R1+0x22c0], R16 ;  /* 0x0022c01001007387 */ /* 0x0003e80000100a00 */
[----:B------:R1:W-:Y:S04]  /*c0d20*/  STL.64 [R1+0x22c8], R18 ;  /* 0x0022c81201007387 */ /* 0x0003e80000100a00 */
[----:B------:R-:W4:Y:S01]  /*c0d30*/  LDL.LU.64 R244, [R1+0x30e0] ;  /* 0x0030e00001f47983 */ /* 0x000f220000300a00 */
[C---:B------:R-:W-:Y:S08]  /*c0d40*/  HMMA.1688.F32.TF32 R12, R4.reuse, R44, R12 ;  /* 0x0000002c040c723c */ /* 0x040ff0000008100c */
[----:B--2---:R-:W-:Y:S11]  /*c0d50*/  HMMA.1688.F32.TF32 R8, R4, R40, R8 ;  /* 0x000000280408723c */ /* 0x004ff60000081008 */
[----:B------:R2:W-:Y:S04]  /*c0d60*/  STL.64 [R1+0x22e0], R12 ;  /* 0x0022e00c01007387 */ /* 0x0005e80000100a00 */
[----:B------:R1:W-:Y:S04]  /*c0d70*/  STL.64 [R1+0x22e8], R14 ;  /* 0x0022e80e01007387 */ /* 0x0003e80000100a00 */
[----:B------:R-:W4:Y:S04]  /*c0d80*/  LDL.LU.64 R246, [R1+0x30e8] ;  /* 0x0030e80001f67983 */ /* 0x000f280000300a00 */
[----:B------:R2:W-:Y:S04]  /*c0d90*/  STL.64 [R1+0x2300], R8 ;  /* 0x0023000801007387 */ /* 0x0005e80000100a00 */
[----:B------:R2:W-:Y:S04]  /*c0da0*/  STL.64 [R1+0x2308], R10 ;  /* 0x0023080a01007387 */ /* 0x0005e80000100a00 */
[----:B-1----:R-:W4:Y:S04]  /*c0db0*/  LDL.LU.64 R28, [R1+0x30d0] ;  /* 0x0030d000011c7983 */ /* 0x002f280000300a00 */
[----:B---3--:R-:W3:Y:S01]  /*c0dc0*/  LDL.LU.64 R30, [R1+0x30d8] ;  /* 0x0030d800011e7983 */ /* 0x008ee20000300a00 */
[----:B------:R-:W-:Y:S01]  /*c0dd0*/  MOV R220, R23 ;  /* 0x0000001700dc7202 */ /* 0x000fe20000000f00 */
[----:B------:R-:W-:-:S02]  /*c0de0*/  IMAD.MOV.U32 R221, RZ, RZ, R22 ;  /* 0x000000ffffdd7224 */ /* 0x000fc400078e0016 */
[----:B----4-:R-:W4:Y:S04]  /*c0df0*/  LDL.LU.64 R24, [R1+0x3230] ;  /* 0x0032300001187983 */ /* 0x010f280000300a00 */
[----:B------:R-:W4:Y:S04]  /*c0e00*/  LDL.LU.64 R26, [R1+0x3238] ;  /* 0x00323800011a7983 */ /* 0x000f280000300a00 */
        /* <DEDUP_REMOVED lines=17> */
[----:B------:R-:W2:Y:S01]  /*c0f20*/  LDL.LU.64 R226, [R1+0x33d8] ;  /* 0x0033d80001e27983 */ /* 0x000ea20000300a00 */
[C---:B------:R-:W-:Y:S08]  /*c0f30*/  HMMA.1688.F32.TF32 R244, R4.reuse, R36, R244 ;  /* 0x0000002404f4723c */ /* 0x040ff000000810f4 */
[C---:B---3--:R-:W-:Y:S11]  /*c0f40*/  HMMA.1688.F32.TF32 R28, R4.reuse, R32, R28 ;  /* 0x00000020041c723c */ /* 0x048ff6000008101c */
[----:B------:R1:W-:Y:S04]  /*c0f50*/  STL.64 [R1+0x2320], R244 ;  /* 0x002320f401007387 */ /* 0x0003e80000100a00 */
[----:B------:R3:W-:Y:S04]  /*c0f60*/  STL.64 [R1+0x2328], R246 ;  /* 0x002328f601007387 */ /* 0x0007e80000100a00 */
[----:B-1----:R-:W2:Y:S04]  /*c0f70*/  LDL.LU.64 R244, [R1+0x33e0] ;  /* 0x0033e00001f47983 */ /* 0x002ea80000300a00 */
[----:B---3--:R-:W3:Y:S04]  /*c0f80*/  LDL.LU.64 R246, [R1+0x33e8] ;  /* 0x0033e80001f67983 */ /* 0x008ee80000300a00 */
        /* <DEDUP_REMOVED lines=35> */
[----:B------:R-:W-:Y:S05]  /*c11c0*/  STL.64 [R1+0xdd38], R14 ;  /* 0x00dd380e01007387 */ /* 0x000fea0000100a00 */
[----:B--2---:R-:W-:-:S15]  /*c11d0*/  HMMA.1688.F32.TF32 R204, R4, R8, R204 ;  /* 0x0000000804cc723c */ /* 0x004fde00000810cc */
[----:B------:R-:W-:-:S04]  /*c11e0*/  NOP ;  /* 0x0000000000007918 */ /* 0x000fc80000000000 */
        /* <DEDUP_REMOVED lines=9> */
[----:B------:R-:W-:Y:S01]  /*c1280*/  HMMA.1688.F32.TF32 R228, R4, R228, R224 ;  /* 0x000000e404e4723c */ /* 0x000fe200000810e0 */
[----:B------:R-:W-:Y:S01]  /*c1290*/  MOV R12, R3 ;  /* 0x00000003000c7202 */ /* 0x000fe20000000f00 */
[----:B------:R-:W-:-:S15]  /*c12a0*/  IMAD.MOV.U32 R13, RZ, RZ, R0 ;  /* 0x000000ffff0d7224 */ /* 0x000fde00078e0000 */
[----:B------:R-:W-:Y:S02]  /*c12b0*/  NOP ;  /* 0x0000000000007918 */ /* 0x000fe40000000000 */
[----:B------:R-:W-:Y:S01]  /*c12c0*/  IMAD.MOV.U32 R3, RZ, RZ, R229 ;  /* 0x000000ffff037224 */ /* 0x000fe200078e00e5 */
[C---:B--2---:R-:W-:Y:S08]  /*c12d0*/  HMMA.1688.F32.TF32 R212, R4.reuse, R248, R212 ;  /* 0x000000f804d4723c */ /* 0x044ff000000810d4 */
[----:B---3--:R-:W-:Y:S11]  /*c12e0*/  HMMA.1688.F32.TF32 R4, R4, R12, R244 ;  /* 0x0000000c0404723c */ /* 0x008ff600000810f4 */
[----:B------:R-:W-:Y:S04]  /*c12f0*/  STL.64 [R1+0x2660], R212 ;  /* 0x002660d401007387 */ /* 0x000fe80000100a00 */
[----:B------:R1:W-:Y:S04]  /*c1300*/  STL.64 [R1+0x2668], R214 ;  /* 0x002668d601007387 */ /* 0x0003e80000100a00 */
[----:B-1----:R-:W2:Y:S04]  /*c1310*/  LDL.LU.64 R214, [R1+0xdf50] ;  /* 0x00df500001d67983 */ /* 0x002ea80000300a00 */
[----:B------:R-:W3:Y:S04]  /*c1320*/  LDL.LU.64 R218, [R1+0xdf48] ;  /* 0x00df480001da7983 */ /* 0x000ee80000300a00 */
[----:B------:R-:W-:Y:S04]  /*c1330*/  STL.64 [R1+0x2890], R220 ;  /* 0x002890dc01007387 */ /* 0x000fe80000100a00 */
[----:B------:R1:W-:Y:S04]  /*c1340*/  STL.64 [R1+0x2898], R222 ;  /* 0x002898de01007387 */ /* 0x0003e80000100a00 */
[----:B-1----:R-:W2:Y:S04]  /*c1350*/  LDL.LU.64 R222, [R1+0xdf40] ;  /* 0x00df400001de7983 */ /* 0x002ea80000300a00 */
[----:B------:R-:W2:Y:S04]  /*c1360*/  LDL.LU.64 R226, [R1+0xdf38] ;  /* 0x00df380001e27983 */ /* 0x000ea80000300a00 */
[----:B------:R-:W-:Y:S04]  /*c1370*/  STL [R1+0x28c0], R228 ;  /* 0x0028c0e401007387 */ /* 0x000fe80000100800 */
[----:B------:R1:W-:Y:S04]  /*c1380*/  STL.64 [R1+0x28c8], R230 ;  /* 0x0028c8e601007387 */ /* 0x0003e80000100a00 */
[----:B-1----:R-:W2:Y:S04]  /*c1390*/  LDL.LU.64 R230, [R1+0xdf30] ;  /* 0x00df300001e67983 */ /* 0x002ea80000300a00 */
[----:B------:R-:W-:Y:S04]  /*c13a0*/  STL [R1+0xd39c], R3 ;  /* 0x00d39c0301007387 */ /* 0x000fe80000100800 */
[----:B------:R-:W2:Y:S04]  /*c13b0*/  LDL.LU.64 R246, [R1+0xdf28] ;  /* 0x00df280001f67983 */ /* 0x000ea80000300a00 */
[----:B------:R1:W-:Y:S04]  /*c13c0*/  STL.64 [R1+0x28e0], R4 ;  /* 0x0028e00401007387 */ /* 0x0003e80000100a00 */
[----:B------:R2:W-:Y:S04]  /*c13d0*/  STL [R1+0x28e8], R6 ;  /* 0x0028e80601007387 */ /* 0x0005e80000100800 */
[----:B-1----:R-:W3:Y:S01]  /*c13e0*/  LDL.LU R4, [R1+0x8e0] ;  /* 0x0008e00001047983 */ /* 0x002ee20000300800 */
[----:B--2---:R-:W-:Y:S01]  /*c13f0*/  MOV R5, R246 ;  /* 0x000000f600057202 */ /* 0x004fe20000000f00 */
[----:B------:R-:W-:-:S02]  /*c1400*/  IMAD.MOV.U32 R6, RZ, RZ, R247 ;  /* 0x000000ffff067224 */ /* 0x000fc400078e00f7 */
[----:B------:R-:W2:Y:S04]  /*c1410*/  LDL.LU R246, [R1+0xdf24] ;  /* 0x00df240001f67983 */ /* 0x000ea80000300800 */
[----:B------:R-:W2:Y:S01]  /*c1420*/  LDL.LU R247, [R1+0xdf20] ;  /* 0x00df200001f77983 */ /* 0x000ea20000300800 */
[----:B------:R-:W-:-:S03]  /*c1430*/  IMAD.MOV.U32 R0, RZ, RZ, R7 ;  /* 0x000000ffff007224 */ /* 0x000fc600078e0007 */
[----:B------:R-:W3:Y:S04]  /*c1440*/  LDL.LU R7, [R1+0x8ec] ;  /* 0x0008ec0001077983 */ /* 0x000ee80000300800 */
[----:B------:R-:W3:Y:S04]  /*c1450*/  LDL.LU R12, [R1+0x8d0] ;  /* 0x0008d000010c7983 */ /* 0x000ee80000300800 */
[----:B------:R-:W3:Y:S04]  /*c1460*/  LDL.LU R13, [R1+0x8d4] ;  /* 0x0008d400010d7983 */ /* 0x000ee80000300800 */
[----:B------:R-:W3:Y:S04]  /*c1470*/  LDL.LU R14, [R1+0x8d8] ;  /* 0x0008d800010e7983 */ /* 0x000ee80000300800 */
[----:B------:R-:W3:Y:S04]  /*c1480*/  LDL.LU R15, [R1+0x8dc] ;  /* 0x0008dc00010f7983 */ /* 0x000ee80000300800 */
[----:B------:R-:W-:Y:S01]  /*c1490*/  STL [R1+0xd38c], R0 ;  /* 0x00d38c0001007387 */ /* 0x000fe20000100800 */
[----:B--2---:R-:W-:-:S15]  /*c14a0*/  HMMA.1688.F32.TF32 R236, R240, R246, R236 ;  /* 0x000000f6f0ec723c */ /* 0x004fde00000810ec */
[----:B------:R-:W-:-:S04]  /*c14b0*/  NOP ;  /* 0x0000000000007918 */ /* 0x000fc80000000000 */
[----:B------:R-:W-:Y:S04]  /*c14c0*/  STL.64 [R1+0x2900], R236 ;  /* 0x002900ec01007387 */ /* 0x000fe80000100a00 */
[----:B------:R1:W-:Y:S04]  /*c14d0*/  STL.64 [R1+0x2908], R238 ;  /* 0x002908ee01007387 */ /* 0x0003e80000100a00 */
[----:B-1----:R-:W2:Y:S02]  /*c14e0*/  LDL.LU.64 R238, [R1+0xdf18] ;  /* 0x00df180001ee7983 */ /* 0x002ea40000300a00 */
[----:B--2---:R-:W-:-:S15]  /*c14f0*/  HMMA.1688.F32.TF32 R232, R240, R238, R232 ;  /* 0x000000eef0e8723c */ /* 0x004fde00000810e8 */
[----:B------:R-:W-:-:S04]  /*c1500*/  NOP ;  /* 0x0000000000007918 */ /* 0x000fc80000000000 */
[----:B------:R-:W-:Y:S02]  /*c1510*/  IMAD.MOV.U32 R249, RZ, RZ, R234 ;  /* 0x000000fffff97224 */ /* 0x000fe400078e00ea */
[----:B------:R-:W-:Y:S01]  /*c1520*/  IMAD.MOV.U32 R248, RZ, RZ, R235 ;  /* 0x000000fffff87224 */ /* 0x000fe200078e00eb */
[----:B------:R-:W-:Y:S04]  /*c1530*/  STL.64 [R1+0x2920], R232 ;  /* 0x002920e801007387 */ /* 0x000fe80000100a00 */
[----:B------:R-:W2:Y:S04]  /*c1540*/  LDL.LU.64 R234, [R1+0xdf10] ;  /* 0x00df100001ea7983 */ /* 0x000ea80000300a00 */
[----:B------:R-:W-:Y:S04]  /*c1550*/  STL.64 [R1+0xdbf0], R250 ;  /* 0x00dbf0fa01007387 */ /* 0x000fe80000100a00 */
[----:B------:R1:W-:Y:S04]  /*c1560*/  STL.64 [R1+0xdbe8], R248 ;  /* 0x00dbe8f801007387 */ /* 0x0003e80000100a00 */
[----:B-1----:R-:W2:Y:S04]  /*c1570*/  LDL.LU R248, [R1+0x8f0] ;  /* 0x0008f00001f87983 */ /* 0x002ea80000300800 */
[----:B------:R-:W2:Y:S04]  /*c1580*/  LDL.LU R249, [R1+0x8f4] ;  /* 0x0008f40001f97983 */ /* 0x000ea80000300800 */
[----:B------:R-:W2:Y:S04]  /*c1590*/  LDL.LU R250, [R1+0x8f8] ;  /* 0x0008f80001fa7983 */ /* 0x000ea80000300800 */
[----:B------:R-:W2:Y:S02]  /*c15a0*/  LDL.LU R251, [R1+0x8fc] ;  /* 0x0008fc0001fb7983 */ /* 0x000ea40000300800 */
[----:B--2---:R-:W-:-:S15]  /*c15b0*/  HMMA.1688.F32.TF32 R248, R240, R234, R248 ;  /* 0x000000eaf0f8723c */ /* 0x004fde00000810f8 */
[----:B------:R-:W-:-:S04]  /*c15c0*/  NOP ;  /* 0x0000000000007918 */ /* 0x000fc80000000000 */
[----:B------:R1:W-:Y:S01]  /*c15d0*/  STL.64 [R1+0x2940], R248 ;  /* 0x002940f801007387 */ /* 0x0003e20000100a00 */
[----:B------:R-:W-:Y:S01]  /*c15e0*/  MOV R245, R250 ;  /* 0x000000fa00f57202 */ /* 0x000fe20000000f00 */
[----:B------:R-:W-:Y:S02]  /*c15f0*/  IMAD.MOV.U32 R244, RZ, RZ, R251 ;  /* 0x000000fffff47224 */ /* 0x000fe400078e00fb */
[----:B------:R-:W-:Y:S02]  /*c1600*/  IMAD.MOV.U32 R250, RZ, RZ, R230 ;  /* 0x000000fffffa7224 */ /* 0x000fe400078e00e6 */
[----:B------:R-:W-:Y:S01]  /*c1610*/  IMAD.MOV.U32 R251, RZ, RZ, R231 ;  /* 0x000000fffffb7224 */ /* 0x000fe200078e00e7 */
[----:B-1----:R-:W2:Y:S04]  /*c1620*/  LDL.LU R248, [R1+0x8a0] ;  /* 0x0008a00001f87983 */ /* 0x002ea80000300800 */
[----:B------:R-:W2:Y:S04]  /*c1630*/  LDL.LU R249, [R1+0x8a4] ;  /* 0x0008a40001f97983 */ /* 0x000ea80000300800 */
[----:B------:R-:W3:Y:S04]  /*c1640*/  LDL.LU R230, [R1+0xdf0c] ;  /* 0x00df0c0001e67983 */ /* 0x000ee80000300800 */
[----:B------:R-:W3:Y:S04]  /*c1650*/  LDL.LU R231, [R1+0xdf08] ;  /* 0x00df080001e77983 */ /* 0x000ee80000300800 */
[----:B------:R1:W-:Y:S04]  /*c1660*/  STL.64 [R1+0xdc18], R246 ;  /* 0x00dc18f601007387 */ /* 0x0003e80000100a00 */
[----:B------:R4:W-:Y:S01]  /*c1670*/  STL.64 [R1+0xdc10], R244 ;  /* 0x00dc10f401007387 */ /* 0x0009e20000100a00 */
[----:B-1----:R-:W-:Y:S01]  /*c1680*/  MOV R246, R226 ;  /* 0x000000e200f67202 */ /* 0x002fe20000000f00 */
[----:B------:R-:W-:-:S02]  /*c1690*/  IMAD.MOV.U32 R247, RZ, RZ, R227 ;  /* 0x000000fffff77224 */ /* 0x000fc400078e00e3 */
[----:B----4-:R-:W4:Y:S04]  /*c16a0*/  LDL.LU R244, [R1+0x8b0] ;  /* 0x0008b00001f47983 */ /* 0x010f280000300800 */
[----:B------:R-:W4:Y:S04]  /*c16b0*/  LDL.LU R245, [R1+0x8b4] ;  /* 0x0008b40001f57983 */ /* 0x000f280000300800 */
[----:B------:R-:W2:Y:S04]  /*c16c0*/  LDL.LU R226, [R1+0xdf04] ;  /* 0x00df040001e27983 */ /* 0x000ea80000300800 */
[----:B------:R-:W2:Y:S01]  /*c16d0*/  LDL.LU R227, [R1+0xdf00] ;  /* 0x00df000001e37983 */ /* 0x000ea20000300800 */
[C---:B---3--:R-:W-:Y:S08]  /*c16e0*/  HMMA.1688.F32.TF32 R4, R240.reuse, R230, R4 ;  /* 0x000000e6f004723c */ /* 0x048ff00000081004 */
[----:B--2---:R-:W-:Y:S11]  /*c16f0*/  HMMA.1688.F32.TF32 R12, R240, R226, R12 ;  /* 0x000000e2f00c723c */ /* 0x004ff6000008100c */
[----:B------:R-:W-:Y:S01]  /*c1700*/  IMAD.MOV.U32 R220, RZ, RZ, R4 ;  /* 0x000000ffffdc7224 */ /* 0x000fe200078e0004 */
[----:B------:R-:W-:Y:S01]  /*c1710*/  MOV R237, R6 ;  /* 0x0000000600ed7202 */ /* 0x000fe20000000f00 */
[----:B------:R-:W-:Y:S01]  /*c1720*/  IMAD.MOV.U32 R221, RZ, RZ, R5 ;  /* 0x000000ffffdd7224 */ /* 0x000fe200078e0005 */
[----:B------:R-:W2:Y:S01]  /*c1730*/  LDL.LU R4, [R1+0x880] ;  /* 0x0008800001047983 */ /* 0x000ea20000300800 */
[----:B------:R-:W-:-:S02]  /*c1740*/  IMAD.MOV.U32 R236, RZ, RZ, R7 ;  /* 0x000000ffffec7224 */ /* 0x000fc400078e0007 */
[----:B------:R-:W-:Y:S01]  /*c1750*/  IMAD.MOV.U32 R6, RZ, RZ, R214 ;  /* 0x000000ffff067224 */ /* 0x000fe200078e00d6 */
[----:B------:R-:W2:Y:S01]  /*c1760*/  LDL.LU R5, [R1+0x884] ;  /* 0x0008840001057983 */ /* 0x000ea20000300800 */
[----:B------:R-:W-:-:S03]  /*c1770*/  IMAD.MOV.U32 R7, RZ, RZ, R222 ;  /* 0x000000ffff077224 */ /* 0x000fc600078e00de */
[----:B------:R-:W2:Y:S04]  /*c1780*/  LDL.LU R214, [R1+0xdefc] ;  /* 0x00defc0001d67983 */ /* 0x000ea80000300800 */
[----:B------:R-:W4:Y:S01]  /*c1790*/  LDL.LU R222, [R1+0xdef8] ;  /* 0x00def80001de7983 */ /* 0x000f220000300800 */
[----:B------:R-:W-:-:S03]  /*c17a0*/  MOV R216, R12 ;  /* 0x0000000c00d87202 */ /* 0x000fc60000000f00 */
[----:B------:R-:W-:Y:S01]  /*c17b0*/  STL.64 [R1+0xdc38], R238 ;  /* 0x00dc38ee01007387 */ /* 0x000fe20000100a00 */
[----:B------:R-:W-:-:S03]  /*c17c0*/  MOV R12, R223 ;  /* 0x000000df000c7202 */ /* 0x000fc60000000f00 */
[----:B------:R4:W-:Y:S04]  /*c17d0*/  STL.64 [R1+0xdc30], R236 ;  /* 0x00dc30ec01007387 */ /* 0x0009e80000100a00 */
[----:B------:R-:W4:Y:S01]  /*c17e0*/  LDL.LU R223, [R1+0xdef4] ;  /* 0x00def40001df7983 */ /* 0x000f220000300800 */
[----:B------:R-:W-:Y:S02]  /*c17f0*/  IMAD.MOV.U32 R217, RZ, RZ, R13 ;  /* 0x000000ffffd97224 */ /* 0x000fe400078e000d */
[----:B------:R-:W-:Y:S02]  /*c1800*/  IMAD.MOV.U32 R233, RZ, RZ, R14 ;  /* 0x000000ffffe97224 */ /* 0x000fe400078e000e */
[----:B------:R-:W-:Y:S02]  /*c1810*/  IMAD.MOV.U32 R13, RZ, RZ, R215 ;  /* 0x000000ffff0d7224 */ /* 0x000fe400078e00d7 */
[----:B------:R-:W-:Y:S01]  /*c1820*/  IMAD.MOV.U32 R232, RZ, RZ, R15 ;  /* 0x000000ffffe87224 */ /* 0x000fe200078e000f */
[----:B------:R-:W2:Y:S01]  /*c1830*/  LDL.LU R215, [R1+0xdef0] ;  /* 0x00def00001d77983 */ /* 0x000ea20000300800 */
[----:B------:R-:W-:-:S02]  /*c1840*/  IMAD.MOV.U32 R14, RZ, RZ, R218 ;  /* 0x000000ffff0e7224 */ /* 0x000fc400078e00da */
[----:B------:R-:W-:Y:S01]  /*c1850*/  IMAD.MOV.U32 R15, RZ, RZ, R219 ;  /* 0x000000ffff0f7224 */ /* 0x000fe200078e00db */
[----:B------:R-:W3:Y:S04]  /*c1860*/  LDL.LU R218, [R1+0xdeec] ;  /* 0x00deec0001da7983 */ /* 0x000ee80000300800 */
[----:B------:R-:W3:Y:S04]  /*c1870*/  LDL.LU R219, [R1+0xdee8] ;  /* 0x00dee80001db7983 */ /* 0x000ee80000300800 */
[----:B------:R-:W-:Y:S04]  /*c1880*/  STL.64 [R1+0xdc58], R234 ;  /* 0x00dc58ea01007387 */ /* 0x000fe80000100a00 */
[----:B------:R3:W-:Y:S04]  /*c1890*/  STL.64 [R1+0xdc50], R232 ;  /* 0x00dc50e801007387 */ /* 0x0007e80000100a00 */
[----:B------:R-:W-:Y:S04]  /*c18a0*/  STL [R1+0xd394], R217 ;  /* 0x00d394d901007387 */ /* 0x000fe80000100800 */
[----:B------:R-:W-:Y:S01]  /*c18b0*/  STL [R1+0xd390], R216 ;  /* 0x00d390d801007387 */ /* 0x000fe20000100800 */
[----:B----4-:R-:W-:-:S15]  /*c18c0*/  HMMA.1688.F32.TF32 R236, R240, R222, R244 ;  /* 0x000000def0ec723c */ /* 0x010fde00000810f4 */
[----:B------:R-:W-:-:S04]  /*c18d0*/  NOP ;  /* 0x0000000000007918 */ /* 0x000fc80000000000 */
[----:B------:R-:W-:Y:S01]  /*c18e0*/  MOV R229, R238 ;  /* 0x000000ee00e57202 */ /* 0x000fe20000000f00 */
[----:B------:R-:W-:Y:S01]  /*c18f0*/  IMAD.MOV.U32 R228, RZ, RZ, R239 ;  /* 0x000000ffffe47224 */ /* 0x000fe200078e00ef */
[----:B------:R-:W-:Y:S01]  /*c1900*/  STL.64 [R1+0x29a0], R236 ;  /* 0x0029a0ec01007387 */ /* 0x000fe20000100a00 */
[----:B---3--:R-:W-:Y:S03]  /*c1910*/  HMMA.1688.F32.TF32 R232, R240, R218, R248 ;  /* 0x000000daf0e8723c */ /* 0x008fe600000810f8 */
[----:B------:R-:W-:Y:S04]  /*c1920*/  STL.64 [R1+0xdcc0], R230 ;  /* 0x00dcc0e601007387 */ /* 0x000fe80000100a00 */
[----:B------:R-:W-:Y:S01]  /*c1930*/  STL.64 [R1+0xdcb8], R228 ;  /* 0x00dcb8e401007387 */ /* 0x000fe20000100a00 */
[----:B------:R-:W-:-:S03]  /*c1940*/  IMAD.MOV.U32 R250, RZ, RZ, R210 ;  /* 0x000000fffffa7224 */ /* 0x000fc600078e00d2 */
[----:B------:R-:W-:Y:S01]  /*c1950*/  STL.64 [R1+0xdc78], R222 ;  /* 0x00dc78de01007387 */ /* 0x000fe20000100a00 */
[----:B------:R-:W-:-:S03]  /*c1960*/  IMAD.MOV.U32 R251, RZ, RZ, R211 ;  /* 0x000000fffffb7224 */ /* 0x000fc600078e00d3 */
[----:B------:R-:W-:Y:S04]  /*c1970*/  STL.64 [R1+0xdc70], R220 ;  /* 0x00dc70dc01007387 */ /* 0x000fe80000100a00 */
[----:B------:R-:W3:Y:S04]  /*c1980*/  LDL.LU R248, [R1+0x860] ;  /* 0x0008600001f87983 */ /* 0x000ee80000300800 */
[----:B------:R-:W3:Y:S04]  /*c1990*/  LDL.LU R249, [R1+0x864] ;  /* 0x0008640001f97983 */ /* 0x000ee80000300800 */
[----:B------:R-:W4:Y:S04]  /*c19a0*/  LDL.LU R210, [R1+0xdee4] ;  /* 0x00dee40001d27983 */ /* 0x000f280000300800 */
[----:B------:R-:W4:Y:S01]  /*c19b0*/  LDL.LU R211, [R1+0xdee0] ;  /* 0x00dee00001d37983 */ /* 0x000f220000300800 */
[----:B--2---:R-:W-:Y:S01]  /*c19c0*/  HMMA.1688.F32.TF32 R4, R240, R214, R4 ;  /* 0x000000d6f004723c */ /* 0x004fe20000081004 */
[----:B------:R-:W-:Y:S01]  /*c19d0*/  MOV R225, R234 ;  /* 0x000000ea00e17202 */ /* 0x000fe20000000f00 */
[----:B------:R-:W-:Y:S01]  /*c19e0*/  IMAD.MOV.U32 R224, RZ, RZ, R235 ;  /* 0x000000ffffe07224 */ /* 0x000fe200078e00eb */
[----:B------:R-:W-:Y:S04]  /*c19f0*/  STL.64 [R1+0xdcd8], R226 ;  /* 0x00dcd8e201007387 */ /* 0x000fe80000100a00 */
[----:B------:R-:W-:Y:S04]  /*c1a00*/  STL.64 [R1+0xdcd0], R224 ;  /* 0x00dcd0e001007387 */ /* 0x000fe80000100a00 */
[----:B------:R-:W-:Y:S08]  /*c1a10*/  STL.64 [R1+0xdcc8], R218 ;  /* 0x00dcc8da01007387 */ /* 0x000ff00000100a00 */
[----:B------:R-:W-:Y:S01]  /*c1a20*/  MOV R204, R4 ;  /* 0x0000000400cc7202 */ /* 0x000fe20000000f00 */
[----:B------:R1:W-:Y:S01]  /*c1a30*/  STL [R1+0x29e8], R6 ;  /* 0x0029e80601007387 */ /* 0x0003e20000100800 */
[----:B------:R-:W-:-:S03]  /*c1a40*/  IMAD.MOV.U32 R205, RZ, RZ, R5 ;  /* 0x000000ffffcd7224 */ /* 0x000fc600078e0005 */
[----:B------:R-:W2:Y:S01]  /*c1a50*/  LDL.LU R4, [R1+0x850] ;  /* 0x0008500001047983 */ /* 0x000ea20000300800 */
[----:B------:R-:W-:-:S03]  /*c1a60*/  IMAD.MOV.U32 R213, RZ, RZ, R7 ;  /* 0x000000ffffd57224 */ /* 0x000fc600078e0007 */
[----:B------:R-:W2:Y:S04]  /*c1a70*/  LDL.LU R5, [R1+0x854] ;  /* 0x0008540001057983 */ /* 0x000ea80000300800 */
[----:B-1----:R-:W2:Y:S04]  /*c1a80*/  LDL.LU R6, [R1+0x858] ;  /* 0x0008580001067983 */ /* 0x002ea80000300800 */
[----:B------:R-:W2:Y:S04]  /*c1a90*/  LDL.LU R7, [R1+0x85c] ;  /* 0x00085c0001077983 */ /* 0x000ea80000300800 */
[----:B------:R-:W2:Y:S04]  /*c1aa0*/  LDL.LU R244, [R1+0x840] ;  /* 0x0008400001f47983 */ /* 0x000ea80000300800 */
[----:B------:R-:W2:Y:S04]  /*c1ab0*/  LDL.LU R245, [R1+0x844] ;  /* 0x0008440001f57983 */ /* 0x000ea80000300800 */
[----:B------:R-:W2:Y:S04]  /*c1ac0*/  LDL.LU R246, [R1+0x848] ;  /* 0x0008480001f67983 */ /* 0x000ea80000300800 */
[----:B------:R-:W2:Y:S01]  /*c1ad0*/  LDL.LU R247, [R1+0x84c] ;  /* 0x00084c0001f77983 */ /* 0x000ea20000300800 */
[----:B----4-:R-:W-:-:S15]  /*c1ae0*/  HMMA.1688.F32.TF32 R12, R240, R210, R12 ;  /* 0x000000d2f00c723c */ /* 0x010fde000008100c */
[----:B------:R-:W-:-:S04]  /*c1af0*/  NOP ;  /* 0x0000000000007918 */ /* 0x000fc80000000000 */
[----:B------:R-:W-:Y:S01]  /*c1b00*/  IMAD.MOV.U32 R200, RZ, RZ, R12 ;  /* 0x000000ffffc87224 */ /* 0x000fe200078e000c */
[----:B------:R-:W-:Y:S01]  /*c1b10*/  MOV R201, R13 ;  /* 0x0000000d00c97202 */ /* 0x000fe20000000f00 */
[----:B------:R-:W-:Y:S01]  /*c1b20*/  IMAD.MOV.U32 R12, RZ, RZ, R206 ;  /* 0x000000ffff0c7224 */ /* 0x000fe200078e00ce */
[----:B------:R-:W-:Y:S01]  /*c1b30*/  MOV R13, R207 ;  /* 0x000000cf000d7202 */ /* 0x000fe20000000f00 */
[----:B------:R-:W-:Y:S01]  /*c1b40*/  IMAD.MOV.U32 R212, RZ, RZ, R14 ;  /* 0x000000ffffd47224 */ /* 0x000fe200078e000e */
[----:B------:R-:W3:Y:S01]  /*c1b50*/  LDL.LU R206, [R1+0xdedc] ;  /* 0x00dedc0001ce7983 */ /* 0x000ee20000300800 */
[----:B------:R-:W-:Y:S02]  /*c1b60*/  IMAD.MOV.U32 R197, RZ, RZ, R15 ;  /* 0x000000ffffc57224 */ /* 0x000fe400078e000f */
[----:B------:R-:W-:Y:S01]  /*c1b70*/  IMAD.MOV.U32 R14, RZ, RZ, R202 ;  /* 0x000000ffff0e7224 */ /* 0x000fe200078e00ca */
[----:B------:R-:W3:Y:S01]  /*c1b80*/  LDL.LU R207, [R1+0xded8] ;  /* 0x00ded80001cf7983 */ /* 0x000ee20000300800 */
[----:B------:R-:W-:-:S03]  /*c1b90*/  IMAD.MOV.U32 R15, RZ, RZ, R203 ;  /* 0x000000ffff0f7224 */ /* 0x000fc600078e00cb */
[----:B------:R-:W2:Y:S04]  /*c1ba0*/  LDL.LU R202, [R1+0xded4] ;  /* 0x00ded40001ca7983 */ /* 0x000ea80000300800 */
[----:B------:R-:W2:Y:S01]  /*c1bb0*/  LDL.LU R203, [R1+0xded0] ;  /* 0x00ded00001cb7983 */ /* 0x000ea20000300800 */
[----:B------:R-:W-:Y:S02]  /*c1bc0*/  IMAD.MOV.U32 R208, RZ, RZ, R232 ;  /* 0x000000ffffd07224 */ /* 0x000fe400078e00e8 */
[----:B------:R-:W-:Y:S01]  /*c1bd0*/  IMAD.MOV.U32 R209, RZ, RZ, R233 ;  /* 0x000000ffffd17224 */ /* 0x000fe200078e00e9 */
[----:B------:R-:W-:Y:S04]  /*c1be0*/  STL.64 [R1+0xdce8], R214 ;  /* 0x00dce8d601007387 */ /* 0x000fe80000100a00 */
[----:B------:R-:W-:Y:S04]  /*c1bf0*/  STL.64 [R1+0xdce0], R212 ;  /* 0x00dce0d401007387 */ /* 0x000fe80000100a00 */
[----:B------:R-:W-:Y:S04]  /*c1c00*/  STL.64 [R1+0xdbd8], R210 ;  /* 0x00dbd8d201007387 */ /* 0x000fe80000100a00 */
[----:B------:R-:W-:Y:S04]  /*c1c10*/  STL.64 [R1+0xdbd0], R208 ;  /* 0x00dbd0d001007387 */ /* 0x000fe80000100a00 */
[----:B------:R-:W-:Y:S04]  /*c1c20*/  STL [R1+0xd3a0], R201 ;  /* 0x00d3a0c901007387 */ /* 0x000fe80000100800 */
[----:B------:R-:W-:Y:S01]  /*c1c30*/  STL [R1+0xd398], R200 ;  /* 0x00d398c801007387 */ /* 0x000fe20000100800 */
[C---:B--2---:R-:W-:Y:S08]  /*c1c40*/  HMMA.1688.F32.TF32 R4, R240.reuse, R202, R4 ;  /* 0x000000caf004723c */ /* 0x044ff00000081004 */
[----:B---3--:R-:W-:Y:S01]  /*c1c50*/  HMMA.1688.F32.TF32 R216, R240, R206, R248 ;  /* 0x000000cef0d8723c */ /* 0x008fe200000810f8 */
[----:B------:R-:W2:Y:S01]  /*c1c60*/  LDL.LU R248, [R1+0x820] ;  /* 0x0008200001f87983 */ /* 0x000ea20000300800 */
[----:B------:R-:W-:Y:S01]  /*c1c70*/  IMAD.MOV.U32 R250, RZ, RZ, R198 ;  /* 0x000000fffffa7224 */ /* 0x000fe200078e00c6 */
[----:B------:R-:W-:-:S02]  /*c1c80*/  MOV R251, R199 ;  /* 0x000000c700fb7202 */ /* 0x000fc40000000f00 */
[----:B------:R-:W2:Y:S04]  /*c1c90*/  LDL.LU R249, [R1+0x824] ;  /* 0x0008240001f97983 */ /* 0x000ea80000300800 */
[----:B------:R-:W3:Y:S02]  /*c1ca0*/  LDL.LU R198, [R1+0xdecc] ;  /* 0x00decc0001c67983 */ /* 0x000ee40000300800 */
[----:B------:R-:W-:Y:S02]  /*c1cb0*/  IMAD.MOV.U32 R188, RZ, RZ, R4 ;  /* 0x000000ffffbc7224 */ /* 0x000fe400078e0004 */
[----:B------:R-:W3:Y:S01]  /*c1cc0*/  LDL.LU R199, [R1+0xdec8] ;  /* 0x00dec80001c77983 */ /* 0x000ee20000300800 */
[----:B------:R-:W-:Y:S02]  /*c1cd0*/  IMAD.MOV.U32 R185, RZ, RZ, R5 ;  /* 0x000000ffffb97224 */ /* 0x000fe400078e0005 */
[----:B------:R-:W-:Y:S01]  /*c1ce0*/  IMAD.MOV.U32 R4, RZ, RZ, R190 ;  /* 0x000000ffff047224 */ /* 0x000fe200078e00be */
[----:B------:R-:W-:Y:S01]  /*c1cf0*/  STL.64 [R1+0xdcf8], R206 ;  /* 0x00dcf8ce01007387 */ /* 0x000fe20000100a00 */
[----:B------:R-:W-:-:S02]  /*c1d00*/  IMAD.MOV.U32 R184, RZ, RZ, R6 ;  /* 0x000000ffffb87224 */ /* 0x000fc400078e0006 */
[----:B------:R-:W-:Y:S01]  /*c1d10*/  IMAD.MOV.U32 R5, RZ, RZ, R194 ;  /* 0x000000ffff057224 */ /* 0x000fe200078e00c2 */
[----:B------:R1:W-:Y:S01]  /*c1d20*/  STL.64 [R1+0xdcf0], R204 ;  /* 0x00dcf0cc01007387 */ /* 0x0003e20000100a00 */
[----:B------:R-:W-:-:S03]  /*c1d30*/  IMAD.MOV.U32 R6, RZ, RZ, R195 ;  /* 0x000000ffff067224 */ /* 0x000fc600078e00c3 */
[----:B------:R-:W2:Y:S04]  /*c1d40*/  LDL.LU R190, [R1+0xdec4] ;  /* 0x00dec40001be7983 */ /* 0x000ea80000300800 */
[----:B------:R-:W4:Y:S04]  /*c1d50*/  LDL.LU R194, [R1+0xdec0] ;  /* 0x00dec00001c27983 */ /* 0x000f280000300800 */
[----:B------:R-:W4:Y:S01]  /*c1d60*/  LDL.LU R195, [R1+0xdebc] ;  /* 0x00debc0001c37983 */ /* 0x000f220000300800 */
[----:B------:R-:W-:Y:S02]  /*c1d70*/  MOV R181, R7 ;  /* 0x0000000700b57202 */ /* 0x000fe40000000f00 */
[----:B------:R-:W-:-:S02]  /*c1d80*/  MOV R7, R191 ;  /* 0x000000bf00077202 */ /* 0x000fc40000000f00 */
[----:B------:R-:W2:Y:S01]  /*c1d90*/  LDL.LU R191, [R1+0xdeb8] ;  /* 0x00deb80001bf7983 */ /* 0x000ea20000300800 */
[----:B------:R-:W-:-:S03]  /*c1da0*/  IMAD.MOV.U32 R196, RZ, RZ, R216 ;  /* 0x000000ffffc47224 */ /* 0x000fc600078e00d8 */
[----:B------:R-:W-:Y:S04]  /*c1db0*/  STL.64 [R1+0xdd00], R202 ;  /* 0x00dd00ca01007387 */ /* 0x000fe80000100a00 */
[----:B---3--:R-:W-:Y:S01]  /*c1dc0*/  STL.64 [R1+0xdd10], R198 ;  /* 0x00dd10c601007387 */ /* 0x008fe20000100a00 */
[----:B----4-:R-:W-:Y:S03]  /*c1dd0*/  HMMA.1688.F32.TF32 R12, R240, R194, R12 ;  /* 0x000000c2f00c723c */ /* 0x010fe6000008100c */
[----:B------:R2:W-:-:S15]  /*c1de0*/  STL.64 [R1+0xdd08], R196 ;  /* 0x00dd08c401007387 */ /* 0x0005de0000100a00 */
[----:B------:R-:W-:Y:S01]  /*c1df0*/  NOP ;  /* 0x0000000000007918 */ /* 0x000fe20000000000 */
        /* <DEDUP_REMOVED lines=8> */
[----:B------:R-:W4:Y:S04]  /*c1e80*/  LDL.LU R186, [R1+0xdeb4] ;  /* 0x00deb40001ba7983 */ /* 0x000f280000300800 */
[----:B------:R-:W4:Y:S01]  /*c1e90*/  LDL.LU R187, [R1+0xdeb0] ;  /* 0x00deb00001bb7983 */ /* 0x000f220000300800 */
[----:B------:R-:W-:Y:S01]  /*c1ea0*/  MOV R193, R217 ;  /* 0x000000d900c17202 */ /* 0x000fe20000000f00 */
[----:B------:R-:W-:Y:S01]  /*c1eb0*/  IMAD.MOV.U32 R192, RZ, RZ, R218 ;  /* 0x000000ffffc07224 */ /* 0x000fe200078e00da */
[----:B-1----:R-:W-:Y:S01]  /*c1ec0*/  HMMA.1688.F32.TF32 R204, R240, R198, R244 ;  /* 0x000000c6f0cc723c */ /* 0x002fe200000810f4 */
[----:B------:R-:W-:Y:S01]  /*c1ed0*/  STL.64 [R1+0xdd20], R194 ;  /* 0x00dd20c201007387 */ /* 0x000fe20000100a00 */
[----:B------:R-:W-:-:S03]  /*c1ee0*/  IMAD.MOV.U32 R189, RZ, RZ, R219 ;  /* 0x000000ffffbd7224 */ /* 0x000fc600078e00db */
[----:B------:R-:W-:Y:S03]  /*c1ef0*/  STL.64 [R1+0xdd18], R192 ;  /* 0x00dd18c001007387 */ /* 0x000fe60000100a00 */
[----:B--2---:R-:W-:Y:S01]  /*c1f00*/  HMMA.1688.F32.TF32 R196, R240, R190, R248 ;  /* 0x000000bef0c4723c */ /* 0x004fe200000810f8 */
[----:B------:R-:W2:Y:S04]  /*c1f10*/  LDL.LU R248, [R1+0x7f0] ;  /* 0x0007f00001f87983 */ /* 0x000ea80000300800 */
[----:B------:R-:W2:Y:S04]  /*c1f20*/  LDL.LU R249, [R1+0x7f4] ;  /* 0x0007f40001f97983 */ /* 0x000ea80000300800 */
[----:B------:R-:W2:Y:S04]  /*c1f30*/  LDL.LU R250, [R1+0x7f8] ;  /* 0x0007f80001fa7983 */ /* 0x000ea80000300800 */
[----:B------:R-:W2:Y:S04]  /*c1f40*/  LDL.LU R251, [R1+0x7fc] ;  /* 0x0007fc0001fb7983 */ /* 0x000ea80000300800 */
[----:B------:R-:W-:Y:S04]  /*c1f50*/  STL.64 [R1+0xdd30], R190 ;  /* 0x00dd30be01007387 */ /* 0x000fe80000100a00 */
[----:B------:R2:W-:Y:S04]  /*c1f60*/  STL.64 [R1+0xdd28], R188 ;  /* 0x00dd28bc01007387 */ /* 0x0005e80000100a00 */
[----:B------:R-:W2:Y:S04]  /*c1f70*/  LDL.LU R232, [R1+0x7e0] ;  /* 0x0007e00001e87983 */ /* 0x000ea80000300800 */
[----:B------:R-:W2:Y:S04]  /*c1f80*/  LDL.LU R233, [R1+0x7e4] ;  /* 0x0007e40001e97983 */ /* 0x000ea80000300800 */
[----:B------:R-:W2:Y:S04]  /*c1f90*/  LDL.LU R234, [R1+0x7e8] ;  /* 0x0007e80001ea7983 */ /* 0x000ea80000300800 */
[----:B------:R-:W2:Y:S04]  /*c1fa0*/  LDL.LU R235, [R1+0x7ec] ;  /* 0x0007ec0001eb7983 */ /* 0x000ea80000300800 */
[----:B------:R-:W2:Y:S01]  /*c1fb0*/  LDL.LU R236, [R1+0x7d0] ;  /* 0x0007d00001ec7983 */ /* 0x000ea20000300800 */
[----:B------:R-:W-:-:S03]  /*c1fc0*/  IMAD.MOV.U32 R245, RZ, RZ, R182 ;  /* 0x000000fffff57224 */ /* 0x000fc600078e00b6 */
[----:B------:R-:W2:Y:S01]  /*c1fd0*/  LDL.LU R237, [R1+0x7d4] ;  /* 0x0007d40001ed7983 */ /* 0x000ea20000300800 */
[----:B------:R-:W-:-:S03]  /*c1fe0*/  MOV R246, R183 ;  /* 0x000000b700f67202 */ /* 0x000fc60000000f00 */
[----:B------:R-:W2:Y:S04]  /*c1ff0*/  LDL.LU R238, [R1+0x7d8] ;  /* 0x0007d80001ee7983 */ /* 0x000ea80000300800 */
[----:B------:R-:W2:Y:S04]  /*c2000*/  LDL.LU R239, [R1+0x7dc] ;  /* 0x0007dc0001ef7983 */ /* 0x000ea80000300800 */
[----:B------:R-:W2:Y:S04]  /*c2010*/  LDL.LU R244, [R1+0x7c0] ;  /* 0x0007c00001f47983 */ /* 0x000ea80000300800 */
[----:B------:R-:W3:Y:S04]  /*c2020*/  LDL.LU R182, [R1+0xdeac] ;  /* 0x00deac0001b67983 */ /* 0x000ee80000300800 */
[----:B------:R-:W3:Y:S04]  /*c2030*/  LDL.LU R183, [R1+0xdea8] ;  /* 0x00dea80001b77983 */ /* 0x000ee80000300800 */
[----:B------:R-:W2:Y:S01]  /*c2040*/  LDL.LU R247, [R1+0x7cc] ;  /* 0x0007cc0001f77983 */ /* 0x000ea20000300800 */
[----:B----4-:R-:W-:-:S15]  /*c2050*/  HMMA.1688.F32.TF32 R4, R240, R186, R4 ;  /* 0x000000baf004723c */ /* 0x010fde0000081004 */
[----:B------:R-:W-:-:S04]  /*c2060*/  NOP ;  /* 0x0000000000007918 */ /* 0x000fc80000000000 */
[----:B------:R-:W-:Y:S01]  /*c2070*/  IMAD.MOV.U32 R156, RZ, RZ, R4 ;  /* 0x000000ffff9c7224 */ /* 0x000fe200078e0004 */
[----:B------:R-:W-:Y:S01]  /*c2080*/  MOV R153, R5 ;  /* 0x0000000500997202 */ /* 0x000fe20000000f00 */
[----:B------:R-:W-:Y:S02]  /*c2090*/  IMAD.MOV.U32 R4, RZ, RZ, R158 ;  /* 0x000000ffff047224 */ /* 0x000fe400078e009e */
[----:B------:R-:W-:Y:S01]  /*c20a0*/  IMAD.MOV.U32 R152, RZ, RZ, R6 ;  /* 0x000000ffff987224 */ /* 0x000fe200078e0006 */
[----:B------:R-:W4:Y:S01]  /*c20b0*/  LDL.LU R158, [R1+0xdea4] ;  /* 0x00dea400019e7983 */ /* 0x000f220000300800 */
[----:B------:R-:W-:Y:S02]  /*c20c0*/  IMAD.MOV.U32 R5, RZ, RZ, R159 ;  /* 0x000000ffff057224 */ /* 0x000fe400078e009f */
[----:B------:R-:W-:Y:S01]  /*c20d0*/  IMAD.MOV.U32 R149, RZ, RZ, R7 ;  /* 0x000000ffff957224 */ /* 0x000fe200078e0007 */
[----:B------:R-:W4:Y:S01]  /*c20e0*/  LDL.LU R159, [R1+0xdea0] ;  /* 0x00dea000019f7983 */ /* 0x000f220000300800 */
[----:B------:R-:W-:Y:S01]  /*c20f0*/  IMAD.MOV.U32 R6, RZ, RZ, R178 ;  /* 0x000000ffff067224 */ /* 0x000fe200078e00b2 */
[----:B------:R-:W-:-:S02]  /*c2100*/  MOV R7, R179 ;  /* 0x000000b300077202 */ /* 0x000fc40000000f00 */
[----:B------:R-:W2:Y:S04]  /*c2110*/  LDL.LU R178, [R1+0xde9c] ;  /* 0x00de9c0001b27983 */ /* 0x000ea80000300800 */
[----:B------:R-:W2:Y:S01]  /*c2120*/  LDL.LU R179, [R1+0xde98] ;  /* 0x00de980001b37983 */ /* 0x000ea20000300800 */
[----:B---3--:R-:W-:-:S15]  /*c2130*/  HMMA.1688.F32.TF32 R12, R240, R182, R12 ;  /* 0x000000b6f00c723c */ /* 0x008fde000008100c */
[----:B------:R-:W-:-:S04]  /*c2140*/  NOP ;  /* 0x0000000000007918 */ /* 0x000fc80000000000 */
[----:B------:R-:W-:Y:S02]  /*c2150*/  IMAD.MOV.U32 R148, RZ, RZ, R12 ;  /* 0x000000ffff947224 */ /* 0x000fe400078e000c */
[----:B------:R-:W-:Y:S02]  /*c2160*/  IMAD.MOV.U32 R145, RZ, RZ, R13 ;  /* 0x000000ffff917224 */ /* 0x000fe400078e000d */
[----:B------:R-:W-:Y:S01]  /*c2170*/  IMAD.MOV.U32 R12, RZ, RZ, R162 ;  /* 0x000000ffff0c7224 */ /* 0x000fe200078e00a2 */
[----:B------:R-:W-:Y:S01]  /*c2180*/  MOV R141, R15 ;  /* 0x0000000f008d7202 */ /* 0x000fe20000000f00 */
[----:B------:R-:W-:Y:S01]  /*c2190*/  IMAD.MOV.U32 R144, RZ, RZ, R14 ;  /* 0x000000ffff907224 */ /* 0x000fe200078e000e */
[----:B------:R-:W3:Y:S01]  /*c21a0*/  LDL.LU R162, [R1+0xde94] ;  /* 0x00de940001a27983 */ /* 0x000ee20000300800 */
[----:B------:R-:W-:Y:S01]  /*c21b0*/  IMAD.MOV.U32 R13, RZ, RZ, R170 ;  /* 0x000000ffff0d7224 */ /* 0x000fe200078e00aa */
[----:B------:R-:W-:Y:S01]  /*c21c0*/  MOV R15, R175 ;  /* 0x000000af000f7202 */ /* 0x000fe20000000f00 */
[----:B------:R-:W-:Y:S01]  /*c21d0*/  IMAD.MOV.U32 R14, RZ, RZ, R174 ;  /* 0x000000ffff0e7224 */ /* 0x000fe200078e00ae */
[----:B------:R-:W3:Y:S04]  /*c21e0*/  LDL.LU R170, [R1+0xde90] ;  /* 0x00de900001aa7983 */ /* 0x000ee80000300800 */
[----:B------:R-:W3:Y:S04]  /*c21f0*/  LDL.LU R174, [R1+0xde8c] ;  /* 0x00de8c0001ae7983 */ /* 0x000ee80000300800 */
[----:B------:R-:W3:Y:S01]  /*c2200*/  LDL.LU R175, [R1+0xde88] ;  /* 0x00de880001af7983 */ /* 0x000ee20000300800 */
[----:B--2---:R-:W-:Y:S01]  /*c2210*/  HMMA.1688.F32.TF32 R188, R240, R178, R248 ;  /* 0x000000b2f0bc723c */ /* 0x004fe200000810f8 */
[----:B------:R-:W-:-:S02]  /*c2220*/  IMAD.MOV.U32 R248, RZ, RZ, R171 ;  /* 0x000000fffff87224 */ /* 0x000fc400078e00ab */
[----:B------:R-:W2:Y:S01]  /*c2230*/  LDL.LU R171, [R1+0xde84] ;  /* 0x00de840001ab7983 */ /* 0x000ea20000300800 */
[----:B------:R-:W-:-:S03]  /*c2240*/  IMAD.MOV.U32 R249, RZ, RZ, R163 ;  /* 0x000000fffff97224 */ /* 0x000fc600078e00a3 */
[----:B------:R-:W3:Y:S01]  /*c2250*/  LDL.LU R163, [R1+0xde80] ;  /* 0x00de800001a37983 */ /* 0x000ee20000300800 */
[----:B------:R-:W-:Y:S01]  /*c2260*/  IMAD.MOV.U32 R250, RZ, RZ, R166 ;  /* 0x000000fffffa7224 */ /* 0x000fe200078e00a6 */
[----:B------:R-:W-:Y:S02]  /*c2270*/  MOV R251, R167 ;  /* 0x000000a700fb7202 */ /* 0x000fe40000000f00 */
[----:B------:R-:W2:Y:S04]  /*c2280*/  LDL.LU R166, [R1+0xde7c] ;  /* 0x00de7c0001a67983 */ /* 0x000ea80000300800 */
[----:B------:R-:W2:Y:S04]  /*c2290*/  LDL.LU R167, [R1+0xde78] ;  /* 0x00de780001a77983 */ /* 0x000ea80000300800 */
[----:B------:R-:W-:Y:S01]  /*c22a0*/  IMAD.MOV.U32 R140, RZ, RZ, R188 ;  /* 0x000000ffff8c7224 */ /* 0x000fe200078e00bc */
[----:B------:R-:W-:Y:S01]  /*c22b0*/  MOV R132, R191 ;  /* 0x000000bf00847202 */ /* 0x000fe20000000f00 */
[----:B------:R-:W-:-:S02]  /*c22c0*/  IMAD.MOV.U32 R137, RZ, RZ, R189 ;  /* 0x000000ffff897224 */ /* 0x000fc400078e00bd */
[----:B------:R-:W-:Y:S01]  /*c22d0*/  IMAD.MOV.U32 R136, RZ, RZ, R190 ;  /* 0x000000ffff887224 */ /* 0x000fe200078e00be */
[C---:B----4-:R-:W-:Y:S08]  /*c22e0*/  HMMA.1688.F32.TF32 R12, R240.reuse, R158, R12 ;  /* 0x0000009ef00c723c */ /* 0x050ff0000008100c */
[----:B---3--:R-:W-:-:S15]  /*c22f0*/  HMMA.1688.F32.TF32 R4, R240, R162, R4 ;  /* 0x000000a2f004723c */ /* 0x008fde0000081004 */
[----:B------:R-:W-:-:S04]  /*c2300*/  NOP ;  /* 0x0000000000007918 */ /* 0x000fc80000000000 */
        /* <DEDUP_REMOVED lines=10> */
[----:B------:R-:W-:Y:S01]  /*c23b0*/  HMMA.1688.F32.TF32 R188, R240, R174, R232 ;  /* 0x000000aef0bc723c */ /* 0x000fe200000810e8 */
[----:B------:R-:W-:Y:S01]  /*c23c0*/  IMAD.MOV.U32 R89, RZ, RZ, R12 ;  /* 0x000000ffff597224 */ /* 0x000fe200078e000c */
[----:B------:R-:W-:Y:S01]  /*c23d0*/  MOV R88, R13 ;  /* 0x0000000d00587202 */ /* 0x000fe20000000f00 */
[----:B------:R-:W3:Y:S01]  /*c23e0*/  LDL.LU R12, [R1+0x760] ;  /* 0x00076000010c7983 */ /* 0x000ee20000300800 */
[----:B------:R-:W-:Y:S02]  /*c23f0*/  IMAD.MOV.U32 R85, RZ, RZ, R14 ;  /* 0x000000ffff557224 */ /* 0x000fe400078e000e */
[----:B------:R-:W-:Y:S01]  /*c2400*/  IMAD.MOV.U32 R84, RZ, RZ, R15 ;  /* 0x000000ffff547224 */ /* 0x000fe200078e000f */
[----:B------:R-:W3:Y:S04]  /*c2410*/  LDL.LU R13, [R1+0x764] ;  /* 0x00076400010d7983 */ /* 0x000ee80000300800 */
[----:B------:R-:W3:Y:S04]  /*c2420*/  LDL.LU R14, [R1+0x768] ;  /* 0x00076800010e7983 */ /* 0x000ee80000300800 */
[----:B------:R-:W3:Y:S04]  /*c2430*/  LDL.LU R15, [R1+0x76c] ;  /* 0x00076c00010f7983 */ /* 0x000ee80000300800 */
[----:B------:R-:W-:Y:S01]  /*c2440*/  IMAD.MOV.U32 R129, RZ, RZ, R188 ;  /* 0x000000ffff817224 */ /* 0x000fe200078e00bc */
[----:B------:R-:W-:Y:S01]  /*c2450*/  MOV R124, R191 ;  /* 0x000000bf007c7202 */ /* 0x000fe20000000f00 */
[----:B------:R-:W-:Y:S01]  /*c2460*/  IMAD.MOV.U32 R128, RZ, RZ, R189 ;  /* 0x000000ffff807224 */ /* 0x000fe200078e00bd */
[----:B------:R-:W3:Y:S01]  /*c2470*/  LDL.LU R232, [R1+0x740] ;  /* 0x0007400001e87983 */ /* 0x000ee20000300800 */
[----:B------:R-:W-:-:S02]  /*c2480*/  IMAD.MOV.U32 R125, RZ, RZ, R190 ;  /* 0x000000ffff7d7224 */ /* 0x000fc400078e00be */
[----:B--2---:R-:W-:Y:S01]  /*c2490*/  HMMA.1688.F32.TF32 R188, R240, R170, R236 ;  /* 0x000000aaf0bc723c */ /* 0x004fe200000810ec */
[----:B------:R-:W2:Y:S04]  /*c24a0*/  LDL.LU R233, [R1+0x744] ;  /* 0x0007440001e97983 */ /* 0x000ea80000300800 */
[----:B------:R-:W2:Y:S04]  /*c24b0*/  LDL.LU R234, [R1+0x748] ;  /* 0x0007480001ea7983 */ /* 0x000ea80000300800 */
[----:B------:R-:W2:Y:S04]  /*c24c0*/  LDL.LU R235, [R1+0x74c] ;  /* 0x00074c0001eb7983 */ /* 0x000ea80000300800 */
[----:B------:R-:W2:Y:S04]  /*c24d0*/  LDL.LU R236, [R1+0x730] ;  /* 0x0007300001ec7983 */ /* 0x000ea80000300800 */
[----:B------:R-:W2:Y:S02]  /*c24e0*/  LDL.LU R237, [R1+0x734] ;  /* 0x0007340001ed7983 */ /* 0x000ea40000300800 */
[----:B------:R-:W-:Y:S01]  /*c24f0*/  IMAD.MOV.U32 R121, RZ, RZ, R188 ;  /* 0x000000ffff797224 */ /* 0x000fe200078e00bc */
[----:B------:R-:W-:Y:S01]  /*c2500*/  MOV R116, R191 ;  /* 0x000000bf00747202 */ /* 0x000fe20000000f00 */
[----:B------:R-:W-:Y:S01]  /*c2510*/  IMAD.MOV.U32 R120, RZ, RZ, R189 ;  /* 0x000000ffff787224 */ /* 0x000fe200078e00bd */
[----:B------:R-:W2:Y:S01]  /*c2520*/  LDL.LU R238, [R1+0x738] ;  /* 0x0007380001ee7983 */ /* 0x000ea20000300800 */
[----:B------:R-:W-:-:S02]  /*c2530*/  IMAD.MOV.U32 R117, RZ, RZ, R190 ;  /* 0x000000ffff757224 */ /* 0x000fc400078e00be */
[----:B------:R-:W-:Y:S01]  /*c2540*/  HMMA.1688.F32.TF32 R188, R240, R166, R244 ;  /* 0x000000a6f0bc723c */ /* 0x000fe200000810f4 */
[----:B------:R-:W2:Y:S01]  /*c2550*/  LDL.LU R239, [R1+0x73c] ;  /* 0x00073c0001ef7983 */ /* 0x000ea20000300800 */
[----:B------:R-:W-:Y:S01]  /*c2560*/  IMAD.MOV.U32 R244, RZ, RZ, R122 ;  /* 0x000000fffff47224 */ /* 0x000fe200078e007a */
[----:B------:R-:W-:Y:S01]  /*c2570*/  MOV R245, R150 ;  /* 0x0000009600f57202 */ /* 0x000fe20000000f00 */
[----:B------:R-:W-:Y:S01]  /*c2580*/  IMAD.MOV.U32 R246, RZ, RZ, R151 ;  /* 0x000000fffff67224 */ /* 0x000fe200078e0097 */
[----:B------:R-:W2:Y:S04]  /*c2590*/  LDL.LU R122, [R1+0xde6c] ;  /* 0x00de6c00017a7983 */ /* 0x000ea80000300800 */
[----:B------:R-:W3:Y:S04]  /*c25a0*/  LDL.LU R150, [R1+0xde68] ;  /* 0x00de680001967983 */ /* 0x000ee80000300800 */
[----:B------:R-:W3:Y:S01]  /*c25b0*/  LDL.LU R151, [R1+0xde64] ;  /* 0x00de640001977983 */ /* 0x000ee20000300800 */
[----:B------:R-:W-:-:S03]  /*c25c0*/  IMAD.MOV.U32 R247, RZ, RZ, R123 ;  /* 0x000000fffff77224 */ /* 0x000fc600078e007b */
[----:B------:R-:W2:Y:S02]  /*c25d0*/  LDL.LU R123, [R1+0xde60] ;  /* 0x00de6000017b7983 */ /* 0x000ea40000300800 */
[----:B------:R-:W-:Y:S01]  /*c25e0*/  IMAD.MOV.U32 R113, RZ, RZ, R188 ;  /* 0x000000ffff717224 */ /* 0x000fe200078e00bc */
[----:B------:R-:W-:Y:S01]  /*c25f0*/  MOV R108, R191 ;  /* 0x000000bf006c7202 */ /* 0x000fe20000000f00 */
[----:B------:R-:W-:Y:S02]  /*c2600*/  IMAD.MOV.U32 R112, RZ, RZ, R189 ;  /* 0x000000ffff707224 */ /* 0x000fe400078e00bd */
[----:B------:R-:W-:Y:S02]  /*c2610*/  IMAD.MOV.U32 R109, RZ, RZ, R190 ;  /* 0x000000ffff6d7224 */ /* 0x000fe400078e00be */
[----:B----4-:R-:W-:Y:S01]  /*c2620*/  HMMA.1688.F32.TF32 R188, R240, R154, R248 ;  /* 0x0000009af0bc723c */ /* 0x010fe200000810f8 */
[----:B------:R-:W-:Y:S01]  /*c2630*/  IMAD.MOV.U32 R248, RZ, RZ, R126 ;  /* 0x000000fffff87224 */ /* 0x000fe200078e007e */
[----:B------:R-:W-:Y:S01]  /*c2640*/  MOV R249, R127 ;  /* 0x0000007f00f97202 */ /* 0x000fe20000000f00 */
[----:B------:R-:W4:Y:S01]  /*c2650*/  LDL.LU R126, [R1+0xde5c] ;  /* 0x00de5c00017e7983 */ /* 0x000f220000300800 */
[----:B------:R-:W-:-:S02]  /*c2660*/  IMAD.MOV.U32 R250, RZ, RZ, R146 ;  /* 0x000000fffffa7224 */ /* 0x000fc400078e0092 */
[----:B------:R-:W-:Y:S01]  /*c2670*/  IMAD.MOV.U32 R251, RZ, RZ, R147 ;  /* 0x000000fffffb7224 */ /* 0x000fe200078e0093 */
[----:B------:R-:W4:Y:S04]  /*c2680*/  LDL.LU R127, [R1+0xde58] ;  /* 0x00de5800017f7983 */ /* 0x000f280000300800 */
[----:B------:R-:W2:Y:S04]  /*c2690*/  LDL.LU R146, [R1+0xde54] ;  /* 0x00de540001927983 */ /* 0x000ea80000300800 */
[----:B------:R-:W2:Y:S01]  /*c26a0*/  LDL.LU R147, [R1+0xde50] ;  /* 0x00de500001937983 */ /* 0x000ea20000300800 */
[----:B---3--:R-:W-:-:S15]  /*c26b0*/  HMMA.1688.F32.TF32 R4, R240, R150, R4 ;  /* 0x00000096f004723c */ /* 0x008fde0000081004 */
        /* <DEDUP_REMOVED lines=11> */
[----:B------:R-:W3:Y:S04]  /*c2770*/  LDL.LU R142, [R1+0xde44] ;  /* 0x00de4400018e7983 */ /* 0x000ee80000300800 */
[----:B------:R-:W3:Y:S01]  /*c2780*/  LDL.LU R143, [R1+0xde40] ;  /* 0x00de4000018f7983 */ /* 0x000ee20000300800 */
[----:B--2---:R-:W-:-:S15]  /*c2790*/  HMMA.1688.F32.TF32 R12, R240, R146, R12 ;  /* 0x00000092f00c723c */ /* 0x004fde000008100c */
[----:B------:R-:W-:-:S04]  /*c27a0*/  NOP ;  /* 0x0000000000007918 */ /* 0x000fc80000000000 */
[----:B------:R-:W-:Y:S02]  /*c27b0*/  IMAD.MOV.U32 R97, RZ, RZ, R12 ;  /* 0x000000ffff617224 */ /* 0x000fe400078e000c */
[----:B------:R-:W-:Y:S02]  /*c27c0*/  IMAD.MOV.U32 R12, RZ, RZ, R139 ;  /* 0x000000ffff0c7224 */ /* 0x000fe400078e008b */
[----:B------:R-:W2:Y:S01]  /*c27d0*/  LDL.LU R139, [R1+0xde3c] ;  /* 0x00de3c00018b7983 */ /* 0x000ea20000300800 */
[----:B------:R-:W-:Y:S01]  /*c27e0*/  MOV R96, R13 ;  /* 0x0000000d00607202 */ /* 0x000fe20000000f00 */
[----:B------:R-:W-:Y:S01]  /*c27f0*/  IMAD.MOV.U32 R93, RZ, RZ, R14 ;  /* 0x000000ffff5d7224 */ /* 0x000fe200078e000e */
[----:B------:R-:W-:Y:S01]  /*c2800*/  MOV R13, R131 ;  /* 0x00000083000d7202 */ /* 0x000fe20000000f00 */
[----:B------:R-:W-:Y:S01]  /*c2810*/  IMAD.MOV.U32 R92, RZ, RZ, R15 ;  /* 0x000000ffff5c7224 */ /* 0x000fe200078e000f */
[----:B------:R-:W4:Y:S01]  /*c2820*/  LDL.LU R131, [R1+0xde38] ;  /* 0x00de380001837983 */ /* 0x000f220000300800 */
[----:B------:R-:W-:-:S02]  /*c2830*/  IMAD.MOV.U32 R14, RZ, RZ, R134 ;  /* 0x000000ffff0e7224 */ /* 0x000fc400078e0086 */
[----:B------:R-:W-:Y:S01]  /*c2840*/  IMAD.MOV.U32 R15, RZ, RZ, R135 ;  /* 0x000000ffff0f7224 */ /* 0x000fe200078e0087 */
[----:B------:R-:W4:Y:S04]  /*c2850*/  LDL.LU R134, [R1+0xde34] ;  /* 0x00de340001867983 */ /* 0x000f280000300800 */
[----:B------:R-:W4:Y:S01]  /*c2860*/  LDL.LU R135, [R1+0xde30] ;  /* 0x00de300001877983 */ /* 0x000f220000300800 */
[----:B------:R-:W-:Y:S01]  /*c2870*/  IMAD.MOV.U32 R81, RZ, RZ, R188 ;  /* 0x000000ffff517224 */ /* 0x000fe200078e00bc */
[----:B------:R-:W-:Y:S01]  /*c2880*/  MOV R80, R189 ;  /* 0x000000bd00507202 */ /* 0x000fe20000000f00 */
[----:B------:R-:W-:Y:S02]  /*c2890*/  IMAD.MOV.U32 R77, RZ, RZ, R190 ;  /* 0x000000ffff4d7224 */ /* 0x000fe400078e00be */
[----:B------:R-:W-:Y:S01]  /*c28a0*/  IMAD.MOV.U32 R76, RZ, RZ, R191 ;  /* 0x000000ffff4c7224 */ /* 0x000fe200078e00bf */
[C---:B------:R-:W-:Y:S08]  /*c28b0*/  HMMA.1688.F32.TF32 R12, R240.reuse, R122, R12 ;  /* 0x0000007af00c723c */ /* 0x040ff0000008100c */
[----:B---3--:R-:W-:-:S15]  /*c28c0*/  HMMA.1688.F32.TF32 R188, R240, R142, R232 ;  /* 0x0000008ef0bc723c */ /* 0x008fde00000810e8 */
[----:B------:R-:W-:-:S04]  /*c28d0*/  NOP ;  /* 0x0000000000007918 */ /* 0x000fc80000000000 */
[----:B------:R-:W-:Y:S01]  /*c28e0*/  IMAD.MOV.U32 R65, RZ, RZ, R188 ;  /* 0x000000ffff417224 */ /* 0x000fe200078e00bc */
[----:B------:R-:W-:Y:S01]  /*c28f0*/  MOV R64, R189 ;  /* 0x000000bd00407202 */ /* 0x000fe20000000f00 */
[----:B------:R-:W-:Y:S02]  /*c2900*/  IMAD.MOV.U32 R61, RZ, RZ, R190 ;  /* 0x000000ffff3d7224 */ /* 0x000fe400078e00be */
[----:B------:R-:W-:Y:S01]  /*c2910*/  IMAD.MOV.U32 R60, RZ, RZ, R191 ;  /* 0x000000ffff3c7224 */ /* 0x000fe200078e00bf */
[----:B------:R1:W-:Y:S01]  /*c2920*/  STL.64 [R1+0x30a0], R12 ;  /* 0x0030a00c01007387 */ /* 0x0003e20000100a00 */
[----:B------:R-:W-:Y:S02]  /*c2930*/  IMAD.MOV.U32 R220, RZ, RZ, R75 ;  /* 0x000000ffffdc7224 */ /* 0x000fe400078e004b */
[----:B------:R-:W-:Y:S01]  /*c2940*/  IMAD.MOV.U32 R221, RZ, RZ, R74 ;  /* 0x000000ffffdd7224 */ /* 0x000fe200078e004a */
[----:B------:R-:W-:Y:S01]  /*c2950*/  MOV R223, R79 ;  /* 0x0000004f00df7202 */ /* 0x000fe20000000f00 */
[----:B------:R-:W-:-:S02]  /*c2960*/  IMAD.MOV.U32 R222, RZ, RZ, R78 ;  /* 0x000000ffffde7224 */ /* 0x000fc400078e004e */
[----:B------:R-:W-:Y:S02]  /*c2970*/  IMAD.MOV.U32 R208, RZ, RZ, R70 ;  /* 0x000000ffffd07224 */ /* 0x000fe400078e0046 */
[----:B------:R-:W-:Y:S01]  /*c2980*/  IMAD.MOV.U32 R209, RZ, RZ, R71 ;  /* 0x000000ffffd17224 */ /* 0x000fe200078e0047 */
[----:B--2---:R-:W-:-:S15]  /*c2990*/  HMMA.1688.F32.TF32 R188, R240, R138, R236 ;  /* 0x0000008af0bc723c */ /* 0x004fde00000810ec */
[----:B------:R-:W-:-:S04]  /*c29a0*/  NOP ;  /* 0x0000000000007918 */ /* 0x000fc80000000000 */
[----:B------:R-:W-:Y:S01]  /*c29b0*/  IMAD.MOV.U32 R57, RZ, RZ, R188 ;  /* 0x000000ffff397224 */ /* 0x000fe200078e00bc */
[----:B------:R-:W-:Y:S01]  /*c29c0*/  MOV R56, R189 ;  /* 0x000000bd00387202 */ /* 0x000fe20000000f00 */
[----:B------:R-:W-:Y:S02]  /*c29d0*/  IMAD.MOV.U32 R53, RZ, RZ, R190 ;  /* 0x000000ffff357224 */ /* 0x000fe400078e00be */
[----:B------:R-:W-:Y:S02]  /*c29e0*/  IMAD.MOV.U32 R20, RZ, RZ, R191 ;  /* 0x000000ffff147224 */ /* 0x000fe400078e00bf */
[----:B----4-:R-:W-:Y:S01]  /*c29f0*/  HMMA.1688.F32.TF32 R188, R240, R134, R244 ;  /* 0x00000086f0bc723c */ /* 0x010fe200000810f4 */
[----:B------:R-:W-:Y:S02]  /*c2a00*/  IMAD.MOV.U32 R244, RZ, RZ, R82 ;  /* 0x000000fffff47224 */ /* 0x000fe400078e0052 */
[----:B------:R-:W2:Y:S01]  /*c2a10*/  LDL.LU R82, [R1+0xde2c] ;  /* 0x00de2c0001527983 */ /* 0x000ea20000300800 */
[----:B------:R-:W-:Y:S01]  /*c2a20*/  IMAD.MOV.U32 R245, RZ, RZ, R83 ;  /* 0x000000fffff57224 */ /* 0x000fe200078e0053 */
[----:B------:R-:W-:Y:S01]  /*c2a30*/  MOV R247, R63 ;  /* 0x0000003f00f77202 */ /* 0x000fe20000000f00 */
[----:B------:R-:W-:Y:S01]  /*c2a40*/  IMAD.MOV.U32 R246, RZ, RZ, R62 ;  /* 0x000000fffff67224 */ /* 0x000fe200078e003e */
        /* <DEDUP_REMOVED lines=9> */
[----:B------:R-:W-:Y:S01]  /*c2ae0*/  IMAD.MOV.U32 R210, RZ, RZ, R87 ;  /* 0x000000ffffd27224 */ /* 0x000fe200078e0057 */
[----:B------:R-:W-:-:S02]  /*c2af0*/  MOV R211, R86 ;  /* 0x0000005600d37202 */ /* 0x000fc40000000f00 */
[----:B------:R-:W4:Y:S01]  /*c2b00*/  LDL.LU R87, [R1+0xde04] ;  /* 0x00de040001577983 */ /* 0x000f220000300800 */
[----:B------:R-:W-:-:S03]  /*c2b10*/  IMAD.MOV.U32 R218, RZ, RZ, R66 ;  /* 0x000000ffffda7224 */ /* 0x000fc600078e0042 */
[----:B------:R-:W4:Y:S01]  /*c2b20*/  LDL.LU R86, [R1+0xde00] ;  /* 0x00de000001567983 */ /* 0x000f220000300800 */
[----:B------:R-:W-:Y:S01]  /*c2b30*/  MOV R219, R67 ;  /* 0x0000004300db7202 */ /* 0x000fe20000000f00 */
[----:B--2---:R-:W-:Y:S02]  /*c2b40*/  IMAD.MOV.U32 R217, RZ, RZ, R82 ;  /* 0x000000ffffd97224 */ /* 0x004fe400078e0052 */
[----:B---3--:R-:W-:Y:S02]  /*c2b50*/  IMAD.MOV.U32 R216, RZ, RZ, R83 ;  /* 0x000000ffffd87224 */ /* 0x008fe400078e0053 */
[----:B------:R-:W2:Y:S04]  /*c2b60*/  LDL.LU R83, [R1+0xddfc] ;  /* 0x00ddfc0001537983 */ /* 0x000ea80000300800 */
[----:B------:R-:W3:Y:S04]  /*c2b70*/  LDL.LU R82, [R1+0xddf8] ;  /* 0x00ddf80001527983 */ /* 0x000ee80000300800 */
[----:B------:R-:W2:Y:S01]  /*c2b80*/  LDL.LU R66, [R1+0xddf4] ;  /* 0x00ddf40001427983 */ /* 0x000ea20000300800 */
[----:B----4-:R-:W-:-:S03]  /*c2b90*/  IMAD.MOV.U32 R225, RZ, RZ, R75 ;  /* 0x000000ffffe17224 */ /* 0x010fc600078e004b */
[----:B------:R-:W4:Y:S01]  /*c2ba0*/  LDL.LU R67, [R1+0xddf0] ;  /* 0x00ddf00001437983 */ /* 0x000f220000300800 */
[----:B------:R-:W-:-:S03]  /*c2bb0*/  IMAD.MOV.U32 R224, RZ, RZ, R74 ;  /* 0x000000ffffe07224 */ /* 0x000fc600078e004a */
[----:B------:R-:W3:Y:S04]  /*c2bc0*/  LDL.LU R74, [R1+0xddec] ;  /* 0x00ddec00014a7983 */ /* 0x000ee80000300800 */
[----:B------:R-:W3:Y:S01]  /*c2bd0*/  LDL.LU R75, [R1+0xdde8] ;  /* 0x00dde800014b7983 */ /* 0x000ee20000300800 */
[----:B------:R-:W-:Y:S01]  /*c2be0*/  IMAD.MOV.U32 R226, RZ, RZ, R63 ;  /* 0x000000ffffe27224 */ /* 0x000fe200078e003f */
[----:B------:R-:W-:Y:S02]  /*c2bf0*/  MOV R227, R62 ;  /* 0x0000003e00e37202 */ /* 0x000fe40000000f00 */
[----:B------:R-:W3:Y:S01]  /*c2c00*/  LDL.LU R63, [R1+0xdde4] ;  /* 0x00dde400013f7983 */ /* 0x000ee20000300800 */
[----:B------:R-:W-:-:S03]  /*c2c10*/  IMAD.MOV.U32 R213, RZ, RZ, R70 ;  /* 0x000000ffffd57224 */ /* 0x000fc600078e0046 */
[----:B------:R-:W3:Y:S01]  /*c2c20*/  LDL.LU R62, [R1+0xdde0] ;  /* 0x00dde000013e7983 */ /* 0x000ee20000300800 */
[----:B------:R-:W-:-:S03]  /*c2c30*/  IMAD.MOV.U32 R212, RZ, RZ, R71 ;  /* 0x000000ffffd47224 */ /* 0x000fc600078e0047 */
[----:B------:R-:W3:Y:S04]  /*c2c40*/  LDL.LU R71, [R1+0xdddc] ;  /* 0x00dddc0001477983 */ /* 0x000ee80000300800 */
[----:B------:R-:W3:Y:S01]  /*c2c50*/  LDL.LU R70, [R1+0xddd8] ;  /* 0x00ddd80001467983 */ /* 0x000ee20000300800 */
[----:B------:R-:W-:Y:S01]  /*c2c60*/  IMAD.MOV.U32 R214, RZ, RZ, R79 ;  /* 0x000000ffffd67224 */ /* 0x000fe200078e004f */
[----:B------:R-:W-:Y:S02]  /*c2c70*/  MOV R215, R78 ;  /* 0x0000004e00d77202 */ /* 0x000fe40000000f00 */
[----:B------:R-:W3:Y:S04]  /*c2c80*/  LDL.LU R79, [R1+0xddd4] ;  /* 0x00ddd400014f7983 */ /* 0x000ee80000300800 */
[----:B------:R-:W3:Y:S01]  /*c2c90*/  LDL.LU R78, [R1+0xddd0] ;  /* 0x00ddd000014e7983 */ /* 0x000ee20000300800 */
[----:B------:R-:W-:Y:S01]  /*c2ca0*/  IMAD.MOV.U32 R29, RZ, RZ, R14 ;  /* 0x000000ffff1d7224 */ /* 0x000fe200078e000e */
[----:B------:R-:W-:Y:S01]  /*c2cb0*/  MOV R28, R15 ;  /* 0x0000000f001c7202 */ /* 0x000fe20000000f00 */
[----:B------:R-:W-:Y:S01]  /*c2cc0*/  IMAD.MOV.U32 R164, RZ, RZ, R196 ;  /* 0x000000ffffa47224 */ /* 0x000fe200078e00c4 */
[----:B------:R-:W-:-:S02]  /*c2cd0*/  MOV R161, R197 ;  /* 0x000000c500a17202 */ /* 0x000fc40000000f00 */
[----:B--2---:R-:W-:Y:S01]  /*c2ce0*/  MOV R203, R66 ;  /* 0x0000004200cb7202 */ /* 0x004fe20000000f00 */
[----:B----4-:R-:W-:Y:S02]  /*c2cf0*/  IMAD.MOV.U32 R202, RZ, RZ, R67 ;  /* 0x000000ffffca7224 */ /* 0x010fe400078e0043 */
[----:B---3--:R-:W-:Y:S02]  /*c2d00*/  IMAD.MOV.U32 R201, RZ, RZ, R74 ;  /* 0x000000ffffc97224 */ /* 0x008fe400078e004a */
[----:B------:R-:W-:Y:S02]  /*c2d10*/  IMAD.MOV.U32 R200, RZ, RZ, R75 ;  /* 0x000000ffffc87224 */ /* 0x000fe400078e004b */
[----:B------:R-:W2:Y:S04]  /*c2d20*/  LDL.LU R75, [R1+0xddcc] ;  /* 0x00ddcc00014b7983 */ /* 0x000ea80000300800 */
[----:B------:R-:W3:Y:S04]  /*c2d30*/  LDL.LU R74, [R1+0xddc8] ;  /* 0x00ddc800014a7983 */ /* 0x000ee80000300800 */
[----:B------:R-:W4:Y:S04]  /*c2d40*/  LDL.LU R67, [R1+0xddc4] ;  /* 0x00ddc40001437983 */ /* 0x000f280000300800 */
[----:B------:R-:W4:Y:S04]  /*c2d50*/  LDL.LU R66, [R1+0xddc0] ;  /* 0x00ddc00001427983 */ /* 0x000f280000300800 */
[----:B-1----:R-:W4:Y:S01]  /*c2d60*/  LDL.LU R12, [R1+0x1240] ;  /* 0x00124000010c7983 */ /* 0x002f220000300800 */
[----:B------:R-:W-:-:S03]  /*c2d70*/  IMAD.MOV.U32 R196, RZ, RZ, R70 ;  /* 0x000000ffffc47224 */ /* 0x000fc600078e0046 */
[----:B------:R-:W4:Y:S01]  /*c2d80*/  LDL.LU R13, [R1+0x1244] ;  /* 0x00124400010d7983 */ /* 0x000f220000300800 */
[----:B------:R-:W-:-:S03]  /*c2d90*/  IMAD.MOV.U32 R197, RZ, RZ, R71 ;  /* 0x000000ffffc57224 */ /* 0x000fc600078e0047 */
[----:B------:R-:W4:Y:S04]  /*c2da0*/  LDL.LU R14, [R1+0x1248] ;  /* 0x00124800010e7983 */ /* 0x000f280000300800 */
[----:B------:R-:W4:Y:S04]  /*c2db0*/  LDL.LU R15, [R1+0x124c] ;  /* 0x00124c00010f7983 */ /* 0x000f280000300800 */
[----:B------:R-:W4:Y:S04]  /*c2dc0*/  LDL.LU R70, [R1+0xddbc] ;  /* 0x00ddbc0001467983 */ /* 0x000f280000300800 */
[----:B------:R-:W4:Y:S01]  /*c2dd0*/  LDL.LU R71, [R1+0xddb8] ;  /* 0x00ddb80001477983 */ /* 0x000f220000300800 */
[----:B------:R-:W-:Y:S01]  /*c2de0*/  IMAD.MOV.U32 R52, RZ, RZ, R188 ;  /* 0x000000ffff347224 */ /* 0x000fe200078e00bc */
[----:B------:R-:W-:Y:S01]  /*c2df0*/  MOV R49, R189 ;  /* 0x000000bd00317202 */ /* 0x000fe20000000f00 */
[----:B------:R-:W-:-:S02]  /*c2e00*/  IMAD.MOV.U32 R48, RZ, RZ, R190 ;  /* 0x000000ffff307224 */ /* 0x000fc400078e00be */
[----:B------:R-:W-:Y:S02]  /*c2e10*/  IMAD.MOV.U32 R21, RZ, RZ, R191 ;  /* 0x000000ffff157224 */ /* 0x000fe400078e00bf */
[----:B------:R-:W-:Y:S01]  /*c2e20*/  HMMA.1688.F32.TF32 R188, R240, R130, R248 ;  /* 0x00000082f0bc723c */ /* 0x000fe200000810f8 */
[----:B------:R-:W-:Y:S02]  /*c2e30*/  IMAD.MOV.U32 R160, RZ, RZ, R198 ;  /* 0x000000ffffa07224 */ /* 0x000fe400078e00c6 */
[----:B------:R-:W-:Y:S01]  /*c2e40*/  IMAD.MOV.U32 R157, RZ, RZ, R199 ;  /* 0x000000ffff9d7224 */ /* 0x000fe200078e00c7 */
[----:B------:R-:W-:Y:S01]  /*c2e50*/  MOV R199, R63 ;  /* 0x0000003f00c77202 */ /* 0x000fe20000000f00 */
[----:B------:R-:W-:Y:S02]  /*c2e60*/  IMAD.MOV.U32 R198, RZ, RZ, R62 ;  /* 0x000000ffffc67224 */ /* 0x000fe400078e003e */
[----:B------:R-:W4:Y:S04]  /*c2e70*/  LDL.LU R62, [R1+0xddb4] ;  /* 0x00ddb400013e7983 */ /* 0x000f280000300800 */
[----:B------:R-:W4:Y:S01]  /*c2e80*/  LDL.LU R63, [R1+0xddb0] ;  /* 0x00ddb000013f7983 */ /* 0x000f220000300800 */
[----:B------:R-:W-:-:S07]  /*c2e90*/  IMAD.MOV.U32 R194, RZ, RZ, R78 ;  /* 0x000000ffffc27224 */ /* 0x000fce00078e004e */
[----:B------:R-:W-:Y:S01]  /*c2ea0*/  IMAD.MOV.U32 R45, RZ, RZ, R188 ;  /* 0x000000ffff2d7224 */ /* 0x000fe200078e00bc */
[----:B------:R-:W-:Y:S01]  /*c2eb0*/  MOV R44, R189 ;  /* 0x000000bd002c7202 */ /* 0x000fe20000000f00 */
[----:B------:R-:W-:Y:S02]  /*c2ec0*/  IMAD.MOV.U32 R41, RZ, RZ, R190 ;  /* 0x000000ffff297224 */ /* 0x000fe400078e00be */
[----:B------:R-:W-:Y:S01]  /*c2ed0*/  IMAD.MOV.U32 R40, RZ, RZ, R191 ;  /* 0x000000ffff287224 */ /* 0x000fe200078e00bf */
[----:B------:R-:W-:Y:S01]  /*c2ee0*/  MOV R195, R79 ;  /* 0x0000004f00c37202 */ /* 0x000fe20000000f00 */
[----:B------:R-:W-:Y:S02]  /*c2ef0*/  IMAD.MOV.U32 R180, RZ, RZ, R204 ;  /* 0x000000ffffb47224 */ /* 0x000fe400078e00cc */
[----:B------:R-:W-:Y:S02]  /*c2f00*/  IMAD.MOV.U32 R177, RZ, RZ, R205 ;  /* 0x000000ffffb17224 */ /* 0x000fe400078e00cd */
[----:B------:R-:W-:Y:S01]  /*c2f10*/  IMAD.MOV.U32 R204, RZ, RZ, R82 ;  /* 0x000000ffffcc7224 */ /* 0x000fe200078e0052 */
[----:B------:R-:W-:Y:S01]  /*c2f20*/  MOV R173, R207 ;  /* 0x000000cf00ad7202 */ /* 0x000fe20000000f00 */
[----:B------:R-:W-:-:S02]  /*c2f30*/  IMAD.MOV.U32 R176, RZ, RZ, R206 ;  /* 0x000000ffffb07224 */ /* 0x000fc400078e00ce */
[----:B------:R-:W-:Y:S01]  /*c2f40*/  IMAD.MOV.U32 R205, RZ, RZ, R83 ;  /* 0x000000ffffcd7224 */ /* 0x000fe200078e0053 */
[----:B------:R-:W-:Y:S01]  /*c2f50*/  MOV R207, R87 ;  /* 0x0000005700cf7202 */ /* 0x000fe20000000f00 */
[----:B------:R-:W-:Y:S02]  /*c2f60*/  IMAD.MOV.U32 R206, RZ, RZ, R86 ;  /* 0x000000ffffce7224 */ /* 0x000fe400078e0056 */
[----:B------:R-:W-:Y:S02]  /*c2f70*/  IMAD.MOV.U32 R228, RZ, RZ, R90 ;  /* 0x000000ffffe47224 */ /* 0x000fe400078e005a */
[----:B------:R-:W-:Y:S01]  /*c2f80*/  IMAD.MOV.U32 R229, RZ, RZ, R91 ;  /* 0x000000ffffe57224 */ /* 0x000fe200078e005b */
[----:B------:R-:W-:Y:S01]  /*c2f90*/  MOV R231, R95 ;  /* 0x0000005f00e77202 */ /* 0x000fe20000000f00 */
[----:B------:R-:W-:Y:S02]  /*c2fa0*/  IMAD.MOV.U32 R230, RZ, RZ, R94 ;  /* 0x000000ffffe67224 */ /* 0x000fe400078e005e */
        /* <DEDUP_REMOVED lines=12> */
[----:B--2---:R-:W-:Y:S02]  /*c3070*/  IMAD.MOV.U32 R193, RZ, RZ, R75 ;  /* 0x000000ffffc17224 */ /* 0x004fe400078e004b */
[----:B---3--:R-:W-:Y:S02]  /*c3080*/  IMAD.MOV.U32 R192, RZ, RZ, R74 ;  /* 0x000000ffffc07224 */ /* 0x008fe400078e004a */
[----:B----4-:R-:W-:Y:S02]  /*c3090*/  IMAD.MOV.U32 R189, RZ, RZ, R67 ;  /* 0x000000ffffbd7224 */ /* 0x010fe400078e0043 */
[----:B------:R-:W-:-:S02]  /*c30a0*/  IMAD.MOV.U32 R188, RZ, RZ, R66 ;  /* 0x000000ffffbc7224 */ /* 0x000fc400078e0042 */
[----:B------:R-:W2:Y:S04]  /*c30b0*/  LDL.LU R66, [R1+0xddac] ;  /* 0x00ddac0001427983 */ /* 0x000ea80000300800 */
[----:B------:R-:W2:Y:S01]  /*c30c0*/  LDL.LU R67, [R1+0xdda8] ;  /* 0x00dda80001437983 */ /* 0x000ea20000300800 */
[----:B------:R-:W-:-:S03]  /*c30d0*/  IMAD.MOV.U32 R190, RZ, RZ, R70 ;  /* 0x000000ffffbe7224 */ /* 0x000fc600078e0046 */
[----:B------:R-:W3:Y:S01]  /*c30e0*/  LDL.LU R70, [R1+0xdda4] ;  /* 0x00dda40001467983 */ /* 0x000ee20000300800 */
[----:B------:R-:W-:-:S03]  /*c30f0*/  MOV R191, R71 ;  /* 0x0000004700bf7202 */ /* 0x000fc60000000f00 */
[----:B------:R-:W3:Y:S04]  /*c3100*/  LDL.LU R71, [R1+0xdda0] ;  /* 0x00dda00001477983 */ /* 0x000ee80000300800 */
[----:B------:R-:W4:Y:S04]  /*c3110*/  LDL.LU R74, [R1+0xdd9c] ;  /* 0x00dd9c00014a7983 */ /* 0x000f280000300800 */
[----:B------:R-:W4:Y:S04]  /*c3120*/  LDL.LU R75, [R1+0xdd98] ;  /* 0x00dd9800014b7983 */ /* 0x000f280000300800 */
[----:B------:R-:W2:Y:S04]  /*c3130*/  LDL.LU R78, [R1+0xdd94] ;  /* 0x00dd9400014e7983 */ /* 0x000ea80000300800 */
[----:B------:R-:W2:Y:S04]  /*c3140*/  LDL.LU R79, [R1+0xdd90] ;  /* 0x00dd9000014f7983 */ /* 0x000ea80000300800 */
[----:B------:R-:W3:Y:S04]  /*c3150*/  LDL.LU R82, [R1+0xdd8c] ;  /* 0x00dd8c0001527983 */ /* 0x000ee80000300800 */
        /* <DEDUP_REMOVED lines=19> */
[C---:B--2---:R-:W-:Y:S08]  /*c3290*/  HMMA.1688.F32.TF32 R208, R240.reuse, R78, R208 ;  /* 0x0000004ef0d0723c */ /* 0x044ff000000810d0 */
[C---:B---3--:R-:W-:Y:S08]  /*c32a0*/  HMMA.1688.F32.TF32 R228, R240.reuse, R82, R228 ;  /* 0x00000052f0e4723c */ /* 0x048ff000000810e4 */
[C---:B----4-:R-:W-:Y:S08]  /*c32b0*/  HMMA.1688.F32.TF32 R216, R240.reuse, R86, R216 ;  /* 0x00000056f0d8723c */ /* 0x050ff000000810d8 */
[C---:B------:R-:W-:Y:S08]  /*c32c0*/  HMMA.1688.F32.TF32 R224, R240.reuse, R90, R224 ;  /* 0x0000005af0e0723c */ /* 0x040ff000000810e0 */
[C---:B------:R-:W-:Y:S08]  /*c32d0*/  HMMA.1688.F32.TF32 R212, R240.reuse, R94, R212 ;  /* 0x0000005ef0d4723c */ /* 0x040ff000000810d4 */
[C---:B------:R-:W-:Y:S08]  /*c32e0*/  HMMA.1688.F32.TF32 R204, R240.reuse, R98, R204 ;  /* 0x00000062f0cc723c */ /* 0x040ff000000810cc */
[C---:B------:R-:W-:Y:S08]  /*c32f0*/  HMMA.1688.F32.TF32 R200, R240.reuse, R102, R200 ;  /* 0x00000066f0c8723c */ /* 0x040ff000000810c8 */
[C---:B------:R-:W-:Y:S08]  /*c3300*/  HMMA.1688.F32.TF32 R12, R240.reuse, R118, R12 ;  /* 0x00000076f00c723c */ /* 0x040ff0000008100c */
[C---:B------:R-:W-:Y:S08]  /*c3310*/  HMMA.1688.F32.TF32 R188, R240.reuse, R114, R188 ;  /* 0x00000072f0bc723c */ /* 0x040ff000000810bc */
[C---:B------:R-:W-:Y:S08]  /*c3320*/  HMMA.1688.F32.TF32 R192, R240.reuse, R110, R192 ;  /* 0x0000006ef0c0723c */ /* 0x040ff000000810c0 */
[----:B------:R-:W-:Y:S01]  /*c3330*/  HMMA.1688.F32.TF32 R196, R240, R106, R196 ;  /* 0x0000006af0c4723c */ /* 0x000fe200000810c4 */
[----:B------:R-:W-:Y:S01]  /*c3340*/  IMAD.MOV.U32 R17, RZ, RZ, R14 ;  /* 0x000000ffff117224 */ /* 0x000fe200078e000e */
[----:B------:R-:W-:Y:S01]  /*c3350*/  MOV R16, R15 ;  /* 0x0000000f00107202 */ /* 0x000fe20000000f00 */
[----:B------:R-:W-:Y:S01]  /*c3360*/  IMAD.MOV.U32 R25, RZ, RZ, R12 ;  /* 0x000000ffff197224 */ /* 0x000fe200078e000c */
[----:B------:R-:W2:Y:S01]  /*c3370*/  LDL.LU.64 R14, [R1+0xdd38] ;  /* 0x00dd3800010e7983 */ /* 0x000ea20000300a00 */
[----:B------:R-:W-:Y:S01]  /*c3380*/  IMAD.MOV.U32 R24, RZ, RZ, R13 ;  /* 0x000000ffff187224 */ /* 0x000fe200078e000d */
[----:B------:R-:W-:Y:S01]  /*c3390*/  MOV R8, R191 ;  /* 0x000000bf00087202 */ /* 0x000fe20000000f00 */
[----:B------:R-:W-:-:S02]  /*c33a0*/  IMAD.MOV.U32 R9, RZ, RZ, R190 ;  /* 0x000000ffff097224 */ /* 0x000fc400078e00be */
[----:B------:R-:W-:Y:S01]  /*c33b0*/  IMAD.MOV.U32 R13, RZ, RZ, R188 ;  /* 0x000000ffff0d7224 */ /* 0x000fe200078e00bc */
[----:B------:R-:W3:Y:S01]  /*c33c0*/  LDL.LU.64 R190, [R1+0xdd30] ;  /* 0x00dd300001be7983 */ /* 0x000ee20000300a00 */
[----:B------:R-:W-:-:S03]  /*c33d0*/  IMAD.MOV.U32 R12, RZ, RZ, R189 ;  /* 0x000000ffff0c7224 */ /* 0x000fc600078e00bd */
[----:B------:R-:W4:Y:S04]  /*c33e0*/  LDL.LU.64 R188, [R1+0xdd28] ;  /* 0x00dd280001bc7983 */ /* 0x000f280000300a00 */
[----:B------:R-:W-:Y:S04]  /*c33f0*/  STL.64 [R1+0x3070], R192 ;  /* 0x003070c001007387 */ /* 0x000fe80000100a00 */
[----:B------:R1:W-:Y:S04]  /*c3400*/  STL.64 [R1+0x3078], R194 ;  /* 0x003078c201007387 */ /* 0x0003e80000100a00 */
[----:B-1----:R-:W2:Y:S04]  /*c3410*/  LDL.LU.64 R194, [R1+0xdd20] ;  /* 0x00dd200001c27983 */ /* 0x002ea80000300a00 */
[----:B------:R-:W2:Y:S04]  /*c3420*/  LDL.LU.64 R192, [R1+0xdd18] ;  /* 0x00dd180001c07983 */ /* 0x000ea80000300a00 */
[----:B------:R-:W-:Y:S04]  /*c3430*/  STL.64 [R1+0x3060], R196 ;  /* 0x003060c401007387 */ /* 0x000fe80000100a00 */
[----:B------:R1:W-:Y:S04]  /*c3440*/  STL.64 [R1+0x3068], R198 ;  /* 0x003068c601007387 */ /* 0x0003e80000100a00 */
[----:B-1----:R-:W2:Y:S04]  /*c3450*/  LDL.LU.64 R198, [R1+0xdd10] ;  /* 0x00dd100001c67983 */ /* 0x002ea80000300a00 */
[----:B------:R-:W2:Y:S04]  /*c3460*/  LDL.LU.64 R196, [R1+0xdd08] ;  /* 0x00dd080001c47983 */ /* 0x000ea80000300a00 */
[----:B------:R-:W-:Y:S04]  /*c3470*/  STL.64 [R1+0x3050], R200 ;  /* 0x003050c801007387 */ /* 0x000fe80000100a00 */
[----:B------:R1:W-:Y:S04]  /*c3480*/  STL.64 [R1+0x3058], R202 ;  /* 0x003058ca01007387 */ /* 0x0003e80000100a00 */
[----:B-1----:R-:W2:Y:S04]  /*c3490*/  LDL.LU.64 R202, [R1+0xdd00] ;  /* 0x00dd000001ca7983 */ /* 0x002ea80000300a00 */
        /* <DEDUP_REMOVED lines=20> */
[----:B------:R1:W-:Y:S02]  /*c35e0*/  STL.64 [R1+0x2ff8], R210 ;  /* 0x002ff8d201007387 */ /* 0x0003e40000100a00 */
[----:B-1----:R-:W-:Y:S02]  /*c35f0*/  HMMA.1688.F32.TF32 R208, R240, R74, R220 ;  /* 0x0000004af0d0723c */ /* 0x002fe400000810dc */
[----:B------:R-:W2:Y:S01]  /*c3600*/  LDL.LU R220, [R1+0x1120] ;  /* 0x0011200001dc7983 */ /* 0x000ea20000300800 */
[----:B------:R-:W-:-:S02]  /*c3610*/  IMAD.MOV.U32 R222, RZ, RZ, R58 ;  /* 0x000000ffffde7224 */ /* 0x000fc400078e003a */
[----:B------:R-:W-:-:S14]  /*c3620*/  IMAD.MOV.U32 R223, RZ, RZ, R59 ;  /* 0x000000ffffdf7224 */ /* 0x000fdc00078e003b */
[----:B------:R-:W-:Y:S04]  /*c3630*/  STL.64 [R1+0x2fe0], R208 ;  /* 0x002fe0d001007387 */ /* 0x000fe80000100a00 */
[----:B------:R1:W-:Y:S04]  /*c3640*/  STL.64 [R1+0x2fe8], R210 ;  /* 0x002fe8d201007387 */ /* 0x0003e80000100a00 */
[----:B------:R-:W2:Y:S04]  /*c3650*/  LDL.LU R221, [R1+0x1124] ;  /* 0x0011240001dd7983 */ /* 0x000ea80000300800 */
[----:B------:R-:W2:Y:S04]  /*c3660*/  LDL.LU R58, [R1+0xdcb4] ;  /* 0x00dcb400013a7983 */ /* 0x000ea80000300800 */
[----:B------:R-:W2:Y:S01]  /*c3670*/  LDL.LU R59, [R1+0xdcb0] ;  /* 0x00dcb000013b7983 */ /* 0x000ea20000300800 */
[C---:B------:R-:W-:Y:S08]  /*c3680*/  HMMA.1688.F32.TF32 R232, R240.reuse, R70, R232 ;  /* 0x00000046f0e8723c */ /* 0x040ff000000810e8 */
[C---:B------:R-:W-:Y:S08]  /*c3690*/  HMMA.1688.F32.TF32 R236, R240.reuse, R66, R236 ;  /* 0x00000042f0ec723c */ /* 0x040ff000000810ec */
[C---:B-1----:R-:W-:Y:S03]  /*c36a0*/  HMMA.1688.F32.TF32 R208, R240.reuse, R62, R244 ;  /* 0x0000003ef0d0723c */ /* 0x042fe600000810f4 */
[----:B------:R1:W-:Y:S04]  /*c36b0*/  STL.64 [R1+0x2fd0], R232 ;  /* 0x002fd0e801007387 */ /* 0x0003e80000100a00 */
[----:B------:R3:W-:Y:S04]  /*c36c0*/  STL.64 [R1+0x2fd8], R234 ;  /* 0x002fd8ea01007387 */ /* 0x0007e80000100a00 */
[----:B-1----:R-:W4:Y:S04]  /*c36d0*/  LDL.LU R232, [R1+0x1110] ;  /* 0x0011100001e87983 */ /* 0x002f280000300800 */
[----:B------:R1:W-:Y:S04]  /*c36e0*/  STL.64 [R1+0x2fc0], R236 ;  /* 0x002fc0ec01007387 */ /* 0x0003e80000100a00 */
[----:B------:R-:W-:Y:S04]  /*c36f0*/  STL.64 [R1+0x2fc8], R238 ;  /* 0x002fc8ee01007387 */ /* 0x000fe80000100a00 */
[----:B------:R-:W-:Y:S04]  /*c3700*/  STL.64 [R1+0x2fb0], R208 ;  /* 0x002fb0d001007387 */ /* 0x000fe80000100a00 */
[----:B------:R2:W-:Y:S04]  /*c3710*/  STL.64 [R1+0x2fb8], R210 ;  /* 0x002fb8d201007387 */ /* 0x0005e80000100a00 */
[----:B------:R-:W4:Y:S04]  /*c3720*/  LDL.LU R233, [R1+0x1114] ;  /* 0x0011140001e97983 */ /* 0x000f280000300800 */
[----:B---3--:R-:W4:Y:S04]  /*c3730*/  LDL.LU R234, [R1+0x1118] ;  /* 0x0011180001ea7983 */ /* 0x008f280000300800 */
[----:B------:R-:W4:Y:S04]  /*c3740*/  LDL.LU R235, [R1+0x111c] ;  /* 0x00111c0001eb7983 */ /* 0x000f280000300800 */
[----:B-1----:R-:W3:Y:S01]  /*c3750*/  LDL.LU R236, [R1+0x1100] ;  /* 0x0011000001ec7983 */ /* 0x002ee20000300800 */
[----:B--2---:R-:W-:Y:S01]  /*c3760*/  HMMA.1688.F32.TF32 R208, R240, R58, R248 ;  /* 0x0000003af0d0723c */ /* 0x004fe200000810f8 */
[----:B------:R-:W-:Y:S01]  /*c3770*/  IMAD.MOV.U32 R248, RZ, RZ, R27 ;  /* 0x000000fffff87224 */ /* 0x000fe200078e001b */
[----:B------:R-:W-:Y:S01]  /*c3780*/  MOV R249, R35 ;  /* 0x0000002300f97202 */ /* 0x000fe20000000f00 */
[----:B------:R-:W-:-:S15]  /*c3790*/  IMAD.MOV.U32 R250, RZ, RZ, R54 ;  /* 0x000000fffffa7224 */ /* 0x000fde00078e0036 */
[----:B------:R-:W-:Y:S01]  /*c37a0*/  NOP ;  /* 0x0000000000007918 */ /* 0x000fe20000000000 */
[----:B------:R1:W-:Y:S04]  /*c37b0*/  STL.64 [R1+0x2fa0], R208 ;  /* 0x002fa0d001007387 */ /* 0x0003e80000100a00 */
[----:B------:R2:W-:Y:S04]  /*c37c0*/  STL.64 [R1+0x2fa8], R210 ;  /* 0x002fa8d201007387 */ /* 0x0005e80000100a00 */
[----:B------:R-:W3:Y:S04]  /*c37d0*/  LDL.LU R237, [R1+0x1104] ;  /* 0x0011040001ed7983 */ /* 0x000ee80000300800 */
[----:B------:R-:W3:Y:S01]  /*c37e0*/  LDL.LU R238, [R1+0x1108] ;  /* 0x0011080001ee7983 */ /* 0x000ee20000300800 */
[----:B-1----:R-:W-:Y:S01]  /*c37f0*/  IMAD.MOV.U32 R208, RZ, RZ, R34 ;  /* 0x000000ffffd07224 */ /* 0x002fe200078e0022 */
[----:B------:R-:W-:-:S02]  /*c3800*/  MOV R209, R26 ;  /* 0x0000001a00d17202 */ /* 0x000fc40000000f00 */
[----:B------:R-:W3:Y:S01]  /*c3810*/  LDL.LU R239, [R1+0x110c] ;  /* 0x00110c0001ef7983 */ /* 0x000ee20000300800 */
[----:B--2---:R-:W-:-:S03]  /*c3820*/  IMAD.MOV.U32 R210, RZ, RZ, R31 ;  /* 0x000000ffffd27224 */ /* 0x004fc600078e001f */
[----:B------:R-:W2:Y:S01]  /*c3830*/  LDL.LU R34, [R1+0xdcac] ;  /* 0x00dcac0001227983 */ /* 0x000ea20000300800 */
[----:B------:R-:W-:-:S03]  /*c3840*/  IMAD.MOV.U32 R211, RZ, RZ, R30 ;  /* 0x000000ffffd37224 */ /* 0x000fc600078e001e */
[----:B------:R-:W2:Y:S04]  /*c3850*/  LDL.LU R26, [R1+0xdca8] ;  /* 0x00dca800011a7983 */ /* 0x000ea80000300800 */
[----:B------:R-:W2:Y:S04]  /*c3860*/  LDL.LU R31, [R1+0xdca4] ;  /* 0x00dca400011f7983 */ /* 0x000ea80000300800 */
[----:B------:R-:W2:Y:S04]  /*c3870*/  LDL.LU R30, [R1+0xdca0] ;  /* 0x00dca000011e7983 */ /* 0x000ea80000300800 */
[----:B------:R-:W2:Y:S04]  /*c3880*/  LDL.LU R244, [R1+0x10f0] ;  /* 0x0010f00001f47983 */ /* 0x000ea80000300800 */
[----:B------:R-:W2:Y:S04]  /*c3890*/  LDL.LU R245, [R1+0x10f4] ;  /* 0x0010f40001f57983 */ /* 0x000ea80000300800 */
[----:B------:R-:W2:Y:S01]  /*c38a0*/  LDL.LU R246, [R1+0x10f8] ;  /* 0x0010f80001f67983 */ /* 0x000ea20000300800 */
[----:B------:R-:W-:-:S03]  /*c38b0*/  IMAD.MOV.U32 R251, RZ, RZ, R55 ;  /* 0x000000fffffb7224 */ /* 0x000fc600078e0037 */
[----:B------:R-:W2:Y:S04]  /*c38c0*/  LDL.LU R247, [R1+0x10fc] ;  /* 0x0010fc0001f77983 */ /* 0x000ea80000300800 */
[----:B------:R-:W2:Y:S04]  /*c38d0*/  LDL.LU R27, [R1+0xdc9c] ;  /* 0x00dc9c00011b7983 */ /* 0x000ea80000300800 */
[----:B------:R-:W2:Y:S04]  /*c38e0*/  LDL.LU R35, [R1+0xdc98] ;  /* 0x00dc980001237983 */ /* 0x000ea80000300800 */
[----:B------:R-:W2:Y:S04]  /*c38f0*/  LDL.LU R54, [R1+0xdc94] ;  /* 0x00dc940001367983 */ /* 0x000ea80000300800 */
[----:B------:R-:W2:Y:S04]  /*c3900*/  LDL.LU R55, [R1+0xdc90] ;  /* 0x00dc900001377983 */ /* 0x000ea80000300800 */
[----:B------:R1:W-:Y:S04]  /*c3910*/  STL.64 [R1+0xdbc8], R58 ;  /* 0x00dbc83a01007387 */ /* 0x0003e80000100a00 */
[----:B------:R4:W-:Y:S01]  /*c3920*/  STL.64 [R1+0xdbc0], R56 ;  /* 0x00dbc03801007387 */ /* 0x0009e20000100a00 */
[----:B-1----:R-:W-:-:S02]  /*c3930*/  IMAD.MOV.U32 R58, RZ, RZ, R50 ;  /* 0x000000ffff3a7224 */ /* 0x002fc400078e0032 */
[----:B----4-:R-:W-:Y:S01]  /*c3940*/  IMAD.MOV.U32 R56, RZ, RZ, R14 ;  /* 0x000000ffff387224 */ /* 0x010fe200078e000e */
[----:B------:R-:W-:Y:S01]  /*c3950*/  MOV R57, R15 ;  /* 0x0000000f00397202 */ /* 0x000fe20000000f00 */
[----:B------:R-:W4:Y:S01]  /*c3960*/  LDL.LU R14, [R1+0xdc8c] ;  /* 0x00dc8c00010e7983 */ /* 0x000f220000300800 */
[----:B------:R-:W-:-:S03]  /*c3970*/  IMAD.MOV.U32 R59, RZ, RZ, R51 ;  /* 0x000000ffff3b7224 */ /* 0x000fc600078e0033 */
[----:B------:R-:W4:Y:S04]  /*c3980*/  LDL.LU R15, [R1+0xdc88] ;  /* 0x00dc8800010f7983 */ /* 0x000f280000300800 */
[----:B------:R-:W3:Y:S04]  /*c3990*/  LDL.LU R50, [R1+0xdc84] ;  /* 0x00dc840001327983 */ /* 0x000ee80000300800 */
[----:B------:R-:W3:Y:S01]  /*c39a0*/  LDL.LU R51, [R1+0xdc80] ;  /* 0x00dc800001337983 */ /* 0x000ee20000300800 */
[----:B--2---:R-:W-:-:S15]  /*c39b0*/  HMMA.1688.F32.TF32 R220, R240, R54, R220 ;  /* 0x00000036f0dc723c */ /* 0x004fde00000810dc */
[----:B------:R-:W-:-:S04]  /*c39c0*/  NOP ;  /* 0x0000000000007918 */ /* 0x000fc80000000000 */
[----:B------:R-:W-:Y:S04]  /*c39d0*/  STL.64 [R1+0x2f90], R220 ;  /* 0x002f90dc01007387 */ /* 0x000fe80000100a00 */
[----:B------:R1:W-:Y:S01]  /*c39e0*/  STL.64 [R1+0x2f98], R222 ;  /* 0x002f98de01007387 */ /* 0x0003e20000100a00 */
[----:B---3--:R-:W-:Y:S03]  /*c39f0*/  HMMA.1688.F32.TF32 R232, R240, R50, R232 ;  /* 0x00000032f0e8723c */ /* 0x008fe600000810e8 */
[----:B-1----:R-:W2:Y:S04]  /*c3a00*/  LDL.LU.64 R222, [R1+0xdc78] ;  /* 0x00dc780001de7983 */ /* 0x002ea80000300a00 */
[----:B------:R-:W3:Y:S04]  /*c3a10*/  LDL.LU.64 R220, [R1+0xdc70] ;  /* 0x00dc700001dc7983 */ /* 0x000ee80000300a00 */
        /* <DEDUP_REMOVED lines=8> */
[----:B------:R-:W2:Y:S04]  /*c3aa0*/  LDL.LU R46, [R1+0xdc64] ;  /* 0x00dc6400012e7983 */ /* 0x000ea80000300800 */
[----:B------:R-:W2:Y:S04]  /*c3ab0*/  LDL.LU R47, [R1+0xdc60] ;  /* 0x00dc6000012f7983 */ /* 0x000ea80000300800 */
[----:B------:R-:W-:Y:S04]  /*c3ac0*/  STL.64 [R1+0x2f80], R232 ;  /* 0x002f80e801007387 */ /* 0x000fe80000100a00 */
[----:B------:R1:W-:Y:S04]  /*c3ad0*/  STL.64 [R1+0x2f88], R234 ;  /* 0x002f88ea01007387 */ /* 0x0003e80000100a00 */
[----:B-1----:R-:W3:Y:S04]  /*c3ae0*/  LDL.LU.64 R234, [R1+0xdc58] ;  /* 0x00dc580001ea7983 */ /* 0x002ee80000300a00 */
[----:B------:R-:W3:Y:S04]  /*c3af0*/  LDL.LU.64 R232, [R1+0xdc50] ;  /* 0x00dc500001e87983 */ /* 0x000ee80000300a00 */
[----:B------:R1:W-:Y:S04]  /*c3b00*/  STL.64 [R1+0xdba8], R50 ;  /* 0x00dba83201007387 */ /* 0x0003e80000100a00 */
[----:B------:R1:W-:Y:S02]  /*c3b10*/  STL.64 [R1+0xdba0], R48 ;  /* 0x00dba03001007387 */ /* 0x0003e40000100a00 */
[----:B-1----:R-:W-:-:S02]  /*c3b20*/  IMAD.MOV.U32 R50, RZ, RZ, R42 ;  /* 0x000000ffff327224 */ /* 0x002fc400078e002a */
[----:B------:R-:W-:Y:S01]  /*c3b30*/  IMAD.MOV.U32 R48, RZ, RZ, R22 ;  /* 0x000000ffff307224 */ /* 0x000fe200078e0016 */
[----:B------:R-:W-:Y:S01]  /*c3b40*/  MOV R49, R23 ;  /* 0x0000001700317202 */ /* 0x000fe20000000f00 */
[----:B------:R-:W3:Y:S01]  /*c3b50*/  LDL.LU R22, [R1+0xdc4c] ;  /* 0x00dc4c0001167983 */ /* 0x000ee20000300800 */
[----:B------:R-:W-:-:S03]  /*c3b60*/  IMAD.MOV.U32 R51, RZ, RZ, R43 ;  /* 0x000000ffff337224 */ /* 0x000fc600078e002b */
[----:B------:R-:W3:Y:S04]  /*c3b70*/  LDL.LU R23, [R1+0xdc48] ;  /* 0x00dc480001177983 */ /* 0x000ee80000300800 */
[----:B------:R-:W3:Y:S04]  /*c3b80*/  LDL.LU R42, [R1+0xdc44] ;  /* 0x00dc4400012a7983 */ /* 0x000ee80000300800 */
[----:B------:R-:W3:Y:S01]  /*c3b90*/  LDL.LU R43, [R1+0xdc40] ;  /* 0x00dc4000012b7983 */ /* 0x000ee20000300800 */
[----:B--2---:R-:W-:-:S15]  /*c3ba0*/  HMMA.1688.F32.TF32 R236, R240, R46, R236 ;  /* 0x0000002ef0ec723c */ /* 0x004fde00000810ec */
[----:B------:R-:W-:-:S04]  /*c3bb0*/  NOP ;  /* 0x0000000000007918 */ /* 0x000fc80000000000 */
[----:B------:R-:W-:Y:S04]  /*c3bc0*/  STL.64 [R1+0x2f70], R236 ;  /* 0x002f70ec01007387 */ /* 0x000fe80000100a00 */
[----:B------:R1:W-:Y:S04]  /*c3bd0*/  STL.64 [R1+0x2f78], R238 ;  /* 0x002f78ee01007387 */ /* 0x0003e80000100a00 */
[----:B-1----:R-:W2:Y:S04]  /*c3be0*/  LDL.LU.64 R238, [R1+0xdc38] ;  /* 0x00dc380001ee7983 */ /* 0x002ea80000300a00 */
[----:B------:R-:W2:Y:S04]  /*c3bf0*/  LDL.LU.64 R236, [R1+0xdc30] ;  /* 0x00dc300001ec7983 */ /* 0x000ea80000300a00 */
[----:B------:R-:W-:Y:S04]  /*c3c00*/  STL.64 [R1+0xdb98], R46 ;  /* 0x00db982e01007387 */ /* 0x000fe80000100a00 */
[----:B------:R1:W-:Y:S01]  /*c3c10*/  STL.64 [R1+0xdb90], R44 ;  /* 0x00db902c01007387 */ /* 0x0003e20000100a00 */
[----:B---3--:R-:W-:Y:S01]  /*c3c20*/  HMMA.1688.F32.TF32 R244, R240, R42, R244 ;  /* 0x0000002af0f4723c */ /* 0x008fe200000810f4 */
[----:B-1----:R-:W-:Y:S01]  /*c3c30*/  IMAD.MOV.U32 R44, RZ, RZ, R26 ;  /* 0x000000ffff2c7224 */ /* 0x002fe200078e001a */
[----:B------:R-:W-:Y:S01]  /*c3c40*/  MOV R45, R34 ;  /* 0x00000022002d7202 */ /* 0x000fe20000000f00 */
[----:B------:R-:W3:Y:S01]  /*c3c50*/  LDL.LU R26, [R1+0xdc2c] ;  /* 0x00dc2c00011a7983 */ /* 0x000ee20000300800 */
[----:B------:R-:W-:-:S02]  /*c3c60*/  IMAD.MOV.U32 R46, RZ, RZ, R38 ;  /* 0x000000ffff2e7224 */ /* 0x000fc400078e0026 */
[----:B------:R-:W-:Y:S01]  /*c3c70*/  IMAD.MOV.U32 R47, RZ, RZ, R39 ;  /* 0x000000ffff2f7224 */ /* 0x000fe200078e0027 */
[----:B------:R-:W2:Y:S04]  /*c3c80*/  LDL.LU R34, [R1+0xdc28] ;  /* 0x00dc280001227983 */ /* 0x000ea80000300800 */
[----:B------:R-:W2:Y:S04]  /*c3c90*/  LDL.LU R38, [R1+0xdc24] ;  /* 0x00dc240001267983 */ /* 0x000ea80000300800 */
[----:B------:R-:W2:Y:S04]  /*c3ca0*/  LDL.LU R39, [R1+0xdc20] ;  /* 0x00dc200001277983 */ /* 0x000ea80000300800 */
[----:B------:R-:W-:Y:S04]  /*c3cb0*/  STL.64 [R1+0x2f60], R244 ;  /* 0x002f60f401007387 */ /* 0x000fe80000100a00 */
[----:B------:R1:W-:Y:S04]  /*c3cc0*/  STL.64 [R1+0x2f68], R246 ;  /* 0x002f68f601007387 */ /* 0x0003e80000100a00 */
[----:B-1----:R-:W3:Y:S04]  /*c3cd0*/  LDL.LU.64 R246, [R1+0xdc18] ;  /* 0x00dc180001f67983 */ /* 0x002ee80000300a00 */
        /* <DEDUP_REMOVED lines=8> */
[----:B------:R-:W3:Y:S04]  /*c3d60*/  LDL.LU R27, [R1+0xdc08] ;  /* 0x00dc0800011b7983 */ /* 0x000ee80000300800 */
[----:B------:R-:W3:Y:S04]  /*c3d70*/  LDL.LU R30, [R1+0xdc04] ;  /* 0x00dc0400011e7983 */ /* 0x000ee80000300800 */
[----:B------:R-:W3:Y:S01]  /*c3d80*/  LDL.LU R31, [R1+0xdc00] ;  /* 0x00dc0000011f7983 */ /* 0x000ee20000300800 */
[----:B------:R-:W-:-:S15]  /*c3d90*/  HMMA.1688.F32.TF32 R4, R240, R126, R4 ;  /* 0x0000007ef004723c */ /* 0x000fde0000081004 */
[----:B------:R-:W-:-:S04]  /*c3da0*/  NOP ;  /* 0x0000000000007918 */ /* 0x000fc80000000000 */
[----:B------:R-:W-:Y:S01]  /*c3db0*/  IMAD.MOV.U32 R37, RZ, RZ, R4 ;  /* 0x000000ffff257224 */ /* 0x000fe200078e0004 */
[----:B------:R-:W-:Y:S01]  /*c3dc0*/  MOV R36, R5 ;  /* 0x0000000500247202 */ /* 0x000fe20000000f00 */
[----:B------:R-:W-:Y:S02]  /*c3dd0*/  IMAD.MOV.U32 R33, RZ, RZ, R6 ;  /* 0x000000ffff217224 */ /* 0x000fe400078e0006 */
[----:B------:R-:W-:Y:S01]  /*c3de0*/  IMAD.MOV.U32 R32, RZ, RZ, R7 ;  /* 0x000000ffff207224 */ /* 0x000fe200078e0007 */
[----:B--2---:R-:W-:Y:S01]  /*c3df0*/  HMMA.1688.F32.TF32 R40, R240, R38, R40 ;  /* 0x00000026f028723c */ /* 0x004fe20000081028 */
[----:B------:R-:W-:Y:S04]  /*c3e00*/  STL.64 [R1+0xdb78], R38 ;  /* 0x00db782601007387 */ /* 0x000fe80000100a00 */
[----:B------:R4:W-:-:S14]  /*c3e10*/  STL.64 [R1+0xdb70], R36 ;  /* 0x00db702401007387 */ /* 0x0009dc0000100a00 */
[----:B------:R-:W-:Y:S04]  /*c3e20*/  STL.64 [R1+0x2f50], R40 ;  /* 0x002f502801007387 */ /* 0x000fe80000100a00 */
[----:B------:R-:W-:Y:S01]  /*c3e30*/  STL.64 [R1+0x2f58], R42 ;  /* 0x002f582a01007387 */ /* 0x000fe20000100a00 */
[C---:B----4-:R-:W-:Y:S03]  /*c3e40*/  HMMA.1688.F32.TF32 R36, R240.reuse, R34, R44 ;  /* 0x00000022f024723c */ /* 0x050fe6000008102c */
[----:B------:R-:W-:Y:S04]  /*c3e50*/  STL.64 [R1+0xdb68], R34 ;  /* 0x00db682201007387 */ /* 0x000fe80000100a00 */
[----:B------:R3:W-:Y:S02]  /*c3e60*/  STL.64 [R1+0xdb60], R32 ;  /* 0x00db602001007387 */ /* 0x0007e40000100a00 */
[C---:B---3--:R-:W-:Y:S10]  /*c3e70*/  HMMA.1688.F32.TF32 R32, R240.reuse, R30, R48 ;  /* 0x0000001ef020723c */ /* 0x048ff40000081030 */
[----:B------:R-:W-:Y:S04]  /*c3e80*/  STL.64 [R1+0x2f40], R36 ;  /* 0x002f402401007387 */ /* 0x000fe80000100a00 */
[----:B------:R-:W-:Y:S04]  /*c3e90*/  STL.64 [R1+0x2f48], R38 ;  /* 0x002f482601007387 */ /* 0x000fe80000100a00 */
[----:B------:R-:W-:Y:S04]  /*c3ea0*/  STL.64 [R1+0xdb58], R30 ;  /* 0x00db581e01007387 */ /* 0x000fe80000100a00 */
[----:B------:R1:W-:Y:S04]  /*c3eb0*/  STL.64 [R1+0xdb50], R28 ;  /* 0x00db501c01007387 */ /* 0x0003e80000100a00 */
[----:B------:R-:W-:Y:S04]  /*c3ec0*/  STL.64 [R1+0x2f30], R32 ;  /* 0x002f302001007387 */ /* 0x000fe80000100a00 */
[----:B------:R-:W-:Y:S01]  /*c3ed0*/  STL.64 [R1+0x2f38], R34 ;  /* 0x002f382201007387 */ /* 0x000fe20000100a00 */
[C---:B-1----:R-:W-:Y:S03]  /*c3ee0*/  HMMA.1688.F32.TF32 R28, R240.reuse, R26, R52 ;  /* 0x0000001af01c723c */ /* 0x042fe60000081034 */
[----:B------:R-:W-:Y:S04]  /*c3ef0*/  STL.64 [R1+0xdb48], R26 ;  /* 0x00db481a01007387 */ /* 0x000fe80000100a00 */
[----:B------:R1:W-:Y:S02]  /*c3f00*/  STL.64 [R1+0xdb40], R24 ;  /* 0x00db401801007387 */ /* 0x0003e40000100a00 */
[C---:B-1----:R-:W-:Y:S10]  /*c3f10*/  HMMA.1688.F32.TF32 R24, R240.reuse, R22, R56 ;  /* 0x00000016f018723c */ /* 0x042ff40000081038 */
        /* <DEDUP_REMOVED lines=9> */
[----:B-1----:R-:W-:Y:S10]  /*c3fb0*/  HMMA.1688.F32.TF32 R16, R240, R14, R248 ;  /* 0x0000000ef010723c */ /* 0x002ff400000810f8 */
[----:B------:R1:W-:Y:S04]  /*c3fc0*/  STL.64 [R1+0x2f00], R20 ;  /* 0x002f001401007387 */ /* 0x0003e80000100a00 */
[----:B------:R2:W-:Y:S04]  /*c3fd0*/  STL.64 [R1+0x2f08], R22 ;  /* 0x002f081601007387 */ /* 0x0005e80000100a00 */
[----:B------:R-:W3:Y:S04]  /*c3fe0*/  LDL.LU R56, [R1+0x6b0] ;  /* 0x0006b00001387983 */ /* 0x000ee80000300800 */
[----:B------:R4:W-:Y:S04]  /*c3ff0*/  STL.64 [R1+0x2ef0], R16 ;  /* 0x002ef01001007387 */ /* 0x0009e80000100a00 */
        /* <DEDUP_REMOVED lines=8> */
[----:B-1----:R-:W3:Y:S04]  /*c4080*/  LDL.LU R20, [R1+0x1020] ;  /* 0x0010200001147983 */ /* 0x002ee80000300800 */
[----:B------:R-:W3:Y:S04]  /*c4090*/  LDL.LU R21, [R1+0x1024] ;  /* 0x0010240001157983 */ /* 0x000ee80000300800 */
[----:B--2---:R-:W3:Y:S04]  /*c40a0*/  LDL.LU R22, [R1+0x1028] ;  /* 0x0010280001167983 */ /* 0x004ee80000300800 */
[----:B------:R-:W3:Y:S04]  /*c40b0*/  LDL.LU R23, [R1+0x102c] ;  /* 0x00102c0001177983 */ /* 0x000ee80000300800 */
[----:B------:R-:W2:Y:S04]  /*c40c0*/  LDL.LU R248, [R1+0x1050] ;  /* 0x0010500001f87983 */ /* 0x000ea80000300800 */
[----:B------:R-:W2:Y:S04]  /*c40d0*/  LDL.LU R249, [R1+0x1054] ;  /* 0x0010540001f97983 */ /* 0x000ea80000300800 */
[----:B------:R-:W2:Y:S04]  /*c40e0*/  LDL.LU R250, [R1+0x1058] ;  /* 0x0010580001fa7983 */ /* 0x000ea80000300800 */
[----:B------:R-:W2:Y:S04]  /*c40f0*/  LDL.LU R251, [R1+0x105c] ;  /* 0x00105c0001fb7983 */ /* 0x000ea80000300800 */
[----:B----4-:R-:W4:Y:S04]  /*c4100*/  LDL.LU R16, [R1+0x1030] ;  /* 0x0010300001107983 */ /* 0x010f280000300800 */
[----:B------:R-:W4:Y:S04]  /*c4110*/  LDL.LU R17, [R1+0x1034] ;  /* 0x0010340001117983 */ /* 0x000f280000300800 */
[----:B------:R-:W4:Y:S04]  /*c4120*/  LDL.LU R18, [R1+0x1038] ;  /* 0x0010380001127983 */ /* 0x000f280000300800 */
[----:B------:R-:W4:Y:S04]  /*c4130*/  LDL.LU R19, [R1+0x103c] ;  /* 0x00103c0001137983 */ /* 0x000f280000300800 */
[----:B------:R-:W3:Y:S04]  /*c4140*/  LDL.64 R26, [R1+0x28] ;  /* 0x00002800011a7983 */ /* 0x000ee80000100a00 */
[----:B------:R-:W2:Y:S04]  /*c4150*/  LDL.LU R28, [R1+0x1010] ;  /* 0x00101000011c7983 */ /* 0x000ea80000300800 */
[----:B------:R-:W2:Y:S04]  /*c4160*/  LDL.LU R29, [R1+0x1014] ;  /* 0x00101400011d7983 */ /* 0x000ea80000300800 */
[----:B------:R-:W2:Y:S04]  /*c4170*/  LDL.LU R30, [R1+0x1018] ;  /* 0x00101800011e7983 */ /* 0x000ea80000300800 */
[----:B------:R-:W2:Y:S04]  /*c4180*/  LDL.LU R31, [R1+0x101c] ;  /* 0x00101c00011f7983 */ /* 0x000ea80000300800 */
[----:B------:R-:W2:Y:S04]  /*c4190*/  LDL.64 R34, [R1+0x38] ;  /* 0x0000380001227983 */ /* 0x000ea80000100a00 */
[----:B------:R-:W2:Y:S04]  /*c41a0*/  LDL.64 R42, [R1+0x58] ;  /* 0x00005800012a7983 */ /* 0x000ea80000100a00 */
[----:B------:R-:W2:Y:S04]  /*c41b0*/  LDL.LU R44, [R1+0x6e0] ;  /* 0x0006e000012c7983 */ /* 0x000ea80000300800 */
        /* <DEDUP_REMOVED lines=11> */
[----:B------:R-:W2:Y:S04]  /*c4270*/  LDL.LU R10, [R1+0xdbfc] ;  /* 0x00dbfc00010a7983 */ /* 0x000ea80000300800 */
[----:B------:R-:W2:Y:S04]  /*c4280*/  LDL.LU R11, [R1+0xdbf8] ;  /* 0x00dbf800010b7983 */ /* 0x000ea80000300800 */
[----:B------:R-:W3:Y:S04]  /*c4290*/  LDL.LU R208, [R1+0x6a0] ;  /* 0x0006a00001d07983 */ /* 0x000ee80000300800 */
[----:B------:R-:W3:Y:S04]  /*c42a0*/  LDL.LU R209, [R1+0x6a4] ;  /* 0x0006a40001d17983 */ /* 0x000ee80000300800 */
[----:B------:R-:W3:Y:S04]  /*c42b0*/  LDL.LU R210, [R1+0x6a8] ;  /* 0x0006a80001d27983 */ /* 0x000ee80000300800 */
[----:B------:R-:W3:Y:S04]  /*c42c0*/  LDL.LU R211, [R1+0x6ac] ;  /* 0x0006ac0001d37983 */ /* 0x000ee80000300800 */
[----:B------:R1:W-:Y:S04]  /*c42d0*/  STL.64 [R1+0xdb18], R14 ;  /* 0x00db180e01007387 */ /* 0x0003e80000100a00 */
[----:B------:R-:W-:Y:S04]  /*c42e0*/  STL.64 [R1+0xdb10], R12 ;  /* 0x00db100c01007387 */ /* 0x000fe80000100a00 */
[----:B-1----:R-:W3:Y:S01]  /*c42f0*/  LDL.64 R14, [R1+0x8] ;  /* 0x00000800010e7983 */ /* 0x002ee20000100a00 */
[----:B--2---:R-:W-:-:S15]  /*c4300*/  HMMA.1688.F32.TF32 R248, R240, R10, R248 ;  /* 0x0000000af0f8723c */ /* 0x004fde00000810f8 */
[----:B------:R-:W-:-:S04]  /*c4310*/  NOP ;  /* 0x0000000000007918 */ /* 0x000fc80000000000 */
[----:B------:R-:W-:Y:S04]  /*c4320*/  STL.64 [R1+0x2ee0], R248 ;  /* 0x002ee0f801007387 */ /* 0x000fe80000100a00 */
[----:B------:R1:W-:Y:S04]  /*c4330*/  STL.64 [R1+0x2ee8], R250 ;  /* 0x002ee8fa01007387 */ /* 0x0003e80000100a00 */
[----:B-1----:R-:W2:Y:S04]  /*c4340*/  LDL.LU.64 R250, [R1+0xdbf0] ;  /* 0x00dbf00001fa7983 */ /* 0x002ea80000300a00 */
[----:B------:R-:W3:Y:S04]  /*c4350*/  LDL.LU.64 R248, [R1+0xdbe8] ;  /* 0x00dbe80001f87983 */ /* 0x000ee80000300a00 */
[----:B------:R-:W-:Y:S04]  /*c4360*/  STL.64 [R1+0xdb08], R10 ;  /* 0x00db080a01007387 */ /* 0x000fe80000100a00 */
[----:B------:R2:W-:Y:S02]  /*c4370*/  STL.64 [R1+0xdb00], R8 ;  /* 0x00db000801007387 */ /* 0x0005e40000100a00 */
[----:B--2---:R-:W-:-:S02]  /*c4380*/  IMAD.MOV.U32 R8, RZ, RZ, R251 ;  /* 0x000000ffff087224 */ /* 0x004fc400078e00fb */
[----:B------:R-:W4:Y:S04]  /*c4390*/  LDL.LU R251, [R1+0xdbe0] ;  /* 0x00dbe00001fb7983 */ /* 0x000f280000300800 */
[----:B------:R-:W3:Y:S04]  /*c43a0*/  LDL.LU R9, [R1+0x1044] ;  /* 0x0010440001097983 */ /* 0x000ee80000300800 */
[----:B------:R-:W3:Y:S04]  /*c43b0*/  LDL.LU R10, [R1+0x1048] ;  /* 0x00104800010a7983 */ /* 0x000ee80000300800 */
[----:B------:R-:W3:Y:S01]  /*c43c0*/  LDL.LU R11, [R1+0x104c] ;  /* 0x00104c00010b7983 */ /* 0x000ee20000300800 */
[----:B------:R-:W-:-:S02]  /*c43d0*/  LOP3.LUT R133, R252, 0x40, RZ, 0x3c, !PT ;  /* 0x00000040fc857812 */ /* 0x000fc400078e3cff */
[----:B------:R-:W-:-:S03]  /*c43e0*/  LOP3.LUT R3, R252, 0x60, RZ, 0x3c, !PT ;  /* 0x00000060fc037812 */ /* 0x000fc600078e3cff */
[----:B------:R-:W-:Y:S04]  /*c43f0*/  LDS R4, [R133+UR10+0x81000] ;  /* 0x0810000a85047984 */ /* 0x000fe80008000800 */
[----:B------:R-:W-:Y:S04]  /*c4400*/  LDS R6, [R133+UR10+0x81800] ;  /* 0x0818000a85067984 */ /* 0x000fe80008000800 */
[----:B------:R-:W-:Y:S04]  /*c4410*/  LDS R5, [R3+UR10+0x81000] ;  /* 0x0810000a03057984 */ /* 0x000fe80008000800 */
[----:B------:R-:W1:Y:S01]  /*c4420*/  LDS R7, [R3+UR10+0x81800] ;  /* 0x0818000a03077984 */ /* 0x000e620008000800 */
[----:B------:R-:W-:-:S02]  /*c4430*/  IMAD.MOV.U32 R216, RZ, RZ, R34 ;  /* 0x000000ffffd87224 */ /* 0x000fc400078e0022 */
[----:B------:R-:W-:Y:S01]  /*c4440*/  IMAD.MOV.U32 R0, RZ, RZ, R35 ;  /* 0x000000ffff007224 */ /* 0x000fe200078e0023 */
[----:B---3--:R-:W-:-:S15]  /*c4450*/  HMMA.1688.F32.TF32 R8, R240, R14, R8 ;  /* 0x0000000ef008723c */ /* 0x008fde0000081008 */
[----:B------:R-:W-:-:S04]  /*c4460*/  NOP ;  /* 0x0000000000007918 */ /* 0x000fc80000000000 */
[----:B------:R2:W-:Y:S02]  /*c4470*/  STL.64 [R1+0x2ed0], R8 ;  /* 0x002ed00801007387 */ /* 0x0005e40000100a00 */
[----:B--2---:R-:W-:Y:S02]  /*c4480*/  IMAD.MOV.U32 R9, RZ, RZ, R14 ;  /* 0x000000ffff097224 */ /* 0x004fe400078e000e */
[----:B------:R-:W-:Y:S02]  /*c4490*/  IMAD.MOV.U32 R8, RZ, RZ, R15 ;  /* 0x000000ffff087224 */ /* 0x000fe400078e000f */
[C---:B----4-:R-:W-:Y:S01]  /*c44a0*/  HMMA.1688.F32.TF32 R12, R240.reuse, R250, R16 ;  /* 0x000000faf00c723c */ /* 0x050fe20000081010 */
[----:B------:R-:W-:Y:S04]  /*c44b0*/  STL.64 [R1+0x2ed8], R10 ;  /* 0x002ed80a01007387 */ /* 0x000fe80000100a00 */
[----:B------:R-:W-:Y:S04]  /*c44c0*/  STL.64 [R1+0xdad8], R250 ;  /* 0x00dad8fa01007387 */ /* 0x000fe80000100a00 */
[----:B------:R-:W-:Y:S10]  /*c44d0*/  STL.64 [R1+0xdad0], R248 ;  /* 0x00dad0f801007387 */ /* 0x000ff40000100a00 */
[----:B------:R-:W-:Y:S04]  /*c44e0*/  STL.64 [R1+0x2ec0], R12 ;  /* 0x002ec00c01007387 */ /* 0x000fe80000100a00 */
[----:B------:R2:W-:Y:S02]  /*c44f0*/  STL.64 [R1+0x2ec8], R14 ;  /* 0x002ec80e01007387 */ /* 0x0005e40000100a00 */
[C---:B--2---:R-:W-:Y:S08]  /*c4500*/  HMMA.1688.F32.TF32 R12, R240.reuse, R26, R20 ;  /* 0x0000001af00c723c */ /* 0x044ff00000081014 */
[C---:B------:R-:W-:Y:S11]  /*c4510*/  HMMA.1688.F32.TF32 R16, R240.reuse, R42, R36 ;  /* 0x0000002af010723c */ /* 0x040ff60000081024 */
[----:B------:R-:W-:Y:S04]  /*c4520*/  STL.64 [R1+0x2eb0], R12 ;  /* 0x002eb00c01007387 */ /* 0x000fe80000100a00 */
[----:B------:R2:W-:Y:S02]  /*c4530*/  STL.64 [R1+0x2eb8], R14 ;  /* 0x002eb80e01007387 */ /* 0x0005e40000100a00 */
[----:B--2---:R-:W-:-:S15]  /*c4540*/  HMMA.1688.F32.TF32 R12, R240, R34, R28 ;  /* 0x00000022f00c723c */ /* 0x004fde000008101c */
[----:B------:R-:W-:-:S04]  /*c4550*/  NOP ;  /* 0x0000000000007918 */ /* 0x000fc80000000000 */
        /* <DEDUP_REMOVED lines=23> */
[----:B------:R1:W-:Y:S04]  /*c46d0*/  STL.64 [R1+0x2e58], R18 ;  /* 0x002e581201007387 */ /* 0x0003e80000100a00 */
[----:B------:R-:W2:Y:S01]  /*c46e0*/  LDL.LU R52, [R1+0x560] ;  /* 0x0005600001347983 */ /* 0x000ea20000300800 */
[----:B-1----:R-:W-:Y:S01]  /*c46f0*/  HMMA.1688.F32.TF32 R16, R4, R226, R208 ;  /* 0x000000e20410723c */ /* 0x002fe200000810d0 */
[----:B------:R-:W-:Y:S01]  /*c4700*/  MOV R13, R42 ;  /* 0x0000002a000d7202 */ /* 0x000fe20000000f00 */
[----:B------:R-:W-:-:S15]  /*c4710*/  IMAD.MOV.U32 R12, RZ, RZ, R43 ;  /* 0x000000ffff0c7224 */ /* 0x000fde00078e002b */
[----:B------:R-:W-:Y:S02]  /*c4720*/  NOP ;  /* 0x0000000000007918 */ /* 0x000fe40000000000 */
[----:B------:R1:W-:Y:S04]  /*c4730*/  STL.64 [R1+0x2e40], R16 ;  /* 0x002e401001007387 */ /* 0x0003e80000100a00 */
[----:B------:R3:W-:Y:S04]  /*c4740*/  STL.64 [R1+0x2e48], R18 ;  /* 0x002e481201007387 */ /* 0x0007e80000100a00 */
[----:B------:R-:W2:Y:S04]  /*c4750*/  LDL.LU R53, [R1+0x564] ;  /* 0x0005640001357983 */ /* 0x000ea80000300800 */
[----:B------:R-:W2:Y:S04]  /*c4760*/  LDL.LU R54, [R1+0x568] ;  /* 0x0005680001367983 */ /* 0x000ea80000300800 */
[----:B------:R-:W2:Y:S04]  /*c4770*/  LDL.LU R55, [R1+0x56c] ;  /* 0x00056c0001377983 */ /* 0x000ea80000300800 */
[----:B------:R-:W4:Y:S04]  /*c4780*/  LDL.LU R48, [R1+0x570] ;  /* 0x0005700001307983 */ /* 0x000f280000300800 */
[----:B------:R-:W4:Y:S04]  /*c4790*/  LDL.LU R49, [R1+0x574] ;  /* 0x0005740001317983 */ /* 0x000f280000300800 */
[----:B------:R-:W4:Y:S04]  /*c47a0*/  LDL.LU R50, [R1+0x578] ;  /* 0x0005780001327983 */ /* 0x000f280000300800 */
[----:B------:R-:W4:Y:S04]  /*c47b0*/  LDL.LU R51, [R1+0x57c] ;  /* 0x00057c0001337983 */ /* 0x000f280000300800 */
        /* <DEDUP_REMOVED lines=10> */
[----:B------:R-:W-:-:S03]  /*c4860*/  MOV R11, R26 ;  /* 0x0000001a000b7202 */ /* 0x000fc60000000f00 */
[----:B------:R-:W2:Y:S01]  /*c4870*/  LDL.LU R34, [R1+0x5b8] ;  /* 0x0005b80001227983 */ /* 0x000ea20000300800 */
[----:B------:R-:W-:-:S03]  /*c4880*/  IMAD.MOV.U32 R10, RZ, RZ, R27 ;  /* 0x000000ffff0a7224 */ /* 0x000fc600078e001b */
        /* <DEDUP_REMOVED lines=39> */
[----:B---3--:R-:W4:Y:S04]  /*c4b00*/  LDL.LU R18, [R1+0x608] ;  /* 0x0006080001127983 */ /* 0x008f280000300800 */
[----:B------:R-:W4:Y:S04]  /*c4b10*/  LDL.LU R19, [R1+0x60c] ;  /* 0x00060c0001137983 */ /* 0x000f280000300800 */
        /* <DEDUP_REMOVED lines=12> */
[----:B------:R-:W-:Y:S04]  /*c4be0*/  STL.64 [R1+0xdae8], R226 ;  /* 0x00dae8e201007387 */ /* 0x000fe80000100a00 */
[----:B------:R1:W-:Y:S04]  /*c4bf0*/  STL.64 [R1+0xdae0], R224 ;  /* 0x00dae0e001007387 */ /* 0x0003e80000100a00 */
[----:B-1----:R-:W3:Y:S04]  /*c4c00*/  LDL.LU R224, [R1+0x680] ;  /* 0x0006800001e07983 */ /* 0x002ee80000300800 */
        /* <DEDUP_REMOVED lines=9> */
[----:B------:R-:W-:Y:S01]  /*c4ca0*/  STL.64 [R1+0xdaf8], R222 ;  /* 0x00daf8de01007387 */ /* 0x000fe20000100a00 */
[C---:B------:R-:W-:Y:S03]  /*c4cb0*/  HMMA.1688.F32.TF32 R228, R4.reuse, R214, R228 ;  /* 0x000000d604e4723c */ /* 0x040fe600000810e4 */
[----:B------:R3:W-:Y:S05]  /*c4cc0*/  STL.64 [R1+0xdaf0], R220 ;  /* 0x00daf0dc01007387 */ /* 0x0007ea0000100a00 */
[C---:B----4-:R-:W-:Y:S08]  /*c4cd0*/  HMMA.1688.F32.TF32 R16, R4.reuse, R190, R16 ;  /* 0x000000be0410723c */ /* 0x050ff00000081010 */
[----:B---3--:R-:W-:-:S15]  /*c4ce0*/  HMMA.1688.F32.TF32 R220, R4, R218, R224 ;  /* 0x000000da04dc723c */ /* 0x008fde00000810e0 */
[----:B------:R-:W-:-:S04]  /*c4cf0*/  NOP ;  /* 0x0000000000007918 */ /* 0x000fc80000000000 */
[----:B------:R-:W-:Y:S04]  /*c4d00*/  STL.64 [R1+0x2e10], R220 ;  /* 0x002e10dc01007387 */ /* 0x000fe80000100a00 */
[----:B------:R1:W-:Y:S04]  /*c4d10*/  STL.64 [R1+0x2e18], R222 ;  /* 0x002e18de01007387 */ /* 0x0003e80000100a00 */
[----:B------:R-:W-:Y:S04]  /*c4d20*/  STL.64 [R1+0x2e00], R228 ;  /* 0x002e00e401007387 */ /* 0x000fe80000100a00 */
[----:B------:R-:W-:Y:S01]  /*c4d30*/  STL.64 [R1+0x2e08], R230 ;  /* 0x002e08e601007387 */ /* 0x000fe20000100a00 */
[C---:B-1----:R-:W-:Y:S03]  /*c4d40*/  HMMA.1688.F32.TF32 R220, R4.reuse, R206, R236 ;  /* 0x000000ce04dc723c */ /* 0x042fe600000810ec */
[----:B------:R-:W-:Y:S05]  /*c4d50*/  STL.64 [R1+0xda88], R206 ;  /* 0x00da88ce01007387 */ /* 0x000fea0000100a00 */
[----:B--2---:R-:W-:-:S15]  /*c4d60*/  HMMA.1688.F32.TF32 R224, R4, R210, R232 ;  /* 0x000000d204e0723c */ /* 0x004fde00000810e8 */
[----:B------:R-:W-:-:S04]  /*c4d70*/  NOP ;  /* 0x0000000000007918 */ /* 0x000fc80000000000 */
[----:B------:R-:W-:Y:S04]  /*c4d80*/  STL.64 [R1+0x2df0], R224 ;  /* 0x002df0e001007387 */ /* 0x000fe80000100a00 */
[----:B------:R-:W-:Y:S04]  /*c4d90*/  STL.64 [R1+0x2df8], R226 ;  /* 0x002df8e201007387 */ /* 0x000fe80000100a00 */
[----:B------:R1:W-:Y:S02]  /*c4da0*/  STL.64 [R1+0xda80], R204 ;  /* 0x00da80cc01007387 */ /* 0x0003e40000100a00 */
[C---:B-1----:R-:W-:Y:S02]  /*c4db0*/  HMMA.1688.F32.TF32 R204, R4.reuse, R202, R244 ;  /* 0x000000ca04cc723c */ /* 0x042fe400000810f4 */
[----:B------:R-:W-:Y:S04]  /*c4dc0*/  STL.64 [R1+0x2de0], R220 ;  /* 0x002de0dc01007387 */ /* 0x000fe80000100a00 */
[----:B------:R-:W-:Y:S04]  /*c4dd0*/  STL.64 [R1+0x2de8], R222 ;  /* 0x002de8de01007387 */ /* 0x000fe80000100a00 */
[----:B------:R1:W-:Y:S09]  /*c4de0*/  STL.64 [R1+0xda78], R202 ;  /* 0x00da78ca01007387 */ /* 0x0003f20000100a00 */
[----:B------:R-:W-:Y:S01]  /*c4df0*/  STL.64 [R1+0x2dd0], R204 ;  /* 0x002dd0cc01007387 */ /* 0x000fe20000100a00 */
[C---:B-1----:R-:W-:Y:S03]  /*c4e00*/  HMMA.1688.F32.TF32 R200, R4.reuse, R198, R240 ;  /* 0x000000c604c8723c */ /* 0x042fe600000810f0 */
[----:B------:R-:W-:Y:S04]  /*c4e10*/  STL.64 [R1+0x2dd8], R206 ;  /* 0x002dd8ce01007387 */ /* 0x000fe80000100a00 */
[----:B------:R-:W-:Y:S04]  /*c4e20*/  STL.64 [R1+0xda70], R198 ;  /* 0x00da70c601007387 */ /* 0x000fe80000100a00 */
[----:B------:R1:W-:Y:S02]  /*c4e30*/  STL.64 [R1+0xda68], R196 ;  /* 0x00da68c401007387 */ /* 0x0003e40000100a00 */
[C---:B-1----:R-:W-:Y:S06]  /*c4e40*/  HMMA.1688.F32.TF32 R196, R4.reuse, R194, R248 ;  /* 0x000000c204c4723c */ /* 0x042fec00000810f8 */
        /* <DEDUP_REMOVED lines=8> */
[----:B------:R1:W-:Y:S01]  /*c4ed0*/  STL.64 [R1+0x2d98], R18 ;  /* 0x002d981201007387 */ /* 0x0003e20000100a00 */
[C---:B------:R-:W-:Y:S08]  /*c4ee0*/  HMMA.1688.F32.TF32 R20, R4.reuse, R182, R24 ;  /* 0x000000b60414723c */ /* 0x040ff00000081018 */
[C---:B-1----:R-:W-:Y:S03]  /*c4ef0*/  HMMA.1688.F32.TF32 R16, R4.reuse, R178, R28 ;  /* 0x000000b20410723c */ /* 0x042fe6000008101c */
[----:B------:R-:W-:Y:S04]  /*c4f00*/  STL.64 [R1+0x2d80], R192 ;  /* 0x002d80c001007387 */ /* 0x000fe80000100a00 */
[----:B------:R-:W-:Y:S01]  /*c4f10*/  STL.64 [R1+0x2d88], R194 ;  /* 0x002d88c201007387 */ /* 0x000fe20000100a00 */
[C---:B------:R-:W-:Y:S03]  /*c4f20*/  HMMA.1688.F32.TF32 R24, R4.reuse, R174, R32 ;  /* 0x000000ae0418723c */ /* 0x040fe60000081020 */
[----:B------:R-:W-:Y:S04]  /*c4f30*/  STL.64 [R1+0x2d70], R20 ;  /* 0x002d701401007387 */ /* 0x000fe80000100a00 */
[----:B------:R1:W-:Y:S04]  /*c4f40*/  STL.64 [R1+0x2d78], R22 ;  /* 0x002d781601007387 */ /* 0x0003e80000100a00 */
[----:B------:R-:W-:Y:S04]  /*c4f50*/  STL.64 [R1+0x2d60], R16 ;  /* 0x002d601001007387 */ /* 0x000fe80000100a00 */
[----:B------:R2:W-:Y:S01]  /*c4f60*/  STL.64 [R1+0x2d68], R18 ;  /* 0x002d681201007387 */ /* 0x0005e20000100a00 */
[C---:B-1----:R-:W-:Y:S08]  /*c4f70*/  HMMA.1688.F32.TF32 R20, R4.reuse, R170, R36 ;  /* 0x000000aa0414723c */ /* 0x042ff00000081024 */
[C---:B--2---:R-:W-:Y:S01]  /*c4f80*/  HMMA.1688.F32.TF32 R16, R4.reuse, R166, R40 ;  /* 0x000000a60410723c */ /* 0x044fe20000081028 */
        /* <DEDUP_REMOVED lines=17> */
[----:B------:R-:W2:Y:S01]  /*c50a0*/  LDL.LU R52, [R1+0xf10] ;  /* 0x000f100001347983 */ /* 0x000ea20000300800 */
[----:B-1----:R-:W-:-:S15]  /*c50b0*/  HMMA.1688.F32.TF32 R16, R4, R150, R56 ;  /* 0x000000960410723c */ /* 0x002fde0000081038 */
[----:B------:R-:W-:-:S04]  /*c50c0*/  NOP ;  /* 0x0000000000007918 */ /* 0x000fc80000000000 */
        /* <DEDUP_REMOVED lines=27> */
[----:B---3--:R-:W2:Y:S04]  /*c5280*/  LDL.LU R18, [R1+0xfc8] ;  /* 0x000fc80001127983 */ /* 0x008ea80000300800 */
[----:B------:R-:W2:Y:S04]  /*c5290*/  LDL.LU R19, [R1+0xfcc] ;  /* 0x000fcc0001137983 */ /* 0x000ea80000300800 */
[----:B------:R-:W3:Y:S04]  /*c52a0*/  LDL.LU R248, [R1+0xfd0] ;  /* 0x000fd00001f87983 */ /* 0x000ee80000300800 */
[----:B------:R-:W3:Y:S04]  /*c52b0*/  LDL.LU R249, [R1+0xfd4] ;  /* 0x000fd40001f97983 */ /* 0x000ee80000300800 */
[----:B------:R-:W3:Y:S04]  /*c52c0*/  LDL.LU R250, [R1+0xfd8] ;  /* 0x000fd80001fa7983 */ /* 0x000ee80000300800 */
[----:B------:R-:W3:Y:S04]  /*c52d0*/  LDL.LU R251, [R1+0xfdc] ;  /* 0x000fdc0001fb7983 */ /* 0x000ee80000300800 */
        /* <DEDUP_REMOVED lines=52> */
[----:B------:R-:W-:Y:S04]  /*c5620*/  STL.64 [R1+0xda40], R150 ;  /* 0x00da409601007387 */ /* 0x000fe80000100a00 */
[----:B------:R2:W-:Y:S02]  /*c5630*/  STL.64 [R1+0xda38], R148 ;  /* 0x00da389401007387 */ /* 0x0005e40000100a00 */
[C---:B--2---:R-:W-:Y:S08]  /*c5640*/  HMMA.1688.F32.TF32 R148, R4.reuse, R138, R220 ;  /* 0x0000008a0494723c */ /* 0x044ff000000810dc */
[C---:B---3--:R-:W-:Y:S08]  /*c5650*/  HMMA.1688.F32.TF32 R152, R4.reuse, R142, R204 ;  /* 0x0000008e0498723c */ /* 0x048ff000000810cc */
[----:B----4-:R-:W-:-:S15]  /*c5660*/  HMMA.1688.F32.TF32 R192, R4, R146, R200 ;  /* 0x0000009204c0723c */ /* 0x010fde00000810c8 */
[----:B------:R-:W-:-:S04]  /*c5670*/  NOP ;  /* 0x0000000000007918 */ /* 0x000fc80000000000 */
[----:B------:R-:W-:Y:S04]  /*c5680*/  STL.64 [R1+0x2cd0], R192 ;  /* 0x002cd0c001007387 */ /* 0x000fe80000100a00 */
[----:B------:R1:W-:Y:S04]  /*c5690*/  STL.64 [R1+0x2cd8], R194 ;  /* 0x002cd8c201007387 */ /* 0x0003e80000100a00 */
[----:B------:R-:W-:Y:S04]  /*c56a0*/  STL.64 [R1+0x2cc0], R152 ;  /* 0x002cc09801007387 */ /* 0x000fe80000100a00 */
[----:B------:R2:W-:Y:S01]  /*c56b0*/  STL.64 [R1+0x2cc8], R154 ;  /* 0x002cc89a01007387 */ /* 0x0005e20000100a00 */
[C---:B-1----:R-:W-:Y:S03]  /*c56c0*/  HMMA.1688.F32.TF32 R192, R4.reuse, R134, R224 ;  /* 0x0000008604c0723c */ /* 0x042fe600000810e0 */
[----:B------:R-:W-:Y:S04]  /*c56d0*/  STL.64 [R1+0x2cb0], R148 ;  /* 0x002cb09401007387 */ /* 0x000fe80000100a00 */
[----:B------:R1:W-:Y:S01]  /*c56e0*/  STL.64 [R1+0x2cb8], R150 ;  /* 0x002cb89601007387 */ /* 0x0003e20000100a00 */
[C---:B--2---:R-:W-:Y:S08]  /*c56f0*/  HMMA.1688.F32.TF32 R152, R4.reuse, R130, R228 ;  /* 0x000000820498723c */ /* 0x044ff000000810e4 */
[C---:B-1----:R-:W-:Y:S01]  /*c5700*/  HMMA.1688.F32.TF32 R148, R4.reuse, R126, R240 ;  /* 0x0000007e0494723c */ /* 0x042fe200000810f0 */
[----:B------:R-:W-:Y:S04]  /*c5710*/  LDS R240, [R252+UR10+0x81080] ;  /* 0x0810800afcf07984 */ /* 0x000fe80008000800 */
[----:B------:R-:W-:Y:S04]  /*c5720*/  STL.64 [R1+0x2c90], R192 ;  /* 0x002c90c001007387 */ /* 0x000fe80000100a00 */
[----:B------:R-:W-:Y:S04]  /*c5730*/  STL.64 [R1+0x2c98], R194 ;  /* 0x002c98c201007387 */ /* 0x000fe80000100a00 */
[----:B------:R-:W-:Y:S04]  /*c5740*/  STL.64 [R1+0x2c80], R152 ;  /* 0x002c809801007387 */ /* 0x000fe80000100a00 */
[----:B------:R1:W-:Y:S04]  /*c5750*/  STL.64 [R1+0x2c88], R154 ;  /* 0x002c889a01007387 */ /* 0x0003e80000100a00 */
[----:B------:R-:W-:Y:S04]  /*c5760*/  STL.64 [R1+0x2c70], R148 ;  /* 0x002c709401007387 */ /* 0x000fe80000100a00 */
[----:B------:R2:W-:Y:S01]  /*c5770*/  STL.64 [R1+0x2c78], R150 ;  /* 0x002c789601007387 */ /* 0x0005e20000100a00 */
[C---:B-1----:R-:W-:Y:S03]  /*c5780*/  HMMA.1688.F32.TF32 R152, R4.reuse, R122, R232 ;  /* 0x0000007a0498723c */ /* 0x042fe600000810e8 */
[----:B------:R-:W-:Y:S04]  /*c5790*/  LDS R242, [R252+UR10+0x81880] ;  /* 0x0818800afcf27984 */ /* 0x000fe80008000800 */
[----:B------:R-:W-:Y:S01]  /*c57a0*/  LDS R241, [R2+UR10+0x81080] ;  /* 0x0810800a02f17984 */ /* 0x000fe20008000800 */
[C---:B--2---:R-:W-:Y:S03]  /*c57b0*/  HMMA.1688.F32.TF32 R148, R4.reuse, R118, R236 ;  /* 0x000000760494723c */ /* 0x044fe600000810ec */
[----:B------:R-:W1:Y:S05]  /*c57c0*/  LDS R243, [R2+UR10+0x81880] ;  /* 0x0818800a02f37984 */ /* 0x000e6a0008000800 */
[C---:B------:R-:W-:Y:S03]  /*c57d0*/  HMMA.1688.F32.TF32 R192, R4.reuse, R114, R244 ;  /* 0x0000007204c0723c */ /* 0x040fe600000810f4 */
[----:B------:R-:W-:Y:S04]  /*c57e0*/  STL.64 [R1+0x2c60], R152 ;  /* 0x002c609801007387 */ /* 0x000fe80000100a00 */
[----:B------:R2:W-:Y:S04]  /*c57f0*/  STL.64 [R1+0x2c68], R154 ;  /* 0x002c689a01007387 */ /* 0x0005e80000100a00 */
[----:B------:R-:W-:Y:S04]  /*c5800*/  STL.64 [R1+0x2c50], R148 ;  /* 0x002c509401007387 */ /* 0x000fe80000100a00 */
[----:B------:R3:W-:Y:S01]  /*c5810*/  STL.64 [R1+0x2c58], R150 ;  /* 0x002c589601007387 */ /* 0x0007e20000100a00 */
[C---:B--2---:R-:W-:Y:S08]  /*c5820*/  HMMA.1688.F32.TF32 R152, R4.reuse, R110, R248 ;  /* 0x0000006e0498723c */ /* 0x044ff000000810f8 */
[C---:B---3--:R-:W-:Y:S08]  /*c5830*/  HMMA.1688.F32.TF32 R148, R4.reuse, R106, R16 ;  /* 0x0000006a0494723c */ /* 0x048ff00000081010 */
[C---:B------:R-:W-:Y:S01]  /*c5840*/  HMMA.1688.F32.TF32 R16, R4.reuse, R102, R20 ;  /* 0x000000660410723c */ /* 0x040fe20000081014 */
[----:B------:R-:W-:Y:S04]  /*c5850*/  STL.64 [R1+0x2c40], R192 ;  /* 0x002c40c001007387 */ /* 0x000fe80000100a00 */
[----:B------:R-:W-:Y:S03]  /*c5860*/  STL.64 [R1+0x2c48], R194 ;  /* 0x002c48c201007387 */ /* 0x000fe60000100a00 */
[C---:B------:R-:W-:Y:S01]  /*c5870*/  HMMA.1688.F32.TF32 R24, R4.reuse, R98, R24 ;  /* 0x000000620418723c */ /* 0x040fe20000081018 */
[----:B------:R-:W-:Y:S04]  /*c5880*/  STL.64 [R1+0x2c20], R152 ;  /* 0x002c209801007387 */ /* 0x000fe80000100a00 */
[----:B------:R-:W-:Y:S03]  /*c5890*/  STL.64 [R1+0x2c28], R154 ;  /* 0x002c289a01007387 */ /* 0x000fe60000100a00 */
[C---:B------:R-:W-:Y:S01]  /*c58a0*/  HMMA.1688.F32.TF32 R20, R4.reuse, R94, R28 ;  /* 0x0000005e0414723c */ /* 0x040fe2000008101c */
[----:B------:R-:W-:Y:S04]  /*c58b0*/  STL.64 [R1+0x2c10], R148 ;  /* 0x002c109401007387 */ /* 0x000fe80000100a00 */
[----:B------:R-:W-:Y:S04]  /*c58c0*/  STL.64 [R1+0x2c18], R150 ;  /* 0x002c189601007387 */ /* 0x000fe80000100a00 */
[----:B------:R-:W-:Y:S04]  /*c58d0*/  STL.64 [R1+0x2bf0], R16 ;  /* 0x002bf01001007387 */ /* 0x000fe80000100a00 */
[----:B------:R2:W-:Y:S02]  /*c58e0*/  STL.64 [R1+0x2bf8], R18 ;  /* 0x002bf81201007387 */ /* 0x0005e40000100a00 */
[C---:B--2---:R-:W-:Y:S02]  /*c58f0*/  HMMA.1688.F32.TF32 R16, R4.reuse, R90, R32 ;  /* 0x0000005a0410723c */ /* 0x044fe40000081020 */
[----:B------:R-:W-:Y:S04]  /*c5900*/  STL.64 [R1+0x2bd0], R24 ;  /* 0x002bd01801007387 */ /* 0x000fe80000100a00 */
[----:B------:R2:W-:Y:S04]  /*c5910*/  STL.64 [R1+0x2bd8], R26 ;  /* 0x002bd81a01007387 */ /* 0x0005e80000100a00 */
[----:B------:R-:W-:Y:S04]  /*c5920*/  STL.64 [R1+0x2bb0], R20 ;  /* 0x002bb01401007387 */ /* 0x000fe80000100a00 */
[----:B------:R3:W-:Y:S01]  /*c5930*/  STL.64 [R1+0x2bb8], R22 ;  /* 0x002bb81601007387 */ /* 0x0007e20000100a00 */
[C---:B--2---:R-:W-:Y:S04]  /*c5940*/  HMMA.1688.F32.TF32 R24, R4.reuse, R86, R36 ;  /* 0x000000560418723c */ /* 0x044fe80000081024 */
[----:B------:R-:W-:Y:S04]  /*c5950*/  STL.64 [R1+0x2b90], R16 ;  /* 0x002b901001007387 */ /* 0x000fe80000100a00 */
[----:B------:R2:W-:Y:S01]  /*c5960*/  STL.64 [R1+0x2b98], R18 ;  /* 0x002b981201007387 */ /* 0x0005e20000100a00 */
[C---:B---3--:R-:W-:Y:S08]  /*c5970*/  HMMA.1688.F32.TF32 R20, R4.reuse, R82, R40 ;  /* 0x000000520414723c */ /* 0x048ff00000081028 */
[C---:B--2---:R-:W-:Y:S02]  /*c5980*/  HMMA.1688.F32.TF32 R16, R4.reuse, R78, R44 ;  /* 0x0000004e0410723c */ /* 0x044fe4000008102c */
        /* <DEDUP_REMOVED lines=8> */
[----:B--2---:R-:W-:Y:S02]  /*c5a10*/  HMMA.1688.F32.TF32 R16, R4, R74, R48 ;  /* 0x0000004a0410723c */ /* 0x004fe40000081030 */
[----:B------:R-:W-:Y:S04]  /*c5a20*/  STL.64 [R1+0xda20], R74 ;  /* 0x00da204a01007387 */ /* 0x000fe80000100a00 */
[----:B------:R-:W-:-:S13]  /*c5a30*/  STL.64 [R1+0xda18], R72 ;  /* 0x00da184801007387 */ /* 0x000fda0000100a00 */
[----:B------:R-:W-:Y:S04]  /*c5a40*/  STL.64 [R1+0x2b10], R16 ;  /* 0x002b101001007387 */ /* 0x000fe80000100a00 */
[----:B------:R2:W-:Y:S02]  /*c5a50*/  STL.64 [R1+0x2b18], R18 ;  /* 0x002b181201007387 */ /* 0x0005e40000100a00 */
[----:B--2---:R-:W-:Y:S02]  /*c5a60*/  HMMA.1688.F32.TF32 R16, R4, R70, R52 ;  /* 0x000000460410723c */ /* 0x004fe40000081034 */
[----:B------:R-:W-:Y:S04]  /*c5a70*/  STL.64 [R1+0xda10], R70 ;  /* 0x00da104601007387 */ /* 0x000fe80000100a00 */
[----:B------:R-:W-:-:S13]  /*c5a80*/  STL.64 [R1+0xda08], R68 ;  /* 0x00da084401007387 */ /* 0x000fda0000100a00 */
[----:B------:R-:W-:Y:S04]  /*c5a90*/  STL.64 [R1+0x2af0], R16 ;  /* 0x002af01001007387 */ /* 0x000fe80000100a00 */
[----:B------:R2:W-:Y:S04]  /*c5aa0*/  STL.64 [R1+0x2af8], R18 ;  /* 0x002af81201007387 */ /* 0x0005e80000100a00 */
[----:B------:R-:W3:Y:S01]  /*c5ab0*/  LDL.LU R200, [R1+0x450] ;  /* 0x0004500001c87983 */ /* 0x000ee20000300800 */
[----:B--2---:R-:W-:-:S15]  /*c5ac0*/  HMMA.1688.F32.TF32 R16, R4, R66, R56 ;  /* 0x000000420410723c */ /* 0x004fde0000081038 */
[----:B------:R-:W-:-:S04]  /*c5ad0*/  NOP ;  /* 0x0000000000007918 */ /* 0x000fc80000000000 */
        /* <DEDUP_REMOVED lines=13> */
[----:B------:R-:W1:Y:S04]  /*c5bb0*/  LDL.LU R148, [R1+0x4a0] ;  /* 0x0004a00001947983 */ /* 0x000e680000300800 */
[----:B------:R-:W1:Y:S04]  /*c5bc0*/  LDL.LU R149, [R1+0x4a4] ;  /* 0x0004a40001957983 */ /* 0x000e680000300800 */
[----:B------:R-:W1:Y:S04]  /*c5bd0*/  LDL.LU R150, [R1+0x4a8] ;  /* 0x0004a80001967983 */ /* 0x000e680000300800 */
[----:B------:R-:W1:Y:S04]  /*c5be0*/  LDL.LU R151, [R1+0x4ac] ;  /* 0x0004ac0001977983 */ /* 0x000e680000300800 */
        /* <DEDUP_REMOVED lines=24> */
[----:B------:R-:W-:-:S03]  /*c5d70*/  IMAD.MOV.U32 R71, RZ, RZ, R12 ;  /* 0x000000ffff477224 */ /* 0x000fc600078e000c */
[----:B------:R-:W3:Y:S01]  /*c5d80*/  LDL.LU R220, [R1+0xe20] ;  /* 0x000e200001dc7983 */ /* 0x000ee20000300800 */
[----:B------:R-:W-:-:S03]  /*c5d90*/  IMAD.MOV.U32 R70, RZ, RZ, R13 ;  /* 0x000000ffff467224 */ /* 0x000fc600078e000d */
[----:B------:R-:W3:Y:S04]  /*c5da0*/  LDL.LU R221, [R1+0xe24] ;  /* 0x000e240001dd7983 */ /* 0x000ee80000300800 */
[----:B------:R-:W3:Y:S04]  /*c5db0*/  LDL.LU R222, [R1+0xe28] ;  /* 0x000e280001de7983 */ /* 0x000ee80000300800 */
[----:B------:R-:W3:Y:S04]  /*c5dc0*/  LDL.LU R223, [R1+0xe2c] ;  /* 0x000e2c0001df7983 */ /* 0x000ee80000300800 */
[----:B------:R-:W3:Y:S04]  /*c5dd0*/  LDL.LU R12, [R1+0xe40] ;  /* 0x000e4000010c7983 */ /* 0x000ee80000300800 */
[----:B------:R-:W3:Y:S04]  /*c5de0*/  LDL.LU R13, [R1+0xe44] ;  /* 0x000e4400010d7983 */ /* 0x000ee80000300800 */
[----:B------:R-:W3:Y:S04]  /*c5df0*/  LDL.LU R14, [R1+0xe48] ;  /* 0x000e4800010e7983 */ /* 0x000ee80000300800 */
[----:B------:R-:W3:Y:S04]  /*c5e00*/  LDL.LU R15, [R1+0xe4c] ;  /* 0x000e4c00010f7983 */ /* 0x000ee80000300800 */
[----:B--2---:R-:W2:Y:S04]  /*c5e10*/  LDL.LU R16, [R1+0xe50] ;  /* 0x000e500001107983 */ /* 0x004ea80000300800 */
[----:B------:R-:W2:Y:S04]  /*c5e20*/  LDL.LU R17, [R1+0xe54] ;  /* 0x000e540001117983 */ /* 0x000ea80000300800 */
[----:B----4-:R-:W2:Y:S04]  /*c5e30*/  LDL.LU R18, [R1+0xe58] ;  /* 0x000e580001127983 */ /* 0x010ea80000300800 */
        /* <DEDUP_REMOVED lines=40> */
[----:B------:R-:W3:Y:S01]  /*c60c0*/  LDL.LU R25, [R1+0xe74] ;  /* 0x000e740001197983 */ /* 0x000ee20000300800 */
[----:B------:R-:W-:-:S03]  /*c60d0*/  IMAD.MOV.U32 R239, RZ, RZ, R10 ;  /* 0x000000ffffef7224 */ /* 0x000fc600078e000a */
[----:B------:R-:W3:Y:S01]  /*c60e0*/  LDL.LU R26, [R1+0xe78] ;  /* 0x000e7800011a7983 */ /* 0x000ee20000300800 */
[----:B------:R-:W-:-:S03]  /*c60f0*/  MOV R238, R11 ;  /* 0x0000000b00ee7202 */ /* 0x000fc60000000f00 */
        /* <DEDUP_REMOVED lines=23> */
[----:B-1----:R-:W3:Y:S04]  /*c6270*/  LDL.LU.64 R58, [R1+0xdbc8] ;  /* 0x00dbc800013a7983 */ /* 0x002ee80000300a00 */
[----:B------:R-:W2:Y:S04]  /*c6280*/  LDL.LU.64 R56, [R1+0xdbc0] ;  /* 0x00dbc00001387983 */ /* 0x000ea80000300a00 */
[----:B------:R-:W-:Y:S04]  /*c6290*/  STL.64 [R1+0xd9f0], R62 ;  /* 0x00d9f03e01007387 */ /* 0x000fe80000100a00 */
[----:B------:R-:W-:Y:S01]  /*c62a0*/  STL.64 [R1+0xd9e8], R60 ;  /* 0x00d9e83c01007387 */ /* 0x000fe20000100a00 */
[----:B---3--:R-:W-:-:S15]  /*c62b0*/  HMMA.1688.F32.TF32 R52, R4, R58, R52 ;  /* 0x0000003a0434723c */ /* 0x008fde0000081034 */
[----:B------:R-:W-:-:S04]  /*c62c0*/  NOP ;  /* 0x0000000000007918 */ /* 0x000fc80000000000 */
[----:B------:R-:W-:Y:S04]  /*c62d0*/  STL.64 [R1+0x2a90], R52 ;  /* 0x002a903401007387 */ /* 0x000fe80000100a00 */
[----:B------:R1:W-:Y:S04]  /*c62e0*/  STL.64 [R1+0x2a98], R54 ;  /* 0x002a983601007387 */ /* 0x0003e80000100a00 */
[----:B-1----:R-:W3:Y:S04]  /*c62f0*/  LDL.LU.64 R54, [R1+0xdbb8] ;  /* 0x00dbb80001367983 */ /* 0x002ee80000300a00 */
[----:B------:R-:W2:Y:S01]  /*c6300*/  LDL.LU.64 R52, [R1+0xdbb0] ;  /* 0x00dbb00001347983 */ /* 0x000ea20000300a00 */
        /* <DEDUP_REMOVED lines=40> */
[----:B-1----:R-:W4:Y:S04]  /*c6590*/  LDL.LU.64 R26, [R1+0xdb48] ;  /* 0x00db4800011a7983 */ /* 0x002f280000300a00 */
[----:B------:R-:W3:Y:S01]  /*c65a0*/  LDL.LU.64 R24, [R1+0xdb40] ;  /* 0x00db400001187983 */ /* 0x000ee20000300a00 */
[----:B----4-:R-:W-:-:S15]  /*c65b0*/  HMMA.1688.F32.TF32 R20, R4, R26, R20 ;  /* 0x0000001a0414723c */ /* 0x010fde0000081014 */
[----:B------:R-:W-:-:S04]  /*c65c0*/  NOP ;  /* 0x0000000000007918 */ /* 0x000fc80000000000 */
[----:B------:R-:W-:Y:S04]  /*c65d0*/  STL.64 [R1+0x2990], R20 ;  /* 0x0029901401007387 */ /* 0x000fe80000100a00 */
[----:B------:R1:W-:Y:S04]  /*c65e0*/  STL.64 [R1+0x2998], R22 ;  /* 0x0029981601007387 */ /* 0x0003e80000100a00 */
[----:B-1----:R-:W4:Y:S04]  /*c65f0*/  LDL.LU.64 R22, [R1+0xdb38] ;  /* 0x00db380001167983 */ /* 0x002f280000300a00 */
[----:B------:R-:W2:Y:S01]  /*c6600*/  LDL.LU.64 R20, [R1+0xdb30] ;  /* 0x00db300001147983 */ /* 0x000ea20000300a00 */
        /* <DEDUP_REMOVED lines=16> */
[----:B-1----:R-:W4:Y:S01]  /*c6710*/  LDL.LU.64 R10, [R1+0xdb08] ;  /* 0x00db0800010a7983 */ /* 0x002f220000300a00 */
[C---:B------:R-:W-:Y:S03]  /*c6720*/  HMMA.1688.F32.TF32 R248, R4.reuse, R250, R224 ;  /* 0x000000fa04f8723c */ /* 0x040fe600000810e0 */
[----:B------:R-:W2:Y:S05]  /*c6730*/  LDL.LU.64 R8, [R1+0xdb00] ;  /* 0x00db000001087983 */ /* 0x000eaa0000300a00 */
[----:B----4-:R-:W-:-:S15]  /*c6740*/  HMMA.1688.F32.TF32 R220, R4, R10, R220 ;  /* 0x0000000a04dc723c */ /* 0x010fde00000810dc */
[----:B------:R-:W-:-:S04]  /*c6750*/  NOP ;  /* 0x0000000000007918 */ /* 0x000fc80000000000 */
[----:B------:R-:W-:Y:S04]  /*c6760*/  STL.64 [R1+0x2910], R220 ;  /* 0x002910dc01007387 */ /* 0x000fe80000100a00 */
[----:B------:R1:W-:Y:S04]  /*c6770*/  STL.64 [R1+0x2918], R222 ;  /* 0x002918de01007387 */ /* 0x0003e80000100a00 */
[----:B-1----:R-:W4:Y:S04]  /*c6780*/  LDL.LU.64 R222, [R1+0xdaf8] ;  /* 0x00daf80001de7983 */ /* 0x002f280000300a00 */
[----:B------:R-:W2:Y:S04]  /*c6790*/  LDL.LU.64 R220, [R1+0xdaf0] ;  /* 0x00daf00001dc7983 */ /* 0x000ea80000300a00 */
[----:B------:R-:W2:Y:S04]  /*c67a0*/  LDL.LU.64 R226, [R1+0xdae8] ;  /* 0x00dae80001e27983 */ /* 0x000ea80000300a00 */
[----:B------:R-:W2:Y:S04]  /*c67b0*/  LDL.LU.64 R224, [R1+0xdae0] ;  /* 0x00dae00001e07983 */ /* 0x000ea80000300a00 */
[----:B------:R-:W-:Y:S04]  /*c67c0*/  STL.64 [R1+0x28f0], R248 ;  /* 0x0028f0f801007387 */ /* 0x000fe80000100a00 */
[----:B------:R1:W-:Y:S04]  /*c67d0*/  STL.64 [R1+0x28f8], R250 ;  /* 0x0028f8fa01007387 */ /* 0x0003e80000100a00 */
[----:B-1----:R-:W2:Y:S01]  /*c67e0*/  LDL.LU.64 R250, [R1+0xdad8] ;  /* 0x00dad80001fa7983 */ /* 0x002ea20000300a00 */
[----:B------:R-:W-:Y:S03]  /*c67f0*/  HMMA.1688.F32.TF32 R236, R4, R238, R232 ;  /* 0x000000ee04ec723c */ /* 0x000fe600000810e8 */
[----:B------:R-:W3:Y:S01]  /*c6800*/  LDL.LU.64 R248, [R1+0xdad0] ;  /* 0x00dad00001f87983 */ /* 0x000ee20000300a00 */
[----:B------:R-:W-:Y:S01]  /*c6810*/  MOV R62, R216 ;  /* 0x000000d8003e7202 */ /* 0x000fe20000000f00 */
[----:B------:R-:W-:-:S07]  /*c6820*/  IMAD.MOV.U32 R63, RZ, RZ, R0 ;  /* 0x000000ffff3f7224 */ /* 0x000fce00078e0000 */
        /* <DEDUP_REMOVED lines=8> */
[----:B------:R-:W3:Y:S04]  /*c68b0*/  LDL.LU.64 R232, [R1+0xdab0] ;  /* 0x00dab00001e87983 */ /* 0x000ee80000300a00 */
[----:B------:R-:W-:Y:S04]  /*c68c0*/  STL.64 [R1+0x28b0], R236 ;  /* 0x0028b0ec01007387 */ /* 0x000fe80000100a00 */
[----:B------:R1:W-:Y:S04]  /*c68d0*/  STL.64 [R1+0x28b8], R238 ;  /* 0x0028b8ee01007387 */ /* 0x0003e80000100a00 */
[----:B-1----:R-:W3:Y:S04]  /*c68e0*/  LDL.LU.64 R238, [R1+0xdaa8] ;  /* 0x00daa80001ee7983 */ /* 0x002ee80000300a00 */
[----:B------:R-:W4:Y:S04]  /*c68f0*/  LDL.LU.64 R236, [R1+0xdaa0] ;  /* 0x00daa00001ec7983 */ /* 0x000f280000300a00 */
[----:B------:R-:W4:Y:S01]  /*c6900*/  LDL.LU.64 R246, [R1+0xda98] ;  /* 0x00da980001f67983 */ /* 0x000f220000300a00 */
[----:B------:R-:W-:Y:S03]  /*c6910*/  HMMA.1688.F32.TF32 R64, R4, R70, R64 ;  /* 0x000000460440723c */ /* 0x000fe60000081040 */
[----:B------:R-:W4:Y:S04]  /*c6920*/  LDL.LU.64 R244, [R1+0xda90] ;  /* 0x00da900001f47983 */ /* 0x000f280000300a00 */
[----:B------:R-:W-:Y:S04]  /*c6930*/  STL.64 [R1+0x28a0], R60 ;  /* 0x0028a03c01007387 */ /* 0x000fe80000100a00 */
[----:B------:R-:W-:Y:S08]  /*c6940*/  STL.64 [R1+0x28a8], R62 ;  /* 0x0028a83e01007387 */ /* 0x000ff00000100a00 */
        /* <DEDUP_REMOVED lines=23> */
[----:B------:R-:W2:Y:S04]  /*c6ac0*/  LDL.LU R72, [R1+0x3a0] ;  /* 0x0003a00001487983 */ /* 0x000ea80000300800 */
[----:B------:R-:W-:Y:S04]  /*c6ad0*/  STL.64 [R1+0x25f0], R60 ;  /* 0x0025f03c01007387 */ /* 0x000fe80000100a00 */
[----:B------:R-:W-:Y:S04]  /*c6ae0*/  STL.64 [R1+0x25f8], R62 ;  /* 0x0025f83e01007387 */ /* 0x000fe80000100a00 */
        /* <DEDUP_REMOVED lines=21> */
[----:B-1----:R-:W4:Y:S04]  /*c6c40*/  LDL.LU R4, [R1+0x3e0] ;  /* 0x0003e00001047983 */ /* 0x002f280000300800 */
[----:B------:R-:W4:Y:S04]  /*c6c50*/  LDL.LU R5, [R1+0x3e4] ;  /* 0x0003e40001057983 */ /* 0x000f280000300800 */
[----:B---3--:R-:W3:Y:S04]  /*c6c60*/  LDL.LU R6, [R1+0x3e8] ;  /* 0x0003e80001067983 */ /* 0x008ee80000300800 */
        /* <DEDUP_REMOVED lines=30> */
[----:B------:R-:W3:Y:S01]  /*c6e50*/  LDL.LU.64 R204, [R1+0xda80] ;  /* 0x00da800001cc7983 */ /* 0x000ee20000300a00 */
[----:B--2---:R-:W-:-:S15]  /*c6e60*/  HMMA.1688.F32.TF32 R200, R240, R206, R200 ;  /* 0x000000cef0c8723c */ /* 0x004fde00000810c8 */
[----:B------:R-:W-:-:S04]  /*c6e70*/  NOP ;  /* 0x0000000000007918 */ /* 0x000fc80000000000 */
[----:B------:R-:W-:Y:S04]  /*c6e80*/  STL.64 [R1+0x25c0], R200 ;  /* 0x0025c0c801007387 */ /* 0x000fe80000100a00 */
[----:B------:R1:W-:Y:S04]  /*c6e90*/  STL.64 [R1+0x25c8], R202 ;  /* 0x0025c8ca01007387 */ /* 0x0003e80000100a00 */
[----:B-1----:R-:W4:Y:S02]  /*c6ea0*/  LDL.LU.64 R202, [R1+0xda78] ;  /* 0x00da780001ca7983 */ /* 0x002f240000300a00 */
[----:B----4-:R-:W-:-:S15]  /*c6eb0*/  HMMA.1688.F32.TF32 R196, R240, R202, R196 ;  /* 0x000000caf0c4723c */ /* 0x010fde00000810c4 */
[----:B------:R-:W-:-:S04]  /*c6ec0*/  NOP ;  /* 0x0000000000007918 */ /* 0x000fc80000000000 */
[----:B------:R-:W-:Y:S04]  /*c6ed0*/  STL.64 [R1+0x25b0], R196 ;  /* 0x0025b0c401007387 */ /* 0x000fe80000100a00 */
[----:B------:R1:W-:Y:S04]  /*c6ee0*/  STL.64 [R1+0x25b8], R198 ;  /* 0x0025b8c601007387 */ /* 0x0003e80000100a00 */
[----:B-1----:R-:W2:Y:S04]  /*c6ef0*/  LDL.LU.64 R198, [R1+0xda70] ;  /* 0x00da700001c67983 */ /* 0x002ea80000300a00 */
[----:B------:R-:W4:Y:S01]  /*c6f00*/  LDL.LU.64 R196, [R1+0xda68] ;  /* 0x00da680001c47983 */ /* 0x000f220000300a00 */
[----:B--2---:R-:W-:-:S15]  /*c6f10*/  HMMA.1688.F32.TF32 R192, R240, R198, R192 ;  /* 0x000000c6f0c0723c */ /* 0x004fde00000810c0 */
[----:B------:R-:W-:-:S04]  /*c6f20*/  NOP ;  /* 0x0000000000007918 */ /* 0x000fc80000000000 */
[----:B------:R-:W-:Y:S04]  /*c6f30*/  STL.64 [R1+0x25a0], R192 ;  /* 0x0025a0c001007387 */ /* 0x000fe80000100a00 */
[----:B------:R1:W-:Y:S04]  /*c6f40*/  STL.64 [R1+0x25a8], R194 ;  /* 0x0025a8c201007387 */ /* 0x0003e80000100a00 */
[----:B-1----:R-:W2:Y:S04]  /*c6f50*/  LDL.LU.64 R194, [R1+0xda60] ;  /* 0x00da600001c27983 */ /* 0x002ea80000300a00 */
[----:B------:R-:W2:Y:S04]  /*c6f60*/  LDL.LU.64 R192, [R1+0xda58] ;  /* 0x00da580001c07983 */ /* 0x000ea80000300a00 */
[----:B------:R-:W-:Y:S04]  /*c6f70*/  STL.64 [R1+0xd9e0], R198 ;  /* 0x00d9e0c601007387 */ /* 0x000fe80000100a00 */
[----:B----4-:R1:W-:Y:S04]  /*c6f80*/  STL.64 [R1+0xd9d8], R196 ;  /* 0x00d9d8c401007387 */ /* 0x0103e80000100a00 */
[----:B-1----:R-:W4:Y:S04]  /*c6f90*/  LDL.LU R196, [R1+0x3f0] ;  /* 0x0003f00001c47983 */ /* 0x002f280000300800 */
[----:B------:R-:W4:Y:S04]  /*c6fa0*/  LDL.LU R197, [R1+0x3f4] ;  /* 0x0003f40001c57983 */ /* 0x000f280000300800 */
[----:B------:R-:W4:Y:S04]  /*c6fb0*/  LDL.LU R198, [R1+0x3f8] ;  /* 0x0003f80001c67983 */ /* 0x000f280000300800 */
[----:B------:R-:W4:Y:S01]  /*c6fc0*/  LDL.LU R199, [R1+0x3fc] ;  /* 0x0003fc0001c77983 */ /* 0x000f220000300800 */
[C---:B---3--:R-:W-:Y:S03]  /*c6fd0*/  HMMA.1688.F32.TF32 R4, R240.reuse, R190, R4 ;  /* 0x000000bef004723c */ /* 0x048fe60000081004 */
[----:B--2---:R-:W-:Y:S04]  /*c6fe0*/  STL.64 [R1+0xd9d0], R194 ;  /* 0x00d9d0c201007387 */ /* 0x004fe80000100a00 */
[----:B------:R-:W-:Y:S01]  /*c6ff0*/  STL.64 [R1+0xd9c8], R192 ;  /* 0x00d9c8c001007387 */ /* 0x000fe20000100a00 */
[----:B----4-:R-:W-:-:S15]  /*c7000*/  HMMA.1688.F32.TF32 R196, R240, R194, R196 ;  /* 0x000000c2f0c4723c */ /* 0x010fde00000810c4 */
[----:B------:R-:W-:-:S04]  /*c7010*/  NOP ;  /* 0x0000000000007918 */ /* 0x000fc80000000000 */
[----:B------:R-:W-:Y:S04]  /*c7020*/  STL.64 [R1+0x2590], R196 ;  /* 0x002590c401007387 */ /* 0x000fe80000100a00 */
[----:B------:R-:W-:Y:S04]  /*c7030*/  STL.64 [R1+0x2598], R198 ;  /* 0x002598c601007387 */ /* 0x000fe80000100a00 */
        /* <DEDUP_REMOVED lines=116> */
[----:B-1----:R-:W4:Y:S04]  /*c7780*/  LDL.LU.64 R154, [R1+0xda50] ;  /* 0x00da5000019a7983 */ /* 0x002f280000300a00 */
[----:B------:R-:W2:Y:S04]  /*c7790*/  LDL.LU.64 R152, [R1+0xda48] ;  /* 0x00da480001987983 */ /* 0x000ea80000300a00 */
[----:B------:R-:W-:Y:S04]  /*c77a0*/  STL.64 [R1+0xd940], R158 ;  /* 0x00d9409e01007387 */ /* 0x000fe80000100a00 */
[----:B------:R1:W-:Y:S04]  /*c77b0*/  STL.64 [R1+0xd938], R156 ;  /* 0x00d9389c01007387 */ /* 0x0003e80000100a00 */
[----:B-1----:R-:W2:Y:S04]  /*c77c0*/  LDL.LU R156, [R1+0x320] ;  /* 0x00032000019c7983 */ /* 0x002ea80000300800 */
[----:B------:R-:W2:Y:S04]  /*c77d0*/  LDL.LU R157, [R1+0x324] ;  /* 0x00032400019d7983 */ /* 0x000ea80000300800 */
[----:B------:R-:W2:Y:S04]  /*c77e0*/  LDL.LU R158, [R1+0x328] ;  /* 0x00032800019e7983 */ /* 0x000ea80000300800 */
[----:B------:R-:W2:Y:S01]  /*c77f0*/  LDL.LU R159, [R1+0x32c] ;  /* 0x00032c00019f7983 */ /* 0x000ea20000300800 */
[----:B----4-:R-:W-:-:S15]  /*c7800*/  HMMA.1688.F32.TF32 R148, R240, R154, R148 ;  /* 0x0000009af094723c */ /* 0x010fde0000081094 */
[----:B------:R-:W-:-:S04]  /*c7810*/  NOP ;  /* 0x0000000000007918 */ /* 0x000fc80000000000 */
[----:B------:R-:W-:Y:S04]  /*c7820*/  STL.64 [R1+0x24f0], R148 ;  /* 0x0024f09401007387 */ /* 0x000fe80000100a00 */
[----:B------:R1:W-:Y:S04]  /*c7830*/  STL.64 [R1+0x24f8], R150 ;  /* 0x0024f89601007387 */ /* 0x0003e80000100a00 */
[----:B-1----:R-:W4:Y:S04]  /*c7840*/  LDL.LU.64 R150, [R1+0xda40] ;  /* 0x00da400001967983 */ /* 0x002f280000300a00 */
[----:B------:R-:W4:Y:S04]  /*c7850*/  LDL.LU.64 R148, [R1+0xda38] ;  /* 0x00da380001947983 */ /* 0x000f280000300a00 */
[----:B------:R-:W-:Y:S04]  /*c7860*/  STL.64 [R1+0xd930], R154 ;  /* 0x00d9309a01007387 */ /* 0x000fe80000100a00 */
[----:B--2---:R4:W-:Y:S01]  /*c7870*/  STL.64 [R1+0xd928], R152 ;  /* 0x00d9289801007387 */ /* 0x0049e20000100a00 */
[C---:B---3--:R-:W-:Y:S08]  /*c7880*/  HMMA.1688.F32.TF32 R68, R240.reuse, R94, R68 ;  /* 0x0000005ef044723c */ /* 0x048ff00000081044 */
[C---:B----4-:R-:W-:Y:S01]  /*c7890*/  HMMA.1688.F32.TF32 R152, R240.reuse, R150, R156 ;  /* 0x00000096f098723c */ /* 0x050fe2000008109c */
[----:B------:R-:W-:Y:S04]  /*c78a0*/  STL.64 [R1+0xd920], R150 ;  /* 0x00d9209601007387 */ /* 0x000fe80000100a00 */
[----:B------:R1:W-:Y:S03]  /*c78b0*/  STL.64 [R1+0xd918], R148 ;  /* 0x00d9189401007387 */ /* 0x0003e60000100a00 */
        /* <DEDUP_REMOVED lines=15> */
[C---:B--2---:R-:W-:Y:S01]  /*c79b0*/  HMMA.1688.F32.TF32 R144, R240.reuse, R126, R4 ;  /* 0x0000007ef090723c */ /* 0x044fe20000081004 */
[----:B------:R-:W-:Y:S04]  /*c79c0*/  STL.64 [R1+0x24a0], R152 ;  /* 0x0024a09801007387 */ /* 0x000fe80000100a00 */
[----:B------:R-:W-:Y:S04]  /*c79d0*/  STL.64 [R1+0x24a8], R154 ;  /* 0x0024a89a01007387 */ /* 0x000fe80000100a00 */
[----:B------:R-:W-:Y:S04]  /*c79e0*/  LDS R4, [R133+UR10+0x81080] ;  /* 0x0810800a85047984 */ /* 0x000fe80008000800 */
[----:B------:R-:W-:Y:S04]  /*c79f0*/  STL.64 [R1+0x2490], R148 ;  /* 0x0024909401007387 */ /* 0x000fe80000100a00 */
[----:B------:R-:W-:Y:S04]  /*c7a00*/  STL.64 [R1+0x2498], R150 ;  /* 0x0024989601007387 */ /* 0x000fe80000100a00 */
[----:B------:R-:W-:Y:S04]  /*c7a10*/  STL.64 [R1+0x2480], R144 ;  /* 0x0024809001007387 */ /* 0x000fe80000100a00 */
[----:B------:R1:W-:Y:S04]  /*c7a20*/  STL.64 [R1+0x2488], R146 ;  /* 0x0024889201007387 */ /* 0x0003e80000100a00 */
[----:B------:R-:W-:Y:S04]  /*c7a30*/  LDS R6, [R133+UR10+0x81880] ;  /* 0x0818800a85067984 */ /* 0x000fe80008000800 */
[----:B------:R-:W-:Y:S01]  /*c7a40*/  LDS R5, [R3+UR10+0x81080] ;  /* 0x0810800a03057984 */ /* 0x000fe20008000800 */
[C---:B-1----:R-:W-:Y:S03]  /*c7a50*/  HMMA.1688.F32.TF32 R144, R240.reuse, R122, R180 ;  /* 0x0000007af090723c */ /* 0x042fe600000810b4 */
[----:B------:R-:W1:Y:S05]  /*c7a60*/  LDS R7, [R3+UR10+0x81880] ;  /* 0x0818800a03077984 */ /* 0x000e6a0008000800 */
[C---:B------:R-:W-:Y:S11]  /*c7a70*/  HMMA.1688.F32.TF32 R148, R240.reuse, R118, R184 ;  /* 0x00000076f094723c */ /* 0x040ff600000810b8 */
[----:B------:R-:W-:Y:S04]  /*c7a80*/  STL.64 [R1+0x2870], R144 ;  /* 0x0028709001007387 */ /* 0x000fe80000100a00 */
[----:B------:R2:W-:Y:S02]  /*c7a90*/  STL.64 [R1+0x2878], R146 ;  /* 0x0028789201007387 */ /* 0x0005e40000100a00 */
[C---:B--2---:R-:W-:Y:S02]  /*c7aa0*/  HMMA.1688.F32.TF32 R144, R240.reuse, R114, R188 ;  /* 0x00000072f090723c */ /* 0x044fe400000810bc */
[----:B------:R-:W-:Y:S04]  /*c7ab0*/  STL.64 [R1+0x2860], R148 ;  /* 0x0028609401007387 */ /* 0x000fe80000100a00 */
[----:B------:R2:W-:Y:S02]  /*c7ac0*/  STL.64 [R1+0x2868], R150 ;  /* 0x0028689601007387 */ /* 0x0005e40000100a00 */
[C---:B------:R-:W-:Y:S08]  /*c7ad0*/  HMMA.1688.F32.TF32 R152, R240.reuse, R110, R192 ;  /* 0x0000006ef098723c */ /* 0x040ff000000810c0 */
[C---:B--2---:R-:W-:Y:S03]  /*c7ae0*/  HMMA.1688.F32.TF32 R148, R240.reuse, R106, R196 ;  /* 0x0000006af094723c */ /* 0x044fe600000810c4 */
[----:B------:R-:W-:Y:S04]  /*c7af0*/  STL.64 [R1+0x2850], R144 ;  /* 0x0028509001007387 */ /* 0x000fe80000100a00 */
[----:B------:R2:W-:Y:S02]  /*c7b00*/  STL.64 [R1+0x2858], R146 ;  /* 0x0028589201007387 */ /* 0x0005e40000100a00 */
[C---:B--2---:R-:W-:Y:S08]  /*c7b10*/  HMMA.1688.F32.TF32 R144, R240.reuse, R102, R60 ;  /* 0x00000066f090723c */ /* 0x044ff0000008103c */
[C---:B------:R-:W-:Y:S01]  /*c7b20*/  HMMA.1688.F32.TF32 R60, R240.reuse, R98, R64 ;  /* 0x00000062f03c723c */ /* 0x040fe20000081040 */
[----:B------:R-:W-:Y:S04]  /*c7b30*/  STL.64 [R1+0x2840], R152 ;  /* 0x0028409801007387 */ /* 0x000fe80000100a00 */
[----:B------:R-:W-:Y:S04]  /*c7b40*/  STL.64 [R1+0x2848], R154 ;  /* 0x0028489a01007387 */ /* 0x000fe80000100a00 */
[----:B------:R-:W-:Y:S01]  /*c7b50*/  STL.64 [R1+0x2830], R148 ;  /* 0x0028309401007387 */ /* 0x000fe20000100a00 */
[C---:B------:R-:W-:Y:S03]  /*c7b60*/  HMMA.1688.F32.TF32 R64, R240.reuse, R90, R72 ;  /* 0x0000005af040723c */ /* 0x040fe60000081048 */
[----:B------:R-:W-:Y:S04]  /*c7b70*/  STL.64 [R1+0x2838], R150 ;  /* 0x0028389601007387 */ /* 0x000fe80000100a00 */
[----:B------:R-:W-:Y:S04]  /*c7b80*/  STL.64 [R1+0x2820], R144 ;  /* 0x0028209001007387 */ /* 0x000fe80000100a00 */
[----:B------:R-:W-:Y:S04]  /*c7b90*/  STL.64 [R1+0x2828], R146 ;  /* 0x0028289201007387 */ /* 0x000fe80000100a00 */
[----:B------:R-:W-:Y:S04]  /*c7ba0*/  STL.64 [R1+0x2810], R60 ;  /* 0x0028103c01007387 */ /* 0x000fe80000100a00 */
[----:B------:R2:W-:Y:S02]  /*c7bb0*/  STL.64 [R1+0x2818], R62 ;  /* 0x0028183e01007387 */ /* 0x0005e40000100a00 */
[C---:B--2---:R-:W-:Y:S02]  /*c7bc0*/  HMMA.1688.F32.TF32 R60, R240.reuse, R86, R76 ;  /* 0x00000056f03c723c */ /* 0x044fe4000008104c */
        /* <DEDUP_REMOVED lines=34> */
[----:B---3--:R-:W3:Y:S04]  /*c7df0*/  LDL.LU R60, [R1+0xcd0] ;  /* 0x000cd000013c7983 */ /* 0x008ee80000300800 */
[----:B------:R-:W3:Y:S04]  /*c7e00*/  LDL.LU R61, [R1+0xcd4] ;  /* 0x000cd400013d7983 */ /* 0x000ee80000300800 */
[----:B----4-:R-:W3:Y:S04]  /*c7e10*/  LDL.LU R62, [R1+0xcd8] ;  /* 0x000cd800013e7983 */ /* 0x010ee80000300800 */
[----:B------:R-:W3:Y:S04]  /*c7e20*/  LDL.LU R63, [R1+0xcdc] ;  /* 0x000cdc00013f7983 */ /* 0x000ee80000300800 */
        /* <DEDUP_REMOVED lines=48> */
[----:B--2---:R-:W2:Y:S04]  /*c8130*/  LDL.LU.64 R78, [R1+0xda30] ;  /* 0x00da3000014e7983 */ /* 0x004ea80000300a00 */
[----:B------:R-:W3:Y:S01]  /*c8140*/  LDL.LU.64 R76, [R1+0xda28] ;  /* 0x00da2800014c7983 */ /* 0x000ee20000300a00 */
[----:B--2---:R-:W-:-:S15]  /*c8150*/  HMMA.1688.F32.TF32 R72, R240, R78, R72 ;  /* 0x0000004ef048723c */ /* 0x004fde0000081048 */
[----:B------:R-:W-:-:S04]  /*c8160*/  NOP ;  /* 0x0000000000007918 */ /* 0x000fc80000000000 */
[----:B------:R-:W-:Y:S04]  /*c8170*/  STL.64 [R1+0x27c0], R72 ;  /* 0x0027c04801007387 */ /* 0x000fe80000100a00 */
[----:B------:R2:W-:Y:S04]  /*c8180*/  STL.64 [R1+0x27c8], R74 ;  /* 0x0027c84a01007387 */ /* 0x0005e80000100a00 */
[----:B--2---:R-:W3:Y:S04]  /*c8190*/  LDL.LU.64 R74, [R1+0xda20] ;  /* 0x00da2000014a7983 */ /* 0x004ee80000300a00 */
[----:B------:R-:W2:Y:S01]  /*c81a0*/  LDL.LU.64 R72, [R1+0xda18] ;  /* 0x00da180001487983 */ /* 0x000ea20000300a00 */
[----:B---3--:R-:W-:-:S15]  /*c81b0*/  HMMA.1688.F32.TF32 R68, R240, R74, R68 ;  /* 0x0000004af044723c */ /* 0x008fde0000081044 */
[----:B------:R-:W-:-:S04]  /*c81c0*/  NOP ;  /* 0x0000000000007918 */ /* 0x000fc80000000000 */
[----:B------:R-:W-:Y:S04]  /*c81d0*/  STL.64 [R1+0x27b0], R68 ;  /* 0x0027b04401007387 */ /* 0x000fe80000100a00 */
[----:B------:R3:W-:Y:S04]  /*c81e0*/  STL.64 [R1+0x27b8], R70 ;  /* 0x0027b84601007387 */ /* 0x0007e80000100a00 */
[----:B---3--:R-:W4:Y:S04]  /*c81f0*/  LDL.LU.64 R70, [R1+0xda10] ;  /* 0x00da100001467983 */ /* 0x008f280000300a00 */
[----:B------:R-:W3:Y:S01]  /*c8200*/  LDL.LU.64 R68, [R1+0xda08] ;  /* 0x00da080001447983 */ /* 0x000ee20000300a00 */
[----:B----4-:R-:W-:-:S15]  /*c8210*/  HMMA.1688.F32.TF32 R64, R240, R70, R64 ;  /* 0x00000046f040723c */ /* 0x010fde0000081040 */
[----:B------:R-:W-:-:S04]  /*c8220*/  NOP ;  /* 0x0000000000007918 */ /* 0x000fc80000000000 */
[----:B------:R-:W-:Y:S04]  /*c8230*/  STL.64 [R1+0x27a0], R64 ;  /* 0x0027a04001007387 */ /* 0x000fe80000100a00 */
[----:B------:R4:W-:Y:S04]  /*c8240*/  STL.64 [R1+0x27a8], R66 ;  /* 0x0027a84201007387 */ /* 0x0009e80000100a00 */
[----:B----4-:R-:W4:Y:S04]  /*c8250*/  LDL.LU.64 R66, [R1+0xda00] ;  /* 0x00da000001427983 */ /* 0x010f280000300a00 */
[----:B------:R-:W2:Y:S01]  /*c8260*/  LDL.LU.64 R64, [R1+0xd9f8] ;  /* 0x00d9f80001407983 */ /* 0x000ea20000300a00 */
[----:B----4-:R-:W-:-:S15]  /*c8270*/  HMMA.1688.F32.TF32 R60, R240, R66, R60 ;  /* 0x00000042f03c723c */ /* 0x010fde000008103c */
[----:B------:R-:W-:-:S04]  /*c8280*/  NOP ;  /* 0x0000000000007918 */ /* 0x000fc80000000000 */
[----:B------:R-:W-:Y:S04]  /*c8290*/  STL.64 [R1+0x2790], R60 ;  /* 0x0027903c01007387 */ /* 0x000fe80000100a00 */
[----:B------:R4:W-:Y:S04]  /*c82a0*/  STL.64 [R1+0x2798], R62 ;  /* 0x0027983e01007387 */ /* 0x0009e80000100a00 */
[----:B----4-:R-:W4:Y:S04]  /*c82b0*/  LDL.LU.64 R62, [R1+0xd9f0] ;  /* 0x00d9f000013e7983 */ /* 0x010f280000300a00 */
[----:B------:R-:W2:Y:S01]  /*c82c0*/  LDL.LU.64 R60, [R1+0xd9e8] ;  /* 0x00d9e800013c7983 */ /* 0x000ea20000300a00 */
[C---:B----4-:R-:W-:Y:S03]  /*c82d0*/  HMMA.1688.F32.TF32 R144, R240.reuse, R62, R144 ;  /* 0x0000003ef090723c */ /* 0x050fe60000081090 */
[----:B------:R-:W-:Y:S04]  /*c82e0*/  STL.64 [R1+0xd900], R62 ;  /* 0x00d9003e01007387 */ /* 0x000fe80000100a00 */
[----:B--2---:R2:W-:Y:S02]  /*c82f0*/  STL.64 [R1+0xd8f8], R60 ;  /* 0x00d8f83c01007387 */ /* 0x0045e40000100a00 */
[C---:B--2---:R-:W-:Y:S10]  /*c8300*/  HMMA.1688.F32.TF32 R60, R240.reuse, R58, R148 ;  /* 0x0000003af03c723c */ /* 0x044ff40000081094 */
[----:B------:R-:W-:Y:S04]  /*c8310*/  STL.64 [R1+0x2780], R144 ;  /* 0x0027809001007387 */ /* 0x000fe80000100a00 */
[----:B------:R-:W-:Y:S04]  /*c8320*/  STL.64 [R1+0x2788], R146 ;  /* 0x0027889201007387 */ /* 0x000fe80000100a00 */
[----:B------:R-:W-:Y:S04]  /*c8330*/  STL.64 [R1+0xd8f0], R58 ;  /* 0x00d8f03a01007387 */ /* 0x000fe80000100a00 */
[----:B------:R2:W-:Y:S04]  /*c8340*/  STL.64 [R1+0xd8e8], R56 ;  /* 0x00d8e83801007387 */ /* 0x0005e80000100a00 */
[----:B------:R-:W-:Y:S04]  /*c8350*/  STL.64 [R1+0x2770], R60 ;  /* 0x0027703c01007387 */ /* 0x000fe80000100a00 */
[----:B------:R-:W-:Y:S01]  /*c8360*/  STL.64 [R1+0x2778], R62 ;  /* 0x0027783e01007387 */ /* 0x000fe20000100a00 */
[C---:B--2---:R-:W-:Y:S03]  /*c8370*/  HMMA.1688.F32.TF32 R56, R240.reuse, R54, R152 ;  /* 0x00000036f038723c */ /* 0x044fe60000081098 */
[----:B------:R-:W-:Y:S04]  /*c8380*/  STL.64 [R1+0xd8e0], R54 ;  /* 0x00d8e03601007387 */ /* 0x000fe80000100a00 */
[----:B------:R2:W-:Y:S02]  /*c8390*/  STL.64 [R1+0xd8d8], R52 ;  /* 0x00d8d83401007387 */ /* 0x0005e40000100a00 */
        /* <DEDUP_REMOVED lines=16> */
[----:B------:R4:W-:Y:S01]  /*c84a0*/  STL.64 [R1+0x2738], R46 ;  /* 0x0027382e01007387 */ /* 0x0009e20000100a00 */
[C---:B--2---:R-:W-:Y:S08]  /*c84b0*/  HMMA.1688.F32.TF32 R40, R240.reuse, R34, R172 ;  /* 0x00000022f028723c */ /* 0x044ff000000810ac */
[C---:B----4-:R-:W-:Y:S08]  /*c84c0*/  HMMA.1688.F32.TF32 R44, R240.reuse, R38, R168 ;  /* 0x00000026f02c723c */ /* 0x050ff000000810a8 */
[C---:B------:R-:W-:Y:S11]  /*c84d0*/  HMMA.1688.F32.TF32 R48, R240.reuse, R30, R176 ;  /* 0x0000001ef030723c */ /* 0x040ff600000810b0 */
[----:B------:R-:W-:Y:S04]  /*c84e0*/  STL.64 [R1+0x2720], R44 ;  /* 0x0027202c01007387 */ /* 0x000fe80000100a00 */
[----:B------:R2:W-:Y:S04]  /*c84f0*/  STL.64 [R1+0x2728], R46 ;  /* 0x0027282e01007387 */ /* 0x0005e80000100a00 */
[----:B------:R-:W-:Y:S04]  /*c8500*/  STL.64 [R1+0x2710], R40 ;  /* 0x0027102801007387 */ /* 0x000fe80000100a00 */
[----:B------:R4:W-:Y:S01]  /*c8510*/  STL.64 [R1+0x2718], R42 ;  /* 0x0027182a01007387 */ /* 0x0009e20000100a00 */
[C---:B--2---:R-:W-:Y:S08]  /*c8520*/  HMMA.1688.F32.TF32 R44, R240.reuse, R26, R180 ;  /* 0x0000001af02c723c */ /* 0x044ff000000810b4 */
[C---:B----4-:R-:W-:Y:S01]  /*c8530*/  HMMA.1688.F32.TF32 R40, R240.reuse, R22, R184 ;  /* 0x00000016f028723c */ /* 0x050fe200000810b8 */
[----:B------:R-:W-:Y:S04]  /*c8540*/  STL.64 [R1+0x2700], R48 ;  /* 0x0027003001007387 */ /* 0x000fe80000100a00 */
[----:B------:R2:W-:Y:S06]  /*c8550*/  STL.64 [R1+0x2708], R50 ;  /* 0x0027083201007387 */ /* 0x0005ec0000100a00 */
[----:B------:R-:W-:Y:S04]  /*c8560*/  STL.64 [R1+0x26f0], R44 ;  /* 0x0026f02c01007387 */ /* 0x000fe80000100a00 */
[----:B------:R4:W-:Y:S01]  /*c8570*/  STL.64 [R1+0x26f8], R46 ;  /* 0x0026f82e01007387 */ /* 0x0009e20000100a00 */
[C---:B--2---:R-:W-:Y:S03]  /*c8580*/  HMMA.1688.F32.TF32 R48, R240.reuse, R18, R188 ;  /* 0x00000012f030723c */ /* 0x044fe600000810bc */
[----:B------:R-:W-:Y:S04]  /*c8590*/  STL.64 [R1+0x26e0], R40 ;  /* 0x0026e02801007387 */ /* 0x000fe80000100a00 */
[----:B------:R2:W-:Y:S01]  /*c85a0*/  STL.64 [R1+0x26e8], R42 ;  /* 0x0026e82a01007387 */ /* 0x0005e20000100a00 */
[C---:B----4-:R-:W-:Y:S08]  /*c85b0*/  HMMA.1688.F32.TF32 R44, R240.reuse, R14, R192 ;  /* 0x0000000ef02c723c */ /* 0x050ff000000810c0 */
[C---:B--2---:R-:W-:Y:S03]  /*c85c0*/  HMMA.1688.F32.TF32 R40, R240.reuse, R10, R196 ;  /* 0x0000000af028723c */ /* 0x044fe600000810c4 */
[----:B------:R-:W-:Y:S04]  /*c85d0*/  STL.64 [R1+0x26d0], R48 ;  /* 0x0026d03001007387 */ /* 0x000fe80000100a00 */
[----:B------:R-:W-:Y:S04]  /*c85e0*/  STL.64 [R1+0x26d8], R50 ;  /* 0x0026d83201007387 */ /* 0x000fe80000100a00 */
[----:B------:R-:W2:Y:S04]  /*c85f0*/  LDL.LU R192, [R1+0x210] ;  /* 0x0002100001c07983 */ /* 0x000ea80000300800 */
[----:B------:R4:W-:Y:S04]  /*c8600*/  STL.64 [R1+0x26c0], R44 ;  /* 0x0026c02c01007387 */ /* 0x0009e80000100a00 */
[----:B------:R1:W-:Y:S04]  /*c8610*/  STL.64 [R1+0x26c8], R46 ;  /* 0x0026c82e01007387 */ /* 0x0003e80000100a00 */
[----:B------:R1:W-:Y:S04]  /*c8620*/  STL.64 [R1+0x26b0], R40 ;  /* 0x0026b02801007387 */ /* 0x0003e80000100a00 */
[----:B------:R-:W-:Y:S04]  /*c8630*/  STL.64 [R1+0x26b8], R42 ;  /* 0x0026b82a01007387 */ /* 0x000fe80000100a00 */
        /* <DEDUP_REMOVED lines=27> */
[----:B----4-:R-:W4:Y:S04]  /*c87f0*/  LDL.LU R44, [R1+0xbc0] ;  /* 0x000bc000012c7983 */ /* 0x010f280000300800 */
[----:B------:R-:W4:Y:S04]  /*c8800*/  LDL.LU R45, [R1+0xbc4] ;  /* 0x000bc400012d7983 */ /* 0x000f280000300800 */
[----:B-1----:R-:W4:Y:S04]  /*c8810*/  LDL.LU R46, [R1+0xbc8] ;  /* 0x000bc800012e7983 */ /* 0x002f280000300800 */
[----:B------:R-:W4:Y:S04]  /*c8820*/  LDL.LU R47, [R1+0xbcc] ;  /* 0x000bcc00012f7983 */ /* 0x000f280000300800 */
[----:B------:R-:W4:Y:S04]  /*c8830*/  LDL.64 R50, [R1+0x8] ;  /* 0x0000080001327983 */ /* 0x000f280000100a00 */
[----:B------:R-:W2:Y:S04]  /*c8840*/  LDL.LU R52, [R1+0xbb0] ;  /* 0x000bb00001347983 */ /* 0x000ea80000300800 */
[----:B------:R-:W2:Y:S04]  /*c8850*/  LDL.LU R53, [R1+0xbb4] ;  /* 0x000bb40001357983 */ /* 0x000ea80000300800 */
[----:B------:R-:W2:Y:S04]  /*c8860*/  LDL.LU R54, [R1+0xbb8] ;  /* 0x000bb80001367983 */ /* 0x000ea80000300800 */
[----:B------:R-:W2:Y:S04]  /*c8870*/  LDL.LU R55, [R1+0xbbc] ;  /* 0x000bbc0001377983 */ /* 0x000ea80000300800 */
[----:B------:R-:W3:Y:S04]  /*c8880*/  LDL.64 R62, [R1+0x28] ;  /* 0x00002800013e7983 */ /* 0x000ee80000100a00 */
[----:B------:R-:W3:Y:S04]  /*c8890*/  LDL.64 R150, [R1+0x38] ;  /* 0x0000380001967983 */ /* 0x000ee80000100a00 */
[----:B------:R-:W3:Y:S04]  /*c88a0*/  LDL.LU R152, [R1+0x2b0] ;  /* 0x0002b00001987983 */ /* 0x000ee80000300800 */
[----:B------:R-:W3:Y:S04]  /*c88b0*/  LDL.LU R153, [R1+0x2b4] ;  /* 0x0002b40001997983 */ /* 0x000ee80000300800 */
[----:B------:R-:W3:Y:S04]  /*c88c0*/  LDL.LU R154, [R1+0x2b8] ;  /* 0x0002b800019a7983 */ /* 0x000ee80000300800 */
[----:B------:R-:W3:Y:S04]  /*c88d0*/  LDL.LU R155, [R1+0x2bc] ;  /* 0x0002bc00019b7983 */ /* 0x000ee80000300800 */
[----:B------:R-:W3:Y:S04]  /*c88e0*/  LDL.64 R158, [R1+0x58] ;  /* 0x00005800019e7983 */ /* 0x000ee80000100a00 */
        /* <DEDUP_REMOVED lines=20> */
[----:B----4-:R-:W-:Y:S01]  /*c8a30*/  HMMA.1688.F32.TF32 R44, R240, R50, R44 ;  /* 0x00000032f02c723c */ /* 0x010fe2000008102c */
[----:B------:R-:W-:-:S02]  /*c8a40*/  IMAD.MOV.U32 R40, RZ, RZ, R50 ;  /* 0x000000ffff287224 */ /* 0x000fc400078e0032 */
[----:B------:R-:W-:-:S05]  /*c8a50*/  IMAD.MOV.U32 R0, RZ, RZ, R51 ;  /* 0x000000ffff007224 */ /* 0x000fca00078e0033 */
[C---:B--2---:R-:W-:Y:S11]  /*c8a60*/  HMMA.1688.F32.TF32 R48, R240.reuse, R250, R52 ;  /* 0x000000faf030723c */ /* 0x044ff60000081034 */
[----:B------:R-:W-:Y:S04]  /*c8a70*/  STL.64 [R1+0x26a0], R44 ;  /* 0x0026a02c01007387 */ /* 0x000fe80000100a00 */
[----:B------:R3:W-:Y:S02]  /*c8a80*/  STL.64 [R1+0x26a8], R46 ;  /* 0x0026a82e01007387 */ /* 0x0007e40000100a00 */
[C---:B---3--:R-:W-:Y:S02]  /*c8a90*/  HMMA.1688.F32.TF32 R44, R240.reuse, R62, R56 ;  /* 0x0000003ef02c723c */ /* 0x048fe40000081038 */
[----:B------:R-:W-:Y:S04]  /*c8aa0*/  STL.64 [R1+0x2690], R48 ;  /* 0x0026903001007387 */ /* 0x000fe80000100a00 */
[----:B------:R1:W-:Y:S02]  /*c8ab0*/  STL.64 [R1+0x2698], R50 ;  /* 0x0026983201007387 */ /* 0x0003e40000100a00 */
[C---:B-1----:R-:W-:Y:S11]  /*c8ac0*/  HMMA.1688.F32.TF32 R48, R240.reuse, R150, R144 ;  /* 0x00000096f030723c */ /* 0x042ff60000081090 */
[----:B------:R-:W-:Y:S04]  /*c8ad0*/  STL.64 [R1+0x2680], R44 ;  /* 0x0026802c01007387 */ /* 0x000fe80000100a00 */
[----:B------:R-:W-:Y:S04]  /*c8ae0*/  STL.64 [R1+0x2688], R46 ;  /* 0x0026882e01007387 */ /* 0x000fe80000100a00 */
[----:B------:R-:W-:Y:S04]  /*c8af0*/  STL.64 [R1+0x2670], R48 ;  /* 0x0026703001007387 */ /* 0x000fe80000100a00 */
[----:B------:R1:W-:Y:S02]  /*c8b00*/  STL.64 [R1+0x2678], R50 ;  /* 0x0026783201007387 */ /* 0x0003e40000100a00 */
[----:B-1----:R-:W-:Y:S08]  /*c8b10*/  HMMA.1688.F32.TF32 R48, R240, R158, R152 ;  /* 0x0000009ef030723c */ /* 0x002ff00000081098 */
[C---:B------:R-:W-:Y:S08]  /*c8b20*/  HMMA.1688.F32.TF32 R56, R4.reuse, R246, R160 ;  /* 0x000000f60438723c */ /* 0x040ff000000810a0 */
[C---:B------:R-:W-:Y:S03]  /*c8b30*/  HMMA.1688.F32.TF32 R52, R4.reuse, R238, R164 ;  /* 0x000000ee0434723c */ /* 0x040fe600000810a4 */
        /* <DEDUP_REMOVED lines=16> */
[C---:B-1----:R-:W-:Y:S02]  /*c8c40*/  HMMA.1688.F32.TF32 R48, R4.reuse, R226, R176 ;  /* 0x000000e20430723c */ /* 0x042fe400000810b0 */
[----:B------:R-:W-:Y:S04]  /*c8c50*/  STL.64 [R1+0xd880], R226 ;  /* 0x00d880e201007387 */ /* 0x000fe80000100a00 */
[----:B------:R-:W-:Y:S02]  /*c8c60*/  STL.64 [R1+0xd878], R224 ;  /* 0x00d878e001007387 */ /* 0x000fe40000100a00 */
[C---:B------:R-:W-:Y:S11]  /*c8c70*/  HMMA.1688.F32.TF32 R52, R4.reuse, R218, R184 ;  /* 0x000000da0434723c */ /* 0x040ff600000810b8 */
[----:B------:R-:W-:Y:S04]  /*c8c80*/  STL.64 [R1+0x2410], R48 ;  /* 0x0024103001007387 */ /* 0x000fe80000100a00 */
[----:B------:R1:W-:Y:S02]  /*c8c90*/  STL.64 [R1+0x2418], R50 ;  /* 0x0024183201007387 */ /* 0x0003e40000100a00 */
[C---:B-1----:R-:W-:Y:S02]  /*c8ca0*/  HMMA.1688.F32.TF32 R48, R4.reuse, R222, R180 ;  /* 0x000000de0430723c */ /* 0x042fe400000810b4 */
[----:B------:R-:W-:Y:S04]  /*c8cb0*/  STL.64 [R1+0xd870], R222 ;  /* 0x00d870de01007387 */ /* 0x000fe80000100a00 */
[----:B------:R-:W-:Y:S02]  /*c8cc0*/  STL.64 [R1+0xd868], R220 ;  /* 0x00d868dc01007387 */ /* 0x000fe40000100a00 */
[C---:B------:R-:W-:Y:S11]  /*c8cd0*/  HMMA.1688.F32.TF32 R56, R4.reuse, R210, R192 ;  /* 0x000000d20438723c */ /* 0x040ff600000810c0 */
[----:B------:R-:W-:Y:S04]  /*c8ce0*/  STL.64 [R1+0x23f0], R48 ;  /* 0x0023f03001007387 */ /* 0x000fe80000100a00 */
[----:B------:R1:W-:Y:S04]  /*c8cf0*/  STL.64 [R1+0x23f8], R50 ;  /* 0x0023f83201007387 */ /* 0x0003e80000100a00 */
[----:B------:R-:W-:Y:S04]  /*c8d00*/  STL.64 [R1+0x23d0], R52 ;  /* 0x0023d03401007387 */ /* 0x000fe80000100a00 */
[----:B------:R2:W-:Y:S01]  /*c8d10*/  STL.64 [R1+0x23d8], R54 ;  /* 0x0023d83601007387 */ /* 0x0005e20000100a00 */
[C---:B-1----:R-:W-:Y:S08]  /*c8d20*/  HMMA.1688.F32.TF32 R48, R4.reuse, R214, R188 ;  /* 0x000000d60430723c */ /* 0x042ff000000810bc */
[----:B--2---:R-:W-:Y:S11]  /*c8d30*/  HMMA.1688.F32.TF32 R52, R4, R206, R196 ;  /* 0x000000ce0434723c */ /* 0x004ff600000810c4 */
[----:B------:R1:W-:Y:S04]  /*c8d40*/  STL.64 [R1+0x23b0], R48 ;  /* 0x0023b03001007387 */ /* 0x0003e80000100a00 */
[----:B------:R2:W-:Y:S04]  /*c8d50*/  STL.64 [R1+0x23b8], R50 ;  /* 0x0023b83201007387 */ /* 0x0005e80000100a00 */
[----:B-1----:R-:W3:Y:S04]  /*c8d60*/  LDL.LU R48, [R1+0xa0] ;  /* 0x0000a00001307983 */ /* 0x002ee80000300800 */
[----:B------:R-:W-:Y:S04]  /*c8d70*/  STL.64 [R1+0x2390], R56 ;  /* 0x0023903801007387 */ /* 0x000fe80000100a00 */
[----:B------:R-:W-:Y:S04]  /*c8d80*/  STL.64 [R1+0x2398], R58 ;  /* 0x0023983a01007387 */ /* 0x000fe80000100a00 */
[----:B------:R1:W-:Y:S04]  /*c8d90*/  STL.64 [R1+0x2370], R52 ;  /* 0x0023703401007387 */ /* 0x0003e80000100a00 */
[----:B------:R4:W-:Y:S04]  /*c8da0*/  STL.64 [R1+0x2378], R54 ;  /* 0x0023783601007387 */ /* 0x0009e80000100a00 */
[----:B------:R-:W3:Y:S04]  /*c8db0*/  LDL.LU R49, [R1+0xa4] ;  /* 0x0000a40001317983 */ /* 0x000ee80000300800 */
[----:B--2---:R-:W3:Y:S04]  /*c8dc0*/  LDL.LU R50, [R1+0xa8] ;  /* 0x0000a80001327983 */ /* 0x004ee80000300800 */
        /* <DEDUP_REMOVED lines=64> */
[----:B------:R-:W3:Y:S01]  /*c91d0*/  LDL.LU R173, [R1+0x184] ;  /* 0x0001840001ad7983 */ /* 0x000ee20000300800 */
[----:B------:R-:W-:-:S03]  /*c91e0*/  MOV R46, R158 ;  /* 0x0000009e002e7202 */ /* 0x000fc60000000f00 */
        /* <DEDUP_REMOVED lines=17> */
[----:B----4-:R-:W4:Y:S04]  /*c9300*/  LDL.LU R54, [R1+0xb88] ;  /* 0x000b880001367983 */ /* 0x010f280000300800 */
[----:B------:R-:W4:Y:S04]  /*c9310*/  LDL.LU R55, [R1+0xb8c] ;  /* 0x000b8c0001377983 */ /* 0x000f280000300800 */
        /* <DEDUP_REMOVED lines=94> */
[C---:B------:R-:W-:Y:S08]  /*c9900*/  HMMA.1688.F32.TF32 R228, R4.reuse, R138, R228 ;  /* 0x0000008a04e4723c */ /* 0x040ff000000810e4 */
[C---:B------:R-:W-:Y:S08]  /*c9910*/  HMMA.1688.F32.TF32 R48, R4.reuse, R126, R48 ;  /* 0x0000007e0430723c */ /* 0x040ff00000081030 */
[C---:B----4-:R-:W-:Y:S08]  /*c9920*/  HMMA.1688.F32.TF32 R52, R4.reuse, R122, R52 ;  /* 0x0000007a0434723c */ /* 0x050ff00000081034 */
[----:B---3--:R-:W-:-:S15]  /*c9930*/  HMMA.1688.F32.TF32 R220, R4, R146, R220 ;  /* 0x0000009204dc723c */ /* 0x008fde00000810dc */
        /* <DEDUP_REMOVED lines=18> */
[----:B------:R-:W-:Y:S04]  /*c9a60*/  LDS R240, [R252+UR10+0x81100] ;  /* 0x0811000afcf07984 */ /* 0x000fe80008000800 */
[----:B------:R-:W-:Y:S01]  /*c9a70*/  LDS R242, [R252+UR10+0x81900] ;  /* 0x0819000afcf27984 */ /* 0x000fe20008000800 */
[C---:B-1----:R-:W-:Y:S03]  /*c9a80*/  HMMA.1688.F32.TF32 R48, R4.reuse, R118, R56 ;  /* 0x000000760430723c */ /* 0x042fe60000081038 */
[----:B------:R-:W-:Y:S04]  /*c9a90*/  STL.64 [R1+0x20e0], R52 ;  /* 0x0020e03401007387 */ /* 0x000fe80000100a00 */
[----:B------:R-:W-:Y:S04]  /*c9aa0*/  STL.64 [R1+0x20e8], R54 ;  /* 0x0020e83601007387 */ /* 0x000fe80000100a00 */
[----:B------:R-:W-:Y:S04]  /*c9ab0*/  STL.64 [R1+0xd850], R118 ;  /* 0x00d8507601007387 */ /* 0x000fe80000100a00 */
[----:B------:R-:W-:Y:S04]  /*c9ac0*/  STL.64 [R1+0xd848], R116 ;  /* 0x00d8487401007387 */ /* 0x000fe80000100a00 */
[----:B------:R-:W-:Y:S04]  /*c9ad0*/  LDS R241, [R2+UR10+0x81100] ;  /* 0x0811000a02f17984 */ /* 0x000fe80008000800 */
[----:B------:R-:W-:Y:S04]  /*c9ae0*/  STL.64 [R1+0x20c0], R48 ;  /* 0x0020c03001007387 */ /* 0x000fe80000100a00 */
[----:B------:R1:W-:Y:S04]  /*c9af0*/  STL.64 [R1+0x20c8], R50 ;  /* 0x0020c83201007387 */ /* 0x0003e80000100a00 */
[----:B------:R-:W3:Y:S04]  /*c9b00*/  LDL.LU R56, [R1+0xaa0] ;  /* 0x000aa00001387983 */ /* 0x000ee80000300800 */
[----:B------:R-:W4:Y:S01]  /*c9b10*/  LDS R243, [R2+UR10+0x81900] ;  /* 0x0819000a02f37984 */ /* 0x000f220008000800 */
[----:B-1----:R-:W-:-:S15]  /*c9b20*/  HMMA.1688.F32.TF32 R48, R4, R114, R60 ;  /* 0x000000720430723c */ /* 0x002fde000008103c */
[----:B------:R-:W-:-:S04]  /*c9b30*/  NOP ;  /* 0x0000000000007918 */ /* 0x000fc80000000000 */
[----:B------:R1:W-:Y:S04]  /*c9b40*/  STL.64 [R1+0x20a0], R48 ;  /* 0x0020a03001007387 */ /* 0x0003e80000100a00 */
[----:B------:R1:W-:Y:S04]  /*c9b50*/  STL.64 [R1+0x20a8], R50 ;  /* 0x0020a83201007387 */ /* 0x0003e80000100a00 */
        /* <DEDUP_REMOVED lines=39> */
[----:B------:R-:W-:Y:S04]  /*c9dd0*/  STL.64 [R1+0xd840], R114 ;  /* 0x00d8407201007387 */ /* 0x000fe80000100a00 */
[----:B------:R1:W-:Y:S04]  /*c9de0*/  STL.64 [R1+0xd838], R112 ;  /* 0x00d8387001007387 */ /* 0x0003e80000100a00 */
[----:B-1----:R-:W2:Y:S04]  /*c9df0*/  LDL.LU R112, [R1+0xb40] ;  /* 0x000b400001707983 */ /* 0x002ea80000300800 */
[----:B------:R-:W2:Y:S04]  /*c9e00*/  LDL.LU R113, [R1+0xb44] ;  /* 0x000b440001717983 */ /* 0x000ea80000300800 */
[----:B------:R-:W2:Y:S04]  /*c9e10*/  LDL.LU R114, [R1+0xb48] ;  /* 0x000b480001727983 */ /* 0x000ea80000300800 */
[----:B------:R-:W2:Y:S04]  /*c9e20*/  LDL.LU R115, [R1+0xb4c] ;  /* 0x000b4c0001737983 */ /* 0x000ea80000300800 */
[----:B------:R-:W-:Y:S04]  /*c9e30*/  STL.64 [R1+0xd830], R110 ;  /* 0x00d8306e01007387 */ /* 0x000fe80000100a00 */
[----:B------:R1:W-:Y:S01]  /*c9e40*/  STL.64 [R1+0xd828], R108 ;  /* 0x00d8286c01007387 */ /* 0x0003e20000100a00 */
[C---:B--2---:R-:W-:Y:S08]  /*c9e50*/  HMMA.1688.F32.TF32 R112, R4.reuse, R110, R112 ;  /* 0x0000006e0470723c */ /* 0x044ff00000081070 */
[C---:B-1----:R-:W-:Y:S11]  /*c9e60*/  HMMA.1688.F32.TF32 R108, R4.reuse, R106, R116 ;  /* 0x0000006a046c723c */ /* 0x042ff60000081074 */
        /* <DEDUP_REMOVED lines=41> */
[----:B---3--:R-:W-:Y:S02]  /*ca100*/  HMMA.1688.F32.TF32 R48, R4, R74, R56 ;  /* 0x0000004a0430723c */ /* 0x008fe40000081038 */
[----:B------:R-:W-:Y:S04]  /*ca110*/  STL.64 [R1+0xd7a0], R74 ;  /* 0x00d7a04a01007387 */ /* 0x000fe80000100a00 */
[----:B------:R-:W-:-:S13]  /*ca120*/  STL.64 [R1+0xd798], R72 ;  /* 0x00d7984801007387 */ /* 0x000fda0000100a00 */
[----:B------:R-:W-:Y:S04]  /*ca130*/  STL.64 [R1+0x1f60], R48 ;  /* 0x001f603001007387 */ /* 0x000fe80000100a00 */
[----:B------:R1:W-:Y:S04]  /*ca140*/  STL.64 [R1+0x1f68], R50 ;  /* 0x001f683201007387 */ /* 0x0003e80000100a00 */
[----:B------:R-:W4:Y:S01]  /*ca150*/  LDL.LU R232, [R1+0x930] ;  /* 0x0009300001e87983 */ /* 0x000f220000300800 */
[----:B-1----:R-:W-:-:S15]  /*ca160*/  HMMA.1688.F32.TF32 R48, R4, R70, R60 ;  /* 0x000000460430723c */ /* 0x002fde000008103c */
[----:B------:R-:W-:-:S04]  /*ca170*/  NOP ;  /* 0x0000000000007918 */ /* 0x000fc80000000000 */
[----:B------:R1:W-:Y:S04]  /*ca180*/  STL.64 [R1+0x1f40], R48 ;  /* 0x001f403001007387 */ /* 0x0003e80000100a00 */
[----:B------:R2:W-:Y:S04]  /*ca190*/  STL.64 [R1+0x1f48], R50 ;  /* 0x001f483201007387 */ /* 0x0005e80000100a00 */
[----:B------:R-:W4:Y:S04]  /*ca1a0*/  LDL.LU R233, [R1+0x934] ;  /* 0x0009340001e97983 */ /* 0x000f280000300800 */
[----:B------:R-:W4:Y:S04]  /*ca1b0*/  LDL.LU R234, [R1+0x938] ;  /* 0x0009380001ea7983 */ /* 0x000f280000300800 */
        /* <DEDUP_REMOVED lines=93> */
[----:B------:R1:W-:Y:S04]  /*ca790*/  STL.64 [R1+0xd778], R64 ;  /* 0x00d7784001007387 */ /* 0x0003e80000100a00 */
[----:B-1----:R-:W2:Y:S04]  /*ca7a0*/  LDL.LU R64, [R1+0xa20] ;  /* 0x000a200001407983 */ /* 0x002ea80000300800 */
[----:B------:R-:W2:Y:S04]  /*ca7b0*/  LDL.LU R65, [R1+0xa24] ;  /* 0x000a240001417983 */ /* 0x000ea80000300800 */
[----:B------:R-:W2:Y:S04]  /*ca7c0*/  LDL.LU R66, [R1+0xa28] ;  /* 0x000a280001427983 */ /* 0x000ea80000300800 */
[----:B------:R-:W2:Y:S01]  /*ca7d0*/  LDL.LU R67, [R1+0xa2c] ;  /* 0x000a2c0001437983 */ /* 0x000ea20000300800 */
        /* <DEDUP_REMOVED lines=28> */
[----:B-1----:R-:W2:Y:S01]  /*ca9a0*/  LDL.LU.64 R42, [R1+0xd8b0] ;  /* 0x00d8b000012a7983 */ /* 0x002ea20000300a00 */
[----:B------:R-:W-:Y:S03]  /*ca9b0*/  HMMA.1688.F32.TF32 R68, R4, R38, R68 ;  /* 0x000000260444723c */ /* 0x000fe60000081044 */
[----:B------:R-:W3:Y:S01]  /*ca9c0*/  LDL.LU.64 R40, [R1+0xd8a8] ;  /* 0x00d8a80001287983 */ /* 0x000ee20000300a00 */
[----:B------:R-:W-:-:S04]  /*ca9d0*/  IMAD.MOV.U32 R107, RZ, RZ, R0 ;  /* 0x000000ffff6b7224 */ /* 0x000fc800078e0000 */
[----:B--2---:R-:W-:-:S15]  /*ca9e0*/  HMMA.1688.F32.TF32 R64, R4, R42, R64 ;  /* 0x0000002a0440723c */ /* 0x004fde0000081040 */
[----:B------:R-:W-:-:S04]  /*ca9f0*/  NOP ;  /* 0x0000000000007918 */ /* 0x000fc80000000000 */
        /* <DEDUP_REMOVED lines=41> */
[----:B-1----:R-:W-:Y:S08]  /*cac90*/  HMMA.1688.F32.TF32 R20, R4, R230, R224 ;  /* 0x000000e60414723c */ /* 0x002ff000000810e0 */
[C---:B----4-:R-:W-:Y:S01]  /*caca0*/  HMMA.1688.F32.TF32 R4, R240.reuse, R246, R232 ;  /* 0x000000f6f004723c */ /* 0x050fe200000810e8 */
[----:B------:R1:W-:Y:S04]  /*cacb0*/  STL.64 [R1+0x1090], R28 ;  /* 0x0010901c01007387 */ /* 0x0003e80000100a00 */
[----:B------:R2:W-:Y:S04]  /*cacc0*/  STL.64 [R1+0x1098], R30 ;  /* 0x0010981e01007387 */ /* 0x0005e80000100a00 */
[----:B------:R4:W-:Y:S04]  /*cacd0*/  STL.64 [R1+0xe80], R24 ;  /* 0x000e801801007387 */ /* 0x0009e80000100a00 */
[----:B------:R1:W-:Y:S04]  /*cace0*/  STL.64 [R1+0xe88], R26 ;  /* 0x000e881a01007387 */ /* 0x0003e80000100a00 */
[----:B------:R-:W3:Y:S04]  /*cacf0*/  LDL.LU R124, [R1+0x1570] ;  /* 0x00157000017c7983 */ /* 0x000ee80000300800 */
[----:B------:R-:W-:Y:S04]  /*cad00*/  STL.64 [R1+0x240], R20 ;  /* 0x0002401401007387 */ /* 0x000fe80000100a00 */
[----:B------:R-:W-:Y:S04]  /*cad10*/  STL.64 [R1+0x248], R22 ;  /* 0x0002481601007387 */ /* 0x000fe80000100a00 */
        /* <DEDUP_REMOVED lines=53> */
[----:B----4-:R-:W2:Y:S04]  /*cb070*/  LDL.LU R24, [R1+0x13d0] ;  /* 0x0013d00001187983 */ /* 0x010ea80000300800 */
        /* <DEDUP_REMOVED lines=66> */
[----:B------:R-:W4:Y:S04]  /*cb4a0*/  LDL.LU.64 R228, [R1+0xd888] ;  /* 0x00d8880001e47983 */ /* 0x000f280000300a00 */
[----:B------:R-:W-:Y:S04]  /*cb4b0*/  STL.64 [R1+0xd730], R234 ;  /* 0x00d730ea01007387 */ /* 0x000fe80000100a00 */
[----:B--2---:R1:W-:Y:S04]  /*cb4c0*/  STL.64 [R1+0xd728], R232 ;  /* 0x00d728e801007387 */ /* 0x0043e80000100a00 */
        /* <DEDUP_REMOVED lines=14> */
[----:B-1----:R-:W2:Y:S04]  /*cb5b0*/  LDL.LU.64 R222, [R1+0xd870] ;  /* 0x00d8700001de7983 */ /* 0x002ea80000300a00 */
[----:B------:R-:W3:Y:S01]  /*cb5c0*/  LDL.LU.64 R220, [R1+0xd868] ;  /* 0x00d8680001dc7983 */ /* 0x000ee20000300a00 */
[C---:B------:R-:W-:Y:S08]  /*cb5d0*/  HMMA.1688.F32.TF32 R24, R240.reuse, R202, R24 ;  /* 0x000000caf018723c */ /* 0x040ff00000081018 */
        /* <DEDUP_REMOVED lines=8> */
[C---:B----4-:R-:W-:Y:S08]  /*cb660*/  HMMA.1688.F32.TF32 R232, R240.reuse, R210, R4 ;  /* 0x000000d2f0e8723c */ /* 0x050ff00000081004 */
[C---:B------:R-:W-:Y:S01]  /*cb670*/  HMMA.1688.F32.TF32 R4, R240.reuse, R206, R20 ;  /* 0x000000cef004723c */ /* 0x040fe20000081014 */
[----:B------:R-:W-:Y:S04]  /*cb680*/  STL.64 [R1+0x1c0], R236 ;  /* 0x0001c0ec01007387 */ /* 0x000fe80000100a00 */
[----:B------:R-:W-:Y:S03]  /*cb690*/  STL.64 [R1+0x1c8], R238 ;  /* 0x0001c8ee01007387 */ /* 0x000fe60000100a00 */
[C---:B------:R-:W-:Y:S03]  /*cb6a0*/  HMMA.1688.F32.TF32 R20, R240.reuse, R198, R28 ;  /* 0x000000c6f014723c */ /* 0x040fe6000008101c */
[----:B------:R-:W-:Y:S04]  /*cb6b0*/  STL.64 [R1+0x1b0], R232 ;  /* 0x0001b0e801007387 */ /* 0x000fe80000100a00 */
[----:B------:R-:W-:Y:S04]  /*cb6c0*/  STL.64 [R1+0x1b8], R234 ;  /* 0x0001b8ea01007387 */ /* 0x000fe80000100a00 */
[----:B------:R-:W-:Y:S04]  /*cb6d0*/  STL.64 [R1+0x1a0], R4 ;  /* 0x0001a00401007387 */ /* 0x000fe80000100a00 */
[----:B------:R1:W-:Y:S02]  /*cb6e0*/  STL.64 [R1+0x1a8], R6 ;  /* 0x0001a80601007387 */ /* 0x0003e40000100a00 */
[C---:B-1----:R-:W-:Y:S02]  /*cb6f0*/  HMMA.1688.F32.TF32 R4, R240.reuse, R194, R32 ;  /* 0x000000c2f004723c */ /* 0x042fe40000081020 */
[----:B------:R-:W-:Y:S04]  /*cb700*/  STL.64 [R1+0x190], R24 ;  /* 0x0001901801007387 */ /* 0x000fe80000100a00 */
[----:B------:R1:W-:Y:S04]  /*cb710*/  STL.64 [R1+0x198], R26 ;  /* 0x0001981a01007387 */ /* 0x0003e80000100a00 */
[----:B------:R-:W-:Y:S04]  /*cb720*/  STL.64 [R1+0x180], R20 ;  /* 0x0001801401007387 */ /* 0x000fe80000100a00 */
[----:B------:R2:W-:Y:S01]  /*cb730*/  STL.64 [R1+0x188], R22 ;  /* 0x0001881601007387 */ /* 0x0005e20000100a00 */
[C---:B-1----:R-:W-:Y:S04]  /*cb740*/  HMMA.1688.F32.TF32 R24, R240.reuse, R190, R64 ;  /* 0x000000bef018723c */ /* 0x042fe80000081040 */
[----:B------:R-:W-:Y:S04]  /*cb750*/  STL.64 [R1+0x170], R4 ;  /* 0x0001700401007387 */ /* 0x000fe80000100a00 */
[----:B------:R1:W-:Y:S01]  /*cb760*/  STL.64 [R1+0x178], R6 ;  /* 0x0001780601007387 */ /* 0x0003e20000100a00 */
[C---:B--2---:R-:W-:Y:S08]  /*cb770*/  HMMA.1688.F32.TF32 R20, R240.reuse, R186, R68 ;  /* 0x000000baf014723c */ /* 0x044ff00000081044 */
[C---:B-1----:R-:W-:Y:S02]  /*cb780*/  HMMA.1688.F32.TF32 R4, R240.reuse, R182, R72 ;  /* 0x000000b6f004723c */ /* 0x042fe40000081048 */
[----:B------:R-:W-:Y:S04]  /*cb790*/  STL.64 [R1+0x160], R24 ;  /* 0x0001601801007387 */ /* 0x000fe80000100a00 */
[----:B------:R1:W-:Y:S05]  /*cb7a0*/  STL.64 [R1+0x168], R26 ;  /* 0x0001681a01007387 */ /* 0x0003ea0000100a00 */
        /* <DEDUP_REMOVED lines=34> */
[----:B------:R1:W-:Y:S04]  /*cb9d0*/  STL.64 [R1+0xa0], R24 ;  /* 0x0000a01801007387 */ /* 0x0003e80000100a00 */
[----:B------:R2:W-:Y:S04]  /*cb9e0*/  STL.64 [R1+0xa8], R26 ;  /* 0x0000a81a01007387 */ /* 0x0005e80000100a00 */
[----:B-1----:R-:W4:Y:S04]  /*cb9f0*/  LDL.LU R24, [R1+0x16e0] ;  /* 0x0016e00001187983 */ /* 0x002f280000300800 */
[----:B------:R1:W-:Y:S04]  /*cba00*/  STL.64 [R1+0x90], R20 ;  /* 0x0000901401007387 */ /* 0x0003e80000100a00 */
[----:B------:R1:W-:Y:S04]  /*cba10*/  STL.64 [R1+0x98], R22 ;  /* 0x0000981601007387 */ /* 0x0003e80000100a00 */
[----:B------:R1:W-:Y:S04]  /*cba20*/  STL.64 [R1+0x80], R4 ;  /* 0x0000800401007387 */ /* 0x0003e80000100a00 */
[----:B------:R1:W-:Y:S04]  /*cba30*/  STL.64 [R1+0x88], R6 ;  /* 0x0000880601007387 */ /* 0x0003e80000100a00 */
[----:B------:R-:W4:Y:S04]  /*cba40*/  LDL.LU R25, [R1+0x16e4] ;  /* 0x0016e40001197983 */ /* 0x000f280000300800 */
[----:B--2---:R-:W4:Y:S04]  /*cba50*/  LDL.LU R26, [R1+0x16e8] ;  /* 0x0016e800011a7983 */ /* 0x004f280000300800 */
[----:B------:R-:W4:Y:S04]  /*cba60*/  LDL.LU R27, [R1+0x16ec] ;  /* 0x0016ec00011b7983 */ /* 0x000f280000300800 */
        /* <DEDUP_REMOVED lines=88> */
[----:B--2---:R-:W-:-:S15]  /*cbff0*/  HMMA.1688.F32.TF32 R124, R240, R130, R124 ;  /* 0x00000082f07c723c */ /* 0x004fde000008107c */
[----:B------:R-:W-:-:S04]  /*cc000*/  NOP ;  /* 0x0000000000007918 */ /* 0x000fc80000000000 */
[----:B------:R-:W-:Y:S04]  /*cc010*/  STL.64 [R1+0x70], R124 ;  /* 0x0000707c01007387 */ /* 0x000fe80000100a00 */
[----:B------:R1:W-:Y:S04]  /*cc020*/  STL.64 [R1+0x78], R126 ;  /* 0x0000787e01007387 */ /* 0x0003e80000100a00 */
[----:B-1----:R-:W2:Y:S01]  /*cc030*/  LDL.LU.64 R126, [R1+0xd860] ;  /* 0x00d86000017e7983 */ /* 0x002ea20000300a00 */
[C---:B---3--:R-:W-:Y:S03]  /*cc040*/  HMMA.1688.F32.TF32 R116, R240.reuse, R122, R116 ;  /* 0x0000007af074723c */ /* 0x048fe60000081074 */
[----:B------:R-:W3:Y:S05]  /*cc050*/  LDL.LU.64 R124, [R1+0xd858] ;  /* 0x00d85800017c7983 */ /* 0x000eea0000300a00 */
[----:B--2---:R-:W-:-:S15]  /*cc060*/  HMMA.1688.F32.TF32 R4, R240, R126, R4 ;  /* 0x0000007ef004723c */ /* 0x004fde0000081004 */
[----:B------:R-:W-:-:S04]  /*cc070*/  NOP ;  /* 0x0000000000007918 */ /* 0x000fc80000000000 */
[----:B------:R-:W-:Y:S04]  /*cc080*/  STL.64 [R1+0x60], R4 ;  /* 0x0000600401007387 */ /* 0x000fe80000100a00 */
[----:B------:R-:W-:Y:S04]  /*cc090*/  STL.64 [R1+0x68], R6 ;  /* 0x0000680601007387 */ /* 0x000fe80000100a00 */
[----:B------:R-:W-:Y:S04]  /*cc0a0*/  STL.64 [R1+0x460], R116 ;  /* 0x0004607401007387 */ /* 0x000fe80000100a00 */
[----:B------:R1:W-:Y:S04]  /*cc0b0*/  STL.64 [R1+0x468], R118 ;  /* 0x0004687601007387 */ /* 0x0003e80000100a00 */
[----:B------:R-:W-:Y:S04]  /*cc0c0*/  LDS R4, [R133+UR10+0x81100] ;  /* 0x0811000a85047984 */ /* 0x000fe80008000800 */
[----:B------:R-:W-:Y:S04]  /*cc0d0*/  LDS R6, [R133+UR10+0x81900] ;  /* 0x0819000a85067984 */ /* 0x000fe80008000800 */
[----:B-1----:R-:W2:Y:S04]  /*cc0e0*/  LDL.LU.64 R118, [R1+0xd850] ;  /* 0x00d8500001767983 */ /* 0x002ea80000300a00 */
[----:B------:R-:W3:Y:S04]  /*cc0f0*/  LDL.LU.64 R116, [R1+0xd848] ;  /* 0x00d8480001747983 */ /* 0x000ee80000300a00 */
[----:B------:R-:W-:Y:S04]  /*cc100*/  LDS R5, [R3+UR10+0x81100] ;  /* 0x0811000a03057984 */ /* 0x000fe80008000800 */
[----:B------:R-:W1:Y:S01]  /*cc110*/  LDS R7, [R3+UR10+0x81900] ;  /* 0x0819000a03077984 */ /* 0x000e620008000800 */
        /* <DEDUP_REMOVED lines=16> */
[----:B--2---:R-:W4:Y:S04]  /*cc220*/  LDL.LU.64 R106, [R1+0xd820] ;  /* 0x00d82000016a7983 */ /* 0x004f280000300a00 */
[----:B------:R-:W2:Y:S01]  /*cc230*/  LDL.LU.64 R104, [R1+0xd818] ;  /* 0x00d8180001687983 */ /* 0x000ea20000300a00 */
        /* <DEDUP_REMOVED lines=63> */
[----:B------:R4:W-:Y:S02]  /*cc630*/  STL.64 [R1+0x388], R234 ;  /* 0x000388ea01007387 */ /* 0x0009e40000100a00 */
[C---:B----4-:R-:W-:Y:S08]  /*cc640*/  HMMA.1688.F32.TF32 R232, R240.reuse, R62, R236 ;  /* 0x0000003ef0e8723c */ /* 0x050ff000000810ec */
[C---:B------:R-:W-:Y:S11]  /*cc650*/  HMMA.1688.F32.TF32 R236, R240.reuse, R58, R244 ;  /* 0x0000003af0ec723c */ /* 0x040ff600000810f4 */
[----:B------:R-:W-:Y:S04]  /*cc660*/  STL.64 [R1+0x370], R232 ;  /* 0x000370e801007387 */ /* 0x000fe80000100a00 */
[----:B------:R4:W-:Y:S02]  /*cc670*/  STL.64 [R1+0x378], R234 ;  /* 0x000378ea01007387 */ /* 0x0009e40000100a00 */
[C---:B----4-:R-:W-:Y:S08]  /*cc680*/  HMMA.1688.F32.TF32 R232, R240.reuse, R54, R20 ;  /* 0x00000036f0e8723c */ /* 0x050ff00000081014 */
        /* <DEDUP_REMOVED lines=14> */
[----:B----4-:R-:W-:Y:S02]  /*cc770*/  HMMA.1688.F32.TF32 R20, R240, R42, R32 ;  /* 0x0000002af014723c */ /* 0x010fe40000081020 */
[----:B------:R-:W4:-:S15]  /*cc780*/  LDL.LU R32, [R1+0x1710] ;  /* 0x0017100001207983 */ /* 0x000f1e0000300800 */
[----:B------:R-:W-:Y:S02]  /*cc790*/  NOP ;  /* 0x0000000000007918 */ /* 0x000fe40000000000 */
[----:B------:R1:W-:Y:S04]  /*cc7a0*/  STL.64 [R1+0x320], R20 ;  /* 0x0003201401007387 */ /* 0x0003e80000100a00 */
[----:B------:R1:W-:Y:S04]  /*cc7b0*/  STL.64 [R1+0x328], R22 ;  /* 0x0003281601007387 */ /* 0x0003e80000100a00 */
        /* <DEDUP_REMOVED lines=23> */
[----:B------:R-:W2:Y:S04]  /*cc930*/  LDL.64 R50, [R1+0x8] ;  /* 0x0000080001327983 */ /* 0x000ea80000100a00 */
[----:B------:R-:W2:Y:S04]  /*cc940*/  LDL.LU R232, [R1+0x17a0] ;  /* 0x0017a00001e87983 */ /* 0x000ea80000300800 */
[----:B------:R-:W2:Y:S04]  /*cc950*/  LDL.LU R233, [R1+0x17a4] ;  /* 0x0017a40001e97983 */ /* 0x000ea80000300800 */
[----:B------:R-:W2:Y:S04]  /*cc960*/  LDL.LU R234, [R1+0x17a8] ;  /* 0x0017a80001ea7983 */ /* 0x000ea80000300800 */
[----:B------:R-:W2:Y:S04]  /*cc970*/  LDL.LU R235, [R1+0x17ac] ;  /* 0x0017ac0001eb7983 */ /* 0x000ea80000300800 */
[----:B------:R-:W2:Y:S04]  /*cc980*/  LDL.64 R246, [R1+0x28] ;  /* 0x0000280001f67983 */ /* 0x000ea80000100a00 */
        /* <DEDUP_REMOVED lines=10> */
[----:B-1----:R-:W2:Y:S04]  /*cca30*/  LDL.LU.64 R34, [R1+0xd770] ;  /* 0x00d7700001227983 */ /* 0x002ea80000300a00 */
[----:B------:R-:W4:Y:S04]  /*cca40*/  LDL.LU.64 R32, [R1+0xd768] ;  /* 0x00d7680001207983 */ /* 0x000f280000300a00 */
        /* <DEDUP_REMOVED lines=11> */
[----:B------:R-:W3:Y:S04]  /*ccb00*/  LDL.LU.64 R28, [R1+0xd758] ;  /* 0x00d75800011c7983 */ /* 0x000ee80000300a00 */
[----:B------:R-:W-:Y:S04]  /*ccb10*/  STL.64 [R1+0xd6c0], R34 ;  /* 0x00d6c02201007387 */ /* 0x000fe80000100a00 */
[----:B----4-:R1:W-:Y:S04]  /*ccb20*/  STL.64 [R1+0xd6b8], R32 ;  /* 0x00d6b82001007387 */ /* 0x0103e80000100a00 */
[----:B-1----:R-:W4:Y:S04]  /*ccb30*/  LDL.LU R32, [R1+0x1760] ;  /* 0x0017600001207983 */ /* 0x002f280000300800 */
[----:B------:R-:W4:Y:S04]  /*ccb40*/  LDL.LU R33, [R1+0x1764] ;  /* 0x0017640001217983 */ /* 0x000f280000300800 */
[----:B------:R-:W4:Y:S04]  /*ccb50*/  LDL.LU R34, [R1+0x1768] ;  /* 0x0017680001227983 */ /* 0x000f280000300800 */
[----:B------:R-:W4:Y:S01]  /*ccb60*/  LDL.LU R35, [R1+0x176c] ;  /* 0x00176c0001237983 */ /* 0x000f220000300800 */
[----:B--2---:R-:W-:-:S15]  /*ccb70*/  HMMA.1688.F32.TF32 R24, R240, R30, R24 ;  /* 0x0000001ef018723c */ /* 0x004fde0000081018 */
[----:B------:R-:W-:-:S04]  /*ccb80*/  NOP ;  /* 0x0000000000007918 */ /* 0x000fc80000000000 */
[----:B------:R-:W-:Y:S04]  /*ccb90*/  STL.64 [R1+0x2f0], R24 ;  /* 0x0002f01801007387 */ /* 0x000fe80000100a00 */
[----:B------:R1:W-:Y:S04]  /*ccba0*/  STL.64 [R1+0x2f8], R26 ;  /* 0x0002f81a01007387 */ /* 0x0003e80000100a00 */
[----:B-1----:R-:W2:Y:S04]  /*ccbb0*/  LDL.LU.64 R26, [R1+0xd750] ;  /* 0x00d75000011a7983 */ /* 0x002ea80000300a00 */
[----:B------:R-:W4:Y:S04]  /*ccbc0*/  LDL.LU.64 R24, [R1+0xd748] ;  /* 0x00d7480001187983 */ /* 0x000f280000300a00 */
[----:B------:R-:W-:Y:S04]  /*ccbd0*/  STL.64 [R1+0xd6b0], R30 ;  /* 0x00d6b01e01007387 */ /* 0x000fe80000100a00 */
[----:B---3--:R1:W-:Y:S04]  /*ccbe0*/  STL.64 [R1+0xd6a8], R28 ;  /* 0x00d6a81c01007387 */ /* 0x0083e80000100a00 */
        /* <DEDUP_REMOVED lines=11> */
[----:B----4-:R3:W-:Y:S02]  /*ccca0*/  STL.64 [R1+0xd698], R24 ;  /* 0x00d6981801007387 */ /* 0x0107e40000100a00 */
[C---:B---3--:R-:W-:Y:S02]  /*cccb0*/  HMMA.1688.F32.TF32 R24, R240.reuse, R22, R28 ;  /* 0x00000016f018723c */ /* 0x048fe4000008101c */
[----:B------:R-:W-:Y:S04]  /*cccc0*/  STL.64 [R1+0xd690], R22 ;  /* 0x00d6901601007387 */ /* 0x000fe80000100a00 */
[----:B--2---:R1:W-:Y:S02]  /*cccd0*/  STL.64 [R1+0xd688], R20 ;  /* 0x00d6881401007387 */ /* 0x0043e40000100a00 */
[C---:B-1----:R-:W-:Y:S11]  /*ccce0*/  HMMA.1688.F32.TF32 R20, R240.reuse, R18, R32 ;  /* 0x00000012f014723c */ /* 0x042ff60000081020 */
        /* <DEDUP_REMOVED lines=13> */
[----:B------:R-:W-:Y:S04]  /*ccdc0*/  STL.64 [R1+0xd658], R8 ;  /* 0x00d6580801007387 */ /* 0x000fe80000100a00 */
[----:B------:R-:W-:Y:S04]  /*ccdd0*/  STL.64 [R1+0x2a0], R12 ;  /* 0x0002a00c01007387 */ /* 0x000fe80000100a00 */
[----:B------:R1:W-:Y:S02]  /*ccde0*/  STL.64 [R1+0x2a8], R14 ;  /* 0x0002a80e01007387 */ /* 0x0003e40000100a00 */
[----:B-1----:R-:W-:-:S15]  /*ccdf0*/  HMMA.1688.F32.TF32 R12, R240, R50, R44 ;  /* 0x00000032f00c723c */ /* 0x002fde000008102c */
[----:B------:R-:W-:-:S04]  /*cce00*/  NOP ;  /* 0x0000000000007918 */ /* 0x000fc80000000000 */
[----:B------:R-:W-:Y:S04]  /*cce10*/  STL.64 [R1+0x290], R12 ;  /* 0x0002900c01007387 */ /* 0x000fe80000100a00 */
[----:B------:R1:W-:Y:S02]  /*cce20*/  STL.64 [R1+0x298], R14 ;  /* 0x0002980e01007387 */ /* 0x0003e40000100a00 */
[----:B-1----:R-:W-:Y:S02]  /*cce30*/  HMMA.1688.F32.TF32 R12, R240, R250, R232 ;  /* 0x000000faf00c723c */ /* 0x002fe400000810e8 */
[----:B------:R-:W-:Y:S04]  /*cce40*/  STL.64 [R1+0xd630], R250 ;  /* 0x00d630fa01007387 */ /* 0x000fe80000100a00 */
[----:B------:R-:W-:-:S13]  /*cce50*/  STL.64 [R1+0xd628], R248 ;  /* 0x00d628f801007387 */ /* 0x000fda0000100a00 */
[----:B------:R-:W-:Y:S04]  /*cce60*/  STL.64 [R1+0x280], R12 ;  /* 0x0002800c01007387 */ /* 0x000fe80000100a00 */
[----:B------:R1:W-:Y:S02]  /*cce70*/  STL.64 [R1+0x288], R14 ;  /* 0x0002880e01007387 */ /* 0x0003e40000100a00 */
[----:B-1----:R-:W-:-:S15]  /*cce80*/  HMMA.1688.F32.TF32 R12, R240, R246, R236 ;  /* 0x000000f6f00c723c */ /* 0x002fde00000810ec */
[----:B------:R-:W-:-:S04]  /*cce90*/  NOP ;  /* 0x0000000000007918 */ /* 0x000fc80000000000 */
[----:B------:R1:W-:Y:S04]  /*ccea0*/  STL.64 [R1+0x270], R12 ;  /* 0x0002700c01007387 */ /* 0x0003e80000100a00 */
[----:B------:R2:W-:Y:S04]  /*cceb0*/  STL.64 [R1+0x278], R14 ;  /* 0x0002780e01007387 */ /* 0x0005e80000100a00 */
        /* <DEDUP_REMOVED lines=16> */
[----:B------:R-:W3:Y:S01]  /*ccfc0*/  LDL.64 R234, [R1+0x38] ;  /* 0x0000380001ea7983 */ /* 0x000ee20000100a00 */
[----:B------:R-:W-:-:S03]  /*ccfd0*/  MOV R10, R246 ;  /* 0x000000f6000a7202 */ /* 0x000fc60000000f00 */
[----:B------:R-:W2:Y:S01]  /*ccfe0*/  LDL.LU R236, [R1+0x17c0] ;  /* 0x0017c00001ec7983 */ /* 0x000ea20000300800 */
[----:B------:R-:W-:-:S03]  /*ccff0*/  IMAD.MOV.U32 R9, RZ, RZ, R247 ;  /* 0x000000ffff097224 */ /* 0x000fc600078e00f7 */
[----:B------:R-:W2:Y:S04]  /*cd000*/  LDL.LU R237, [R1+0x17c4] ;  /* 0x0017c40001ed7983 */ /* 0x000ea80000300800 */
[----:B------:R-:W2:Y:S04]  /*cd010*/  LDL.LU R238, [R1+0x17c8] ;  /* 0x0017c80001ee7983 */ /* 0x000ea80000300800 */
[----:B------:R-:W2:Y:S04]  /*cd020*/  LDL.LU R239, [R1+0x17cc] ;  /* 0x0017cc0001ef7983 */ /* 0x000ea80000300800 */
[----:B------:R-:W2:Y:S04]  /*cd030*/  LDL.64 R246, [R1+0x58] ;  /* 0x0000580001f67983 */ /* 0x000ea80000100a00 */
        /* <DEDUP_REMOVED lines=22> */
[----:B------:R-:W-:-:S03]  /*cd1a0*/  IMAD.MOV.U32 R8, RZ, RZ, R50 ;  /* 0x000000ffff087224 */ /* 0x000fc600078e0032 */
[----:B------:R-:W4:Y:S01]  /*cd1b0*/  LDL.LU R42, [R1+0x1858] ;  /* 0x00185800012a7983 */ /* 0x000f220000300800 */
[----:B------:R-:W-:-:S03]  /*cd1c0*/  IMAD.MOV.U32 R0, RZ, RZ, R51 ;  /* 0x000000ffff007224 */ /* 0x000fc600078e0033 */
[----:B------:R-:W4:Y:S04]  /*cd1d0*/  LDL.LU R43, [R1+0x185c] ;  /* 0x00185c00012b7983 */ /* 0x000f280000300800 */
[----:B------:R-:W4:Y:S04]  /*cd1e0*/  LDL.LU R48, [R1+0x1870] ;  /* 0x0018700001307983 */ /* 0x000f280000300800 */
[----:B------:R-:W4:Y:S04]  /*cd1f0*/  LDL.LU R49, [R1+0x1874] ;  /* 0x0018740001317983 */ /* 0x000f280000300800 */
[----:B------:R-:W4:Y:S04]  /*cd200*/  LDL.LU R50, [R1+0x1878] ;  /* 0x0018780001327983 */ /* 0x000f280000300800 */
[----:B------:R-:W4:Y:S01]  /*cd210*/  LDL.LU R51, [R1+0x187c] ;  /* 0x00187c0001337983 */ /* 0x000f220000300800 */
[----:B---3--:R-:W-:Y:S01]  /*cd220*/  HMMA.1688.F32.TF32 R12, R240, R234, R12 ;  /* 0x000000eaf00c723c */ /* 0x008fe2000008100c */
[----:B------:R-:W-:-:S07]  /*cd230*/  IMAD.MOV.U32 R11, RZ, RZ, R235 ;  /* 0x000000ffff0b7224 */ /* 0x000fce00078e00eb */
[----:B--2---:R-:W-:Y:S11]  /*cd240*/  HMMA.1688.F32.TF32 R240, R240, R246, R236 ;  /* 0x000000f6f0f0723c */ /* 0x004ff600000810ec */
[----:B------:R1:W-:Y:S04]  /*cd250*/  STL.64 [R1+0x260], R12 ;  /* 0x0002600c01007387 */ /* 0x0003e80000100a00 */
[----:B------:R2:W-:Y:S01]  /*cd260*/  STL.64 [R1+0x268], R14 ;  /* 0x0002680e01007387 */ /* 0x0005e20000100a00 */
[----:B-1----:R-:W-:-:S03]  /*cd270*/  IMAD.MOV.U32 R12, RZ, RZ, R234 ;  /* 0x000000ffff0c7224 */ /* 0x002fc600078e00ea */
[----:B------:R-:W3:Y:S04]  /*cd280*/  LDL.LU.64 R234, [R1+0xd730] ;  /* 0x00d7300001ea7983 */ /* 0x000ee80000300a00 */
[----:B------:R-:W3:Y:S01]  /*cd290*/  LDL.LU.64 R232, [R1+0xd728] ;  /* 0x00d7280001e87983 */ /* 0x000ee20000300a00 */
[----:B--2---:R-:W-:-:S03]  /*cd2a0*/  MOV R14, R246 ;  /* 0x000000f6000e7202 */ /* 0x004fc60000000f00 */
[----:B------:R-:W2:Y:S01]  /*cd2b0*/  LDL.LU.64 R238, [R1+0xd720] ;  /* 0x00d7200001ee7983 */ /* 0x000ea20000300a00 */
[----:B------:R-:W-:-:S03]  /*cd2c0*/  IMAD.MOV.U32 R13, RZ, RZ, R247 ;  /* 0x000000ffff0d7224 */ /* 0x000fc600078e00f7 */
[----:B------:R-:W3:Y:S04]  /*cd2d0*/  LDL.LU.64 R236, [R1+0xd718] ;  /* 0x00d7180001ec7983 */ /* 0x000ee80000300a00 */
[----:B------:R-:W-:Y:S04]  /*cd2e0*/  STL.64 [R1+0x250], R240 ;  /* 0x000250f001007387 */ /* 0x000fe80000100a00 */
[----:B------:R4:W-:Y:S04]  /*cd2f0*/  STL.64 [R1+0x258], R242 ;  /* 0x000258f201007387 */ /* 0x0009e80000100a00 */
[----:B------:R-:W4:Y:S04]  /*cd300*/  LDL.LU.64 R246, [R1+0xd710] ;  /* 0x00d7100001f67983 */ /* 0x000f280000300a00 */
[----:B------:R-:W3:Y:S01]  /*cd310*/  LDL.LU.64 R244, [R1+0xd708] ;  /* 0x00d7080001f47983 */ /* 0x000ee20000300a00 */
[C---:B--2---:R-:W-:Y:S08]  /*cd320*/  HMMA.1688.F32.TF32 R16, R4.reuse, R238, R16 ;  /* 0x000000ee0410723c */ /* 0x044ff00000081010 */
[----:B----4-:R-:W-:Y:S01]  /*cd330*/  HMMA.1688.F32.TF32 R240, R4, R246, R248 ;  /* 0x000000f604f0723c */ /* 0x010fe200000810f8 */
[----:B------:R-:W-:Y:S04]  /*cd340*/  STL.64 [R1+0xd5c8], R246 ;  /* 0x00d5c8f601007387 */ /* 0x000fe80000100a00 */
[----:B---3--:R-:W-:-:S14]  /*cd350*/  STL.64 [R1+0xd5c0], R244 ;  /* 0x00d5c0f401007387 */ /* 0x008fdc0000100a00 */
        /* <DEDUP_REMOVED lines=41> */
[----:B------:R-:W2:-:S15]  /*cd5f0*/  LDL.LU R48, [R1+0x1970] ;  /* 0x0019700001307983 */ /* 0x000e9e0000300800 */
        /* <DEDUP_REMOVED lines=68> */
[----:B------:R1:W-:Y:S01]  /*cda40*/  STL.64 [R1+0xd600], R202 ;  /* 0x00d600ca01007387 */ /* 0x0003e20000100a00 */
[C---:B--2---:R-:W-:Y:S08]  /*cda50*/  HMMA.1688.F32.TF32 R204, R4.reuse, R202, R224 ;  /* 0x000000ca04cc723c */ /* 0x044ff000000810e0 */
[C---:B-1----:R-:W-:Y:S11]  /*cda60*/  HMMA.1688.F32.TF32 R200, R4.reuse, R198, R228 ;  /* 0x000000c604c8723c */ /* 0x042ff600000810e4 */
[----:B------:R-:W-:Y:S04]  /*cda70*/  STL.64 [R1+0x5c0], R204 ;  /* 0x0005c0cc01007387 */ /* 0x000fe80000100a00 */
[----:B------:R-:W-:Y:S04]  /*cda80*/  STL.64 [R1+0x5c8], R206 ;  /* 0x0005c8ce01007387 */ /* 0x000fe80000100a00 */
[----:B------:R-:W-:Y:S04]  /*cda90*/  STL.64 [R1+0xd610], R198 ;  /* 0x00d610c601007387 */ /* 0x000fe80000100a00 */
[----:B------:R4:W-:Y:S02]  /*cdaa0*/  STL.64 [R1+0xd608], R196 ;  /* 0x00d608c401007387 */ /* 0x0009e40000100a00 */
[C---:B----4-:R-:W-:Y:S02]  /*cdab0*/  HMMA.1688.F32.TF32 R196, R4.reuse, R194, R232 ;  /* 0x000000c204c4723c */ /* 0x050fe400000810e8 */
        /* <DEDUP_REMOVED lines=19> */
[C---:B---3--:R-:W-:Y:S08]  /*cdbf0*/  HMMA.1688.F32.TF32 R16, R4.reuse, R174, R16 ;  /* 0x000000ae0410723c */ /* 0x048ff00000081010 */
[C---:B-1----:R-:W-:Y:S03]  /*cdc00*/  HMMA.1688.F32.TF32 R180, R4.reuse, R178, R248 ;  /* 0x000000b204b4723c */ /* 0x042fe600000810f8 */
[----:B------:R-:W-:Y:S04]  /*cdc10*/  STL.64 [R1+0x570], R184 ;  /* 0x000570b801007387 */ /* 0x000fe80000100a00 */
        /* <DEDUP_REMOVED lines=28> */
[----:B------:R-:W-:Y:S04]  /*cdde0*/  STL.64 [R1+0x4f8], R26 ;  /* 0x0004f81a01007387 */ /* 0x000fe80000100a00 */
[----:B------:R-:W2:Y:S04]  /*cddf0*/  LDL.LU R36, [R1+0x1a90] ;  /* 0x001a900001247983 */ /* 0x000ea80000300800 */
[----:B------:R1:W-:Y:S04]  /*cde00*/  STL.64 [R1+0x4e0], R20 ;  /* 0x0004e01401007387 */ /* 0x0003e80000100a00 */
[----:B------:R3:W-:Y:S04]  /*cde10*/  STL.64 [R1+0x4e8], R22 ;  /* 0x0004e81601007387 */ /* 0x0007e80000100a00 */
        /* <DEDUP_REMOVED lines=17> */
[----:B----4-:R-:W3:Y:S04]  /*cdf30*/  LDL.LU R16, [R1+0x1a40] ;  /* 0x001a400001107983 */ /* 0x010ee80000300800 */
        /* <DEDUP_REMOVED lines=69> */
[C---:B------:R-:W-:Y:S08]  /*ce390*/  HMMA.1688.F32.TF32 R180, R4.reuse, R134, R208 ;  /* 0x0000008604b4723c */ /* 0x040ff000000810d0 */
[C---:B----4-:R-:W-:Y:S03]  /*ce3a0*/  HMMA.1688.F32.TF32 R176, R4.reuse, R130, R212 ;  /* 0x0000008204b0723c */ /* 0x050fe600000810d4 */
[----:B------:R-:W-:Y:S04]  /*ce3b0*/  STL.64 [R1+0x4c0], R172 ;  /* 0x0004c0ac01007387 */ /* 0x000fe80000100a00 */
[----:B------:R1:W-:Y:S02]  /*ce3c0*/  STL.64 [R1+0x4c8], R174 ;  /* 0x0004c8ae01007387 */ /* 0x0003e40000100a00 */
[----:B-1----:R-:W-:Y:S02]  /*ce3d0*/  HMMA.1688.F32.TF32 R172, R4, R126, R240 ;  /* 0x0000007e04ac723c */ /* 0x002fe400000810f0 */
[----:B------:R-:W-:Y:S04]  /*ce3e0*/  STL.64 [R1+0x4b0], R180 ;  /* 0x0004b0b401007387 */ /* 0x000fe80000100a00 */
[----:B------:R-:W-:Y:S04]  /*ce3f0*/  STL.64 [R1+0x4b8], R182 ;  /* 0x0004b8b601007387 */ /* 0x000fe80000100a00 */
[----:B------:R-:W-:Y:S04]  /*ce400*/  STL.64 [R1+0x4a0], R176 ;  /* 0x0004a0b001007387 */ /* 0x000fe80000100a00 */
[----:B------:R-:W-:Y:S01]  /*ce410*/  STL.64 [R1+0x4a8], R178 ;  /* 0x0004a8b201007387 */ /* 0x000fe20000100a00 */
[----:B------:R-:W-:-:S02]  /*ce420*/  IMAD.MOV.U32 R203, RZ, RZ, R9 ;  /* 0x000000ffffcb7224 */ /* 0x000fc400078e0009 */
[----:B------:R-:W-:Y:S01]  /*ce430*/  IMAD.MOV.U32 R202, RZ, RZ, R10 ;  /* 0x000000ffffca7224 */ /* 0x000fe200078e000a */
[----:B------:R-:W-:Y:S01]  /*ce440*/  MOV R210, R12 ;  /* 0x0000000c00d27202 */ /* 0x000fe20000000f00 */
[----:B------:R-:W-:Y:S01]  /*ce450*/  IMAD.MOV.U32 R211, RZ, RZ, R11 ;  /* 0x000000ffffd37224 */ /* 0x000fe200078e000b */
[----:B------:R-:W-:Y:S04]  /*ce460*/  STL.64 [R1+0x490], R172 ;  /* 0x000490ac01007387 */ /* 0x000fe80000100a00 */
[----:B------:R1:W-:Y:S04]  /*ce470*/  STL.64 [R1+0x498], R174 ;  /* 0x000498ae01007387 */ /* 0x0003e80000100a00 */
[----:B------:R-:W-:Y:S04]  /*ce480*/  LDS R240, [R252+UR10+0x81180] ;  /* 0x0811800afcf07984 */ /* 0x000fe80008000800 */
[----:B------:R-:W-:Y:S01]  /*ce490*/  LDS R242, [R252+UR10+0x81980] ;  /* 0x0819800afcf27984 */ /* 0x000fe20008000800 */
[C---:B-1----:R-:W-:Y:S03]  /*ce4a0*/  HMMA.1688.F32.TF32 R172, R4.reuse, R122, R216 ;  /* 0x0000007a04ac723c */ /* 0x042fe600000810d8 */
[----:B------:R-:W-:Y:S04]  /*ce4b0*/  LDS R241, [R2+UR10+0x81180] ;  /* 0x0811800a02f17984 */ /* 0x000fe80008000800 */
[----:B------:R-:W1:Y:S01]  /*ce4c0*/  LDS R243, [R2+UR10+0x81980] ;  /* 0x0819800a02f37984 */ /* 0x000e620008000800 */
        /* <DEDUP_REMOVED lines=29> */
[----:B------:R2:W-:Y:S04]  /*ce6a0*/  STL.64 [R1+0x7f8], R22 ;  /* 0x0007f81601007387 */ /* 0x0005e80000100a00 */
[----:B------:R-:W-:Y:S04]  /*ce6b0*/  STL.64 [R1+0x7e0], R16 ;  /* 0x0007e01001007387 */ /* 0x000fe80000100a00 */
[----:B------:R3:W-:Y:S01]  /*ce6c0*/  STL.64 [R1+0x7e8], R18 ;  /* 0x0007e81201007387 */ /* 0x0007e20000100a00 */
[C---:B--2---:R-:W-:Y:S08]  /*ce6d0*/  HMMA.1688.F32.TF32 R20, R4.reuse, R74, R32 ;  /* 0x0000004a0414723c */ /* 0x044ff00000081020 */
[C---:B---3--:R-:W-:Y:S01]  /*ce6e0*/  HMMA.1688.F32.TF32 R16, R4.reuse, R70, R36 ;  /* 0x000000460410723c */ /* 0x048fe20000081024 */
        /* <DEDUP_REMOVED lines=133> */
[----:B------:R-:W1:Y:S04]  /*cef40*/  LDL.LU R236, [R1+0x1be0] ;  /* 0x001be00001ec7983 */ /* 0x000e680000300800 */
[----:B------:R-:W1:Y:S04]  /*cef50*/  LDL.LU R237, [R1+0x1be4] ;  /* 0x001be40001ed7983 */ /* 0x000e680000300800 */
[----:B------:R-:W1:Y:S04]  /*cef60*/  LDL.LU R238, [R1+0x1be8] ;  /* 0x001be80001ee7983 */ /* 0x000e680000300800 */
[----:B------:R-:W1:Y:S04]  /*cef70*/  LDL.LU R239, [R1+0x1bec] ;  /* 0x001bec0001ef7983 */ /* 0x000e680000300800 */
[----:B------:R-:W2:Y:S04]  /*cef80*/  LDL.LU R224, [R1+0x1650] ;  /* 0x0016500001e07983 */ /* 0x000ea80000300800 */
[----:B------:R-:W2:Y:S04]  /*cef90*/  LDL.LU R225, [R1+0x1654] ;  /* 0x0016540001e17983 */ /* 0x000ea80000300800 */
[----:B------:R-:W2:Y:S04]  /*cefa0*/  LDL.LU R226, [R1+0x1658] ;  /* 0x0016580001e27983 */ /* 0x000ea80000300800 */
[----:B------:R-:W2:Y:S04]  /*cefb0*/  LDL.LU R227, [R1+0x165c] ;  /* 0x00165c0001e37983 */ /* 0x000ea80000300800 */
[----:B------:R-:W-:Y:S04]  /*cefc0*/  STL.64 [R1+0xd500], R58 ;  /* 0x00d5003a01007387 */ /* 0x000fe80000100a00 */
[----:B------:R3:W-:Y:S04]  /*cefd0*/  STL.64 [R1+0xd4f8], R56 ;  /* 0x00d4f83801007387 */ /* 0x0007e80000100a00 */
[----:B---3--:R-:W3:Y:S04]  /*cefe0*/  LDL.LU R56, [R1+0x1490] ;  /* 0x0014900001387983 */ /* 0x008ee80000300800 */
[----:B------:R-:W3:Y:S04]  /*ceff0*/  LDL.LU R57, [R1+0x1494] ;  /* 0x0014940001397983 */ /* 0x000ee80000300800 */
[----:B------:R-:W3:Y:S04]  /*cf000*/  LDL.LU R58, [R1+0x1498] ;  /* 0x00149800013a7983 */ /* 0x000ee80000300800 */
[----:B------:R-:W3:Y:S01]  /*cf010*/  LDL.LU R59, [R1+0x149c] ;  /* 0x00149c00013b7983 */ /* 0x000ee20000300800 */
[----:B------:R-:W-:-:S15]  /*cf020*/  HMMA.1688.F32.TF32 R48, R4, R54, R48 ;  /* 0x000000360430723c */ /* 0x000fde0000081030 */
        /* <DEDUP_REMOVED lines=45> */
[----:B----4-:R-:W2:Y:S04]  /*cf300*/  LDL.LU.64 R22, [R1+0xd690] ;  /* 0x00d6900001167983 */ /* 0x010ea80000300a00 */
[----:B------:R-:W4:Y:S01]  /*cf310*/  LDL.LU.64 R20, [R1+0xd688] ;  /* 0x00d6880001147983 */ /* 0x000f220000300a00 */
        /* <DEDUP_REMOVED lines=16> */
[----:B--2---:R-:W2:Y:S01]  /*cf420*/  LDL.LU.64 R10, [R1+0xd660] ;  /* 0x00d66000010a7983 */ /* 0x004ea20000300a00 */
[----:B------:R-:W-:-:S03]  /*cf430*/  IMAD.MOV.U32 R251, RZ, RZ, R0 ;  /* 0x000000fffffb7224 */ /* 0x000fc600078e0000 */
[----:B------:R-:W3:Y:S04]  /*cf440*/  LDL.LU.64 R8, [R1+0xd658] ;  /* 0x00d6580001087983 */ /* 0x000ee80000300a00 */
[C---:B------:R-:W-:Y:S08]  /*cf450*/  HMMA.1688.F32.TF32 R248, R4.reuse, R250, R188 ;  /* 0x000000fa04f8723c */ /* 0x040ff000000810bc */
[----:B--2---:R-:W-:-:S15]  /*cf460*/  HMMA.1688.F32.TF32 R184, R4, R10, R184 ;  /* 0x0000000a04b8723c */ /* 0x004fde00000810b8 */
[----:B------:R-:W-:-:S04]  /*cf470*/  NOP ;  /* 0x0000000000007918 */ /* 0x000fc80000000000 */
[----:B------:R-:W-:Y:S04]  /*cf480*/  STL.64 [R1+0x6c0], R184 ;  /* 0x0006c0b801007387 */ /* 0x000fe80000100a00 */
[----:B------:R2:W-:Y:S04]  /*cf490*/  STL.64 [R1+0x6c8], R186 ;  /* 0x0006c8ba01007387 */ /* 0x0005e80000100a00 */
[----:B--2---:R-:W2:Y:S04]  /*cf4a0*/  LDL.LU.64 R186, [R1+0xd650] ;  /* 0x00d6500001ba7983 */ /* 0x004ea80000300a00 */
[----:B------:R-:W2:Y:S04]  /*cf4b0*/  LDL.LU.64 R184, [R1+0xd648] ;  /* 0x00d6480001b87983 */ /* 0x000ea80000300a00 */
[----:B------:R-:W2:Y:S04]  /*cf4c0*/  LDL.LU.64 R190, [R1+0xd640] ;  /* 0x00d6400001be7983 */ /* 0x000ea80000300a00 */
[----:B------:R-:W2:Y:S04]  /*cf4d0*/  LDL.LU.64 R188, [R1+0xd638] ;  /* 0x00d6380001bc7983 */ /* 0x000ea80000300a00 */
[----:B------:R-:W-:Y:S04]  /*cf4e0*/  STL.64 [R1+0x6b0], R248 ;  /* 0x0006b0f801007387 */ /* 0x000fe80000100a00 */
[----:B------:R1:W-:Y:S04]  /*cf4f0*/  STL.64 [R1+0x6b8], R250 ;  /* 0x0006b8fa01007387 */ /* 0x0003e80000100a00 */
[----:B-1----:R-:W2:Y:S01]  /*cf500*/  LDL.LU.64 R250, [R1+0xd630] ;  /* 0x00d6300001fa7983 */ /* 0x002ea20000300a00 */
[C---:B------:R-:W-:Y:S08]  /*cf510*/  HMMA.1688.F32.TF32 R200, R4.reuse, R202, R196 ;  /* 0x000000ca04c8723c */ /* 0x040ff000000810c4 */
[C---:B------:R-:W-:Y:S01]  /*cf520*/  HMMA.1688.F32.TF32 R208, R4.reuse, R210, R204 ;  /* 0x000000d204d0723c */ /* 0x040fe200000810cc */
[----:B------:R-:W3:Y:S07]  /*cf530*/  LDL.LU.64 R248, [R1+0xd628] ;  /* 0x00d6280001f87983 */ /* 0x000eee0000300a00 */
[C---:B--2---:R-:W-:Y:S08]  /*cf540*/  HMMA.1688.F32.TF32 R192, R4.reuse, R250, R192 ;  /* 0x000000fa04c0723c */ /* 0x044ff000000810c0 */
[----:B------:R-:W-:Y:S11]  /*cf550*/  HMMA.1688.F32.TF32 R4, R4, R246, R212 ;  /* 0x000000f60404723c */ /* 0x000ff600000810d4 */
        /* <DEDUP_REMOVED lines=9> */
[----:B------:R-:W2:Y:S04]  /*cf5f0*/  LDL.LU.64 R206, [R1+0xd5f8] ;  /* 0x00d5f80001ce7983 */ /* 0x000ea80000300a00 */
[----:B------:R-:W2:Y:S04]  /*cf600*/  LDL.LU.64 R204, [R1+0xd5f0] ;  /* 0x00d5f00001cc7983 */ /* 0x000ea80000300a00 */
[----:B------:R-:W-:Y:S04]  /*cf610*/  STL.64 [R1+0x680], R208 ;  /* 0x000680d001007387 */ /* 0x000fe80000100a00 */
[----:B------:R1:W-:Y:S04]  /*cf620*/  STL.64 [R1+0x688], R210 ;  /* 0x000688d201007387 */ /* 0x0003e80000100a00 */
[----:B-1----:R-:W2:Y:S04]  /*cf630*/  LDL.LU.64 R210, [R1+0xd5e8] ;  /* 0x00d5e80001d27983 */ /* 0x002ea80000300a00 */
[----:B------:R-:W2:Y:S04]  /*cf640*/  LDL.LU.64 R208, [R1+0xd5e0] ;  /* 0x00d5e00001d07983 */ /* 0x000ea80000300a00 */
[----:B------:R-:W3:Y:S04]  /*cf650*/  LDL.LU.64 R214, [R1+0xd5d8] ;  /* 0x00d5d80001d67983 */ /* 0x000ee80000300a00 */
[----:B------:R-:W2:Y:S04]  /*cf660*/  LDL.LU.64 R212, [R1+0xd5d0] ;  /* 0x00d5d00001d47983 */ /* 0x000ea80000300a00 */
[----:B------:R-:W2:Y:S04]  /*cf670*/  LDL.LU.64 R246, [R1+0xd5c8] ;  /* 0x00d5c80001f67983 */ /* 0x000ea80000300a00 */
[----:B------:R-:W3:Y:S04]  /*cf680*/  LDL.LU.64 R244, [R1+0xd5c0] ;  /* 0x00d5c00001f47983 */ /* 0x000ee80000300a00 */
[----:B------:R1:W-:Y:S04]  /*cf690*/  STL.64 [R1+0x480], R4 ;  /* 0x0004800401007387 */ /* 0x0003e80000100a00 */
[----:B------:R4:W-:Y:S04]  /*cf6a0*/  STL.64 [R1+0x488], R6 ;  /* 0x0004880601007387 */ /* 0x0009e80000100a00 */
[----:B-1----:R-:W3:Y:S04]  /*cf6b0*/  LDL.LU R4, [R1+0x14a0] ;  /* 0x0014a00001047983 */ /* 0x002ee80000300800 */
[----:B------:R-:W3:Y:S04]  /*cf6c0*/  LDL.LU R5, [R1+0x14a4] ;  /* 0x0014a40001057983 */ /* 0x000ee80000300800 */
[----:B----4-:R-:W3:Y:S04]  /*cf6d0*/  LDL.LU R6, [R1+0x14a8] ;  /* 0x0014a80001067983 */ /* 0x010ee80000300800 */
[----:B------:R-:W3:Y:S01]  /*cf6e0*/  LDL.LU R7, [R1+0x14ac] ;  /* 0x0014ac0001077983 */ /* 0x000ee20000300800 */
[----:B--2---:R-:W-:-:S15]  /*cf6f0*/  HMMA.1688.F32.TF32 R236, R240, R246, R236 ;  /* 0x000000f6f0ec723c */ /* 0x004fde00000810ec */
        /* <DEDUP_REMOVED lines=33> */
[----:B-1----:R-:W3:Y:S01]  /*cf910*/  LDL.LU.64 R218, [R1+0xd568] ;  /* 0x00d5680001da7983 */ /* 0x002ee20000300a00 */
[C---:B------:R-:W-:Y:S08]  /*cf920*/  HMMA.1688.F32.TF32 R60, R240.reuse, R210, R60 ;  /* 0x000000d2f03c723c */ /* 0x040ff0000008103c */
        /* <DEDUP_REMOVED lines=10> */
[----:B------:R1:W-:Y:S04]  /*cf9d0*/  STL.64 [R1+0x8f8], R62 ;  /* 0x0008f83e01007387 */ /* 0x0003e80000100a00 */
[----:B------:R-:W-:Y:S04]  /*cf9e0*/  STL.64 [R1+0x900], R56 ;  /* 0x0009003801007387 */ /* 0x000fe80000100a00 */
[----:B------:R2:W-:Y:S01]  /*cf9f0*/  STL.64 [R1+0x908], R58 ;  /* 0x0009083a01007387 */ /* 0x0005e20000100a00 */
[C---:B-1----:R-:W-:Y:S08]  /*cfa00*/  HMMA.1688.F32.TF32 R60, R240.reuse, R198, R172 ;  /* 0x000000c6f03c723c */ /* 0x042ff000000810ac */
[C---:B--2---:R-:W-:Y:S01]  /*cfa10*/  HMMA.1688.F32.TF32 R56, R240.reuse, R194, R176 ;  /* 0x000000c2f038723c */ /* 0x044fe200000810b0 */
[----:B------:R-:W-:Y:S04]  /*cfa20*/  STL.64 [R1+0x910], R4 ;  /* 0x0009100401007387 */ /* 0x000fe80000100a00 */
[----:B------:R1:W-:Y:S03]  /*cfa30*/  STL.64 [R1+0x918], R6 ;  /* 0x0009180601007387 */ /* 0x0003e60000100a00 */
        /* <DEDUP_REMOVED lines=73> */
[----:B-1----:R-:W2:Y:S04]  /*cfed0*/  LDL.LU.64 R174, [R1+0xd540] ;  /* 0x00d5400001ae7983 */ /* 0x002ea80000300a00 */
[----:B------:R-:W3:Y:S04]  /*cfee0*/  LDL.LU.64 R172, [R1+0xd538] ;  /* 0x00d5380001ac7983 */ /* 0x000ee80000300a00 */
[----:B------:R-:W-:Y:S04]  /*cfef0*/  STL.64 [R1+0xd4c0], R178 ;  /* 0x00d4c0b201007387 */ /* 0x000fe80000100a00 */
[----:B----4-:R2:W-:Y:S01]  /*cff00*/  STL.64 [R1+0xd4b8], R176 ;  /* 0x00d4b8b001007387 */ /* 0x0105e20000100a00 */
[C---:B------:R-:W-:Y:S08]  /*cff10*/  HMMA.1688.F32.TF32 R4, R240.reuse, R162, R4 ;  /* 0x000000a2f004723c */ /* 0x040ff00000081004 */
[C---:B--2---:R-:W-:Y:S01]  /*cff20*/  HMMA.1688.F32.TF32 R176, R240.reuse, R174, R180 ;  /* 0x000000aef0b0723c */ /* 0x044fe200000810b4 */
[----:B------:R-:W-:Y:S04]  /*cff30*/  STL.64 [R1+0xd4b0], R174 ;  /* 0x00d4b0ae01007387 */ /* 0x000fe80000100a00 */
[----:B---3--:R1:W-:Y:S03]  /*cff40*/  STL.64 [R1+0xd4a8], R172 ;  /* 0x00d4a8ac01007387 */ /* 0x0083e60000100a00 */
        /* <DEDUP_REMOVED lines=9> */
[----:B------:R-:W-:Y:S05]  /*cffe0*/  STL.64 [R1+0xd488], R164 ;  /* 0x00d488a401007387 */ /* 0x000fea0000100a00 */
        /* <DEDUP_REMOVED lines=67> */
[----:B---3--:R-:W3:Y:S04]  /*d0420*/  LDL.LU R6, [R1+0x10b8] ;  /* 0x0010b80001067983 */ /* 0x008ee80000300800 */
        /* <DEDUP_REMOVED lines=34> */
[----:B------:R-:W-:Y:S04]  /*d0650*/  STL.64 [R1+0xd418], R136 ;  /* 0x00d4188801007387 */ /* 0x000fe80000100a00 */
[----:B------:R-:W-:Y:S04]  /*d0660*/  STL.64 [R1+0xa10], R140 ;  /* 0x000a108c01007387 */ /* 0x000fe80000100a00 */
[----:B------:R1:W-:Y:S02]  /*d0670*/  STL.64 [R1+0xa18], R142 ;  /* 0x000a188e01007387 */ /* 0x0003e40000100a00 */
[C---:B-1----:R-:W-:Y:S08]  /*d0680*/  HMMA.1688.F32.TF32 R140, R240.reuse, R134, R152 ;  /* 0x00000086f08c723c */ /* 0x042ff00000081098 */
[C---:B------:R-:W-:Y:S01]  /*d0690*/  HMMA.1688.F32.TF32 R136, R240.reuse, R130, R156 ;  /* 0x00000082f088723c */ /* 0x040fe2000008109c */
[----:B------:R-:W-:Y:S07]  /*d06a0*/  STL.64 [R1+0xd400], R130 ;  /* 0x00d4008201007387 */ /* 0x000fee0000100a00 */
[C---:B---3--:R-:W-:Y:S03]  /*d06b0*/  HMMA.1688.F32.TF32 R4, R240.reuse, R126, R4 ;  /* 0x0000007ef004723c */ /* 0x048fe60000081004 */
[----:B------:R-:W-:Y:S04]  /*d06c0*/  STL.64 [R1+0xa20], R140 ;  /* 0x000a208c01007387 */ /* 0x000fe80000100a00 */
[----:B------:R-:W-:Y:S04]  /*d06d0*/  STL.64 [R1+0xa28], R142 ;  /* 0x000a288e01007387 */ /* 0x000fe80000100a00 */
[----:B------:R1:W-:Y:S04]  /*d06e0*/  STL.64 [R1+0xd3f8], R128 ;  /* 0x00d3f88001007387 */ /* 0x0003e80000100a00 */
[----:B------:R-:W-:Y:S04]  /*d06f0*/  STL.64 [R1+0xa30], R136 ;  /* 0x000a308801007387 */ /* 0x000fe80000100a00 */
[----:B------:R-:W-:Y:S04]  /*d0700*/  STL.64 [R1+0xa38], R138 ;  /* 0x000a388a01007387 */ /* 0x000fe80000100a00 */
[----:B------:R-:W-:Y:S04]  /*d0710*/  STL.64 [R1+0xd410], R126 ;  /* 0x00d4107e01007387 */ /* 0x000fe80000100a00 */
[----:B------:R2:W-:Y:S01]  /*d0720*/  STL.64 [R1+0xd408], R124 ;  /* 0x00d4087c01007387 */ /* 0x0005e20000100a00 */
[C---:B-1----:R-:W-:Y:S08]  /*d0730*/  HMMA.1688.F32.TF32 R128, R240.reuse, R118, R164 ;  /* 0x00000076f080723c */ /* 0x042ff000000810a4 */
[C---:B--2---:R-:W-:Y:S01]  /*d0740*/  HMMA.1688.F32.TF32 R124, R240.reuse, R122, R160 ;  /* 0x0000007af07c723c */ /* 0x044fe200000810a0 */
[----:B------:R-:W-:Y:S04]  /*d0750*/  STL.64 [R1+0xa40], R4 ;  /* 0x000a400401007387 */ /* 0x000fe80000100a00 */
[----:B------:R-:W-:Y:S03]  /*d0760*/  STL.64 [R1+0xa48], R6 ;  /* 0x000a480601007387 */ /* 0x000fe60000100a00 */
[C---:B------:R-:W-:Y:S08]  /*d0770*/  HMMA.1688.F32.TF32 R136, R240.reuse, R114, R168 ;  /* 0x00000072f088723c */ /* 0x040ff000000810a8 */
[C---:B------:R-:W-:Y:S01]  /*d0780*/  HMMA.1688.F32.TF32 R56, R240.reuse, R90, R56 ;  /* 0x0000005af038723c */ /* 0x040fe20000081038 */
[----:B------:R-:W-:Y:S04]  /*d0790*/  LDS R5, [R3+UR10+0x81180] ;  /* 0x0811800a03057984 */ /* 0x000fe80008000800 */
[----:B------:R-:W-:Y:S04]  /*d07a0*/  LDS R7, [R3+UR10+0x81980] ;  /* 0x0819800a03077984 */ /* 0x000fe80008000800 */
[----:B------:R-:W-:Y:S04]  /*d07b0*/  LDS R4, [R133+UR10+0x81180] ;  /* 0x0811800a85047984 */ /* 0x000fe80008000800 */
[----:B------:R-:W1:Y:S04]  /*d07c0*/  LDS R6, [R133+UR10+0x81980] ;  /* 0x0819800a85067984 */ /* 0x000e680008000800 */
[----:B------:R-:W-:Y:S04]  /*d07d0*/  STL.64 [R1+0xa50], R124 ;  /* 0x000a507c01007387 */ /* 0x000fe80000100a00 */
[----:B------:R2:W-:Y:S04]  /*d07e0*/  STL.64 [R1+0xa58], R126 ;  /* 0x000a587e01007387 */ /* 0x0005e80000100a00 */
[----:B------:R-:W-:Y:S04]  /*d07f0*/  STL.64 [R1+0xa60], R128 ;  /* 0x000a608001007387 */ /* 0x000fe80000100a00 */
[----:B------:R3:W-:Y:S01]  /*d0800*/  STL.64 [R1+0xa68], R130 ;  /* 0x000a688201007387 */ /* 0x0007e20000100a00 */
[C---:B--2---:R-:W-:Y:S08]  /*d0810*/  HMMA.1688.F32.TF32 R124, R240.reuse, R110, R172 ;  /* 0x0000006ef07c723c */ /* 0x044ff000000810ac */
[C---:B---3--:R-:W-:Y:S01]  /*d0820*/  HMMA.1688.F32.TF32 R128, R240.reuse, R106, R176 ;  /* 0x0000006af080723c */ /* 0x048fe200000810b0 */
[----:B------:R-:W-:Y:S04]  /*d0830*/  STL.64 [R1+0xa70], R136 ;  /* 0x000a708801007387 */ /* 0x000fe80000100a00 */
[----:B------:R2:W-:Y:S03]  /*d0840*/  STL.64 [R1+0xa78], R138 ;  /* 0x000a788a01007387 */ /* 0x0005e60000100a00 */
[C---:B--2---:R-:W-:Y:S03]  /*d0850*/  HMMA.1688.F32.TF32 R136, R240.reuse, R102, R180 ;  /* 0x00000066f088723c */ /* 0x044fe600000810b4 */
[----:B------:R-:W-:Y:S04]  /*d0860*/  STL.64 [R1+0xa80], R124 ;  /* 0x000a807c01007387 */ /* 0x000fe80000100a00 */
[----:B------:R2:W-:Y:S04]  /*d0870*/  STL.64 [R1+0xa88], R126 ;  /* 0x000a887e01007387 */ /* 0x0005e80000100a00 */
[----:B------:R-:W-:Y:S04]  /*d0880*/  STL.64 [R1+0xa90], R128 ;  /* 0x000a908001007387 */ /* 0x000fe80000100a00 */
[----:B------:R3:W-:Y:S01]  /*d0890*/  STL.64 [R1+0xa98], R130 ;  /* 0x000a988201007387 */ /* 0x0007e20000100a00 */
[C---:B--2---:R-:W-:Y:S08]  /*d08a0*/  HMMA.1688.F32.TF32 R124, R240.reuse, R98, R184 ;  /* 0x00000062f07c723c */ /* 0x044ff000000810b8 */
[C---:B---3--:R-:W-:Y:S01]  /*d08b0*/  HMMA.1688.F32.TF32 R128, R240.reuse, R94, R188 ;  /* 0x0000005ef080723c */ /* 0x048fe200000810bc */
[----:B------:R-:W-:Y:S04]  /*d08c0*/  STL.64 [R1+0xaa0], R136 ;  /* 0x000aa08801007387 */ /* 0x000fe80000100a00 */
[----:B------:R-:W-:Y:S06]  /*d08d0*/  STL.64 [R1+0xaa8], R138 ;  /* 0x000aa88a01007387 */ /* 0x000fec0000100a00 */
[----:B------:R-:W-:Y:S04]  /*d08e0*/  STL.64 [R1+0xab0], R124 ;  /* 0x000ab07c01007387 */ /* 0x000fe80000100a00 */
[----:B------:R4:W-:Y:S04]  /*d08f0*/  STL.64 [R1+0xab8], R126 ;  /* 0x000ab87e01007387 */ /* 0x0009e80000100a00 */
[----:B------:R-:W-:Y:S04]  /*d0900*/  STL.64 [R1+0xac0], R128 ;  /* 0x000ac08001007387 */ /* 0x000fe80000100a00 */
[----:B------:R-:W-:Y:S04]  /*d0910*/  STL.64 [R1+0xac8], R130 ;  /* 0x000ac88201007387 */ /* 0x000fe80000100a00 */
[----:B------:R-:W-:Y:S04]  /*d0920*/  STL.64 [R1+0xad0], R56 ;  /* 0x000ad03801007387 */ /* 0x000fe80000100a00 */
[----:B------:R2:W-:Y:S01]  /*d0930*/  STL.64 [R1+0xad8], R58 ;  /* 0x000ad83a01007387 */ /* 0x0005e20000100a00 */
[C---:B----4-:R-:W-:Y:S08]  /*d0940*/  HMMA.1688.F32.TF32 R124, R240.reuse, R86, R60 ;  /* 0x00000056f07c723c */ /* 0x050ff0000008103c */
[C---:B------:R-:W-:Y:S08]  /*d0950*/  HMMA.1688.F32.TF32 R60, R240.reuse, R82, R64 ;  /* 0x00000052f03c723c */ /* 0x040ff00000081040 */
[C---:B--2---:R-:W-:Y:S03]  /*d0960*/  HMMA.1688.F32.TF32 R56, R240.reuse, R78, R68 ;  /* 0x0000004ef038723c */ /* 0x044fe60000081044 */
        /* <DEDUP_REMOVED lines=78> */
[----:B------:R-:W3:Y:S04]  /*d0e50*/  LDL.LU.64 R186, [R1+0x8] ;  /* 0x0000080001ba7983 */ /* 0x000ee80000300a00 */
        /* <DEDUP_REMOVED lines=27> */
[----:B------:R-:W3:Y:S04]  /*d1010*/  LDL.LU.64 R56, [R1+0xd4f8] ;  /* 0x00d4f80001387983 */ /* 0x000ee80000300a00 */
[----:B------:R-:W-:Y:S04]  /*d1020*/  STL.64 [R1+0xd3f0], R62 ;  /* 0x00d3f03e01007387 */ /* 0x000fe80000100a00 */
[----:B--2---:R4:W-:Y:S02]  /*d1030*/  STL.64 [R1+0xd3e8], R60 ;  /* 0x00d3e83c01007387 */ /* 0x0049e40000100a00 */
[C---:B----4-:R-:W-:Y:S02]  /*d1040*/  HMMA.1688.F32.TF32 R60, R240.reuse, R58, R124 ;  /* 0x0000003af03c723c */ /* 0x050fe4000008107c */
[----:B------:R-:W-:Y:S04]  /*d1050*/  STL.64 [R1+0xd3e0], R58 ;  /* 0x00d3e03a01007387 */ /* 0x000fe80000100a00 */
[----:B---3--:R2:W-:Y:S02]  /*d1060*/  STL.64 [R1+0xd3d8], R56 ;  /* 0x00d3d83801007387 */ /* 0x0085e40000100a00 */
[C---:B--2---:R-:W-:Y:S11]  /*d1070*/  HMMA.1688.F32.TF32 R56, R240.reuse, R54, R128 ;  /* 0x00000036f038723c */ /* 0x044ff60000081080 */
[----:B------:R-:W-:Y:S04]  /*d1080*/  STL.64 [R1+0xb50], R60 ;  /* 0x000b503c01007387 */ /* 0x000fe80000100a00 */
[----:B------:R-:W-:Y:S04]  /*d1090*/  STL.64 [R1+0xb58], R62 ;  /* 0x000b583e01007387 */ /* 0x000fe80000100a00 */
[----:B------:R-:W-:Y:S04]  /*d10a0*/  STL.64 [R1+0xd3d0], R54 ;  /* 0x00d3d03601007387 */ /* 0x000fe80000100a00 */
[----:B------:R2:W-:Y:S02]  /*d10b0*/  STL.64 [R1+0xd3c8], R52 ;  /* 0x00d3c83401007387 */ /* 0x0005e40000100a00 */
[C---:B--2---:R-:W-:Y:S02]  /*d10c0*/  HMMA.1688.F32.TF32 R52, R240.reuse, R50, R136 ;  /* 0x00000032f034723c */ /* 0x044fe40000081088 */
[----:B------:R-:W-:Y:S04]  /*d10d0*/  STL.64 [R1+0xb60], R56 ;  /* 0x000b603801007387 */ /* 0x000fe80000100a00 */
[----:B------:R-:W-:Y:S04]  /*d10e0*/  STL.64 [R1+0xb68], R58 ;  /* 0x000b683a01007387 */ /* 0x000fe80000100a00 */
[----:B------:R-:W-:Y:S04]  /*d10f0*/  STL.64 [R1+0xd3c0], R50 ;  /* 0x00d3c03201007387 */ /* 0x000fe80000100a00 */
[----:B------:R2:W-:Y:S02]  /*d1100*/  STL.64 [R1+0xd3b8], R48 ;  /* 0x00d3b83001007387 */ /* 0x0005e40000100a00 */
[C---:B--2---:R-:W-:Y:S03]  /*d1110*/  HMMA.1688.F32.TF32 R48, R240.reuse, R46, R140 ;  /* 0x0000002ef030723c */ /* 0x044fe6000008108c */
[----:B------:R-:W-:Y:S04]  /*d1120*/  STL.64 [R1+0xb70], R52 ;  /* 0x000b703401007387 */ /* 0x000fe80000100a00 */
[----:B------:R-:W-:Y:S04]  /*d1130*/  STL.64 [R1+0xb78], R54 ;  /* 0x000b783601007387 */ /* 0x000fe80000100a00 */
[----:B------:R-:W-:Y:S04]  /*d1140*/  STL.64 [R1+0xd3b0], R46 ;  /* 0x00d3b02e01007387 */ /* 0x000fe80000100a00 */
[----:B------:R2:W-:Y:S02]  /*d1150*/  STL.64 [R1+0xd3a8], R44 ;  /* 0x00d3a82c01007387 */ /* 0x0005e40000100a00 */
[C---:B--2---:R-:W-:Y:S02]  /*d1160*/  HMMA.1688.F32.TF32 R44, R240.reuse, R42, R144 ;  /* 0x0000002af02c723c */ /* 0x044fe40000081090 */
[----:B------:R-:W-:Y:S06]  /*d1170*/  STL.64 [R1+0xb80], R48 ;  /* 0x000b803001007387 */ /* 0x000fec0000100a00 */
[C---:B------:R-:W-:Y:S01]  /*d1180*/  HMMA.1688.F32.TF32 R52, R240.reuse, R38, R148 ;  /* 0x00000026f034723c */ /* 0x040fe20000081094 */
[----:B------:R2:W-:Y:S07]  /*d1190*/  STL.64 [R1+0xb88], R50 ;  /* 0x000b883201007387 */ /* 0x0005ee0000100a00 */
        /* <DEDUP_REMOVED lines=23> */
[----:B------:R-:W-:Y:S04]  /*d1310*/  STL.64 [R1+0xc08], R54 ;  /* 0x000c083601007387 */ /* 0x000fe80000100a00 */
[----:B------:R-:W-:Y:S04]  /*d1320*/  STL.64 [R1+0xc10], R48 ;  /* 0x000c103001007387 */ /* 0x000fe80000100a00 */
[----:B------:R-:W-:Y:S04]  /*d1330*/  STL.64 [R1+0xc18], R50 ;  /* 0x000c183201007387 */ /* 0x000fe80000100a00 */
[----:B------:R-:W-:Y:S04]  /*d1340*/  STL.64 [R1+0xc20], R44 ;  /* 0x000c202c01007387 */ /* 0x000fe80000100a00 */
[----:B------:R2:W-:Y:S02]  /*d1350*/  STL.64 [R1+0xc28], R46 ;  /* 0x000c282e01007387 */ /* 0x0005e40000100a00 */
[----:B--2---:R-:W-:Y:S02]  /*d1360*/  HMMA.1688.F32.TF32 R44, R240, R250, R188 ;  /* 0x000000faf02c723c */ /* 0x004fe400000810bc */
[----:B------:R-:W2:-:S15]  /*d1370*/  LDL.LU R188, [R1+0x1e30] ;  /* 0x001e300001bc7983 */ /* 0x000e9e0000300800 */
[----:B------:R-:W-:Y:S02]  /*d1380*/  NOP ;  /* 0x0000000000007918 */ /* 0x000fe40000000000 */
[----:B------:R-:W-:Y:S04]  /*d1390*/  STL.64 [R1+0xc30], R44 ;  /* 0x000c302c01007387 */ /* 0x000fe80000100a00 */
        /* <DEDUP_REMOVED lines=32> */
[----:B------:R-:W3:Y:S04]  /*d15a0*/  LDL.LU.64 R62, [R1+0x28] ;  /* 0x00002800013e7983 */ /* 0x000ee80000300a00 */
[----:B------:R-:W2:Y:S04]  /*d15b0*/  LDL.LU R124, [R1+0x1d40] ;  /* 0x001d4000017c7983 */ /* 0x000ea80000300800 */
[----:B------:R-:W2:Y:S04]  /*d15c0*/  LDL.LU R125, [R1+0x1d44] ;  /* 0x001d4400017d7983 */ /* 0x000ea80000300800 */
[----:B------:R-:W2:Y:S04]  /*d15d0*/  LDL.LU R126, [R1+0x1d48] ;  /* 0x001d4800017e7983 */ /* 0x000ea80000300800 */
[----:B------:R-:W2:Y:S04]  /*d15e0*/  LDL.LU R127, [R1+0x1d4c] ;  /* 0x001d4c00017f7983 */ /* 0x000ea80000300800 */
[----:B------:R-:W2:Y:S04]  /*d15f0*/  LDL.LU.64 R130, [R1+0x38] ;  /* 0x0000380001827983 */ /* 0x000ea80000300a00 */
[----:B------:R-:W2:Y:S04]  /*d1600*/  LDL.LU.64 R142, [R1+0x58] ;  /* 0x00005800018e7983 */ /* 0x000ea80000300a00 */
[----:B------:R-:W1:Y:S04]  /*d1610*/  LDL.LU R144, [R1+0x40] ;  /* 0x0000400001907983 */ /* 0x000e680000300800 */
[----:B------:R-:W1:Y:S04]  /*d1620*/  LDL.LU R145, [R1+0x44] ;  /* 0x0000440001917983 */ /* 0x000e680000300800 */
[----:B------:R-:W1:Y:S04]  /*d1630*/  LDL.LU R146, [R1+0x48] ;  /* 0x0000480001927983 */ /* 0x000e680000300800 */
[----:B------:R-:W1:Y:S04]  /*d1640*/  LDL.LU R147, [R1+0x4c] ;  /* 0x00004c0001937983 */ /* 0x000e680000300800 */
        /* <DEDUP_REMOVED lines=22> */
[----:B------:R-:W-:Y:S04]  /*d17b0*/  STL.64 [R1+0xd380], R250 ;  /* 0x00d380fa01007387 */ /* 0x000fe80000100a00 */
[----:B------:R-:W-:Y:S01]  /*d17c0*/  STL.64 [R1+0xd378], R248 ;  /* 0x00d378f801007387 */ /* 0x000fe20000100a00 */
[----:B---3--:R-:W-:-:S15]  /*d17d0*/  HMMA.1688.F32.TF32 R44, R240, R62, R56 ;  /* 0x0000003ef02c723c */ /* 0x008fde0000081038 */
[----:B------:R-:W-:-:S04]  /*d17e0*/  NOP ;  /* 0x0000000000007918 */ /* 0x000fc80000000000 */
[----:B------:R-:W-:Y:S04]  /*d17f0*/  STL.64 [R1+0xc40], R44 ;  /* 0x000c402c01007387 */ /* 0x000fe80000100a00 */
[----:B------:R2:W-:Y:S02]  /*d1800*/  STL.64 [R1+0xc48], R46 ;  /* 0x000c482e01007387 */ /* 0x0005e40000100a00 */
[----:B--2---:R-:W-:-:S15]  /*d1810*/  HMMA.1688.F32.TF32 R44, R240, R130, R124 ;  /* 0x00000082f02c723c */ /* 0x004fde000008107c */
[----:B------:R-:W-:-:S04]  /*d1820*/  NOP ;  /* 0x0000000000007918 */ /* 0x000fc80000000000 */
[----:B------:R-:W-:Y:S04]  /*d1830*/  STL.64 [R1+0xe70], R44 ;  /* 0x000e702c01007387 */ /* 0x000fe80000100a00 */
[----:B------:R2:W-:Y:S02]  /*d1840*/  STL.64 [R1+0xe78], R46 ;  /* 0x000e782e01007387 */ /* 0x0005e40000100a00 */
[----:B--2---:R-:W-:Y:S08]  /*d1850*/  HMMA.1688.F32.TF32 R44, R240, R142, R136 ;  /* 0x0000008ef02c723c */ /* 0x004ff00000081088 */
[C---:B-1----:R-:W-:Y:S11]  /*d1860*/  HMMA.1688.F32.TF32 R48, R4.reuse, R246, R144 ;  /* 0x000000f60430723c */ /* 0x042ff60000081090 */
[----:B------:R-:W-:Y:S04]  /*d1870*/  STL.64 [R1+0xe60], R44 ;  /* 0x000e602c01007387 */ /* 0x000fe80000100a00 */
[----:B------:R1:W-:Y:S02]  /*d1880*/  STL.64 [R1+0xe68], R46 ;  /* 0x000e682e01007387 */ /* 0x0003e40000100a00 */
[C---:B-1----:R-:W-:Y:S02]  /*d1890*/  HMMA.1688.F32.TF32 R44, R4.reuse, R238, R148 ;  /* 0x000000ee042c723c */ /* 0x042fe40000081094 */
[----:B------:R-:W-:Y:S04]  /*d18a0*/  STL.64 [R1+0xd368], R244 ;  /* 0x00d368f401007387 */ /* 0x000fe80000100a00 */
[----:B------:R-:W-:Y:S04]  /*d18b0*/  STL.64 [R1+0xe50], R48 ;  /* 0x000e503001007387 */ /* 0x000fe80000100a00 */
[----:B------:R4:W-:Y:S04]  /*d18c0*/  STL.64 [R1+0xe58], R50 ;  /* 0x000e583201007387 */ /* 0x0009e80000100a00 */
[----:B------:R-:W-:Y:S01]  /*d18d0*/  STL.64 [R1+0xd358], R236 ;  /* 0x00d358ec01007387 */ /* 0x000fe20000100a00 */
[C---:B----4-:R-:W-:Y:S04]  /*d18e0*/  HMMA.1688.F32.TF32 R48, R4.reuse, R234, R152 ;  /* 0x000000ea0430723c */ /* 0x050fe80000081098 */
[----:B------:R-:W-:Y:S04]  /*d18f0*/  STL.64 [R1+0xe40], R44 ;  /* 0x000e402c01007387 */ /* 0x000fe80000100a00 */
[----:B------:R1:W-:Y:S02]  /*d1900*/  STL.64 [R1+0xe48], R46 ;  /* 0x000e482e01007387 */ /* 0x0003e40000100a00 */
[C---:B-1----:R-:W-:Y:S02]  /*d1910*/  HMMA.1688.F32.TF32 R44, R4.reuse, R230, R156 ;  /* 0x000000e6042c723c */ /* 0x042fe4000008109c */
[----:B------:R-:W-:Y:S07]  /*d1920*/  STL.64 [R1+0xd360], R232 ;  /* 0x00d360e801007387 */ /* 0x000fee0000100a00 */
[----:B------:R-:W-:Y:S04]  /*d1930*/  STL.64 [R1+0xe30], R48 ;  /* 0x000e303001007387 */ /* 0x000fe80000100a00 */
[----:B------:R1:W-:Y:S04]  /*d1940*/  STL.64 [R1+0xe38], R50 ;  /* 0x000e383201007387 */ /* 0x0003e80000100a00 */
[----:B------:R-:W-:Y:S01]  /*d1950*/  STL.64 [R1+0xd348], R228 ;  /* 0x00d348e401007387 */ /* 0x000fe20000100a00 */
[C---:B-1----:R-:W-:Y:S03]  /*d1960*/  HMMA.1688.F32.TF32 R48, R4.reuse, R226, R160 ;  /* 0x000000e20430723c */ /* 0x042fe600000810a0 */
[----:B------:R-:W-:Y:S04]  /*d1970*/  STL.64 [R1+0xe20], R44 ;  /* 0x000e202c01007387 */ /* 0x000fe80000100a00 */
[----:B------:R1:W-:Y:S02]  /*d1980*/  STL.64 [R1+0xe28], R46 ;  /* 0x000e282e01007387 */ /* 0x0003e40000100a00 */
[C---:B-1----:R-:W-:Y:S02]  /*d1990*/  HMMA.1688.F32.TF32 R44, R4.reuse, R222, R164 ;  /* 0x000000de042c723c */ /* 0x042fe400000810a4 */
[----:B------:R-:W-:Y:S08]  /*d19a0*/  STL.64 [R1+0xd338], R224 ;  /* 0x00d338e001007387 */ /* 0x000ff00000100a00 */
        /* <DEDUP_REMOVED lines=9> */
[----:B------:R1:W-:Y:S02]  /*d1a40*/  STL.64 [R1+0xdf8], R50 ;  /* 0x000df83201007387 */ /* 0x0003e40000100a00 */
        /* <DEDUP_REMOVED lines=10> */
[----:B------:R1:W-:Y:S04]  /*d1af0*/  STL.64 [R1+0xdc8], R46 ;  /* 0x000dc82e01007387 */ /* 0x0003e80000100a00 */
[----:B------:R-:W2:Y:S01]  /*d1b00*/  LDL.LU R56, [R1+0x21e0] ;  /* 0x0021e00001387983 */ /* 0x000ea20000300800 */
[----:B-1----:R-:W-:Y:S07]  /*d1b10*/  HMMA.1688.F32.TF32 R44, R4, R198, R188 ;  /* 0x000000c6042c723c */ /* 0x002fee00000810bc */
[----:B------:R1:W-:Y:S04]  /*d1b20*/  STL.64 [R1+0xdb0], R48 ;  /* 0x000db03001007387 */ /* 0x0003e80000100a00 */
[----:B------:R3:W-:Y:S08]  /*d1b30*/  STL.64 [R1+0xdb8], R50 ;  /* 0x000db83201007387 */ /* 0x0007f00000100a00 */
        /* <DEDUP_REMOVED lines=121> */
[----:B----4-:R-:W4:Y:S04]  /*d22d0*/  LDL.LU R44, [R1+0x2180] ;  /* 0x00218000012c7983 */ /* 0x010f280000300800 */
[----:B------:R-:W4:Y:S04]  /*d22e0*/  LDL.LU R45, [R1+0x2184] ;  /* 0x00218400012d7983 */ /* 0x000f280000300800 */
[----:B------:R-:W4:Y:S04]  /*d22f0*/  LDL.LU R46, [R1+0x2188] ;  /* 0x00218800012e7983 */ /* 0x000f280000300800 */
[----:B------:R-:W4:Y:S04]  /*d2300*/  LDL.LU R47, [R1+0x218c] ;  /* 0x00218c00012f7983 */ /* 0x000f280000300800 */
[----:B------:R-:W3:Y:S01]  /*d2310*/  LDL.LU R60, [R1+0x2200] ;  /* 0x00220000013c7983 */ /* 0x000ee20000300800 */
[----:B------:R-:W-:-:S03]  /*d2320*/  MOV R249, R62 ;  /* 0x0000003e00f97202 */ /* 0x000fc60000000f00 */
[----:B------:R-:W3:Y:S01]  /*d2330*/  LDL.LU R61, [R1+0x2204] ;  /* 0x00220400013d7983 */ /* 0x000ee20000300800 */
[----:B------:R-:W-:-:S03]  /*d2340*/  IMAD.MOV.U32 R248, RZ, RZ, R63 ;  /* 0x000000fffff87224 */ /* 0x000fc600078e003f */
        /* <DEDUP_REMOVED lines=84> */
[----:B-1----:R-:W3:Y:S01]  /*d2890*/  LDL.LU.64 R138, [R1+0xd420] ;  /* 0x00d42000018a7983 */ /* 0x002ee20000300a00 */
[C---:B------:R-:W-:Y:S03]  /*d28a0*/  HMMA.1688.F32.TF32 R128, R4.reuse, R134, R128 ;  /* 0x000000860480723c */ /* 0x040fe60000081080 */
[----:B------:R-:W2:Y:S05]  /*d28b0*/  LDL.LU.64 R136, [R1+0xd418] ;  /* 0x00d4180001887983 */ /* 0x000eaa0000300a00 */
[----:B---3--:R-:W-:-:S15]  /*d28c0*/  HMMA.1688.F32.TF32 R124, R4, R138, R124 ;  /* 0x0000008a047c723c */ /* 0x008fde000008107c */
[----:B------:R-:W-:-:S04]  /*d28d0*/  NOP ;  /* 0x0000000000007918 */ /* 0x000fc80000000000 */
[----:B------:R-:W-:Y:S04]  /*d28e0*/  STL.64 [R1+0xcb0], R124 ;  /* 0x000cb07c01007387 */ /* 0x000fe80000100a00 */
[----:B------:R1:W-:Y:S04]  /*d28f0*/  STL.64 [R1+0xcb8], R126 ;  /* 0x000cb87e01007387 */ /* 0x0003e80000100a00 */
[----:B-1----:R-:W3:Y:S04]  /*d2900*/  LDL.LU.64 R126, [R1+0xd410] ;  /* 0x00d41000017e7983 */ /* 0x002ee80000300a00 */
[----:B------:R-:W2:Y:S04]  /*d2910*/  LDL.LU.64 R124, [R1+0xd408] ;  /* 0x00d40800017c7983 */ /* 0x000ea80000300a00 */
[----:B------:R-:W-:Y:S04]  /*d2920*/  STL.64 [R1+0xca0], R128 ;  /* 0x000ca08001007387 */ /* 0x000fe80000100a00 */
[----:B------:R1:W-:Y:S04]  /*d2930*/  STL.64 [R1+0xca8], R130 ;  /* 0x000ca88201007387 */ /* 0x0003e80000100a00 */
[----:B-1----:R-:W2:Y:S04]  /*d2940*/  LDL.LU.64 R130, [R1+0xd400] ;  /* 0x00d4000001827983 */ /* 0x002ea80000300a00 */
[----:B------:R-:W3:Y:S01]  /*d2950*/  LDL.LU.64 R128, [R1+0xd3f8] ;  /* 0x00d3f80001807983 */ /* 0x000ee20000300a00 */
[C---:B------:R-:W-:Y:S08]  /*d2960*/  HMMA.1688.F32.TF32 R212, R4.reuse, R122, R212 ;  /* 0x0000007a04d4723c */ /* 0x040ff000000810d4 */
[C---:B------:R-:W-:Y:S08]  /*d2970*/  HMMA.1688.F32.TF32 R52, R4.reuse, R82, R52 ;  /* 0x000000520434723c */ /* 0x040ff00000081034 */
[----:B--2---:R-:W-:-:S15]  /*d2980*/  HMMA.1688.F32.TF32 R204, R4, R130, R204 ;  /* 0x0000008204cc723c */ /* 0x004fde00000810cc */
[----:B------:R-:W-:-:S04]  /*d2990*/  NOP ;  /* 0x0000000000007918 */ /* 0x000fc80000000000 */
[----:B------:R-:W-:Y:S04]  /*d29a0*/  STL.64 [R1+0xc90], R204 ;  /* 0x000c90cc01007387 */ /* 0x000fe80000100a00 */
[----:B------:R3:W-:Y:S02]  /*d29b0*/  STL.64 [R1+0xc98], R206 ;  /* 0x000c98ce01007387 */ /* 0x0007e40000100a00 */
[C---:B---3--:R-:W-:Y:S08]  /*d29c0*/  HMMA.1688.F32.TF32 R204, R4.reuse, R126, R208 ;  /* 0x0000007e04cc723c */ /* 0x048ff000000810d0 */
        /* <DEDUP_REMOVED lines=21> */
[C---:B----4-:R-:W-:Y:S08]  /*d2b20*/  HMMA.1688.F32.TF32 R204, R4.reuse, R90, R44 ;  /* 0x0000005a04cc723c */ /* 0x050ff0000008102c */
[C---:B------:R-:W-:Y:S01]  /*d2b30*/  HMMA.1688.F32.TF32 R44, R4.reuse, R86, R48 ;  /* 0x00000056042c723c */ /* 0x040fe20000081030 */
        /* <DEDUP_REMOVED lines=8> */
[----:B------:R1:W-:Y:S02]  /*d2bc0*/  STL.64 [R1+0x1018], R46 ;  /* 0x0010182e01007387 */ /* 0x0003e40000100a00 */
[C---:B-1----:R-:W-:Y:S02]  /*d2bd0*/  HMMA.1688.F32.TF32 R44, R4.reuse, R74, R60 ;  /* 0x0000004a042c723c */ /* 0x042fe4000008103c */
        /* <DEDUP_REMOVED lines=53> */
[----:B------:R1:W-:Y:S04]  /*d2f30*/  STL.64 [R1+0xfd0], R208 ;  /* 0x000fd0d001007387 */ /* 0x0003e80000100a00 */
[----:B------:R2:W-:Y:S04]  /*d2f40*/  STL.64 [R1+0xfd8], R210 ;  /* 0x000fd8d201007387 */ /* 0x0005e80000100a00 */
[----:B------:R-:W4:Y:S01]  /*d2f50*/  LDL.LU R245, [R1+0x23e4] ;  /* 0x0023e40001f57983 */ /* 0x000f220000300800 */
[C---:B---3--:R-:W-:Y:S03]  /*d2f60*/  HMMA.1688.F32.TF32 R60, R4.reuse, R66, R60 ;  /* 0x00000042043c723c */ /* 0x048fe6000008103c */
        /* <DEDUP_REMOVED lines=49> */
[----:B------:R1:W-:Y:S02]  /*d3280*/  STL.64 [R1+0xf78], R206 ;  /* 0x000f78ce01007387 */ /* 0x0003e40000100a00 */
[C---:B-1----:R-:W-:Y:S08]  /*d3290*/  HMMA.1688.F32.TF32 R204, R4.reuse, R42, R212 ;  /* 0x0000002a04cc723c */ /* 0x042ff000000810d4 */
[C---:B------:R-:W-:Y:S08]  /*d32a0*/  HMMA.1688.F32.TF32 R212, R4.reuse, R38, R220 ;  /* 0x0000002604d4723c */ /* 0x040ff000000810dc */
[C---:B------:R-:W-:Y:S03]  /*d32b0*/  HMMA.1688.F32.TF32 R220, R4.reuse, R34, R224 ;  /* 0x0000002204dc723c */ /* 0x040fe600000810e0 */
[----:B------:R-:W-:Y:S04]  /*d32c0*/  STL.64 [R1+0xf60], R204 ;  /* 0x000f60cc01007387 */ /* 0x000fe80000100a00 */
[----:B------:R1:W-:Y:S02]  /*d32d0*/  STL.64 [R1+0xf68], R206 ;  /* 0x000f68ce01007387 */ /* 0x0003e40000100a00 */
[----:B-1----:R-:W-:Y:S02]  /*d32e0*/  HMMA.1688.F32.TF32 R204, R4, R30, R228 ;  /* 0x0000001e04cc723c */ /* 0x002fe400000810e4 */
[----:B------:R-:W-:Y:S04]  /*d32f0*/  STL.64 [R1+0xf50], R212 ;  /* 0x000f50d401007387 */ /* 0x000fe80000100a00 */
[----:B------:R1:W-:Y:S04]  /*d3300*/  STL.64 [R1+0xf58], R214 ;  /* 0x000f58d601007387 */ /* 0x0003e80000100a00 */
[----:B------:R-:W-:Y:S04]  /*d3310*/  STL.64 [R1+0xf40], R220 ;  /* 0x000f40dc01007387 */ /* 0x000fe80000100a00 */
[----:B------:R-:W-:Y:S01]  /*d3320*/  STL.64 [R1+0xf48], R222 ;  /* 0x000f48de01007387 */ /* 0x000fe20000100a00 */
[----:B------:R-:W-:Y:S01]  /*d3330*/  MOV R230, R201 ;  /* 0x000000c900e67202 */ /* 0x000fe20000000f00 */
[----:B------:R-:W-:-:S03]  /*d3340*/  IMAD.MOV.U32 R231, RZ, RZ, R3 ;  /* 0x000000ffffe77224 */ /* 0x000fc600078e0003 */
[----:B------:R-:W-:Y:S04]  /*d3350*/  STL.64 [R1+0xf30], R204 ;  /* 0x000f30cc01007387 */ /* 0x000fe80000100a00 */
[----:B------:R4:W-:Y:S04]  /*d3360*/  STL.64 [R1+0xf38], R206 ;  /* 0x000f38ce01007387 */ /* 0x0009e80000100a00 */
[----:B------:R-:W2:Y:S04]  /*d3370*/  LDL.LU R201, [R1+0xd3a0] ;  /* 0x00d3a00001c97983 */ /* 0x000ea80000300800 */
[----:B------:R-:W2:Y:S01]  /*d3380*/  LDL.LU R3, [R1+0xd39c] ;  /* 0x00d39c0001037983 */ /* 0x000ea20000300800 */
[----:B---3--:R-:W-:Y:S01]  /*d3390*/  HMMA.1688.F32.TF32 R208, R4, R26, R208 ;  /* 0x0000001a04d0723c */ /* 0x008fe200000810d0 */
[----:B-1----:R-:W-:-:S02]  /*d33a0*/  IMAD.MOV.U32 R215, RZ, RZ, R248 ;  /* 0x000000ffffd77224 */ /* 0x002fc400078e00f8 */
[----:B------:R-:W-:Y:S01]  /*d33b0*/  IMAD.MOV.U32 R214, RZ, RZ, R249 ;  /* 0x000000ffffd67224 */ /* 0x000fe200078e00f9 */
[----:B------:R-:W3:Y:S04]  /*d33c0*/  LDL.LU R248, [R1+0x2440] ;  /* 0x0024400001f87983 */ /* 0x000ee80000300800 */
[----:B------:R-:W3:Y:S04]  /*d33d0*/  LDL.LU R249, [R1+0x2444] ;  /* 0x0024440001f97983 */ /* 0x000ee80000300800 */
[----:B------:R-:W3:Y:S04]  /*d33e0*/  LDL.LU R250, [R1+0x2448] ;  /* 0x0024480001fa7983 */ /* 0x000ee80000300800 */
[----:B------:R-:W3:Y:S04]  /*d33f0*/  LDL.LU R251, [R1+0x244c] ;  /* 0x00244c0001fb7983 */ /* 0x000ee80000300800 */
[----:B------:R-:W3:Y:S04]  /*d3400*/  LDL.LU R224, [R1+0x2660] ;  /* 0x0026600001e07983 */ /* 0x000ee80000300800 */
[----:B------:R-:W3:Y:S01]  /*d3410*/  LDL.LU R225, [R1+0x2664] ;  /* 0x0026640001e17983 */ /* 0x000ee20000300800 */
[C---:B----4-:R-:W-:Y:S03]  /*d3420*/  HMMA.1688.F32.TF32 R204, R4.reuse, R22, R232 ;  /* 0x0000001604cc723c */ /* 0x050fe600000810e8 */
[----:B------:R-:W4:Y:S04]  /*d3430*/  LDL.LU R226, [R1+0x2668] ;  /* 0x0026680001e27983 */ /* 0x000f280000300800 */
[----:B------:R-:W4:Y:S04]  /*d3440*/  LDL.LU R227, [R1+0x266c] ;  /* 0x00266c0001e37983 */ /* 0x000f280000300800 */
[----:B------:R-:W4:Y:S04]  /*d3450*/  LDL.LU R220, [R1+0x2890] ;  /* 0x0028900001dc7983 */ /* 0x000f280000300800 */
[----:B------:R-:W4:Y:S04]  /*d3460*/  LDL.LU R221, [R1+0x2894] ;  /* 0x0028940001dd7983 */ /* 0x000f280000300800 */
[----:B------:R-:W4:Y:S04]  /*d3470*/  LDL.LU R222, [R1+0x2898] ;  /* 0x0028980001de7983 */ /* 0x000f280000300800 */
[----:B------:R-:W4:Y:S01]  /*d3480*/  LDL.LU R223, [R1+0x289c] ;  /* 0x00289c0001df7983 */ /* 0x000f220000300800 */
[----:B------:R-:W-:Y:S01]  /*d3490*/  HMMA.1688.F32.TF32 R232, R4, R18, R236 ;  /* 0x0000001204e8723c */ /* 0x000fe200000810ec */
[----:B------:R-:W-:-:S02]  /*d34a0*/  IMAD.MOV.U32 R199, RZ, RZ, R189 ;  /* 0x000000ffffc77224 */ /* 0x000fc400078e00bd */
[----:B------:R-:W-:Y:S01]  /*d34b0*/  IMAD.MOV.U32 R190, RZ, RZ, R176 ;  /* 0x000000ffffbe7224 */ /* 0x000fe200078e00b0 */
[----:B------:R-:W-:Y:S04]  /*d34c0*/  STL.64 [R1+0xf20], R208 ;  /* 0x000f20d001007387 */ /* 0x000fe80000100a00 */
[----:B------:R1:W-:Y:S01]  /*d34d0*/  STL.64 [R1+0xf28], R210 ;  /* 0x000f28d201007387 */ /* 0x0003e20000100a00 */
[----:B------:R-:W-:Y:S02]  /*d34e0*/  IMAD.MOV.U32 R203, RZ, RZ, R197 ;  /* 0x000000ffffcb7224 */ /* 0x000fe400078e00c5 */
[----:B------:R-:W-:Y:S02]  /*d34f0*/  IMAD.MOV.U32 R198, RZ, RZ, R192 ;  /* 0x000000ffffc67224 */ /* 0x000fe400078e00c0 */
[----:B------:R-:W-:-:S02]  /*d3500*/  IMAD.MOV.U32 R186, RZ, RZ, R168 ;  /* 0x000000ffffba7224 */ /* 0x000fc400078e00a8 */
[----:B------:R-:W-:Y:S02]  /*d3510*/  IMAD.MOV.U32 R195, RZ, RZ, R181 ;  /* 0x000000ffffc37224 */ /* 0x000fe400078e00b5 */
[----:B------:R-:W-:Y:S01]  /*d3520*/  IMAD.MOV.U32 R182, RZ, RZ, R160 ;  /* 0x000000ffffb67224 */ /* 0x000fe200078e00a0 */
[----:B------:R-:W-:Y:S01]  /*d3530*/  MOV R183, R157 ;  /* 0x0000009d00b77202 */ /* 0x000fe20000000f00 */
[----:B------:R-:W-:Y:S01]  /*d3540*/  IMAD.MOV.U32 R162, RZ, RZ, R117 ;  /* 0x000000ffffa27224 */ /* 0x000fe200078e0075 */
[----:B------:R-:W-:Y:S04]  /*d3550*/  STL.64 [R1+0xf10], R204 ;  /* 0x000f10cc01007387 */ /* 0x000fe80000100a00 */
[----:B------:R2:W-:Y:S01]  /*d3560*/  STL.64 [R1+0xf18], R206 ;  /* 0x000f18ce01007387 */ /* 0x0005e20000100a00 */
[----:B------:R-:W-:-:S02]  /*d3570*/  IMAD.MOV.U32 R163, RZ, RZ, R116 ;  /* 0x000000ffffa37224 */ /* 0x000fc400078e0074 */
[----:B------:R-:W-:Y:S01]  /*d3580*/  IMAD.MOV.U32 R194, RZ, RZ, R184 ;  /* 0x000000ffffc27224 */ /* 0x000fe200078e00b8 */
[----:B-1----:R-:W-:Y:S01]  /*d3590*/  HMMA.1688.F32.TF32 R208, R4, R14, R244 ;  /* 0x0000000e04d0723c */ /* 0x002fe200000810f4 */
[----:B------:R-:W-:Y:S01]  /*d35a0*/  IMAD.MOV.U32 R191, RZ, RZ, R173 ;  /* 0x000000ffffbf7224 */ /* 0x000fe200078e00ad */
[----:B------:R-:W-:Y:S01]  /*d35b0*/  MOV R187, R165 ;  /* 0x000000a500bb7202 */ /* 0x000fe20000000f00 */
[----:B------:R-:W-:Y:S02]  /*d35c0*/  IMAD.MOV.U32 R174, RZ, RZ, R144 ;  /* 0x000000ffffae7224 */ /* 0x000fe400078e0090 */
[----:B------:R-:W-:Y:S02]  /*d35d0*/  IMAD.MOV.U32 R175, RZ, RZ, R141 ;  /* 0x000000ffffaf7224 */ /* 0x000fe400078e008d */
[----:B--2---:R-:W-:Y:S01]  /*d35e0*/  IMAD.MOV.U32 R130, RZ, RZ, R61 ;  /* 0x000000ffff827224 */ /* 0x004fe200078e003d */
[----:B------:R-:W-:Y:S01]  /*d35f0*/  MOV R131, R60 ;  /* 0x0000003c00837202 */ /* 0x000fe20000000f00 */
[----:B------:R-:W-:-:S02]  /*d3600*/  IMAD.MOV.U32 R166, RZ, RZ, R125 ;  /* 0x000000ffffa67224 */ /* 0x000fc400078e007d */
[----:B------:R-:W-:Y:S01]  /*d3610*/  IMAD.MOV.U32 R167, RZ, RZ, R124 ;  /* 0x000000ffffa77224 */ /* 0x000fe200078e007c */
[----:B------:R-:W-:Y:S01]  /*d3620*/  HMMA.1688.F32.TF32 R204, R4, R10, R240 ;  /* 0x0000000a04cc723c */ /* 0x000fe200000810f0 */
[----:B------:R-:W-:Y:S04]  /*d3630*/  STL.64 [R1+0xf00], R232 ;  /* 0x000f00e801007387 */ /* 0x000fe80000100a00 */
[----:B------:R-:W-:Y:S01]  /*d3640*/  STL.64 [R1+0xf08], R234 ;  /* 0x000f08ea01007387 */ /* 0x000fe20000100a00 */
[----:B------:R-:W-:Y:S02]  /*d3650*/  IMAD.MOV.U32 R238, RZ, RZ, R200 ;  /* 0x000000ffffee7224 */ /* 0x000fe400078e00c8 */
[----:B------:R-:W-:Y:S01]  /*d3660*/  IMAD.MOV.U32 R239, RZ, RZ, R217 ;  /* 0x000000ffffef7224 */ /* 0x000fe200078e00d9 */
[----:B------:R-:W-:Y:S04]  /*d3670*/  LDS R241, [R2+UR10+0x82000] ;  /* 0x0820000a02f17984 */ /* 0x000fe80008000800 */
[----:B------:R-:W-:Y:S04]  /*d3680*/  LDS R243, [R2+UR10+0x82800] ;  /* 0x0828000a02f37984 */ /* 0x000fe80008000800 */
[----:B------:R-:W-:Y:S04]  /*d3690*/  LDS R240, [R252+UR10+0x82000] ;  /* 0x0820000afcf07984 */ /* 0x000fe80008000800 */
[----:B------:R-:W-:Y:S04]  /*d36a0*/  STL.64 [R1+0xef0], R208 ;  /* 0x000ef0d001007387 */ /* 0x000fe80000100a00 */
[----:B------:R1:W-:Y:S04]  /*d36b0*/  STL.64 [R1+0xef8], R210 ;  /* 0x000ef8d201007387 */ /* 0x0003e80000100a00 */
[----:B------:R-:W2:Y:S04]  /*d36c0*/  LDL.LU R200, [R1+0xd398] ;  /* 0x00d3980001c87983 */ /* 0x000ea80000300800 */
[----:B------:R-:W-:Y:S01]  /*d36d0*/  LDS R242, [R252+UR10+0x82800] ;  /* 0x0828000afcf27984 */ /* 0x000fe20008000800 */
[----:B------:R-:W-:Y:S01]  /*d36e0*/  IMAD.MOV.U32 R158, RZ, RZ, R109 ;  /* 0x000000ffff9e7224 */ /* 0x000fe200078e006d */
[----:B------:R-:W-:Y:S01]  /*d36f0*/  MOV R159, R108 ;  /* 0x0000006c009f7202 */ /* 0x000fe20000000f00 */
[----:B------:R-:W-:Y:S01]  /*d3700*/  IMAD.MOV.U32 R150, RZ, RZ, R85 ;  /* 0x000000ffff967224 */ /* 0x000fe200078e0055 */
[----:B------:R-:W-:Y:S01]  /*d3710*/  MOV R151, R84 ;  /* 0x0000005400977202 */ /* 0x000fe20000000f00 */
[----:B------:R-:W-:Y:S01]  /*d3720*/  IMAD.MOV.U32 R142, RZ, RZ, R69 ;  /* 0x000000ffff8e7224 */ /* 0x000fe200078e0045 */
[----:B------:R-:W-:Y:S01]  /*d3730*/  MOV R143, R68 ;  /* 0x00000044008f7202 */ /* 0x000fe20000000f00 */
[----:B------:R-:W-:Y:S01]  /*d3740*/  IMAD.MOV.U32 R146, RZ, RZ, R77 ;  /* 0x000000ffff927224 */ /* 0x000fe200078e004d */
[----:B------:R-:W-:Y:S04]  /*d3750*/  STL.64 [R1+0xee0], R204 ;  /* 0x000ee0cc01007387 */ /* 0x000fe80000100a00 */
[----:B------:R-:W-:Y:S04]  /*d3760*/  STL.64 [R1+0xee8], R206 ;  /* 0x000ee8ce01007387 */ /* 0x000fe80000100a00 */
[----:B------:R-:W2:Y:S01]  /*d3770*/  LDL.LU R217, [R1+0xd394] ;  /* 0x00d3940001d97983 */ /* 0x000ea20000300800 */
[----:B-1----:R-:W-:Y:S01]  /*d3780*/  MOV R210, R216 ;  /* 0x000000d800d27202 */ /* 0x002fe20000000f00 */
[----:B------:R-:W-:-:S02]  /*d3790*/  IMAD.MOV.U32 R211, RZ, RZ, R0 ;  /* 0x000000ffffd37224 */ /* 0x000fc400078e0000 */
[----:B------:R-:W2:Y:S04]  /*d37a0*/  LDL.LU R216, [R1+0xd390] ;  /* 0x00d3900001d87983 */ /* 0x000ea80000300800 */
[----:B------:R-:W2:Y:S04]  /*d37b0*/  LDL.LU R0, [R1+0xd38c] ;  /* 0x00d38c0001007983 */ /* 0x000ea80000300800 */
[----:B------:R-:W2:Y:S01]  /*d37c0*/  LDL.LU R244, [R1+0x28c0] ;  /* 0x0028c00001f47983 */ /* 0x000ea20000300800 */
[----:B------:R-:W-:Y:S01]  /*d37d0*/  MOV R147, R76 ;  /* 0x0000004c00937202 */ /* 0x000fe20000000f00 */
[----:B------:R-:W-:Y:S01]  /*d37e0*/  IMAD.MOV.U32 R138, RZ, RZ, R93 ;  /* 0x000000ffff8a7224 */ /* 0x000fe200078e005d */
[----:B------:R-:W-:-:S02]  /*d37f0*/  MOV R139, R92 ;  /* 0x0000005c008b7202 */ /* 0x000fc40000000f00 */
[----:B------:R-:W-:Y:S01]  /*d3800*/  MOV R115, R20 ;  /* 0x0000001400737202 */ /* 0x000fe20000000f00 */
[----:B------:R-:W-:Y:S01]  /*d3810*/  LDS R22, [R133+UR10+0x82800] ;  /* 0x0828000a85167984 */ /* 0x000fe20008000800 */
[----:B------:R-:W-:Y:S01]  /*d3820*/  IMAD.MOV.U32 R245, RZ, RZ, R3 ;  /* 0x000000fffff57224 */ /* 0x000fe200078e0003 */
[C---:B---3--:R-:W-:Y:S02]  /*d3830*/  HMMA.1688.F32.TF32 R228, R4.reuse, R230, R248 ;  /* 0x000000e604e4723c */ /* 0x048fe400000810f8 */
[----:B------:R-:W3:Y:S04]  /*d3840*/  LDL.LU R3, [R1+0xd388] ;  /* 0x00d3880001037983 */ /* 0x000ee80000300800 */
[----:B------:R-:W2:Y:S04]  /*d3850*/  LDL.LU R246, [R1+0x28c8] ;  /* 0x0028c80001f67983 */ /* 0x000ea80000300800 */
[----:B------:R-:W2:Y:S04]  /*d3860*/  LDL.LU R247, [R1+0x28cc] ;  /* 0x0028cc0001f77983 */ /* 0x000ea80000300800 */
[----:B------:R-:W2:Y:S04]  /*d3870*/  LDL.LU R232, [R1+0x28e0] ;  /* 0x0028e00001e87983 */ /* 0x000ea80000300800 */
[----:B------:R-:W2:Y:S04]  /*d3880*/  LDL.LU R233, [R1+0x28e4] ;  /* 0x0028e40001e97983 */ /* 0x000ea80000300800 */
[----:B------:R-:W2:Y:S01]  /*d3890*/  LDL.LU R234, [R1+0x28e8] ;  /* 0x0028e80001ea7983 */ /* 0x000ea20000300800 */
[----:B----4-:R-:W-:Y:S01]  /*d38a0*/  HMMA.1688.F32.TF32 R212, R4, R214, R220 ;  /* 0x000000d604d4723c */ /* 0x010fe200000810dc */
[----:B------:R-:W-:-:S02]  /*d38b0*/  MOV R189, R177 ;  /* 0x000000b100bd7202 */ /* 0x000fc40000000f00 */
[----:B------:R-:W-:Y:S01]  /*d38c0*/  MOV R197, R193 ;  /* 0x000000c100c57202 */ /* 0x000fe20000000f00 */
[----:B------:R-:W-:Y:S02]  /*d38d0*/  IMAD.MOV.U32 R192, RZ, RZ, R188 ;  /* 0x000000ffffc07224 */ /* 0x000fe400078e00bc */
[----:B------:R-:W-:Y:S02]  /*d38e0*/  IMAD.MOV.U32 R181, RZ, RZ, R161 ;  /* 0x000000ffffb57224 */ /* 0x000fe400078e00a1 */
[----:B------:R-:W-:Y:S01]  /*d38f0*/  IMAD.MOV.U32 R184, RZ, RZ, R172 ;  /* 0x000000ffffb87224 */ /* 0x000fe200078e00ac */
[----:B------:R-:W-:Y:S02]  /*d3900*/  MOV R173, R145 ;  /* 0x0000009100ad7202 */ /* 0x000fe40000000f00 */
[----:B------:R-:W-:Y:S01]  /*d3910*/  MOV R165, R128 ;  /* 0x0000008000a57202 */ /* 0x000fe20000000f00 */
[----:B------:R-:W-:Y:S02]  /*d3920*/  IMAD.MOV.U32 R160, RZ, RZ, R121 ;  /* 0x000000ffffa07224 */ /* 0x000fe400078e0079 */
[----:B------:R-:W-:-:S02]  /*d3930*/  IMAD.MOV.U32 R157, RZ, RZ, R112 ;  /* 0x000000ffff9d7224 */ /* 0x000fc400078e0070 */
[----:B------:R-:W-:Y:S02]  /*d3940*/  IMAD.MOV.U32 R144, RZ, RZ, R81 ;  /* 0x000000ffff907224 */ /* 0x000fe400078e0051 */
[----:B------:R-:W-:Y:S01]  /*d3950*/  IMAD.MOV.U32 R141, RZ, RZ, R72 ;  /* 0x000000ffff8d7224 */ /* 0x000fe200078e0048 */
[----:B------:R-:W-:Y:S04]  /*d3960*/  LDS R20, [R133+UR10+0x82000] ;  /* 0x0820000a85147984 */ /* 0x000fe80008000800 */
[----:B---3--:R-:W-:Y:S04]  /*d3970*/  STL [R1+0xbf90], R3 ;  /* 0x00bf900301007387 */ /* 0x008fe80000100800 */
[----:B------:R-:W3:Y:S04]  /*d3980*/  LDL.LU.64 R250, [R1+0xd380] ;  /* 0x00d3800001fa7983 */ /* 0x000ee80000300a00 */
[----:B------:R-:W4:Y:S01]  /*d3990*/  LDL.LU.64 R248, [R1+0xd378] ;  /* 0x00d3780001f87983 */ /* 0x000f220000300a00 */
[----:B------:R-:W-:-:S05]  /*d39a0*/  LOP3.LUT R14, R3, 0x40, RZ, 0x3c, !PT ;  /* 0x00000040030e7812 */ /* 0x000fca00078e3cff */
[----:B------:R-:W1:Y:S04]  /*d39b0*/  LDSM.16.M88.4 R204, [R14+UR11] ;  /* 0x0000000b0ecc783b */ /* 0x000e680008000200 */
[----:B------:R-:W-:Y:S04]  /*d39c0*/  STL.64 [R1+0xed0], R228 ;  /* 0x000ed0e401007387 */ /* 0x000fe80000100a00 */
[----:B------:R-:W-:Y:S04]  /*d39d0*/  STL.64 [R1+0xed8], R230 ;  /* 0x000ed8e601007387 */ /* 0x000fe80000100a00 */
[----:B------:R-:W3:Y:S01]  /*d39e0*/  LDSM.16.M88.4 R228, [R14+UR11+0x1000] ;  /* 0x0010000b0ee4783b */ /* 0x000ee20008000200 */
[----:B--2---:R-:W-:Y:S01]  /*d39f0*/  IMAD.MOV.U32 R235, RZ, RZ, R0 ;  /* 0x000000ffffeb7224 */ /* 0x004fe200078e0000 */
[----:B------:R-:W-:Y:S01]  /*d3a00*/  MOV R2, R214 ;  /* 0x000000d600027202 */ /* 0x000fe20000000f00 */
[----:B------:R-:W-:Y:S01]  /*d3a10*/  IMAD.MOV.U32 R0, RZ, RZ, R215 ;  /* 0x000000ffff007224 */ /* 0x000fe200078e00d7 */
[C---:B------:R-:W-:Y:S01]  /*d3a20*/  HMMA.1688.F32.TF32 R208, R4.reuse, R210, R244 ;  /* 0x000000d204d0723c */ /* 0x040fe200000810f4 */
[----:B-1----:R-:W-:Y:S04]  /*d3a30*/  STL.64 [R1+0x40], R204 ;  /* 0x000040cc01007387 */ /* 0x002fe80000100a00 */
[----:B------:R-:W-:Y:S03]  /*d3a40*/  STL.64 [R1+0x48], R206 ;  /* 0x000048ce01007387 */ /* 0x000fe60000100a00 */
[----:B---3--:R-:W-:Y:S01]  /*d3a50*/  HMMA.1688.F32.TF32 R224, R4, R250, R224 ;  /* 0x000000fa04e0723c */ /* 0x008fe200000810e0 */
[----:B----4-:R-:W-:-:S02]  /*d3a60*/  IMAD.MOV.U32 R214, RZ, RZ, R249 ;  /* 0x000000ffffd67224 */ /* 0x010fc400078e00f9 */
[----:B------:R-:W-:Y:S02]  /*d3a70*/  IMAD.MOV.U32 R215, RZ, RZ, R248 ;  /* 0x000000ffffd77224 */ /* 0x000fe400078e00f8 */
[----:B------:R-:W-:-:S14]  /*d3a80*/  LDSM.16.M88.4 R248, [R14+UR11+0x3000] ;  /* 0x0030000b0ef8783b */ /* 0x000fdc0008000200 */
[----:B------:R-:W-:Y:S04]  /*d3a90*/  STL.64 [R1+0xec0], R224 ;  /* 0x000ec0e001007387 */ /* 0x000fe80000100a00 */
[----:B------:R-:W-:Y:S04]  /*d3aa0*/  STL.64 [R1+0xec8], R226 ;  /* 0x000ec8e201007387 */ /* 0x000fe80000100a00 */
[----:B------:R-:W1:Y:S04]  /*d3ab0*/  LDSM.16.M88.4 R224, [R14+UR11+0x2000] ;  /* 0x0020000b0ee0783b */ /* 0x000e680008000200 */
[----:B------:R-:W2:Y:S04]  /*d3ac0*/  LDL.LU.64 R220, [R1+0xd370] ;  /* 0x00d3700001dc7983 */ /* 0x000ea80000300a00 */
[----:B------:R3:W-:Y:S04]  /*d3ad0*/  STL.64 [R1+0xeb0], R212 ;  /* 0x000eb0d401007387 */ /* 0x0007e80000100a00 */
[----:B---3--:R-:W3:Y:S04]  /*d3ae0*/  LDL.LU R212, [R1+0x2920] ;  /* 0x0029200001d47983 */ /* 0x008ee80000300800 */
[----:B------:R-:W3:Y:S04]  /*d3af0*/  LDL.LU R213, [R1+0x2924] ;  /* 0x0029240001d57983 */ /* 0x000ee80000300800 */
[----:B------:R-:W-:Y:S04]  /*d3b00*/  STL.64 [R1+0x10], R228 ;  /* 0x000010e401007387 */ /* 0x000fe80000100a00 */
[----:B------:R-:W-:Y:S01]  /*d3b10*/  STL.64 [R1+0x18], R230 ;  /* 0x000018e601007387 */ /* 0x000fe20000100a00 */
[----:B------:R-:W-:Y:S03]  /*d3b20*/  HMMA.1688.F32.TF32 R4, R4, R238, R232 ;  /* 0x000000ee0404723c */ /* 0x000fe600000810e8 */
[----:B-1----:R-:W-:Y:S04]  /*d3b30*/  STL.64 [R1], R224 ;  /* 0x000000e001007387 */ /* 0x002fe80000100a00 */
[----:B------:R-:W-:Y:S04]  /*d3b40*/  STL.64 [R1+0x8], R226 ;  /* 0x000008e201007387 */ /* 0x000fe80000100a00 */
[----:B------:R-:W-:Y:S04]  /*d3b50*/  STL [R1+0xcfec], R0 ;  /* 0x00cfec0001007387 */ /* 0x000fe80000100800 */
[----:B------:R-:W-:Y:S04]  /*d3b60*/  STL [R1+0xcfe8], R2 ;  /* 0x00cfe80201007387 */ /* 0x000fe80000100800 */
[----:B------:R-:W-:Y:S04]  /*d3b70*/  STL [R1+0xcb40], R250 ;  /* 0x00cb40fa01007387 */ /* 0x000fe80000100800 */
[----:B------:R-:W-:Y:S04]  /*d3b80*/  STL [R1+0xcb3c], R251 ;  /* 0x00cb3cfb01007387 */ /* 0x000fe80000100800 */
[----:B------:R-:W4:Y:S04]  /*d3b90*/  LDL.LU.64 R244, [R1+0xd368] ;  /* 0x00d3680001f47983 */ /* 0x000f280000300a00 */
[----:B------:R1:W-:Y:S04]  /*d3ba0*/  STL.64 [R1+0xea0], R208 ;  /* 0x000ea0d001007387 */ /* 0x0003e80000100a00 */
[----:B------:R-:W-:Y:S04]  /*d3bb0*/  STL.64 [R1+0xea8], R210 ;  /* 0x000ea8d201007387 */ /* 0x000fe80000100a00 */
[----:B-1----:R-:W2:Y:S04]  /*d3bc0*/  LDL.LU R208, [R1+0x2940] ;  /* 0x0029400001d07983 */ /* 0x002ea80000300800 */
[----:B------:R-:W2:Y:S04]  /*d3bd0*/  LDL.LU R209, [R1+0x2944] ;  /* 0x0029440001d17983 */ /* 0x000ea80000300800 */
[----:B------:R-:W2:Y:S04]  /*d3be0*/  LDL.LU.64 R232, [R1+0xd360] ;  /* 0x00d3600001e87983 */ /* 0x000ea80000300a00 */
[----:B------:R-:W2:Y:S04]  /*d3bf0*/  LDL.LU.64 R236, [R1+0xd358] ;  /* 0x00d3580001ec7983 */ /* 0x000ea80000300a00 */
[----:B------:R1:W-:Y:S04]  /*d3c00*/  STL.64 [R1+0xc50], R4 ;  /* 0x000c500401007387 */ /* 0x0003e80000100a00 */
[----:B------:R1:W-:Y:S04]  /*d3c10*/  STL.64 [R1+0xc58], R6 ;  /* 0x000c580601007387 */ /* 0x0003e80000100a00 */
[----:B-1----:R-:W4:Y:S04]  /*d3c20*/  LDL.LU R4, [R1+0x2900] ;  /* 0x0029000001047983 */ /* 0x002f280000300800 */
[----:B------:R-:W4:Y:S04]  /*d3c30*/  LDL.LU R5, [R1+0x2904] ;  /* 0x0029040001057983 */ /* 0x000f280000300800 */
[----:B------:R-:W4:Y:S04]  /*d3c40*/  LDL.LU R6, [R1+0x2908] ;  /* 0x0029080001067983 */ /* 0x000f280000300800 */
[----:B------:R-:W4:Y:S01]  /*d3c50*/  LDL.LU R7, [R1+0x290c] ;  /* 0x00290c0001077983 */ /* 0x000f220000300800 */
[----:B------:R-:W-:Y:S01]  /*d3c60*/  MOV R2, R204 ;  /* 0x000000cc00027202 */ /* 0x000fe20000000f00 */
[----:B------:R-:W-:Y:S01]  /*d3c70*/  IMAD.MOV.U32 R0, RZ, RZ, R205 ;  /* 0x000000ffff007224 */ /* 0x000fe200078e00cd */
[----:B---3--:R-:W-:Y:S01]  /*d3c80*/  HMMA.1688.F32.TF32 R212, R240, R228, R212 ;  /* 0x000000e4f0d4723c */ /* 0x008fe200000810d4 */
[----:B--2---:R-:W-:-:S02]  /*d3c90*/  IMAD.MOV.U32 R222, RZ, RZ, R237 ;  /* 0x000000ffffde7224 */ /* 0x004fc400078e00ed */
[----:B------:R-:W-:Y:S02]  /*d3ca0*/  IMAD.MOV.U32 R223, RZ, RZ, R236 ;  /* 0x000000ffffdf7224 */ /* 0x000fe400078e00ec */
[----:B------:R-:W1:Y:S01]  /*d3cb0*/  LDSM.16.M88.4 R236, [R14+UR11+0x5000] ;  /* 0x0050000b0eec783b */ /* 0x000e620008000200 */
[----:B------:R-:W-:Y:S02]  /*d3cc0*/  IMAD.MOV.U32 R218, RZ, RZ, R233 ;  /* 0x000000ffffda7224 */ /* 0x000fe400078e00e9 */
[----:B------:R-:W-:Y:S02]  /*d3cd0*/  IMAD.MOV.U32 R219, RZ, RZ, R232 ;  /* 0x000000ffffdb7224 */ /* 0x000fe400078e00e8 */
[----:B------:R-:W2:Y:S01]  /*d3ce0*/  LDSM.16.M88.4 R232, [R14+UR11+0x6000] ;  /* 0x0060000b0ee8783b */ /* 0x000ea20008000200 */
[----:B----4-:R-:W-:Y:S03]  /*d3cf0*/  HMMA.1688.F32.TF32 R4, R240, R204, R4 ;  /* 0x000000ccf004723c */ /* 0x010fe60000081004 */
[----:B-1----:R-:W-:Y:S04]  /*d3d00*/  STL [R1+0xcb18], R238 ;  /* 0x00cb18ee01007387 */ /* 0x002fe80000100800 */
[----:B------:R-:W-:-:S12]  /*d3d10*/  STL [R1+0xcb14], R239 ;  /* 0x00cb14ef01007387 */ /* 0x000fd80000100800 */
[----:B------:R-:W-:Y:S04]  /*d3d20*/  STL.64 [R1+0xe90], R4 ;  /* 0x000e900401007387 */ /* 0x000fe80000100a00 */
[----:B------:R1:W-:Y:S04]  /*d3d30*/  STL.64 [R1+0xe98], R6 ;  /* 0x000e980601007387 */ /* 0x0003e80000100a00 */
[----:B------:R-:W3:Y:S04]  /*d3d40*/  LDL.LU.64 R204, [R1+0xd350] ;  /* 0x00d3500001cc7983 */ /* 0x000ee80000300a00 */
[----:B--2---:R-:W-:Y:S04]  /*d3d50*/  STL [R1+0xcb10], R234 ;  /* 0x00cb10ea01007387 */ /* 0x004fe80000100800 */
[----:B------:R-:W-:Y:S01]  /*d3d60*/  STL [R1+0xcb00], R235 ;  /* 0x00cb00eb01007387 */ /* 0x000fe20000100800 */
[----:B-1----:R-:W-:Y:S01]  /*d3d70*/  MOV R7, R229 ;  /* 0x000000e500077202 */ /* 0x002fe20000000f00 */
[----:B------:R-:W-:-:S02]  /*d3d80*/  IMAD.MOV.U32 R6, RZ, RZ, R228 ;  /* 0x000000ffff067224 */ /* 0x000fc400078e00e4 */
[----:B------:R-:W2:Y:S04]  /*d3d90*/  LDL.LU.64 R228, [R1+0xd348] ;  /* 0x00d3480001e47983 */ /* 0x000ea80000300a00 */
[----:B------:R1:W-:Y:S04]  /*d3da0*/  STL.64 [R1+0x10a0], R212 ;  /* 0x0010a0d401007387 */ /* 0x0003e80000100a00 */
[----:B------:R2:W-:Y:S01]  /*d3db0*/  STL [R1+0x10a8], R214 ;  /* 0x0010a8d601007387 */ /* 0x0005e20000100800 */
[----:B------:R-:W-:Y:S01]  /*d3dc0*/  IMAD.MOV.U32 R3, RZ, RZ, R215 ;  /* 0x000000ffff037224 */ /* 0x000fe200078e00d7 */
[----:B------:R-:W-:Y:S01]  /*d3dd0*/  MOV R210, R245 ;  /* 0x000000f500d27202 */ /* 0x000fe20000000f00 */
[----:B------:R-:W-:-:S02]  /*d3de0*/  IMAD.MOV.U32 R211, RZ, RZ, R244 ;  /* 0x000000ffffd37224 */ /* 0x000fc400078e00f4 */
[----:B------:R-:W-:Y:S02]  /*d3df0*/  IMAD.MOV.U32 R5, RZ, RZ, R225 ;  /* 0x000000ffff057224 */ /* 0x000fe400078e00e1 */
[----:B------:R-:W-:Y:S01]  /*d3e00*/  IMAD.MOV.U32 R4, RZ, RZ, R224 ;  /* 0x000000ffff047224 */ /* 0x000fe200078e00e0 */
[C---:B------:R-:W-:Y:S08]  /*d3e10*/  HMMA.1688.F32.TF32 R220, R240.reuse, R248, R220 ;  /* 0x000000f8f0dc723c */ /* 0x040ff000000810dc */
[----:B------:R-:W-:Y:S01]  /*d3e20*/  HMMA.1688.F32.TF32 R208, R240, R224, R208 ;  /* 0x000000e0f0d0723c */ /* 0x000fe200000810d0 */
[----:B------:R-:W-:Y:S04]  /*d3e30*/  LDSM.16.M88.4 R244, [R14+UR11+0x4000] ;  /* 0x0040000b0ef4783b */ /* 0x000fe80008000200 */
[----:B-1----:R-:W4:Y:S04]  /*d3e40*/  LDL.LU R212, [R1+0x29a0] ;  /* 0x0029a00001d47983 */ /* 0x002f280000300800 */
[----:B------:R-:W4:Y:S04]  /*d3e50*/  LDL.LU R213, [R1+0x29a4] ;  /* 0x0029a40001d57983 */ /* 0x000f280000300800 */
[----:B------:R-:W-:Y:S01]  /*d3e60*/  STL [R1+0xcb78], R3 ;  /* 0x00cb780301007387 */ /* 0x000fe20000100800 */
[----:B--2---:R-:W-:Y:S01]  /*d3e70*/  IMAD.MOV.U32 R214, RZ, RZ, R229 ;  /* 0x000000ffffd67224 */ /* 0x004fe200078e00e5 */
[----:B------:R-:W-:-:S02]  /*d3e80*/  MOV R215, R228 ;  /* 0x000000e400d77202 */ /* 0x000fc40000000f00 */
[----:B------:R-:W1:Y:S04]  /*d3e90*/  LDSM.16.M88.4 R228, [R14+UR11+0x7000] ;  /* 0x0070000b0ee4783b */ /* 0x000e680008000200 */
[----:B-1----:R-:W-:Y:S04]  /*d3ea0*/  STL [R1+0xcafc], R230 ;  /* 0x00cafce601007387 */ /* 0x002fe80000100800 */
[----:B------:R-:W-:Y:S04]  /*d3eb0*/  STL [R1+0xcaf8], R231 ;  /* 0x00caf8e701007387 */ /* 0x000fe80000100800 */
[----:B------:R1:W-:Y:S04]  /*d3ec0*/  STL.64 [R1+0x10c0], R208 ;  /* 0x0010c0d001007387 */ /* 0x0003e80000100a00 */
[----:B------:R2:W-:Y:S04]  /*d3ed0*/  STL.64 [R1+0x10c8], R210 ;  /* 0x0010c8d201007387 */ /* 0x0005e80000100a00 */
[----:B-1----:R-:W2:Y:S04]  /*d3ee0*/  LDL.LU.64 R208, [R1+0xd340] ;  /* 0x00d3400001d07983 */ /* 0x002ea80000300a00 */
[----:B------:R-:W2:Y:S01]  /*d3ef0*/  LDL.LU.64 R224, [R1+0xd338] ;  /* 0x00d3380001e07983 */ /* 0x000ea20000300a00 */
[----:B------:R-:W-:Y:S01]  /*d3f00*/  IMAD.MOV.U32 R3, RZ, RZ, R223 ;  /* 0x000000ffff037224 */ /* 0x000fe200078e00df */
[----:B------:R-:W-:-:S15]  /*d3f10*/  HMMA.1688.F32.TF32 R216, R240, R244, R216 ;  /* 0x000000f4f0d8723c */ /* 0x000fde00000810d8 */
[----:B------:R-:W-:-:S04]  /*d3f20*/  NOP ;  /* 0x0000000000007918 */ /* 0x000fc80000000000 */
[----:B------:R-:W-:Y:S02]  /*d3f30*/  IMAD.MOV.U32 R238, RZ, RZ, R218 ;  /* 0x000000ffffee7224 */ /* 0x000fe400078e00da */
[----:B------:R-:W-:Y:S01]  /*d3f40*/  IMAD.MOV.U32 R239, RZ, RZ, R219 ;  /* 0x000000ffffef7224 */ /* 0x000fe200078e00db */
[----:B----4-:R-:W-:Y:S01]  /*d3f50*/  HMMA.1688.F32.TF32 R212, R240, R236, R212 ;  /* 0x000000ecf0d4723c */ /* 0x010fe200000810d4 */
[----:B--2---:R-:W-:Y:S01]  /*d3f60*/  IMAD.MOV.U32 R210, RZ, RZ, R225 ;  /* 0x000000ffffd27224 */ /* 0x004fe200078e00e1 */
[----:B------:R-:W-:Y:S02]  /*d3f70*/  MOV R211, R224 ;  /* 0x000000e000d37202 */ /* 0x000fe40000000f00 */
[----:B------:R-:W1:Y:S04]  /*d3f80*/  LDSM.16.M88.4 R224, [R14+UR11+0x8000] ;  /* 0x0080000b0ee0783b */ /* 0x000e680008000200 */
[----:B-1----:R-:W-:Y:S04]  /*d3f90*/  STL [R1+0xcaf4], R226 ;  /* 0x00caf4e201007387 */ /* 0x002fe80000100800 */
[----:B------:R-:W-:Y:S04]  /*d3fa0*/  STL [R1+0xcaf0], R227 ;  /* 0x00caf0e301007387 */ /* 0x000fe80000100800 */
[----:B------:R-:W-:Y:S04]  /*d3fb0*/  STL.64 [R1+0x10e0], R220 ;  /* 0x0010e0dc01007387 */ /* 0x000fe80000100a00 */
[----:B------:R-:W-:Y:S04]  /*d3fc0*/  STL [R1+0x10e8], R222 ;  /* 0x0010e8de01007387 */ /* 0x000fe80000100800 */
[----:B------:R-:W1:Y:S04]  /*d3fd0*/  LDSM.16.M88.4 R220, [R14+UR11+0x9000] ;  /* 0x0090000b0edc783b */ /* 0x000e680008000200 */
[----:B------:R-:W-:Y:S04]  /*d3fe0*/  STL [R1+0xd170], R3 ;  /* 0x00d1700301007387 */ /* 0x000fe80000100800 */
[----:B-1----:R-:W-:Y:S04]  /*d3ff0*/  STL [R1+0xcaec], R222 ;  /* 0x00caecde01007387 */ /* 0x002fe80000100800 */
[----:B------:R-:W-:Y:S04]  /*d4000*/  STL [R1+0xcae8], R223 ;  /* 0x00cae8df01007387 */ /* 0x000fe80000100800 */
[----:B------:R-:W-:Y:S04]  /*d4010*/  STL.64 [R1+0x1100], R216 ;  /* 0x001100d801007387 */ /* 0x000fe80000100a00 */
[----:B------:R1:W-:Y:S02]  /*d4020*/  STL.64 [R1+0xd2f8], R246 ;  /* 0x00d2f8f601007387 */ /* 0x0003e40000100a00 */
[----:B-1----:R-:W-:-:S05]  /*d4030*/  MOV R247, R14 ;  /* 0x0000000e00f77202 */ /* 0x002fca0000000f00 */
[----:B------:R-:W1:Y:S04]  /*d4040*/  LDSM.16.M88.4 R216, [R247+UR11+0xa000] ;  /* 0x00a0000bf7d8783b */ /* 0x000e680008000200 */
[----:B------:R-:W-:Y:S04]  /*d4050*/  STL.64 [R1+0xd2f0], R244 ;  /* 0x00d2f0f401007387 */ /* 0x000fe80000100a00 */
[----:B------:R2:W-:Y:S04]  /*d4060*/  STL [R1+0xcb44], R239 ;  /* 0x00cb44ef01007387 */ /* 0x0005e80000100800 */
[----:B------:R4:W-:Y:S01]  /*d4070*/  STL [R1+0xcb38], R238 ;  /* 0x00cb38ee01007387 */ /* 0x0009e20000100800 */
[----:B------:R-:W-:Y:S01]  /*d4080*/  HMMA.1688.F32.TF32 R208, R240, R232, R208 ;  /* 0x000000e8f0d0723c */ /* 0x000fe200000810d0 */
[----:B------:R-:W-:Y:S01]  /*d4090*/  MOV R193, R185 ;  /* 0x000000b900c17202 */ /* 0x000fe20000000f00 */
[----:B------:R-:W-:-:S02]  /*d40a0*/  IMAD.MOV.U32 R188, RZ, RZ, R180 ;  /* 0x000000ffffbc7224 */ /* 0x000fc400078e00b4 */
[----:B------:R-:W-:Y:S01]  /*d40b0*/  IMAD.MOV.U32 R172, RZ, RZ, R148 ;  /* 0x000000ffffac7224 */ /* 0x000fe200078e0094 */
[----:B------:R-:W-:Y:S01]  /*d40c0*/  MOV R161, R120 ;  /* 0x0000007800a17202 */ /* 0x000fe20000000f00 */
[----:B------:R-:W-:Y:S02]  /*d40d0*/  IMAD.MOV.U32 R145, RZ, RZ, R80 ;  /* 0x000000ffff917224 */ /* 0x000fe400078e0050 */
[----:B------:R-:W-:Y:S02]  /*d40e0*/  IMAD.MOV.U32 R128, RZ, RZ, R65 ;  /* 0x000000ffff807224 */ /* 0x000fe400078e0041 */
[----:B------:R-:W-:Y:S02]  /*d40f0*/  IMAD.MOV.U32 R112, RZ, RZ, R57 ;  /* 0x000000ffff707224 */ /* 0x000fe400078e0039 */
[----:B------:R-:W-:Y:S01]  /*d4100*/  IMAD.MOV.U32 R114, RZ, RZ, R53 ;  /* 0x000000ffff727224 */ /* 0x000fe200078e0035 */
[----:B------:R-:W-:Y:S01]  /*d4110*/  LDSM.16.M88.4 R124, [R247+UR11+0x21000] ;  /* 0x0210000bf77c783b */ /* 0x000fe20008000200 */
[----:B------:R-:W-:-:S02]  /*d4120*/  IMAD.MOV.U32 R85, RZ, RZ, R49 ;  /* 0x000000ffff557224 */ /* 0x000fc400078e0031 */
[----:B------:R-:W-:Y:S02]  /*d4130*/  IMAD.MOV.U32 R86, RZ, RZ, R48 ;  /* 0x000000ffff567224 */ /* 0x000fe400078e0030 */
[----:B------:R-:W-:Y:S01]  /*d4140*/  IMAD.MOV.U32 R84, RZ, RZ, R52 ;  /* 0x000000ffff547224 */ /* 0x000fe200078e0034 */
[----:B------:R-:W-:Y:S01]  /*d4150*/  MOV R87, R21 ;  /* 0x0000001500577202 */ /* 0x000fe20000000f00 */
[----:B------:R-:W-:Y:S04]  /*d4160*/  LDSM.16.M88.4 R92, [R247+UR11+0x29000] ;  /* 0x0290000bf75c783b */ /* 0x000fe80008000200 */
[----:B------:R-:W-:Y:S04]  /*d4170*/  LDSM.16.M88.4 R76, [R247+UR11+0x2d000] ;  /* 0x02d0000bf74c783b */ /* 0x000fe80008000200 */
[----:B-1----:R-:W-:Y:S04]  /*d4180*/  STL [R1+0xcae0], R218 ;  /* 0x00cae0da01007387 */ /* 0x002fe80000100800 */
[----:B------:R-:W-:Y:S04]  /*d4190*/  STL [R1+0xcadc], R219 ;  /* 0x00cadcdb01007387 */ /* 0x000fe80000100800 */
[----:B------:R1:W-:Y:S04]  /*d41a0*/  STL.64 [R1+0x1120], R212 ;  /* 0x001120d401007387 */ /* 0x0003e80000100a00 */
[----:B------:R-:W-:Y:S01]  /*d41b0*/  STL.64 [R1+0x1128], R214 ;  /* 0x001128d601007387 */ /* 0x000fe20000100a00 */
[----:B--2---:R-:W-:Y:S01]  /*d41c0*/  MOV R239, R208 ;  /* 0x000000d000ef7202 */ /* 0x004fe20000000f00 */
[----:B------:R-:W-:-:S02]  /*d41d0*/  IMAD.MOV.U32 R250, RZ, RZ, R209 ;  /* 0x000000fffffa7224 */ /* 0x000fc400078e00d1 */
[----:B------:R-:W-:Y:S02]  /*d41e0*/  IMAD.MOV.U32 R251, RZ, RZ, R210 ;  /* 0x000000fffffb7224 */ /* 0x000fe400078e00d2 */
[----:B----4-:R-:W-:Y:S02]  /*d41f0*/  IMAD.MOV.U32 R238, RZ, RZ, R211 ;  /* 0x000000ffffee7224 */ /* 0x010fe400078e00d3 */
[----:B------:R-:W-:Y:S01]  /*d4200*/  IMAD.MOV.U32 R185, RZ, RZ, R169 ;  /* 0x000000ffffb97224 */ /* 0x000fe200078e00a9 */
[----:B------:R-:W-:Y:S01]  /*d4210*/  LDSM.16.M88.4 R208, [R247+UR11+0xc000] ;  /* 0x00c0000bf7d0783b */ /* 0x000fe20008000200 */
[----:B------:R-:W-:Y:S02]  /*d4220*/  IMAD.MOV.U32 R180, RZ, RZ, R164 ;  /* 0x000000ffffb47224 */ /* 0x000fe400078e00a4 */
[----:B------:R-:W-:Y:S01]  /*d4230*/  IMAD.MOV.U32 R148, RZ, RZ, R89 ;  /* 0x000000ffff947224 */ /* 0x000fe200078e0059 */
[----:B------:R-:W-:Y:S04]  /*d4240*/  LDSM.16.M88.4 R120, [R247+UR11+0x22000] ;  /* 0x0220000bf778783b */ /* 0x000fe80008000200 */
[----:B-1----:R-:W2:Y:S04]  /*d4250*/  LDL.LU.64 R212, [R1+0xd330] ;  /* 0x00d3300001d47983 */ /* 0x002ea80000300a00 */
[----:B------:R-:W3:Y:S01]  /*d4260*/  LDL.LU R206, [R1+0x29e8] ;  /* 0x0029e80001ce7983 */ /* 0x000ee20000300800 */
[----:B------:R-:W-:Y:S03]  /*d4270*/  HMMA.1688.F32.TF32 R168, R240, R220, R196 ;  /* 0x000000dcf0a8723c */ /* 0x000fe600000810c4 */
[----:B------:R-:W-:Y:S01]  /*d4280*/  LDSM.16.M88.4 R196, [R247+UR11+0xf000] ;  /* 0x00f0000bf7c4783b */ /* 0x000fe20008000200 */
[----:B------:R-:W-:-:S03]  /*d4290*/  IMAD.MOV.U32 R164, RZ, RZ, R129 ;  /* 0x000000ffffa47224 */ /* 0x000fc600078e0081 */
[----:B------:R-:W-:Y:S04]  /*d42a0*/  LDSM.16.M88.4 R80, [R247+UR11+0x2c000] ;  /* 0x02c0000bf750783b */ /* 0x000fe80008000200 */
[----:B------:R-:W-:Y:S01]  /*d42b0*/  LDSM.16.M88.4 R52, [R247+UR11+0x33000] ;  /* 0x0330000bf734783b */ /* 0x000fe20008000200 */
[----:B--2---:R-:W-:Y:S02]  /*d42c0*/  IMAD.MOV.U32 R207, RZ, RZ, R213 ;  /* 0x000000ffffcf7224 */ /* 0x004fe400078e00d5 */
[----:B------:R-:W-:Y:S02]  /*d42d0*/  IMAD.MOV.U32 R202, RZ, RZ, R212 ;  /* 0x000000ffffca7224 */ /* 0x000fe400078e00d4 */
[----:B------:R-:W1:Y:S03]  /*d42e0*/  LDSM.16.M88.4 R212, [R247+UR11+0xb000] ;  /* 0x00b0000bf7d4783b */ /* 0x000e660008000200 */
[----:B---3--:R-:W-:Y:S01]  /*d42f0*/  HMMA.1688.F32.TF32 R176, R240, R228, R204 ;  /* 0x000000e4f0b0723c */ /* 0x008fe200000810cc */
[----:B------:R-:W2:-:S15]  /*d4300*/  LDSM.16.M88.4 R204, [R247+UR11+0xd000] ;  /* 0x00d0000bf7cc783b */ /* 0x000e9e0008000200 */
[----:B------:R-:W-:-:S03]  /*d4310*/  NOP ;  /* 0x0000000000007918 */ /* 0x000fc60000000000 */
[----:B------:R-:W-:Y:S01]  /*d4320*/  IMAD.MOV.U32 R234, RZ, RZ, R179 ;  /* 0x000000ffffea7224 */ /* 0x000fe200078e00b3 */
[----:B-1----:R-:W-:Y:S04]  /*d4330*/  STL [R1+0xcae4], R214 ;  /* 0x00cae4d601007387 */ /* 0x002fe80000100800 */
[----:B------:R-:W-:Y:S04]  /*d4340*/  STL [R1+0xcad8], R215 ;  /* 0x00cad8d701007387 */ /* 0x000fe80000100800 */
[----:B------:R-:W-:Y:S04]  /*d4350*/  STL.64 [R1+0xd318], R238 ;  /* 0x00d318ee01007387 */ /* 0x000fe80000100a00 */
[----:B------:R-:W-:Y:S04]  /*d4360*/  STL.64 [R1+0xd310], R236 ;  /* 0x00d310ec01007387 */ /* 0x000fe80000100a00 */
[----:B------:R-:W-:Y:S04]  /*d4370*/  STL.64 [R1+0xd308], R250 ;  /* 0x00d308fa01007387 */ /* 0x000fe80000100a00 */
[----:B------:R-:W-:Y:S04]  /*d4380*/  STL.64 [R1+0xd300], R248 ;  /* 0x00d300f801007387 */ /* 0x000fe80000100a00 */
[----:B------:R-:W-:Y:S04]  /*d4390*/  STL [R1+0xcad4], R210 ;  /* 0x00cad4d201007387 */ /* 0x000fe80000100800 */
[----:B------:R-:W-:Y:S04]  /*d43a0*/  STL [R1+0xcad0], R211 ;  /* 0x00cad0d301007387 */ /* 0x000fe80000100800 */
[----:B------:R-:W-:Y:S04]  /*d43b0*/  STL.64 [R1+0x1160], R176 ;  /* 0x001160b001007387 */ /* 0x000fe80000100a00 */
[----:B------:R1:W-:Y:S02]  /*d43c0*/  STL [R1+0x1168], R178 ;  /* 0x001168b201007387 */ /* 0x0003e40000100800 */
[C---:B-1----:R-:W-:Y:S02]  /*d43d0*/  HMMA.1688.F32.TF32 R176, R240.reuse, R224, R200 ;  /* 0x000000e0f0b0723c */ /* 0x042fe400000810c8 */
[----:B------:R-:W1:Y:S04]  /*d43e0*/  LDSM.16.M88.4 R200, [R247+UR11+0xe000] ;  /* 0x00e0000bf7c8783b */ /* 0x000e680008000200 */
[----:B--2---:R-:W-:Y:S02]  /*d43f0*/  STL [R1+0xcacc], R206 ;  /* 0x00caccce01007387 */ /* 0x004fe40000100800 */
[----:B------:R-:W-:Y:S02]  /*d4400*/  HMMA.1688.F32.TF32 R116, R240, R204, R180 ;  /* 0x000000ccf074723c */ /* 0x000fe400000810b4 */
[----:B------:R-:W-:Y:S04]  /*d4410*/  STL [R1+0xcac8], R207 ;  /* 0x00cac8cf01007387 */ /* 0x000fe80000100800 */
[----:B------:R-:W-:Y:S05]  /*d4420*/  LDSM.16.M88.4 R180, [R247+UR11+0x13000] ;  /* 0x0130000bf7b4783b */ /* 0x000fea0008000200 */
[----:B------:R-:W-:Y:S01]  /*d4430*/  MOV R235, R176 ;  /* 0x000000b000eb7202 */ /* 0x000fe20000000f00 */
[----:B------:R2:W-:Y:S04]  /*d4440*/  STL [R1+0x1184], R177 ;  /* 0x001184b101007387 */ /* 0x0005e80000100800 */
[----:B------:R3:W-:Y:S04]  /*d4450*/  STL.64 [R1+0x1188], R178 ;  /* 0x001188b201007387 */ /* 0x0007e80000100a00 */
[----:B------:R-:W-:Y:S04]  /*d4460*/  STL.64 [R1+0xd2e8], R234 ;  /* 0x00d2e8ea01007387 */ /* 0x000fe80000100a00 */
[----:B------:R-:W-:Y:S01]  /*d4470*/  STL.64 [R1+0xd2e0], R232 ;  /* 0x00d2e0e801007387 */ /* 0x000fe20000100a00 */
[----:B------:R-:W-:-:S02]  /*d4480*/  IMAD.MOV.U32 R176, RZ, RZ, R156 ;  /* 0x000000ffffb07224 */ /* 0x000fc400078e009c */
[----:B--2---:R-:W-:Y:S02]  /*d4490*/  IMAD.MOV.U32 R177, RZ, RZ, R153 ;  /* 0x000000ffffb17224 */ /* 0x004fe400078e0099 */
[----:B---3--:R-:W-:Y:S01]  /*d44a0*/  IMAD.MOV.U32 R178, RZ, RZ, R152 ;  /* 0x000000ffffb27224 */ /* 0x008fe200078e0098 */
[----:B------:R-:W-:Y:S01]  /*d44b0*/  MOV R179, R149 ;  /* 0x0000009500b37202 */ /* 0x000fe20000000f00 */
[----:B-1----:R-:W-:Y:S04]  /*d44c0*/  STL [R1+0xcac4], R202 ;  /* 0x00cac4ca01007387 */ /* 0x002fe80000100800 */
[----:B------:R-:W-:Y:S04]  /*d44d0*/  STL [R1+0xcac0], R203 ;  /* 0x00cac0cb01007387 */ /* 0x000fe80000100800 */
[----:B------:R-:W-:Y:S04]  /*d44e0*/  STL [R1+0xcab4], R198 ;  /* 0x00cab4c601007387 */ /* 0x000fe80000100800 */
[----:B------:R-:W-:Y:S04]  /*d44f0*/  STL.64 [R1+0x11a0], R168 ;  /* 0x0011a0a801007387 */ /* 0x000fe80000100a00 */
[----:B------:R1:W-:Y:S01]  /*d4500*/  STL.64 [R1+0x11a8], R170 ;  /* 0x0011a8aa01007387 */ /* 0x0003e20000100a00 */
[----:B------:R-:W-:Y:S01]  /*d4510*/  IMAD.MOV.U32 R214, RZ, RZ, R116 ;  /* 0x000000ffffd67224 */ /* 0x000fe200078e0074 */
[----:B------:R-:W-:Y:S01]  /*d4520*/  MOV R218, R117 ;  /* 0x0000007500da7202 */ /* 0x000fe20000000f00 */
[----:B------:R-:W-:-:S02]  /*d4530*/  IMAD.MOV.U32 R219, RZ, RZ, R118 ;  /* 0x000000ffffdb7224 */ /* 0x000fc400078e0076 */
[----:B------:R-:W-:Y:S01]  /*d4540*/  IMAD.MOV.U32 R215, RZ, RZ, R119 ;  /* 0x000000ffffd77224 */ /* 0x000fe200078e0077 */
[C---:B-1----:R-:W-:Y:S08]  /*d4550*/  HMMA.1688.F32.TF32 R168, R240.reuse, R216, R192 ;  /* 0x000000d8f0a8723c */ /* 0x042ff000000810c0 */
[C---:B------:R-:W-:Y:S01]  /*d4560*/  HMMA.1688.F32.TF32 R116, R240.reuse, R200, R176 ;  /* 0x000000c8f074723c */ /* 0x040fe200000810b0 */
[----:B------:R-:W1:Y:S04]  /*d4570*/  LDSM.16.M88.4 R192, [R247+UR11+0x10000] ;  /* 0x0100000bf7c0783b */ /* 0x000e680008000200 */
[----:B------:R-:W-:Y:S03]  /*d4580*/  STL [R1+0xcab0], R199 ;  /* 0x00cab0c701007387 */ /* 0x000fe60000100800 */
[----:B------:R-:W-:Y:S01]  /*d4590*/  HMMA.1688.F32.TF32 R152, R240, R208, R184 ;  /* 0x000000d0f098723c */ /* 0x000fe200000810b8 */
[----:B------:R-:W-:Y:S04]  /*d45a0*/  LDSM.16.M88.4 R184, [R247+UR11+0x12000] ;  /* 0x0120000bf7b8783b */ /* 0x000fe80008000200 */
[----:B------:R-:W-:Y:S01]  /*d45b0*/  LDSM.16.M88.4 R176, [R247+UR11+0x14000] ;  /* 0x0140000bf7b0783b */ /* 0x000fe20008000200 */
[----:B------:R-:W-:-:S03]  /*d45c0*/  IMAD.MOV.U32 R230, RZ, RZ, R170 ;  /* 0x000000ffffe67224 */ /* 0x000fc600078e00aa */
[----:B------:R2:W-:Y:S01]  /*d45d0*/  STL.64 [R1+0x11c0], R168 ;  /* 0x0011c0a801007387 */ /* 0x0005e20000100a00 */
[----:B------:R-:W-:Y:S02]  /*d45e0*/  IMAD.MOV.U32 R231, RZ, RZ, R171 ;  /* 0x000000ffffe77224 */ /* 0x000fe400078e00ab */
[----:B------:R-:W-:Y:S01]  /*d45f0*/  IMAD.MOV.U32 R210, RZ, RZ, R116 ;  /* 0x000000ffffd27224 */ /* 0x000fe200078e0074 */
[----:B------:R-:W-:Y:S01]  /*d4600*/  MOV R211, R117 ;  /* 0x0000007500d37202 */ /* 0x000fe20000000f00 */
[----:B------:R-:W-:Y:S01]  /*d4610*/  IMAD.MOV.U32 R206, RZ, RZ, R118 ;  /* 0x000000ffffce7224 */ /* 0x000fe200078e0076 */
[----:B--2---:R-:W-:Y:S01]  /*d4620*/  HMMA.1688.F32.TF32 R168, R240, R212, R188 ;  /* 0x000000d4f0a8723c */ /* 0x004fe200000810bc */
[----:B------:R-:W2:Y:S01]  /*d4630*/  LDSM.16.M88.4 R188, [R247+UR11+0x11000] ;  /* 0x0110000bf7bc783b */ /* 0x000ea20008000200 */
[----:B------:R-:W-:-:S06]  /*d4640*/  IMAD.MOV.U32 R207, RZ, RZ, R119 ;  /* 0x000000ffffcf7224 */ /* 0x000fcc00078e0077 */
[----:B------:R-:W-:Y:S01]  /*d4650*/  HMMA.1688.F32.TF32 R116, R240, R196, R172 ;  /* 0x000000c4f074723c */ /* 0x000fe200000810ac */
[----:B------:R-:W3:Y:S04]  /*d4660*/  LDSM.16.M88.4 R172, [R247+UR11+0x15000] ;  /* 0x0150000bf7ac783b */ /* 0x000ee80008000200 */
[----:B------:R-:W-:Y:S04]  /*d4670*/  STL.64 [R1+0xd2d8], R230 ;  /* 0x00d2d8e601007387 */ /* 0x000fe80000100a00 */
[----:B------:R-:W-:Y:S04]  /*d4680*/  STL.64 [R1+0xd2d0], R228 ;  /* 0x00d2d0e401007387 */ /* 0x000fe80000100a00 */
[----:B-1----:R-:W-:Y:S04]  /*d4690*/  STL [R1+0xcaa4], R194 ;  /* 0x00caa4c201007387 */ /* 0x002fe80000100800 */
[----:B------:R-:W-:Y:S01]  /*d46a0*/  STL [R1+0xcaa0], R195 ;  /* 0x00caa0c301007387 */ /* 0x000fe20000100800 */
[----:B------:R-:W-:Y:S01]  /*d46b0*/  IMAD.MOV.U32 R222, RZ, RZ, R170 ;  /* 0x000000ffffde7224 */ /* 0x000fe200078e00aa */
[----:B------:R-:W-:-:S02]  /*d46c0*/  MOV R223, R171 ;  /* 0x000000ab00df7202 */ /* 0x000fc40000000f00 */
[----:B------:R1:W-:Y:S04]  /*d46d0*/  STL.64 [R1+0x11e0], R168 ;  /* 0x0011e0a801007387 */ /* 0x0003e80000100a00 */
[----:B------:R-:W-:Y:S04]  /*d46e0*/  STL.64 [R1+0xd328], R222 ;  /* 0x00d328de01007387 */ /* 0x000fe80000100a00 */
[----:B------:R-:W-:Y:S01]  /*d46f0*/  STL.64 [R1+0xd320], R220 ;  /* 0x00d320dc01007387 */ /* 0x000fe20000100a00 */
[----:B------:R-:W-:Y:S02]  /*d4700*/  IMAD.MOV.U32 R170, RZ, RZ, R136 ;  /* 0x000000ffffaa7224 */ /* 0x000fe400078e0088 */
[----:B------:R-:W-:-:S02]  /*d4710*/  IMAD.MOV.U32 R171, RZ, RZ, R132 ;  /* 0x000000ffffab7224 */ /* 0x000fc400078e0084 */
[----:B-1----:R-:W-:Y:S01]  /*d4720*/  IMAD.MOV.U32 R168, RZ, RZ, R140 ;  /* 0x000000ffffa87224 */ /* 0x002fe200078e008c */
[----:B------:R-:W-:Y:S01]  /*d4730*/  MOV R169, R137 ;  /* 0x0000008900a97202 */ /* 0x000fe20000000f00 */
[----:B--2---:R-:W-:Y:S04]  /*d4740*/  STL [R1+0xca98], R190 ;  /* 0x00ca98be01007387 */ /* 0x004fe80000100800 */
[----:B------:R-:W-:Y:S04]  /*d4750*/  STL [R1+0xca94], R191 ;  /* 0x00ca94bf01007387 */ /* 0x000fe80000100800 */
[----:B------:R1:W-:Y:S04]  /*d4760*/  STL.64 [R1+0x1200], R152 ;  /* 0x0012009801007387 */ /* 0x0003e80000100a00 */
[----:B------:R-:W-:Y:S04]  /*d4770*/  STL [R1+0xca9c], R186 ;  /* 0x00ca9cba01007387 */ /* 0x000fe80000100800 */
[----:B------:R-:W-:Y:S04]  /*d4780*/  STL [R1+0xca90], R187 ;  /* 0x00ca90bb01007387 */ /* 0x000fe80000100800 */
[----:B------:R-:W-:Y:S04]  /*d4790*/  STL [R1+0xcaac], R182 ;  /* 0x00caacb601007387 */ /* 0x000fe80000100800 */
[----:B------:R-:W-:Y:S04]  /*d47a0*/  STL [R1+0xcaa8], R183 ;  /* 0x00caa8b701007387 */ /* 0x000fe80000100800 */
[----:B------:R-:W-:Y:S04]  /*d47b0*/  STL [R1+0xcabc], R178 ;  /* 0x00cabcb201007387 */ /* 0x000fe80000100800 */
[----:B------:R-:W-:Y:S04]  /*d47c0*/  STL [R1+0xcab8], R179 ;  /* 0x00cab8b301007387 */ /* 0x000fe80000100800 */
[----:B---3--:R-:W-:Y:S04]  /*d47d0*/  STL [R1+0xca74], R174 ;  /* 0x00ca74ae01007387 */ /* 0x008fe80000100800 */
[----:B------:R-:W-:Y:S04]  /*d47e0*/  STL.64 [R1+0x1260], R116 ;  /* 0x0012607401007387 */ /* 0x000fe80000100a00 */
[----:B------:R2:W-:Y:S01]  /*d47f0*/  STL.64 [R1+0x1268], R118 ;  /* 0x0012687601007387 */ /* 0x0005e20000100a00 */
[----:B------:R-:W-:-:S02]  /*d4800*/  IMAD.MOV.U32 R226, RZ, RZ, R154 ;  /* 0x000000ffffe27224 */ /* 0x000fc400078e009a */
[----:B------:R-:W-:Y:S02]  /*d4810*/  IMAD.MOV.U32 R227, RZ, RZ, R155 ;  /* 0x000000ffffe37224 */ /* 0x000fe400078e009b */
[----:B-1----:R-:W-:Y:S02]  /*d4820*/  IMAD.MOV.U32 R152, RZ, RZ, R105 ;  /* 0x000000ffff987224 */ /* 0x002fe400078e0069 */
[----:B------:R-:W-:Y:S02]  /*d4830*/  IMAD.MOV.U32 R153, RZ, RZ, R104 ;  /* 0x000000ffff997224 */ /* 0x000fe400078e0068 */
[----:B------:R-:W-:Y:S01]  /*d4840*/  IMAD.MOV.U32 R154, RZ, RZ, R101 ;  /* 0x000000ffff9a7224 */ /* 0x000fe200078e0065 */
[----:B------:R-:W-:Y:S01]  /*d4850*/  MOV R155, R100 ;  /* 0x00000064009b7202 */ /* 0x000fe20000000f00 */
[----:B------:R-:W-:Y:S02]  /*d4860*/  IMAD.MOV.U32 R156, RZ, RZ, R113 ;  /* 0x000000ffff9c7224 */ /* 0x000fe400078e0071 */
[----:B------:R-:W-:Y:S01]  /*d4870*/  IMAD.MOV.U32 R149, RZ, RZ, R88 ;  /* 0x000000ffff957224 */ /* 0x000fe200078e0058 */
[C---:B------:R-:W-:Y:S08]  /*d4880*/  HMMA.1688.F32.TF32 R108, R240.reuse, R184, R160 ;  /* 0x000000b8f06c723c */ /* 0x040ff000000810a0 */
[C---:B--2---:R-:W-:Y:S08]  /*d4890*/  HMMA.1688.F32.TF32 R116, R240.reuse, R192, R168 ;  /* 0x000000c0f074723c */ /* 0x044ff000000810a8 */
[C---:B------:R-:W-:Y:S01]  /*d48a0*/  HMMA.1688.F32.TF32 R60, R240.reuse, R176, R152 ;  /* 0x000000b0f03c723c */ /* 0x040fe20000081098 */
[----:B------:R-:W1:Y:S04]  /*d48b0*/  LDSM.16.M88.4 R168, [R247+UR11+0x16000] ;  /* 0x0160000bf7a8783b */ /* 0x000e680008000200 */
[----:B------:R-:W-:Y:S04]  /*d48c0*/  STL [R1+0xca70], R175 ;  /* 0x00ca70af01007387 */ /* 0x000fe80000100800 */
[----:B------:R-:W-:Y:S01]  /*d48d0*/  LDSM.16.M88.4 R160, [R247+UR11+0x18000] ;  /* 0x0180000bf7a0783b */ /* 0x000fe20008000200 */
[----:B------:R-:W-:Y:S03]  /*d48e0*/  HMMA.1688.F32.TF32 R68, R240, R180, R156 ;  /* 0x000000b4f044723c */ /* 0x000fe6000008109c */
[----:B------:R-:W2:Y:S04]  /*d48f0*/  LDSM.16.M88.4 R156, [R247+UR11+0x19000] ;  /* 0x0190000bf79c783b */ /* 0x000ea80008000200 */
[----:B------:R-:W-:Y:S01]  /*d4900*/  LDSM.16.M88.4 R152, [R247+UR11+0x1a000] ;  /* 0x01a0000bf798783b */ /* 0x000fe20008000200 */
[----:B------:R-:W-:-:S02]  /*d4910*/  IMAD.MOV.U32 R140, RZ, RZ, R73 ;  /* 0x000000ffff8c7224 */ /* 0x000fc400078e0049 */
[----:B------:R-:W-:Y:S02]  /*d4920*/  IMAD.MOV.U32 R136, RZ, RZ, R97 ;  /* 0x000000ffff887224 */ /* 0x000fe400078e0061 */
[----:B------:R-:W-:Y:S02]  /*d4930*/  IMAD.MOV.U32 R137, RZ, RZ, R96 ;  /* 0x000000ffff897224 */ /* 0x000fe400078e0060 */
[----:B------:R-:W-:Y:S02]  /*d4940*/  IMAD.MOV.U32 R129, RZ, RZ, R64 ;  /* 0x000000ffff817224 */ /* 0x000fe400078e0040 */
[----:B------:R-:W-:Y:S01]  /*d4950*/  IMAD.MOV.U32 R113, RZ, RZ, R56 ;  /* 0x000000ffff717224 */ /* 0x000fe200078e0038 */
[----:B------:R-:W-:Y:S04]  /*d4960*/  LDSM.16.M88.4 R132, [R247+UR11+0x1f000] ;  /* 0x01f0000bf784783b */ /* 0x000fe80008000200 */
[----:B------:R-:W-:Y:S04]  /*d4970*/  LDSM.16.M88.4 R104, [R247+UR11+0x26000] ;  /* 0x0260000bf768783b */ /* 0x000fe80008000200 */
[----:B------:R-:W-:Y:S04]  /*d4980*/  LDSM.16.M88.4 R100, [R247+UR11+0x27000] ;  /* 0x0270000bf764783b */ /* 0x000fe80008000200 */
[----:B------:R-:W-:Y:S04]  /*d4990*/  LDSM.16.M88.4 R96, [R247+UR11+0x28000] ;  /* 0x0280000bf760783b */ /* 0x000fe80008000200 */
[----:B------:R3:W-:Y:S01]  /*d49a0*/  STL.64 [R1+0x1280], R116 ;  /* 0x0012807401007387 */ /* 0x0007e20000100a00 */
        /* <DEDUP_REMOVED lines=8> */
[----:B------:R-:W-:Y:S01]  /*d4a30*/  IMAD.MOV.U32 R198, RZ, RZ, R110 ;  /* 0x000000ffffc67224 */ /* 0x000fe200078e006e */
[----:B------:R-:W-:Y:S01]  /*d4a40*/  MOV R199, R111 ;  /* 0x0000006f00c77202 */ /* 0x000fe20000000f00 */
[----:B------:R-:W-:Y:S01]  /*d4a50*/  LDSM.16.M88.4 R88, [R247+UR11+0x2a000] ;  /* 0x02a0000bf758783b */ /* 0x000fe20008000200 */
[C---:B---3--:R-:W-:Y:S03]  /*d4a60*/  HMMA.1688.F32.TF32 R116, R240.reuse, R188, R164 ;  /* 0x000000bcf074723c */ /* 0x048fe600000810a4 */
[----:B------:R-:W3:Y:S05]  /*d4a70*/  LDSM.16.M88.4 R164, [R247+UR11+0x17000] ;  /* 0x0170000bf7a4783b */ /* 0x000eea0008000200 */
[----:B------:R-:W-:Y:S01]  /*d4a80*/  HMMA.1688.F32.TF32 R60, R240, R172, R148 ;  /* 0x000000acf03c723c */ /* 0x000fe20000081094 */
[----:B------:R-:W4:Y:S04]  /*d4a90*/  LDSM.16.M88.4 R148, [R247+UR11+0x1b000] ;  /* 0x01b0000bf794783b */ /* 0x000f280008000200 */
[----:B------:R-:W-:Y:S04]  /*d4aa0*/  LDSM.16.M88.4 R108, [R247+UR11+0x25000] ;  /* 0x0250000bf76c783b */ /* 0x000fe80008000200 */
[----:B------:R-:W-:Y:S01]  /*d4ab0*/  LDSM.16.M88.4 R72, [R247+UR11+0x2e000] ;  /* 0x02e0000bf748783b */ /* 0x000fe20008000200 */
[----:B------:R-:W-:-:S02]  /*d4ac0*/  IMAD.MOV.U32 R182, RZ, RZ, R68 ;  /* 0x000000ffffb67224 */ /* 0x000fc400078e0044 */
[----:B------:R-:W-:Y:S02]  /*d4ad0*/  IMAD.MOV.U32 R183, RZ, RZ, R69 ;  /* 0x000000ffffb77224 */ /* 0x000fe400078e0045 */
[----:B------:R-:W-:Y:S01]  /*d4ae0*/  IMAD.MOV.U32 R194, RZ, RZ, R70 ;  /* 0x000000ffffc27224 */ /* 0x000fe200078e0046 */
[----:B------:R-:W-:Y:S01]  /*d4af0*/  MOV R195, R71 ;  /* 0x0000004700c37202 */ /* 0x000fe20000000f00 */
[----:B------:R-:W-:Y:S04]  /*d4b00*/  LDSM.16.M88.4 R64, [R247+UR11+0x30000] ;  /* 0x0300000bf740783b */ /* 0x000fe80008000200 */
[----:B-1----:R-:W-:Y:S04]  /*d4b10*/  STL [R1+0xca64], R170 ;  /* 0x00ca64aa01007387 */ /* 0x002fe80000100800 */
[----:B------:R-:W-:Y:S04]  /*d4b20*/  STL [R1+0xca60], R171 ;  /* 0x00ca60ab01007387 */ /* 0x000fe80000100800 */
[----:B------:R-:W-:Y:S04]  /*d4b30*/  LDSM.16.M88.4 R68, [R247+UR11+0x2f000] ;  /* 0x02f0000bf744783b */ /* 0x000fe80008000200 */
[----:B------:R-:W-:Y:S04]  /*d4b40*/  STL.64 [R1+0x12a0], R116 ;  /* 0x0012a07401007387 */ /* 0x000fe80000100a00 */
[----:B------:R-:W-:Y:S01]  /*d4b50*/  STL.64 [R1+0x12a8], R118 ;  /* 0x0012a87601007387 */ /* 0x000fe20000100a00 */
[C---:B--2---:R-:W-:Y:S03]  /*d4b60*/  HMMA.1688.F32.TF32 R56, R240.reuse, R156, R128 ;  /* 0x0000009cf038723c */ /* 0x044fe60000081080 */
[----:B------:R-:W-:Y:S04]  /*d4b70*/  LDSM.16.M88.4 R128, [R247+UR11+0x20000] ;  /* 0x0200000bf780783b */ /* 0x000fe80008000200 */
[----:B------:R-:W-:Y:S04]  /*d4b80*/  LDSM.16.M88.4 R116, [R247+UR11+0x23000] ;  /* 0x0230000bf774783b */ /* 0x000fe80008000200 */
[----:B---3--:R-:W-:Y:S04]  /*d4b90*/  STL [R1+0xca68], R166 ;  /* 0x00ca68a601007387 */ /* 0x008fe80000100800 */
        /* <DEDUP_REMOVED lines=9> */
[----:B----4-:R-:W-:Y:S04]  /*d4c30*/  STL [R1+0xca84], R150 ;  /* 0x00ca849601007387 */ /* 0x010fe80000100800 */
[----:B------:R-:W-:Y:S04]  /*d4c40*/  STL.64 [R1+0x1320], R60 ;  /* 0x0013203c01007387 */ /* 0x000fe80000100a00 */
[----:B------:R1:W-:Y:S02]  /*d4c50*/  STL.64 [R1+0x1328], R62 ;  /* 0x0013283e01007387 */ /* 0x0003e40000100a00 */
[C---:B-1----:R-:W-:Y:S02]  /*d4c60*/  HMMA.1688.F32.TF32 R60, R240.reuse, R168, R144 ;  /* 0x000000a8f03c723c */ /* 0x042fe40000081090 */
[----:B------:R-:W1:Y:S04]  /*d4c70*/  LDSM.16.M88.4 R144, [R247+UR11+0x1c000] ;  /* 0x01c0000bf790783b */ /* 0x000e680008000200 */
[----:B------:R-:W-:Y:S04]  /*d4c80*/  STL [R1+0xca80], R151 ;  /* 0x00ca809701007387 */ /* 0x000fe80000100800 */
[----:B-1----:R-:W-:Y:S09]  /*d4c90*/  STL [R1+0xca8c], R146 ;  /* 0x00ca8c9201007387 */ /* 0x002ff20000100800 */
[----:B------:R-:W-:Y:S04]  /*d4ca0*/  STL.64 [R1+0x1340], R60 ;  /* 0x0013403c01007387 */ /* 0x000fe80000100a00 */
[----:B------:R1:W-:Y:S02]  /*d4cb0*/  STL.64 [R1+0x1348], R62 ;  /* 0x0013483e01007387 */ /* 0x0003e40000100a00 */
[C---:B-1----:R-:W-:Y:S02]  /*d4cc0*/  HMMA.1688.F32.TF32 R60, R240.reuse, R164, R140 ;  /* 0x000000a4f03c723c */ /* 0x042fe4000008108c */
[----:B------:R-:W1:Y:S04]  /*d4cd0*/  LDSM.16.M88.4 R140, [R247+UR11+0x1d000] ;  /* 0x01d0000bf78c783b */ /* 0x000e680008000200 */
[----:B------:R-:W-:Y:S02]  /*d4ce0*/  STL [R1+0xca88], R147 ;  /* 0x00ca889301007387 */ /* 0x000fe40000100800 */
[C---:B------:R-:W-:Y:S02]  /*d4cf0*/  HMMA.1688.F32.TF32 R48, R240.reuse, R152, R112 ;  /* 0x00000098f030723c */ /* 0x040fe40000081070 */
[----:B------:R-:W-:Y:S01]  /*d4d00*/  LDSM.16.M88.4 R112, [R247+UR11+0x24000] ;  /* 0x0240000bf770783b */ /* 0x000fe20008000200 */
[----:B------:R-:W-:Y:S01]  /*d4d10*/  IMAD.MOV.U32 R174, RZ, RZ, R58 ;  /* 0x000000ffffae7224 */ /* 0x000fe200078e003a */
[----:B------:R-:W-:Y:S01]  /*d4d20*/  MOV R175, R59 ;  /* 0x0000003b00af7202 */ /* 0x000fe20000000f00 */
[----:B------:R-:W-:Y:S01]  /*d4d30*/  IMAD.MOV.U32 R58, RZ, RZ, R41 ;  /* 0x000000ffff3a7224 */ /* 0x000fe200078e0029 */
[----:B------:R-:W-:Y:S01]  /*d4d40*/  MOV R59, R40 ;  /* 0x00000028003b7202 */ /* 0x000fe20000000f00 */
[----:B-1----:R-:W-:Y:S04]  /*d4d50*/  STL [R1+0xc9d8], R142 ;  /* 0x00c9d88e01007387 */ /* 0x002fe80000100800 */
[----:B------:R-:W-:Y:S04]  /*d4d60*/  STL.64 [R1+0x1360], R60 ;  /* 0x0013603c01007387 */ /* 0x000fe80000100a00 */
[----:B------:R1:W-:Y:S02]  /*d4d70*/  STL.64 [R1+0x1368], R62 ;  /* 0x0013683e01007387 */ /* 0x0003e40000100a00 */
[C---:B-1----:R-:W-:Y:S02]  /*d4d80*/  HMMA.1688.F32.TF32 R60, R240.reuse, R160, R136 ;  /* 0x000000a0f03c723c */ /* 0x042fe40000081088 */
[----:B------:R-:W1:Y:S06]  /*d4d90*/  LDSM.16.M88.4 R136, [R247+UR11+0x1e000] ;  /* 0x01e0000bf788783b */ /* 0x000e6c0008000200 */
[----:B------:R-:W-:Y:S01]  /*d4da0*/  HMMA.1688.F32.TF32 R40, R240, R148, R84 ;  /* 0x00000094f028723c */ /* 0x000fe20000081054 */
[----:B------:R-:W2:Y:S01]  /*d4db0*/  LDSM.16.M88.4 R84, [R247+UR11+0x2b000] ;  /* 0x02b0000bf754783b */ /* 0x000ea20008000200 */
[----:B------:R-:W-:-:S02]  /*d4dc0*/  IMAD.MOV.U32 R154, RZ, RZ, R56 ;  /* 0x000000ffff9a7224 */ /* 0x000fc400078e0038 */
[----:B------:R-:W-:Y:S02]  /*d4dd0*/  IMAD.MOV.U32 R155, RZ, RZ, R57 ;  /* 0x000000ffff9b7224 */ /* 0x000fe400078e0039 */
[----:B------:R-:W-:Y:S02]  /*d4de0*/  IMAD.MOV.U32 R56, RZ, RZ, R45 ;  /* 0x000000ffff387224 */ /* 0x000fe400078e002d */
[----:B------:R-:W-:Y:S01]  /*d4df0*/  IMAD.MOV.U32 R57, RZ, RZ, R44 ;  /* 0x000000ffff397224 */ /* 0x000fe200078e002c */
[----:B------:R-:W-:Y:S01]  /*d4e00*/  STL [R1+0xc9d4], R143 ;  /* 0x00c9d48f01007387 */ /* 0x000fe20000100800 */
[----:B------:R-:W-:Y:S01]  /*d4e10*/  IMAD.MOV.U32 R238, RZ, RZ, R33 ;  /* 0x000000ffffee7224 */ /* 0x000fe200078e0021 */
[----:B------:R-:W-:Y:S01]  /*d4e20*/  MOV R239, R32 ;  /* 0x0000002000ef7202 */ /* 0x000fe20000000f00 */
[----:B------:R-:W-:Y:S02]  /*d4e30*/  IMAD.MOV.U32 R158, RZ, RZ, R48 ;  /* 0x000000ffff9e7224 */ /* 0x000fe400078e0030 */
[----:B------:R-:W-:-:S02]  /*d4e40*/  IMAD.MOV.U32 R166, RZ, RZ, R49 ;  /* 0x000000ffffa67224 */ /* 0x000fc400078e0031 */
[----:B------:R-:W-:Y:S01]  /*d4e50*/  IMAD.MOV.U32 R170, RZ, RZ, R50 ;  /* 0x000000ffffaa7224 */ /* 0x000fe200078e0032 */
[----:B------:R-:W-:Y:S01]  /*d4e60*/  HMMA.1688.F32.TF32 R32, R240, R144, R56 ;  /* 0x00000090f020723c */ /* 0x000fe20000081038 */
[----:B------:R-:W-:Y:S01]  /*d4e70*/  LDSM.16.M88.4 R56, [R247+UR11+0x32000] ;  /* 0x0320000bf738783b */ /* 0x000fe20008000200 */
[----:B------:R-:W-:-:S03]  /*d4e80*/  MOV R171, R51 ;  /* 0x0000003300ab7202 */ /* 0x000fc60000000f00 */
[----:B------:R-:W-:Y:S04]  /*d4e90*/  LDSM.16.M88.4 R48, [R247+UR11+0x34000] ;  /* 0x0340000bf730783b */ /* 0x000fe80008000200 */
[----:B------:R-:W-:Y:S04]  /*d4ea0*/  LDSM.16.M88.4 R44, [R247+UR11+0x35000] ;  /* 0x0350000bf72c783b */ /* 0x000fe80008000200 */
[----:B------:R-:W-:Y:S04]  /*d4eb0*/  STL.64 [R1+0x1390], R60 ;  /* 0x0013903c01007387 */ /* 0x000fe80000100a00 */
[----:B------:R-:W-:Y:S04]  /*d4ec0*/  STL.64 [R1+0x1398], R62 ;  /* 0x0013983e01007387 */ /* 0x000fe80000100a00 */
[----:B------:R-:W3:Y:S01]  /*d4ed0*/  LDSM.16.M88.4 R60, [R247+UR11+0x31000] ;  /* 0x0310000bf73c783b */ /* 0x000ee20008000200 */
[----:B------:R-:W-:-:S02]  /*d4ee0*/  IMAD.MOV.U32 R146, RZ, RZ, R40 ;  /* 0x000000ffff927224 */ /* 0x000fc400078e0028 */
[----:B------:R-:W-:Y:S01]  /*d4ef0*/  IMAD.MOV.U32 R147, RZ, RZ, R41 ;  /* 0x000000ffff937224 */ /* 0x000fe200078e0029 */
        /* <DEDUP_REMOVED lines=14> */
[----:B------:R-:W-:Y:S04]  /*d4fe0*/  STL.64 [R1+0xd2c0], R152 ;  /* 0x00d2c09801007387 */ /* 0x000fe80000100a00 */
[----:B------:R-:W-:Y:S04]  /*d4ff0*/  STL [R1+0xc9fc], R114 ;  /* 0x00c9fc7201007387 */ /* 0x000fe80000100800 */
[----:B------:R-:W-:Y:S04]  /*d5000*/  STL [R1+0xc9f8], R115 ;  /* 0x00c9f87301007387 */ /* 0x000fe80000100800 */
[----:B------:R-:W-:Y:S04]  /*d5010*/  STL [R1+0xca04], R110 ;  /* 0x00ca046e01007387 */ /* 0x000fe80000100800 */
[----:B------:R-:W-:Y:S01]  /*d5020*/  STL [R1+0xca00], R111 ;  /* 0x00ca006f01007387 */ /* 0x000fe20000100800 */
[----:B------:R-:W-:Y:S01]  /*d5030*/  IMAD.MOV.U32 R150, RZ, RZ, R42 ;  /* 0x000000ffff967224 */ /* 0x000fe200078e002a */
[----:B------:R-:W-:-:S02]  /*d5040*/  MOV R151, R43 ;  /* 0x0000002b00977202 */ /* 0x000fc40000000f00 */
[----:B------:R-:W-:Y:S04]  /*d5050*/  STL [R1+0xca0c], R106 ;  /* 0x00ca0c6a01007387 */ /* 0x000fe80000100800 */
[----:B------:R-:W1:Y:S04]  /*d5060*/  LDSM.16.M88.4 R40, [R247+UR11+0x36000] ;  /* 0x0360000bf728783b */ /* 0x000e680008000200 */
[----:B------:R-:W-:Y:S01]  /*d5070*/  STL [R1+0xca08], R107 ;  /* 0x00ca086b01007387 */ /* 0x000fe20000100800 */
[----:B------:R-:W-:Y:S02]  /*d5080*/  IMAD.MOV.U32 R236, RZ, RZ, R37 ;  /* 0x000000ffffec7224 */ /* 0x000fe400078e0025 */
[----:B------:R-:W-:Y:S01]  /*d5090*/  IMAD.MOV.U32 R237, RZ, RZ, R36 ;  /* 0x000000ffffed7224 */ /* 0x000fe200078e0024 */
[----:B------:R-:W-:Y:S04]  /*d50a0*/  STL [R1+0xca14], R102 ;  /* 0x00ca146601007387 */ /* 0x000fe80000100800 */
[----:B------:R-:W4:Y:S04]  /*d50b0*/  LDSM.16.M88.4 R36, [R247+UR11+0x37000] ;  /* 0x0370000bf724783b */ /* 0x000f280008000200 */
[----:B------:R-:W-:Y:S01]  /*d50c0*/  STL [R1+0xca10], R103 ;  /* 0x00ca106701007387 */ /* 0x000fe20000100800 */
[----:B------:R-:W-:-:S02]  /*d50d0*/  IMAD.MOV.U32 R167, RZ, RZ, R32 ;  /* 0x000000ffffa77224 */ /* 0x000fc400078e0020 */
[----:B------:R-:W-:Y:S02]  /*d50e0*/  IMAD.MOV.U32 R159, RZ, RZ, R33 ;  /* 0x000000ffff9f7224 */ /* 0x000fe400078e0021 */
[----:B------:R-:W-:Y:S01]  /*d50f0*/  IMAD.MOV.U32 R162, RZ, RZ, R34 ;  /* 0x000000ffffa27224 */ /* 0x000fe200078e0022 */
[----:B------:R-:W-:Y:S01]  /*d5100*/  MOV R163, R35 ;  /* 0x0000002300a37202 */ /* 0x000fe20000000f00 */
[----:B------:R-:W-:Y:S04]  /*d5110*/  STL [R1+0xc8b0], R98 ;  /* 0x00c8b06201007387 */ /* 0x000fe80000100800 */
[----:B------:R-:W1:Y:S04]  /*d5120*/  LDSM.16.M88.4 R32, [R247+UR11+0x38000] ;  /* 0x0380000bf720783b */ /* 0x000e680008000200 */
[----:B------:R-:W-:Y:S04]  /*d5130*/  STL [R1+0xc8ac], R99 ;  /* 0x00c8ac6301007387 */ /* 0x000fe80000100800 */
[----:B------:R-:W-:Y:S04]  /*d5140*/  STL [R1+0xc8a8], R94 ;  /* 0x00c8a85e01007387 */ /* 0x000fe80000100800 */
[----:B------:R-:W-:Y:S04]  /*d5150*/  STL [R1+0xc8a4], R95 ;  /* 0x00c8a45f01007387 */ /* 0x000fe80000100800 */
[----:B------:R-:W-:Y:S04]  /*d5160*/  STL [R1+0xc89c], R90 ;  /* 0x00c89c5a01007387 */ /* 0x000fe80000100800 */
[----:B------:R-:W-:Y:S04]  /*d5170*/  STL [R1+0xc898], R91 ;  /* 0x00c8985b01007387 */ /* 0x000fe80000100800 */
[----:B------:R-:W-:Y:S04]  /*d5180*/  STL.64 [R1+0xd2b8], R150 ;  /* 0x00d2b89601007387 */ /* 0x000fe80000100a00 */
[----:B------:R-:W-:Y:S04]  /*d5190*/  STL.64 [R1+0xd2b0], R148 ;  /* 0x00d2b09401007387 */ /* 0x000fe80000100a00 */
[----:B--2---:R-:W-:Y:S04]  /*d51a0*/  STL [R1+0xc8b4], R86 ;  /* 0x00c8b45601007387 */ /* 0x004fe80000100800 */
        /* <DEDUP_REMOVED lines=11> */
[----:B---3--:R-:W-:Y:S04]  /*d5260*/  STL [R1+0xc8e4], R62 ;  /* 0x00c8e43e01007387 */ /* 0x008fe80000100800 */
[----:B------:R-:W-:Y:S04]  /*d5270*/  STL [R1+0xc8e0], R63 ;  /* 0x00c8e03f01007387 */ /* 0x000fe80000100800 */
[----:B------:R-:W-:Y:S04]  /*d5280*/  STL.64 [R1+0xd2a8], R146 ;  /* 0x00d2a89201007387 */ /* 0x000fe80000100a00 */
[----:B------:R2:W-:Y:S04]  /*d5290*/  STL.64 [R1+0xd2a0], R144 ;  /* 0x00d2a09001007387 */ /* 0x0005e80000100a00 */
[----:B------:R-:W-:Y:S04]  /*d52a0*/  STL [R1+0xc8ec], R58 ;  /* 0x00c8ec3a01007387 */ /* 0x000fe80000100800 */
[----:B------:R-:W-:Y:S04]  /*d52b0*/  STL [R1+0xc8e8], R59 ;  /* 0x00c8e83b01007387 */ /* 0x000fe80000100800 */
[----:B------:R-:W-:Y:S04]  /*d52c0*/  STL [R1+0xc8f4], R54 ;  /* 0x00c8f43601007387 */ /* 0x000fe80000100800 */
[----:B------:R-:W-:Y:S01]  /*d52d0*/  STL [R1+0xc8f0], R55 ;  /* 0x00c8f03701007387 */ /* 0x000fe20000100800 */
[----:B--2---:R-:W-:Y:S03]  /*d52e0*/  HMMA.1688.F32.TF32 R144, R240, R140, R236 ;  /* 0x0000008cf090723c */ /* 0x004fe600000810ec */
[----:B------:R-:W-:Y:S04]  /*d52f0*/  STL [R1+0xc8fc], R50 ;  /* 0x00c8fc3201007387 */ /* 0x000fe80000100800 */
[----:B------:R-:W-:Y:S04]  /*d5300*/  STL [R1+0xc8f8], R51 ;  /* 0x00c8f83301007387 */ /* 0x000fe80000100800 */
[----:B------:R-:W-:Y:S04]  /*d5310*/  STL [R1+0xc904], R46 ;  /* 0x00c9042e01007387 */ /* 0x000fe80000100800 */
[----:B------:R-:W-:Y:S04]  /*d5320*/  STL [R1+0xc900], R47 ;  /* 0x00c9002f01007387 */ /* 0x000fe80000100800 */
[----:B-1----:R-:W-:Y:S04]  /*d5330*/  STL [R1+0xc90c], R42 ;  /* 0x00c90c2a01007387 */ /* 0x002fe80000100800 */
[----:B------:R-:W-:Y:S04]  /*d5340*/  STL [R1+0xc908], R43 ;  /* 0x00c9082b01007387 */ /* 0x000fe80000100800 */
[----:B----4-:R-:W-:Y:S04]  /*d5350*/  STL [R1+0xc914], R38 ;  /* 0x00c9142601007387 */ /* 0x010fe80000100800 */
[----:B------:R-:W-:Y:S04]  /*d5360*/  STL [R1+0xc910], R39 ;  /* 0x00c9102701007387 */ /* 0x000fe80000100800 */
[----:B------:R-:W-:Y:S04]  /*d5370*/  STL [R1+0xc91c], R34 ;  /* 0x00c91c2201007387 */ /* 0x000fe80000100800 */
[----:B------:R-:W-:Y:S04]  /*d5380*/  STL [R1+0xc918], R35 ;  /* 0x00c9182301007387 */ /* 0x000fe80000100800 */
[----:B------:R-:W2:Y:S04]  /*d5390*/  LDL.LU R232, [R1+0x30a0] ;  /* 0x0030a00001e87983 */ /* 0x000ea80000300800 */
[----:B------:R-:W-:Y:S04]  /*d53a0*/  STL.64 [R1+0x1430], R144 ;  /* 0x0014309001007387 */ /* 0x000fe80000100a00 */
[----:B------:R-:W-:Y:S04]  /*d53b0*/  STL.64 [R1+0x1438], R146 ;  /* 0x0014389201007387 */ /* 0x000fe80000100a00 */
[----:B------:R-:W2:Y:S01]  /*d53c0*/  LDL.LU R233, [R1+0x30a4] ;  /* 0x0030a40001e97983 */ /* 0x000ea20000300800 */
[----:B------:R-:W-:-:S02]  /*d53d0*/  IMAD.MOV.U32 R234, RZ, RZ, R29 ;  /* 0x000000ffffea7224 */ /* 0x000fc400078e001d */
[----:B------:R-:W-:Y:S02]  /*d53e0*/  IMAD.MOV.U32 R235, RZ, RZ, R28 ;  /* 0x000000ffffeb7224 */ /* 0x000fe400078e001c */
[----:B------:R-:W-:Y:S01]  /*d53f0*/  IMAD.MOV.U32 R248, RZ, RZ, R25 ;  /* 0x000000fffff87224 */ /* 0x000fe200078e0019 */
[----:B------:R-:W1:Y:S01]  /*d5400*/  LDSM.16.M88.4 R28, [R247+UR11+0x39000] ;  /* 0x0390000bf71c783b */ /* 0x000e620008000200 */
[----:B------:R-:W-:-:S03]  /*d5410*/  MOV R249, R24 ;  /* 0x0000001800f97202 */ /* 0x000fc60000000f00 */
[----:B------:R-:W3:Y:S01]  /*d5420*/  LDSM.16.M88.4 R24, [R247+UR11+0x3a000] ;  /* 0x03a0000bf718783b */ /* 0x000ee20008000200 */
[----:B------:R-:W-:Y:S02]  /*d5430*/  IMAD.MOV.U32 R250, RZ, RZ, R17 ;  /* 0x000000fffffa7224 */ /* 0x000fe400078e0011 */
[----:B------:R-:W-:Y:S02]  /*d5440*/  IMAD.MOV.U32 R251, RZ, RZ, R16 ;  /* 0x000000fffffb7224 */ /* 0x000fe400078e0010 */
[----:B------:R-:W-:Y:S01]  /*d5450*/  IMAD.MOV.U32 R3, RZ, RZ, R7 ;  /* 0x000000ffff037224 */ /* 0x000fe200078e0007 */
[----:B------:R-:W4:Y:S01]  /*d5460*/  LDSM.16.M88.4 R16, [R247+UR11+0x3b000] ;  /* 0x03b0000bf710783b */ /* 0x000f220008000200 */
[----:B------:R-:W-:Y:S01]  /*d5470*/  MOV R239, R6 ;  /* 0x0000000600ef7202 */ /* 0x000fe20000000f00 */
[----:B------:R-:W-:Y:S02]  /*d5480*/  IMAD.MOV.U32 R238, RZ, RZ, R5 ;  /* 0x000000ffffee7224 */ /* 0x000fe400078e0005 */
[----:B------:R-:W-:-:S02]  /*d5490*/  IMAD.MOV.U32 R237, RZ, RZ, R4 ;  /* 0x000000ffffed7224 */ /* 0x000fc400078e0004 */
[----:B------:R-:W-:Y:S01]  /*d54a0*/  IMAD.MOV.U32 R230, RZ, RZ, R9 ;  /* 0x000000ffffe67224 */ /* 0x000fe200078e0009 */
[----:B------:R-:W4:Y:S01]  /*d54b0*/  LDSM.16.M88.4 R4, [R247+UR11+0x3c000] ;  /* 0x03c0000bf704783b */ /* 0x000f220008000200 */
[----:B------:R-:W-:-:S03]  /*d54c0*/  IMAD.MOV.U32 R231, RZ, RZ, R8 ;  /* 0x000000ffffe77224 */ /* 0x000fc600078e0008 */
[----:B------:R-:W4:Y:S01]  /*d54d0*/  LDSM.16.M88.4 R8, [R247+UR11+0x3d000] ;  /* 0x03d0000bf708783b */ /* 0x000f220008000200 */
[----:B------:R-:W-:Y:S01]  /*d54e0*/  IMAD.MOV.U32 R228, RZ, RZ, R13 ;  /* 0x000000ffffe47224 */ /* 0x000fe200078e000d */
[----:B------:R-:W-:Y:S02]  /*d54f0*/  MOV R229, R12 ;  /* 0x0000000c00e57202 */ /* 0x000fe40000000f00 */
[----:B------:R-:W4:Y:S04]  /*d5500*/  LDSM.16.M88.4 R12, [R247+UR11+0x3e000] ;  /* 0x03e0000bf70c783b */ /* 0x000f280008000200 */
[----:B------:R-:W2:Y:S04]  /*d5510*/  LDSM.16.M88.4 R244, [R247+UR11+0x3f000] ;  /* 0x03f0000bf7f4783b */ /* 0x000ea80008000200 */
[----:B-1----:R-:W-:Y:S04]  /*d5520*/  STL [R1+0xc924], R30 ;  /* 0x00c9241e01007387 */ /* 0x002fe80000100800 */
[----:B------:R-:W-:Y:S04]  /*d5530*/  STL [R1+0xc920], R31 ;  /* 0x00c9201f01007387 */ /* 0x000fe80000100800 */
[----:B---3--:R-:W-:Y:S04]  /*d5540*/  STL [R1+0xc92c], R26 ;  /* 0x00c92c1a01007387 */ /* 0x008fe80000100800 */
[----:B------:R-:W-:Y:S04]  /*d5550*/  STL [R1+0xc928], R27 ;  /* 0x00c9281b01007387 */ /* 0x000fe80000100800 */
[----:B----4-:R-:W-:Y:S04]  /*d5560*/  STL [R1+0xc7fc], R18 ;  /* 0x00c7fc1201007387 */ /* 0x010fe80000100800 */
[----:B------:R-:W-:Y:S04]  /*d5570*/  STL [R1+0xc7f8], R19 ;  /* 0x00c7f81301007387 */ /* 0x000fe80000100800 */
[----:B------:R-:W-:Y:S04]  /*d5580*/  STL [R1+0xc7e4], R6 ;  /* 0x00c7e40601007387 */ /* 0x000fe80000100800 */
[----:B------:R-:W-:Y:S04]  /*d5590*/  STL [R1+0xc7e0], R7 ;  /* 0x00c7e00701007387 */ /* 0x000fe80000100800 */
[----:B------:R-:W-:Y:S04]  /*d55a0*/  STL [R1+0xc7dc], R10 ;  /* 0x00c7dc0a01007387 */ /* 0x000fe80000100800 */
[----:B------:R-:W-:Y:S04]  /*d55b0*/  STL [R1+0xc7d8], R11 ;  /* 0x00c7d80b01007387 */ /* 0x000fe80000100800 */
[----:B------:R-:W-:Y:S04]  /*d55c0*/  STL [R1+0xc7cc], R14 ;  /* 0x00c7cc0e01007387 */ /* 0x000fe80000100800 */
[----:B------:R-:W-:Y:S01]  /*d55d0*/  STL [R1+0xc7c8], R15 ;  /* 0x00c7c80f01007387 */ /* 0x000fe20000100800 */
[----:B--2---:R-:W-:-:S15]  /*d55e0*/  HMMA.1688.F32.TF32 R144, R240, R136, R232 ;  /* 0x00000088f090723c */ /* 0x004fde00000810e8 */
[----:B------:R-:W-:-:S04]  /*d55f0*/  NOP ;  /* 0x0000000000007918 */ /* 0x000fc80000000000 */
[----:B------:R-:W-:Y:S04]  /*d5600*/  STL.64 [R1+0x1470], R144 ;  /* 0x0014709001007387 */ /* 0x000fe80000100a00 */
[----:B------:R1:W-:Y:S04]  /*d5610*/  STL.64 [R1+0x1478], R146 ;  /* 0x0014789201007387 */ /* 0x0003e80000100a00 */
[----:B------:R-:W2:Y:S04]  /*d5620*/  LDL.LU R232, [R1+0x3070] ;  /* 0x0030700001e87983 */ /* 0x000ea80000300800 */
[----:B------:R-:W2:Y:S04]  /*d5630*/  LDL.LU R233, [R1+0x3074] ;  /* 0x0030740001e97983 */ /* 0x000ea80000300800 */
[----:B------:R-:W2:Y:S04]  /*d5640*/  LDL.LU R234, [R1+0x3078] ;  /* 0x0030780001ea7983 */ /* 0x000ea80000300800 */
[----:B------:R-:W2:Y:S01]  /*d5650*/  LDL.LU R235, [R1+0x307c] ;  /* 0x00307c0001eb7983 */ /* 0x000ea20000300800 */
[----:B-1----:R-:W-:Y:S03]  /*d5660*/  HMMA.1688.F32.TF32 R144, R240, R132, R248 ;  /* 0x00000084f090723c */ /* 0x002fe600000810f8 */
[----:B------:R-:W3:Y:S04]  /*d5670*/  LDL.LU R248, [R1+0x3060] ;  /* 0x0030600001f87983 */ /* 0x000ee80000300800 */
[----:B------:R-:W3:Y:S04]  /*d5680*/  LDL.LU R249, [R1+0x3064] ;  /* 0x0030640001f97983 */ /* 0x000ee80000300800 */
[----:B------:R-:W3:Y:S04]  /*d5690*/  LDL.LU R250, [R1+0x3068] ;  /* 0x0030680001fa7983 */ /* 0x000ee80000300800 */
[----:B------:R-:W3:Y:S04]  /*d56a0*/  LDL.LU R251, [R1+0x306c] ;  /* 0x00306c0001fb7983 */ /* 0x000ee80000300800 */
[----:B------:R-:W-:Y:S04]  /*d56b0*/  STL.64 [R1+0x20], R244 ;  /* 0x000020f401007387 */ /* 0x000fe80000100a00 */
[----:B------:R-:W-:Y:S01]  /*d56c0*/  STL.64 [R1+0x28], R246 ;  /* 0x000028f601007387 */ /* 0x000fe20000100a00 */
[----:B------:R-:W-:Y:S01]  /*d56d0*/  IMAD.MOV.U32 R106, RZ, RZ, R144 ;  /* 0x000000ffff6a7224 */ /* 0x000fe200078e0090 */
[----:B------:R-:W-:Y:S01]  /*d56e0*/  MOV R107, R145 ;  /* 0x00000091006b7202 */ /* 0x000fe20000000f00 */
[----:B------:R-:W-:-:S02]  /*d56f0*/  IMAD.MOV.U32 R110, RZ, RZ, R146 ;  /* 0x000000ffff6e7224 */ /* 0x000fc400078e0092 */
[----:B------:R-:W-:Y:S02]  /*d5700*/  IMAD.MOV.U32 R111, RZ, RZ, R147 ;  /* 0x000000ffff6f7224 */ /* 0x000fe400078e0093 */
[----:B------:R-:W-:Y:S01]  /*d5710*/  HMMA.1688.F32.TF32 R144, R240, R128, R228 ;  /* 0x00000080f090723c */ /* 0x000fe200000810e4 */
[----:B------:R-:W-:Y:S04]  /*d5720*/  STL [R1+0xca24], R107 ;  /* 0x00ca246b01007387 */ /* 0x000fe80000100800 */
[----:B------:R-:W-:Y:S04]  /*d5730*/  STL [R1+0xca20], R106 ;  /* 0x00ca206a01007387 */ /* 0x000fe80000100800 */
[----:B------:R1:W-:Y:S04]  /*d5740*/  STL [R1+0xca1c], R110 ;  /* 0x00ca1c6e01007387 */ /* 0x0003e80000100800 */
[----:B------:R4:W-:Y:S04]  /*d5750*/  STL [R1+0xca18], R111 ;  /* 0x00ca186f01007387 */ /* 0x0009e80000100800 */
[----:B------:R-:W4:Y:S04]  /*d5760*/  LDL.LU R228, [R1+0x3050] ;  /* 0x0030500001e47983 */ /* 0x000f280000300800 */
[----:B------:R-:W4:Y:S04]  /*d5770*/  LDL.LU R229, [R1+0x3054] ;  /* 0x0030540001e57983 */ /* 0x000f280000300800 */
[----:B------:R-:W4:Y:S04]  /*d5780*/  LDL.LU R230, [R1+0x3058] ;  /* 0x0030580001e67983 */ /* 0x000f280000300800 */
[----:B------:R-:W4:Y:S01]  /*d5790*/  LDL.LU R231, [R1+0x305c] ;  /* 0x00305c0001e77983 */ /* 0x000f220000300800 */
[----:B------:R-:W-:-:S02]  /*d57a0*/  IMAD.MOV.U32 R127, RZ, RZ, R147 ;  /* 0x000000ffff7f7224 */ /* 0x000fc400078e0093 */
[----:B------:R-:W-:Y:S01]  /*d57b0*/  IMAD.MOV.U32 R126, RZ, RZ, R146 ;  /* 0x000000ffff7e7224 */ /* 0x000fe200078e0092 */
[----:B------:R-:W-:Y:S01]  /*d57c0*/  MOV R123, R145 ;  /* 0x00000091007b7202 */ /* 0x000fe20000000f00 */
[----:B------:R-:W-:Y:S01]  /*d57d0*/  IMAD.MOV.U32 R122, RZ, RZ, R144 ;  /* 0x000000ffff7a7224 */ /* 0x000fe200078e0090 */
[----:B------:R-:W-:Y:S04]  /*d57e0*/  STL [R1+0xca34], R127 ;  /* 0x00ca347f01007387 */ /* 0x000fe80000100800 */
[----:B------:R-:W-:Y:S04]  /*d57f0*/  STL [R1+0xca30], R126 ;  /* 0x00ca307e01007387 */ /* 0x000fe80000100800 */
[----:B------:R1:W-:Y:S04]  /*d5800*/  STL [R1+0xca2c], R123 ;  /* 0x00ca2c7b01007387 */ /* 0x0003e80000100800 */
[----:B------:R1:W-:Y:S01]  /*d5810*/  STL [R1+0xca28], R122 ;  /* 0x00ca287a01007387 */ /* 0x0003e20000100800 */
[----:B--2---:R-:W-:Y:S03]  /*d5820*/  HMMA.1688.F32.TF32 R144, R240, R124, R232 ;  /* 0x0000007cf090723c */ /* 0x004fe600000810e8 */
        /* <DEDUP_REMOVED lines=8> */
[----:B------:R-:W-:-:S02]  /*d58b0*/  IMAD.MOV.U32 R131, RZ, RZ, R147 ;  /* 0x000000ffff837224 */ /* 0x000fc400078e0093 */
[----:B------:R-:W-:Y:S02]  /*d58c0*/  IMAD.MOV.U32 R143, RZ, RZ, R146 ;  /* 0x000000ffff8f7224 */ /* 0x000fe400078e0092 */
[----:B------:R-:W-:Y:S01]  /*d58d0*/  IMAD.MOV.U32 R130, RZ, RZ, R144 ;  /* 0x000000ffff827224 */ /* 0x000fe200078e0090 */
[----:B------:R-:W-:Y:S02]  /*d58e0*/  MOV R142, R145 ;  /* 0x00000091008e7202 */ /* 0x000fe40000000f00 */
[----:B---3--:R-:W-:Y:S01]  /*d58f0*/  HMMA.1688.F32.TF32 R144, R240, R120, R248 ;  /* 0x00000078f090723c */ /* 0x008fe200000810f8 */
[----:B------:R-:W-:Y:S04]  /*d5900*/  STL [R1+0xca44], R131 ;  /* 0x00ca448301007387 */ /* 0x000fe80000100800 */
[----:B------:R-:W-:Y:S04]  /*d5910*/  STL [R1+0xca40], R143 ;  /* 0x00ca408f01007387 */ /* 0x000fe80000100800 */
[----:B------:R3:W-:Y:S04]  /*d5920*/  STL [R1+0xca3c], R142 ;  /* 0x00ca3c8e01007387 */ /* 0x0007e80000100800 */
[----:B------:R1:W-:Y:S04]  /*d5930*/  STL [R1+0xca38], R130 ;  /* 0x00ca388201007387 */ /* 0x0003e80000100800 */
[----:B------:R-:W3:Y:S04]  /*d5940*/  LDL.LU R248, [R1+0x3020] ;  /* 0x0030200001f87983 */ /* 0x000ee80000300800 */
[----:B------:R-:W3:Y:S04]  /*d5950*/  LDL.LU R249, [R1+0x3024] ;  /* 0x0030240001f97983 */ /* 0x000ee80000300800 */
[----:B------:R-:W3:Y:S04]  /*d5960*/  LDL.LU R250, [R1+0x3028] ;  /* 0x0030280001fa7983 */ /* 0x000ee80000300800 */
[----:B------:R-:W3:Y:S01]  /*d5970*/  LDL.LU R251, [R1+0x302c] ;  /* 0x00302c0001fb7983 */ /* 0x000ee20000300800 */
[----:B------:R-:W-:Y:S01]  /*d5980*/  MOV R115, R145 ;  /* 0x0000009100737202 */ /* 0x000fe20000000f00 */
[----:B------:R-:W-:-:S02]  /*d5990*/  IMAD.MOV.U32 R114, RZ, RZ, R144 ;  /* 0x000000ffff727224 */ /* 0x000fc400078e0090 */
[----:B------:R-:W-:Y:S02]  /*d59a0*/  IMAD.MOV.U32 R118, RZ, RZ, R146 ;  /* 0x000000ffff767224 */ /* 0x000fe400078e0092 */
[----:B------:R-:W-:Y:S01]  /*d59b0*/  IMAD.MOV.U32 R119, RZ, RZ, R147 ;  /* 0x000000ffff777224 */ /* 0x000fe200078e0093 */
[----:B------:R1:W-:Y:S04]  /*d59c0*/  STL [R1+0xca4c], R115 ;  /* 0x00ca4c7301007387 */ /* 0x0003e80000100800 */
[----:B------:R1:W-:Y:S01]  /*d59d0*/  STL [R1+0xca48], R114 ;  /* 0x00ca487201007387 */ /* 0x0003e20000100800 */
[----:B----4-:R-:W-:Y:S03]  /*d59e0*/  HMMA.1688.F32.TF32 R144, R240, R116, R228 ;  /* 0x00000074f090723c */ /* 0x010fe600000810e4 */
        /* <DEDUP_REMOVED lines=8> */
[----:B-1----:R-:W-:Y:S01]  /*d5a70*/  IMAD.MOV.U32 R110, RZ, RZ, R144 ;  /* 0x000000ffff6e7224 */ /* 0x002fe200078e0090 */
[----:B------:R-:W-:Y:S01]  /*d5a80*/  MOV R111, R145 ;  /* 0x00000091006f7202 */ /* 0x000fe20000000f00 */
[----:B------:R-:W-:-:S02]  /*d5a90*/  IMAD.MOV.U32 R102, RZ, RZ, R146 ;  /* 0x000000ffff667224 */ /* 0x000fc400078e0092 */
[----:B------:R-:W-:Y:S02]  /*d5aa0*/  IMAD.MOV.U32 R103, RZ, RZ, R147 ;  /* 0x000000ffff677224 */ /* 0x000fe400078e0093 */
[----:B--2---:R-:W-:-:S15]  /*d5ab0*/  HMMA.1688.F32.TF32 R144, R240, R112, R152 ;  /* 0x00000070f090723c */ /* 0x004fde0000081098 */
[----:B------:R-:W-:-:S04]  /*d5ac0*/  NOP ;  /* 0x0000000000007918 */ /* 0x000fc80000000000 */
[----:B------:R-:W-:Y:S01]  /*d5ad0*/  IMAD.MOV.U32 R134, RZ, RZ, R144 ;  /* 0x000000ffff867224 */ /* 0x000fe200078e0090 */
[----:B------:R-:W-:Y:S01]  /*d5ae0*/  MOV R138, R145 ;  /* 0x00000091008a7202 */ /* 0x000fe20000000f00 */
[----:B------:R-:W-:Y:S02]  /*d5af0*/  IMAD.MOV.U32 R139, RZ, RZ, R146 ;  /* 0x000000ffff8b7224 */ /* 0x000fe400078e0092 */
[----:B------:R-:W-:Y:S02]  /*d5b00*/  IMAD.MOV.U32 R135, RZ, RZ, R147 ;  /* 0x000000ffff877224 */ /* 0x000fe400078e0093 */
[----:B------:R-:W-:Y:S01]  /*d5b10*/  HMMA.1688.F32.TF32 R144, R240, R108, R232 ;  /* 0x0000006cf090723c */ /* 0x000fe200000810e8 */
[----:B------:R-:W2:Y:S04]  /*d5b20*/  LDL.LU R232, [R1+0x2ff0] ;  /* 0x002ff00001e87983 */ /* 0x000ea80000300800 */
[----:B------:R-:W2:Y:S04]  /*d5b30*/  LDL.LU R233, [R1+0x2ff4] ;  /* 0x002ff40001e97983 */ /* 0x000ea80000300800 */
[----:B------:R-:W2:Y:S04]  /*d5b40*/  LDL.LU R234, [R1+0x2ff8] ;  /* 0x002ff80001ea7983 */ /* 0x000ea80000300800 */
[----:B------:R-:W2:Y:S06]  /*d5b50*/  LDL.LU R235, [R1+0x2ffc] ;  /* 0x002ffc0001eb7983 */ /* 0x000eac0000300800 */
[----:B------:R-:W-:Y:S01]  /*d5b60*/  IMAD.MOV.U32 R123, RZ, RZ, R144 ;  /* 0x000000ffff7b7224 */ /* 0x000fe200078e0090 */
[----:B------:R-:W-:Y:S01]  /*d5b70*/  MOV R122, R145 ;  /* 0x00000091007a7202 */ /* 0x000fe20000000f00 */
[----:B------:R-:W-:-:S02]  /*d5b80*/  IMAD.MOV.U32 R107, RZ, RZ, R146 ;  /* 0x000000ffff6b7224 */ /* 0x000fc400078e0092 */
[----:B------:R-:W-:Y:S02]  /*d5b90*/  IMAD.MOV.U32 R106, RZ, RZ, R147 ;  /* 0x000000ffff6a7224 */ /* 0x000fe400078e0093 */
[----:B---3--:R-:W-:Y:S01]  /*d5ba0*/  HMMA.1688.F32.TF32 R144, R240, R104, R248 ;  /* 0x00000068f090723c */ /* 0x008fe200000810f8 */
[----:B------:R-:W3:Y:S04]  /*d5bb0*/  LDL.LU R248, [R1+0x2fe0] ;  /* 0x002fe00001f87983 */ /* 0x000ee80000300800 */
[----:B------:R-:W3:Y:S04]  /*d5bc0*/  LDL.LU R249, [R1+0x2fe4] ;  /* 0x002fe40001f97983 */ /* 0x000ee80000300800 */
[----:B------:R-:W3:Y:S04]  /*d5bd0*/  LDL.LU R250, [R1+0x2fe8] ;  /* 0x002fe80001fa7983 */ /* 0x000ee80000300800 */
[----:B------:R-:W3:Y:S06]  /*d5be0*/  LDL.LU R251, [R1+0x2fec] ;  /* 0x002fec0001fb7983 */ /* 0x000eec0000300800 */
[----:B------:R-:W-:Y:S01]  /*d5bf0*/  IMAD.MOV.U32 R142, RZ, RZ, R144 ;  /* 0x000000ffff8e7224 */ /* 0x000fe200078e0090 */
[----:B------:R-:W-:Y:S01]  /*d5c00*/  MOV R130, R145 ;  /* 0x0000009100827202 */ /* 0x000fe20000000f00 */
[----:B------:R-:W-:-:S02]  /*d5c10*/  IMAD.MOV.U32 R127, RZ, RZ, R146 ;  /* 0x000000ffff7f7224 */ /* 0x000fc400078e0092 */
[----:B------:R-:W-:Y:S02]  /*d5c20*/  IMAD.MOV.U32 R126, RZ, RZ, R147 ;  /* 0x000000ffff7e7224 */ /* 0x000fe400078e0093 */
[----:B----4-:R-:W-:-:S15]  /*d5c30*/  HMMA.1688.F32.TF32 R144, R240, R100, R220 ;  /* 0x00000064f090723c */ /* 0x010fde00000810dc */
[----:B------:R-:W-:-:S04]  /*d5c40*/  NOP ;  /* 0x0000000000007918 */ /* 0x000fc80000000000 */
[----:B------:R-:W-:Y:S01]  /*d5c50*/  IMAD.MOV.U32 R115, RZ, RZ, R144 ;  /* 0x000000ffff737224 */ /* 0x000fe200078e0090 */
[----:B------:R-:W-:Y:S01]  /*d5c60*/  MOV R114, R145 ;  /* 0x0000009100727202 */ /* 0x000fe20000000f00 */
[----:B------:R-:W-:Y:S02]  /*d5c70*/  IMAD.MOV.U32 R131, RZ, RZ, R146 ;  /* 0x000000ffff837224 */ /* 0x000fe400078e0092 */
[----:B------:R-:W-:Y:S02]  /*d5c80*/  IMAD.MOV.U32 R143, RZ, RZ, R147 ;  /* 0x000000ffff8f7224 */ /* 0x000fe400078e0093 */
[----:B------:R-:W-:Y:S01]  /*d5c90*/  HMMA.1688.F32.TF32 R144, R240, R96, R228 ;  /* 0x00000060f090723c */ /* 0x000fe200000810e4 */
[----:B------:R-:W4:Y:S04]  /*d5ca0*/  LDL.LU R228, [R1+0x2fd0] ;  /* 0x002fd00001e47983 */ /* 0x000f280000300800 */
[----:B------:R-:W4:Y:S04]  /*d5cb0*/  LDL.LU R229, [R1+0x2fd4] ;  /* 0x002fd40001e57983 */ /* 0x000f280000300800 */
[----:B------:R-:W4:Y:S04]  /*d5cc0*/  LDL.LU R230, [R1+0x2fd8] ;  /* 0x002fd80001e67983 */ /* 0x000f280000300800 */
[----:B------:R-:W4:Y:S06]  /*d5cd0*/  LDL.LU R231, [R1+0x2fdc] ;  /* 0x002fdc0001e77983 */ /* 0x000f2c0000300800 */
[----:B------:R-:W-:Y:S01]  /*d5ce0*/  IMAD.MOV.U32 R30, RZ, RZ, R144 ;  /* 0x000000ffff1e7224 */ /* 0x000fe200078e0090 */
[----:B------:R-:W-:Y:S01]  /*d5cf0*/  MOV R31, R145 ;  /* 0x00000091001f7202 */ /* 0x000fe20000000f00 */
[----:B------:R-:W-:-:S02]  /*d5d00*/  IMAD.MOV.U32 R34, RZ, RZ, R146 ;  /* 0x000000ffff227224 */ /* 0x000fc400078e0092 */
[----:B------:R-:W-:-:S05]  /*d5d10*/  IMAD.MOV.U32 R35, RZ, RZ, R147 ;  /* 0x000000ffff237224 */ /* 0x000fca00078e0093 */
[----:B------:R-:W-:Y:S04]  /*d5d20*/  STL [R1+0xc93c], R35 ;  /* 0x00c93c2301007387 */ /* 0x000fe80000100800 */
[----:B------:R-:W-:Y:S04]  /*d5d30*/  STL [R1+0xc938], R34 ;  /* 0x00c9382201007387 */ /* 0x000fe80000100800 */
[----:B------:R-:W-:Y:S04]  /*d5d40*/  STL [R1+0xc934], R30 ;  /* 0x00c9341e01007387 */ /* 0x000fe80000100800 */
[----:B------:R-:W-:Y:S01]  /*d5d50*/  STL [R1+0xc930], R31 ;  /* 0x00c9301f01007387 */ /* 0x000fe20000100800 */
[----:B--2---:R-:W-:-:S15]  /*d5d60*/  HMMA.1688.F32.TF32 R144, R240, R92, R232 ;  /* 0x0000005cf090723c */ /* 0x004fde00000810e8 */
[----:B------:R-:W-:-:S04]  /*d5d70*/  NOP ;  /* 0x0000000000007918 */ /* 0x000fc80000000000 */
[----:B------:R3:W-:Y:S04]  /*d5d80*/  STL.64 [R1+0x15d0], R144 ;  /* 0x0015d09001007387 */ /* 0x0007e80000100a00 */
[----:B------:R-:W2:Y:S04]  /*d5d90*/  LDL.LU R232, [R1+0x2fc0] ;  /* 0x002fc00001e87983 */ /* 0x000ea80000300800 */
[----:B------:R-:W2:Y:S04]  /*d5da0*/  LDL.LU R233, [R1+0x2fc4] ;  /* 0x002fc40001e97983 */ /* 0x000ea80000300800 */
[----:B------:R-:W2:Y:S04]  /*d5db0*/  LDL.LU R234, [R1+0x2fc8] ;  /* 0x002fc80001ea7983 */ /* 0x000ea80000300800 */
[----:B------:R-:W2:Y:S01]  /*d5dc0*/  LDL.LU R235, [R1+0x2fcc] ;  /* 0x002fcc0001eb7983 */ /* 0x000ea20000300800 */
[----:B------:R-:W-:Y:S01]  /*d5dd0*/  IMAD.MOV.U32 R26, RZ, RZ, R146 ;  /* 0x000000ffff1a7224 */ /* 0x000fe200078e0092 */
[----:B------:R-:W-:-:S02]  /*d5de0*/  MOV R27, R147 ;  /* 0x00000093001b7202 */ /* 0x000fc40000000f00 */
[----:B---3--:R-:W-:Y:S03]  /*d5df0*/  HMMA.1688.F32.TF32 R144, R240, R88, R248 ;  /* 0x00000058f090723c */ /* 0x008fe600000810f8 */
[----:B------:R-:W-:Y:S04]  /*d5e00*/  STL [R1+0xc944], R27 ;  /* 0x00c9441b01007387 */ /* 0x000fe80000100800 */
[----:B------:R-:W-:Y:S04]  /*d5e10*/  STL [R1+0xc940], R26 ;  /* 0x00c9401a01007387 */ /* 0x000fe80000100800 */
[----:B------:R-:W3:Y:S04]  /*d5e20*/  LDL.LU R248, [R1+0x2fb0] ;  /* 0x002fb00001f87983 */ /* 0x000ee80000300800 */
[----:B------:R-:W3:Y:S04]  /*d5e30*/  LDL.LU R249, [R1+0x2fb4] ;  /* 0x002fb40001f97983 */ /* 0x000ee80000300800 */
[----:B------:R-:W3:Y:S04]  /*d5e40*/  LDL.LU R250, [R1+0x2fb8] ;  /* 0x002fb80001fa7983 */ /* 0x000ee80000300800 */
[----:B------:R-:W3:Y:S01]  /*d5e50*/  LDL.LU R251, [R1+0x2fbc] ;  /* 0x002fbc0001fb7983 */ /* 0x000ee20000300800 */
[----:B------:R-:W-:-:S02]  /*d5e60*/  IMAD.MOV.U32 R38, RZ, RZ, R144 ;  /* 0x000000ffff267224 */ /* 0x000fc400078e0090 */
[----:B------:R-:W-:Y:S02]  /*d5e70*/  IMAD.MOV.U32 R39, RZ, RZ, R145 ;  /* 0x000000ffff277224 */ /* 0x000fe400078e0091 */
[----:B------:R-:W-:Y:S01]  /*d5e80*/  IMAD.MOV.U32 R42, RZ, RZ, R146 ;  /* 0x000000ffff2a7224 */ /* 0x000fe200078e0092 */
[----:B------:R-:W-:-:S05]  /*d5e90*/  MOV R43, R147 ;  /* 0x00000093002b7202 */ /* 0x000fca0000000f00 */
[----:B------:R-:W-:Y:S04]  /*d5ea0*/  STL [R1+0xc954], R43 ;  /* 0x00c9542b01007387 */ /* 0x000fe80000100800 */
[----:B------:R-:W-:Y:S04]  /*d5eb0*/  STL [R1+0xc950], R42 ;  /* 0x00c9502a01007387 */ /* 0x000fe80000100800 */
[----:B------:R1:W-:Y:S04]  /*d5ec0*/  STL [R1+0xc94c], R39 ;  /* 0x00c94c2701007387 */ /* 0x0003e80000100800 */
[----:B------:R1:W-:Y:S01]  /*d5ed0*/  STL [R1+0xc948], R38 ;  /* 0x00c9482601007387 */ /* 0x0003e20000100800 */
[----:B----4-:R-:W-:Y:S03]  /*d5ee0*/  HMMA.1688.F32.TF32 R144, R240, R84, R228 ;  /* 0x00000054f090723c */ /* 0x010fe600000810e4 */
[----:B------:R-:W4:Y:S04]  /*d5ef0*/  LDL.LU R228, [R1+0x2fa0] ;  /* 0x002fa00001e47983 */ /* 0x000f280000300800 */
[----:B------:R-:W4:Y:S04]  /*d5f00*/  LDL.LU R229, [R1+0x2fa4] ;  /* 0x002fa40001e57983 */ /* 0x000f280000300800 */
[----:B------:R-:W4:Y:S04]  /*d5f10*/  LDL.LU R230, [R1+0x2fa8] ;  /* 0x002fa80001e67983 */ /* 0x000f280000300800 */
[----:B------:R-:W4:Y:S04]  /*d5f20*/  LDL.LU R231, [R1+0x2fac] ;  /* 0x002fac0001e77983 */ /* 0x000f280000300800 */
[----:B------:R-:W-:Y:S01]  /*d5f30*/  MOV R31, R147 ;  /* 0x00000093001f7202 */ /* 0x000fe20000000f00 */
[----:B------:R-:W-:-:S02]  /*d5f40*/  IMAD.MOV.U32 R30, RZ, RZ, R146 ;  /* 0x000000ffff1e7224 */ /* 0x000fc400078e0092 */
[----:B------:R-:W-:Y:S02]  /*d5f50*/  IMAD.MOV.U32 R34, RZ, RZ, R145 ;  /* 0x000000ffff227224 */ /* 0x000fe400078e0091 */
        /* <DEDUP_REMOVED lines=10> */
[----:B-1----:R-:W-:-:S02]  /*d6000*/  IMAD.MOV.U32 R39, RZ, RZ, R144 ;  /* 0x000000ffff277224 */ /* 0x002fc400078e0090 */
[----:B------:R-:W-:Y:S02]  /*d6010*/  IMAD.MOV.U32 R38, RZ, RZ, R145 ;  /* 0x000000ffff267224 */ /* 0x000fe400078e0091 */
[----:B------:R-:W-:Y:S01]  /*d6020*/  IMAD.MOV.U32 R27, RZ, RZ, R146 ;  /* 0x000000ffff1b7224 */ /* 0x000fe200078e0092 */
[----:B------:R-:W-:Y:S02]  /*d6030*/  MOV R26, R147 ;  /* 0x00000093001a7202 */ /* 0x000fe40000000f00 */
[----:B---3--:R-:W-:Y:S03]  /*d6040*/  HMMA.1688.F32.TF32 R144, R240, R76, R248 ;  /* 0x0000004cf090723c */ /* 0x008fe600000810f8 */
[----:B------:R-:W-:Y:S04]  /*d6050*/  STL [R1+0xc974], R26 ;  /* 0x00c9741a01007387 */ /* 0x000fe80000100800 */
[----:B------:R-:W-:Y:S04]  /*d6060*/  STL [R1+0xc970], R27 ;  /* 0x00c9701b01007387 */ /* 0x000fe80000100800 */
[----:B------:R-:W-:Y:S04]  /*d6070*/  STL [R1+0xc96c], R38 ;  /* 0x00c96c2601007387 */ /* 0x000fe80000100800 */
[----:B------:R1:W-:Y:S04]  /*d6080*/  STL [R1+0xc968], R39 ;  /* 0x00c9682701007387 */ /* 0x0003e80000100800 */
[----:B------:R-:W3:Y:S04]  /*d6090*/  LDL.LU R248, [R1+0x2f80] ;  /* 0x002f800001f87983 */ /* 0x000ee80000300800 */
[----:B------:R-:W3:Y:S04]  /*d60a0*/  LDL.LU R249, [R1+0x2f84] ;  /* 0x002f840001f97983 */ /* 0x000ee80000300800 */
[----:B------:R-:W3:Y:S04]  /*d60b0*/  LDL.LU R250, [R1+0x2f88] ;  /* 0x002f880001fa7983 */ /* 0x000ee80000300800 */
[----:B------:R-:W3:Y:S01]  /*d60c0*/  LDL.LU R251, [R1+0x2f8c] ;  /* 0x002f8c0001fb7983 */ /* 0x000ee20000300800 */
[----:B------:R-:W-:-:S02]  /*d60d0*/  IMAD.MOV.U32 R34, RZ, RZ, R144 ;  /* 0x000000ffff227224 */ /* 0x000fc400078e0090 */
[----:B------:R-:W-:Y:S02]  /*d60e0*/  IMAD.MOV.U32 R35, RZ, RZ, R145 ;  /* 0x000000ffff237224 */ /* 0x000fe400078e0091 */
[----:B------:R-:W-:Y:S01]  /*d60f0*/  IMAD.MOV.U32 R43, RZ, RZ, R146 ;  /* 0x000000ffff2b7224 */ /* 0x000fe200078e0092 */
[----:B------:R-:W-:Y:S02]  /*d6100*/  MOV R42, R147 ;  /* 0x00000093002a7202 */ /* 0x000fe40000000f00 */
[----:B----4-:R-:W-:Y:S03]  /*d6110*/  HMMA.1688.F32.TF32 R144, R240, R72, R228 ;  /* 0x00000048f090723c */ /* 0x010fe600000810e4 */
[----:B------:R-:W-:Y:S04]  /*d6120*/  STL [R1+0xc984], R42 ;  /* 0x00c9842a01007387 */ /* 0x000fe80000100800 */
[----:B------:R-:W-:Y:S04]  /*d6130*/  STL [R1+0xc980], R43 ;  /* 0x00c9802b01007387 */ /* 0x000fe80000100800 */
[----:B------:R-:W-:Y:S04]  /*d6140*/  STL [R1+0xc97c], R35 ;  /* 0x00c97c2301007387 */ /* 0x000fe80000100800 */
[----:B------:R4:W-:Y:S04]  /*d6150*/  STL [R1+0xc978], R34 ;  /* 0x00c9782201007387 */ /* 0x0009e80000100800 */
[----:B------:R-:W4:Y:S04]  /*d6160*/  LDL.LU R228, [R1+0x2f70] ;  /* 0x002f700001e47983 */ /* 0x000f280000300800 */
[----:B------:R-:W4:Y:S04]  /*d6170*/  LDL.LU R229, [R1+0x2f74] ;  /* 0x002f740001e57983 */ /* 0x000f280000300800 */
[----:B------:R-:W4:Y:S04]  /*d6180*/  LDL.LU R230, [R1+0x2f78] ;  /* 0x002f780001e67983 */ /* 0x000f280000300800 */
[----:B------:R-:W4:Y:S01]  /*d6190*/  LDL.LU R231, [R1+0x2f7c] ;  /* 0x002f7c0001e77983 */ /* 0x000f220000300800 */
[----:B------:R-:W-:-:S02]  /*d61a0*/  IMAD.MOV.U32 R46, RZ, RZ, R144 ;  /* 0x000000ffff2e7224 */ /* 0x000fc400078e0090 */
[----:B------:R-:W-:Y:S02]  /*d61b0*/  IMAD.MOV.U32 R47, RZ, RZ, R145 ;  /* 0x000000ffff2f7224 */ /* 0x000fe400078e0091 */
[----:B------:R-:W-:Y:S01]  /*d61c0*/  IMAD.MOV.U32 R50, RZ, RZ, R146 ;  /* 0x000000ffff327224 */ /* 0x000fe200078e0092 */
[----:B------:R-:W-:-:S05]  /*d61d0*/  MOV R51, R147 ;  /* 0x0000009300337202 */ /* 0x000fca0000000f00 */
[----:B------:R-:W-:Y:S04]  /*d61e0*/  STL [R1+0xc994], R51 ;  /* 0x00c9943301007387 */ /* 0x000fe80000100800 */
[----:B------:R-:W-:Y:S04]  /*d61f0*/  STL [R1+0xc990], R50 ;  /* 0x00c9903201007387 */ /* 0x000fe80000100800 */
[----:B------:R-:W-:Y:S04]  /*d6200*/  STL [R1+0xc98c], R47 ;  /* 0x00c98c2f01007387 */ /* 0x000fe80000100800 */
[----:B------:R1:W-:Y:S01]  /*d6210*/  STL [R1+0xc988], R46 ;  /* 0x00c9882e01007387 */ /* 0x0003e20000100800 */
[----:B--2---:R-:W-:-:S15]  /*d6220*/  HMMA.1688.F32.TF32 R144, R240, R68, R232 ;  /* 0x00000044f090723c */ /* 0x004fde00000810e8 */
[----:B------:R-:W-:-:S04]  /*d6230*/  NOP ;  /* 0x0000000000007918 */ /* 0x000fc80000000000 */
[----:B------:R-:W-:Y:S01]  /*d6240*/  MOV R30, R147 ;  /* 0x00000093001e7202 */ /* 0x000fe20000000f00 */
[----:B------:R-:W-:Y:S02]  /*d6250*/  IMAD.MOV.U32 R31, RZ, RZ, R146 ;  /* 0x000000ffff1f7224 */ /* 0x000fe400078e0092 */
[----:B-1----:R-:W-:Y:S02]  /*d6260*/  IMAD.MOV.U32 R39, RZ, RZ, R145 ;  /* 0x000000ffff277224 */ /* 0x002fe400078e0091 */
[----:B------:R-:W-:Y:S01]  /*d6270*/  IMAD.MOV.U32 R38, RZ, RZ, R144 ;  /* 0x000000ffff267224 */ /* 0x000fe200078e0090 */
[----:B------:R-:W-:Y:S04]  /*d6280*/  STL [R1+0xc9a4], R30 ;  /* 0x00c9a41e01007387 */ /* 0x000fe80000100800 */
[----:B------:R-:W-:Y:S04]  /*d6290*/  STL [R1+0xc9a0], R31 ;  /* 0x00c9a01f01007387 */ /* 0x000fe80000100800 */
[----:B------:R1:W-:Y:S04]  /*d62a0*/  STL [R1+0xc99c], R39 ;  /* 0x00c99c2701007387 */ /* 0x0003e80000100800 */
[----:B------:R2:W-:Y:S04]  /*d62b0*/  STL [R1+0xc998], R38 ;  /* 0x00c9982601007387 */ /* 0x0005e80000100800 */
[----:B------:R-:W2:Y:S04]  /*d62c0*/  LDL.LU R232, [R1+0x2f60] ;  /* 0x002f600001e87983 */ /* 0x000ea80000300800 */
[----:B------:R-:W2:Y:S04]  /*d62d0*/  LDL.LU R233, [R1+0x2f64] ;  /* 0x002f640001e97983 */ /* 0x000ea80000300800 */
[----:B------:R-:W2:Y:S04]  /*d62e0*/  LDL.LU R234, [R1+0x2f68] ;  /* 0x002f680001ea7983 */ /* 0x000ea80000300800 */
[----:B------:R-:W2:Y:S01]  /*d62f0*/  LDL.LU R235, [R1+0x2f6c] ;  /* 0x002f6c0001eb7983 */ /* 0x000ea20000300800 */
[----:B---3--:R-:W-:Y:S03]  /*d6300*/  HMMA.1688.F32.TF32 R144, R240, R64, R248 ;  /* 0x00000040f090723c */ /* 0x008fe600000810f8 */
[----:B------:R-:W3:Y:S04]  /*d6310*/  LDL.LU R248, [R1+0x2f50] ;  /* 0x002f500001f87983 */ /* 0x000ee80000300800 */
[----:B------:R-:W3:Y:S04]  /*d6320*/  LDL.LU R249, [R1+0x2f54] ;  /* 0x002f540001f97983 */ /* 0x000ee80000300800 */
[----:B------:R-:W3:Y:S04]  /*d6330*/  LDL.LU R250, [R1+0x2f58] ;  /* 0x002f580001fa7983 */ /* 0x000ee80000300800 */
[----:B------:R-:W3:Y:S04]  /*d6340*/  LDL.LU R251, [R1+0x2f5c] ;  /* 0x002f5c0001fb7983 */ /* 0x000ee80000300800 */
[----:B------:R-:W-:Y:S01]  /*d6350*/  MOV R27, R147 ;  /* 0x00000093001b7202 */ /* 0x000fe20000000f00 */
[----:B------:R-:W-:-:S02]  /*d6360*/  IMAD.MOV.U32 R26, RZ, RZ, R146 ;  /* 0x000000ffff1a7224 */ /* 0x000fc400078e0092 */
[----:B----4-:R-:W-:Y:S02]  /*d6370*/  IMAD.MOV.U32 R34, RZ, RZ, R145 ;  /* 0x000000ffff227224 */ /* 0x010fe400078e0091 */
[----:B------:R-:W-:Y:S01]  /*d6380*/  IMAD.MOV.U32 R35, RZ, RZ, R144 ;  /* 0x000000ffff237224 */ /* 0x000fe200078e0090 */
[----:B------:R-:W-:Y:S04]  /*d6390*/  STL [R1+0xc9b4], R27 ;  /* 0x00c9b41b01007387 */ /* 0x000fe80000100800 */
[----:B------:R-:W-:Y:S04]  /*d63a0*/  STL [R1+0xc9b0], R26 ;  /* 0x00c9b01a01007387 */ /* 0x000fe80000100800 */
[----:B------:R-:W-:Y:S01]  /*d63b0*/  STL [R1+0xc9ac], R34 ;  /* 0x00c9ac2201007387 */ /* 0x000fe20000100800 */
[----:B------:R-:W-:Y:S03]  /*d63c0*/  HMMA.1688.F32.TF32 R144, R240, R60, R228 ;  /* 0x0000003cf090723c */ /* 0x000fe600000810e4 */
[----:B------:R-:W-:Y:S04]  /*d63d0*/  STL [R1+0xc9a8], R35 ;  /* 0x00c9a82301007387 */ /* 0x000fe80000100800 */
        /* <DEDUP_REMOVED lines=12> */
[----:B------:R-:W-:-:S02]  /*d64a0*/  IMAD.MOV.U32 R46, RZ, RZ, R145 ;  /* 0x000000ffff2e7224 */ /* 0x000fc400078e0091 */
[----:B------:R-:W-:Y:S02]  /*d64b0*/  IMAD.MOV.U32 R47, RZ, RZ, R144 ;  /* 0x000000ffff2f7224 */ /* 0x000fe400078e0090 */
[----:B------:R-:W-:Y:S01]  /*d64c0*/  IMAD.MOV.U32 R42, RZ, RZ, R146 ;  /* 0x000000ffff2a7224 */ /* 0x000fe200078e0092 */
[----:B------:R-:W-:Y:S01]  /*d64d0*/  MOV R43, R147 ;  /* 0x00000093002b7202 */ /* 0x000fe20000000f00 */
[----:B------:R-:W-:Y:S04]  /*d64e0*/  STL [R1+0xc9bc], R46 ;  /* 0x00c9bc2e01007387 */ /* 0x000fe80000100800 */
[----:B------:R-:W-:Y:S01]  /*d64f0*/  STL [R1+0xc9b8], R47 ;  /* 0x00c9b82f01007387 */ /* 0x000fe20000100800 */
[----:B--2---:R-:W-:Y:S03]  /*d6500*/  HMMA.1688.F32.TF32 R144, R240, R56, R232 ;  /* 0x00000038f090723c */ /* 0x004fe600000810e8 */
[----:B------:R-:W2:Y:S04]  /*d6510*/  LDL.LU R232, [R1+0x2f10] ;  /* 0x002f100001e87983 */ /* 0x000ea80000300800 */
[----:B------:R-:W2:Y:S04]  /*d6520*/  LDL.LU R233, [R1+0x2f14] ;  /* 0x002f140001e97983 */ /* 0x000ea80000300800 */
[----:B------:R-:W2:Y:S04]  /*d6530*/  LDL.LU R234, [R1+0x2f18] ;  /* 0x002f180001ea7983 */ /* 0x000ea80000300800 */
[----:B------:R-:W2:Y:S04]  /*d6540*/  LDL.LU R235, [R1+0x2f1c] ;  /* 0x002f1c0001eb7983 */ /* 0x000ea80000300800 */
[----:B------:R-:W-:-:S02]  /*d6550*/  IMAD.MOV.U32 R54, RZ, RZ, R144 ;  /* 0x000000ffff367224 */ /* 0x000fc400078e0090 */
[----:B------:R-:W-:Y:S02]  /*d6560*/  IMAD.MOV.U32 R55, RZ, RZ, R145 ;  /* 0x000000ffff377224 */ /* 0x000fe400078e0091 */
[----:B------:R-:W-:Y:S01]  /*d6570*/  IMAD.MOV.U32 R58, RZ, RZ, R146 ;  /* 0x000000ffff3a7224 */ /* 0x000fe200078e0092 */
[----:B------:R-:W-:Y:S02]  /*d6580*/  MOV R59, R147 ;  /* 0x00000093003b7202 */ /* 0x000fe40000000f00 */
[----:B---3--:R-:W-:Y:S01]  /*d6590*/  HMMA.1688.F32.TF32 R144, R240, R52, R248 ;  /* 0x00000034f090723c */ /* 0x008fe200000810f8 */
[----:B------:R-:W3:Y:S04]  /*d65a0*/  LDL.LU R248, [R1+0x2f00] ;  /* 0x002f000001f87983 */ /* 0x000ee80000300800 */
[----:B------:R-:W3:Y:S04]  /*d65b0*/  LDL.LU R249, [R1+0x2f04] ;  /* 0x002f040001f97983 */ /* 0x000ee80000300800 */
[----:B------:R-:W3:Y:S04]  /*d65c0*/  LDL.LU R250, [R1+0x2f08] ;  /* 0x002f080001fa7983 */ /* 0x000ee80000300800 */
[----:B------:R-:W3:Y:S06]  /*d65d0*/  LDL.LU R251, [R1+0x2f0c] ;  /* 0x002f0c0001fb7983 */ /* 0x000eec0000300800 */
[----:B------:R-:W-:Y:S01]  /*d65e0*/  IMAD.MOV.U32 R51, RZ, RZ, R146 ;  /* 0x000000ffff337224 */ /* 0x000fe200078e0092 */
[----:B------:R-:W-:Y:S01]  /*d65f0*/  MOV R50, R147 ;  /* 0x0000009300327202 */ /* 0x000fe20000000f00 */
[----:B-1----:R-:W-:-:S02]  /*d6600*/  IMAD.MOV.U32 R39, RZ, RZ, R144 ;  /* 0x000000ffff277224 */ /* 0x002fc400078e0090 */
[----:B------:R-:W-:Y:S02]  /*d6610*/  IMAD.MOV.U32 R38, RZ, RZ, R145 ;  /* 0x000000ffff267224 */ /* 0x000fe400078e0091 */
[C---:B----4-:R-:W-:Y:S01]  /*d6620*/  HMMA.1688.F32.TF32 R144, R240.reuse, R48, R152 ;  /* 0x00000030f090723c */ /* 0x050fe20000081098 */
[----:B------:R-:W-:Y:S04]  /*d6630*/  STL.64 [R1+0xd298], R50 ;  /* 0x00d2983201007387 */ /* 0x000fe80000100a00 */
[----:B------:R1:W-:Y:S03]  /*d6640*/  STL.64 [R1+0xd290], R48 ;  /* 0x00d2903001007387 */ /* 0x0003e60000100a00 */
[----:B-1----:R-:W-:-:S15]  /*d6650*/  HMMA.1688.F32.TF32 R48, R240, R40, R228 ;  /* 0x00000028f030723c */ /* 0x002fde00000810e4 */
[----:B------:R-:W-:-:S04]  /*d6660*/  NOP ;  /* 0x0000000000007918 */ /* 0x000fc80000000000 */
[----:B------:R-:W-:Y:S02]  /*d6670*/  IMAD.MOV.U32 R70, RZ, RZ, R48 ;  /* 0x000000ffff467224 */ /* 0x000fe400078e0030 */
[----:B------:R-:W-:Y:S02]  /*d6680*/  IMAD.MOV.U32 R71, RZ, RZ, R49 ;  /* 0x000000ffff477224 */ /* 0x000fe400078e0031 */
[----:B------:R-:W-:Y:S01]  /*d6690*/  IMAD.MOV.U32 R74, RZ, RZ, R50 ;  /* 0x000000ffff4a7224 */ /* 0x000fe200078e0032 */
[----:B------:R-:W-:Y:S01]  /*d66a0*/  MOV R75, R51 ;  /* 0x00000033004b7202 */ /* 0x000fe20000000f00 */
[----:B------:R-:W-:Y:S04]  /*d66b0*/  STL.64 [R1+0xd278], R42 ;  /* 0x00d2782a01007387 */ /* 0x000fe80000100a00 */
[----:B------:R-:W-:Y:S01]  /*d66c0*/  STL.64 [R1+0xd270], R40 ;  /* 0x00d2702801007387 */ /* 0x000fe20000100a00 */
[----:B------:R-:W-:-:S02]  /*d66d0*/  IMAD.MOV.U32 R34, RZ, RZ, R144 ;  /* 0x000000ffff227224 */ /* 0x000fc400078e0090 */
[----:B------:R-:W-:Y:S02]  /*d66e0*/  IMAD.MOV.U32 R35, RZ, RZ, R145 ;  /* 0x000000ffff237224 */ /* 0x000fe400078e0091 */
[----:B------:R-:W-:Y:S01]  /*d66f0*/  IMAD.MOV.U32 R30, RZ, RZ, R146 ;  /* 0x000000ffff1e7224 */ /* 0x000fe200078e0092 */
[----:B------:R-:W-:Y:S02]  /*d6700*/  MOV R31, R147 ;  /* 0x00000093001f7202 */ /* 0x000fe40000000f00 */
[----:B------:R-:W-:Y:S01]  /*d6710*/  HMMA.1688.F32.TF32 R144, R240, R44, R220 ;  /* 0x0000002cf090723c */ /* 0x000fe200000810dc */
[----:B------:R-:W-:Y:S02]  /*d6720*/  IMAD.MOV.U32 R152, RZ, RZ, R237 ;  /* 0x000000ffff987224 */ /* 0x000fe400078e00ed */
[----:B------:R-:W-:-:S15]  /*d6730*/  IMAD.MOV.U32 R153, RZ, RZ, R238 ;  /* 0x000000ffff997224 */ /* 0x000fde00078e00ee */
[----:B------:R-:W-:Y:S01]  /*d6740*/  NOP ;  /* 0x0000000000007918 */ /* 0x000fe20000000000 */
[----:B------:R-:W-:Y:S02]  /*d6750*/  IMAD.MOV.U32 R62, RZ, RZ, R144 ;  /* 0x000000ffff3e7224 */ /* 0x000fe400078e0090 */
[----:B------:R-:W-:Y:S01]  /*d6760*/  IMAD.MOV.U32 R144, RZ, RZ, R239 ;  /* 0x000000ffff907224 */ /* 0x000fe200078e00ef */
[----:B--2---:R-:W-:-:S15]  /*d6770*/  HMMA.1688.F32.TF32 R48, R240, R36, R232 ;  /* 0x00000024f030723c */ /* 0x004fde00000810e8 */
[----:B------:R-:W-:-:S04]  /*d6780*/  NOP ;  /* 0x0000000000007918 */ /* 0x000fc80000000000 */
[----:B------:R-:W-:Y:S02]  /*d6790*/  IMAD.MOV.U32 R46, RZ, RZ, R48 ;  /* 0x000000ffff2e7224 */ /* 0x000fe400078e0030 */
[----:B------:R-:W-:-:S05]  /*d67a0*/  IMAD.MOV.U32 R47, RZ, RZ, R49 ;  /* 0x000000ffff2f7224 */ /* 0x000fca00078e0031 */
[----:B------:R-:W-:Y:S04]  /*d67b0*/  STL.64 [R1+0xd288], R46 ;  /* 0x00d2882e01007387 */ /* 0x000fe80000100a00 */
[----:B------:R-:W-:Y:S04]  /*d67c0*/  STL.64 [R1+0xd280], R44 ;  /* 0x00d2802c01007387 */ /* 0x000fe80000100a00 */
[----:B------:R-:W-:Y:S04]  /*d67d0*/  STL.64 [R1+0xd268], R38 ;  /* 0x00d2682601007387 */ /* 0x000fe80000100a00 */
[----:B------:R1:W-:Y:S04]  /*d67e0*/  STL.64 [R1+0xd260], R36 ;  /* 0x00d2602401007387 */ /* 0x0003e80000100a00 */
        /* <DEDUP_REMOVED lines=12> */
[----:B------:R-:W4:Y:S01]  /*d68b0*/  LDL.LU R48, [R1+0x2e70] ;  /* 0x002e700001307983 */ /* 0x000f220000300800 */
[----:B------:R-:W-:-:S03]  /*d68c0*/  IMAD.MOV.U32 R27, RZ, RZ, R50 ;  /* 0x000000ffff1b7224 */ /* 0x000fc600078e0032 */
[----:B------:R-:W4:Y:S01]  /*d68d0*/  LDL.LU R49, [R1+0x2e74] ;  /* 0x002e740001317983 */ /* 0x000f220000300800 */
[----:B------:R-:W-:-:S03]  /*d68e0*/  MOV R26, R51 ;  /* 0x00000033001a7202 */ /* 0x000fc60000000f00 */
        /* <DEDUP_REMOVED lines=11> */
[----:B------:R-:W4:Y:S04]  /*d69a0*/  LDL.LU R45, [R1+0x2e84] ;  /* 0x002e8400012d7983 */ /* 0x000f280000300800 */
        /* <DEDUP_REMOVED lines=17> */
[C---:B--2---:R-:W-:Y:S08]  /*d6ac0*/  HMMA.1688.F32.TF32 R220, R240.reuse, R28, R220 ;  /* 0x0000001cf0dc723c */ /* 0x044ff000000810dc */
[----:B----4-:R-:W-:Y:S11]  /*d6ad0*/  HMMA.1688.F32.TF32 R236, R240, R24, R236 ;  /* 0x00000018f0ec723c */ /* 0x010ff600000810ec */
[----:B------:R-:W-:-:S02]  /*d6ae0*/  IMAD.MOV.U32 R99, RZ, RZ, R222 ;  /* 0x000000ffff637224 */ /* 0x000fc400078e00de */
[----:B------:R-:W-:Y:S02]  /*d6af0*/  IMAD.MOV.U32 R94, RZ, RZ, R223 ;  /* 0x000000ffff5e7224 */ /* 0x000fe400078e00df */
[----:B------:R-:W-:Y:S01]  /*d6b00*/  IMAD.MOV.U32 R86, RZ, RZ, R220 ;  /* 0x000000ffff567224 */ /* 0x000fe200078e00dc */
[----:B------:R-:W-:Y:S01]  /*d6b10*/  MOV R98, R221 ;  /* 0x000000dd00627202 */ /* 0x000fe20000000f00 */
[----:B------:R-:W2:Y:S04]  /*d6b20*/  LDL.LU.64 R222, [R1+0xd328] ;  /* 0x00d3280001de7983 */ /* 0x000ea80000300a00 */
[----:B------:R-:W4:Y:S04]  /*d6b30*/  LDL.LU.64 R220, [R1+0xd320] ;  /* 0x00d3200001dc7983 */ /* 0x000f280000300a00 */
[----:B------:R-:W-:Y:S04]  /*d6b40*/  STL.64 [R1+0xd248], R30 ;  /* 0x00d2481e01007387 */ /* 0x000fe80000100a00 */
[----:B------:R1:W-:Y:S01]  /*d6b50*/  STL.64 [R1+0xd240], R28 ;  /* 0x00d2401c01007387 */ /* 0x0003e20000100a00 */
[----:B------:R-:W-:-:S02]  /*d6b60*/  IMAD.MOV.U32 R90, RZ, RZ, R238 ;  /* 0x000000ffff5a7224 */ /* 0x000fc400078e00ee */
[----:B------:R-:W-:Y:S02]  /*d6b70*/  IMAD.MOV.U32 R91, RZ, RZ, R239 ;  /* 0x000000ffff5b7224 */ /* 0x000fe400078e00ef */
[----:B------:R-:W-:Y:S01]  /*d6b80*/  IMAD.MOV.U32 R95, RZ, RZ, R236 ;  /* 0x000000ffff5f7224 */ /* 0x000fe200078e00ec */
[----:B------:R-:W-:Y:S01]  /*d6b90*/  MOV R87, R237 ;  /* 0x000000ed00577202 */ /* 0x000fe20000000f00 */
[----:B-1----:R-:W2:Y:S04]  /*d6ba0*/  LDL.LU R28, [R1+0x2eb0] ;  /* 0x002eb000011c7983 */ /* 0x002ea80000300800 */
[----:B------:R-:W2:Y:S04]  /*d6bb0*/  LDL.LU R29, [R1+0x2eb4] ;  /* 0x002eb400011d7983 */ /* 0x000ea80000300800 */
[----:B------:R-:W2:Y:S04]  /*d6bc0*/  LDL.LU R30, [R1+0x2eb8] ;  /* 0x002eb800011e7983 */ /* 0x000ea80000300800 */
[----:B------:R-:W2:Y:S04]  /*d6bd0*/  LDL.LU R31, [R1+0x2ebc] ;  /* 0x002ebc00011f7983 */ /* 0x000ea80000300800 */
[----:B------:R-:W2:Y:S04]  /*d6be0*/  LDL.LU.64 R238, [R1+0xd318] ;  /* 0x00d3180001ee7983 */ /* 0x000ea80000300a00 */
        /* <DEDUP_REMOVED lines=12> */
[----:B------:R-:W3:Y:S04]  /*d6cb0*/  LDL.LU.64 R248, [R1+0xd300] ;  /* 0x00d3000001f87983 */ /* 0x000ee80000300a00 */
[----:B------:R2:W-:Y:S04]  /*d6cc0*/  STL.64 [R1+0xd228], R16 ;  /* 0x00d2281001007387 */ /* 0x0005e80000100a00 */
[----:B------:R1:W-:Y:S01]  /*d6cd0*/  STL.64 [R1+0xd220], R4 ;  /* 0x00d2200401007387 */ /* 0x0003e20000100a00 */
[----:B------:R-:W-:-:S02]  /*d6ce0*/  IMAD.MOV.U32 R78, RZ, RZ, R40 ;  /* 0x000000ffff4e7224 */ /* 0x000fc400078e0028 */
[----:B------:R-:W-:Y:S02]  /*d6cf0*/  IMAD.MOV.U32 R79, RZ, RZ, R41 ;  /* 0x000000ffff4f7224 */ /* 0x000fe400078e0029 */
[----:B------:R-:W-:Y:S02]  /*d6d00*/  IMAD.MOV.U32 R40, RZ, RZ, R2 ;  /* 0x000000ffff287224 */ /* 0x000fe400078e0002 */
[----:B------:R-:W-:Y:S02]  /*d6d10*/  IMAD.MOV.U32 R41, RZ, RZ, R0 ;  /* 0x000000ffff297224 */ /* 0x000fe400078e0000 */
[----:B------:R-:W-:Y:S01]  /*d6d20*/  IMAD.MOV.U32 R2, RZ, RZ, R244 ;  /* 0x000000ffff027224 */ /* 0x000fe200078e00f4 */
[----:B------:R-:W-:Y:S01]  /*d6d30*/  MOV R0, R245 ;  /* 0x000000f500007202 */ /* 0x000fe20000000f00 */
[C---:B--2---:R-:W-:Y:S08]  /*d6d40*/  HMMA.1688.F32.TF32 R16, R240.reuse, R4, R24 ;  /* 0x00000004f010723c */ /* 0x044ff00000081018 */
[C---:B-1----:R-:W-:Y:S11]  /*d6d50*/  HMMA.1688.F32.TF32 R4, R240.reuse, R8, R28 ;  /* 0x00000008f004723c */ /* 0x042ff6000008101c */
[----:B------:R-:W-:Y:S04]  /*d6d60*/  STL.64 [R1+0x1820], R16 ;  /* 0x0018201001007387 */ /* 0x000fe80000100a00 */
[----:B------:R-:W-:Y:S04]  /*d6d70*/  STL.64 [R1+0x1828], R18 ;  /* 0x0018281201007387 */ /* 0x000fe80000100a00 */
[----:B------:R1:W-:Y:S04]  /*d6d80*/  STL.64 [R1+0xd218], R8 ;  /* 0x00d2180801007387 */ /* 0x0003e80000100a00 */
[----:B------:R-:W-:Y:S04]  /*d6d90*/  STL.64 [R1+0x1830], R4 ;  /* 0x0018300401007387 */ /* 0x000fe80000100a00 */
[----:B------:R2:W-:Y:S01]  /*d6da0*/  STL.64 [R1+0x1838], R6 ;  /* 0x0018380601007387 */ /* 0x0005e20000100a00 */
[C---:B-1----:R-:W-:Y:S08]  /*d6db0*/  HMMA.1688.F32.TF32 R8, R240.reuse, R12, R32 ;  /* 0x0000000cf008723c */ /* 0x042ff00000081020 */
[----:B--2---:R-:W-:Y:S01]  /*d6dc0*/  HMMA.1688.F32.TF32 R4, R240, R244, R36 ;  /* 0x000000f4f004723c */ /* 0x004fe20000081024 */
[----:B------:R-:W-:Y:S10]  /*d6dd0*/  STL.64 [R1+0xd210], R12 ;  /* 0x00d2100c01007387 */ /* 0x000ff40000100a00 */
[----:B------:R-:W-:Y:S04]  /*d6de0*/  STL.64 [R1+0x1a40], R8 ;  /* 0x001a400801007387 */ /* 0x000fe80000100a00 */
[----:B------:R-:W-:Y:S04]  /*d6df0*/  STL.64 [R1+0x1a48], R10 ;  /* 0x001a480a01007387 */ /* 0x000fe80000100a00 */
[----:B------:R-:W-:Y:S04]  /*d6e00*/  STL.64 [R1+0x1a30], R4 ;  /* 0x001a300401007387 */ /* 0x000fe80000100a00 */
[----:B------:R-:W-:Y:S04]  /*d6e10*/  STL.64 [R1+0x1a38], R6 ;  /* 0x001a380601007387 */ /* 0x000fe80000100a00 */
[----:B------:R-:W2:Y:S04]  /*d6e20*/  LDL.LU.64 R246, [R1+0xd2f8] ;  /* 0x00d2f80001f67983 */ /* 0x000ea80000300a00 */
[----:B------:R-:W2:Y:S01]  /*d6e30*/  LDL.LU.64 R244, [R1+0xd2f0] ;  /* 0x00d2f00001f47983 */ /* 0x000ea20000300a00 */
[----:B------:R-:W-:-:S05]  /*d6e40*/  LOP3.LUT R23, R252, 0x60, RZ, 0x3c, !PT ;  /* 0x00000060fc177812 */ /* 0x000fca00078e3cff */
[----:B------:R-:W-:Y:S04]  /*d6e50*/  LDS R21, [R23+UR10+0x82000] ;  /* 0x0820000a17157984 */ /* 0x000fe80008000800 */
[----:B------:R-:W1:Y:S01]  /*d6e60*/  LDS R23, [R23+UR10+0x82800] ;  /* 0x0828000a17177984 */ /* 0x000e620008000800 */
[----:B------:R-:W-:Y:S01]  /*d6e70*/  IMAD.MOV.U32 R63, RZ, RZ, R145 ;  /* 0x000000ffff3f7224 */ /* 0x000fe200078e0091 */
[----:B------:R-:W-:Y:S01]  /*d6e80*/  MOV R145, R3 ;  /* 0x0000000300917202 */ /* 0x000fe20000000f00 */
[C---:B-1----:R-:W-:Y:S08]  /*d6e90*/  HMMA.1688.F32.TF32 R4, R20.reuse, R40, R44 ;  /* 0x000000281404723c */ /* 0x042ff0000008102c */
[C---:B------:R-:W-:Y:S08]  /*d6ea0*/  HMMA.1688.F32.TF32 R12, R20.reuse, R144, R48 ;  /* 0x00000090140c723c */ /* 0x040ff00000081030 */
[C---:B------:R-:W-:Y:S03]  /*d6eb0*/  HMMA.1688.F32.TF32 R8, R20.reuse, R152, R148 ;  /* 0x000000981408723c */ /* 0x040fe60000081094 */
[----:B------:R-:W-:Y:S04]  /*d6ec0*/  STL.64 [R1+0x2e80], R4 ;  /* 0x002e800401007387 */ /* 0x000fe80000100a00 */
[----:B------:R3:W-:Y:S02]  /*d6ed0*/  STL.64 [R1+0x2e88], R6 ;  /* 0x002e880601007387 */ /* 0x0007e40000100a00 */
[C---:B---3--:R-:W-:Y:S02]  /*d6ee0*/  HMMA.1688.F32.TF32 R4, R20.reuse, R248, R228 ;  /* 0x000000f81404723c */ /* 0x048fe400000810e4 */
        /* <DEDUP_REMOVED lines=8> */
[----:B------:R-:W3:Y:S01]  /*d6f70*/  LDL.LU R152, [R1+0x2cd0] ;  /* 0x002cd00001987983 */ /* 0x000ee20000300800 */
[----:B------:R-:W-:Y:S01]  /*d6f80*/  IMAD.MOV.U32 R66, RZ, RZ, R146 ;  /* 0x000000ffff427224 */ /* 0x000fe200078e0092 */
[----:B------:R-:W-:Y:S01]  /*d6f90*/  MOV R67, R147 ;  /* 0x0000009300437202 */ /* 0x000fe20000000f00 */
[----:B------:R-:W-:Y:S01]  /*d6fa0*/  IMAD.MOV.U32 R82, RZ, RZ, R42 ;  /* 0x000000ffff527224 */ /* 0x000fe200078e002a */
[----:B------:R-:W-:Y:S01]  /*d6fb0*/  MOV R83, R43 ;  /* 0x0000002b00537202 */ /* 0x000fe20000000f00 */
        /* <DEDUP_REMOVED lines=37> */
[----:B--2---:R-:W2:Y:S04]  /*d7210*/  LDL.LU R6, [R1+0x2d98] ;  /* 0x002d980001067983 */ /* 0x004ea80000300800 */
        /* <DEDUP_REMOVED lines=61> */
[----:B--2---:R-:W-:Y:S04]  /*d75f0*/  STL.64 [R1+0xd1b8], R234 ;  /* 0x00d1b8ea01007387 */ /* 0x004fe80000100a00 */
        /* <DEDUP_REMOVED lines=9> */
[C---:B----4-:R-:W-:Y:S02]  /*d7690*/  HMMA.1688.F32.TF32 R224, R20.reuse, R220, R248 ;  /* 0x000000dc14e0723c */ /* 0x050fe400000810f8 */
        /* <DEDUP_REMOVED lines=8> */
[C---:B------:R-:W-:Y:S08]  /*d7720*/  HMMA.1688.F32.TF32 R8, R20.reuse, R200, R16 ;  /* 0x000000c81408723c */ /* 0x040ff00000081010 */
[C---:B-1----:R-:W-:Y:S08]  /*d7730*/  HMMA.1688.F32.TF32 R224, R20.reuse, R212, R12 ;  /* 0x000000d414e0723c */ /* 0x042ff0000008100c */
[C---:B------:R-:W-:Y:S08]  /*d7740*/  HMMA.1688.F32.TF32 R12, R20.reuse, R204, R4 ;  /* 0x000000cc140c723c */ /* 0x040ff00000081004 */
        /* <DEDUP_REMOVED lines=12> */
[----:B------:R3:W-:Y:S01]  /*d7810*/  STL.64 [R1+0x2d78], R6 ;  /* 0x002d780601007387 */ /* 0x0007e20000100a00 */
[C---:B-1----:R-:W-:Y:S08]  /*d7820*/  HMMA.1688.F32.TF32 R12, R20.reuse, R192, R28 ;  /* 0x000000c0140c723c */ /* 0x042ff0000008101c */
[C---:B--2---:R-:W-:Y:S08]  /*d7830*/  HMMA.1688.F32.TF32 R8, R20.reuse, R188, R32 ;  /* 0x000000bc1408723c */ /* 0x044ff00000081020 */
[C---:B---3--:R-:W-:Y:S03]  /*d7840*/  HMMA.1688.F32.TF32 R4, R20.reuse, R184, R36 ;  /* 0x000000b81404723c */ /* 0x048fe60000081024 */
        /* <DEDUP_REMOVED lines=116> */
[----:B-1----:R-:W2:Y:S04]  /*d7f90*/  LDL.LU R155, [R1+0xd2c8] ;  /* 0x00d2c800019b7983 */ /* 0x002ea80000300800 */
        /* <DEDUP_REMOVED lines=12> */
[----:B------:R-:W3:Y:S04]  /*d8060*/  LDL.LU.64 R144, [R1+0xd2a0] ;  /* 0x00d2a00001907983 */ /* 0x000ee80000300a00 */
[----:B--2---:R-:W-:Y:S04]  /*d8070*/  STL.64 [R1+0xd198], R150 ;  /* 0x00d1989601007387 */ /* 0x004fe80000100a00 */
[----:B------:R1:W-:Y:S04]  /*d8080*/  STL.64 [R1+0xd190], R148 ;  /* 0x00d1909401007387 */ /* 0x0003e80000100a00 */
[----:B-1----:R-:W3:Y:S04]  /*d8090*/  LDL.LU R148, [R1+0x2c80] ;  /* 0x002c800001947983 */ /* 0x002ee80000300800 */
[----:B------:R-:W3:Y:S04]  /*d80a0*/  LDL.LU R149, [R1+0x2c84] ;  /* 0x002c840001957983 */ /* 0x000ee80000300800 */
[----:B------:R-:W3:Y:S04]  /*d80b0*/  LDL.LU R150, [R1+0x2c88] ;  /* 0x002c880001967983 */ /* 0x000ee80000300800 */
[----:B------:R-:W3:Y:S01]  /*d80c0*/  LDL.LU R151, [R1+0x2c8c] ;  /* 0x002c8c0001977983 */ /* 0x000ee20000300800 */
[C---:B------:R-:W-:Y:S08]  /*d80d0*/  HMMA.1688.F32.TF32 R220, R20.reuse, R136, R220 ;  /* 0x0000008814dc723c */ /* 0x040ff000000810dc */
[----:B---3--:R-:W-:-:S15]  /*d80e0*/  HMMA.1688.F32.TF32 R148, R20, R144, R148 ;  /* 0x000000901494723c */ /* 0x008fde0000081094 */
[----:B------:R-:W-:-:S04]  /*d80f0*/  NOP ;  /* 0x0000000000007918 */ /* 0x000fc80000000000 */
[----:B------:R-:W-:Y:S04]  /*d8100*/  STL.64 [R1+0x2b00], R148 ;  /* 0x002b009401007387 */ /* 0x000fe80000100a00 */
[----:B------:R1:W-:Y:S02]  /*d8110*/  STL.64 [R1+0x2b08], R150 ;  /* 0x002b089601007387 */ /* 0x0003e40000100a00 */
[C---:B-1----:R-:W-:Y:S01]  /*d8120*/  HMMA.1688.F32.TF32 R148, R20.reuse, R140, R240 ;  /* 0x0000008c1494723c */ /* 0x042fe200000810f0 */
[----:B------:R-:W-:Y:S01]  /*d8130*/  LOP3.LUT R3, R252, 0x20, RZ, 0x3c, !PT ;  /* 0x00000020fc037812 */ /* 0x000fe200078e3cff */
[----:B------:R-:W-:Y:S04]  /*d8140*/  LDS R240, [R252+UR10+0x82080] ;  /* 0x0820800afcf07984 */ /* 0x000fe80008000800 */
[----:B------:R-:W-:Y:S04]  /*d8150*/  LDS R242, [R252+UR10+0x82880] ;  /* 0x0828800afcf27984 */ /* 0x000fe80008000800 */
[----:B------:R-:W-:Y:S04]  /*d8160*/  LDS R241, [R3+UR10+0x82080] ;  /* 0x0820800a03f17984 */ /* 0x000fe80008000800 */
[----:B------:R-:W1:Y:S05]  /*d8170*/  LDS R243, [R3+UR10+0x82880] ;  /* 0x0828800a03f37984 */ /* 0x000e6a0008000800 */
        /* <DEDUP_REMOVED lines=18> */
[C---:B--2---:R-:W-:Y:S08]  /*d82a0*/  HMMA.1688.F32.TF32 R148, R20.reuse, R108, R12 ;  /* 0x0000006c1494723c */ /* 0x044ff0000008100c */
[C---:B------:R-:W-:Y:S08]  /*d82b0*/  HMMA.1688.F32.TF32 R12, R20.reuse, R104, R8 ;  /* 0x00000068140c723c */ /* 0x040ff00000081008 */
        /* <DEDUP_REMOVED lines=14> */
[C---:B--2---:R-:W-:Y:S08]  /*d83a0*/  HMMA.1688.F32.TF32 R12, R20.reuse, R92, R24 ;  /* 0x0000005c140c723c */ /* 0x044ff00000081018 */
[C---:B---3--:R-:W-:Y:S08]  /*d83b0*/  HMMA.1688.F32.TF32 R8, R20.reuse, R88, R28 ;  /* 0x000000581408723c */ /* 0x048ff0000008101c */
[C---:B-1----:R-:W-:Y:S03]  /*d83c0*/  HMMA.1688.F32.TF32 R4, R20.reuse, R84, R32 ;  /* 0x000000541404723c */ /* 0x042fe60000081020 */
[----:B------:R-:W-:Y:S04]  /*d83d0*/  STL.64 [R1+0x2ce0], R12 ;  /* 0x002ce00c01007387 */ /* 0x000fe80000100a00 */
[----:B------:R4:W-:Y:S04]  /*d83e0*/  STL.64 [R1+0x2ce8], R14 ;  /* 0x002ce80e01007387 */ /* 0x0009e80000100a00 */
[----:B------:R-:W-:Y:S04]  /*d83f0*/  STL.64 [R1+0x2cd0], R8 ;  /* 0x002cd00801007387 */ /* 0x000fe80000100a00 */
[----:B------:R1:W-:Y:S04]  /*d8400*/  STL.64 [R1+0x2cd8], R10 ;  /* 0x002cd80a01007387 */ /* 0x0003e80000100a00 */
[----:B------:R-:W-:Y:S04]  /*d8410*/  STL.64 [R1+0x2cc0], R4 ;  /* 0x002cc00401007387 */ /* 0x000fe80000100a00 */
[----:B------:R2:W-:Y:S01]  /*d8420*/  STL.64 [R1+0x2cc8], R6 ;  /* 0x002cc80601007387 */ /* 0x0005e20000100a00 */
[C---:B----4-:R-:W-:Y:S08]  /*d8430*/  HMMA.1688.F32.TF32 R12, R20.reuse, R80, R36 ;  /* 0x00000050140c723c */ /* 0x050ff00000081024 */
[C---:B-1----:R-:W-:Y:S08]  /*d8440*/  HMMA.1688.F32.TF32 R8, R20.reuse, R76, R44 ;  /* 0x0000004c1408723c */ /* 0x042ff0000008102c */
[C---:B--2---:R-:W-:Y:S03]  /*d8450*/  HMMA.1688.F32.TF32 R4, R20.reuse, R72, R40 ;  /* 0x000000481404723c */ /* 0x044fe60000081028 */
        /* <DEDUP_REMOVED lines=70> */
[----:B--2---:R-:W2:Y:S04]  /*d88c0*/  LDL.LU R6, [R1+0x28f8] ;  /* 0x0028f80001067983 */ /* 0x004ea80000300800 */
[----:B------:R-:W2:Y:S04]  /*d88d0*/  LDL.LU R7, [R1+0x28fc] ;  /* 0x0028fc0001077983 */ /* 0x000ea80000300800 */
[----:B------:R-:W2:Y:S04]  /*d88e0*/  LDL.LU R224, [R1+0x2880] ;  /* 0x0028800001e07983 */ /* 0x000ea80000300800 */
[----:B------:R-:W2:Y:S04]  /*d88f0*/  LDL.LU R225, [R1+0x2884] ;  /* 0x0028840001e17983 */ /* 0x000ea80000300800 */
[----:B------:R-:W2:Y:S04]  /*d8900*/  LDL.LU R226, [R1+0x2888] ;  /* 0x0028880001e27983 */ /* 0x000ea80000300800 */
[----:B------:R-:W2:Y:S04]  /*d8910*/  LDL.LU R227, [R1+0x288c] ;  /* 0x00288c0001e37983 */ /* 0x000ea80000300800 */
[----:B------:R-:W2:Y:S04]  /*d8920*/  LDL.64 R248, [R1+0x40] ;  /* 0x0000400001f87983 */ /* 0x000ea80000100a00 */
[----:B------:R-:W2:Y:S01]  /*d8930*/  LDL.LU R72, [R1+0x2640] ;  /* 0x0026400001487983 */ /* 0x000ea20000300800 */
[C---:B---3--:R-:W-:Y:S08]  /*d8940*/  HMMA.1688.F32.TF32 R228, R20.reuse, R64, R228 ;  /* 0x0000004014e4723c */ /* 0x048ff000000810e4 */
[C---:B----4-:R-:W-:Y:S11]  /*d8950*/  HMMA.1688.F32.TF32 R148, R20.reuse, R60, R236 ;  /* 0x0000003c1494723c */ /* 0x050ff600000810ec */
[----:B------:R-:W-:Y:S04]  /*d8960*/  STL.64 [R1+0x2c60], R228 ;  /* 0x002c60e401007387 */ /* 0x000fe80000100a00 */
[----:B------:R1:W-:Y:S01]  /*d8970*/  STL.64 [R1+0x2c68], R230 ;  /* 0x002c68e601007387 */ /* 0x0003e20000100a00 */
[C---:B------:R-:W-:Y:S08]  /*d8980*/  HMMA.1688.F32.TF32 R48, R20.reuse, R52, R48 ;  /* 0x000000341430723c */ /* 0x040ff00000081030 */
[C---:B-1----:R-:W-:Y:S01]  /*d8990*/  HMMA.1688.F32.TF32 R228, R20.reuse, R56, R232 ;  /* 0x0000003814e4723c */ /* 0x042fe200000810e8 */
[----:B------:R1:W-:Y:S04]  /*d89a0*/  STL.64 [R1+0x2c50], R148 ;  /* 0x002c509401007387 */ /* 0x0003e80000100a00 */
[----:B------:R3:W-:Y:S04]  /*d89b0*/  STL.64 [R1+0x2c58], R150 ;  /* 0x002c589601007387 */ /* 0x0007e80000100a00 */
[----:B------:R-:W4:Y:S04]  /*d89c0*/  LDL.LU R73, [R1+0x2644] ;  /* 0x0026440001497983 */ /* 0x000f280000300800 */
[----:B------:R-:W4:Y:S04]  /*d89d0*/  LDL.LU R74, [R1+0x2648] ;  /* 0x00264800014a7983 */ /* 0x000f280000300800 */
[----:B------:R-:W4:Y:S04]  /*d89e0*/  LDL.LU R75, [R1+0x264c] ;  /* 0x00264c00014b7983 */ /* 0x000f280000300800 */
[----:B------:R-:W2:Y:S04]  /*d89f0*/  LDL.64 R236, [R1+0x10] ;  /* 0x0000100001ec7983 */ /* 0x000ea80000100a00 */
[----:B-1----:R-:W2:Y:S04]  /*d8a00*/  LDL.LU R148, [R1+0x2630] ;  /* 0x0026300001947983 */ /* 0x002ea80000300800 */
[----:B------:R1:W-:Y:S04]  /*d8a10*/  STL.64 [R1+0x2c40], R228 ;  /* 0x002c40e401007387 */ /* 0x0003e80000100a00 */
[----:B------:R-:W-:Y:S04]  /*d8a20*/  STL.64 [R1+0x2c48], R230 ;  /* 0x002c48e601007387 */ /* 0x000fe80000100a00 */
[----:B------:R-:W2:Y:S04]  /*d8a30*/  LDL.LU R149, [R1+0x2634] ;  /* 0x0026340001957983 */ /* 0x000ea80000300800 */
[----:B---3--:R-:W3:Y:S04]  /*d8a40*/  LDL.LU R150, [R1+0x2638] ;  /* 0x0026380001967983 */ /* 0x008ee80000300800 */
[----:B------:R-:W3:Y:S04]  /*d8a50*/  LDL.LU R151, [R1+0x263c] ;  /* 0x00263c0001977983 */ /* 0x000ee80000300800 */
[----:B-1----:R-:W3:Y:S04]  /*d8a60*/  LDL.64 R228, [R1] ;  /* 0x0000000001e47983 */ /* 0x002ee80000100a00 */
[----:B------:R-:W2:Y:S04]  /*d8a70*/  LDL.LU R232, [R1+0x2620] ;  /* 0x0026200001e87983 */ /* 0x000ea80000300800 */
[----:B------:R-:W2:Y:S04]  /*d8a80*/  LDL.LU R233, [R1+0x2624] ;  /* 0x0026240001e97983 */ /* 0x000ea80000300800 */
[----:B------:R-:W2:Y:S04]  /*d8a90*/  LDL.LU R234, [R1+0x2628] ;  /* 0x0026280001ea7983 */ /* 0x000ea80000300800 */
[----:B------:R-:W2:Y:S04]  /*d8aa0*/  LDL.LU R235, [R1+0x262c] ;  /* 0x00262c0001eb7983 */ /* 0x000ea80000300800 */
        /* <DEDUP_REMOVED lines=42> */
[----:B------:R1:W-:Y:S04]  /*d8d50*/  STL.64 [R1+0x2b50], R16 ;  /* 0x002b501001007387 */ /* 0x0003e80000100a00 */
[----:B------:R-:W-:Y:S04]  /*d8d60*/  STL.64 [R1+0x2b58], R18 ;  /* 0x002b581201007387 */ /* 0x000fe80000100a00 */
[----:B-1----:R-:W2:Y:S02]  /*d8d70*/  LDL.LU.64 R16, [R1+0xd228] ;  /* 0x00d2280001107983 */ /* 0x002ea40000300a00 */
        /* <DEDUP_REMOVED lines=14> */
[----:B-1----:R-:W2:Y:S01]  /*d8e60*/  LDL.LU.64 R12, [R1+0xd210] ;  /* 0x00d21000010c7983 */ /* 0x002ea20000300a00 */
[----:B------:R-:W-:Y:S02]  /*d8e70*/  IMAD.MOV.U32 R244, RZ, RZ, R2 ;  /* 0x000000fffff47224 */ /* 0x000fe400078e0002 */
[----:B------:R-:W-:Y:S01]  /*d8e80*/  IMAD.MOV.U32 R245, RZ, RZ, R0 ;  /* 0x000000fffff57224 */ /* 0x000fe200078e0000 */
        /* <DEDUP_REMOVED lines=8> */
[----:B------:R-:W2:Y:S04]  /*d8f10*/  LDL.LU.64 R246, [R1+0xd1e8] ;  /* 0x00d1e80001f67983 */ /* 0x000ea80000300a00 */
[----:B------:R-:W2:Y:S04]  /*d8f20*/  LDL.LU.64 R244, [R1+0xd1e0] ;  /* 0x00d1e00001f47983 */ /* 0x000ea80000300a00 */
[----:B------:R1:W-:Y:S04]  /*d8f30*/  STL.64 [R1+0x2ac0], R20 ;  /* 0x002ac01401007387 */ /* 0x0003e80000100a00 */
[----:B------:R3:W-:Y:S04]  /*d8f40*/  STL.64 [R1+0x2ac8], R22 ;  /* 0x002ac81601007387 */ /* 0x0007e80000100a00 */
[----:B-1----:R-:W2:Y:S04]  /*d8f50*/  LDL.LU R20, [R1+0x2650] ;  /* 0x0026500001147983 */ /* 0x002ea80000300800 */
[----:B------:R-:W2:Y:S04]  /*d8f60*/  LDL.LU R21, [R1+0x2654] ;  /* 0x0026540001157983 */ /* 0x000ea80000300800 */
[----:B---3--:R-:W2:Y:S04]  /*d8f70*/  LDL.LU R22, [R1+0x2658] ;  /* 0x0026580001167983 */ /* 0x008ea80000300800 */
[----:B------:R-:W2:Y:S01]  /*d8f80*/  LDL.LU R23, [R1+0x265c] ;  /* 0x00265c0001177983 */ /* 0x000ea20000300800 */
[----:B------:R-:W-:Y:S01]  /*d8f90*/  IMAD.MOV.U32 R2, RZ, RZ, R248 ;  /* 0x000000ffff027224 */ /* 0x000fe200078e00f8 */
[----:B------:R-:W-:-:S02]  /*d8fa0*/  MOV R0, R249 ;  /* 0x000000f900007202 */ /* 0x000fc40000000f00 */
[----:B------:R-:W3:Y:S01]  /*d8fb0*/  LDL.LU.64 R250, [R1+0xd1d8] ;  /* 0x00d1d80001fa7983 */ /* 0x000ee20000300a00 */
[----:B------:R-:W-:Y:S01]  /*d8fc0*/  IMAD.MOV.U32 R178, RZ, RZ, R236 ;  /* 0x000000ffffb27224 */ /* 0x000fe200078e00ec */
[----:B------:R-:W-:Y:S01]  /*d8fd0*/  MOV R3, R237 ;  /* 0x000000ed00037202 */ /* 0x000fe20000000f00 */
[----:B--2---:R-:W-:Y:S01]  /*d8fe0*/  HMMA.1688.F32.TF32 R20, R240, R248, R20 ;  /* 0x000000f8f014723c */ /* 0x004fe20000081014 */
[----:B------:R-:W2:-:S15]  /*d8ff0*/  LDL.LU.64 R248, [R1+0xd1d0] ;  /* 0x00d1d00001f87983 */ /* 0x000e9e0000300a00 */
[----:B------:R-:W-:-:S03]  /*d9000*/  NOP ;  /* 0x0000000000007918 */ /* 0x000fc60000000000 */
[----:B------:R-:W-:Y:S01]  /*d9010*/  IMAD.MOV.U32 R6, RZ, RZ, R22 ;  /* 0x000000ffff067224 */ /* 0x000fe200078e0016 */
[----:B------:R4:W-:Y:S01]  /*d9020*/  STL.64 [R1+0x1a20], R20 ;  /* 0x001a201401007387 */ /* 0x0009e20000100a00 */
[----:B------:R-:W-:Y:S02]  /*d9030*/  IMAD.MOV.U32 R7, RZ, RZ, R23 ;  /* 0x000000ffff077224 */ /* 0x000fe400078e0017 */
[----:B----4-:R-:W-:Y:S03]  /*d9040*/  HMMA.1688.F32.TF32 R20, R240, R236, R72 ;  /* 0x000000ecf014723c */ /* 0x010fe60000081048 */
[----:B------:R-:W-:Y:S04]  /*d9050*/  STL [R1+0xc7f4], R7 ;  /* 0x00c7f40701007387 */ /* 0x000fe80000100800 */
[----:B------:R-:W-:-:S12]  /*d9060*/  STL [R1+0xc7f0], R6 ;  /* 0x00c7f00601007387 */ /* 0x000fd80000100800 */
[----:B------:R-:W-:Y:S04]  /*d9070*/  STL.64 [R1+0x1a10], R20 ;  /* 0x001a101401007387 */ /* 0x000fe80000100a00 */
[----:B------:R1:W-:Y:S04]  /*d9080*/  STL.64 [R1+0x1a18], R22 ;  /* 0x001a181601007387 */ /* 0x0003e80000100a00 */
[----:B------:R-:W4:Y:S04]  /*d9090*/  LDL.LU R236, [R1+0x2610] ;  /* 0x0026100001ec7983 */ /* 0x000f280000300800 */
[----:B------:R-:W4:Y:S04]  /*d90a0*/  LDL.LU R237, [R1+0x2614] ;  /* 0x0026140001ed7983 */ /* 0x000f280000300800 */
[----:B------:R-:W4:Y:S04]  /*d90b0*/  LDL.LU R238, [R1+0x2618] ;  /* 0x0026180001ee7983 */ /* 0x000f280000300800 */
[----:B------:R-:W4:Y:S01]  /*d90c0*/  LDL.LU R239, [R1+0x261c] ;  /* 0x00261c0001ef7983 */ /* 0x000f220000300800 */
[----:B-1----:R-:W-:-:S15]  /*d90d0*/  HMMA.1688.F32.TF32 R20, R240, R228, R148 ;  /* 0x000000e4f014723c */ /* 0x002fde0000081094 */
[----:B------:R-:W-:-:S04]  /*d90e0*/  NOP ;  /* 0x0000000000007918 */ /* 0x000fc80000000000 */
[----:B------:R-:W-:Y:S04]  /*d90f0*/  STL.64 [R1+0x1a00], R20 ;  /* 0x001a001401007387 */ /* 0x000fe80000100a00 */
[----:B------:R2:W-:Y:S01]  /*d9100*/  STL.64 [R1+0x1a08], R22 ;  /* 0x001a081601007387 */ /* 0x0005e20000100a00 */
[----:B------:R-:W-:Y:S02]  /*d9110*/  IMAD.MOV.U32 R154, RZ, RZ, R228 ;  /* 0x000000ffff9a7224 */ /* 0x000fe400078e00e4 */
[----:B------:R-:W-:Y:S01]  /*d9120*/  IMAD.MOV.U32 R179, RZ, RZ, R229 ;  /* 0x000000ffffb37224 */ /* 0x000fe200078e00e5 */
[----:B--2---:R-:W-:Y:S01]  /*d9130*/  HMMA.1688.F32.TF32 R20, R240, R248, R232 ;  /* 0x000000f8f014723c */ /* 0x004fe200000810e8 */
[----:B------:R-:W2:-:S15]  /*d9140*/  LDL.LU R232, [R1+0x2600] ;  /* 0x0026000001e87983 */ /* 0x000e9e0000300800 */
[----:B------:R-:W-:-:S03]  /*d9150*/  NOP ;  /* 0x0000000000007918 */ /* 0x000fc60000000000 */
        /* <DEDUP_REMOVED lines=21> */
[----:B----4-:R-:W-:Y:S03]  /*d92b0*/  HMMA.1688.F32.TF32 R236, R240, R244, R236 ;  /* 0x000000f4f0ec723c */ /* 0x010fe600000810ec */
[----:B---3--:R-:W-:Y:S04]  /*d92c0*/  STL.64 [R1+0xd138], R250 ;  /* 0x00d138fa01007387 */ /* 0x008fe80000100a00 */
[----:B------:R1:W-:Y:S04]  /*d92d0*/  STL.64 [R1+0xd130], R248 ;  /* 0x00d130f801007387 */ /* 0x0003e80000100a00 */
[----:B-1----:R-:W3:Y:S04]  /*d92e0*/  LDL.LU R248, [R1+0x25c0] ;  /* 0x0025c00001f87983 */ /* 0x002ee80000300800 */
[----:B------:R-:W3:Y:S04]  /*d92f0*/  LDL.LU R249, [R1+0x25c4] ;  /* 0x0025c40001f97983 */ /* 0x000ee80000300800 */
[----:B------:R-:W3:Y:S04]  /*d9300*/  LDL.LU R250, [R1+0x25c8] ;  /* 0x0025c80001fa7983 */ /* 0x000ee80000300800 */
[----:B------:R-:W3:Y:S01]  /*d9310*/  LDL.LU R251, [R1+0x25cc] ;  /* 0x0025cc0001fb7983 */ /* 0x000ee20000300800 */
[----:B------:R-:W-:-:S03]  /*d9320*/  IMAD.MOV.U32 R14, RZ, RZ, R238 ;  /* 0x000000ffff0e7224 */ /* 0x000fc600078e00ee */
[----:B------:R1:W-:Y:S01]  /*d9330*/  STL.64 [R1+0x19e0], R236 ;  /* 0x0019e0ec01007387 */ /* 0x0003e20000100a00 */
[----:B------:R-:W-:-:S03]  /*d9340*/  MOV R15, R239 ;  /* 0x000000ef000f7202 */ /* 0x000fc60000000f00 */
[----:B------:R-:W4:Y:S04]  /*d9350*/  LDL.LU.64 R238, [R1+0xd1c8] ;  /* 0x00d1c80001ee7983 */ /* 0x000f280000300a00 */
[----:B-1----:R-:W2:Y:S04]  /*d9360*/  LDL.LU.64 R236, [R1+0xd1c0] ;  /* 0x00d1c00001ec7983 */ /* 0x002ea80000300a00 */
[----:B------:R-:W-:Y:S04]  /*d9370*/  STL.64 [R1+0xd128], R246 ;  /* 0x00d128f601007387 */ /* 0x000fe80000100a00 */
[----:B------:R1:W-:Y:S04]  /*d9380*/  STL.64 [R1+0xd120], R244 ;  /* 0x00d120f401007387 */ /* 0x0003e80000100a00 */
[----:B-1----:R-:W3:Y:S04]  /*d9390*/  LDL.LU R244, [R1+0x25d0] ;  /* 0x0025d00001f47983 */ /* 0x002ee80000300800 */
[----:B------:R-:W3:Y:S04]  /*d93a0*/  LDL.LU R245, [R1+0x25d4] ;  /* 0x0025d40001f57983 */ /* 0x000ee80000300800 */
[----:B------:R-:W3:Y:S04]  /*d93b0*/  LDL.LU R246, [R1+0x25d8] ;  /* 0x0025d80001f67983 */ /* 0x000ee80000300800 */
[----:B------:R-:W3:Y:S04]  /*d93c0*/  LDL.LU R247, [R1+0x25dc] ;  /* 0x0025dc0001f77983 */ /* 0x000ee80000300800 */
[----:B------:R-:W-:Y:S04]  /*d93d0*/  STL [R1+0xc7ec], R15 ;  /* 0x00c7ec0f01007387 */ /* 0x000fe80000100800 */
[----:B------:R-:W-:Y:S01]  /*d93e0*/  STL [R1+0xc7e8], R14 ;  /* 0x00c7e80e01007387 */ /* 0x000fe20000100800 */
[----:B--2---:R-:W-:-:S15]  /*d93f0*/  HMMA.1688.F32.TF32 R232, R240, R236, R232 ;  /* 0x000000ecf0e8723c */ /* 0x004fde00000810e8 */
[----:B------:R-:W-:-:S04]  /*d9400*/  NOP ;  /* 0x0000000000007918 */ /* 0x000fc80000000000 */
[----:B------:R-:W-:Y:S01]  /*d9410*/  IMAD.MOV.U32 R10, RZ, RZ, R234 ;  /* 0x000000ffff0a7224 */ /* 0x000fe200078e00ea */
[----:B------:R1:W-:Y:S01]  /*d9420*/  STL.64 [R1+0x19d0], R232 ;  /* 0x0019d0e801007387 */ /* 0x0003e20000100a00 */
[----:B------:R-:W-:-:S03]  /*d9430*/  IMAD.MOV.U32 R11, RZ, RZ, R235 ;  /* 0x000000ffff0b7224 */ /* 0x000fc600078e00eb */
[----:B------:R-:W2:Y:S04]  /*d9440*/  LDL.LU.64 R234, [R1+0xd1b8] ;  /* 0x00d1b80001ea7983 */ /* 0x000ea80000300a00 */
[----:B-1----:R-:W2:Y:S04]  /*d9450*/  LDL.LU.64 R232, [R1+0xd1b0] ;  /* 0x00d1b00001e87983 */ /* 0x002ea80000300a00 */
[----:B----4-:R-:W-:Y:S04]  /*d9460*/  STL.64 [R1+0xd118], R238 ;  /* 0x00d118ee01007387 */ /* 0x010fe80000100a00 */
[----:B------:R1:W-:Y:S04]  /*d9470*/  STL.64 [R1+0xd110], R236 ;  /* 0x00d110ec01007387 */ /* 0x0003e80000100a00 */
[----:B-1----:R-:W4:Y:S04]  /*d9480*/  LDL.LU R236, [R1+0x25e0] ;  /* 0x0025e00001ec7983 */ /* 0x002f280000300800 */
[----:B------:R-:W4:Y:S04]  /*d9490*/  LDL.LU R237, [R1+0x25e4] ;  /* 0x0025e40001ed7983 */ /* 0x000f280000300800 */
[----:B------:R-:W4:Y:S04]  /*d94a0*/  LDL.LU R238, [R1+0x25e8] ;  /* 0x0025e80001ee7983 */ /* 0x000f280000300800 */
[----:B------:R-:W4:Y:S04]  /*d94b0*/  LDL.LU R239, [R1+0x25ec] ;  /* 0x0025ec0001ef7983 */ /* 0x000f280000300800 */
[----:B------:R-:W-:Y:S04]  /*d94c0*/  STL [R1+0xc804], R11 ;  /* 0x00c8040b01007387 */ /* 0x000fe80000100800 */
[----:B------:R-:W-:Y:S01]  /*d94d0*/  STL [R1+0xc800], R10 ;  /* 0x00c8000a01007387 */ /* 0x000fe20000100800 */
[----:B--2---:R-:W-:-:S15]  /*d94e0*/  HMMA.1688.F32.TF32 R228, R240, R232, R228 ;  /* 0x000000e8f0e4723c */ /* 0x004fde00000810e4 */
[----:B------:R-:W-:-:S04]  /*d94f0*/  NOP ;  /* 0x0000000000007918 */ /* 0x000fc80000000000 */
[----:B------:R-:W-:Y:S04]  /*d9500*/  STL.64 [R1+0x19c0], R228 ;  /* 0x0019c0e401007387 */ /* 0x000fe80000100a00 */
[----:B------:R1:W-:Y:S04]  /*d9510*/  STL.64 [R1+0x19c8], R230 ;  /* 0x0019c8e601007387 */ /* 0x0003e80000100a00 */
[----:B-1----:R-:W2:Y:S04]  /*d9520*/  LDL.LU.64 R230, [R1+0xd1a8] ;  /* 0x00d1a80001e67983 */ /* 0x002ea80000300a00 */
[----:B------:R-:W4:Y:S04]  /*d9530*/  LDL.LU.64 R228, [R1+0xd1a0] ;  /* 0x00d1a00001e47983 */ /* 0x000f280000300a00 */
[----:B------:R-:W-:Y:S04]  /*d9540*/  STL.64 [R1+0xd108], R234 ;  /* 0x00d108ea01007387 */ /* 0x000fe80000100a00 */
[----:B------:R4:W-:Y:S01]  /*d9550*/  STL.64 [R1+0xd100], R232 ;  /* 0x00d100e801007387 */ /* 0x0009e20000100a00 */
[C---:B------:R-:W-:Y:S08]  /*d9560*/  HMMA.1688.F32.TF32 R20, R240.reuse, R216, R20 ;  /* 0x000000d8f014723c */ /* 0x040ff00000081014 */
[C---:B----4-:R-:W-:Y:S01]  /*d9570*/  HMMA.1688.F32.TF32 R232, R240.reuse, R228, R236 ;  /* 0x000000e4f0e8723c */ /* 0x050fe200000810ec */
[----:B--2---:R-:W-:Y:S04]  /*d9580*/  STL.64 [R1+0xd0f8], R230 ;  /* 0x00d0f8e601007387 */ /* 0x004fe80000100a00 */
[----:B------:R3:W-:Y:S03]  /*d9590*/  STL.64 [R1+0xd0f0], R228 ;  /* 0x00d0f0e401007387 */ /* 0x0007e60000100a00 */
[C---:B---3--:R-:W-:Y:S11]  /*d95a0*/  HMMA.1688.F32.TF32 R228, R240.reuse, R224, R244 ;  /* 0x000000e0f0e4723c */ /* 0x048ff600000810f4 */
        /* <DEDUP_REMOVED lines=21> */
[----:B------:R-:W2:Y:S04]  /*d9700*/  LDL.LU R148, [R1+0x24d0] ;  /* 0x0024d00001947983 */ /* 0x000ea80000300800 */
[----:B------:R-:W2:Y:S04]  /*d9710*/  LDL.LU R149, [R1+0x24d4] ;  /* 0x0024d40001957983 */ /* 0x000ea80000300800 */
[----:B------:R-:W2:Y:S04]  /*d9720*/  LDL.LU R150, [R1+0x24d8] ;  /* 0x0024d80001967983 */ /* 0x000ea80000300800 */
[----:B------:R-:W2:Y:S04]  /*d9730*/  LDL.LU R151, [R1+0x24dc] ;  /* 0x0024dc0001977983 */ /* 0x000ea80000300800 */
[----:B------:R-:W3:Y:S04]  /*d9740*/  LDL.LU R72, [R1+0x24e0] ;  /* 0x0024e00001487983 */ /* 0x000ee80000300800 */
[----:B------:R-:W3:Y:S04]  /*d9750*/  LDL.LU R73, [R1+0x24e4] ;  /* 0x0024e40001497983 */ /* 0x000ee80000300800 */
[----:B------:R-:W3:Y:S04]  /*d9760*/  LDL.LU R74, [R1+0x24e8] ;  /* 0x0024e800014a7983 */ /* 0x000ee80000300800 */
[----:B------:R-:W3:Y:S01]  /*d9770*/  LDL.LU R75, [R1+0x24ec] ;  /* 0x0024ec00014b7983 */ /* 0x000ee20000300800 */
[----:B------:R-:W-:Y:S01]  /*d9780*/  IMAD.MOV.U32 R11, RZ, RZ, R20 ;  /* 0x000000ffff0b7224 */ /* 0x000fe200078e0014 */
[----:B------:R-:W-:-:S02]  /*d9790*/  MOV R10, R21 ;  /* 0x00000015000a7202 */ /* 0x000fc40000000f00 */
[----:B------:R-:W4:Y:S01]  /*d97a0*/  LDL.LU R20, [R1+0x24f0] ;  /* 0x0024f00001147983 */ /* 0x000f220000300800 */
[----:B------:R-:W-:-:S03]  /*d97b0*/  IMAD.MOV.U32 R18, RZ, RZ, R22 ;  /* 0x000000ffff127224 */ /* 0x000fc600078e0016 */
[----:B------:R-:W4:Y:S01]  /*d97c0*/  LDL.LU R21, [R1+0x24f4] ;  /* 0x0024f40001157983 */ /* 0x000f220000300800 */
[----:B------:R-:W-:-:S03]  /*d97d0*/  IMAD.MOV.U32 R19, RZ, RZ, R23 ;  /* 0x000000ffff137224 */ /* 0x000fc600078e0017 */
        /* <DEDUP_REMOVED lines=39> */
[----:B------:R2:W-:Y:S04]  /*d9a50*/  STL.64 [R1+0xd0a0], R208 ;  /* 0x00d0a0d001007387 */ /* 0x0005e80000100a00 */
[----:B------:R-:W-:Y:S04]  /*d9a60*/  STL [R1+0xc814], R19 ;  /* 0x00c8141301007387 */ /* 0x000fe80000100800 */
[----:B------:R-:W-:Y:S04]  /*d9a70*/  STL [R1+0xc810], R18 ;  /* 0x00c8101201007387 */ /* 0x000fe80000100800 */
[----:B------:R-:W-:Y:S04]  /*d9a80*/  STL [R1+0xc80c], R10 ;  /* 0x00c80c0a01007387 */ /* 0x000fe80000100800 */
[----:B------:R-:W-:Y:S04]  /*d9a90*/  STL [R1+0xc808], R11 ;  /* 0x00c8080b01007387 */ /* 0x000fe80000100800 */
[----:B------:R-:W-:Y:S04]  /*d9aa0*/  STL.64 [R1+0xd098], R206 ;  /* 0x00d098ce01007387 */ /* 0x000fe80000100a00 */
[----:B------:R-:W-:Y:S01]  /*d9ab0*/  STL.64 [R1+0xd090], R204 ;  /* 0x00d090cc01007387 */ /* 0x000fe20000100a00 */
[----:B--2---:R-:W-:-:S15]  /*d9ac0*/  HMMA.1688.F32.TF32 R208, R240, R204, R212 ;  /* 0x000000ccf0d0723c */ /* 0x004fde00000810d4 */
[----:B------:R-:W-:-:S04]  /*d9ad0*/  NOP ;  /* 0x0000000000007918 */ /* 0x000fc80000000000 */
[----:B------:R-:W-:Y:S04]  /*d9ae0*/  STL.64 [R1+0x1950], R208 ;  /* 0x001950d001007387 */ /* 0x000fe80000100a00 */
[----:B------:R1:W-:Y:S04]  /*d9af0*/  STL.64 [R1+0x1958], R210 ;  /* 0x001958d201007387 */ /* 0x0003e80000100a00 */
[----:B------:R-:W-:Y:S04]  /*d9b00*/  STL.64 [R1+0xd088], R202 ;  /* 0x00d088ca01007387 */ /* 0x000fe80000100a00 */
[----:B------:R3:W-:Y:S01]  /*d9b10*/  STL.64 [R1+0xd080], R200 ;  /* 0x00d080c801007387 */ /* 0x0007e20000100a00 */
[C---:B-1----:R-:W-:Y:S08]  /*d9b20*/  HMMA.1688.F32.TF32 R208, R240.reuse, R200, R216 ;  /* 0x000000c8f0d0723c */ /* 0x042ff000000810d8 */
[C---:B---3--:R-:W-:Y:S01]  /*d9b30*/  HMMA.1688.F32.TF32 R200, R240.reuse, R196, R220 ;  /* 0x000000c4f0c8723c */ /* 0x048fe200000810dc */
[----:B------:R-:W-:Y:S04]  /*d9b40*/  STL.64 [R1+0xd078], R198 ;  /* 0x00d078c601007387 */ /* 0x000fe80000100a00 */
[----:B------:R4:W-:Y:S03]  /*d9b50*/  STL.64 [R1+0xd070], R196 ;  /* 0x00d070c401007387 */ /* 0x0009e60000100a00 */
[C---:B----4-:R-:W-:Y:S11]  /*d9b60*/  HMMA.1688.F32.TF32 R196, R240.reuse, R192, R224 ;  /* 0x000000c0f0c4723c */ /* 0x050ff600000810e0 */
        /* <DEDUP_REMOVED lines=8> */
[----:B------:R1:W-:Y:S02]  /*d9bf0*/  STL.64 [R1+0xd140], R188 ;  /* 0x00d140bc01007387 */ /* 0x0003e40000100a00 */
[C---:B-1----:R-:W-:Y:S03]  /*d9c00*/  HMMA.1688.F32.TF32 R188, R240.reuse, R184, R232 ;  /* 0x000000b8f0bc723c */ /* 0x042fe600000810e8 */
        /* <DEDUP_REMOVED lines=9> */
[C---:B------:R-:W-:Y:S08]  /*d9ca0*/  HMMA.1688.F32.TF32 R72, R240.reuse, R164, R72 ;  /* 0x000000a4f048723c */ /* 0x040ff00000081048 */
[C---:B-1----:R-:W-:Y:S08]  /*d9cb0*/  HMMA.1688.F32.TF32 R188, R240.reuse, R176, R244 ;  /* 0x000000b0f0bc723c */ /* 0x042ff000000810f4 */
[C---:B--2---:R-:W-:Y:S01]  /*d9cc0*/  HMMA.1688.F32.TF32 R180, R240.reuse, R168, R20 ;  /* 0x000000a8f0b4723c */ /* 0x044fe20000081014 */
[----:B------:R-:W-:Y:S04]  /*d9cd0*/  STL.64 [R1+0x18f0], R184 ;  /* 0x0018f0b801007387 */ /* 0x000fe80000100a00 */
[----:B------:R1:W-:Y:S03]  /*d9ce0*/  STL.64 [R1+0x18f8], R186 ;  /* 0x0018f8ba01007387 */ /* 0x0003e60000100a00 */
[C---:B------:R-:W-:Y:S08]  /*d9cf0*/  HMMA.1688.F32.TF32 R20, R240.reuse, R160, R148 ;  /* 0x000000a0f014723c */ /* 0x040ff00000081094 */
[----:B-1----:R-:W-:Y:S01]  /*d9d00*/  HMMA.1688.F32.TF32 R184, R240, R172, R248 ;  /* 0x000000acf0b8723c */ /* 0x002fe200000810f8 */
[----:B------:R-:W-:Y:S04]  /*d9d10*/  STL.64 [R1+0x18e0], R188 ;  /* 0x0018e0bc01007387 */ /* 0x000fe80000100a00 */
[----:B------:R-:W-:-:S14]  /*d9d20*/  STL.64 [R1+0x18e8], R190 ;  /* 0x0018e8be01007387 */ /* 0x000fdc0000100a00 */
[----:B------:R1:W-:Y:S04]  /*d9d30*/  STL.64 [R1+0x18d0], R184 ;  /* 0x0018d0b801007387 */ /* 0x0003e80000100a00 */
[----:B------:R2:W-:Y:S04]  /*d9d40*/  STL.64 [R1+0x18d8], R186 ;  /* 0x0018d8ba01007387 */ /* 0x0005e80000100a00 */
[----:B------:R3:W-:Y:S04]  /*d9d50*/  STL.64 [R1+0x18c0], R180 ;  /* 0x0018c0b401007387 */ /* 0x0007e80000100a00 */
[----:B------:R4:W-:Y:S04]  /*d9d60*/  STL.64 [R1+0x18c8], R182 ;  /* 0x0018c8b601007387 */ /* 0x0009e80000100a00 */
[----:B------:R-:W4:Y:S04]  /*d9d70*/  LDL.LU R236, [R1+0x27c0] ;  /* 0x0027c00001ec7983 */ /* 0x000f280000300800 */
[----:B------:R-:W-:Y:S04]  /*d9d80*/  STL.64 [R1+0x18b0], R72 ;  /* 0x0018b04801007387 */ /* 0x000fe80000100a00 */
[----:B------:R-:W-:Y:S04]  /*d9d90*/  STL.64 [R1+0x18b8], R74 ;  /* 0x0018b84a01007387 */ /* 0x000fe80000100a00 */
[----:B------:R1:W-:Y:S04]  /*d9da0*/  STL.64 [R1+0x18a0], R20 ;  /* 0x0018a01401007387 */ /* 0x0003e80000100a00 */
[----:B------:R1:W-:Y:S04]  /*d9db0*/  STL.64 [R1+0x18a8], R22 ;  /* 0x0018a81601007387 */ /* 0x0003e80000100a00 */
        /* <DEDUP_REMOVED lines=93> */
[C---:B--2---:R-:W-:Y:S08]  /*da390*/  HMMA.1688.F32.TF32 R184, R240.reuse, R144, R184 ;  /* 0x00000090f0b8723c */ /* 0x044ff000000810b8 */
[C---:B------:R-:W-:Y:S08]  /*da3a0*/  HMMA.1688.F32.TF32 R72, R240.reuse, R80, R72 ;  /* 0x00000050f048723c */ /* 0x040ff00000081048 */
[----:B----4-:R-:W-:-:S15]  /*da3b0*/  HMMA.1688.F32.TF32 R180, R240, R148, R20 ;  /* 0x00000094f0b4723c */ /* 0x010fde0000081014 */
        /* <DEDUP_REMOVED lines=8> */
[C---:B-1----:R-:W-:Y:S08]  /*da440*/  HMMA.1688.F32.TF32 R180, R240.reuse, R136, R192 ;  /* 0x00000088f0b4723c */ /* 0x042ff000000810c0 */
[C---:B------:R-:W-:Y:S08]  /*da450*/  HMMA.1688.F32.TF32 R184, R240.reuse, R132, R196 ;  /* 0x00000084f0b8723c */ /* 0x040ff000000810c4 */
[C---:B------:R-:W-:Y:S03]  /*da460*/  HMMA.1688.F32.TF32 R188, R240.reuse, R124, R204 ;  /* 0x0000007cf0bc723c */ /* 0x040fe600000810cc */
[----:B------:R-:W-:Y:S04]  /*da470*/  STL.64 [R1+0x1c50], R180 ;  /* 0x001c50b401007387 */ /* 0x000fe80000100a00 */
[----:B------:R1:W-:Y:S02]  /*da480*/  STL.64 [R1+0x1c58], R182 ;  /* 0x001c58b601007387 */ /* 0x0003e40000100a00 */
[C---:B-1----:R-:W-:Y:S02]  /*da490*/  HMMA.1688.F32.TF32 R180, R240.reuse, R128, R200 ;  /* 0x00000080f0b4723c */ /* 0x042fe400000810c8 */
[----:B------:R-:W-:Y:S04]  /*da4a0*/  STL.64 [R1+0x1c40], R184 ;  /* 0x001c40b801007387 */ /* 0x000fe80000100a00 */
[----:B------:R1:W-:Y:S02]  /*da4b0*/  STL.64 [R1+0x1c48], R186 ;  /* 0x001c48ba01007387 */ /* 0x0003e40000100a00 */
[C---:B-1----:R-:W-:Y:S11]  /*da4c0*/  HMMA.1688.F32.TF32 R184, R240.reuse, R120, R208 ;  /* 0x00000078f0b8723c */ /* 0x042ff600000810d0 */
        /* <DEDUP_REMOVED lines=33> */
[----:B------:R1:W-:Y:S04]  /*da6e0*/  STL.64 [R1+0x1b90], R92 ;  /* 0x001b905c01007387 */ /* 0x0003e80000100a00 */
[----:B------:R2:W-:Y:S04]  /*da6f0*/  STL.64 [R1+0x1b98], R94 ;  /* 0x001b985e01007387 */ /* 0x0005e80000100a00 */
[----:B------:R-:W-:Y:S04]  /*da700*/  STL.64 [R1+0xd038], R86 ;  /* 0x00d0385601007387 */ /* 0x000fe80000100a00 */
[----:B------:R3:W-:Y:S04]  /*da710*/  STL.64 [R1+0xd030], R84 ;  /* 0x00d0305401007387 */ /* 0x0007e80000100a00 */
        /* <DEDUP_REMOVED lines=50> */
[----:B------:R-:W3:Y:S04]  /*daa40*/  LDL.LU R86, [R1+0x2768] ;  /* 0x0027680001567983 */ /* 0x000ee80000300800 */
[----:B------:R-:W3:Y:S04]  /*daa50*/  LDL.LU R87, [R1+0x276c] ;  /* 0x00276c0001577983 */ /* 0x000ee80000300800 */
[----:B----4-:R-:W4:Y:S04]  /*daa60*/  LDL.LU R72, [R1+0x2780] ;  /* 0x0027800001487983 */ /* 0x010f280000300800 */
        /* <DEDUP_REMOVED lines=39> */
[----:B------:R-:W2:Y:S04]  /*dace0*/  LDL.LU.64 R72, [R1+0xd180] ;  /* 0x00d1800001487983 */ /* 0x000ea80000300a00 */
[----:B------:R-:W-:Y:S04]  /*dacf0*/  STL.64 [R1+0xd018], R78 ;  /* 0x00d0184e01007387 */ /* 0x000fe80000100a00 */
[----:B------:R2:W-:Y:S01]  /*dad00*/  STL.64 [R1+0xd010], R76 ;  /* 0x00d0104c01007387 */ /* 0x0005e20000100a00 */
[----:B------:R-:W-:-:S02]  /*dad10*/  LOP3.LUT R23, R252, 0x40, RZ, 0x3c, !PT ;  /* 0x00000040fc177812 */ /* 0x000fc400078e3cff */
[----:B------:R-:W-:-:S03]  /*dad20*/  LOP3.LUT R14, R252, 0x60, RZ, 0x3c, !PT ;  /* 0x00000060fc0e7812 */ /* 0x000fc600078e3cff */
[----:B------:R-:W-:Y:S04]  /*dad30*/  LDS R20, [R23+UR10+0x82080] ;  /* 0x0820800a17147984 */ /* 0x000fe80008000800 */
[----:B------:R-:W-:Y:S04]  /*dad40*/  LDS R22, [R23+UR10+0x82880] ;  /* 0x0828800a17167984 */ /* 0x000fe80008000800 */
[----:B------:R-:W-:Y:S04]  /*dad50*/  LDS R21, [R14+UR10+0x82080] ;  /* 0x0820800a0e157984 */ /* 0x000fe80008000800 */
[----:B------:R-:W1:Y:S01]  /*dad60*/  LDS R23, [R14+UR10+0x82880] ;  /* 0x0828800a0e177984 */ /* 0x000e620008000800 */
[----:B------:R-:W-:Y:S01]  /*dad70*/  IMAD.MOV.U32 R248, RZ, RZ, R2 ;  /* 0x000000fffff87224 */ /* 0x000fe200078e0002 */
[----:B------:R-:W-:Y:S01]  /*dad80*/  MOV R249, R0 ;  /* 0x0000000000f97202 */ /* 0x000fe20000000f00 */
[C---:B--2---:R-:W-:Y:S01]  /*dad90*/  HMMA.1688.F32.TF32 R76, R240.reuse, R72, R80 ;  /* 0x00000048f04c723c */ /* 0x044fe20000081050 */
[----:B----4-:R-:W-:Y:S04]  /*dada0*/  STL.64 [R1+0xd008], R74 ;  /* 0x00d0084a01007387 */ /* 0x010fe80000100a00 */
[----:B------:R3:W-:Y:S03]  /*dadb0*/  STL.64 [R1+0xd000], R72 ;  /* 0x00d0004801007387 */ /* 0x0007e60000100a00 */
[C---:B---3--:R-:W-:Y:S11]  /*dadc0*/  HMMA.1688.F32.TF32 R72, R240.reuse, R68, R84 ;  /* 0x00000044f048723c */ /* 0x048ff60000081054 */
[----:B------:R-:W-:Y:S04]  /*dadd0*/  STL.64 [R1+0x1b50], R76 ;  /* 0x001b504c01007387 */ /* 0x000fe80000100a00 */
[----:B------:R-:W-:Y:S04]  /*dade0*/  STL.64 [R1+0x1b58], R78 ;  /* 0x001b584e01007387 */ /* 0x000fe80000100a00 */
[----:B------:R-:W-:Y:S04]  /*dadf0*/  STL.64 [R1+0xcff8], R70 ;  /* 0x00cff84601007387 */ /* 0x000fe80000100a00 */
[----:B------:R2:W-:Y:S02]  /*dae00*/  STL.64 [R1+0xcff0], R68 ;  /* 0x00cff04401007387 */ /* 0x0005e40000100a00 */
[C---:B--2---:R-:W-:Y:S08]  /*dae10*/  HMMA.1688.F32.TF32 R68, R240.reuse, R64, R88 ;  /* 0x00000040f044723c */ /* 0x044ff00000081058 */
[C---:B------:R-:W-:Y:S01]  /*dae20*/  HMMA.1688.F32.TF32 R76, R240.reuse, R60, R92 ;  /* 0x0000003cf04c723c */ /* 0x040fe2000008105c */
        /* <DEDUP_REMOVED lines=33> */
[----:B------:R-:W-:Y:S04]  /*db040*/  STL.64 [R1+0x1a98], R78 ;  /* 0x001a984e01007387 */ /* 0x000fe80000100a00 */
[----:B------:R3:W-:Y:S01]  /*db050*/  STL.64 [R1+0xcfe0], R4 ;  /* 0x00cfe00401007387 */ /* 0x0007e20000100a00 */
[C---:B--2---:R-:W-:Y:S08]  /*db060*/  HMMA.1688.F32.TF32 R68, R240.reuse, R4, R220 ;  /* 0x00000004f044723c */ /* 0x044ff000000810dc */
[C---:B---3--:R-:W-:Y:S01]  /*db070*/  HMMA.1688.F32.TF32 R4, R240.reuse, R8, R224 ;  /* 0x00000008f004723c */ /* 0x048fe200000810e0 */
[----:B------:R-:W-:Y:S04]  /*db080*/  STL.64 [R1+0x1a80], R72 ;  /* 0x001a804801007387 */ /* 0x000fe80000100a00 */
[----:B------:R-:W-:Y:S06]  /*db090*/  STL.64 [R1+0x1a88], R74 ;  /* 0x001a884a01007387 */ /* 0x000fec0000100a00 */
[----:B------:R-:W-:Y:S04]  /*db0a0*/  STL.64 [R1+0x1a70], R68 ;  /* 0x001a704401007387 */ /* 0x000fe80000100a00 */
[----:B------:R-:W-:Y:S04]  /*db0b0*/  STL.64 [R1+0x1a78], R70 ;  /* 0x001a784601007387 */ /* 0x000fe80000100a00 */
[----:B------:R-:W-:Y:S04]  /*db0c0*/  STL.64 [R1+0xcfd8], R10 ;  /* 0x00cfd80a01007387 */ /* 0x000fe80000100a00 */
[----:B------:R2:W-:Y:S04]  /*db0d0*/  STL.64 [R1+0xcfd0], R8 ;  /* 0x00cfd00801007387 */ /* 0x0005e80000100a00 */
[----:B------:R-:W-:Y:S04]  /*db0e0*/  STL.64 [R1+0x1a60], R4 ;  /* 0x001a600401007387 */ /* 0x000fe80000100a00 */
[----:B------:R3:W-:Y:S01]  /*db0f0*/  STL.64 [R1+0x1a68], R6 ;  /* 0x001a680601007387 */ /* 0x0007e20000100a00 */
[C---:B--2---:R-:W-:Y:S08]  /*db100*/  HMMA.1688.F32.TF32 R8, R240.reuse, R12, R228 ;  /* 0x0000000cf008723c */ /* 0x044ff000000810e4 */
[----:B---3--:R-:W-:Y:S11]  /*db110*/  HMMA.1688.F32.TF32 R4, R240, R236, R232 ;  /* 0x000000ecf004723c */ /* 0x008ff600000810e8 */
        /* <DEDUP_REMOVED lines=75> */
[----:B------:R-:W2:Y:S01]  /*db5d0*/  LDL.LU R191, [R1+0x243c] ;  /* 0x00243c0001bf7983 */ /* 0x000ea20000300800 */
        /* <DEDUP_REMOVED lines=43> */
[----:B---3--:R-:W-:Y:S01]  /*db890*/  HMMA.1688.F32.TF32 R184, R20, R184, R180 ;  /* 0x000000b814b8723c */ /* 0x008fe200000810b4 */
[----:B------:R-:W2:Y:S04]  /*db8a0*/  LDL.LU.64 R182, [R1+0xd168] ;  /* 0x00d1680001b67983 */ /* 0x000ea80000300a00 */
[----:B------:R-:W3:-:S14]  /*db8b0*/  LDL.LU.64 R180, [R1+0xd160] ;  /* 0x00d1600001b47983 */ /* 0x000edc0000300a00 */
        /* <DEDUP_REMOVED lines=99> */
[----:B------:R-:W3:Y:S01]  /*dbef0*/  LDL.LU.64 R192, [R1+0xd060] ;  /* 0x00d0600001c07983 */ /* 0x000ee20000300a00 */
[C---:B------:R-:W-:Y:S08]  /*dbf00*/  HMMA.1688.F32.TF32 R248, R20.reuse, R188, R248 ;  /* 0x000000bc14f8723c */ /* 0x040ff000000810f8 */
[C---:B------:R-:W-:Y:S08]  /*dbf10*/  HMMA.1688.F32.TF32 R240, R20.reuse, R184, R240 ;  /* 0x000000b814f0723c */ /* 0x040ff000000810f0 */
[----:B---3--:R-:W-:-:S15]  /*dbf20*/  HMMA.1688.F32.TF32 R208, R20, R192, R208 ;  /* 0x000000c014d0723c */ /* 0x008fde00000810d0 */
[----:B------:R-:W-:-:S04]  /*dbf30*/  NOP ;  /* 0x0000000000007918 */ /* 0x000fc80000000000 */
[----:B------:R-:W-:Y:S04]  /*dbf40*/  STL.64 [R1+0x23a0], R208 ;  /* 0x0023a0d001007387 */ /* 0x000fe80000100a00 */
[----:B------:R1:W-:Y:S02]  /*dbf50*/  STL.64 [R1+0x23a8], R210 ;  /* 0x0023a8d201007387 */ /* 0x0003e40000100a00 */
[C---:B-1----:R-:W-:Y:S08]  /*dbf60*/  HMMA.1688.F32.TF32 R208, R20.reuse, R180, R8 ;  /* 0x000000b414d0723c */ /* 0x042ff00000081008 */
[C---:B------:R-:W-:Y:S08]  /*dbf70*/  HMMA.1688.F32.TF32 R8, R20.reuse, R176, R4 ;  /* 0x000000b01408723c */ /* 0x040ff00000081004 */
        /* <DEDUP_REMOVED lines=22> */
[C---:B---3--:R-:W-:Y:S01]  /*dc0e0*/  HMMA.1688.F32.TF32 R4, R20.reuse, R148, R92 ;  /* 0x000000941404723c */ /* 0x048fe2000008105c */
[----:B------:R-:W-:Y:S04]  /*dc0f0*/  STL.64 [R1+0x2310], R68 ;  /* 0x0023104401007387 */ /* 0x000fe80000100a00 */
[----:B------:R-:W-:Y:S04]  /*dc100*/  STL.64 [R1+0x2318], R70 ;  /* 0x0023184601007387 */ /* 0x000fe80000100a00 */
        /* <DEDUP_REMOVED lines=55> */
[----:B------:R3:W-:Y:S02]  /*dc480*/  STL.64 [R1+0x22e8], R210 ;  /* 0x0022e8d201007387 */ /* 0x0007e40000100a00 */
[C---:B---3--:R-:W-:Y:S08]  /*dc490*/  HMMA.1688.F32.TF32 R208, R20.reuse, R140, R240 ;  /* 0x0000008c14d0723c */ /* 0x048ff000000810f0 */
[C---:B------:R-:W-:Y:S08]  /*dc4a0*/  HMMA.1688.F32.TF32 R8, R20.reuse, R132, R8 ;  /* 0x000000841408723c */ /* 0x040ff00000081008 */
[C---:B------:R-:W-:Y:S01]  /*dc4b0*/  HMMA.1688.F32.TF32 R4, R20.reuse, R128, R4 ;  /* 0x000000801404723c */ /* 0x040fe20000081004 */
[----:B------:R-:W-:Y:S01]  /*dc4c0*/  LOP3.LUT R15, R252, 0x20, RZ, 0x3c, !PT ;  /* 0x00000020fc0f7812 */ /* 0x000fe200078e3cff */
[----:B------:R-:W-:Y:S04]  /*dc4d0*/  LDS R240, [R252+UR10+0x82100] ;  /* 0x0821000afcf07984 */ /* 0x000fe80008000800 */
[----:B------:R-:W-:Y:S04]  /*dc4e0*/  LDS R242, [R252+UR10+0x82900] ;  /* 0x0829000afcf27984 */ /* 0x000fe80008000800 */
[----:B------:R-:W-:Y:S04]  /*dc4f0*/  LDS R241, [R15+UR10+0x82100] ;  /* 0x0821000a0ff17984 */ /* 0x000fe80008000800 */
[----:B------:R-:W1:Y:S04]  /*dc500*/  LDS R243, [R15+UR10+0x82900] ;  /* 0x0829000a0ff37984 */ /* 0x000e680008000800 */
[----:B------:R-:W-:Y:S04]  /*dc510*/  STL.64 [R1+0x22d0], R208 ;  /* 0x0022d0d001007387 */ /* 0x000fe80000100a00 */
[----:B------:R2:W-:Y:S02]  /*dc520*/  STL.64 [R1+0x22d8], R210 ;  /* 0x0022d8d201007387 */ /* 0x0005e40000100a00 */
        /* <DEDUP_REMOVED lines=116> */
[----:B------:R-:W-:Y:S04]  /*dcc70*/  STL.64 [R1+0xcf38], R102 ;  /* 0x00cf386601007387 */ /* 0x000fe80000100a00 */
[----:B------:R4:W-:Y:S04]  /*dcc80*/  STL.64 [R1+0xcf30], R100 ;  /* 0x00cf306401007387 */ /* 0x0009e80000100a00 */
[----:B----4-:R-:W4:Y:S04]  /*dcc90*/  LDL.LU R100, [R1+0x1ec0] ;  /* 0x001ec00001647983 */ /* 0x010f280000300800 */
[----:B------:R-:W4:Y:S04]  /*dcca0*/  LDL.LU R101, [R1+0x1ec4] ;  /* 0x001ec40001657983 */ /* 0x000f280000300800 */
[----:B------:R-:W4:Y:S04]  /*dccb0*/  LDL.LU R102, [R1+0x1ec8] ;  /* 0x001ec80001667983 */ /* 0x000f280000300800 */
[----:B------:R-:W4:Y:S01]  /*dccc0*/  LDL.LU R103, [R1+0x1ecc] ;  /* 0x001ecc0001677983 */ /* 0x000f220000300800 */
[----:B---3--:R-:W-:-:S15]  /*dccd0*/  HMMA.1688.F32.TF32 R92, R20, R96, R92 ;  /* 0x00000060145c723c */ /* 0x008fde000008105c */
[----:B------:R-:W-:-:S04]  /*dcce0*/  NOP ;  /* 0x0000000000007918 */ /* 0x000fc80000000000 */
[----:B------:R-:W-:Y:S04]  /*dccf0*/  STL.64 [R1+0x2610], R92 ;  /* 0x0026105c01007387 */ /* 0x000fe80000100a00 */
[----:B------:R3:W-:Y:S04]  /*dcd00*/  STL.64 [R1+0x2618], R94 ;  /* 0x0026185e01007387 */ /* 0x0007e80000100a00 */
[----:B---3--:R-:W3:Y:S04]  /*dcd10*/  LDL.LU.64 R94, [R1+0xd058] ;  /* 0x00d05800015e7983 */ /* 0x008ee80000300a00 */
        /* <DEDUP_REMOVED lines=36> */
[----:B------:R-:W4:Y:S01]  /*dcf60*/  LDL.LU.64 R68, [R1+0xcff0] ;  /* 0x00cff00001447983 */ /* 0x000f220000300a00 */
[C---:B------:R-:W-:Y:S08]  /*dcf70*/  HMMA.1688.F32.TF32 R8, R20.reuse, R28, R8 ;  /* 0x0000001c1408723c */ /* 0x040ff00000081008 */
[C---:B------:R-:W-:Y:S08]  /*dcf80*/  HMMA.1688.F32.TF32 R4, R20.reuse, R24, R4 ;  /* 0x000000181404723c */ /* 0x040ff00000081004 */
[----:B----4-:R-:W-:-:S15]  /*dcf90*/  HMMA.1688.F32.TF32 R100, R20, R68, R100 ;  /* 0x000000441464723c */ /* 0x010fde0000081064 */
[----:B------:R-:W-:-:S04]  /*dcfa0*/  NOP ;  /* 0x0000000000007918 */ /* 0x000fc80000000000 */
[----:B------:R-:W-:Y:S04]  /*dcfb0*/  STL.64 [R1+0x25a0], R100 ;  /* 0x0025a06401007387 */ /* 0x000fe80000100a00 */
[----:B------:R4:W-:Y:S02]  /*dcfc0*/  STL.64 [R1+0x25a8], R102 ;  /* 0x0025a86601007387 */ /* 0x0009e40000100a00 */
[C---:B----4-:R-:W-:Y:S08]  /*dcfd0*/  HMMA.1688.F32.TF32 R100, R20.reuse, R64, R104 ;  /* 0x000000401464723c */ /* 0x050ff00000081068 */
[C---:B------:R-:W-:Y:S08]  /*dcfe0*/  HMMA.1688.F32.TF32 R104, R20.reuse, R60, R108 ;  /* 0x0000003c1468723c */ /* 0x040ff0000008106c */
[C---:B------:R-:W-:Y:S03]  /*dcff0*/  HMMA.1688.F32.TF32 R108, R20.reuse, R52, R116 ;  /* 0x00000034146c723c */ /* 0x040fe60000081074 */
[----:B------:R-:W-:Y:S04]  /*dd000*/  STL.64 [R1+0x2590], R100 ;  /* 0x0025906401007387 */ /* 0x000fe80000100a00 */
[----:B------:R4:W-:Y:S04]  /*dd010*/  STL.64 [R1+0x2598], R102 ;  /* 0x0025986601007387 */ /* 0x0009e80000100a00 */
[----:B------:R-:W-:Y:S04]  /*dd020*/  STL.64 [R1+0x2580], R104 ;  /* 0x0025806801007387 */ /* 0x000fe80000100a00 */
[----:B------:R1:W-:Y:S01]  /*dd030*/  STL.64 [R1+0x2588], R106 ;  /* 0x0025886a01007387 */ /* 0x0003e20000100a00 */
[C---:B----4-:R-:W-:Y:S08]  /*dd040*/  HMMA.1688.F32.TF32 R100, R20.reuse, R56, R112 ;  /* 0x000000381464723c */ /* 0x050ff00000081070 */
[C---:B-1----:R-:W-:Y:S11]  /*dd050*/  HMMA.1688.F32.TF32 R104, R20.reuse, R48, R120 ;  /* 0x000000301468723c */ /* 0x042ff60000081078 */
[----:B------:R-:W-:Y:S04]  /*dd060*/  STL.64 [R1+0x2570], R100 ;  /* 0x0025706401007387 */ /* 0x000fe80000100a00 */
[----:B------:R1:W-:Y:S04]  /*dd070*/  STL.64 [R1+0x2578], R102 ;  /* 0x0025786601007387 */ /* 0x0003e80000100a00 */
[----:B------:R-:W-:Y:S04]  /*dd080*/  STL.64 [R1+0x2560], R108 ;  /* 0x0025606c01007387 */ /* 0x000fe80000100a00 */
[----:B------:R-:W-:Y:S04]  /*dd090*/  STL.64 [R1+0x2568], R110 ;  /* 0x0025686e01007387 */ /* 0x000fe80000100a00 */
[----:B------:R-:W-:Y:S04]  /*dd0a0*/  STL.64 [R1+0xcf28], R46 ;  /* 0x00cf282e01007387 */ /* 0x000fe80000100a00 */
[----:B------:R-:W-:Y:S04]  /*dd0b0*/  STL.64 [R1+0x2550], R104 ;  /* 0x0025506801007387 */ /* 0x000fe80000100a00 */
[----:B------:R-:W-:Y:S04]  /*dd0c0*/  STL.64 [R1+0x2558], R106 ;  /* 0x0025586a01007387 */ /* 0x000fe80000100a00 */
[----:B------:R4:W-:Y:S01]  /*dd0d0*/  STL.64 [R1+0xcf20], R44 ;  /* 0x00cf202c01007387 */ /* 0x0009e20000100a00 */
[C---:B-1----:R-:W-:Y:S08]  /*dd0e0*/  HMMA.1688.F32.TF32 R100, R20.reuse, R44, R124 ;  /* 0x0000002c1464723c */ /* 0x042ff0000008107c */
[C---:B----4-:R-:W-:Y:S11]  /*dd0f0*/  HMMA.1688.F32.TF32 R44, R20.reuse, R40, R128 ;  /* 0x00000028142c723c */ /* 0x050ff60000081080 */
[----:B------:R-:W-:Y:S04]  /*dd100*/  STL.64 [R1+0x2540], R100 ;  /* 0x0025406401007387 */ /* 0x000fe80000100a00 */
        /* <DEDUP_REMOVED lines=17> */
[----:B------:R-:W-:Y:S04]  /*dd220*/  STL.64 [R1+0x2500], R8 ;  /* 0x0025000801007387 */ /* 0x000fe80000100a00 */
[----:B------:R-:W-:Y:S04]  /*dd230*/  STL.64 [R1+0x2508], R10 ;  /* 0x0025080a01007387 */ /* 0x000fe80000100a00 */
[----:B------:R-:W2:Y:S04]  /*dd240*/  LDL.LU R128, [R1+0x1a0] ;  /* 0x0001a00001807983 */ /* 0x000ea80000300800 */
        /* <DEDUP_REMOVED lines=37> */
[----:B------:R-:W4:Y:S04]  /*dd4a0*/  LDL.64 R32, [R1+0x40] ;  /* 0x0000400001207983 */ /* 0x000f280000100a00 */
        /* <DEDUP_REMOVED lines=9> */
[----:B------:R-:W3:Y:S04]  /*dd540*/  LDL.64 R100, [R1] ;  /* 0x0000000001647983 */ /* 0x000ee80000100a00 */
        /* <DEDUP_REMOVED lines=13> */
[----:B------:R1:W-:Y:S02]  /*dd620*/  STL.64 [R1+0xced0], R24 ;  /* 0x00ced01801007387 */ /* 0x0003e40000100a00 */
[----:B-1----:R-:W-:Y:S01]  /*dd630*/  IMAD.MOV.U32 R24, RZ, RZ, R0 ;  /* 0x000000ffff187224 */ /* 0x002fe200078e0000 */
[----:B------:R-:W-:Y:S01]  /*dd640*/  MOV R25, R2 ;  /* 0x0000000200197202 */ /* 0x000fe20000000f00 */
[----:B------:R-:W3:Y:S04]  /*dd650*/  LDL.LU R0, [R1+0xcfec] ;  /* 0x00cfec0001007983 */ /* 0x000ee80000300800 */
[----:B------:R-:W3:Y:S01]  /*dd660*/  LDL.LU R2, [R1+0xcfe8] ;  /* 0x00cfe80001027983 */ /* 0x000ee20000300800 */
[----:B--2---:R-:W-:-:S15]  /*dd670*/  HMMA.1688.F32.TF32 R4, R20, R16, R4 ;  /* 0x000000101404723c */ /* 0x004fde0000081004 */
[----:B------:R-:W-:-:S04]  /*dd680*/  NOP ;  /* 0x0000000000007918 */ /* 0x000fc80000000000 */
[----:B------:R1:W-:Y:S04]  /*dd690*/  STL.64 [R1+0x24e0], R4 ;  /* 0x0024e00401007387 */ /* 0x0003e80000100a00 */
[----:B------:R-:W-:Y:S04]  /*dd6a0*/  STL.64 [R1+0x24e8], R6 ;  /* 0x0024e80601007387 */ /* 0x000fe80000100a00 */
[----:B-1----:R-:W3:Y:S04]  /*dd6b0*/  LDL.LU.64 R4, [R1+0xcfe0] ;  /* 0x00cfe00001047983 */ /* 0x002ee80000300a00 */
        /* <DEDUP_REMOVED lines=13> */
[----:B-1----:R-:W4:Y:S04]  /*dd790*/  LDL.LU R4, [R1+0xe80] ;  /* 0x000e800001047983 */ /* 0x002f280000300800 */
[----:B------:R-:W4:Y:S04]  /*dd7a0*/  LDL.LU R5, [R1+0xe84] ;  /* 0x000e840001057983 */ /* 0x000f280000300800 */
[----:B------:R-:W4:Y:S04]  /*dd7b0*/  LDL.LU R6, [R1+0xe88] ;  /* 0x000e880001067983 */ /* 0x000f280000300800 */
[----:B------:R-:W4:Y:S01]  /*dd7c0*/  LDL.LU R7, [R1+0xe8c] ;  /* 0x000e8c0001077983 */ /* 0x000f220000300800 */
[C---:B--2---:R-:W-:Y:S08]  /*dd7d0*/  HMMA.1688.F32.TF32 R16, R20.reuse, R24, R16 ;  /* 0x000000181410723c */ /* 0x044ff00000081010 */
[----:B---3--:R-:W-:-:S15]  /*dd7e0*/  HMMA.1688.F32.TF32 R248, R20, R8, R248 ;  /* 0x0000000814f8723c */ /* 0x008fde00000810f8 */
[----:B------:R-:W-:-:S04]  /*dd7f0*/  NOP ;  /* 0x0000000000007918 */ /* 0x000fc80000000000 */
[----:B------:R-:W-:Y:S04]  /*dd800*/  STL.64 [R1+0x24c0], R248 ;  /* 0x0024c0f801007387 */ /* 0x000fe80000100a00 */
[----:B------:R1:W-:Y:S04]  /*dd810*/  STL.64 [R1+0x24c8], R250 ;  /* 0x0024c8fa01007387 */ /* 0x0003e80000100a00 */
[----:B-1----:R-:W2:Y:S04]  /*dd820*/  LDL.LU.64 R250, [R1+0xcfc8] ;  /* 0x00cfc80001fa7983 */ /* 0x002ea80000300a00 */
[----:B------:R-:W3:Y:S01]  /*dd830*/  LDL.LU.64 R248, [R1+0xcfc0] ;  /* 0x00cfc00001f87983 */ /* 0x000ee20000300a00 */
[----:B----4-:R-:W-:Y:S03]  /*dd840*/  HMMA.1688.F32.TF32 R4, R20, R12, R4 ;  /* 0x0000000c1404723c */ /* 0x010fe60000081004 */
        /* <DEDUP_REMOVED lines=10> */
[C---:B----4-:R-:W-:Y:S08]  /*dd8f0*/  HMMA.1688.F32.TF32 R8, R240.reuse, R40, R36 ;  /* 0x00000028f008723c */ /* 0x050ff00000081024 */
[C---:B------:R-:W-:Y:S11]  /*dd900*/  HMMA.1688.F32.TF32 R20, R240.reuse, R244, R108 ;  /* 0x000000f4f014723c */ /* 0x040ff6000008106c */
[----:B------:R-:W-:Y:S04]  /*dd910*/  STL.64 [R1+0x17e0], R8 ;  /* 0x0017e00801007387 */ /* 0x000fe80000100a00 */
[----:B------:R-:W-:Y:S04]  /*dd920*/  STL.64 [R1+0x17e8], R10 ;  /* 0x0017e80a01007387 */ /* 0x000fe80000100a00 */
[----:B------:R-:W-:Y:S04]  /*dd930*/  STL.64 [R1+0x17c0], R16 ;  /* 0x0017c01001007387 */ /* 0x000fe80000100a00 */
[----:B------:R1:W-:Y:S02]  /*dd940*/  STL.64 [R1+0x17c8], R18 ;  /* 0x0017c81201007387 */ /* 0x0003e40000100a00 */
[----:B-1----:R-:W-:Y:S01]  /*dd950*/  HMMA.1688.F32.TF32 R16, R240, R236, R112 ;  /* 0x000000ecf010723c */ /* 0x002fe20000081070 */
[----:B------:R-:W-:-:S02]  /*dd960*/  IMAD.MOV.U32 R9, RZ, RZ, R100 ;  /* 0x000000ffff097224 */ /* 0x000fc400078e0064 */
[----:B------:R-:W-:Y:S02]  /*dd970*/  IMAD.MOV.U32 R8, RZ, RZ, R101 ;  /* 0x000000ffff087224 */ /* 0x000fe400078e0065 */
[----:B------:R-:W-:Y:S02]  /*dd980*/  IMAD.MOV.U32 R5, RZ, RZ, R32 ;  /* 0x000000ffff057224 */ /* 0x000fe400078e0020 */
[----:B------:R-:W-:Y:S01]  /*dd990*/  IMAD.MOV.U32 R4, RZ, RZ, R33 ;  /* 0x000000ffff047224 */ /* 0x000fe200078e0021 */
[----:B---3--:R-:W-:-:S15]  /*dd9a0*/  HMMA.1688.F32.TF32 R24, R240, R248, R104 ;  /* 0x000000f8f018723c */ /* 0x008fde0000081068 */
[----:B------:R-:W-:-:S04]  /*dd9b0*/  NOP ;  /* 0x0000000000007918 */ /* 0x000fc80000000000 */
[----:B------:R-:W-:Y:S04]  /*dd9c0*/  STL.64 [R1+0x17a0], R24 ;  /* 0x0017a01801007387 */ /* 0x000fe80000100a00 */
[----:B------:R1:W-:Y:S04]  /*dd9d0*/  STL.64 [R1+0x17a8], R26 ;  /* 0x0017a81a01007387 */ /* 0x0003e80000100a00 */
[----:B------:R-:W-:Y:S04]  /*dd9e0*/  STL.64 [R1+0x1780], R20 ;  /* 0x0017801401007387 */ /* 0x000fe80000100a00 */
[----:B------:R3:W-:Y:S04]  /*dd9f0*/  STL.64 [R1+0x1788], R22 ;  /* 0x0017881601007387 */ /* 0x0007e80000100a00 */
[----:B------:R-:W-:Y:S04]  /*dda00*/  STL.64 [R1+0x1760], R16 ;  /* 0x0017601001007387 */ /* 0x000fe80000100a00 */
[----:B------:R4:W-:Y:S01]  /*dda10*/  STL.64 [R1+0x1768], R18 ;  /* 0x0017681201007387 */ /* 0x0009e20000100a00 */
[C---:B-1----:R-:W-:Y:S08]  /*dda20*/  HMMA.1688.F32.TF32 R24, R240.reuse, R232, R116 ;  /* 0x000000e8f018723c */ /* 0x042ff00000081074 */
[C---:B---3--:R-:W-:Y:S08]  /*dda30*/  HMMA.1688.F32.TF32 R20, R240.reuse, R228, R120 ;  /* 0x000000e4f014723c */ /* 0x048ff00000081078 */
[C---:B----4-:R-:W-:Y:S03]  /*dda40*/  HMMA.1688.F32.TF32 R16, R240.reuse, R224, R124 ;  /* 0x000000e0f010723c */ /* 0x050fe6000008107c */
        /* <DEDUP_REMOVED lines=12> */
[----:B------:R1:W-:Y:S04]  /*ddb10*/  STL.64 [R1+0x16e8], R18 ;  /* 0x0016e81201007387 */ /* 0x0003e80000100a00 */
[----:B------:R-:W3:Y:S01]  /*ddb20*/  LDL.LU R120, [R1+0x60] ;  /* 0x0000600001787983 */ /* 0x000ee20000300800 */
        /* <DEDUP_REMOVED lines=95> */
[C---:B---3--:R-:W-:Y:S02]  /*de120*/  HMMA.1688.F32.TF32 R212, R240.reuse, R208, R216 ;  /* 0x000000d0f0d4723c */ /* 0x048fe400000810d8 */
[----:B--2---:R-:W-:Y:S04]  /*de130*/  STL.64 [R1+0xce60], R210 ;  /* 0x00ce60d201007387 */ /* 0x004fe80000100a00 */
[----:B------:R1:W-:Y:S02]  /*de140*/  STL.64 [R1+0xce58], R208 ;  /* 0x00ce58d001007387 */ /* 0x0003e40000100a00 */
[C---:B-1----:R-:W-:Y:S11]  /*de150*/  HMMA.1688.F32.TF32 R208, R240.reuse, R204, R220 ;  /* 0x000000ccf0d0723c */ /* 0x042ff600000810dc */
[----:B------:R-:W-:Y:S04]  /*de160*/  STL.64 [R1+0x1680], R212 ;  /* 0x001680d401007387 */ /* 0x000fe80000100a00 */
[----:B------:R-:W-:Y:S04]  /*de170*/  STL.64 [R1+0x1688], R214 ;  /* 0x001688d601007387 */ /* 0x000fe80000100a00 */
[----:B------:R-:W-:Y:S04]  /*de180*/  STL.64 [R1+0xce50], R206 ;  /* 0x00ce50ce01007387 */ /* 0x000fe80000100a00 */
[----:B------:R4:W-:Y:S04]  /*de190*/  STL.64 [R1+0xce48], R204 ;  /* 0x00ce48cc01007387 */ /* 0x0009e80000100a00 */
[----:B------:R-:W-:Y:S04]  /*de1a0*/  STL.64 [R1+0x1660], R208 ;  /* 0x001660d001007387 */ /* 0x000fe80000100a00 */
[----:B------:R1:W-:Y:S01]  /*de1b0*/  STL.64 [R1+0x1668], R210 ;  /* 0x001668d201007387 */ /* 0x0003e20000100a00 */
[C---:B----4-:R-:W-:Y:S08]  /*de1c0*/  HMMA.1688.F32.TF32 R204, R240.reuse, R196, R20 ;  /* 0x000000c4f0cc723c */ /* 0x050ff00000081014 */
[C---:B------:R-:W-:Y:S08]  /*de1d0*/  HMMA.1688.F32.TF32 R20, R240.reuse, R192, R16 ;  /* 0x000000c0f014723c */ /* 0x040ff00000081010 */
[C---:B------:R-:W-:Y:S08]  /*de1e0*/  HMMA.1688.F32.TF32 R16, R240.reuse, R188, R24 ;  /* 0x000000bcf010723c */ /* 0x040ff00000081018 */
[C---:B-1----:R-:W-:Y:S08]  /*de1f0*/  HMMA.1688.F32.TF32 R208, R240.reuse, R200, R224 ;  /* 0x000000c8f0d0723c */ /* 0x042ff000000810e0 */
[C---:B------:R-:W-:Y:S11]  /*de200*/  HMMA.1688.F32.TF32 R24, R240.reuse, R184, R28 ;  /* 0x000000b8f018723c */ /* 0x040ff6000008101c */
        /* <DEDUP_REMOVED lines=36> */
[----:B--2---:R-:W-:Y:S11]  /*de450*/  HMMA.1688.F32.TF32 R16, R240, R140, R120 ;  /* 0x0000008cf010723c */ /* 0x004ff60000081078 */
[----:B------:R-:W-:Y:S04]  /*de460*/  STL.64 [R1+0x14a0], R20 ;  /* 0x0014a01401007387 */ /* 0x000fe80000100a00 */
[----:B------:R-:W-:Y:S04]  /*de470*/  STL.64 [R1+0x14a8], R22 ;  /* 0x0014a81601007387 */ /* 0x000fe80000100a00 */
[----:B------:R-:W-:Y:S04]  /*de480*/  STL.64 [R1+0x1480], R24 ;  /* 0x0014801801007387 */ /* 0x000fe80000100a00 */
[----:B------:R-:W-:Y:S04]  /*de490*/  STL.64 [R1+0x1488], R26 ;  /* 0x0014881a01007387 */ /* 0x000fe80000100a00 */
[----:B------:R-:W-:Y:S04]  /*de4a0*/  STL.64 [R1+0x1460], R16 ;  /* 0x0014601001007387 */ /* 0x000fe80000100a00 */
[----:B------:R1:W-:Y:S04]  /*de4b0*/  STL.64 [R1+0x1468], R18 ;  /* 0x0014681201007387 */ /* 0x0003e80000100a00 */
[----:B------:R-:W2:Y:S01]  /*de4c0*/  LDL.LU R32, [R1+0x340] ;  /* 0x0003400001207983 */ /* 0x000ea20000300800 */
[----:B------:R-:W-:-:S03]  /*de4d0*/  LOP3.LUT R127, R252, 0x40, RZ, 0x3c, !PT ;  /* 0x00000040fc7f7812 */ /* 0x000fc600078e3cff */
[----:B------:R-:W-:Y:S04]  /*de4e0*/  LDS R21, [R14+UR10+0x82100] ;  /* 0x0821000a0e157984 */ /* 0x000fe80008000800 */
[----:B------:R-:W-:Y:S04]  /*de4f0*/  LDS R23, [R14+UR10+0x82900] ;  /* 0x0829000a0e177984 */ /* 0x000fe80008000800 */
[----:B------:R-:W-:Y:S04]  /*de500*/  LDS R20, [R127+UR10+0x82100] ;  /* 0x0821000a7f147984 */ /* 0x000fe80008000800 */
[----:B------:R3:W4:Y:S01]  /*de510*/  LDS R22, [R127+UR10+0x82900] ;  /* 0x0829000a7f167984 */ /* 0x0007220008000800 */
[----:B-1----:R-:W-:-:S15]  /*de520*/  HMMA.1688.F32.TF32 R16, R240, R136, R128 ;  /* 0x00000088f010723c */ /* 0x002fde0000081080 */
[----:B------:R-:W-:-:S04]  /*de530*/  NOP ;  /* 0x0000000000007918 */ /* 0x000fc80000000000 */
        /* <DEDUP_REMOVED lines=48> */
[----:B---3--:R-:W2:Y:S04]  /*de840*/  LDL.LU R127, [R1+0x44c] ;  /* 0x00044c00017f7983 */ /* 0x008ea80000300800 */
        /* <DEDUP_REMOVED lines=92> */
[C---:B-1----:R-:W-:Y:S08]  /*dee10*/  HMMA.1688.F32.TF32 R204, R240.reuse, R88, R216 ;  /* 0x00000058f0cc723c */ /* 0x042ff000000810d8 */
[C---:B------:R-:W-:Y:S01]  /*dee20*/  HMMA.1688.F32.TF32 R212, R240.reuse, R84, R220 ;  /* 0x00000054f0d4723c */ /* 0x040fe200000810dc */
[----:B------:R-:W-:Y:S04]  /*dee30*/  STL.64 [R1+0x12f0], R208 ;  /* 0x0012f0d001007387 */ /* 0x000fe80000100a00 */
[----:B------:R1:W-:Y:S03]  /*dee40*/  STL.64 [R1+0x12f8], R210 ;  /* 0x0012f8d201007387 */ /* 0x0003e60000100a00 */
[C---:B-1----:R-:W-:Y:S03]  /*dee50*/  HMMA.1688.F32.TF32 R208, R240.reuse, R80, R224 ;  /* 0x00000050f0d0723c */ /* 0x042fe600000810e0 */
[----:B------:R-:W-:Y:S04]  /*dee60*/  STL.64 [R1+0x12d0], R204 ;  /* 0x0012d0cc01007387 */ /* 0x000fe80000100a00 */
[----:B------:R1:W-:Y:S02]  /*dee70*/  STL.64 [R1+0x12d8], R206 ;  /* 0x0012d8ce01007387 */ /* 0x0003e40000100a00 */
[C---:B-1----:R-:W-:Y:S08]  /*dee80*/  HMMA.1688.F32.TF32 R204, R240.reuse, R76, R16 ;  /* 0x0000004cf0cc723c */ /* 0x042ff00000081010 */
        /* <DEDUP_REMOVED lines=62> */
[----:B------:R-:W2:Y:S01]  /*df270*/  LDL.LU R4, [R1+0x290] ;  /* 0x0002900001047983 */ /* 0x000ea20000300800 */
[----:B------:R-:W-:-:S03]  /*df280*/  IMAD.MOV.U32 R73, RZ, RZ, R6 ;  /* 0x000000ffff497224 */ /* 0x000fc600078e0006 */
[----:B------:R-:W2:Y:S01]  /*df290*/  LDL.LU R5, [R1+0x294] ;  /* 0x0002940001057983 */ /* 0x000ea20000300800 */
[----:B------:R-:W-:-:S03]  /*df2a0*/  IMAD.MOV.U32 R72, RZ, RZ, R7 ;  /* 0x000000ffff487224 */ /* 0x000fc600078e0007 */
        /* <DEDUP_REMOVED lines=121> */
[C---:B----4-:R-:W-:Y:S08]  /*dfa40*/  HMMA.1688.F32.TF32 R44, R20.reuse, R64, R60 ;  /* 0x00000040142c723c */ /* 0x050ff0000008103c */
        /* <DEDUP_REMOVED lines=148> */
[----:B------:R1:W-:Y:S02]  /*e0390*/  STL.64 [R1+0x1f78], R234 ;  /* 0x001f78ea01007387 */ /* 0x0003e40000100a00 */
[C---:B-1----:R-:W-:Y:S08]  /*e03a0*/  HMMA.1688.F32.TF32 R232, R20.reuse, R196, R244 ;  /* 0x000000c414e8723c */ /* 0x042ff000000810f4 */
[C---:B------:R-:W-:Y:S01]  /*e03b0*/  HMMA.1688.F32.TF32 R244, R20.reuse, R192, R248 ;  /* 0x000000c014f4723c */ /* 0x040fe200000810f8 */
[----:B------:R-:W-:Y:S04]  /*e03c0*/  STL.64 [R1+0x1f60], R236 ;  /* 0x001f60ec01007387 */ /* 0x000fe80000100a00 */
[----:B------:R4:W-:Y:S03]  /*e03d0*/  STL.64 [R1+0x1f68], R238 ;  /* 0x001f68ee01007387 */ /* 0x0009e60000100a00 */
[C---:B----4-:R-:W-:Y:S03]  /*e03e0*/  HMMA.1688.F32.TF32 R236, R20.reuse, R188, R240 ;  /* 0x000000bc14ec723c */ /* 0x050fe600000810f0 */
        /* <DEDUP_REMOVED lines=62> */
[----:B----4-:R-:W4:Y:S04]  /*e07d0*/  LDL.LU R46, [R1+0x818] ;  /* 0x00081800012e7983 */ /* 0x010f280000300800 */
        /* <DEDUP_REMOVED lines=68> */
[C---:B--2---:R-:W-:Y:S08]  /*e0c20*/  HMMA.1688.F32.TF32 R144, R20.reuse, R140, R240 ;  /* 0x0000008c1490723c */ /* 0x044ff000000810f0 */
        /* <DEDUP_REMOVED lines=11> */
[C---:B---3--:R-:W-:Y:S11]  /*e0ce0*/  HMMA.1688.F32.TF32 R144, R20.reuse, R132, R172 ;  /* 0x000000841490723c */ /* 0x048ff600000810ac */
        /* <DEDUP_REMOVED lines=14> */
[C---:B----4-:R-:W-:Y:S08]  /*e0dd0*/  HMMA.1688.F32.TF32 R144, R20.reuse, R108, R44 ;  /* 0x0000006c1490723c */ /* 0x050ff0000008102c */
        /* <DEDUP_REMOVED lines=18> */
[----:B------:R2:W-:Y:S04]  /*e0f00*/  STL.64 [R1+0x1dc8], R50 ;  /* 0x001dc83201007387 */ /* 0x0005e80000100a00 */
[----:B------:R-:W-:Y:S04]  /*e0f10*/  STL.64 [R1+0xcce8], R88 ;  /* 0x00cce85801007387 */ /* 0x000fe80000100a00 */
[----:B------:R-:W-:Y:S04]  /*e0f20*/  STL.64 [R1+0x1db0], R44 ;  /* 0x001db02c01007387 */ /* 0x000fe80000100a00 */
[----:B------:R3:W-:Y:S04]  /*e0f30*/  STL.64 [R1+0x1db8], R46 ;  /* 0x001db82e01007387 */ /* 0x0007e80000100a00 */
[----:B------:R-:W1:Y:S01]  /*e0f40*/  LDL.LU R244, [R1+0x470] ;  /* 0x0004700001f47983 */ /* 0x000e620000300800 */
[C---:B--2---:R-:W-:Y:S08]  /*e0f50*/  HMMA.1688.F32.TF32 R48, R20.reuse, R84, R68 ;  /* 0x000000541430723c */ /* 0x044ff00000081044 */
[C---:B---3--:R-:W-:Y:S11]  /*e0f60*/  HMMA.1688.F32.TF32 R44, R20.reuse, R80, R72 ;  /* 0x00000050142c723c */ /* 0x048ff60000081048 */
[----:B------:R-:W-:Y:S04]  /*e0f70*/  STL.64 [R1+0x1da0], R48 ;  /* 0x001da03001007387 */ /* 0x000fe80000100a00 */
[----:B------:R-:W-:Y:S04]  /*e0f80*/  STL.64 [R1+0x1da8], R50 ;  /* 0x001da83201007387 */ /* 0x000fe80000100a00 */
[----:B------:R2:W-:Y:S04]  /*e0f90*/  STL.64 [R1+0x1d90], R44 ;  /* 0x001d902c01007387 */ /* 0x0005e80000100a00 */
[----:B------:R3:W-:Y:S04]  /*e0fa0*/  STL.64 [R1+0x1d98], R46 ;  /* 0x001d982e01007387 */ /* 0x0007e80000100a00 */
        /* <DEDUP_REMOVED lines=23> */
[----:B--2---:R-:W2:Y:S04]  /*e1120*/  LDL.LU R44, [R1+0x720] ;  /* 0x00072000012c7983 */ /* 0x004ea80000300800 */
        /* <DEDUP_REMOVED lines=55> */
[----:B------:R-:W1:Y:S01]  /*e14a0*/  LDL.LU.64 R248, [R1+0x40] ;  /* 0x0000400001f87983 */ /* 0x000e620000300a00 */
        /* <DEDUP_REMOVED lines=47> */
[----:B------:R-:W2:Y:S01]  /*e17a0*/  LDL.LU.64 R44, [R1+0xcdc8] ;  /* 0x00cdc800012c7983 */ /* 0x000ea20000300a00 */
[----:B----4-:R-:W-:Y:S01]  /*e17b0*/  HMMA.1688.F32.TF32 R148, R20, R36, R148 ;  /* 0x000000241494723c */ /* 0x010fe20000081094 */
[----:B------:R-:W-:Y:S01]  /*e17c0*/  IMAD.MOV.U32 R236, RZ, RZ, R7 ;  /* 0x000000ffffec7224 */ /* 0x000fe200078e0007 */
[----:B------:R-:W-:-:S06]  /*e17d0*/  MOV R237, R6 ;  /* 0x0000000600ed7202 */ /* 0x000fcc0000000f00 */
[----:B--2---:R-:W-:-:S15]  /*e17e0*/  HMMA.1688.F32.TF32 R88, R20, R44, R88 ;  /* 0x0000002c1458723c */ /* 0x004fde0000081058 */
[----:B------:R-:W-:-:S04]  /*e17f0*/  NOP ;  /* 0x0000000000007918 */ /* 0x000fc80000000000 */
[----:B------:R-:W-:Y:S04]  /*e1800*/  STL.64 [R1+0x1d00], R88 ;  /* 0x001d005801007387 */ /* 0x000fe80000100a00 */
[----:B------:R2:W-:Y:S02]  /*e1810*/  STL.64 [R1+0x1d08], R90 ;  /* 0x001d085a01007387 */ /* 0x0005e40000100a00 */
[C---:B--2---:R-:W-:Y:S08]  /*e1820*/  HMMA.1688.F32.TF32 R88, R20.reuse, R40, R144 ;  /* 0x000000281458723c */ /* 0x044ff00000081090 */
[C---:B------:R-:W-:Y:S11]  /*e1830*/  HMMA.1688.F32.TF32 R144, R20.reuse, R32, R152 ;  /* 0x000000201490723c */ /* 0x040ff60000081098 */
[----:B------:R-:W-:Y:S04]  /*e1840*/  STL.64 [R1+0x1cf0], R88 ;  /* 0x001cf05801007387 */ /* 0x000fe80000100a00 */
[----:B------:R2:W-:Y:S02]  /*e1850*/  STL.64 [R1+0x1cf8], R90 ;  /* 0x001cf85a01007387 */ /* 0x0005e40000100a00 */
[C---:B--2---:R-:W-:Y:S02]  /*e1860*/  HMMA.1688.F32.TF32 R88, R20.reuse, R28, R156 ;  /* 0x0000001c1458723c */ /* 0x044fe4000008109c */
[----:B------:R-:W-:Y:S04]  /*e1870*/  STL.64 [R1+0x1ce0], R148 ;  /* 0x001ce09401007387 */ /* 0x000fe80000100a00 */
        /* <DEDUP_REMOVED lines=16> */
[----:B------:R-:W-:Y:S04]  /*e1980*/  STL.64 [R1+0x1ca0], R24 ;  /* 0x001ca01801007387 */ /* 0x000fe80000100a00 */
[----:B------:R-:W-:Y:S04]  /*e1990*/  STL.64 [R1+0x1ca8], R26 ;  /* 0x001ca81a01007387 */ /* 0x000fe80000100a00 */
[----:B------:R2:W-:Y:S02]  /*e19a0*/  STL.64 [R1+0xccb0], R4 ;  /* 0x00ccb00401007387 */ /* 0x0005e40000100a00 */
[----:B--2---:R-:W-:Y:S07]  /*e19b0*/  HMMA.1688.F32.TF32 R4, R20, R8, R172 ;  /* 0x000000081404723c */ /* 0x004fee00000810ac */
[----:B------:R-:W-:Y:S04]  /*e19c0*/  STL.64 [R1+0x1c90], R16 ;  /* 0x001c901001007387 */ /* 0x000fe80000100a00 */
[----:B------:R-:W-:Y:S04]  /*e19d0*/  STL.64 [R1+0x1c98], R18 ;  /* 0x001c981201007387 */ /* 0x000fe80000100a00 */
[----:B------:R-:W-:Y:S04]  /*e19e0*/  STL.64 [R1+0xcca8], R10 ;  /* 0x00cca80a01007387 */ /* 0x000fe80000100a00 */
[----:B------:R1:W-:Y:S04]  /*e19f0*/  STL.64 [R1+0xcca0], R8 ;  /* 0x00cca00801007387 */ /* 0x0003e80000100a00 */
[----:B------:R-:W-:Y:S04]  /*e1a00*/  STL.64 [R1+0x1c80], R4 ;  /* 0x001c800401007387 */ /* 0x000fe80000100a00 */
[----:B------:R2:W-:Y:S04]  /*e1a10*/  STL.64 [R1+0x1c88], R6 ;  /* 0x001c880601007387 */ /* 0x0005e80000100a00 */
[----:B------:R-:W-:Y:S04]  /*e1a20*/  STL [R1+0xcc98], R15 ;  /* 0x00cc980f01007387 */ /* 0x000fe80000100800 */
[----:B------:R4:W-:Y:S01]  /*e1a30*/  STL.64 [R1+0xcc90], R12 ;  /* 0x00cc900c01007387 */ /* 0x0009e20000100a00 */
[----:B-1----:R-:W-:Y:S08]  /*e1a40*/  HMMA.1688.F32.TF32 R8, R240, R248, R244 ;  /* 0x000000f8f008723c */ /* 0x002ff000000810f4 */
[C---:B--2---:R-:W-:Y:S08]  /*e1a50*/  HMMA.1688.F32.TF32 R4, R20.reuse, R12, R176 ;  /* 0x0000000c1404723c */ /* 0x044ff000000810b0 */
[----:B----4-:R-:W-:Y:S11]  /*e1a60*/  HMMA.1688.F32.TF32 R12, R20, R236, R232 ;  /* 0x000000ec140c723c */ /* 0x010ff600000810e8 */
[----:B------:R-:W-:Y:S04]  /*e1a70*/  STL.64 [R1+0x1c70], R4 ;  /* 0x001c700401007387 */ /* 0x000fe80000100a00 */
[----:B------:R-:W-:Y:S04]  /*e1a80*/  STL.64 [R1+0x1c78], R6 ;  /* 0x001c780601007387 */ /* 0x000fe80000100a00 */
[----:B------:R1:W-:Y:S04]  /*e1a90*/  STL.64 [R1+0x1c60], R12 ;  /* 0x001c600c01007387 */ /* 0x0003e80000100a00 */
[----:B------:R2:W-:Y:S04]  /*e1aa0*/  STL.64 [R1+0x1c68], R14 ;  /* 0x001c680e01007387 */ /* 0x0005e80000100a00 */
        /* <DEDUP_REMOVED lines=42> */
[----:B------:R-:W2:Y:S04]  /*e1d50*/  LDL.LU.64 R236, [R1+0x10] ;  /* 0x0000100001ec7983 */ /* 0x000ea80000300a00 */
[----:B----4-:R-:W4:Y:S04]  /*e1d60*/  LDL.LU R8, [R1+0x890] ;  /* 0x0008900001087983 */ /* 0x010f280000300800 */
[----:B------:R-:W4:Y:S04]  /*e1d70*/  LDL.LU R9, [R1+0x894] ;  /* 0x0008940001097983 */ /* 0x000f280000300800 */
[----:B------:R-:W4:Y:S01]  /*e1d80*/  LDL.LU R10, [R1+0x898] ;  /* 0x00089800010a7983 */ /* 0x000f220000300800 */
[----:B------:R-:W-:-:S02]  /*e1d90*/  IMAD.MOV.U32 R5, RZ, RZ, R248 ;  /* 0x000000ffff057224 */ /* 0x000fc400078e00f8 */
[----:B------:R-:W-:Y:S01]  /*e1da0*/  IMAD.MOV.U32 R4, RZ, RZ, R249 ;  /* 0x000000ffff047224 */ /* 0x000fe200078e00f9 */
[----:B------:R-:W4:Y:S04]  /*e1db0*/  LDL.LU R11, [R1+0x89c] ;  /* 0x00089c00010b7983 */ /* 0x000f280000300800 */
[----:B------:R-:W4:Y:S04]  /*e1dc0*/  LDL.LU.64 R248, [R1] ;  /* 0x0000000001f87983 */ /* 0x000f280000300a00 */
        /* <DEDUP_REMOVED lines=28> */
[C---:B--2---:R-:W-:Y:S08]  /*e1f90*/  HMMA.1688.F32.TF32 R232, R240.reuse, R236, R232 ;  /* 0x000000ecf0e8723c */ /* 0x044ff000000810e8 */
[----:B----4-:R-:W-:Y:S01]  /*e1fa0*/  HMMA.1688.F32.TF32 R8, R240, R248, R8 ;  /* 0x000000f8f008723c */ /* 0x010fe20000081008 */
[----:B------:R-:W-:Y:S01]  /*e1fb0*/  IMAD.MOV.U32 R7, RZ, RZ, R236 ;  /* 0x000000ffff077224 */ /* 0x000fe200078e00ec */
[----:B------:R-:W-:-:S09]  /*e1fc0*/  MOV R6, R237 ;  /* 0x000000ed00067202 */ /* 0x000fd20000000f00 */
[----:B------:R-:W-:Y:S04]  /*e1fd0*/  STL.64 [R1+0x210], R232 ;  /* 0x000210e801007387 */ /* 0x000fe80000100a00 */
[----:B------:R1:W-:Y:S04]  /*e1fe0*/  STL.64 [R1+0x218], R234 ;  /* 0x000218ea01007387 */ /* 0x0003e80000100a00 */
[----:B-1----:R-:W2:Y:S04]  /*e1ff0*/  LDL.LU.64 R234, [R1+0xcdc0] ;  /* 0x00cdc00001ea7983 */ /* 0x002ea80000300a00 */
[----:B------:R-:W4:Y:S04]  /*e2000*/  LDL.LU.64 R232, [R1+0xcdb8] ;  /* 0x00cdb80001e87983 */ /* 0x000f280000300a00 */
[----:B------:R-:W2:Y:S04]  /*e2010*/  LDL.LU.64 R238, [R1+0xcdb0] ;  /* 0x00cdb00001ee7983 */ /* 0x000ea80000300a00 */
[----:B------:R-:W2:Y:S04]  /*e2020*/  LDL.LU.64 R236, [R1+0xcda8] ;  /* 0x00cda80001ec7983 */ /* 0x000ea80000300a00 */
[----:B------:R1:W-:Y:S04]  /*e2030*/  STL.64 [R1+0x200], R8 ;  /* 0x0002000801007387 */ /* 0x0003e80000100a00 */
[----:B------:R-:W-:Y:S04]  /*e2040*/  STL.64 [R1+0x208], R10 ;  /* 0x0002080a01007387 */ /* 0x000fe80000100a00 */
[----:B------:R-:W2:Y:S01]  /*e2050*/  LDL.LU.64 R250, [R1+0xcda0] ;  /* 0x00cda00001fa7983 */ /* 0x000ea20000300a00 */
[----:B-1----:R-:W-:-:S02]  /*e2060*/  IMAD.MOV.U32 R9, RZ, RZ, R248 ;  /* 0x000000ffff097224 */ /* 0x002fc400078e00f8 */
[----:B------:R-:W-:Y:S02]  /*e2070*/  IMAD.MOV.U32 R8, RZ, RZ, R249 ;  /* 0x000000ffff087224 */ /* 0x000fe400078e00f9 */
[----:B------:R-:W3:Y:S02]  /*e2080*/  LDL.LU.64 R248, [R1+0xcd98] ;  /* 0x00cd980001f87983 */ /* 0x000ee40000300a00 */
[----:B---3--:R-:W-:-:S15]  /*e2090*/  HMMA.1688.F32.TF32 R244, R240, R248, R244 ;  /* 0x000000f8f0f4723c */ /* 0x008fde00000810f4 */
[----:B------:R-:W-:-:S04]  /*e20a0*/  NOP ;  /* 0x0000000000007918 */ /* 0x000fc80000000000 */
[----:B------:R-:W-:Y:S04]  /*e20b0*/  STL.64 [R1+0x1f0], R244 ;  /* 0x0001f0f401007387 */ /* 0x000fe80000100a00 */
[----:B------:R1:W-:Y:S04]  /*e20c0*/  STL.64 [R1+0x1f8], R246 ;  /* 0x0001f8f601007387 */ /* 0x0003e80000100a00 */
[----:B-1----:R-:W3:Y:S04]  /*e20d0*/  LDL.LU.64 R246, [R1+0xcd90] ;  /* 0x00cd900001f67983 */ /* 0x002ee80000300a00 */
[----:B------:R-:W2:Y:S01]  /*e20e0*/  LDL.LU.64 R244, [R1+0xcd88] ;  /* 0x00cd880001f47983 */ /* 0x000ea20000300a00 */
[C---:B----4-:R-:W-:Y:S08]  /*e20f0*/  HMMA.1688.F32.TF32 R16, R240.reuse, R232, R16 ;  /* 0x000000e8f010723c */ /* 0x050ff00000081010 */
[----:B--2---:R-:W-:-:S15]  /*e2100*/  HMMA.1688.F32.TF32 R20, R240, R244, R20 ;  /* 0x000000f4f014723c */ /* 0x004fde0000081014 */
[----:B------:R-:W-:-:S04]  /*e2110*/  NOP ;  /* 0x0000000000007918 */ /* 0x000fc80000000000 */
[----:B------:R-:W-:Y:S04]  /*e2120*/  STL.64 [R1+0x1e0], R20 ;  /* 0x0001e01401007387 */ /* 0x000fe80000100a00 */
[----:B------:R1:W-:Y:S02]  /*e2130*/  STL.64 [R1+0x1e8], R22 ;  /* 0x0001e81601007387 */ /* 0x0003e40000100a00 */
[C---:B-1----:R-:W-:Y:S08]  /*e2140*/  HMMA.1688.F32.TF32 R20, R240.reuse, R236, R12 ;  /* 0x000000ecf014723c */ /* 0x042ff0000008100c */
[C---:B------:R-:W-:Y:S11]  /*e2150*/  HMMA.1688.F32.TF32 R12, R240.reuse, R228, R24 ;  /* 0x000000e4f00c723c */ /* 0x040ff60000081018 */
        /* <DEDUP_REMOVED lines=8> */
[C---:B----4-:R-:W-:Y:S03]  /*e21e0*/  HMMA.1688.F32.TF32 R12, R240.reuse, R216, R144 ;  /* 0x000000d8f00c723c */ /* 0x050fe60000081090 */
        /* <DEDUP_REMOVED lines=196> */
[----:B------:R1:W-:Y:S04]  /*e2e30*/  STL.64 [R1+0x58], R182 ;  /* 0x000058b601007387 */ /* 0x0003e80000100a00 */
[----:B------:R-:W-:Y:S04]  /*e2e40*/  STL.64 [R1+0x430], R184 ;  /* 0x000430b801007387 */ /* 0x000fe80000100a00 */
[----:B------:R2:W-:Y:S01]  /*e2e50*/  STL.64 [R1+0x438], R186 ;  /* 0x000438ba01007387 */ /* 0x0005e20000100a00 */
[C---:B-1----:R-:W-:Y:S08]  /*e2e60*/  HMMA.1688.F32.TF32 R180, R240.reuse, R132, R188 ;  /* 0x00000084f0b4723c */ /* 0x042ff000000810bc */
[C---:B--2---:R-:W-:Y:S08]  /*e2e70*/  HMMA.1688.F32.TF32 R184, R240.reuse, R128, R192 ;  /* 0x00000080f0b8723c */ /* 0x044ff000000810c0 */
[C---:B------:R-:W-:Y:S03]  /*e2e80*/  HMMA.1688.F32.TF32 R188, R240.reuse, R124, R196 ;  /* 0x0000007cf0bc723c */ /* 0x040fe600000810c4 */
        /* <DEDUP_REMOVED lines=14> */
[C---:B-1----:R-:W-:Y:S08]  /*e2f70*/  HMMA.1688.F32.TF32 R180, R240.reuse, R108, R16 ;  /* 0x0000006cf0b4723c */ /* 0x042ff00000081010 */
[C---:B------:R-:W-:Y:S08]  /*e2f80*/  HMMA.1688.F32.TF32 R16, R240.reuse, R104, R24 ;  /* 0x00000068f010723c */ /* 0x040ff00000081018 */
        /* <DEDUP_REMOVED lines=79> */
[----:B-1----:R-:W3:Y:S04]  /*e3480*/  LDL.LU R92, [R1+0xb10] ;  /* 0x000b1000015c7983 */ /* 0x002ee80000300800 */
[----:B------:R-:W3:Y:S04]  /*e3490*/  LDL.LU R93, [R1+0xb14] ;  /* 0x000b1400015d7983 */ /* 0x000ee80000300800 */
[----:B------:R-:W3:Y:S04]  /*e34a0*/  LDL.LU R94, [R1+0xb18] ;  /* 0x000b1800015e7983 */ /* 0x000ee80000300800 */
[----:B------:R-:W3:Y:S01]  /*e34b0*/  LDL.LU R95, [R1+0xb1c] ;  /* 0x000b1c00015f7983 */ /* 0x000ee20000300800 */
[----:B------:R-:W-:Y:S01]  /*e34c0*/  HMMA.1688.F32.TF32 R12, R240, R48, R12 ;  /* 0x00000030f00c723c */ /* 0x000fe2000008100c */
[----:B------:R-:W-:-:S02]  /*e34d0*/  LOP3.LUT R10, R252, 0x40, RZ, 0x3c, !PT ;  /* 0x00000040fc0a7812 */ /* 0x000fc400078e3cff */
[----:B------:R-:W-:-:S03]  /*e34e0*/  LOP3.LUT R11, R252, 0x60, RZ, 0x3c, !PT ;  /* 0x00000060fc0b7812 */ /* 0x000fc600078e3cff */
[----:B------:R-:W-:Y:S04]  /*e34f0*/  LDS R20, [R10+UR10+0x82180] ;  /* 0x0821800a0a147984 */ /* 0x000fe80008000800 */
[----:B------:R-:W-:Y:S04]  /*e3500*/  LDS R22, [R10+UR10+0x82980] ;  /* 0x0829800a0a167984 */ /* 0x000fe80008000800 */
[----:B------:R-:W-:Y:S04]  /*e3510*/  LDS R21, [R11+UR10+0x82180] ;  /* 0x0821800a0b157984 */ /* 0x000fe80008000800 */
[----:B------:R-:W1:Y:S04]  /*e3520*/  LDS R23, [R11+UR10+0x82980] ;  /* 0x0829800a0b177984 */ /* 0x000e680008000800 */
[----:B--2---:R-:W-:Y:S01]  /*e3530*/  STL.64 [R1+0xcbe8], R90 ;  /* 0x00cbe85a01007387 */ /* 0x004fe20000100a00 */
[C---:B---3--:R-:W-:Y:S03]  /*e3540*/  HMMA.1688.F32.TF32 R92, R240.reuse, R88, R92 ;  /* 0x00000058f05c723c */ /* 0x048fe6000008105c */
[----:B------:R2:W-:Y:S05]  /*e3550*/  STL.64 [R1+0xcbe0], R88 ;  /* 0x00cbe05801007387 */ /* 0x0005ea0000100a00 */
        /* <DEDUP_REMOVED lines=19> */
[----:B------:R-:W-:Y:S05]  /*e3690*/  STL.64 [R1+0xcba0], R72 ;  /* 0x00cba04801007387 */ /* 0x000fea0000100a00 */
[----:B------:R-:W-:Y:S04]  /*e36a0*/  STL.64 [R1+0x330], R76 ;  /* 0x0003304c01007387 */ /* 0x000fe80000100a00 */
[----:B------:R2:W-:Y:S02]  /*e36b0*/  STL.64 [R1+0x338], R78 ;  /* 0x0003384e01007387 */ /* 0x0005e40000100a00 */
[C---:B--2---:R-:W-:Y:S08]  /*e36c0*/  HMMA.1688.F32.TF32 R76, R240.reuse, R68, R188 ;  /* 0x00000044f04c723c */ /* 0x044ff000000810bc */
[C---:B------:R-:W-:Y:S01]  /*e36d0*/  HMMA.1688.F32.TF32 R72, R240.reuse, R64, R192 ;  /* 0x00000040f048723c */ /* 0x040fe200000810c0 */
[----:B------:R-:W-:Y:S10]  /*e36e0*/  STL.64 [R1+0xcb98], R66 ;  /* 0x00cb984201007387 */ /* 0x000ff40000100a00 */
        /* <DEDUP_REMOVED lines=10> */
[----:B------:R4:W-:Y:S02]  /*e3790*/  STL.64 [R1+0x308], R66 ;  /* 0x0003084201007387 */ /* 0x0009e40000100a00 */
[C---:B----4-:R-:W-:Y:S10]  /*e37a0*/  HMMA.1688.F32.TF32 R64, R240.reuse, R52, R204 ;  /* 0x00000034f040723c */ /* 0x050ff400000810cc */
[----:B------:R-:W-:Y:S04]  /*e37b0*/  STL.64 [R1+0x2f0], R60 ;  /* 0x0002f03c01007387 */ /* 0x000fe80000100a00 */
[----:B------:R2:W-:Y:S02]  /*e37c0*/  STL.64 [R1+0x2f8], R62 ;  /* 0x0002f83e01007387 */ /* 0x0005e40000100a00 */
[C---:B--2---:R-:W-:Y:S08]  /*e37d0*/  HMMA.1688.F32.TF32 R60, R240.reuse, R44, R16 ;  /* 0x0000002cf03c723c */ /* 0x044ff00000081010 */
[C---:B------:R-:W-:Y:S01]  /*e37e0*/  HMMA.1688.F32.TF32 R16, R240.reuse, R40, R24 ;  /* 0x00000028f010723c */ /* 0x040fe20000081018 */
[----:B------:R-:W-:Y:S04]  /*e37f0*/  STL.64 [R1+0x2e0], R64 ;  /* 0x0002e04001007387 */ /* 0x000fe80000100a00 */
[----:B------:R-:W-:Y:S04]  /*e3800*/  STL.64 [R1+0x2e8], R66 ;  /* 0x0002e84201007387 */ /* 0x000fe80000100a00 */
[----:B------:R-:W-:Y:S04]  /*e3810*/  STL.64 [R1+0x2d0], R12 ;  /* 0x0002d00c01007387 */ /* 0x000fe80000100a00 */
[----:B------:R2:W-:Y:S02]  /*e3820*/  STL.64 [R1+0x2d8], R14 ;  /* 0x0002d80e01007387 */ /* 0x0005e40000100a00 */
[----:B--2---:R-:W-:Y:S02]  /*e3830*/  HMMA.1688.F32.TF32 R12, R240, R36, R28 ;  /* 0x00000024f00c723c */ /* 0x004fe4000008101c */
        /* <DEDUP_REMOVED lines=122> */
[----:B-1----:R-:W2:Y:S04]  /*e3fe0*/  LDL.LU R15, [R1+0xcc98] ;  /* 0x00cc9800010f7983 */ /* 0x002ea80000300800 */
[----:B------:R-:W2:Y:S04]  /*e3ff0*/  LDL.LU.64 R12, [R1+0xcc90] ;  /* 0x00cc9000010c7983 */ /* 0x000ea80000300a00 */
[----:B------:R-:W-:Y:S04]  /*e4000*/  STL.64 [R1+0xcb70], R10 ;  /* 0x00cb700a01007387 */ /* 0x000fe80000100a00 */
[----:B------:R1:W-:Y:S04]  /*e4010*/  STL.64 [R1+0xcb68], R8 ;  /* 0x00cb680801007387 */ /* 0x0003e80000100a00 */
[----:B-1----:R-:W2:Y:S04]  /*e4020*/  LDL.LU R8, [R1+0xe70] ;  /* 0x000e700001087983 */ /* 0x002ea80000300800 */
[----:B------:R-:W2:Y:S04]  /*e4030*/  LDL.LU R9, [R1+0xe74] ;  /* 0x000e740001097983 */ /* 0x000ea80000300800 */
[----:B------:R-:W2:Y:S04]  /*e4040*/  LDL.LU R10, [R1+0xe78] ;  /* 0x000e7800010a7983 */ /* 0x000ea80000300800 */
[----:B------:R-:W2:Y:S01]  /*e4050*/  LDL.LU R11, [R1+0xe7c] ;  /* 0x000e7c00010b7983 */ /* 0x000ea20000300800 */
[----:B------:R-:W-:-:S02]  /*e4060*/  IMAD.MOV.U32 R7, RZ, RZ, R64 ;  /* 0x000000ffff077224 */ /* 0x000fc400078e0040 */
[----:B------:R-:W-:Y:S01]  /*e4070*/  IMAD.MOV.U32 R6, RZ, RZ, R65 ;  /* 0x000000ffff067224 */ /* 0x000fe200078e0041 */
[----:B--2---:R-:W-:Y:S01]  /*e4080*/  HMMA.1688.F32.TF32 R8, R240, R12, R8 ;  /* 0x0000000cf008723c */ /* 0x004fe20000081008 */
[----:B------:R-:W-:-:S15]  /*e4090*/  STL.64 [R1+0xcb60], R12 ;  /* 0x00cb600c01007387 */ /* 0x000fde0000100a00 */
[----:B------:R-:W-:-:S03]  /*e40a0*/  NOP ;  /* 0x0000000000007918 */ /* 0x000fc60000000000 */
[----:B------:R-:W-:Y:S04]  /*e40b0*/  STL.64 [R1+0x230], R8 ;  /* 0x0002300801007387 */ /* 0x000fe80000100a00 */
[----:B------:R1:W-:Y:S02]  /*e40c0*/  STL.64 [R1+0x238], R10 ;  /* 0x0002380a01007387 */ /* 0x0003e40000100a00 */
[----:B-1----:R-:W-:Y:S08]  /*e40d0*/  HMMA.1688.F32.TF32 R8, R240, R64, R60 ;  /* 0x00000040f008723c */ /* 0x002ff0000008103c */
[C---:B------:R-:W-:Y:S11]  /*e40e0*/  HMMA.1688.F32.TF32 R64, R20.reuse, R84, R80 ;  /* 0x000000541440723c */ /* 0x040ff60000081050 */
        /* <DEDUP_REMOVED lines=15> */
[C---:B-1----:R-:W-:Y:S02]  /*e41e0*/  HMMA.1688.F32.TF32 R8, R20.reuse, R236, R180 ;  /* 0x000000ec1408723c */ /* 0x042fe400000810b4 */
[----:B------:R-:W-:Y:S09]  /*e41f0*/  STL.64 [R1+0xcb20], R246 ;  /* 0x00cb20f601007387 */ /* 0x000ff20000100a00 */
[----:B------:R-:W-:Y:S04]  /*e4200*/  STL.64 [R1+0x7c0], R60 ;  /* 0x0007c03c01007387 */ /* 0x000fe80000100a00 */
[----:B------:R1:W-:Y:S04]  /*e4210*/  STL.64 [R1+0x7c8], R62 ;  /* 0x0007c83e01007387 */ /* 0x0003e80000100a00 */
[----:B------:R-:W-:Y:S01]  /*e4220*/  STL.64 [R1+0xcb50], R234 ;  /* 0x00cb50ea01007387 */ /* 0x000fe20000100a00 */
[C---:B-1----:R-:W-:Y:S03]  /*e4230*/  HMMA.1688.F32.TF32 R60, R20.reuse, R232, R184 ;  /* 0x000000e8143c723c */ /* 0x042fe600000810b8 */
[----:B------:R-:W-:Y:S04]  /*e4240*/  STL.64 [R1+0x7b0], R8 ;  /* 0x0007b00801007387 */ /* 0x000fe80000100a00 */
[----:B------:R1:W-:Y:S02]  /*e4250*/  STL.64 [R1+0x7b8], R10 ;  /* 0x0007b80a01007387 */ /* 0x0003e40000100a00 */
[C---:B-1----:R-:W-:Y:S10]  /*e4260*/  HMMA.1688.F32.TF32 R8, R20.reuse, R228, R188 ;  /* 0x000000e41408723c */ /* 0x042ff400000810bc */
        /* <DEDUP_REMOVED lines=119> */
[----:B------:R1:W-:Y:S04]  /*e49e0*/  STL.64 [R1+0xcb58], R214 ;  /* 0x00cb58d601007387 */ /* 0x0003e80000100a00 */
[----:B------:R-:W3:Y:S04]  /*e49f0*/  LDL.LU R212, [R1+0xd20] ;  /* 0x000d200001d47983 */ /* 0x000ee80000300800 */
[----:B------:R-:W3:Y:S04]  /*e4a00*/  LDL.LU R213, [R1+0xd24] ;  /* 0x000d240001d57983 */ /* 0x000ee80000300800 */
[----:B-1----:R-:W3:Y:S04]  /*e4a10*/  LDL.LU R214, [R1+0xd28] ;  /* 0x000d280001d67983 */ /* 0x002ee80000300800 */
[----:B------:R-:W3:Y:S01]  /*e4a20*/  LDL.LU R215, [R1+0xd2c] ;  /* 0x000d2c0001d77983 */ /* 0x000ee20000300800 */
        /* <DEDUP_REMOVED lines=62> */
[----:B------:R-:W-:Y:S04]  /*e4e10*/  LDS R241, [R15+UR10+0x83000] ;  /* 0x0830000a0ff17984 */ /* 0x000fe80008000800 */
[----:B------:R-:W-:Y:S04]  /*e4e20*/  STL.64 [R1+0x680], R212 ;  /* 0x000680d401007387 */ /* 0x000fe80000100a00 */
[----:B------:R1:W-:Y:S04]  /*e4e30*/  STL.64 [R1+0x688], R214 ;  /* 0x000688d601007387 */ /* 0x0003e80000100a00 */
[----:B------:R-:W-:Y:S04]  /*e4e40*/  LDS R243, [R15+UR10+0x83800] ;  /* 0x0838000a0ff37984 */ /* 0x000fe80008000800 */
[----:B------:R-:W-:Y:S04]  /*e4e50*/  LDS R240, [R252+UR10+0x83000] ;  /* 0x0830000afcf07984 */ /* 0x000fe80008000800 */
[----:B------:R-:W2:Y:S01]  /*e4e60*/  LDS R242, [R252+UR10+0x83800] ;  /* 0x0838000afcf27984 */ /* 0x000ea20008000800 */
[C---:B-1----:R-:W-:Y:S08]  /*e4e70*/  HMMA.1688.F32.TF32 R212, R20.reuse, R148, R8 ;  /* 0x0000009414d4723c */ /* 0x042ff00000081008 */
        /* <DEDUP_REMOVED lines=14> */
[----:B------:R1:W-:Y:S01]  /*e4f60*/  STL.64 [R1+0x628], R62 ;  /* 0x0006283e01007387 */ /* 0x0003e20000100a00 */
[C---:B------:R-:W-:Y:S08]  /*e4f70*/  HMMA.1688.F32.TF32 R12, R20.reuse, R124, R84 ;  /* 0x0000007c140c723c */ /* 0x040ff00000081054 */
[C---:B-1----:R-:W-:Y:S01]  /*e4f80*/  HMMA.1688.F32.TF32 R60, R20.reuse, R128, R80 ;  /* 0x00000080143c723c */ /* 0x042fe20000081050 */
[----:B------:R-:W-:Y:S04]  /*e4f90*/  STL.64 [R1+0x610], R8 ;  /* 0x0006100801007387 */ /* 0x000fe80000100a00 */
[----:B------:R1:W-:Y:S03]  /*e4fa0*/  STL.64 [R1+0x618], R10 ;  /* 0x0006180a01007387 */ /* 0x0003e60000100a00 */
[C---:B-1----:R-:W-:Y:S11]  /*e4fb0*/  HMMA.1688.F32.TF32 R8, R20.reuse, R120, R88 ;  /* 0x000000781408723c */ /* 0x042ff60000081058 */
        /* <DEDUP_REMOVED lines=9> */
[----:B------:R1:W-:Y:S04]  /*e5050*/  STL.64 [R1+0x5d0], R60 ;  /* 0x0005d03c01007387 */ /* 0x0003e80000100a00 */
[----:B------:R2:W-:Y:S04]  /*e5060*/  STL.64 [R1+0x5d8], R62 ;  /* 0x0005d83e01007387 */ /* 0x0005e80000100a00 */
[----:B------:R-:W3:Y:S04]  /*e5070*/  LDL.LU R244, [R1+0xf30] ;  /* 0x000f300001f47983 */ /* 0x000ee80000300800 */
        /* <DEDUP_REMOVED lines=132> */
[----:B-1----:R-:W3:Y:S04]  /*e58c0*/  LDL.LU R248, [R1+0xef0] ;  /* 0x000ef00001f87983 */ /* 0x002ee80000300800 */
[----:B------:R-:W3:Y:S04]  /*e58d0*/  LDL.LU R249, [R1+0xef4] ;  /* 0x000ef40001f97983 */ /* 0x000ee80000300800 */
[----:B--2---:R-:W3:Y:S04]  /*e58e0*/  LDL.LU R250, [R1+0xef8] ;  /* 0x000ef80001fa7983 */ /* 0x004ee80000300800 */
[----:B------:R-:W3:Y:S04]  /*e58f0*/  LDL.LU R251, [R1+0xefc] ;  /* 0x000efc0001fb7983 */ /* 0x000ee80000300800 */
        /* <DEDUP_REMOVED lines=20> */
[----:B------:R1:W-:Y:S04]  /*e5a40*/  STL.64 [R1+0x4d0], R220 ;  /* 0x0004d0dc01007387 */ /* 0x0003e80000100a00 */
[----:B------:R2:W-:Y:S04]  /*e5a50*/  STL.64 [R1+0x4d8], R222 ;  /* 0x0004d8de01007387 */ /* 0x0005e80000100a00 */
[----:B-1----:R-:W4:Y:S04]  /*e5a60*/  LDL.LU R220, [R1+0xee0] ;  /* 0x000ee00001dc7983 */ /* 0x002f280000300800 */
[----:B------:R-:W-:Y:S04]  /*e5a70*/  STL.64 [R1+0x4c0], R216 ;  /* 0x0004c0d801007387 */ /* 0x000fe80000100a00 */
[----:B------:R1:W-:Y:S04]  /*e5a80*/  STL.64 [R1+0x4c8], R218 ;  /* 0x0004c8da01007387 */ /* 0x0003e80000100a00 */
[----:B------:R-:W-:Y:S04]  /*e5a90*/  STL.64 [R1+0x4b0], R212 ;  /* 0x0004b0d401007387 */ /* 0x000fe80000100a00 */
[----:B------:R1:W-:Y:S04]  /*e5aa0*/  STL.64 [R1+0x4b8], R214 ;  /* 0x0004b8d601007387 */ /* 0x0003e80000100a00 */
[----:B------:R-:W4:Y:S04]  /*e5ab0*/  LDL.LU R221, [R1+0xee4] ;  /* 0x000ee40001dd7983 */ /* 0x000f280000300800 */
[----:B--2---:R-:W4:Y:S04]  /*e5ac0*/  LDL.LU R222, [R1+0xee8] ;  /* 0x000ee80001de7983 */ /* 0x004f280000300800 */
[----:B------:R-:W4:Y:S04]  /*e5ad0*/  LDL.LU R223, [R1+0xeec] ;  /* 0x000eec0001df7983 */ /* 0x000f280000300800 */
[----:B------:R-:W2:Y:S04]  /*e5ae0*/  LDL.LU R244, [R1+0xed0] ;  /* 0x000ed00001f47983 */ /* 0x000ea80000300800 */
[----:B------:R-:W2:Y:S04]  /*e5af0*/  LDL.LU R245, [R1+0xed4] ;  /* 0x000ed40001f57983 */ /* 0x000ea80000300800 */
[----:B------:R-:W2:Y:S04]  /*e5b00*/  LDL.LU R246, [R1+0xed8] ;  /* 0x000ed80001f67983 */ /* 0x000ea80000300800 */
[----:B------:R-:W2:Y:S01]  /*e5b10*/  LDL.LU R247, [R1+0xedc] ;  /* 0x000edc0001f77983 */ /* 0x000ea20000300800 */
[C---:B-1----:R-:W-:Y:S08]  /*e5b20*/  HMMA.1688.F32.TF32 R216, R20.reuse, R40, R232 ;  /* 0x0000002814d8723c */ /* 0x042ff000000810e8 */
[C---:B------:R-:W-:Y:S08]  /*e5b30*/  HMMA.1688.F32.TF32 R212, R20.reuse, R36, R12 ;  /* 0x0000002414d4723c */ /* 0x040ff0000008100c */
[C---:B------:R-:W-:Y:S03]  /*e5b40*/  HMMA.1688.F32.TF32 R12, R20.reuse, R32, R8 ;  /* 0x00000020140c723c */ /* 0x040fe60000081008 */
[----:B------:R-:W-:Y:S04]  /*e5b50*/  STL.64 [R1+0x4a0], R216 ;  /* 0x0004a0d801007387 */ /* 0x000fe80000100a00 */
[----:B------:R-:W-:Y:S04]  /*e5b60*/  STL.64 [R1+0x4a8], R218 ;  /* 0x0004a8da01007387 */ /* 0x000fe80000100a00 */
[----:B------:R-:W2:Y:S04]  /*e5b70*/  LDL.LU R8, [R1+0xec0] ;  /* 0x000ec00001087983 */ /* 0x000ea80000300800 */
[----:B------:R-:W-:Y:S04]  /*e5b80*/  STL.64 [R1+0x490], R212 ;  /* 0x000490d401007387 */ /* 0x000fe80000100a00 */
        /* <DEDUP_REMOVED lines=9> */
[----:B------:R-:W2:Y:S01]  /*e5c20*/  LDL.LU R231, [R1+0xeac] ;  /* 0x000eac0001e77983 */ /* 0x000ea20000300800 */
[----:B---3--:R-:W-:Y:S03]  /*e5c30*/  HMMA.1688.F32.TF32 R212, R20, R28, R248 ;  /* 0x0000001c14d4723c */ /* 0x008fe600000810f8 */
[----:B-1----:R-:W3:Y:S04]  /*e5c40*/  LDL.LU R12, [R1+0xeb0] ;  /* 0x000eb000010c7983 */ /* 0x002ee80000300800 */
[----:B------:R-:W3:Y:S01]  /*e5c50*/  LDL.LU R13, [R1+0xeb4] ;  /* 0x000eb400010d7983 */ /* 0x000ee20000300800 */
[----:B------:R-:W-:Y:S01]  /*e5c60*/  MOV R15, R0 ;  /* 0x00000000000f7202 */ /* 0x000fe20000000f00 */
[----:B------:R-:W-:-:S10]  /*e5c70*/  IMAD.MOV.U32 R14, RZ, RZ, R2 ;  /* 0x000000ffff0e7224 */ /* 0x000fd400078e0002 */
[----:B------:R-:W-:Y:S02]  /*e5c80*/  IMAD.MOV.U32 R236, RZ, RZ, R212 ;  /* 0x000000ffffec7224 */ /* 0x000fe400078e00d4 */
[----:B------:R-:W-:Y:S01]  /*e5c90*/  IMAD.MOV.U32 R237, RZ, RZ, R213 ;  /* 0x000000ffffed7224 */ /* 0x000fe200078e00d5 */
[----:B------:R-:W-:Y:S01]  /*e5ca0*/  MOV R0, R215 ;  /* 0x000000d700007202 */ /* 0x000fe20000000f00 */
[----:B------:R-:W3:Y:S01]  /*e5cb0*/  LDL.LU R212, [R1+0xc50] ;  /* 0x000c500001d47983 */ /* 0x000ee20000300800 */
[----:B------:R-:W-:-:S03]  /*e5cc0*/  IMAD.MOV.U32 R2, RZ, RZ, R214 ;  /* 0x000000ffff027224 */ /* 0x000fc600078e00d6 */
[----:B------:R-:W3:Y:S04]  /*e5cd0*/  LDL.LU R213, [R1+0xc54] ;  /* 0x000c540001d57983 */ /* 0x000ee80000300800 */
[----:B------:R-:W3:Y:S04]  /*e5ce0*/  LDL.LU R214, [R1+0xc58] ;  /* 0x000c580001d67983 */ /* 0x000ee80000300800 */
[----:B------:R-:W3:Y:S04]  /*e5cf0*/  LDL.LU R215, [R1+0xc5c] ;  /* 0x000c5c0001d77983 */ /* 0x000ee80000300800 */
[----:B------:R-:W3:Y:S04]  /*e5d00*/  LDL.64 R250, [R1+0x18] ;  /* 0x0000180001fa7983 */ /* 0x000ee80000100a00 */
[----:B------:R-:W-:Y:S04]  /*e5d10*/  STL [R1+0xc11c], R0 ;  /* 0x00c11c0001007387 */ /* 0x000fe80000100800 */
[----:B------:R-:W-:Y:S01]  /*e5d20*/  STL [R1+0xc118], R2 ;  /* 0x00c1180201007387 */ /* 0x000fe20000100800 */
[----:B------:R-:W-:-:S02]  /*e5d30*/  IMAD.MOV.U32 R232, RZ, RZ, R7 ;  /* 0x000000ffffe87224 */ /* 0x000fc400078e0007 */
[----:B------:R-:W-:Y:S01]  /*e5d40*/  IMAD.MOV.U32 R233, RZ, RZ, R6 ;  /* 0x000000ffffe97224 */ /* 0x000fe200078e0006 */
[C---:B----4-:R-:W-:Y:S08]  /*e5d50*/  HMMA.1688.F32.TF32 R216, R20.reuse, R24, R220 ;  /* 0x0000001814d8723c */ /* 0x050ff000000810dc */
[----:B--2---:R-:W-:Y:S01]  /*e5d60*/  HMMA.1688.F32.TF32 R220, R20, R16, R244 ;  /* 0x0000001014dc723c */ /* 0x004fe200000810f4 */
[----:B------:R-:W-:-:S10]  /*e5d70*/  IMAD.MOV.U32 R247, RZ, RZ, R3 ;  /* 0x000000fffff77224 */ /* 0x000fd400078e0003 */
[----:B------:R1:W-:Y:S04]  /*e5d80*/  STL.64 [R1+0x460], R216 ;  /* 0x000460d801007387 */ /* 0x0003e80000100a00 */
[----:B------:R2:W-:Y:S04]  /*e5d90*/  STL.64 [R1+0x468], R218 ;  /* 0x000468da01007387 */ /* 0x0005e80000100a00 */
[----:B-1----:R-:W4:Y:S04]  /*e5da0*/  LDL.LU R216, [R1+0x10c0] ;  /* 0x0010c00001d87983 */ /* 0x002f280000300800 */
[----:B------:R-:W-:Y:S04]  /*e5db0*/  STL.64 [R1+0x810], R220 ;  /* 0x000810dc01007387 */ /* 0x000fe80000100a00 */
[----:B------:R1:W-:Y:S04]  /*e5dc0*/  STL.64 [R1+0x818], R222 ;  /* 0x000818de01007387 */ /* 0x0003e80000100a00 */
[----:B------:R-:W4:Y:S04]  /*e5dd0*/  LDL.LU R217, [R1+0x10c4] ;  /* 0x0010c40001d97983 */ /* 0x000f280000300800 */
[----:B--2---:R-:W4:Y:S04]  /*e5de0*/  LDL.LU R218, [R1+0x10c8] ;  /* 0x0010c80001da7983 */ /* 0x004f280000300800 */
[----:B------:R-:W4:Y:S01]  /*e5df0*/  LDL.LU R219, [R1+0x10cc] ;  /* 0x0010cc0001db7983 */ /* 0x000f220000300800 */
[----:B------:R-:W-:Y:S03]  /*e5e00*/  HMMA.1688.F32.TF32 R4, R20, R4, R8 ;  /* 0x000000041404723c */ /* 0x000fe60000081008 */
[----:B-1----:R-:W4:Y:S04]  /*e5e10*/  LDL.64 R222, [R1+0x8] ;  /* 0x0000080001de7983 */ /* 0x002f280000100a00 */
[----:B------:R-:W2:Y:S04]  /*e5e20*/  LDL.LU R244, [R1+0x10e0] ;  /* 0x0010e00001f47983 */ /* 0x000ea80000300800 */
[----:B------:R-:W2:Y:S04]  /*e5e30*/  LDL.LU R245, [R1+0x10e4] ;  /* 0x0010e40001f57983 */ /* 0x000ea80000300800 */
[----:B------:R-:W2:Y:S04]  /*e5e40*/  LDL.LU R246, [R1+0x10e8] ;  /* 0x0010e80001f67983 */ /* 0x000ea80000300800 */
[----:B------:R-:W2:Y:S04]  /*e5e50*/  LDL.LU R3, [R1+0xcb78] ;  /* 0x00cb780001037983 */ /* 0x000ea80000300800 */
[----:B------:R-:W2:Y:S04]  /*e5e60*/  LDL.LU.64 R10, [R1+0xcb70] ;  /* 0x00cb7000010a7983 */ /* 0x000ea80000300a00 */
[----:B------:R-:W3:Y:S01]  /*e5e70*/  LDL.LU.64 R8, [R1+0xcb68] ;  /* 0x00cb680001087983 */ /* 0x000ee20000300a00 */
[----:B------:R-:W-:-:S03]  /*e5e80*/  MOV R224, R4 ;  /* 0x0000000400e07202 */ /* 0x000fc60000000f00 */
[----:B------:R1:W-:Y:S01]  /*e5e90*/  STL.64 [R1+0x828], R6 ;  /* 0x0008280601007387 */ /* 0x0003e20000100a00 */
[----:B------:R-:W-:-:S03]  /*e5ea0*/  IMAD.MOV.U32 R225, RZ, RZ, R5 ;  /* 0x000000ffffe17224 */ /* 0x000fc600078e0005 */
[----:B------:R-:W2:Y:S04]  /*e5eb0*/  LDL.LU R4, [R1+0x10a0] ;  /* 0x0010a00001047983 */ /* 0x000ea80000300800 */
[----:B------:R-:W2:Y:S04]  /*e5ec0*/  LDL.LU R5, [R1+0x10a4] ;  /* 0x0010a40001057983 */ /* 0x000ea80000300800 */
[----:B-1----:R-:W2:Y:S01]  /*e5ed0*/  LDL.LU R6, [R1+0x10a8] ;  /* 0x0010a80001067983 */ /* 0x002ea20000300800 */
[----:B---3--:R-:W-:-:S15]  /*e5ee0*/  HMMA.1688.F32.TF32 R12, R20, R8, R12 ;  /* 0x00000008140c723c */ /* 0x008fde000008100c */
[----:B------:R-:W-:-:S04]  /*e5ef0*/  NOP ;  /* 0x0000000000007918 */ /* 0x000fc80000000000 */
[----:B------:R1:W-:Y:S04]  /*e5f00*/  STL.64 [R1+0x830], R12 ;  /* 0x0008300c01007387 */ /* 0x0003e80000100a00 */
[----:B------:R3:W-:Y:S04]  /*e5f10*/  STL.64 [R1+0x838], R14 ;  /* 0x0008380e01007387 */ /* 0x0007e80000100a00 */
[----:B-1----:R-:W3:Y:S01]  /*e5f20*/  LDL.LU.64 R12, [R1+0xcb60] ;  /* 0x00cb6000010c7983 */ /* 0x002ee20000300a00 */
[----:B--2---:R-:W-:Y:S01]  /*e5f30*/  IMAD.MOV.U32 R7, RZ, RZ, R3 ;  /* 0x000000ffff077224 */ /* 0x004fe200078e0003 */
[C---:B---3--:R-:W-:Y:S08]  /*e5f40*/  HMMA.1688.F32.TF32 R12, R20.reuse, R12, R228 ;  /* 0x0000000c140c723c */ /* 0x048ff000000810e4 */
[----:B------:R-:W-:Y:S11]  /*e5f50*/  HMMA.1688.F32.TF32 R20, R20, R232, R212 ;  /* 0x000000e81414723c */ /* 0x000ff600000810d4 */
[----:B------:R1:W-:Y:S04]  /*e5f60*/  STL.64 [R1+0x850], R12 ;  /* 0x0008500c01007387 */ /* 0x0003e80000100a00 */
[----:B------:R2:W-:Y:S01]  /*e5f70*/  STL [R1+0x858], R14 ;  /* 0x0008580e01007387 */ /* 0x0005e20000100800 */
[----:B------:R-:W-:-:S03]  /*e5f80*/  IMAD.MOV.U32 R3, RZ, RZ, R15 ;  /* 0x000000ffff037224 */ /* 0x000fc600078e000f */
        /* <DEDUP_REMOVED lines=8> */
[----:B------:R-:W-:Y:S04]  /*e6010*/  STL [R1+0xc120], R3 ;  /* 0x00c1200301007387 */ /* 0x000fe80000100800 */
[----:B------:R-:W2:Y:S04]  /*e6020*/  LDL.LU.64 R214, [R1+0xcb58] ;  /* 0x00cb580001d67983 */ /* 0x000ea80000300a00 */
[----:B------:R-:W2:Y:S01]  /*e6030*/  LDL.LU.64 R234, [R1+0xcb50] ;  /* 0x00cb500001ea7983 */ /* 0x000ea20000300a00 */
[----:B------:R-:W-:-:S03]  /*e6040*/  MOV R233, R22 ;  /* 0x0000001600e97202 */ /* 0x000fc60000000f00 */
[----:B------:R-:W-:Y:S01]  /*e6050*/  STL.64 [R1+0x840], R20 ;  /* 0x0008401401007387 */ /* 0x000fe20000100a00 */
[----:B------:R-:W-:-:S03]  /*e6060*/  IMAD.MOV.U32 R232, RZ, RZ, R23 ;  /* 0x000000ffffe87224 */ /* 0x000fc600078e0017 */
[----:B------:R-:W3:Y:S02]  /*e6070*/  LDL.64 R22, [R1+0x48] ;  /* 0x0000480001167983 */ /* 0x000ee40000100a00 */
[----:B---3--:R-:W-:-:S15]  /*e6080*/  HMMA.1688.F32.TF32 R12, R240, R22, R12 ;  /* 0x00000016f00c723c */ /* 0x008fde000008100c */
[----:B------:R-:W-:-:S04]  /*e6090*/  NOP ;  /* 0x0000000000007918 */ /* 0x000fc80000000000 */
[----:B------:R-:W-:Y:S04]  /*e60a0*/  STL.64 [R1+0x860], R12 ;  /* 0x0008600c01007387 */ /* 0x000fe80000100a00 */
[----:B------:R1:W-:Y:S02]  /*e60b0*/  STL.64 [R1+0x868], R14 ;  /* 0x0008680e01007387 */ /* 0x0003e40000100a00 */
[----:B-1----:R-:W-:Y:S02]  /*e60c0*/  IMAD.MOV.U32 R15, RZ, RZ, R22 ;  /* 0x000000ffff0f7224 */ /* 0x002fe400078e0016 */
[----:B------:R-:W-:Y:S02]  /*e60d0*/  IMAD.MOV.U32 R14, RZ, RZ, R23 ;  /* 0x000000ffff0e7224 */ /* 0x000fe400078e0017 */
[----:B------:R-:W-:Y:S01]  /*e60e0*/  HMMA.1688.F32.TF32 R20, R240, R250, R4 ;  /* 0x000000faf014723c */ /* 0x000fe20000081004 */
[----:B------:R-:W-:Y:S01]  /*e60f0*/  MOV R7, R250 ;  /* 0x000000fa00077202 */ /* 0x000fe20000000f00 */
[----:B------:R-:W-:-:S02]  /*e6100*/  IMAD.MOV.U32 R6, RZ, RZ, R251 ;  /* 0x000000ffff067224 */ /* 0x000fc400078e00fb */
[----:B------:R-:W3:-:S15]  /*e6110*/  LDL.LU.64 R250, [R1+0xcb48] ;  /* 0x00cb480001fa7983 */ /* 0x000ede0000300a00 */
[----:B------:R1:W-:Y:S01]  /*e6120*/  STL.64 [R1+0x870], R20 ;  /* 0x0008701401007387 */ /* 0x0003e20000100a00 */
[----:B------:R-:W-:Y:S01]  /*e6130*/  IMAD.MOV.U32 R249, RZ, RZ, R22 ;  /* 0x000000fffff97224 */ /* 0x000fe200078e0016 */
[----:B-1----:R-:W-:Y:S02]  /*e6140*/  MOV R20, R239 ;  /* 0x000000ef00147202 */ /* 0x002fe40000000f00 */
[----:B------:R-:W2:Y:S01]  /*e6150*/  LDL.LU R239, [R1+0xcb44] ;  /* 0x00cb440001ef7983 */ /* 0x000ea20000300800 */
[----:B------:R-:W-:Y:S02]  /*e6160*/  IMAD.MOV.U32 R248, RZ, RZ, R23 ;  /* 0x000000fffff87224 */ /* 0x000fe400078e0017 */
[----:B------:R-:W-:Y:S02]  /*e6170*/  IMAD.MOV.U32 R23, RZ, RZ, R238 ;  /* 0x000000ffff177224 */ /* 0x000fe400078e00ee */
[----:B---3--:R-:W-:Y:S02]  /*e6180*/  IMAD.MOV.U32 R21, RZ, RZ, R250 ;  /* 0x000000ffff157224 */ /* 0x008fe400078e00fa */
[----:B------:R-:W-:Y:S01]  /*e6190*/  IMAD.MOV.U32 R22, RZ, RZ, R251 ;  /* 0x000000ffff167224 */ /* 0x000fe200078e00fb */
[----:B------:R-:W3:Y:S04]  /*e61a0*/  LDL.LU R250, [R1+0xcb40] ;  /* 0x00cb400001fa7983 */ /* 0x000ee80000300800 */
[----:B------:R-:W3:Y:S04]  /*e61b0*/  LDL.LU R251, [R1+0xcb3c] ;  /* 0x00cb3c0001fb7983 */ /* 0x000ee80000300800 */
[----:B------:R-:W2:Y:S01]  /*e61c0*/  LDL.LU R238, [R1+0xcb38] ;  /* 0x00cb380001ee7983 */ /* 0x000ea20000300800 */
[----:B----4-:R-:W-:Y:S03]  /*e61d0*/  HMMA.1688.F32.TF32 R216, R240, R222, R216 ;  /* 0x000000def0d8723c */ /* 0x010fe600000810d8 */
[----:B------:R-:W-:Y:S04]  /*e61e0*/  STL [R1+0xbf7c], R248 ;  /* 0x00bf7cf801007387 */ /* 0x000fe80000100800 */
[----:B------:R-:W-:Y:S01]  /*e61f0*/  STL [R1+0xbf78], R249 ;  /* 0x00bf78f901007387 */ /* 0x000fe20000100800 */
[----:B------:R-:W-:Y:S01]  /*e6200*/  MOV R2, R222 ;  /* 0x000000de00027202 */ /* 0x000fe20000000f00 */
[----:B------:R-:W-:-:S10]  /*e6210*/  IMAD.MOV.U32 R0, RZ, RZ, R223 ;  /* 0x000000ffff007224 */ /* 0x000fd400078e00df */
[----:B------:R-:W-:Y:S04]  /*e6220*/  STL.64 [R1+0x880], R216 ;  /* 0x000880d801007387 */ /* 0x000fe80000100a00 */
[----:B------:R1:W-:Y:S04]  /*e6230*/  STL.64 [R1+0x888], R218 ;  /* 0x000888da01007387 */ /* 0x0003e80000100a00 */
[----:B-1----:R-:W4:Y:S04]  /*e6240*/  LDL.LU.64 R218, [R1+0xcb30] ;  /* 0x00cb300001da7983 */ /* 0x002f280000300a00 */
[----:B------:R-:W2:Y:S01]  /*e6250*/  LDL.LU.64 R222, [R1+0xcb28] ;  /* 0x00cb280001de7983 */ /* 0x000ea20000300a00 */
[----:B---3--:R-:W-:-:S15]  /*e6260*/  HMMA.1688.F32.TF32 R244, R240, R250, R244 ;  /* 0x000000faf0f4723c */ /* 0x008fde00000810f4 */
[----:B------:R-:W-:-:S04]  /*e6270*/  NOP ;  /* 0x0000000000007918 */ /* 0x000fc80000000000 */
[----:B------:R-:W-:Y:S04]  /*e6280*/  STL.64 [R1+0x890], R244 ;  /* 0x000890f401007387 */ /* 0x000fe80000100a00 */
[----:B------:R1:W-:Y:S04]  /*e6290*/  STL.64 [R1+0x898], R246 ;  /* 0x000898f601007387 */ /* 0x0003e80000100a00 */
[----:B-1----:R-:W3:Y:S04]  /*e62a0*/  LDL.LU.64 R246, [R1+0xcb20] ;  /* 0x00cb200001f67983 */ /* 0x002ee80000300a00 */
[----:B------:R2:W-:Y:S04]  /*e62b0*/  STL.64 [R1+0xc758], R250 ;  /* 0x00c758fa01007387 */ /* 0x0005e80000100a00 */
[----:B------:R-:W3:Y:S04]  /*e62c0*/  LDL.LU R248, [R1+0x1100] ;  /* 0x0011000001f87983 */ /* 0x000ee80000300800 */
[----:B------:R-:W3:Y:S01]  /*e62d0*/  LDL.LU R249, [R1+0x1104] ;  /* 0x0011040001f97983 */ /* 0x000ee20000300800 */
[----:B--2---:R-:W-:-:S02]  /*e62e0*/  IMAD.MOV.U32 R250, RZ, RZ, R238 ;  /* 0x000000fffffa7224 */ /* 0x004fc400078e00ee */
[----:B------:R-:W-:Y:S01]  /*e62f0*/  IMAD.MOV.U32 R251, RZ, RZ, R239 ;  /* 0x000000fffffb7224 */ /* 0x000fe200078e00ef */
[----:B------:R-:W2:Y:S04]  /*e6300*/  LDL.LU R238, [R1+0xcb18] ;  /* 0x00cb180001ee7983 */ /* 0x000ea80000300800 */
[----:B------:R-:W2:Y:S02]  /*e6310*/  LDL.LU R239, [R1+0xcb14] ;  /* 0x00cb140001ef7983 */ /* 0x000ea40000300800 */
[C---:B---3--:R-:W-:Y:S08]  /*e6320*/  HMMA.1688.F32.TF32 R248, R240.reuse, R246, R248 ;  /* 0x000000f6f0f8723c */ /* 0x048ff000000810f8 */
[----:B--2---:R-:W-:Y:S11]  /*e6330*/  HMMA.1688.F32.TF32 R228, R240, R238, R228 ;  /* 0x000000eef0e4723c */ /* 0x004ff600000810e4 */
[----:B------:R-:W-:Y:S01]  /*e6340*/  MOV R216, R248 ;  /* 0x000000f800d87202 */ /* 0x000fe20000000f00 */
[----:B------:R1:W-:Y:S01]  /*e6350*/  STL.64 [R1+0x8a8], R250 ;  /* 0x0008a8fa01007387 */ /* 0x0003e20000100a00 */
[----:B------:R-:W-:-:S03]  /*e6360*/  IMAD.MOV.U32 R217, RZ, RZ, R249 ;  /* 0x000000ffffd97224 */ /* 0x000fc600078e00f9 */
[----:B------:R-:W2:Y:S04]  /*e6370*/  LDL.LU R248, [R1+0x1160] ;  /* 0x0011600001f87983 */ /* 0x000ea80000300800 */
[----:B------:R-:W2:Y:S04]  /*e6380*/  LDL.LU R249, [R1+0x1164] ;  /* 0x0011640001f97983 */ /* 0x000ea80000300800 */
[----:B-1----:R-:W2:Y:S01]  /*e6390*/  LDL.LU R250, [R1+0x1168] ;  /* 0x0011680001fa7983 */ /* 0x002ea20000300800 */
[----:B------:R-:W-:-:S03]  /*e63a0*/  IMAD.MOV.U32 R251, RZ, RZ, R234 ;  /* 0x000000fffffb7224 */ /* 0x000fc600078e00ea */
[----:B------:R-:W3:Y:S01]  /*e63b0*/  LDL.LU R234, [R1+0xcb10] ;  /* 0x00cb100001ea7983 */ /* 0x000ee20000300800 */
[----:B------:R-:W-:Y:S02]  /*e63c0*/  IMAD.MOV.U32 R245, RZ, RZ, R230 ;  /* 0x000000fffff57224 */ /* 0x000fe400078e00e6 */
[----:B------:R-:W-:Y:S01]  /*e63d0*/  IMAD.MOV.U32 R244, RZ, RZ, R231 ;  /* 0x000000fffff47224 */ /* 0x000fe200078e00e7 */
[----:B------:R-:W-:Y:S04]  /*e63e0*/  STL [R1+0xc34c], R217 ;  /* 0x00c34cd901007387 */ /* 0x000fe80000100800 */
[----:B------:R-:W-:Y:S04]  /*e63f0*/  STL [R1+0xc348], R216 ;  /* 0x00c348d801007387 */ /* 0x000fe80000100800 */
[----:B------:R-:W2:Y:S04]  /*e6400*/  LDL.LU.64 R230, [R1+0xcb08] ;  /* 0x00cb080001e67983 */ /* 0x000ea80000300a00 */
[----:B------:R-:W-:Y:S04]  /*e6410*/  STL.64 [R1+0xc778], R246 ;  /* 0x00c778f601007387 */ /* 0x000fe80000100a00 */
[----:B------:R1:W-:Y:S02]  /*e6420*/  STL.64 [R1+0xc770], R244 ;  /* 0x00c770f401007387 */ /* 0x0003e40000100a00 */
[----:B-1----:R-:W-:-:S02]  /*e6430*/  IMAD.MOV.U32 R244, RZ, RZ, R235 ;  /* 0x000000fffff47224 */ /* 0x002fc400078e00eb */
[----:B------:R-:W3:Y:S01]  /*e6440*/  LDL.LU R235, [R1+0xcb00] ;  /* 0x00cb000001eb7983 */ /* 0x000ee20000300800 */
[----:B------:R-:W-:-:S03]  /*e6450*/  MOV R213, R229 ;  /* 0x000000e500d57202 */ /* 0x000fc60000000f00 */
[----:B------:R-:W2:Y:S01]  /*e6460*/  LDL.LU R245, [R1+0x1184] ;  /* 0x0011840001f57983 */ /* 0x000ea20000300800 */
[----:B------:R-:W-:-:S03]  /*e6470*/  IMAD.MOV.U32 R212, RZ, RZ, R228 ;  /* 0x000000ffffd47224 */ /* 0x000fc600078e00e4 */
[----:B------:R-:W2:Y:S04]  /*e6480*/  LDL.LU R246, [R1+0x1188] ;  /* 0x0011880001f67983 */ /* 0x000ea80000300800 */
[----:B------:R-:W2:Y:S04]  /*e6490*/  LDL.LU R247, [R1+0x118c] ;  /* 0x00118c0001f77983 */ /* 0x000ea80000300800 */
[----:B------:R-:W-:Y:S04]  /*e64a0*/  STL.64 [R1+0xc768], R238 ;  /* 0x00c768ee01007387 */ /* 0x000fe80000100a00 */
[----:B------:R-:W-:Y:S04]  /*e64b0*/  STL.64 [R1+0xc760], R236 ;  /* 0x00c760ec01007387 */ /* 0x000fe80000100a00 */
[----:B------:R-:W-:Y:S04]  /*e64c0*/  STL [R1+0xc354], R213 ;  /* 0x00c354d501007387 */ /* 0x000fe80000100800 */
[----:B------:R-:W-:Y:S01]  /*e64d0*/  STL [R1+0xc350], R212 ;  /* 0x00c350d401007387 */ /* 0x000fe20000100800 */
[----:B---3--:R-:W-:-:S15]  /*e64e0*/  HMMA.1688.F32.TF32 R20, R240, R234, R20 ;  /* 0x000000eaf014723c */ /* 0x008fde0000081014 */
[----:B------:R-:W-:-:S04]  /*e64f0*/  NOP ;  /* 0x0000000000007918 */ /* 0x000fc80000000000 */
[----:B------:R-:W-:Y:S01]  /*e6500*/  MOV R208, R20 ;  /* 0x0000001400d07202 */ /* 0x000fe20000000f00 */
[----:B------:R2:W-:Y:S01]  /*e6510*/  STL.64 [R1+0x8c8], R22 ;  /* 0x0008c81601007387 */ /* 0x0005e20000100a00 */
[----:B------:R-:W-:-:S03]  /*e6520*/  IMAD.MOV.U32 R209, RZ, RZ, R21 ;  /* 0x000000ffffd17224 */ /* 0x000fc600078e0015 */
[----:B------:R-:W3:Y:S04]  /*e6530*/  LDL.LU R20, [R1+0x11c0] ;  /* 0x0011c00001147983 */ /* 0x000ee80000300800 */
[----:B------:R-:W3:Y:S01]  /*e6540*/  LDL.LU R21, [R1+0x11c4] ;  /* 0x0011c40001157983 */ /* 0x000ee20000300800 */
[----:B--2---:R-:W-:Y:S02]  /*e6550*/  IMAD.MOV.U32 R22, RZ, RZ, R230 ;  /* 0x000000ffff167224 */ /* 0x004fe400078e00e6 */
[----:B------:R-:W-:Y:S01]  /*e6560*/  IMAD.MOV.U32 R23, RZ, RZ, R231 ;  /* 0x000000ffff177224 */ /* 0x000fe200078e00e7 */
[----:B------:R-:W2:Y:S04]  /*e6570*/  LDL.LU R230, [R1+0xcafc] ;  /* 0x00cafc0001e67983 */ /* 0x000ea80000300800 */
[----:B------:R-:W2:Y:S04]  /*e6580*/  LDL.LU R231, [R1+0xcaf8] ;  /* 0x00caf80001e77983 */ /* 0x000ea80000300800 */
[----:B------:R-:W-:Y:S04]  /*e6590*/  STL.64 [R1+0xc788], R234 ;  /* 0x00c788ea01007387 */ /* 0x000fe80000100a00 */
[----:B------:R1:W-:Y:S04]  /*e65a0*/  STL.64 [R1+0xc780], R232 ;  /* 0x00c780e801007387 */ /* 0x0003e80000100a00 */
[----:B-1----:R-:W3:Y:S04]  /*e65b0*/  LDL.LU R232, [R1+0x11a0] ;  /* 0x0011a00001e87983 */ /* 0x002ee80000300800 */
[----:B------:R-:W3:Y:S04]  /*e65c0*/  LDL.LU R233, [R1+0x11a4] ;  /* 0x0011a40001e97983 */ /* 0x000ee80000300800 */
[----:B------:R-:W3:Y:S04]  /*e65d0*/  LDL.LU R234, [R1+0x11a8] ;  /* 0x0011a80001ea7983 */ /* 0x000ee80000300800 */
[----:B------:R-:W3:Y:S01]  /*e65e0*/  LDL.LU R235, [R1+0x11ac] ;  /* 0x0011ac0001eb7983 */ /* 0x000ee20000300800 */
[----:B--2---:R-:W-:Y:S03]  /*e65f0*/  HMMA.1688.F32.TF32 R236, R240, R230, R248 ;  /* 0x000000e6f0ec723c */ /* 0x004fe600000810f8 */
[----:B------:R-:W2:Y:S04]  /*e6600*/  LDL.LU R248, [R1+0x1200] ;  /* 0x0012000001f87983 */ /* 0x000ea80000300800 */
[----:B------:R-:W2:Y:S01]  /*e6610*/  LDL.LU R249, [R1+0x1204] ;  /* 0x0012040001f97983 */ /* 0x000ea20000300800 */
[----:B------:R-:W-:Y:S01]  /*e6620*/  MOV R250, R226 ;  /* 0x000000e200fa7202 */ /* 0x000fe20000000f00 */
[----:B------:R-:W-:-:S02]  /*e6630*/  IMAD.MOV.U32 R251, RZ, RZ, R227 ;  /* 0x000000fffffb7224 */ /* 0x000fc400078e00e3 */
[----:B------:R-:W2:Y:S04]  /*e6640*/  LDL.LU R226, [R1+0xcaf4] ;  /* 0x00caf40001e27983 */ /* 0x000ea80000300800 */
[----:B------:R-:W2:Y:S04]  /*e6650*/  LDL.LU R227, [R1+0xcaf0] ;  /* 0x00caf00001e37983 */ /* 0x000ea80000300800 */
[----:B------:R-:W-:Y:S01]  /*e6660*/  MOV R204, R236 ;  /* 0x000000ec00cc7202 */ /* 0x000fe20000000f00 */
[----:B------:R-:W-:Y:S02]  /*e6670*/  IMAD.MOV.U32 R205, RZ, RZ, R237 ;  /* 0x000000ffffcd7224 */ /* 0x000fe400078e00ed */
[----:B------:R-:W-:-:S02]  /*e6680*/  IMAD.MOV.U32 R229, RZ, RZ, R238 ;  /* 0x000000ffffe57224 */ /* 0x000fc400078e00ee */
[----:B------:R-:W-:Y:S01]  /*e6690*/  IMAD.MOV.U32 R228, RZ, RZ, R239 ;  /* 0x000000ffffe47224 */ /* 0x000fe200078e00ef */
[----:B------:R-:W3:Y:S04]  /*e66a0*/  LDL.LU R236, [R1+0x11e0] ;  /* 0x0011e00001ec7983 */ /* 0x000ee80000300800 */
[----:B------:R-:W3:Y:S01]  /*e66b0*/  LDL.LU R237, [R1+0x11e4] ;  /* 0x0011e40001ed7983 */ /* 0x000ee20000300800 */
[----:B------:R-:W-:Y:S02]  /*e66c0*/  IMAD.MOV.U32 R238, RZ, RZ, R222 ;  /* 0x000000ffffee7224 */ /* 0x000fe400078e00de */
[----:B------:R-:W-:Y:S01]  /*e66d0*/  IMAD.MOV.U32 R239, RZ, RZ, R223 ;  /* 0x000000ffffef7224 */ /* 0x000fe200078e00df */
[----:B------:R-:W3:Y:S04]  /*e66e0*/  LDL.LU R222, [R1+0xcaec] ;  /* 0x00caec0001de7983 */ /* 0x000ee80000300800 */
[----:B------:R-:W3:Y:S04]  /*e66f0*/  LDL.LU R223, [R1+0xcae8] ;  /* 0x00cae80001df7983 */ /* 0x000ee80000300800 */
[----:B------:R-:W-:Y:S04]  /*e6700*/  STL.64 [R1+0xc798], R230 ;  /* 0x00c798e601007387 */ /* 0x000fe80000100a00 */
[----:B------:R1:W-:Y:S04]  /*e6710*/  STL.64 [R1+0xc790], R228 ;  /* 0x00c790e401007387 */ /* 0x0003e80000100a00 */
[----:B------:R-:W-:Y:S01]  /*e6720*/  STL [R1+0xc124], R204 ;  /* 0x00c124cc01007387 */ /* 0x000fe20000100800 */
[----:B--2---:R-:W-:-:S15]  /*e6730*/  HMMA.1688.F32.TF32 R244, R240, R226, R244 ;  /* 0x000000e2f0f4723c */ /* 0x004fde00000810f4 */
[----:B------:R-:W-:-:S04]  /*e6740*/  NOP ;  /* 0x0000000000007918 */ /* 0x000fc80000000000 */
[----:B------:R-:W-:Y:S01]  /*e6750*/  MOV R200, R244 ;  /* 0x000000f400c87202 */ /* 0x000fe20000000f00 */
[----:B------:R-:W-:Y:S01]  /*e6760*/  IMAD.MOV.U32 R201, RZ, RZ, R245 ;  /* 0x000000ffffc97224 */ /* 0x000fe200078e00f5 */
[----:B------:R-:W-:Y:S01]  /*e6770*/  MOV R244, R214 ;  /* 0x000000d600f47202 */ /* 0x000fe20000000f00 */
[----:B------:R-:W-:Y:S01]  /*e6780*/  IMAD.MOV.U32 R221, RZ, RZ, R246 ;  /* 0x000000ffffdd7224 */ /* 0x000fe200078e00f6 */
[----:B------:R-:W2:Y:S01]  /*e6790*/  LDL.LU R214, [R1+0xcae4] ;  /* 0x00cae40001d67983 */ /* 0x000ea20000300800 */
[----:B----4-:R-:W-:-:S03]  /*e67a0*/  IMAD.MOV.U32 R245, RZ, RZ, R218 ;  /* 0x000000fffff57224 */ /* 0x010fc600078e00da */
[----:B------:R-:W4:Y:S01]  /*e67b0*/  LDL.LU R218, [R1+0xcae0] ;  /* 0x00cae00001da7983 */ /* 0x000f220000300800 */
[----:B------:R-:W-:-:S03]  /*e67c0*/  IMAD.MOV.U32 R246, RZ, RZ, R219 ;  /* 0x000000fffff67224 */ /* 0x000fc600078e00db */
[----:B------:R-:W4:Y:S01]  /*e67d0*/  LDL.LU R219, [R1+0xcadc] ;  /* 0x00cadc0001db7983 */ /* 0x000f220000300800 */
[----:B------:R-:W-:Y:S02]  /*e67e0*/  IMAD.MOV.U32 R220, RZ, RZ, R247 ;  /* 0x000000ffffdc7224 */ /* 0x000fe400078e00f7 */
[----:B------:R-:W-:Y:S02]  /*e67f0*/  IMAD.MOV.U32 R247, RZ, RZ, R215 ;  /* 0x000000fffff77224 */ /* 0x000fe400078e00d7 */
[----:B------:R-:W2:Y:S04]  /*e6800*/  LDL.LU R215, [R1+0xcad8] ;  /* 0x00cad80001d77983 */ /* 0x000ea80000300800 */
[----:B------:R-:W-:Y:S04]  /*e6810*/  STL.64 [R1+0xc7a8], R226 ;  /* 0x00c7a8e201007387 */ /* 0x000fe80000100a00 */
[----:B------:R-:W-:Y:S04]  /*e6820*/  STL.64 [R1+0xc7a0], R224 ;  /* 0x00c7a0e001007387 */ /* 0x000fe80000100a00 */
[----:B---3--:R-:W-:Y:S04]  /*e6830*/  STL.64 [R1+0xc7b8], R222 ;  /* 0x00c7b8de01007387 */ /* 0x008fe80000100a00 */
[----:B------:R3:W-:Y:S01]  /*e6840*/  STL.64 [R1+0xc7b0], R220 ;  /* 0x00c7b0dc01007387 */ /* 0x0007e20000100a00 */
[----:B----4-:R-:W-:-:S15]  /*e6850*/  HMMA.1688.F32.TF32 R20, R240, R218, R20 ;  /* 0x000000daf014723c */ /* 0x010fde0000081014 */
[----:B------:R-:W-:-:S04]  /*e6860*/  NOP ;  /* 0x0000000000007918 */ /* 0x000fc80000000000 */
[----:B------:R-:W-:Y:S01]  /*e6870*/  MOV R189, R20 ;  /* 0x0000001400bd7202 */ /* 0x000fe20000000f00 */
[----:B------:R-:W-:Y:S01]  /*e6880*/  IMAD.MOV.U32 R188, RZ, RZ, R21 ;  /* 0x000000ffffbc7224 */ /* 0x000fe200078e0015 */
[----:B------:R-:W-:Y:S01]  /*e6890*/  MOV R20, R210 ;  /* 0x000000d200147202 */ /* 0x000fe20000000f00 */
[----:B------:R-:W-:Y:S01]  /*e68a0*/  IMAD.MOV.U32 R21, RZ, RZ, R211 ;  /* 0x000000ffff157224 */ /* 0x000fe200078e00d3 */
[----:B------:R-:W4:Y:S04]  /*e68b0*/  LDL.LU R210, [R1+0xcad4] ;  /* 0x00cad40001d27983 */ /* 0x000f280000300800 */
[----:B------:R-:W4:Y:S01]  /*e68c0*/  LDL.LU R211, [R1+0xcad0] ;  /* 0x00cad00001d37983 */ /* 0x000f220000300800 */
[----:B------:R-:W-:Y:S02]  /*e68d0*/  IMAD.MOV.U32 R185, RZ, RZ, R22 ;  /* 0x000000ffffb97224 */ /* 0x000fe400078e0016 */
[----:B------:R-:W-:-:S02]  /*e68e0*/  IMAD.MOV.U32 R184, RZ, RZ, R23 ;  /* 0x000000ffffb87224 */ /* 0x000fc400078e0017 */
[----:B------:R-:W-:Y:S02]  /*e68f0*/  IMAD.MOV.U32 R22, RZ, RZ, R206 ;  /* 0x000000ffff167224 */ /* 0x000fe400078e00ce */
[----:B------:R-:W-:Y:S01]  /*e6900*/  IMAD.MOV.U32 R23, RZ, RZ, R207 ;  /* 0x000000ffff177224 */ /* 0x000fe200078e00cf */
[----:B------:R-:W4:Y:S04]  /*e6910*/  LDL.LU R206, [R1+0xcacc] ;  /* 0x00cacc0001ce7983 */ /* 0x000f280000300800 */
[----:B------:R-:W4:Y:S04]  /*e6920*/  LDL.LU R207, [R1+0xcac8] ;  /* 0x00cac80001cf7983 */ /* 0x000f280000300800 */
[----:B------:R4:W-:Y:S04]  /*e6930*/  STL.64 [R1+0xc7c0], R218 ;  /* 0x00c7c0da01007387 */ /* 0x0009e80000100a00 */
[----:B--2---:R2:W-:Y:S01]  /*e6940*/  STL.64 [R1+0xc7d0], R214 ;  /* 0x00c7d0d601007387 */ /* 0x0045e20000100a00 */
[----:B-1----:R-:W-:Y:S01]  /*e6950*/  HMMA.1688.F32.TF32 R228, R240, R222, R232 ;  /* 0x000000def0e4723c */ /* 0x002fe200000810e8 */
[----:B------:R-:W-:Y:S01]  /*e6960*/  MOV R234, R202 ;  /* 0x000000ca00ea7202 */ /* 0x000fe20000000f00 */
[----:B------:R-:W-:-:S06]  /*e6970*/  IMAD.MOV.U32 R235, RZ, RZ, R203 ;  /* 0x000000ffffeb7224 */ /* 0x000fcc00078e00cb */
[C---:B---3--:R-:W-:Y:S08]  /*e6980*/  HMMA.1688.F32.TF32 R220, R240.reuse, R214, R236 ;  /* 0x000000d6f0dc723c */ /* 0x048ff000000810ec */
[C---:B----4-:R-:W-:Y:S01]  /*e6990*/  HMMA.1688.F32.TF32 R216, R240.reuse, R210, R248 ;  /* 0x000000d2f0d8723c */ /* 0x050fe200000810f8 */
[----:B------:R-:W3:Y:S04]  /*e69a0*/  LDL.LU R248, [R1+0x1260] ;  /* 0x0012600001f87983 */ /* 0x000ee80000300800 */
[----:B------:R-:W3:Y:S04]  /*e69b0*/  LDL.LU R249, [R1+0x1264] ;  /* 0x0012640001f97983 */ /* 0x000ee80000300800 */
[----:B------:R-:W3:Y:S04]  /*e69c0*/  LDL.LU R250, [R1+0x1268] ;  /* 0x0012680001fa7983 */ /* 0x000ee80000300800 */
[----:B------:R-:W3:Y:S04]  /*e69d0*/  LDL.LU R251, [R1+0x126c] ;  /* 0x00126c0001fb7983 */ /* 0x000ee80000300800 */
[----:B------:R-:W-:Y:S04]  /*e69e0*/  STL.64 [R1+0xc820], R210 ;  /* 0x00c820d201007387 */ /* 0x000fe80000100a00 */
[----:B------:R-:W-:Y:S04]  /*e69f0*/  STL.64 [R1+0xc818], R208 ;  /* 0x00c818d001007387 */ /* 0x000fe80000100a00 */
[----:B------:R-:W4:Y:S04]  /*e6a00*/  LDL.LU R232, [R1+0x1280] ;  /* 0x0012800001e87983 */ /* 0x000f280000300800 */
[----:B------:R-:W4:Y:S04]  /*e6a10*/  LDL.LU R233, [R1+0x1284] ;  /* 0x0012840001e97983 */ /* 0x000f280000300800 */
[----:B------:R-:W3:Y:S04]  /*e6a20*/  LDL.LU R202, [R1+0xcac4] ;  /* 0x00cac40001ca7983 */ /* 0x000ee80000300800 */
[----:B------:R-:W3:Y:S04]  /*e6a30*/  LDL.LU R203, [R1+0xcac0] ;  /* 0x00cac00001cb7983 */ /* 0x000ee80000300800 */
[----:B------:R-:W4:Y:S04]  /*e6a40*/  LDL.LU R236, [R1+0x12a0] ;  /* 0x0012a00001ec7983 */ /* 0x000f280000300800 */
[----:B------:R-:W4:Y:S04]  /*e6a50*/  LDL.LU R237, [R1+0x12a4] ;  /* 0x0012a40001ed7983 */ /* 0x000f280000300800 */
[----:B------:R-:W4:Y:S04]  /*e6a60*/  LDL.LU R238, [R1+0x12a8] ;  /* 0x0012a80001ee7983 */ /* 0x000f280000300800 */
[----:B------:R-:W4:Y:S01]  /*e6a70*/  LDL.LU R239, [R1+0x12ac] ;  /* 0x0012ac0001ef7983 */ /* 0x000f220000300800 */
[----:B--2---:R-:W-:Y:S03]  /*e6a80*/  HMMA.1688.F32.TF32 R212, R240, R206, R244 ;  /* 0x000000cef0d4723c */ /* 0x004fe600000810f4 */
[----:B------:R-:W-:Y:S04]  /*e6a90*/  STL.64 [R1+0xc830], R206 ;  /* 0x00c830ce01007387 */ /* 0x000fe80000100a00 */
[----:B------:R1:W-:Y:S01]  /*e6aa0*/  STL [R1+0xc828], R205 ;  /* 0x00c828cd01007387 */ /* 0x0003e20000100800 */
[----:B------:R-:W-:-:S03]  /*e6ab0*/  IMAD.MOV.U32 R244, RZ, RZ, R178 ;  /* 0x000000fffff47224 */ /* 0x000fc600078e00b2 */
[----:B------:R-:W2:Y:S01]  /*e6ac0*/  LDL.LU R178, [R1+0xcabc] ;  /* 0x00cabc0001b27983 */ /* 0x000ea20000300800 */
[----:B------:R-:W-:Y:S01]  /*e6ad0*/  IMAD.MOV.U32 R245, RZ, RZ, R179 ;  /* 0x000000fffff57224 */ /* 0x000fe200078e00b3 */
[----:B------:R-:W-:Y:S02]  /*e6ae0*/  MOV R246, R198 ;  /* 0x000000c600f67202 */ /* 0x000fe40000000f00 */
[----:B------:R-:W2:Y:S04]  /*e6af0*/  LDL.LU R179, [R1+0xcab8] ;  /* 0x00cab80001b37983 */ /* 0x000ea80000300800 */
[----:B------:R-:W1:Y:S01]  /*e6b00*/  LDL.LU R198, [R1+0xcab4] ;  /* 0x00cab40001c67983 */ /* 0x000e620000300800 */
[----:B------:R-:W-:-:S03]  /*e6b10*/  IMAD.MOV.U32 R247, RZ, RZ, R199 ;  /* 0x000000fffff77224 */ /* 0x000fc600078e00c7 */
[----:B------:R-:W1:Y:S01]  /*e6b20*/  LDL.LU R199, [R1+0xcab0] ;  /* 0x00cab00001c77983 */ /* 0x000e620000300800 */
[----:B---3--:R-:W-:-:S15]  /*e6b30*/  HMMA.1688.F32.TF32 R20, R240, R202, R20 ;  /* 0x000000caf014723c */ /* 0x008fde0000081014 */
[----:B------:R-:W-:-:S04]  /*e6b40*/  NOP ;  /* 0x0000000000007918 */ /* 0x000fc80000000000 */
[----:B------:R-:W-:Y:S02]  /*e6b50*/  IMAD.MOV.U32 R157, RZ, RZ, R20 ;  /* 0x000000ffff9d7224 */ /* 0x000fe400078e0014 */
[----:B------:R-:W-:Y:S02]  /*e6b60*/  IMAD.MOV.U32 R156, RZ, RZ, R21 ;  /* 0x000000ffff9c7224 */ /* 0x000fe400078e0015 */
[----:B------:R-:W-:Y:S02]  /*e6b70*/  IMAD.MOV.U32 R20, RZ, RZ, R182 ;  /* 0x000000ffff147224 */ /* 0x000fe400078e00b6 */
[----:B------:R-:W-:Y:S01]  /*e6b80*/  IMAD.MOV.U32 R21, RZ, RZ, R183 ;  /* 0x000000ffff157224 */ /* 0x000fe200078e00b7 */
[----:B------:R-:W3:Y:S04]  /*e6b90*/  LDL.LU R182, [R1+0xcaac] ;  /* 0x00caac0001b67983 */ /* 0x000ee80000300800 */
[----:B------:R-:W3:Y:S01]  /*e6ba0*/  LDL.LU R183, [R1+0xcaa8] ;  /* 0x00caa80001b77983 */ /* 0x000ee20000300800 */
[----:B------:R-:W-:Y:S01]  /*e6bb0*/  MOV R153, R22 ;  /* 0x0000001600997202 */ /* 0x000fe20000000f00 */
[----:B------:R-:W-:Y:S01]  /*e6bc0*/  IMAD.MOV.U32 R152, RZ, RZ, R23 ;  /* 0x000000ffff987224 */ /* 0x000fe200078e0017 */
[----:B------:R-:W-:Y:S01]  /*e6bd0*/  MOV R22, R194 ;  /* 0x000000c200167202 */ /* 0x000fe20000000f00 */
[----:B------:R-:W-:Y:S01]  /*e6be0*/  IMAD.MOV.U32 R23, RZ, RZ, R195 ;  /* 0x000000ffff177224 */ /* 0x000fe200078e00c3 */
[----:B------:R-:W2:Y:S04]  /*e6bf0*/  LDL.LU R194, [R1+0xcaa4] ;  /* 0x00caa40001c27983 */ /* 0x000ea80000300800 */
[----:B------:R-:W2:Y:S04]  /*e6c00*/  LDL.LU R195, [R1+0xcaa0] ;  /* 0x00caa00001c37983 */ /* 0x000ea80000300800 */
[----:B------:R-:W-:Y:S01]  /*e6c10*/  STL.64 [R1+0xc840], R202 ;  /* 0x00c840ca01007387 */ /* 0x000fe20000100a00 */
[----:B-1----:R-:W-:Y:S03]  /*e6c20*/  HMMA.1688.F32.TF32 R204, R240, R198, R248 ;  /* 0x000000c6f0cc723c */ /* 0x002fe600000810f8 */
[----:B------:R4:W-:Y:S01]  /*e6c30*/  STL.64 [R1+0xc838], R200 ;  /* 0x00c838c801007387 */ /* 0x0009e20000100a00 */
[----:B------:R-:W-:-:S03]  /*e6c40*/  IMAD.MOV.U32 R248, RZ, RZ, R186 ;  /* 0x000000fffff87224 */ /* 0x000fc600078e00ba */
[----:B------:R-:W4:Y:S01]  /*e6c50*/  LDL.LU R186, [R1+0xca9c] ;  /* 0x00ca9c0001ba7983 */ /* 0x000f220000300800 */
[----:B------:R-:W-:Y:S01]  /*e6c60*/  IMAD.MOV.U32 R249, RZ, RZ, R190 ;  /* 0x000000fffff97224 */ /* 0x000fe200078e00be */
[----:B------:R-:W-:Y:S02]  /*e6c70*/  MOV R250, R191 ;  /* 0x000000bf00fa7202 */ /* 0x000fe40000000f00 */
[----:B------:R-:W4:Y:S04]  /*e6c80*/  LDL.LU R190, [R1+0xca98] ;  /* 0x00ca980001be7983 */ /* 0x000f280000300800 */
[----:B------:R-:W4:Y:S01]  /*e6c90*/  LDL.LU R191, [R1+0xca94] ;  /* 0x00ca940001bf7983 */ /* 0x000f220000300800 */
[----:B------:R-:W-:-:S03]  /*e6ca0*/  IMAD.MOV.U32 R251, RZ, RZ, R187 ;  /* 0x000000fffffb7224 */ /* 0x000fc600078e00bb */
[----:B------:R-:W4:Y:S01]  /*e6cb0*/  LDL.LU R187, [R1+0xca90] ;  /* 0x00ca900001bb7983 */ /* 0x000f220000300800 */
[----:B------:R-:W-:Y:S01]  /*e6cc0*/  MOV R196, R228 ;  /* 0x000000e400c47202 */ /* 0x000fe20000000f00 */
[----:B------:R-:W-:Y:S02]  /*e6cd0*/  IMAD.MOV.U32 R197, RZ, RZ, R229 ;  /* 0x000000ffffc57224 */ /* 0x000fe400078e00e5 */
[----:B------:R-:W-:Y:S02]  /*e6ce0*/  IMAD.MOV.U32 R193, RZ, RZ, R230 ;  /* 0x000000ffffc17224 */ /* 0x000fe400078e00e6 */
[----:B------:R-:W-:Y:S01]  /*e6cf0*/  IMAD.MOV.U32 R192, RZ, RZ, R231 ;  /* 0x000000ffffc07224 */ /* 0x000fe200078e00e7 */
[----:B------:R-:W-:Y:S04]  /*e6d00*/  STL.64 [R1+0xc850], R198 ;  /* 0x00c850c601007387 */ /* 0x000fe80000100a00 */
[----:B------:R-:W-:Y:S01]  /*e6d10*/  STL.64 [R1+0xc848], R196 ;  /* 0x00c848c401007387 */ /* 0x000fe20000100a00 */
[----:B------:R-:W-:Y:S01]  /*e6d20*/  MOV R181, R220 ;  /* 0x000000dc00b57202 */ /* 0x000fe20000000f00 */
[----:B------:R-:W-:Y:S01]  /*e6d30*/  IMAD.MOV.U32 R180, RZ, RZ, R221 ;  /* 0x000000ffffb47224 */ /* 0x000fe200078e00dd */
[----:B---3--:R-:W-:Y:S01]  /*e6d40*/  HMMA.1688.F32.TF32 R20, R240, R182, R20 ;  /* 0x000000b6f014723c */ /* 0x008fe20000081014 */
[----:B--2---:R-:W-:Y:S04]  /*e6d50*/  STL.64 [R1+0xc750], R194 ;  /* 0x00c750c201007387 */ /* 0x004fe80000100a00 */
[----:B------:R1:W-:Y:S04]  /*e6d60*/  STL.64 [R1+0xc748], R192 ;  /* 0x00c748c001007387 */ /* 0x0003e80000100a00 */
[----:B----4-:R-:W-:Y:S04]  /*e6d70*/  STL.64 [R1+0xc860], R190 ;  /* 0x00c860be01007387 */ /* 0x010fe80000100a00 */
[----:B------:R-:W-:Y:S04]  /*e6d80*/  STL.64 [R1+0xc858], R188 ;  /* 0x00c858bc01007387 */ /* 0x000fe80000100a00 */
[----:B------:R-:W-:Y:S04]  /*e6d90*/  STL.64 [R1+0xc870], R186 ;  /* 0x00c870ba01007387 */ /* 0x000fe80000100a00 */
[----:B------:R2:W-:Y:S01]  /*e6da0*/  STL.64 [R1+0xc868], R184 ;  /* 0x00c868b801007387 */ /* 0x0005e20000100a00 */
[----:B------:R-:W-:-:S02]  /*e6db0*/  IMAD.MOV.U32 R117, RZ, RZ, R20 ;  /* 0x000000ffff757224 */ /* 0x000fc400078e0014 */
[----:B------:R-:W-:Y:S01]  /*e6dc0*/  IMAD.MOV.U32 R116, RZ, RZ, R21 ;  /* 0x000000ffff747224 */ /* 0x000fe200078e0015 */
[----:B------:R-:W3:Y:S01]  /*e6dd0*/  LDL.LU R20, [R1+0x1320] ;  /* 0x0013200001147983 */ /* 0x000ee20000300800 */
[----:B------:R-:W-:-:S03]  /*e6de0*/  MOV R113, R22 ;  /* 0x0000001600717202 */ /* 0x000fc60000000f00 */
[----:B------:R-:W3:Y:S01]  /*e6df0*/  LDL.LU R21, [R1+0x1324] ;  /* 0x0013240001157983 */ /* 0x000ee20000300800 */
[----:B------:R-:W-:-:S03]  /*e6e00*/  IMAD.MOV.U32 R112, RZ, RZ, R23 ;  /* 0x000000ffff707224 */ /* 0x000fc600078e0017 */
[----:B------:R-:W3:Y:S04]  /*e6e10*/  LDL.LU R22, [R1+0x1328] ;  /* 0x0013280001167983 */ /* 0x000ee80000300800 */
[----:B------:R-:W3:Y:S04]  /*e6e20*/  LDL.LU R23, [R1+0x132c] ;  /* 0x00132c0001177983 */ /* 0x000ee80000300800 */
[----:B------:R-:W-:Y:S04]  /*e6e30*/  STL.64 [R1+0xc880], R182 ;  /* 0x00c880b601007387 */ /* 0x000fe80000100a00 */
[----:B------:R-:W-:Y:S04]  /*e6e40*/  STL.64 [R1+0xc878], R180 ;  /* 0x00c878b401007387 */ /* 0x000fe80000100a00 */
[----:B------:R-:W4:Y:S04]  /*e6e50*/  LDL.LU R224, [R1+0x1340] ;  /* 0x0013400001e07983 */ /* 0x000f280000300800 */
[----:B------:R-:W4:Y:S04]  /*e6e60*/  LDL.LU R225, [R1+0x1344] ;  /* 0x0013440001e17983 */ /* 0x000f280000300800 */
[----:B------:R-:W4:Y:S04]  /*e6e70*/  LDL.LU R226, [R1+0x1348] ;  /* 0x0013480001e27983 */ /* 0x000f280000300800 */
[----:B------:R-:W4:Y:S04]  /*e6e80*/  LDL.LU R227, [R1+0x134c] ;  /* 0x00134c0001e37983 */ /* 0x000f280000300800 */
[----:B------:R-:W3:Y:S04]  /*e6e90*/  LDL.LU R228, [R1+0x1360] ;  /* 0x0013600001e47983 */ /* 0x000ee80000300800 */
[----:B------:R-:W3:Y:S04]  /*e6ea0*/  LDL.LU R229, [R1+0x1364] ;  /* 0x0013640001e57983 */ /* 0x000ee80000300800 */
[----:B------:R-:W3:Y:S01]  /*e6eb0*/  LDL.LU R230, [R1+0x1368] ;  /* 0x0013680001e67983 */ /* 0x000ee20000300800 */
[C---:B------:R-:W-:Y:S03]  /*e6ec0*/  HMMA.1688.F32.TF32 R200, R240.reuse, R194, R232 ;  /* 0x000000c2f0c8723c */ /* 0x040fe600000810e8 */
[----:B------:R-:W3:Y:S04]  /*e6ed0*/  LDL.LU R231, [R1+0x136c] ;  /* 0x00136c0001e77983 */ /* 0x000ee80000300800 */
[----:B------:R-:W3:Y:S01]  /*e6ee0*/  LDL.LU R232, [R1+0x1390] ;  /* 0x0013900001e87983 */ /* 0x000ee20000300800 */
[C---:B-1----:R-:W-:Y:S03]  /*e6ef0*/  HMMA.1688.F32.TF32 R192, R240.reuse, R186, R244 ;  /* 0x000000baf0c0723c */ /* 0x042fe600000810f4 */
[----:B------:R-:W3:Y:S05]  /*e6f00*/  LDL.LU R233, [R1+0x1394] ;  /* 0x0013940001e97983 */ /* 0x000eea0000300800 */
[----:B--2---:R-:W-:Y:S01]  /*e6f10*/  HMMA.1688.F32.TF32 R184, R240, R178, R248 ;  /* 0x000000b2f0b8723c */ /* 0x004fe200000810f8 */
[----:B------:R-:W2:Y:S04]  /*e6f20*/  LDL.LU R234, [R1+0x1398] ;  /* 0x0013980001ea7983 */ /* 0x000ea80000300800 */
[----:B------:R-:W2:Y:S01]  /*e6f30*/  LDL.LU R235, [R1+0x139c] ;  /* 0x00139c0001eb7983 */ /* 0x000ea20000300800 */
[----:B------:R-:W-:-:S02]  /*e6f40*/  IMAD.MOV.U32 R248, RZ, RZ, R146 ;  /* 0x000000fffff87224 */ /* 0x000fc400078e0092 */
[----:B------:R-:W-:Y:S01]  /*e6f50*/  IMAD.MOV.U32 R249, RZ, RZ, R147 ;  /* 0x000000fffff97224 */ /* 0x000fe200078e0093 */
[----:B------:R-:W2:Y:S04]  /*e6f60*/  LDL.LU R146, [R1+0xca8c] ;  /* 0x00ca8c0001927983 */ /* 0x000ea80000300800 */
[----:B------:R-:W2:Y:S01]  /*e6f70*/  LDL.LU R147, [R1+0xca88] ;  /* 0x00ca880001937983 */ /* 0x000ea20000300800 */
[----:B------:R-:W-:Y:S01]  /*e6f80*/  MOV R250, R150 ;  /* 0x0000009600fa7202 */ /* 0x000fe20000000f00 */
[----:B------:R-:W-:Y:S02]  /*e6f90*/  HMMA.1688.F32.TF32 R196, R240, R190, R236 ;  /* 0x000000bef0c4723c */ /* 0x000fe400000810ec */
[----:B------:R-:W2:Y:S01]  /*e6fa0*/  LDL.LU R150, [R1+0xca84] ;  /* 0x00ca840001967983 */ /* 0x000ea20000300800 */
[----:B------:R-:W-:-:S03]  /*e6fb0*/  IMAD.MOV.U32 R251, RZ, RZ, R151 ;  /* 0x000000fffffb7224 */ /* 0x000fc600078e0097 */
[----:B------:R-:W2:Y:S01]  /*e6fc0*/  LDL.LU R151, [R1+0xca80] ;  /* 0x00ca800001977983 */ /* 0x000ea20000300800 */
[----:B------:R-:W-:Y:S02]  /*e6fd0*/  IMAD.MOV.U32 R236, RZ, RZ, R154 ;  /* 0x000000ffffec7224 */ /* 0x000fe400078e009a */
[----:B------:R-:W-:Y:S01]  /*e6fe0*/  IMAD.MOV.U32 R237, RZ, RZ, R155 ;  /* 0x000000ffffed7224 */ /* 0x000fe200078e009b */
[----:B------:R-:W2:Y:S04]  /*e6ff0*/  LDL.LU R154, [R1+0xca7c] ;  /* 0x00ca7c00019a7983 */ /* 0x000ea80000300800 */
[----:B------:R-:W2:Y:S01]  /*e7000*/  LDL.LU R155, [R1+0xca78] ;  /* 0x00ca7800019b7983 */ /* 0x000ea20000300800 */
[----:B------:R-:W-:Y:S01]  /*e7010*/  MOV R238, R174 ;  /* 0x000000ae00ee7202 */ /* 0x000fe20000000f00 */
[----:B------:R-:W-:-:S02]  /*e7020*/  IMAD.MOV.U32 R239, RZ, RZ, R175 ;  /* 0x000000ffffef7224 */ /* 0x000fc400078e00af */
[----:B------:R-:W3:Y:S04]  /*e7030*/  LDL.LU R174, [R1+0xca74] ;  /* 0x00ca740001ae7983 */ /* 0x000ee80000300800 */
[----:B------:R-:W3:Y:S01]  /*e7040*/  LDL.LU R175, [R1+0xca70] ;  /* 0x00ca700001af7983 */ /* 0x000ee20000300800 */
[----:B------:R-:W-:Y:S02]  /*e7050*/  IMAD.MOV.U32 R244, RZ, RZ, R158 ;  /* 0x000000fffff47224 */ /* 0x000fe400078e009e */
[----:B------:R-:W-:Y:S01]  /*e7060*/  IMAD.MOV.U32 R245, RZ, RZ, R166 ;  /* 0x000000fffff57224 */ /* 0x000fe200078e00a6 */
[----:B------:R-:W2:Y:S04]  /*e7070*/  LDL.LU R158, [R1+0xca6c] ;  /* 0x00ca6c00019e7983 */ /* 0x000ea80000300800 */
[----:B------:R-:W2:Y:S01]  /*e7080*/  LDL.LU R166, [R1+0xca68] ;  /* 0x00ca680001a67983 */ /* 0x000ea20000300800 */
[----:B------:R-:W-:Y:S01]  /*e7090*/  MOV R246, R170 ;  /* 0x000000aa00f67202 */ /* 0x000fe20000000f00 */
[----:B------:R-:W-:-:S02]  /*e70a0*/  IMAD.MOV.U32 R247, RZ, RZ, R171 ;  /* 0x000000fffff77224 */ /* 0x000fc400078e00ab */
[----:B------:R-:W4:Y:S04]  /*e70b0*/  LDL.LU R170, [R1+0xca64] ;  /* 0x00ca640001aa7983 */ /* 0x000f280000300800 */
[----:B------:R-:W4:Y:S01]  /*e70c0*/  LDL.LU R171, [R1+0xca60] ;  /* 0x00ca600001ab7983 */ /* 0x000f220000300800 */
[----:B------:R-:W-:Y:S02]  /*e70d0*/  IMAD.MOV.U32 R177, RZ, RZ, R222 ;  /* 0x000000ffffb17224 */ /* 0x000fe400078e00de */
[----:B------:R-:W-:Y:S01]  /*e70e0*/  IMAD.MOV.U32 R176, RZ, RZ, R223 ;  /* 0x000000ffffb07224 */ /* 0x000fe200078e00df */
[----:B------:R-:W-:Y:S04]  /*e70f0*/  STL.64 [R1+0xc890], R178 ;  /* 0x00c890b201007387 */ /* 0x000fe80000100a00 */
[----:B------:R4:W-:Y:S01]  /*e7100*/  STL.64 [R1+0xc888], R176 ;  /* 0x00c888b001007387 */ /* 0x0009e20000100a00 */
[----:B---3--:R-:W-:-:S15]  /*e7110*/  HMMA.1688.F32.TF32 R20, R240, R174, R20 ;  /* 0x000000aef014723c */ /* 0x008fde0000081014 */
[----:B------:R-:W-:-:S04]  /*e7120*/  NOP ;  /* 0x0000000000007918 */ /* 0x000fc80000000000 */
[----:B------:R-:W-:Y:S02]  /*e7130*/  IMAD.MOV.U32 R93, RZ, RZ, R20 ;  /* 0x000000ffff5d7224 */ /* 0x000fe400078e0014 */
[----:B------:R-:W-:Y:S02]  /*e7140*/  IMAD.MOV.U32 R20, RZ, RZ, R167 ;  /* 0x000000ffff147224 */ /* 0x000fe400078e00a7 */
[----:B------:R-:W3:Y:S01]  /*e7150*/  LDL.LU R167, [R1+0xca5c] ;  /* 0x00ca5c0001a77983 */ /* 0x000ee20000300800 */
[----:B------:R-:W-:Y:S01]  /*e7160*/  IMAD.MOV.U32 R92, RZ, RZ, R21 ;  /* 0x000000ffff5c7224 */ /* 0x000fe200078e0015 */
[----:B------:R-:W-:Y:S01]  /*e7170*/  MOV R89, R22 ;  /* 0x0000001600597202 */ /* 0x000fe20000000f00 */
[----:B------:R-:W-:Y:S02]  /*e7180*/  IMAD.MOV.U32 R21, RZ, RZ, R159 ;  /* 0x000000ffff157224 */ /* 0x000fe400078e009f */
[----:B------:R-:W-:Y:S01]  /*e7190*/  IMAD.MOV.U32 R88, RZ, RZ, R23 ;  /* 0x000000ffff587224 */ /* 0x000fe200078e0017 */
[----:B------:R-:W3:Y:S01]  /*e71a0*/  LDL.LU R159, [R1+0xca58] ;  /* 0x00ca5800019f7983 */ /* 0x000ee20000300800 */
[----:B------:R-:W-:-:S03]  /*e71b0*/  MOV R22, R162 ;  /* 0x000000a200167202 */ /* 0x000fc60000000f00 */
[----:B------:R-:W3:Y:S01]  /*e71c0*/  LDL.LU R162, [R1+0xca54] ;  /* 0x00ca540001a27983 */ /* 0x000ee20000300800 */
[----:B------:R-:W-:-:S03]  /*e71d0*/  IMAD.MOV.U32 R23, RZ, RZ, R163 ;  /* 0x000000ffff177224 */ /* 0x000fc600078e00a3 */
[----:B------:R-:W3:Y:S01]  /*e71e0*/  LDL.LU R163, [R1+0xca50] ;  /* 0x00ca500001a37983 */ /* 0x000ee20000300800 */
[----:B----4-:R-:W-:-:S15]  /*e71f0*/  HMMA.1688.F32.TF32 R176, R240, R170, R224 ;  /* 0x000000aaf0b0723c */ /* 0x010fde00000810e0 */
[----:B------:R-:W-:-:S04]  /*e7200*/  NOP ;  /* 0x0000000000007918 */ /* 0x000fc80000000000 */
[----:B------:R-:W-:Y:S02]  /*e7210*/  IMAD.MOV.U32 R85, RZ, RZ, R176 ;  /* 0x000000ffff557224 */ /* 0x000fe400078e00b0 */
[----:B------:R-:W-:Y:S01]  /*e7220*/  IMAD.MOV.U32 R84, RZ, RZ, R177 ;  /* 0x000000ffff547224 */ /* 0x000fe200078e00b1 */
[----:B------:R-:W-:Y:S01]  /*e7230*/  MOV R81, R178 ;  /* 0x000000b200517202 */ /* 0x000fe20000000f00 */
[----:B------:R-:W-:Y:S01]  /*e7240*/  IMAD.MOV.U32 R80, RZ, RZ, R179 ;  /* 0x000000ffff507224 */ /* 0x000fe200078e00b3 */
[----:B--2---:R-:W-:-:S15]  /*e7250*/  HMMA.1688.F32.TF32 R20, R240, R146, R20 ;  /* 0x00000092f014723c */ /* 0x004fde0000081014 */
[----:B------:R-:W-:-:S04]  /*e7260*/  NOP ;  /* 0x0000000000007918 */ /* 0x000fc80000000000 */
[----:B------:R-:W-:Y:S02]  /*e7270*/  IMAD.MOV.U32 R45, RZ, RZ, R20 ;  /* 0x000000ffff2d7224 */ /* 0x000fe400078e0014 */
[----:B------:R-:W-:Y:S01]  /*e7280*/  IMAD.MOV.U32 R44, RZ, RZ, R21 ;  /* 0x000000ffff2c7224 */ /* 0x000fe200078e0015 */
[----:B------:R-:W-:Y:S01]  /*e7290*/  MOV R41, R22 ;  /* 0x0000001600297202 */ /* 0x000fe20000000f00 */
[----:B------:R-:W-:Y:S01]  /*e72a0*/  IMAD.MOV.U32 R40, RZ, RZ, R23 ;  /* 0x000000ffff287224 */ /* 0x000fe200078e0017 */
[----:B---3--:R-:W-:-:S15]  /*e72b0*/  HMMA.1688.F32.TF32 R176, R240, R166, R228 ;  /* 0x000000a6f0b0723c */ /* 0x008fde00000810e4 */
[----:B------:R-:W-:-:S04]  /*e72c0*/  NOP ;  /* 0x0000000000007918 */ /* 0x000fc80000000000 */
[----:B------:R-:W-:Y:S02]  /*e72d0*/  IMAD.MOV.U32 R101, RZ, RZ, R176 ;  /* 0x000000ffff657224 */ /* 0x000fe400078e00b0 */
[----:B------:R-:W-:Y:S01]  /*e72e0*/  IMAD.MOV.U32 R100, RZ, RZ, R177 ;  /* 0x000000ffff647224 */ /* 0x000fe200078e00b1 */
[----:B------:R-:W-:Y:S01]  /*e72f0*/  MOV R97, R178 ;  /* 0x000000b200617202 */ /* 0x000fe20000000f00 */
[----:B------:R-:W-:Y:S02]  /*e7300*/  IMAD.MOV.U32 R96, RZ, RZ, R179 ;  /* 0x000000ffff607224 */ /* 0x000fe400078e00b3 */
[----:B------:R-:W-:-:S15]  /*e7310*/  HMMA.1688.F32.TF32 R176, R240, R162, R232 ;  /* 0x000000a2f0b0723c */ /* 0x000fde00000810e8 */
        /* <DEDUP_REMOVED lines=11> */
[----:B------:R-:W-:Y:S01]  /*e73d0*/  HMMA.1688.F32.TF32 R176, R240, R154, R244 ;  /* 0x0000009af0b0723c */ /* 0x000fe200000810f4 */
[----:B------:R-:W-:Y:S02]  /*e73e0*/  IMAD.MOV.U32 R244, RZ, RZ, R142 ;  /* 0x000000fffff47224 */ /* 0x000fe400078e008e */
[----:B------:R-:W-:Y:S01]  /*e73f0*/  IMAD.MOV.U32 R245, RZ, RZ, R130 ;  /* 0x000000fffff57224 */ /* 0x000fe200078e0082 */
[----:B------:R-:W-:Y:S01]  /*e7400*/  MOV R246, R127 ;  /* 0x0000007f00f67202 */ /* 0x000fe20000000f00 */
[----:B------:R-:W-:-:S02]  /*e7410*/  IMAD.MOV.U32 R247, RZ, RZ, R126 ;  /* 0x000000fffff77224 */ /* 0x000fc400078e007e */
[----:B------:R-:W-:-:S12]  /*e7420*/  IMAD.MOV.U32 R236, RZ, RZ, R123 ;  /* 0x000000ffffec7224 */ /* 0x000fd800078e007b */
[----:B------:R-:W-:Y:S02]  /*e7430*/  IMAD.MOV.U32 R61, RZ, RZ, R176 ;  /* 0x000000ffff3d7224 */ /* 0x000fe400078e00b0 */
[----:B------:R-:W-:Y:S01]  /*e7440*/  IMAD.MOV.U32 R60, RZ, RZ, R177 ;  /* 0x000000ffff3c7224 */ /* 0x000fe200078e00b1 */
[----:B------:R-:W-:Y:S01]  /*e7450*/  MOV R57, R178 ;  /* 0x000000b200397202 */ /* 0x000fe20000000f00 */
[----:B------:R-:W-:Y:S02]  /*e7460*/  IMAD.MOV.U32 R56, RZ, RZ, R179 ;  /* 0x000000ffff387224 */ /* 0x000fe400078e00b3 */
[----:B------:R-:W-:Y:S01]  /*e7470*/  HMMA.1688.F32.TF32 R176, R240, R150, R248 ;  /* 0x00000096f0b0723c */ /* 0x000fe200000810f8 */
[----:B------:R-:W-:Y:S02]  /*e7480*/  IMAD.MOV.U32 R248, RZ, RZ, R115 ;  /* 0x000000fffff87224 */ /* 0x000fe400078e0073 */
[----:B------:R-:W-:Y:S01]  /*e7490*/  IMAD.MOV.U32 R249, RZ, RZ, R114 ;  /* 0x000000fffff97224 */ /* 0x000fe200078e0072 */
[----:B------:R-:W2:Y:S04]  /*e74a0*/  LDL.LU R115, [R1+0xca4c] ;  /* 0x00ca4c0001737983 */ /* 0x000ea80000300800 */
[----:B------:R-:W3:Y:S01]  /*e74b0*/  LDL.LU R114, [R1+0xca48] ;  /* 0x00ca480001727983 */ /* 0x000ee20000300800 */
[----:B------:R-:W-:Y:S01]  /*e74c0*/  MOV R250, R131 ;  /* 0x0000008300fa7202 */ /* 0x000fe20000000f00 */
[----:B------:R-:W-:-:S02]  /*e74d0*/  IMAD.MOV.U32 R251, RZ, RZ, R143 ;  /* 0x000000fffffb7224 */ /* 0x000fc400078e008f */
        /* <DEDUP_REMOVED lines=13> */
[----:B------:R-:W4:Y:S04]  /*e75b0*/  LDL.LU R122, [R1+0xca28] ;  /* 0x00ca2800017a7983 */ /* 0x000f280000300800 */
[----:B------:R-:W4:Y:S01]  /*e75c0*/  LDL.LU R107, [R1+0xca24] ;  /* 0x00ca2400016b7983 */ /* 0x000f220000300800 */
[----:B------:R-:W-:-:S03]  /*e75d0*/  IMAD.MOV.U32 R239, RZ, RZ, R106 ;  /* 0x000000ffffef7224 */ /* 0x000fc600078e006a */
        /* <DEDUP_REMOVED lines=8> */
[----:B------:R-:W4:Y:S01]  /*e7660*/  LDL.LU R111, [R1+0xca18] ;  /* 0x00ca1800016f7983 */ /* 0x000f220000300800 */
[----:B------:R-:W-:Y:S02]  /*e7670*/  MOV R230, R102 ;  /* 0x0000006600e67202 */ /* 0x000fe40000000f00 */
[----:B------:R-:W-:Y:S01]  /*e7680*/  MOV R165, R212 ;  /* 0x000000d400a57202 */ /* 0x000fe20000000f00 */
[----:B------:R-:W4:Y:S01]  /*e7690*/  LDL.LU R102, [R1+0xca14] ;  /* 0x00ca140001667983 */ /* 0x000f220000300800 */
[----:B------:R-:W-:Y:S02]  /*e76a0*/  IMAD.MOV.U32 R231, RZ, RZ, R103 ;  /* 0x000000ffffe77224 */ /* 0x000fe400078e0067 */
[----:B------:R-:W-:Y:S01]  /*e76b0*/  IMAD.MOV.U32 R164, RZ, RZ, R213 ;  /* 0x000000ffffa47224 */ /* 0x000fe200078e00d5 */
[----:B------:R-:W4:Y:S01]  /*e76c0*/  LDL.LU R103, [R1+0xca10] ;  /* 0x00ca100001677983 */ /* 0x000f220000300800 */
[----:B------:R-:W-:Y:S02]  /*e76d0*/  IMAD.MOV.U32 R161, RZ, RZ, R214 ;  /* 0x000000ffffa17224 */ /* 0x000fe400078e00d6 */
[----:B------:R-:W-:Y:S01]  /*e76e0*/  IMAD.MOV.U32 R160, RZ, RZ, R215 ;  /* 0x000000ffffa07224 */ /* 0x000fe200078e00d7 */
[----:B------:R-:W-:-:S02]  /*e76f0*/  MOV R226, R118 ;  /* 0x0000007600e27202 */ /* 0x000fc40000000f00 */
[----:B------:R-:W-:Y:S01]  /*e7700*/  MOV R173, R216 ;  /* 0x000000d800ad7202 */ /* 0x000fe20000000f00 */
[----:B------:R-:W-:Y:S02]  /*e7710*/  IMAD.MOV.U32 R227, RZ, RZ, R119 ;  /* 0x000000ffffe37224 */ /* 0x000fe400078e0077 */
[----:B------:R-:W-:Y:S02]  /*e7720*/  IMAD.MOV.U32 R172, RZ, RZ, R217 ;  /* 0x000000ffffac7224 */ /* 0x000fe400078e00d9 */
[----:B------:R-:W-:Y:S02]  /*e7730*/  IMAD.MOV.U32 R169, RZ, RZ, R218 ;  /* 0x000000ffffa97224 */ /* 0x000fe400078e00da */
[----:B------:R-:W-:Y:S02]  /*e7740*/  IMAD.MOV.U32 R168, RZ, RZ, R219 ;  /* 0x000000ffffa87224 */ /* 0x000fe400078e00db */
[----:B------:R-:W-:Y:S02]  /*e7750*/  IMAD.MOV.U32 R232, RZ, RZ, R134 ;  /* 0x000000ffffe87224 */ /* 0x000fe400078e0086 */
[----:B------:R-:W-:Y:S01]  /*e7760*/  IMAD.MOV.U32 R233, RZ, RZ, R138 ;  /* 0x000000ffffe97224 */ /* 0x000fe200078e008a */
[----:B------:R-:W-:Y:S01]  /*e7770*/  MOV R234, R139 ;  /* 0x0000008b00ea7202 */ /* 0x000fe20000000f00 */
[----:B------:R-:W-:-:S02]  /*e7780*/  IMAD.MOV.U32 R235, RZ, RZ, R135 ;  /* 0x000000ffffeb7224 */ /* 0x000fc400078e0087 */
[----:B--2---:R-:W-:Y:S02]  /*e7790*/  IMAD.MOV.U32 R225, RZ, RZ, R115 ;  /* 0x000000ffffe17224 */ /* 0x004fe400078e0073 */
[----:B---3--:R-:W-:Y:S02]  /*e77a0*/  IMAD.MOV.U32 R224, RZ, RZ, R114 ;  /* 0x000000ffffe07224 */ /* 0x008fe400078e0072 */
[----:B----4-:R-:W-:Y:S01]  /*e77b0*/  IMAD.MOV.U32 R223, RZ, RZ, R131 ;  /* 0x000000ffffdf7224 */ /* 0x010fe200078e0083 */
[----:B------:R-:W-:Y:S01]  /*e77c0*/  MOV R222, R143 ;  /* 0x0000008f00de7202 */ /* 0x000fe20000000f00 */
[----:B------:R-:W-:Y:S02]  /*e77d0*/  IMAD.MOV.U32 R221, RZ, RZ, R142 ;  /* 0x000000ffffdd7224 */ /* 0x000fe400078e008e */
[----:B------:R-:W-:Y:S02]  /*e77e0*/  IMAD.MOV.U32 R220, RZ, RZ, R130 ;  /* 0x000000ffffdc7224 */ /* 0x000fe400078e0082 */
[----:B------:R-:W-:Y:S01]  /*e77f0*/  IMAD.MOV.U32 R219, RZ, RZ, R127 ;  /* 0x000000ffffdb7224 */ /* 0x000fe200078e007f */
[----:B------:R-:W-:Y:S01]  /*e7800*/  MOV R218, R126 ;  /* 0x0000007e00da7202 */ /* 0x000fe20000000f00 */
[----:B------:R-:W-:-:S02]  /*e7810*/  IMAD.MOV.U32 R213, RZ, RZ, R107 ;  /* 0x000000ffffd57224 */ /* 0x000fc400078e006b */
[----:B------:R-:W-:Y:S02]  /*e7820*/  IMAD.MOV.U32 R212, RZ, RZ, R106 ;  /* 0x000000ffffd47224 */ /* 0x000fe400078e006a */
[----:B------:R-:W2:Y:S04]  /*e7830*/  LDL.LU R106, [R1+0xca0c] ;  /* 0x00ca0c00016a7983 */ /* 0x000ea80000300800 */
[----:B------:R-:W2:Y:S01]  /*e7840*/  LDL.LU R107, [R1+0xca08] ;  /* 0x00ca0800016b7983 */ /* 0x000ea20000300800 */
[----:B------:R-:W-:-:S03]  /*e7850*/  MOV R214, R110 ;  /* 0x0000006e00d67202 */ /* 0x000fc60000000f00 */
[----:B------:R-:W3:Y:S01]  /*e7860*/  LDL.LU R110, [R1+0xca04] ;  /* 0x00ca0400016e7983 */ /* 0x000ee20000300800 */
[----:B------:R-:W-:-:S03]  /*e7870*/  IMAD.MOV.U32 R215, RZ, RZ, R111 ;  /* 0x000000ffffd77224 */ /* 0x000fc600078e006f */
[----:B------:R-:W3:Y:S04]  /*e7880*/  LDL.LU R111, [R1+0xca00] ;  /* 0x00ca0000016f7983 */ /* 0x000ee80000300800 */
[----:B------:R-:W4:Y:S04]  /*e7890*/  LDL.LU R114, [R1+0xc9fc] ;  /* 0x00c9fc0001727983 */ /* 0x000f280000300800 */
[----:B------:R-:W4:Y:S04]  /*e78a0*/  LDL.LU R115, [R1+0xc9f8] ;  /* 0x00c9f80001737983 */ /* 0x000f280000300800 */
[----:B------:R-:W2:Y:S04]  /*e78b0*/  LDL.LU R118, [R1+0xc9f4] ;  /* 0x00c9f40001767983 */ /* 0x000ea80000300800 */
[----:B------:R-:W2:Y:S01]  /*e78c0*/  LDL.LU R119, [R1+0xc9f0] ;  /* 0x00c9f00001777983 */ /* 0x000ea20000300800 */
[----:B------:R-:W-:-:S02]  /*e78d0*/  IMAD.MOV.U32 R216, RZ, RZ, R122 ;  /* 0x000000ffffd87224 */ /* 0x000fc400078e007a */
[----:B------:R-:W-:Y:S01]  /*e78e0*/  IMAD.MOV.U32 R217, RZ, RZ, R123 ;  /* 0x000000ffffd97224 */ /* 0x000fe200078e007b */
        /* <DEDUP_REMOVED lines=11> */
[----:B------:R-:W3:Y:S01]  /*e79a0*/  LDL.LU R135, [R1+0xc9c0] ;  /* 0x00c9c00001877983 */ /* 0x000ee20000300800 */
[----:B------:R-:W-:-:S02]  /*e79b0*/  IMAD.MOV.U32 R53, RZ, RZ, R176 ;  /* 0x000000ffff357224 */ /* 0x000fc400078e00b0 */
[----:B------:R-:W-:Y:S01]  /*e79c0*/  IMAD.MOV.U32 R52, RZ, RZ, R177 ;  /* 0x000000ffff347224 */ /* 0x000fe200078e00b1 */
[----:B------:R-:W-:Y:S01]  /*e79d0*/  MOV R49, R178 ;  /* 0x000000b200317202 */ /* 0x000fe20000000f00 */
[----:B------:R-:W-:Y:S02]  /*e79e0*/  IMAD.MOV.U32 R48, RZ, RZ, R179 ;  /* 0x000000ffff307224 */ /* 0x000fe400078e00b3 */
[----:B------:R-:W-:Y:S02]  /*e79f0*/  IMAD.MOV.U32 R133, RZ, RZ, R196 ;  /* 0x000000ffff857224 */ /* 0x000fe400078e00c4 */
[----:B------:R-:W-:Y:S01]  /*e7a00*/  IMAD.MOV.U32 R132, RZ, RZ, R197 ;  /* 0x000000ffff847224 */ /* 0x000fe200078e00c5 */
[----:B--2---:R-:W-:-:S15]  /*e7a10*/  HMMA.1688.F32.TF32 R176, R240, R138, R208 ;  /* 0x0000008af0b0723c */ /* 0x004fde00000810d0 */
[----:B------:R-:W-:-:S04]  /*e7a20*/  NOP ;  /* 0x0000000000007918 */ /* 0x000fc80000000000 */
[----:B------:R-:W-:Y:S02]  /*e7a30*/  IMAD.MOV.U32 R9, RZ, RZ, R176 ;  /* 0x000000ffff097224 */ /* 0x000fe400078e00b0 */
[----:B------:R-:W-:Y:S01]  /*e7a40*/  IMAD.MOV.U32 R8, RZ, RZ, R177 ;  /* 0x000000ffff087224 */ /* 0x000fe200078e00b1 */
[----:B------:R-:W-:Y:S01]  /*e7a50*/  MOV R5, R178 ;  /* 0x000000b200057202 */ /* 0x000fe20000000f00 */
[----:B------:R-:W-:Y:S02]  /*e7a60*/  IMAD.MOV.U32 R4, RZ, RZ, R179 ;  /* 0x000000ffff047224 */ /* 0x000fe400078e00b3 */
[C---:B---3--:R-:W-:Y:S01]  /*e7a70*/  HMMA.1688.F32.TF32 R176, R240.reuse, R134, R212 ;  /* 0x00000086f0b0723c */ /* 0x048fe200000810d4 */
[----:B------:R-:W-:Y:S04]  /*e7a80*/  STL.64 [R1+0xc740], R134 ;  /* 0x00c7408601007387 */ /* 0x000fe80000100a00 */
[----:B------:R1:W-:Y:S03]  /*e7a90*/  STL.64 [R1+0xc738], R132 ;  /* 0x00c7388401007387 */ /* 0x0003e60000100a00 */
[----:B-1----:R-:W-:Y:S11]  /*e7aa0*/  HMMA.1688.F32.TF32 R132, R240, R126, R220 ;  /* 0x0000007ef084723c */ /* 0x002ff600000810dc */
[----:B------:R-:W-:-:S02]  /*e7ab0*/  IMAD.MOV.U32 R17, RZ, RZ, R176 ;  /* 0x000000ffff117224 */ /* 0x000fc400078e00b0 */
[----:B------:R-:W-:Y:S01]  /*e7ac0*/  IMAD.MOV.U32 R16, RZ, RZ, R177 ;  /* 0x000000ffff107224 */ /* 0x000fe200078e00b1 */
[----:B------:R-:W-:Y:S01]  /*e7ad0*/  MOV R13, R178 ;  /* 0x000000b2000d7202 */ /* 0x000fe20000000f00 */
[----:B------:R-:W-:Y:S02]  /*e7ae0*/  IMAD.MOV.U32 R12, RZ, RZ, R179 ;  /* 0x000000ffff0c7224 */ /* 0x000fe400078e00b3 */
[C---:B------:R-:W-:Y:S08]  /*e7af0*/  HMMA.1688.F32.TF32 R176, R240.reuse, R130, R216 ;  /* 0x00000082f0b0723c */ /* 0x040ff000000810d8 */
[----:B------:R-:W-:Y:S01]  /*e7b00*/  HMMA.1688.F32.TF32 R180, R240, R122, R224 ;  /* 0x0000007af0b4723c */ /* 0x000fe200000810e0 */
[----:B------:R-:W-:Y:S04]  /*e7b10*/  STL.64 [R1+0xc20], R132 ;  /* 0x000c208401007387 */ /* 0x000fe80000100a00 */
[----:B------:R4:W-:Y:S06]  /*e7b20*/  STL.64 [R1+0xc28], R134 ;  /* 0x000c288601007387 */ /* 0x0009ec0000100a00 */
[----:B------:R-:W-:-:S02]  /*e7b30*/  IMAD.MOV.U32 R37, RZ, RZ, R176 ;  /* 0x000000ffff257224 */ /* 0x000fc400078e00b0 */
[----:B------:R-:W-:Y:S01]  /*e7b40*/  IMAD.MOV.U32 R36, RZ, RZ, R177 ;  /* 0x000000ffff247224 */ /* 0x000fe200078e00b1 */
[----:B------:R-:W-:Y:S01]  /*e7b50*/  MOV R33, R178 ;  /* 0x000000b200217202 */ /* 0x000fe20000000f00 */
[----:B------:R-:W-:Y:S02]  /*e7b60*/  IMAD.MOV.U32 R32, RZ, RZ, R179 ;  /* 0x000000ffff207224 */ /* 0x000fe400078e00b3 */
[C---:B------:R-:W-:Y:S08]  /*e7b70*/  HMMA.1688.F32.TF32 R176, R240.reuse, R118, R228 ;  /* 0x00000076f0b0723c */ /* 0x040ff000000810e4 */
[C---:B----4-:R-:W-:Y:S01]  /*e7b80*/  HMMA.1688.F32.TF32 R132, R240.reuse, R114, R232 ;  /* 0x00000072f084723c */ /* 0x050fe200000810e8 */
        /* <DEDUP_REMOVED lines=8> */
[----:B--2---:R-:W-:Y:S01]  /*e7c10*/  HMMA.1688.F32.TF32 R132, R240, R102, R248 ;  /* 0x00000066f084723c */ /* 0x004fe200000810f8 */
[----:B------:R-:W-:Y:S04]  /*e7c20*/  STL.64 [R1+0xbe0], R180 ;  /* 0x000be0b401007387 */ /* 0x000fe80000100a00 */
[----:B------:R-:W-:Y:S01]  /*e7c30*/  STL.64 [R1+0xbe8], R182 ;  /* 0x000be8b601007387 */ /* 0x000fe20000100a00 */
[----:B------:R-:W-:-:S02]  /*e7c40*/  IMAD.MOV.U32 R232, RZ, RZ, R46 ;  /* 0x000000ffffe87224 */ /* 0x000fc400078e002e */
[----:B------:R-:W-:Y:S01]  /*e7c50*/  IMAD.MOV.U32 R233, RZ, RZ, R47 ;  /* 0x000000ffffe97224 */ /* 0x000fe200078e002f */
[----:B------:R-:W-:Y:S01]  /*e7c60*/  MOV R234, R27 ;  /* 0x0000001b00ea7202 */ /* 0x000fe20000000f00 */
[----:B------:R-:W-:Y:S02]  /*e7c70*/  IMAD.MOV.U32 R235, RZ, RZ, R26 ;  /* 0x000000ffffeb7224 */ /* 0x000fe400078e001a */
[----:B------:R-:W-:Y:S02]  /*e7c80*/  IMAD.MOV.U32 R220, RZ, RZ, R34 ;  /* 0x000000ffffdc7224 */ /* 0x000fe400078e0022 */
[----:B------:R-:W-:Y:S01]  /*e7c90*/  IMAD.MOV.U32 R221, RZ, RZ, R35 ;  /* 0x000000ffffdd7224 */ /* 0x000fe200078e0023 */
[----:B------:R-:W-:Y:S04]  /*e7ca0*/  STL.64 [R1+0xbd0], R176 ;  /* 0x000bd0b001007387 */ /* 0x000fe80000100a00 */
[----:B------:R-:W-:Y:S04]  /*e7cb0*/  STL.64 [R1+0xbd8], R178 ;  /* 0x000bd8b201007387 */ /* 0x000fe80000100a00 */
[----:B------:R-:W2:Y:S04]  /*e7cc0*/  LDL.LU R46, [R1+0xc9bc] ;  /* 0x00c9bc00012e7983 */ /* 0x000ea80000300800 */
[----:B------:R1:W-:Y:S04]  /*e7cd0*/  STL.64 [R1+0xbc0], R132 ;  /* 0x000bc08401007387 */ /* 0x0003e80000100a00 */
[----:B------:R3:W-:Y:S04]  /*e7ce0*/  STL.64 [R1+0xbc8], R134 ;  /* 0x000bc88601007387 */ /* 0x0007e80000100a00 */
[----:B------:R-:W4:Y:S04]  /*e7cf0*/  LDL.LU R47, [R1+0xc9b8] ;  /* 0x00c9b800012f7983 */ /* 0x000f280000300800 */
[----:B------:R-:W3:Y:S04]  /*e7d00*/  LDL.LU R27, [R1+0xc9b4] ;  /* 0x00c9b400011b7983 */ /* 0x000ee80000300800 */
[----:B------:R-:W3:Y:S04]  /*e7d10*/  LDL.LU R26, [R1+0xc9b0] ;  /* 0x00c9b000011a7983 */ /* 0x000ee80000300800 */
[----:B------:R-:W3:Y:S04]  /*e7d20*/  LDL.LU R34, [R1+0xc9ac] ;  /* 0x00c9ac0001227983 */ /* 0x000ee80000300800 */
[----:B------:R-:W1:Y:S01]  /*e7d30*/  LDL.LU R35, [R1+0xc9a8] ;  /* 0x00c9a80001237983 */ /* 0x000e620000300800 */
[----:B------:R-:W-:Y:S01]  /*e7d40*/  MOV R222, R30 ;  /* 0x0000001e00de7202 */ /* 0x000fe20000000f00 */
[----:B------:R-:W-:-:S02]  /*e7d50*/  IMAD.MOV.U32 R223, RZ, RZ, R31 ;  /* 0x000000ffffdf7224 */ /* 0x000fc400078e001f */
[----:B------:R-:W3:Y:S04]  /*e7d60*/  LDL.LU R30, [R1+0xc9a4] ;  /* 0x00c9a400011e7983 */ /* 0x000ee80000300800 */
[----:B------:R-:W3:Y:S01]  /*e7d70*/  LDL.LU R31, [R1+0xc9a0] ;  /* 0x00c9a000011f7983 */ /* 0x000ee20000300800 */
[----:B------:R-:W-:Y:S02]  /*e7d80*/  IMAD.MOV.U32 R216, RZ, RZ, R39 ;  /* 0x000000ffffd87224 */ /* 0x000fe400078e0027 */
[----:B------:R-:W-:Y:S01]  /*e7d90*/  IMAD.MOV.U32 R217, RZ, RZ, R38 ;  /* 0x000000ffffd97224 */ /* 0x000fe200078e0026 */
[----:B------:R-:W3:Y:S04]  /*e7da0*/  LDL.LU R39, [R1+0xc99c] ;  /* 0x00c99c0001277983 */ /* 0x000ee80000300800 */
[----:B------:R-:W3:Y:S01]  /*e7db0*/  LDL.LU R38, [R1+0xc998] ;  /* 0x00c9980001267983 */ /* 0x000ee20000300800 */
[----:B------:R-:W-:Y:S01]  /*e7dc0*/  MOV R218, R51 ;  /* 0x0000003300da7202 */ /* 0x000fe20000000f00 */
[----:B------:R-:W-:-:S02]  /*e7dd0*/  IMAD.MOV.U32 R125, RZ, RZ, R192 ;  /* 0x000000ffff7d7224 */ /* 0x000fc400078e00c0 */
[----:B------:R-:W3:Y:S01]  /*e7de0*/  LDL.LU R51, [R1+0xc994] ;  /* 0x00c9940001337983 */ /* 0x000ee20000300800 */
[----:B------:R-:W-:Y:S02]  /*e7df0*/  IMAD.MOV.U32 R219, RZ, RZ, R50 ;  /* 0x000000ffffdb7224 */ /* 0x000fe400078e0032 */
[----:B------:R-:W-:Y:S01]  /*e7e00*/  IMAD.MOV.U32 R124, RZ, RZ, R193 ;  /* 0x000000ffff7c7224 */ /* 0x000fe200078e00c1 */
[----:B------:R-:W3:Y:S01]  /*e7e10*/  LDL.LU R50, [R1+0xc990] ;  /* 0x00c9900001327983 */ /* 0x000ee20000300800 */
[----:B------:R-:W-:Y:S01]  /*e7e20*/  MOV R121, R194 ;  /* 0x000000c200797202 */ /* 0x000fe20000000f00 */
[----:B------:R-:W-:Y:S01]  /*e7e30*/  IMAD.MOV.U32 R120, RZ, RZ, R195 ;  /* 0x000000ffff787224 */ /* 0x000fe200078e00c3 */
[----:B------:R-:W-:Y:S01]  /*e7e40*/  MOV R194, R42 ;  /* 0x0000002a00c27202 */ /* 0x000fe20000000f00 */
[----:B------:R-:W-:Y:S02]  /*e7e50*/  IMAD.MOV.U32 R195, RZ, RZ, R43 ;  /* 0x000000ffffc37224 */ /* 0x000fe400078e002b */
[----:B--2---:R-:W-:-:S02]  /*e7e60*/  IMAD.MOV.U32 R193, RZ, RZ, R46 ;  /* 0x000000ffffc17224 */ /* 0x004fc400078e002e */
[----:B----4-:R-:W-:Y:S02]  /*e7e70*/  IMAD.MOV.U32 R192, RZ, RZ, R47 ;  /* 0x000000ffffc07224 */ /* 0x010fe400078e002f */
[----:B------:R-:W2:Y:S04]  /*e7e80*/  LDL.LU R47, [R1+0xc98c] ;  /* 0x00c98c00012f7983 */ /* 0x000ea80000300800 */
[----:B------:R-:W4:Y:S04]  /*e7e90*/  LDL.LU R46, [R1+0xc988] ;  /* 0x00c98800012e7983 */ /* 0x000f280000300800 */
[----:B------:R-:W2:Y:S04]  /*e7ea0*/  LDL.LU R42, [R1+0xc984] ;  /* 0x00c98400012a7983 */ /* 0x000ea80000300800 */
[----:B------:R-:W2:Y:S01]  /*e7eb0*/  LDL.LU R43, [R1+0xc980] ;  /* 0x00c98000012b7983 */ /* 0x000ea20000300800 */
[----:B-1----:R-:W-:-:S02]  /*e7ec0*/  IMAD.MOV.U32 R132, RZ, RZ, R35 ;  /* 0x000000ffff847224 */ /* 0x002fc400078e0023 */
[----:B---3--:R-:W-:Y:S01]  /*e7ed0*/  IMAD.MOV.U32 R133, RZ, RZ, R34 ;  /* 0x000000ffff857224 */ /* 0x008fe200078e0022 */
[----:B------:R-:W3:Y:S04]  /*e7ee0*/  LDL.LU R35, [R1+0xc97c] ;  /* 0x00c97c0001237983 */ /* 0x000ee80000300800 */
[----:B------:R-:W2:Y:S01]  /*e7ef0*/  LDL.LU R34, [R1+0xc978] ;  /* 0x00c9780001227983 */ /* 0x000ea20000300800 */
[----:B------:R-:W-:Y:S01]  /*e7f00*/  MOV R134, R26 ;  /* 0x0000001a00867202 */ /* 0x000fe20000000f00 */
[----:B------:R-:W-:Y:S02]  /*e7f10*/  IMAD.MOV.U32 R135, RZ, RZ, R27 ;  /* 0x000000ffff877224 */ /* 0x000fe400078e001b */
[----:B------:R-:W4:Y:S04]  /*e7f20*/  LDL.LU R26, [R1+0xc974] ;  /* 0x00c97400011a7983 */ /* 0x000f280000300800 */
[----:B------:R-:W4:Y:S01]  /*e7f30*/  LDL.LU R27, [R1+0xc970] ;  /* 0x00c97000011b7983 */ /* 0x000f220000300800 */
[----:B------:R-:W-:-:S02]  /*e7f40*/  IMAD.MOV.U32 R208, RZ, RZ, R38 ;  /* 0x000000ffffd07224 */ /* 0x000fc400078e0026 */
[----:B------:R-:W-:Y:S01]  /*e7f50*/  IMAD.MOV.U32 R209, RZ, RZ, R39 ;  /* 0x000000ffffd17224 */ /* 0x000fe200078e0027 */
[----:B------:R-:W4:Y:S04]  /*e7f60*/  LDL.LU R38, [R1+0xc96c] ;  /* 0x00c96c0001267983 */ /* 0x000f280000300800 */
[----:B------:R-:W4:Y:S01]  /*e7f70*/  LDL.LU R39, [R1+0xc968] ;  /* 0x00c9680001277983 */ /* 0x000f220000300800 */
[----:B------:R-:W-:Y:S01]  /*e7f80*/  MOV R210, R31 ;  /* 0x0000001f00d27202 */ /* 0x000fe20000000f00 */
[----:B------:R-:W-:Y:S02]  /*e7f90*/  IMAD.MOV.U32 R141, RZ, RZ, R200 ;  /* 0x000000ffff8d7224 */ /* 0x000fe400078e00c8 */
[----:B------:R-:W4:Y:S01]  /*e7fa0*/  LDL.LU R31, [R1+0xc964] ;  /* 0x00c96400011f7983 */ /* 0x000f220000300800 */
[----:B------:R-:W-:-:S02]  /*e7fb0*/  IMAD.MOV.U32 R211, RZ, RZ, R30 ;  /* 0x000000ffffd37224 */ /* 0x000fc400078e001e */
[----:B------:R-:W-:Y:S01]  /*e7fc0*/  IMAD.MOV.U32 R140, RZ, RZ, R201 ;  /* 0x000000ffff8c7224 */ /* 0x000fe200078e00c9 */
[----:B------:R-:W4:Y:S01]  /*e7fd0*/  LDL.LU R30, [R1+0xc960] ;  /* 0x00c96000011e7983 */ /* 0x000f220000300800 */
[----:B---3--:R-:W-:Y:S02]  /*e7fe0*/  IMAD.MOV.U32 R201, RZ, RZ, R35 ;  /* 0x000000ffffc97224 */ /* 0x008fe400078e0023 */
[----:B--2---:R-:W-:Y:S02]  /*e7ff0*/  IMAD.MOV.U32 R200, RZ, RZ, R34 ;  /* 0x000000ffffc87224 */ /* 0x004fe400078e0022 */
[----:B------:R-:W2:Y:S04]  /*e8000*/  LDL.LU R34, [R1+0xc95c] ;  /* 0x00c95c0001227983 */ /* 0x000ea80000300800 */
[----:B------:R-:W3:Y:S01]  /*e8010*/  LDL.LU R35, [R1+0xc958] ;  /* 0x00c9580001237983 */ /* 0x000ee20000300800 */
[----:B------:R-:W-:Y:S01]  /*e8020*/  MOV R137, R202 ;  /* 0x000000ca00897202 */ /* 0x000fe20000000f00 */
[----:B------:R-:W-:Y:S01]  /*e8030*/  IMAD.MOV.U32 R136, RZ, RZ, R203 ;  /* 0x000000ffff887224 */ /* 0x000fe200078e00cb */
[----:B------:R-:W-:Y:S01]  /*e8040*/  MOV R202, R43 ;  /* 0x0000002b00ca7202 */ /* 0x000fe20000000f00 */
[----:B------:R-:W-:Y:S01]  /*e8050*/  IMAD.MOV.U32 R203, RZ, RZ, R42 ;  /* 0x000000ffffcb7224 */ /* 0x000fe200078e002a */
[----:B------:R-:W3:Y:S04]  /*e8060*/  LDL.LU R43, [R1+0xc954] ;  /* 0x00c95400012b7983 */ /* 0x000ee80000300800 */
[----:B------:R-:W3:Y:S01]  /*e8070*/  LDL.LU R42, [R1+0xc950] ;  /* 0x00c95000012a7983 */ /* 0x000ee20000300800 */
[----:B----4-:R-:W-:Y:S01]  /*e8080*/  IMAD.MOV.U32 R196, RZ, RZ, R39 ;  /* 0x000000ffffc47224 */ /* 0x010fe200078e0027 */
[----:B------:R-:W-:-:S02]  /*e8090*/  MOV R129, R198 ;  /* 0x000000c600817202 */ /* 0x000fc40000000f00 */
[----:B------:R-:W4:Y:S01]  /*e80a0*/  LDL.LU R39, [R1+0xc94c] ;  /* 0x00c94c0001277983 */ /* 0x000f220000300800 */
[----:B------:R-:W-:Y:S02]  /*e80b0*/  IMAD.MOV.U32 R197, RZ, RZ, R38 ;  /* 0x000000ffffc57224 */ /* 0x000fe400078e0026 */
[----:B------:R-:W-:Y:S01]  /*e80c0*/  IMAD.MOV.U32 R128, RZ, RZ, R199 ;  /* 0x000000ffff807224 */ /* 0x000fe200078e00c7 */
[----:B------:R-:W4:Y:S01]  /*e80d0*/  LDL.LU R38, [R1+0xc948] ;  /* 0x00c9480001267983 */ /* 0x000f220000300800 */
[----:B------:R-:W-:Y:S01]  /*e80e0*/  MOV R198, R27 ;  /* 0x0000001b00c67202 */ /* 0x000fe20000000f00 */
[----:B------:R-:W-:Y:S02]  /*e80f0*/  IMAD.MOV.U32 R199, RZ, RZ, R26 ;  /* 0x000000ffffc77224 */ /* 0x000fe400078e001a */
[----:B------:R-:W4:Y:S04]  /*e8100*/  LDL.LU R27, [R1+0xc944] ;  /* 0x00c94400011b7983 */ /* 0x000f280000300800 */
[----:B------:R-:W4:Y:S01]  /*e8110*/  LDL.LU R26, [R1+0xc940] ;  /* 0x00c94000011a7983 */ /* 0x000f220000300800 */
[----:B------:R-:W-:Y:S01]  /*e8120*/  MOV R190, R30 ;  /* 0x0000001e00be7202 */ /* 0x000fe20000000f00 */
[----:B------:R-:W-:-:S02]  /*e8130*/  IMAD.MOV.U32 R191, RZ, RZ, R31 ;  /* 0x000000ffffbf7224 */ /* 0x000fc400078e001f */
[----:B--2---:R-:W-:Y:S02]  /*e8140*/  IMAD.MOV.U32 R189, RZ, RZ, R34 ;  /* 0x000000ffffbd7224 */ /* 0x004fe400078e0022 */
[----:B---3--:R-:W-:Y:S02]  /*e8150*/  IMAD.MOV.U32 R188, RZ, RZ, R35 ;  /* 0x000000ffffbc7224 */ /* 0x008fe400078e0023 */
[----:B------:R-:W2:Y:S04]  /*e8160*/  LDL.LU R35, [R1+0xc93c] ;  /* 0x00c93c0001237983 */ /* 0x000ea80000300800 */
[----:B------:R-:W3:Y:S04]  /*e8170*/  LDL.LU R34, [R1+0xc938] ;  /* 0x00c9380001227983 */ /* 0x000ee80000300800 */
[----:B------:R-:W2:Y:S04]  /*e8180*/  LDL.LU R30, [R1+0xc934] ;  /* 0x00c93400011e7983 */ /* 0x000ea80000300800 */
[----:B------:R-:W3:Y:S04]  /*e8190*/  LDL.LU R31, [R1+0xc930] ;  /* 0x00c93000011f7983 */ /* 0x000ee80000300800 */
[----:B------:R-:W3:Y:S04]  /*e81a0*/  LDL.LU R180, [R1+0x15d0] ;  /* 0x0015d00001b47983 */ /* 0x000ee80000300800 */
[----:B------:R-:W3:Y:S01]  /*e81b0*/  LDL.LU R181, [R1+0x15d4] ;  /* 0x0015d40001b57983 */ /* 0x000ee20000300800 */
[----:B------:R-:W-:-:S02]  /*e81c0*/  IMAD.MOV.U32 R109, RZ, RZ, R184 ;  /* 0x000000ffff6d7224 */ /* 0x000fc400078e00b8 */
[----:B------:R-:W-:Y:S02]  /*e81d0*/  IMAD.MOV.U32 R108, RZ, RZ, R185 ;  /* 0x000000ffff6c7224 */ /* 0x000fe400078e00b9 */
[----:B----4-:R-:W-:Y:S02]  /*e81e0*/  IMAD.MOV.U32 R183, RZ, RZ, R27 ;  /* 0x000000ffffb77224 */ /* 0x010fe400078e001b */
[----:B------:R-:W-:Y:S02]  /*e81f0*/  IMAD.MOV.U32 R182, RZ, RZ, R26 ;  /* 0x000000ffffb67224 */ /* 0x000fe400078e001a */
[----:B------:R-:W4:Y:S04]  /*e8200*/  LDL.LU R26, [R1+0xc92c] ;  /* 0x00c92c00011a7983 */ /* 0x000f280000300800 */
[----:B------:R-:W4:Y:S01]  /*e8210*/  LDL.LU R27, [R1+0xc928] ;  /* 0x00c92800011b7983 */ /* 0x000f220000300800 */
        /* <DEDUP_REMOVED lines=8> */
[----:B------:R-:W-:-:S02]  /*e82a0*/  MOV R204, R46 ;  /* 0x0000002e00cc7202 */ /* 0x000fc40000000f00 */
[----:B------:R-:W-:Y:S01]  /*e82b0*/  MOV R145, R206 ;  /* 0x000000ce00917202 */ /* 0x000fe20000000f00 */
[----:B------:R-:W-:Y:S02]  /*e82c0*/  IMAD.MOV.U32 R205, RZ, RZ, R47 ;  /* 0x000000ffffcd7224 */ /* 0x000fe400078e002f */
        /* <DEDUP_REMOVED lines=27> */
[----:B--2---:R-:W-:Y:S01]  /*e8480*/  MOV R176, R30 ;  /* 0x0000001e00b07202 */ /* 0x004fe20000000f00 */
[----:B---3--:R-:W-:Y:S01]  /*e8490*/  IMAD.MOV.U32 R177, RZ, RZ, R31 ;  /* 0x000000ffffb17224 */ /* 0x008fe200078e001f */
[----:B------:R-:W2:Y:S04]  /*e84a0*/  LDL.LU R30, [R1+0xc924] ;  /* 0x00c92400011e7983 */ /* 0x000ea80000300800 */
[----:B------:R-:W2:Y:S01]  /*e84b0*/  LDL.LU R31, [R1+0xc920] ;  /* 0x00c92000011f7983 */ /* 0x000ea20000300800 */
[----:B------:R-:W-:-:S02]  /*e84c0*/  IMAD.MOV.U32 R178, RZ, RZ, R34 ;  /* 0x000000ffffb27224 */ /* 0x000fc400078e0022 */
[----:B------:R-:W-:Y:S01]  /*e84d0*/  IMAD.MOV.U32 R179, RZ, RZ, R35 ;  /* 0x000000ffffb37224 */ /* 0x000fe200078e0023 */
        /* <DEDUP_REMOVED lines=31> */
[----:B------:R-:W4:Y:S04]  /*e86d0*/  LDL.LU R87, [R1+0xc8a0] ;  /* 0x00c8a00001577983 */ /* 0x000f280000300800 */
[----:B------:R-:W4:Y:S04]  /*e86e0*/  LDL.LU R90, [R1+0xc89c] ;  /* 0x00c89c00015a7983 */ /* 0x000f280000300800 */
[----:B------:R-:W4:Y:S01]  /*e86f0*/  LDL.LU R91, [R1+0xc898] ;  /* 0x00c89800015b7983 */ /* 0x000f220000300800 */
[----:B------:R-:W-:-:S15]  /*e8700*/  HMMA.1688.F32.TF32 R20, R240, R142, R20 ;  /* 0x0000008ef014723c */ /* 0x000fde0000081014 */
[----:B------:R-:W-:-:S04]  /*e8710*/  NOP ;  /* 0x0000000000007918 */ /* 0x000fc80000000000 */
[----:B------:R-:W-:Y:S02]  /*e8720*/  IMAD.MOV.U32 R29, RZ, RZ, R20 ;  /* 0x000000ffff1d7224 */ /* 0x000fe400078e0014 */
[----:B------:R-:W-:Y:S01]  /*e8730*/  IMAD.MOV.U32 R28, RZ, RZ, R21 ;  /* 0x000000ffff1c7224 */ /* 0x000fe200078e0015 */
        /* <DEDUP_REMOVED lines=9> */
[C---:B------:R-:W-:Y:S01]  /*e87d0*/  HMMA.1688.F32.TF32 R212, R240.reuse, R58, R212 ;  /* 0x0000003af0d4723c */ /* 0x040fe200000810d4 */
[----:B------:R-:W-:Y:S01]  /*e87e0*/  MOV R25, R22 ;  /* 0x0000001600197202 */ /* 0x000fe20000000f00 */
[----:B------:R-:W-:Y:S01]  /*e87f0*/  IMAD.MOV.U32 R24, RZ, RZ, R23 ;  /* 0x000000ffff187224 */ /* 0x000fe200078e0017 */
[----:B------:R-:W-:Y:S01]  /*e8800*/  LOP3.LUT R3, R252, 0x20, RZ, 0x3c, !PT ;  /* 0x00000020fc037812 */ /* 0x000fe200078e3cff */
[----:B------:R-:W-:Y:S04]  /*e8810*/  LDS R20, [R252+UR10+0x83080] ;  /* 0x0830800afc147984 */ /* 0x000fe80008000800 */
[----:B------:R-:W-:Y:S04]  /*e8820*/  LDS R22, [R252+UR10+0x83880] ;  /* 0x0838800afc167984 */ /* 0x000fe80008000800 */
[----:B------:R-:W-:Y:S04]  /*e8830*/  LDS R21, [R3+UR10+0x83080] ;  /* 0x0830800a03157984 */ /* 0x000fe80008000800 */
[----:B------:R-:W1:Y:S04]  /*e8840*/  LDS R23, [R3+UR10+0x83880] ;  /* 0x0838800a03177984 */ /* 0x000e680008000800 */
[----:B------:R-:W-:Y:S04]  /*e8850*/  STL.64 [R1+0xbb0], R176 ;  /* 0x000bb0b001007387 */ /* 0x000fe80000100a00 */
[----:B------:R2:W-:Y:S04]  /*e8860*/  STL.64 [R1+0xbb8], R178 ;  /* 0x000bb8b201007387 */ /* 0x0005e80000100a00 */
[----:B--2---:R-:W2:Y:S04]  /*e8870*/  LDL.LU.64 R178, [R1+0xc890] ;  /* 0x00c8900001b27983 */ /* 0x004ea80000300a00 */
[----:B------:R-:W3:Y:S04]  /*e8880*/  LDL.LU.64 R176, [R1+0xc888] ;  /* 0x00c8880001b07983 */ /* 0x000ee80000300a00 */
[----:B------:R-:W-:Y:S04]  /*e8890*/  STL.64 [R1+0xba0], R180 ;  /* 0x000ba0b401007387 */ /* 0x000fe80000100a00 */
[----:B------:R4:W-:Y:S04]  /*e88a0*/  STL.64 [R1+0xba8], R182 ;  /* 0x000ba8b601007387 */ /* 0x0009e80000100a00 */
[----:B----4-:R-:W4:Y:S04]  /*e88b0*/  LDL.LU.64 R182, [R1+0xc880] ;  /* 0x00c8800001b67983 */ /* 0x010f280000300a00 */
        /* <DEDUP_REMOVED lines=20> */
[----:B------:R-:W2:Y:S04]  /*e8a00*/  LDL.LU R205, [R1+0xc828] ;  /* 0x00c8280001cd7983 */ /* 0x000ea80000300800 */
[----:B------:R-:W-:Y:S04]  /*e8a10*/  STL.64 [R1+0xb40], R208 ;  /* 0x000b40d001007387 */ /* 0x000fe80000100a00 */
[----:B------:R1:W-:Y:S04]  /*e8a20*/  STL.64 [R1+0xb48], R210 ;  /* 0x000b48d201007387 */ /* 0x0003e80000100a00 */
[----:B-1----:R-:W2:Y:S04]  /*e8a30*/  LDL.LU.64 R210, [R1+0xc820] ;  /* 0x00c8200001d27983 */ /* 0x002ea80000300a00 */
[----:B------:R-:W2:Y:S04]  /*e8a40*/  LDL.LU.64 R208, [R1+0xc818] ;  /* 0x00c8180001d07983 */ /* 0x000ea80000300a00 */
        /* <DEDUP_REMOVED lines=38> */
[----:B-1----:R-:W-:Y:S01]  /*e8cb0*/  HMMA.1688.F32.TF32 R28, R240, R26, R248 ;  /* 0x0000001af01c723c */ /* 0x002fe200000810f8 */
[----:B------:R-:W-:-:S02]  /*e8cc0*/  MOV R192, R19 ;  /* 0x0000001300c07202 */ /* 0x000fc40000000f00 */
[----:B------:R-:W-:Y:S04]  /*e8cd0*/  STL.64 [R1+0xaa0], R32 ;  /* 0x000aa02001007387 */ /* 0x000fe80000100a00 */
[----:B------:R-:W-:Y:S04]  /*e8ce0*/  STL.64 [R1+0xaa8], R34 ;  /* 0x000aa82201007387 */ /* 0x000fe80000100a00 */
[----:B------:R-:W2:Y:S01]  /*e8cf0*/  LDL.LU R19, [R1+0xc814] ;  /* 0x00c8140001137983 */ /* 0x000ea20000300800 */
[----:B------:R-:W-:Y:S02]  /*e8d00*/  IMAD.MOV.U32 R193, RZ, RZ, R18 ;  /* 0x000000ffffc17224 */ /* 0x000fe400078e0012 */
[----:B------:R-:W-:-:S02]  /*e8d10*/  IMAD.MOV.U32 R194, RZ, RZ, R10 ;  /* 0x000000ffffc27224 */ /* 0x000fc400078e000a */
[----:B------:R-:W-:-:S03]  /*e8d20*/  IMAD.MOV.U32 R195, RZ, RZ, R11 ;  /* 0x000000ffffc37224 */ /* 0x000fc600078e000b */
[----:B------:R1:W-:Y:S04]  /*e8d30*/  STL.64 [R1+0xa90], R28 ;  /* 0x000a901c01007387 */ /* 0x0003e80000100a00 */
[----:B------:R1:W-:Y:S04]  /*e8d40*/  STL.64 [R1+0xa98], R30 ;  /* 0x000a981e01007387 */ /* 0x0003e80000100a00 */
        /* <DEDUP_REMOVED lines=29> */
[----:B------:R-:W4:Y:S04]  /*e8f20*/  LDL.LU R34, [R1+0x19a8] ;  /* 0x0019a80001227983 */ /* 0x000f280000300800 */
[----:B------:R-:W4:Y:S01]  /*e8f30*/  LDL.LU R35, [R1+0x19ac] ;  /* 0x0019ac0001237983 */ /* 0x000f220000300800 */
[----:B--2---:R-:W-:-:S02]  /*e8f40*/  IMAD.MOV.U32 R51, RZ, RZ, R19 ;  /* 0x000000ffff337224 */ /* 0x004fc400078e0013 */
[----:B---3--:R-:W-:Y:S02]  /*e8f50*/  IMAD.MOV.U32 R50, RZ, RZ, R18 ;  /* 0x000000ffff327224 */ /* 0x008fe400078e0012 */
[----:B----4-:R-:W-:Y:S01]  /*e8f60*/  IMAD.MOV.U32 R49, RZ, RZ, R10 ;  /* 0x000000ffff317224 */ /* 0x010fe200078e000a */
[----:B------:R-:W-:Y:S02]  /*e8f70*/  MOV R48, R11 ;  /* 0x0000000b00307202 */ /* 0x000fe40000000f00 */
[----:B------:R-:W2:Y:S04]  /*e8f80*/  LDL.LU R11, [R1+0xc804] ;  /* 0x00c80400010b7983 */ /* 0x000ea80000300800 */
[----:B------:R-:W3:Y:S04]  /*e8f90*/  LDL.LU R10, [R1+0xc800] ;  /* 0x00c80000010a7983 */ /* 0x000ee80000300800 */
[----:B------:R-:W4:Y:S04]  /*e8fa0*/  LDL.LU R18, [R1+0xc7fc] ;  /* 0x00c7fc0001127983 */ /* 0x000f280000300800 */
[----:B------:R-:W4:Y:S04]  /*e8fb0*/  LDL.LU R19, [R1+0xc7f8] ;  /* 0x00c7f80001137983 */ /* 0x000f280000300800 */
[----:B------:R-:W-:Y:S04]  /*e8fc0*/  STL.64 [R1+0xc6d0], R26 ;  /* 0x00c6d01a01007387 */ /* 0x000fe80000100a00 */
[----:B------:R1:W-:Y:S04]  /*e8fd0*/  STL.64 [R1+0xc6c8], R24 ;  /* 0x00c6c81801007387 */ /* 0x0003e80000100a00 */
[----:B-1----:R-:W2:Y:S04]  /*e8fe0*/  LDL.LU R24, [R1+0x19c0] ;  /* 0x0019c00001187983 */ /* 0x002ea80000300800 */
[----:B------:R-:W2:Y:S04]  /*e8ff0*/  LDL.LU R25, [R1+0x19c4] ;  /* 0x0019c40001197983 */ /* 0x000ea80000300800 */
[----:B------:R-:W2:Y:S04]  /*e9000*/  LDL.LU R26, [R1+0x19c8] ;  /* 0x0019c800011a7983 */ /* 0x000ea80000300800 */
[----:B------:R-:W2:Y:S04]  /*e9010*/  LDL.LU R27, [R1+0x19cc] ;  /* 0x0019cc00011b7983 */ /* 0x000ea80000300800 */
[----:B------:R-:W2:Y:S01]  /*e9020*/  LDL.LU R212, [R1+0x1820] ;  /* 0x0018200001d47983 */ /* 0x000ea20000300800 */
[----:B----4-:R-:W-:Y:S01]  /*e9030*/  HMMA.1688.F32.TF32 R216, R240, R18, R248 ;  /* 0x00000012f0d8723c */ /* 0x010fe200000810f8 */
        /* <DEDUP_REMOVED lines=8> */
[----:B------:R-:W2:Y:S04]  /*e90c0*/  LDL.LU R7, [R1+0xc7f4] ;  /* 0x00c7f40001077983 */ /* 0x000ea80000300800 */
[----:B------:R-:W3:Y:S04]  /*e90d0*/  LDL.LU R6, [R1+0xc7f0] ;  /* 0x00c7f00001067983 */ /* 0x000ee80000300800 */
[----:B-1----:R-:W3:Y:S04]  /*e90e0*/  LDL.LU R216, [R1+0x1830] ;  /* 0x0018300001d87983 */ /* 0x002ee80000300800 */
[----:B------:R-:W3:Y:S04]  /*e90f0*/  LDL.LU R217, [R1+0x1834] ;  /* 0x0018340001d97983 */ /* 0x000ee80000300800 */
        /* <DEDUP_REMOVED lines=14> */
[----:B------:R-:W4:Y:S01]  /*e91e0*/  LDL.64 R230, [R1+0x28] ;  /* 0x0000280001e67983 */ /* 0x000f220000100a00 */
[----:B------:R-:W-:-:S03]  /*e91f0*/  IMAD.MOV.U32 R246, RZ, RZ, R15 ;  /* 0x000000fffff67224 */ /* 0x000fc600078e000f */
[----:B------:R-:W4:Y:S01]  /*e9200*/  LDL.LU R15, [R1+0xc7ec] ;  /* 0x00c7ec00010f7983 */ /* 0x000f220000300800 */
[----:B------:R-:W-:-:S03]  /*e9210*/  IMAD.MOV.U32 R247, RZ, RZ, R14 ;  /* 0x000000fffff77224 */ /* 0x000fc600078e000e */
[----:B------:R-:W4:Y:S04]  /*e9220*/  LDL.LU R14, [R1+0xc7e8] ;  /* 0x00c7e800010e7983 */ /* 0x000f280000300800 */
[----:B------:R-:W4:Y:S04]  /*e9230*/  LDL.LU R232, [R1+0x1a20] ;  /* 0x001a200001e87983 */ /* 0x000f280000300800 */
[----:B------:R-:W4:Y:S01]  /*e9240*/  LDL.LU R233, [R1+0x1a24] ;  /* 0x001a240001e97983 */ /* 0x000f220000300800 */
[----:B--2---:R-:W-:Y:S01]  /*e9250*/  IMAD.MOV.U32 R235, RZ, RZ, R7 ;  /* 0x000000ffffeb7224 */ /* 0x004fe200078e0007 */
[----:B---3--:R-:W-:-:S02]  /*e9260*/  MOV R234, R6 ;  /* 0x0000000600ea7202 */ /* 0x008fc40000000f00 */
[----:B------:R-:W2:Y:S04]  /*e9270*/  LDL.LU R6, [R1+0xc7e4] ;  /* 0x00c7e40001067983 */ /* 0x000ea80000300800 */
[----:B------:R-:W2:Y:S04]  /*e9280*/  LDL.LU R7, [R1+0xc7e0] ;  /* 0x00c7e00001077983 */ /* 0x000ea80000300800 */
[----:B------:R1:W-:Y:S04]  /*e9290*/  STL.64 [R1+0xc6c0], R18 ;  /* 0x00c6c01201007387 */ /* 0x0003e80000100a00 */
[----:B------:R3:W-:Y:S01]  /*e92a0*/  STL.64 [R1+0xc6b8], R16 ;  /* 0x00c6b81001007387 */ /* 0x0007e20000100a00 */
[----:B-1----:R-:W-:-:S03]  /*e92b0*/  IMAD.MOV.U32 R18, RZ, RZ, R10 ;  /* 0x000000ffff127224 */ /* 0x002fc600078e000a */
[----:B---3--:R-:W3:Y:S04]  /*e92c0*/  LDL.LU R16, [R1+0x19d0] ;  /* 0x0019d00001107983 */ /* 0x008ee80000300800 */
[----:B------:R-:W3:Y:S04]  /*e92d0*/  LDL.LU R17, [R1+0x19d4] ;  /* 0x0019d40001117983 */ /* 0x000ee80000300800 */
[----:B------:R-:W3:Y:S01]  /*e92e0*/  LDL.LU R10, [R1+0xc7dc] ;  /* 0x00c7dc00010a7983 */ /* 0x000ee20000300800 */
[----:B------:R-:W-:-:S03]  /*e92f0*/  IMAD.MOV.U32 R19, RZ, RZ, R11 ;  /* 0x000000ffff137224 */ /* 0x000fc600078e000b */
[----:B------:R-:W3:Y:S01]  /*e9300*/  LDL.LU R11, [R1+0xc7d8] ;  /* 0x00c7d800010b7983 */ /* 0x000ee20000300800 */
[----:B--2---:R-:W-:-:S15]  /*e9310*/  HMMA.1688.F32.TF32 R212, R240, R6, R212 ;  /* 0x00000006f0d4723c */ /* 0x004fde00000810d4 */
[----:B------:R-:W-:-:S04]  /*e9320*/  NOP ;  /* 0x0000000000007918 */ /* 0x000fc80000000000 */
[----:B------:R-:W-:Y:S04]  /*e9330*/  STL.64 [R1+0xa70], R212 ;  /* 0x000a70d401007387 */ /* 0x000fe80000100a00 */
[----:B------:R1:W-:Y:S04]  /*e9340*/  STL.64 [R1+0xa78], R214 ;  /* 0x000a78d601007387 */ /* 0x0003e80000100a00 */
[----:B-1----:R-:W2:Y:S04]  /*e9350*/  LDL.LU.64 R214, [R1+0xc7d0] ;  /* 0x00c7d00001d67983 */ /* 0x002ea80000300a00 */
[----:B------:R4:W-:Y:S04]  /*e9360*/  STL.64 [R1+0xc6b0], R6 ;  /* 0x00c6b00601007387 */ /* 0x0009e80000100a00 */
[----:B------:R1:W-:Y:S01]  /*e9370*/  STL.64 [R1+0xc6a8], R4 ;  /* 0x00c6a80401007387 */ /* 0x0003e20000100a00 */
[----:B----4-:R-:W-:-:S03]  /*e9380*/  MOV R6, R14 ;  /* 0x0000000e00067202 */ /* 0x010fc60000000f00 */
[----:B-1----:R-:W4:Y:S04]  /*e9390*/  LDL.LU R4, [R1+0x19e0] ;  /* 0x0019e00001047983 */ /* 0x002f280000300800 */
[----:B------:R-:W4:Y:S04]  /*e93a0*/  LDL.LU R5, [R1+0x19e4] ;  /* 0x0019e40001057983 */ /* 0x000f280000300800 */
[----:B------:R-:W2:Y:S01]  /*e93b0*/  LDL.LU R14, [R1+0xc7cc] ;  /* 0x00c7cc00010e7983 */ /* 0x000ea20000300800 */
[----:B------:R-:W-:-:S03]  /*e93c0*/  IMAD.MOV.U32 R7, RZ, RZ, R15 ;  /* 0x000000ffff077224 */ /* 0x000fc600078e000f */
[----:B------:R-:W2:Y:S01]  /*e93d0*/  LDL.LU R15, [R1+0xc7c8] ;  /* 0x00c7c800010f7983 */ /* 0x000ea20000300800 */
[----:B---3--:R-:W-:Y:S08]  /*e93e0*/  HMMA.1688.F32.TF32 R216, R240, R10, R216 ;  /* 0x0000000af0d8723c */ /* 0x008ff000000810d8 */
[C---:B------:R-:W-:Y:S08]  /*e93f0*/  HMMA.1688.F32.TF32 R244, R20.reuse, R246, R232 ;  /* 0x000000f614f4723c */ /* 0x040ff000000810e8 */
[----:B------:R-:W-:Y:S03]  /*e9400*/  HMMA.1688.F32.TF32 R248, R20, R250, R236 ;  /* 0x000000fa14f8723c */ /* 0x000fe600000810ec */
[----:B------:R-:W-:Y:S04]  /*e9410*/  STL.64 [R1+0xa60], R216 ;  /* 0x000a60d801007387 */ /* 0x000fe80000100a00 */
[----:B------:R1:W-:Y:S04]  /*e9420*/  STL.64 [R1+0xa68], R218 ;  /* 0x000a68da01007387 */ /* 0x0003e80000100a00 */
[----:B-1----:R-:W3:Y:S04]  /*e9430*/  LDL.LU.64 R218, [R1+0xc7c0] ;  /* 0x00c7c00001da7983 */ /* 0x002ee80000300a00 */
[----:B------:R-:W-:Y:S04]  /*e9440*/  STL.64 [R1+0xc6a0], R10 ;  /* 0x00c6a00a01007387 */ /* 0x000fe80000100a00 */
[----:B------:R1:W-:Y:S04]  /*e9450*/  STL.64 [R1+0xc698], R8 ;  /* 0x00c6980801007387 */ /* 0x0003e80000100a00 */
[----:B-1----:R-:W3:Y:S04]  /*e9460*/  LDL.LU R8, [R1+0x19f0] ;  /* 0x0019f00001087983 */ /* 0x002ee80000300800 */
[----:B------:R-:W3:Y:S04]  /*e9470*/  LDL.LU R9, [R1+0x19f4] ;  /* 0x0019f40001097983 */ /* 0x000ee80000300800 */
[----:B------:R-:W3:Y:S04]  /*e9480*/  LDL.LU R10, [R1+0x19f8] ;  /* 0x0019f800010a7983 */ /* 0x000ee80000300800 */
[----:B------:R-:W3:Y:S01]  /*e9490*/  LDL.LU R11, [R1+0x19fc] ;  /* 0x0019fc00010b7983 */ /* 0x000ee20000300800 */
[C---:B--2---:R-:W-:Y:S08]  /*e94a0*/  HMMA.1688.F32.TF32 R220, R240.reuse, R14, R220 ;  /* 0x0000000ef0dc723c */ /* 0x044ff000000810dc */
[----:B------:R-:W-:Y:S11]  /*e94b0*/  HMMA.1688.F32.TF32 R240, R240, R230, R224 ;  /* 0x000000e6f0f0723c */ /* 0x000ff600000810e0 */
[----:B------:R-:W-:Y:S04]  /*e94c0*/  STL.64 [R1+0xa50], R220 ;  /* 0x000a50dc01007387 */ /* 0x000fe80000100a00 */
[----:B------:R1:W-:Y:S04]  /*e94d0*/  STL.64 [R1+0xa58], R222 ;  /* 0x000a58de01007387 */ /* 0x0003e80000100a00 */
[----:B-1----:R-:W2:Y:S04]  /*e94e0*/  LDL.LU.64 R222, [R1+0xc7b8] ;  /* 0x00c7b80001de7983 */ /* 0x002ea80000300a00 */
[----:B------:R-:W2:Y:S04]  /*e94f0*/  LDL.LU.64 R220, [R1+0xc7b0] ;  /* 0x00c7b00001dc7983 */ /* 0x000ea80000300a00 */
[----:B------:R1:W-:Y:S04]  /*e9500*/  STL.64 [R1+0xc690], R14 ;  /* 0x00c6900e01007387 */ /* 0x0003e80000100a00 */
[----:B------:R-:W-:Y:S04]  /*e9510*/  STL.64 [R1+0xc688], R12 ;  /* 0x00c6880c01007387 */ /* 0x000fe80000100a00 */
[----:B------:R-:W2:Y:S04]  /*e9520*/  LDL.LU.64 R226, [R1+0xc7a8] ;  /* 0x00c7a80001e27983 */ /* 0x000ea80000300a00 */
[----:B------:R-:W2:Y:S04]  /*e9530*/  LDL.LU.64 R224, [R1+0xc7a0] ;  /* 0x00c7a00001e07983 */ /* 0x000ea80000300a00 */
[----:B------:R3:W-:Y:S04]  /*e9540*/  STL.64 [R1+0xa40], R240 ;  /* 0x000a40f001007387 */ /* 0x0007e80000100a00 */
[----:B------:R3:W-:Y:S01]  /*e9550*/  STL.64 [R1+0xa48], R242 ;  /* 0x000a48f201007387 */ /* 0x0007e20000100a00 */
[----:B-1----:R-:W-:-:S02]  /*e9560*/  IMAD.MOV.U32 R14, RZ, RZ, R2 ;  /* 0x000000ffff0e7224 */ /* 0x002fc400078e0002 */
[----:B------:R-:W-:Y:S01]  /*e9570*/  IMAD.MOV.U32 R15, RZ, RZ, R0 ;  /* 0x000000ffff0f7224 */ /* 0x000fe200078e0000 */
[----:B------:R-:W-:Y:S01]  /*e9580*/  MOV R2, R230 ;  /* 0x000000e600027202 */ /* 0x000fe20000000f00 */
[----:B------:R-:W-:Y:S02]  /*e9590*/  IMAD.MOV.U32 R0, RZ, RZ, R231 ;  /* 0x000000ffff007224 */ /* 0x000fe400078e00e7 */
[----:B------:R-:W2:Y:S04]  /*e95a0*/  LDL.LU.64 R230, [R1+0xc798] ;  /* 0x00c7980001e67983 */ /* 0x000ea80000300a00 */
[----:B------:R-:W2:Y:S04]  /*e95b0*/  LDL.LU.64 R228, [R1+0xc790] ;  /* 0x00c7900001e47983 */ /* 0x000ea80000300a00 */
[----:B---3--:R-:W3:Y:S04]  /*e95c0*/  LDL.LU R240, [R1+0x1a00] ;  /* 0x001a000001f07983 */ /* 0x008ee80000300800 */
[----:B------:R-:W3:Y:S04]  /*e95d0*/  LDL.LU R241, [R1+0x1a04] ;  /* 0x001a040001f17983 */ /* 0x000ee80000300800 */
[----:B------:R-:W3:Y:S04]  /*e95e0*/  LDL.LU R242, [R1+0x1a08] ;  /* 0x001a080001f27983 */ /* 0x000ee80000300800 */
[----:B------:R-:W3:Y:S04]  /*e95f0*/  LDL.LU R243, [R1+0x1a0c] ;  /* 0x001a0c0001f37983 */ /* 0x000ee80000300800 */
[----:B------:R-:W2:Y:S04]  /*e9600*/  LDL.LU.64 R234, [R1+0xc788] ;  /* 0x00c7880001ea7983 */ /* 0x000ea80000300a00 */
[----:B------:R-:W2:Y:S04]  /*e9610*/  LDL.LU.64 R232, [R1+0xc780] ;  /* 0x00c7800001e87983 */ /* 0x000ea80000300a00 */
        /* <DEDUP_REMOVED lines=9> */
[C---:B---3--:R-:W-:Y:S08]  /*e96b0*/  HMMA.1688.F32.TF32 R240, R20.reuse, R14, R240 ;  /* 0x0000000e14f0723c */ /* 0x048ff000000810f0 */
[C---:B--2---:R-:W-:Y:S08]  /*e96c0*/  HMMA.1688.F32.TF32 R12, R20.reuse, R250, R8 ;  /* 0x000000fa140c723c */ /* 0x044ff00000081008 */
[C---:B----4-:R-:W-:Y:S08]  /*e96d0*/  HMMA.1688.F32.TF32 R8, R20.reuse, R246, R4 ;  /* 0x000000f61408723c */ /* 0x050ff00000081004 */
[C---:B------:R-:W-:Y:S01]  /*e96e0*/  HMMA.1688.F32.TF32 R4, R20.reuse, R238, R16 ;  /* 0x000000ee1404723c */ /* 0x040fe20000081010 */
        /* <DEDUP_REMOVED lines=105> */
[----:B------:R3:W-:Y:S02]  /*e9d80*/  STL.64 [R1+0xd38], R250 ;  /* 0x000d38fa01007387 */ /* 0x0007e40000100a00 */
[C---:B---3--:R-:W-:Y:S08]  /*e9d90*/  HMMA.1688.F32.TF32 R248, R20.reuse, R190, R240 ;  /* 0x000000be14f8723c */ /* 0x048ff000000810f0 */
[C---:B------:R-:W-:Y:S08]  /*e9da0*/  HMMA.1688.F32.TF32 R240, R20.reuse, R186, R12 ;  /* 0x000000ba14f0723c */ /* 0x040ff0000008100c */
        /* <DEDUP_REMOVED lines=16> */
[----:B------:R-:W-:Y:S04]  /*e9eb0*/  LDS R242, [R252+UR10+0x83900] ;  /* 0x0839000afcf27984 */ /* 0x000fe80008000800 */
[----:B------:R-:W-:Y:S04]  /*e9ec0*/  LDS R241, [R3+UR10+0x83100] ;  /* 0x0831000a03f17984 */ /* 0x000fe80008000800 */
[----:B------:R-:W1:Y:S01]  /*e9ed0*/  LDS R243, [R3+UR10+0x83900] ;  /* 0x0839000a03f37984 */ /* 0x000e620008000800 */
[----:B----4-:R-:W-:Y:S03]  /*e9ee0*/  HMMA.1688.F32.TF32 R4, R20, R170, R24 ;  /* 0x000000aa1404723c */ /* 0x010fe60000081018 */
[----:B------:R-:W-:Y:S04]  /*e9ef0*/  STL.64 [R1+0xc668], R170 ;  /* 0x00c668aa01007387 */ /* 0x000fe80000100a00 */
[----:B------:R-:W-:-:S12]  /*e9f00*/  STL.64 [R1+0xc660], R168 ;  /* 0x00c660a801007387 */ /* 0x000fd80000100a00 */
        /* <DEDUP_REMOVED lines=151> */
[C---:B----4-:R-:W-:Y:S08]  /*ea880*/  HMMA.1688.F32.TF32 R12, R20.reuse, R94, R8 ;  /* 0x0000005e140c723c */ /* 0x050ff00000081008 */
        /* <DEDUP_REMOVED lines=108> */
[----:B------:R-:W1:Y:S04]  /*eaf50*/  LDL.64 R74, [R1+0x48] ;  /* 0x00004800014a7983 */ /* 0x000e680000100a00 */
        /* <DEDUP_REMOVED lines=40> */
[----:B---3--:R-:W3:Y:S04]  /*eb1e0*/  LDL.LU.64 R38, [R1+0xc700] ;  /* 0x00c7000001267983 */ /* 0x008ee80000300a00 */
        /* <DEDUP_REMOVED lines=43> */
[----:B------:R-:W-:-:S02]  /*eb4a0*/  IMAD.MOV.U32 R66, RZ, RZ, R2 ;  /* 0x000000ffff427224 */ /* 0x000fc400078e0002 */
[----:B------:R-:W-:-:S07]  /*eb4b0*/  IMAD.MOV.U32 R67, RZ, RZ, R0 ;  /* 0x000000ffff437224 */ /* 0x000fce00078e0000 */
[C---:B------:R-:W-:Y:S08]  /*eb4c0*/  HMMA.1688.F32.TF32 R60, R20.reuse, R66, R60 ;  /* 0x00000042143c723c */ /* 0x040ff0000008103c */
[----:B----4-:R-:W-:-:S15]  /*eb4d0*/  HMMA.1688.F32.TF32 R248, R20, R14, R248 ;  /* 0x0000000e14f8723c */ /* 0x010fde00000810f8 */
[----:B------:R-:W-:-:S04]  /*eb4e0*/  NOP ;  /* 0x0000000000007918 */ /* 0x000fc80000000000 */
[----:B------:R-:W-:Y:S04]  /*eb4f0*/  STL.64 [R1+0x20b0], R248 ;  /* 0x0020b0f801007387 */ /* 0x000fe80000100a00 */
[----:B------:R4:W-:Y:S04]  /*eb500*/  STL.64 [R1+0x20b8], R250 ;  /* 0x0020b8fa01007387 */ /* 0x0009e80000100a00 */
[----:B----4-:R-:W4:Y:S01]  /*eb510*/  LDL.LU.64 R250, [R1+0xc680] ;  /* 0x00c6800001fa7983 */ /* 0x010f220000300a00 */
[----:B-1----:R-:W-:Y:S03]  /*eb520*/  HMMA.1688.F32.TF32 R20, R240, R74, R68 ;  /* 0x0000004af014723c */ /* 0x002fe60000081044 */
[----:B------:R-:W-:Y:S04]  /*eb530*/  STL.64 [R1+0x2060], R60 ;  /* 0x0020603c01007387 */ /* 0x000fe80000100a00 */
[----:B------:R-:W-:-:S12]  /*eb540*/  STL.64 [R1+0x2068], R62 ;  /* 0x0020683e01007387 */ /* 0x000fd80000100a00 */
[----:B------:R-:W-:Y:S04]  /*eb550*/  STL.64 [R1+0x28a0], R20 ;  /* 0x0028a01401007387 */ /* 0x000fe80000100a00 */
[----:B------:R1:W-:Y:S02]  /*eb560*/  STL.64 [R1+0x28a8], R22 ;  /* 0x0028a81601007387 */ /* 0x0003e40000100a00 */
[----:B-1----:R-:W-:-:S15]  /*eb570*/  HMMA.1688.F32.TF32 R20, R240, R150, R144 ;  /* 0x00000096f014723c */ /* 0x002fde0000081090 */
[----:B------:R-:W-:-:S04]  /*eb580*/  NOP ;  /* 0x0000000000007918 */ /* 0x000fc80000000000 */
[----:B------:R-:W-:Y:S04]  /*eb590*/  STL.64 [R1+0x2890], R20 ;  /* 0x0028901401007387 */ /* 0x000fe80000100a00 */
[----:B------:R1:W-:Y:S02]  /*eb5a0*/  STL.64 [R1+0x2898], R22 ;  /* 0x0028981601007387 */ /* 0x0003e40000100a00 */
[----:B-1----:R-:W-:-:S15]  /*eb5b0*/  HMMA.1688.F32.TF32 R20, R240, R158, R152 ;  /* 0x0000009ef014723c */ /* 0x002fde0000081098 */
[----:B------:R-:W-:-:S04]  /*eb5c0*/  NOP ;  /* 0x0000000000007918 */ /* 0x000fc80000000000 */
[----:B------:R-:W-:Y:S04]  /*eb5d0*/  STL.64 [R1+0x2880], R20 ;  /* 0x0028801401007387 */ /* 0x000fe80000100a00 */
[----:B------:R1:W-:Y:S02]  /*eb5e0*/  STL.64 [R1+0x2888], R22 ;  /* 0x0028881601007387 */ /* 0x0003e40000100a00 */
[----:B-1----:R-:W-:Y:S01]  /*eb5f0*/  HMMA.1688.F32.TF32 R20, R240, R246, R164 ;  /* 0x000000f6f014723c */ /* 0x002fe200000810a4 */
[----:B------:R-:W-:Y:S01]  /*eb600*/  MOV R2, R74 ;  /* 0x0000004a00027202 */ /* 0x000fe20000000f00 */
[----:B------:R-:W-:Y:S02]  /*eb610*/  IMAD.MOV.U32 R0, RZ, RZ, R75 ;  /* 0x000000ffff007224 */ /* 0x000fe400078e004b */
[----:B------:R-:W-:-:S02]  /*eb620*/  IMAD.MOV.U32 R204, RZ, RZ, R150 ;  /* 0x000000ffffcc7224 */ /* 0x000fc400078e0096 */
[----:B------:R-:W-:Y:S02]  /*eb630*/  IMAD.MOV.U32 R3, RZ, RZ, R151 ;  /* 0x000000ffff037224 */ /* 0x000fe400078e0097 */
[----:B----4-:R-:W-:Y:S01]  /*eb640*/  HMMA.1688.F32.TF32 R60, R240, R250, R160 ;  /* 0x000000faf03c723c */ /* 0x010fe200000810a0 */
[----:B------:R-:W-:-:S15]  /*eb650*/  STL.64 [R1+0xc548], R250 ;  /* 0x00c548fa01007387 */ /* 0x000fde0000100a00 */
[----:B------:R-:W-:-:S03]  /*eb660*/  NOP ;  /* 0x0000000000007918 */ /* 0x000fc60000000000 */
        /* <DEDUP_REMOVED lines=70> */
[----:B------:R-:W-:Y:S04]  /*ebad0*/  STL.64 [R1+0xc518], R232 ;  /* 0x00c518e801007387 */ /* 0x000fe80000100a00 */
[----:B------:R-:W-:Y:S04]  /*ebae0*/  STL.64 [R1+0xc510], R230 ;  /* 0x00c510e601007387 */ /* 0x000fe80000100a00 */
[----:B------:R-:W-:Y:S01]  /*ebaf0*/  STL.64 [R1+0xc508], R228 ;  /* 0x00c508e401007387 */ /* 0x000fe20000100a00 */
        /* <DEDUP_REMOVED lines=13> */
[----:B------:R1:W-:Y:S02]  /*ebbd0*/  STL.64 [R1+0x2818], R22 ;  /* 0x0028181601007387 */ /* 0x0003e40000100a00 */
[C---:B-1----:R-:W-:Y:S08]  /*ebbe0*/  HMMA.1688.F32.TF32 R20, R240.reuse, R218, R68 ;  /* 0x000000daf014723c */ /* 0x042ff00000081044 */
[C---:B------:R-:W-:Y:S01]  /*ebbf0*/  HMMA.1688.F32.TF32 R60, R240.reuse, R214, R72 ;  /* 0x000000d6f03c723c */ /* 0x040fe20000081048 */
[----:B------:R-:W-:Y:S10]  /*ebc00*/  STL.64 [R1+0xc560], R218 ;  /* 0x00c560da01007387 */ /* 0x000ff40000100a00 */
        /* <DEDUP_REMOVED lines=12> */
[----:B------:R-:W-:-:S13]  /*ebcd0*/  STL [R1+0xc580], R205 ;  /* 0x00c580cd01007387 */ /* 0x000fda0000100800 */
[----:B------:R-:W-:Y:S04]  /*ebce0*/  STL.64 [R1+0x27d0], R20 ;  /* 0x0027d01401007387 */ /* 0x000fe80000100a00 */
[----:B------:R1:W-:Y:S02]  /*ebcf0*/  STL.64 [R1+0x27d8], R22 ;  /* 0x0027d81601007387 */ /* 0x0003e40000100a00 */
[----:B-1----:R-:W-:Y:S02]  /*ebd00*/  HMMA.1688.F32.TF32 R20, R240, R202, R152 ;  /* 0x000000caf014723c */ /* 0x002fe40000081098 */
[----:B------:R-:W-:Y:S04]  /*ebd10*/  STL.64 [R1+0xc598], R202 ;  /* 0x00c598ca01007387 */ /* 0x000fe80000100a00 */
[----:B------:R-:W-:-:S13]  /*ebd20*/  STL.64 [R1+0xc590], R200 ;  /* 0x00c590c801007387 */ /* 0x000fda0000100a00 */
[----:B------:R-:W-:Y:S04]  /*ebd30*/  STL.64 [R1+0x27c0], R20 ;  /* 0x0027c01401007387 */ /* 0x000fe80000100a00 */
[----:B------:R4:W-:Y:S02]  /*ebd40*/  STL.64 [R1+0x27c8], R22 ;  /* 0x0027c81601007387 */ /* 0x0009e40000100a00 */
[----:B----4-:R-:W-:Y:S02]  /*ebd50*/  HMMA.1688.F32.TF32 R20, R240, R198, R156 ;  /* 0x000000c6f014723c */ /* 0x010fe4000008109c */
[----:B------:R-:W-:Y:S04]  /*ebd60*/  STL.64 [R1+0xc5a8], R198 ;  /* 0x00c5a8c601007387 */ /* 0x000fe80000100a00 */
[----:B------:R-:W-:-:S13]  /*ebd70*/  STL.64 [R1+0xc5a0], R196 ;  /* 0x00c5a0c401007387 */ /* 0x000fda0000100a00 */
[----:B------:R-:W-:Y:S04]  /*ebd80*/  STL.64 [R1+0x27b0], R20 ;  /* 0x0027b01401007387 */ /* 0x000fe80000100a00 */
[----:B------:R1:W-:Y:S02]  /*ebd90*/  STL.64 [R1+0x27b8], R22 ;  /* 0x0027b81601007387 */ /* 0x0003e40000100a00 */
[C---:B-1----:R-:W-:Y:S08]  /*ebda0*/  HMMA.1688.F32.TF32 R20, R240.reuse, R194, R160 ;  /* 0x000000c2f014723c */ /* 0x042ff000000810a0 */
[C---:B------:R-:W-:Y:S01]  /*ebdb0*/  HMMA.1688.F32.TF32 R64, R240.reuse, R190, R164 ;  /* 0x000000bef040723c */ /* 0x040fe200000810a4 */
[----:B------:R-:W-:Y:S04]  /*ebdc0*/  STL.64 [R1+0xc5b8], R194 ;  /* 0x00c5b8c201007387 */ /* 0x000fe80000100a00 */
[----:B------:R-:W-:Y:S03]  /*ebdd0*/  STL.64 [R1+0xc5b0], R192 ;  /* 0x00c5b0c001007387 */ /* 0x000fe60000100a00 */
[C---:B------:R-:W-:Y:S03]  /*ebde0*/  HMMA.1688.F32.TF32 R60, R240.reuse, R186, R168 ;  /* 0x000000baf03c723c */ /* 0x040fe600000810a8 */
[----:B------:R-:W-:Y:S04]  /*ebdf0*/  STL.64 [R1+0x27a0], R20 ;  /* 0x0027a01401007387 */ /* 0x000fe80000100a00 */
[----:B------:R1:W-:Y:S02]  /*ebe00*/  STL.64 [R1+0x27a8], R22 ;  /* 0x0027a81601007387 */ /* 0x0003e40000100a00 */
[C---:B-1----:R-:W-:Y:S02]  /*ebe10*/  HMMA.1688.F32.TF32 R20, R240.reuse, R182, R172 ;  /* 0x000000b6f014723c */ /* 0x042fe400000810ac */
        /* <DEDUP_REMOVED lines=155> */
[C---:B------:R-:W-:Y:S08]  /*ec7d0*/  HMMA.1688.F32.TF32 R60, R240.reuse, R94, R60 ;  /* 0x0000005ef03c723c */ /* 0x040ff0000008103c */
[----:B---3--:R-:W-:-:S15]  /*ec7e0*/  HMMA.1688.F32.TF32 R20, R240, R146, R20 ;  /* 0x00000092f014723c */ /* 0x008fde0000081014 */
[----:B------:R-:W-:-:S04]  /*ec7f0*/  NOP ;  /* 0x0000000000007918 */ /* 0x000fc80000000000 */
[----:B------:R-:W-:Y:S04]  /*ec800*/  STL.64 [R1+0x26e0], R20 ;  /* 0x0026e01401007387 */ /* 0x000fe80000100a00 */
[----:B------:R-:W-:Y:S04]  /*ec810*/  STL.64 [R1+0x26e8], R22 ;  /* 0x0026e81601007387 */ /* 0x000fe80000100a00 */
[----:B------:R-:W-:Y:S04]  /*ec820*/  STL.64 [R1+0x26d0], R192 ;  /* 0x0026d0c001007387 */ /* 0x000fe80000100a00 */
[----:B------:R1:W-:Y:S04]  /*ec830*/  STL.64 [R1+0x26d8], R194 ;  /* 0x0026d8c201007387 */ /* 0x0003e80000100a00 */
[----:B------:R-:W-:Y:S04]  /*ec840*/  LDS R20, [R252+UR10+0x83180] ;  /* 0x0831800afc147984 */ /* 0x000fe80008000800 */
[----:B------:R-:W-:Y:S01]  /*ec850*/  LDS R22, [R252+UR10+0x83980] ;  /* 0x0839800afc167984 */ /* 0x000fe20008000800 */
        /* <DEDUP_REMOVED lines=11> */
[----:B------:R1:W-:Y:S02]  /*ec910*/  STL.64 [R1+0x2a98], R194 ;  /* 0x002a98c201007387 */ /* 0x0003e40000100a00 */
[C---:B-1----:R-:W-:Y:S08]  /*ec920*/  HMMA.1688.F32.TF32 R192, R240.reuse, R122, R220 ;  /* 0x0000007af0c0723c */ /* 0x042ff000000810dc */
[C---:B------:R-:W-:Y:S02]  /*ec930*/  HMMA.1688.F32.TF32 R196, R240.reuse, R118, R224 ;  /* 0x00000076f0c4723c */ /* 0x040fe400000810e0 */
[----:B------:R-:W-:Y:S04]  /*ec940*/  STL.64 [R1+0x2a80], R128 ;  /* 0x002a808001007387 */ /* 0x000fe80000100a00 */
[----:B------:R1:W-:Y:S02]  /*ec950*/  STL.64 [R1+0x2a88], R130 ;  /* 0x002a888201007387 */ /* 0x0003e40000100a00 */
        /* <DEDUP_REMOVED lines=9> */
[C---:B----4-:R-:W-:Y:S01]  /*ec9f0*/  HMMA.1688.F32.TF32 R128, R240.reuse, R102, R244 ;  /* 0x00000066f080723c */ /* 0x050fe200000810f4 */
[----:B------:R-:W-:Y:S04]  /*eca00*/  STL.64 [R1+0x2a40], R192 ;  /* 0x002a40c001007387 */ /* 0x000fe80000100a00 */
[----:B------:R1:W-:Y:S03]  /*eca10*/  STL.64 [R1+0x2a48], R194 ;  /* 0x002a48c201007387 */ /* 0x0003e60000100a00 */
[C---:B-1----:R-:W-:Y:S03]  /*eca20*/  HMMA.1688.F32.TF32 R192, R240.reuse, R98, R248 ;  /* 0x00000062f0c0723c */ /* 0x042fe600000810f8 */
[----:B------:R-:W-:Y:S04]  /*eca30*/  STL.64 [R1+0x2a30], R196 ;  /* 0x002a30c401007387 */ /* 0x000fe80000100a00 */
[----:B------:R-:W-:Y:S04]  /*eca40*/  STL.64 [R1+0x2a38], R198 ;  /* 0x002a38c601007387 */ /* 0x000fe80000100a00 */
[----:B------:R-:W-:Y:S04]  /*eca50*/  STL.64 [R1+0x2a20], R128 ;  /* 0x002a208001007387 */ /* 0x000fe80000100a00 */
[----:B------:R1:W-:Y:S02]  /*eca60*/  STL.64 [R1+0x2a28], R130 ;  /* 0x002a288201007387 */ /* 0x0003e40000100a00 */
[C---:B-1----:R-:W-:Y:S08]  /*eca70*/  HMMA.1688.F32.TF32 R128, R240.reuse, R90, R64 ;  /* 0x0000005af080723c */ /* 0x042ff00000081040 */
[C---:B------:R-:W-:Y:S01]  /*eca80*/  HMMA.1688.F32.TF32 R64, R240.reuse, R86, R68 ;  /* 0x00000056f040723c */ /* 0x040fe20000081044 */
[----:B------:R-:W-:Y:S04]  /*eca90*/  STL.64 [R1+0x2a10], R192 ;  /* 0x002a10c001007387 */ /* 0x000fe80000100a00 */
[----:B------:R-:W-:Y:S04]  /*ecaa0*/  STL.64 [R1+0x2a18], R194 ;  /* 0x002a18c201007387 */ /* 0x000fe80000100a00 */
[----:B------:R-:W-:Y:S04]  /*ecab0*/  STL.64 [R1+0x2a00], R60 ;  /* 0x002a003c01007387 */ /* 0x000fe80000100a00 */
[----:B------:R1:W-:Y:S02]  /*ecac0*/  STL.64 [R1+0x2a08], R62 ;  /* 0x002a083e01007387 */ /* 0x0003e40000100a00 */
[C---:B-1----:R-:W-:Y:S02]  /*ecad0*/  HMMA.1688.F32.TF32 R60, R240.reuse, R82, R72 ;  /* 0x00000052f03c723c */ /* 0x042fe40000081048 */
        /* <DEDUP_REMOVED lines=103> */
[----:B------:R-:W-:Y:S04]  /*ed150*/  STL.64 [R1+0xc4e0], R54 ;  /* 0x00c4e03601007387 */ /* 0x000fe80000100a00 */
[----:B------:R-:W-:Y:S04]  /*ed160*/  STL.64 [R1+0x2970], R192 ;  /* 0x002970c001007387 */ /* 0x000fe80000100a00 */
[----:B------:R-:W-:Y:S04]  /*ed170*/  STL.64 [R1+0x2978], R194 ;  /* 0x002978c201007387 */ /* 0x000fe80000100a00 */
[----:B------:R3:W-:Y:S01]  /*ed180*/  STL.64 [R1+0xc4d8], R52 ;  /* 0x00c4d83401007387 */ /* 0x0007e20000100a00 */
[C---:B-1----:R-:W-:Y:S08]  /*ed190*/  HMMA.1688.F32.TF32 R128, R240.reuse, R54, R196 ;  /* 0x00000036f080723c */ /* 0x042ff000000810c4 */
[C---:B---3--:R-:W-:Y:S11]  /*ed1a0*/  HMMA.1688.F32.TF32 R52, R240.reuse, R50, R200 ;  /* 0x00000032f034723c */ /* 0x048ff600000810c8 */
        /* <DEDUP_REMOVED lines=29> */
[C---:B---3--:R-:W-:Y:S08]  /*ed380*/  HMMA.1688.F32.TF32 R28, R240.reuse, R26, R232 ;  /* 0x0000001af01c723c */ /* 0x048ff000000810e8 */
[C---:B------:R-:W-:Y:S03]  /*ed390*/  HMMA.1688.F32.TF32 R36, R240.reuse, R18, R236 ;  /* 0x00000012f024723c */ /* 0x040fe600000810ec */
[----:B------:R-:W-:Y:S04]  /*ed3a0*/  STL.64 [R1+0x2900], R32 ;  /* 0x0029002001007387 */ /* 0x000fe80000100a00 */
[----:B------:R4:W-:Y:S04]  /*ed3b0*/  STL.64 [R1+0x2908], R34 ;  /* 0x0029082201007387 */ /* 0x0009e80000100a00 */
[----:B------:R-:W-:Y:S04]  /*ed3c0*/  STL.64 [R1+0x28f0], R28 ;  /* 0x0028f01c01007387 */ /* 0x000fe80000100a00 */
[----:B------:R1:W-:Y:S01]  /*ed3d0*/  STL.64 [R1+0x28f8], R30 ;  /* 0x0028f81e01007387 */ /* 0x0003e20000100a00 */
[C---:B----4-:R-:W-:Y:S08]  /*ed3e0*/  HMMA.1688.F32.TF32 R32, R240.reuse, R6, R244 ;  /* 0x00000006f020723c */ /* 0x050ff000000810f4 */
[----:B-1----:R-:W-:Y:S01]  /*ed3f0*/  HMMA.1688.F32.TF32 R28, R240, R10, R248 ;  /* 0x0000000af01c723c */ /* 0x002fe200000810f8 */
        /* <DEDUP_REMOVED lines=52> */
[----:B------:R-:W3:Y:S01]  /*ed740*/  LDL.64 R202, [R1+0x28] ;  /* 0x0000280001ca7983 */ /* 0x000ee20000100a00 */
[----:B------:R-:W-:-:S03]  /*ed750*/  MOV R218, R204 ;  /* 0x000000cc00da7202 */ /* 0x000fc60000000f00 */
[----:B------:R-:W3:Y:S04]  /*ed760*/  LDL.LU R204, [R1+0x220] ;  /* 0x0002200001cc7983 */ /* 0x000ee80000300800 */
[----:B------:R-:W4:Y:S04]  /*ed770*/  LDL.LU R205, [R1+0x224] ;  /* 0x0002240001cd7983 */ /* 0x000f280000300800 */
[----:B------:R-:W4:Y:S04]  /*ed780*/  LDL.LU R206, [R1+0x228] ;  /* 0x0002280001ce7983 */ /* 0x000f280000300800 */
[----:B------:R-:W4:Y:S04]  /*ed790*/  LDL.LU R207, [R1+0x22c] ;  /* 0x00022c0001cf7983 */ /* 0x000f280000300800 */
[----:B------:R-:W4:Y:S04]  /*ed7a0*/  LDL.LU R220, [R1+0x200] ;  /* 0x0002000001dc7983 */ /* 0x000f280000300800 */
[----:B------:R-:W4:Y:S04]  /*ed7b0*/  LDL.LU R221, [R1+0x204] ;  /* 0x0002040001dd7983 */ /* 0x000f280000300800 */
[----:B------:R-:W4:Y:S04]  /*ed7c0*/  LDL.LU R222, [R1+0x208] ;  /* 0x0002080001de7983 */ /* 0x000f280000300800 */
[----:B------:R-:W4:Y:S01]  /*ed7d0*/  LDL.LU R223, [R1+0x20c] ;  /* 0x00020c0001df7983 */ /* 0x000f220000300800 */
[----:B------:R-:W-:-:S03]  /*ed7e0*/  LOP3.LUT R23, R252, 0x20, RZ, 0x3c, !PT ;  /* 0x00000020fc177812 */ /* 0x000fc600078e3cff */
[----:B------:R-:W4:Y:S04]  /*ed7f0*/  LDL.LU R228, [R1+0x1c0] ;  /* 0x0001c00001e47983 */ /* 0x000f280000300800 */
[----:B------:R-:W4:Y:S04]  /*ed800*/  LDL.LU R229, [R1+0x1c4] ;  /* 0x0001c40001e57983 */ /* 0x000f280000300800 */
[----:B------:R-:W-:Y:S04]  /*ed810*/  LDS R21, [R23+UR10+0x83180] ;  /* 0x0831800a17157984 */ /* 0x000fe80008000800 */
[----:B------:R-:W4:Y:S04]  /*ed820*/  LDS R23, [R23+UR10+0x83980] ;  /* 0x0839800a17177984 */ /* 0x000f280008000800 */
        /* <DEDUP_REMOVED lines=9> */
[----:B------:R-:W-:Y:S01]  /*ed8c0*/  IMAD.MOV.U32 R211, RZ, RZ, R0 ;  /* 0x000000ffffd37224 */ /* 0x000fe200078e0000 */
[----:B------:R-:W4:Y:S04]  /*ed8d0*/  LDL.LU R46, [R1+0x158] ;  /* 0x00015800012e7983 */ /* 0x000f280000300800 */
[----:B------:R-:W4:Y:S04]  /*ed8e0*/  LDL.LU R47, [R1+0x15c] ;  /* 0x00015c00012f7983 */ /* 0x000f280000300800 */
[----:B------:R-:W4:Y:S04]  /*ed8f0*/  LDL.LU R52, [R1+0x130] ;  /* 0x0001300001347983 */ /* 0x000f280000300800 */
        /* <DEDUP_REMOVED lines=8> */
[C---:B--2---:R-:W-:Y:S08]  /*ed980*/  HMMA.1688.F32.TF32 R192, R240.reuse, R14, R192 ;  /* 0x0000000ef0c0723c */ /* 0x044ff000000810c0 */
[----:B---3--:R-:W-:Y:S08]  /*ed990*/  HMMA.1688.F32.TF32 R240, R240, R202, R196 ;  /* 0x000000caf0f0723c */ /* 0x008ff000000810c4 */
[C---:B----4-:R-:W-:Y:S08]  /*ed9a0*/  HMMA.1688.F32.TF32 R208, R20.reuse, R210, R204 ;  /* 0x000000d214d0723c */ /* 0x050ff000000810cc */
[----:B------:R-:W-:Y:S01]  /*ed9b0*/  HMMA.1688.F32.TF32 R216, R20, R218, R212 ;  /* 0x000000da14d8723c */ /* 0x000fe200000810d4 */
[----:B------:R-:W-:Y:S01]  /*ed9c0*/  MOV R2, R202 ;  /* 0x000000ca00027202 */ /* 0x000fe20000000f00 */
[----:B------:R-:W-:-:S06]  /*ed9d0*/  IMAD.MOV.U32 R0, RZ, RZ, R203 ;  /* 0x000000ffff007224 */ /* 0x000fcc00078e00cb */
[C---:B------:R-:W-:Y:S01]  /*ed9e0*/  HMMA.1688.F32.TF32 R248, R20.reuse, R250, R220 ;  /* 0x000000fa14f8723c */ /* 0x040fe200000810dc */
[----:B------:R-:W-:Y:S04]  /*ed9f0*/  STL.64 [R1+0x28b0], R192 ;  /* 0x0028b0c001007387 */ /* 0x000fe80000100a00 */
[----:B------:R1:W-:Y:S04]  /*eda00*/  STL.64 [R1+0x28b8], R194 ;  /* 0x0028b8c201007387 */ /* 0x0003e80000100a00 */
[----:B-1----:R-:W2:Y:S04]  /*eda10*/  LDL.LU.64 R194, [R1+0xc5b8] ;  /* 0x00c5b80001c27983 */ /* 0x002ea80000300a00 */
[----:B------:R-:W3:Y:S04]  /*eda20*/  LDL.LU.64 R192, [R1+0xc5b0] ;  /* 0x00c5b00001c07983 */ /* 0x000ee80000300a00 */
[----:B------:R-:W4:Y:S04]  /*eda30*/  LDL.LU.64 R198, [R1+0xc5a8] ;  /* 0x00c5a80001c67983 */ /* 0x000f280000300a00 */
[----:B------:R-:W2:Y:S04]  /*eda40*/  LDL.LU.64 R196, [R1+0xc5a0] ;  /* 0x00c5a00001c47983 */ /* 0x000ea80000300a00 */
[----:B------:R1:W-:Y:S04]  /*eda50*/  STL.64 [R1+0x26c0], R240 ;  /* 0x0026c0f001007387 */ /* 0x0003e80000100a00 */
[----:B------:R1:W-:Y:S04]  /*eda60*/  STL.64 [R1+0x26c8], R242 ;  /* 0x0026c8f201007387 */ /* 0x0003e80000100a00 */
[----:B------:R-:W2:Y:S04]  /*eda70*/  LDL.LU.64 R202, [R1+0xc598] ;  /* 0x00c5980001ca7983 */ /* 0x000ea80000300a00 */
[----:B------:R-:W2:Y:S04]  /*eda80*/  LDL.LU.64 R200, [R1+0xc590] ;  /* 0x00c5900001c87983 */ /* 0x000ea80000300a00 */
[----:B-1----:R-:W2:Y:S04]  /*eda90*/  LDL.LU R240, [R1+0x1a0] ;  /* 0x0001a00001f07983 */ /* 0x002ea80000300800 */
[----:B------:R-:W2:Y:S04]  /*edaa0*/  LDL.LU R241, [R1+0x1a4] ;  /* 0x0001a40001f17983 */ /* 0x000ea80000300800 */
[----:B------:R-:W2:Y:S04]  /*edab0*/  LDL.LU R242, [R1+0x1a8] ;  /* 0x0001a80001f27983 */ /* 0x000ea80000300800 */
[----:B------:R-:W2:Y:S04]  /*edac0*/  LDL.LU R243, [R1+0x1ac] ;  /* 0x0001ac0001f37983 */ /* 0x000ea80000300800 */
[----:B------:R-:W2:Y:S04]  /*edad0*/  LDL.LU.64 R206, [R1+0xc588] ;  /* 0x00c5880001ce7983 */ /* 0x000ea80000300a00 */
[----:B------:R-:W2:Y:S04]  /*edae0*/  LDL.LU R205, [R1+0xc580] ;  /* 0x00c5800001cd7983 */ /* 0x000ea80000300800 */
        /* <DEDUP_REMOVED lines=12> */
[----:B-1----:R-:W2:Y:S02]  /*edbb0*/  LDL.LU.64 R250, [R1+0xc548] ;  /* 0x00c5480001fa7983 */ /* 0x002ea40000300a00 */
        /* <DEDUP_REMOVED lines=30> */
[C---:B------:R-:W-:Y:S08]  /*edda0*/  HMMA.1688.F32.TF32 R28, R20.reuse, R222, R28 ;  /* 0x000000de141c723c */ /* 0x040ff0000008101c */
[----:B--2---:R-:W-:Y:S01]  /*eddb0*/  HMMA.1688.F32.TF32 R240, R20, R226, R240 ;  /* 0x000000e214f0723c */ /* 0x004fe200000810f0 */
[----:B------:R-:W-:Y:S04]  /*eddc0*/  STL.64 [R1+0xc470], R226 ;  /* 0x00c470e201007387 */ /* 0x000fe80000100a00 */
[----:B---3--:R-:W-:-:S14]  /*eddd0*/  STL.64 [R1+0xc468], R224 ;  /* 0x00c468e001007387 */ /* 0x008fdc0000100a00 */
[----:B------:R-:W-:Y:S04]  /*edde0*/  STL.64 [R1+0x3020], R240 ;  /* 0x003020f001007387 */ /* 0x000fe80000100a00 */
[----:B------:R-:W-:Y:S04]  /*eddf0*/  STL.64 [R1+0x3028], R242 ;  /* 0x003028f201007387 */ /* 0x000fe80000100a00 */
[----:B------:R-:W-:Y:S04]  /*ede00*/  STL.64 [R1+0xc460], R222 ;  /* 0x00c460de01007387 */ /* 0x000fe80000100a00 */
[----:B------:R1:W-:Y:S04]  /*ede10*/  STL.64 [R1+0xc458], R220 ;  /* 0x00c458dc01007387 */ /* 0x0003e80000100a00 */
        /* <DEDUP_REMOVED lines=9> */
[----:B------:R1:W-:Y:S04]  /*edeb0*/  STL.64 [R1+0x2ff8], R34 ;  /* 0x002ff82201007387 */ /* 0x0003e80000100a00 */
[----:B------:R-:W-:Y:S04]  /*edec0*/  STL.64 [R1+0xc428], R208 ;  /* 0x00c428d001007387 */ /* 0x000fe80000100a00 */
[----:B------:R-:W-:Y:S04]  /*eded0*/  STL.64 [R1+0x2fe0], R28 ;  /* 0x002fe01c01007387 */ /* 0x000fe80000100a00 */
[----:B------:R2:W-:Y:S01]  /*edee0*/  STL.64 [R1+0x2fe8], R30 ;  /* 0x002fe81e01007387 */ /* 0x0005e20000100a00 */
[C---:B-1----:R-:W-:Y:S08]  /*edef0*/  HMMA.1688.F32.TF32 R32, R20.reuse, R206, R44 ;  /* 0x000000ce1420723c */ /* 0x042ff0000008102c */
[C---:B--2---:R-:W-:Y:S01]  /*edf00*/  HMMA.1688.F32.TF32 R28, R20.reuse, R202, R48 ;  /* 0x000000ca141c723c */ /* 0x044fe20000081030 */
[----:B------:R-:W-:Y:S10]  /*edf10*/  STL.64 [R1+0xc410], R202 ;  /* 0x00c410ca01007387 */ /* 0x000ff40000100a00 */
        /* <DEDUP_REMOVED lines=97> */
[C---:B---3--:R-:W-:Y:S08]  /*ee530*/  HMMA.1688.F32.TF32 R172, R20.reuse, R166, R28 ;  /* 0x000000a614ac723c */ /* 0x048ff0000008101c */
[C---:B------:R-:W-:Y:S08]  /*ee540*/  HMMA.1688.F32.TF32 R28, R20.reuse, R162, R32 ;  /* 0x000000a2141c723c */ /* 0x040ff00000081020 */
[C---:B-1----:R-:W-:Y:S08]  /*ee550*/  HMMA.1688.F32.TF32 R176, R20.reuse, R170, R240 ;  /* 0x000000aa14b0723c */ /* 0x042ff000000810f0 */
[C---:B------:R-:W-:Y:S08]  /*ee560*/  HMMA.1688.F32.TF32 R36, R20.reuse, R158, R36 ;  /* 0x0000009e1424723c */ /* 0x040ff00000081024 */
        /* <DEDUP_REMOVED lines=15> */
[C---:B-1----:R-:W-:Y:S10]  /*ee660*/  HMMA.1688.F32.TF32 R28, R20.reuse, R142, R52 ;  /* 0x0000008e141c723c */ /* 0x042ff40000081034 */
[----:B------:R-:W-:Y:S04]  /*ee670*/  STL.64 [R1+0x2ee0], R32 ;  /* 0x002ee02001007387 */ /* 0x000fe80000100a00 */
[----:B------:R-:W-:Y:S05]  /*ee680*/  STL.64 [R1+0x2ee8], R34 ;  /* 0x002ee82201007387 */ /* 0x000fea0000100a00 */
        /* <DEDUP_REMOVED lines=87> */
[----:B------:R-:W2:Y:S01]  /*eec00*/  LDL.LU.64 R128, [R1+0xc4e8] ;  /* 0x00c4e80001807983 */ /* 0x000ea20000300a00 */
[C---:B---3--:R-:W-:Y:S03]  /*eec10*/  HMMA.1688.F32.TF32 R172, R20.reuse, R130, R172 ;  /* 0x0000008214ac723c */ /* 0x048fe600000810ac */
[----:B------:R-:W-:Y:S04]  /*eec20*/  STL.64 [R1+0xc3c0], R130 ;  /* 0x00c3c08201007387 */ /* 0x000fe80000100a00 */
[----:B--2---:R1:W-:Y:S02]  /*eec30*/  STL.64 [R1+0xc3b8], R128 ;  /* 0x00c3b88001007387 */ /* 0x0043e40000100a00 */
[C---:B-1----:R-:W-:Y:S10]  /*eec40*/  HMMA.1688.F32.TF32 R128, R20.reuse, R122, R180 ;  /* 0x0000007a1480723c */ /* 0x042ff400000810b4 */
[----:B------:R-:W-:Y:S04]  /*eec50*/  STL.64 [R1+0x3290], R172 ;  /* 0x003290ac01007387 */ /* 0x000fe80000100a00 */
[----:B------:R1:W-:Y:S02]  /*eec60*/  STL.64 [R1+0x3298], R174 ;  /* 0x003298ae01007387 */ /* 0x0003e40000100a00 */
[C---:B-1----:R-:W-:Y:S08]  /*eec70*/  HMMA.1688.F32.TF32 R172, R20.reuse, R126, R176 ;  /* 0x0000007e14ac723c */ /* 0x042ff000000810b0 */
        /* <DEDUP_REMOVED lines=24> */
[C---:B--2---:R-:W-:Y:S08]  /*eee00*/  HMMA.1688.F32.TF32 R128, R20.reuse, R86, R28 ;  /* 0x000000561480723c */ /* 0x044ff0000008101c */
[C---:B----4-:R-:W-:Y:S01]  /*eee10*/  HMMA.1688.F32.TF32 R28, R20.reuse, R82, R32 ;  /* 0x00000052141c723c */ /* 0x050fe20000081020 */
        /* <DEDUP_REMOVED lines=165> */
[----:B------:R-:W-:-:S02]  /*ef870*/  LOP3.LUT R249, R252, 0x40, RZ, 0x3c, !PT ;  /* 0x00000040fcf97812 */ /* 0x000fc400078e3cff */
[----:B------:R-:W-:-:S03]  /*ef880*/  LOP3.LUT R248, R252, 0x60, RZ, 0x3c, !PT ;  /* 0x00000060fcf87812 */ /* 0x000fc600078e3cff */
[----:B------:R-:W-:Y:S04]  /*ef890*/  LDS R240, [R249+UR10+0x83000] ;  /* 0x0830000af9f07984 */ /* 0x000fe80008000800 */
[----:B------:R-:W-:Y:S04]  /*ef8a0*/  LDS R242, [R249+UR10+0x83800] ;  /* 0x0838000af9f27984 */ /* 0x000fe80008000800 */
[----:B------:R-:W-:Y:S04]  /*ef8b0*/  LDS R241, [R248+UR10+0x83000] ;  /* 0x0830000af8f17984 */ /* 0x000fe80008000800 */
[----:B------:R-:W1:Y:S01]  /*ef8c0*/  LDS R243, [R248+UR10+0x83800] ;  /* 0x0838000af8f37984 */ /* 0x000e620008000800 */
[----:B------:R-:W-:-:S02]  /*ef8d0*/  IMAD.MOV.U32 R174, RZ, RZ, R2 ;  /* 0x000000ffffae7224 */ /* 0x000fc400078e0002 */
[----:B------:R-:W-:Y:S02]  /*ef8e0*/  IMAD.MOV.U32 R175, RZ, RZ, R0 ;  /* 0x000000ffffaf7224 */ /* 0x000fe400078e0000 */
[----:B------:R-:W-:Y:S02]  /*ef8f0*/  IMAD.MOV.U32 R217, RZ, RZ, R190 ;  /* 0x000000ffffd97224 */ /* 0x000fe400078e00be */
[----:B------:R-:W-:Y:S01]  /*ef900*/  IMAD.MOV.U32 R216, RZ, RZ, R191 ;  /* 0x000000ffffd87224 */ /* 0x000fe200078e00bf */
[----:B------:R-:W-:Y:S01]  /*ef910*/  MOV R213, R198 ;  /* 0x000000c600d57202 */ /* 0x000fe20000000f00 */
[----:B------:R-:W-:Y:S01]  /*ef920*/  IMAD.MOV.U32 R212, RZ, RZ, R199 ;  /* 0x000000ffffd47224 */ /* 0x000fe200078e00c7 */
[----:B------:R-:W-:Y:S01]  /*ef930*/  MOV R204, R182 ;  /* 0x000000b600cc7202 */ /* 0x000fe20000000f00 */
[----:B------:R-:W-:Y:S01]  /*ef940*/  IMAD.MOV.U32 R3, RZ, RZ, R183 ;  /* 0x000000ffff037224 */ /* 0x000fe200078e00b7 */
[----:B---3--:R-:W-:-:S15]  /*ef950*/  HMMA.1688.F32.TF32 R60, R20, R30, R60 ;  /* 0x0000001e143c723c */ /* 0x008fde000008103c */
[----:B------:R-:W-:-:S04]  /*ef960*/  NOP ;  /* 0x0000000000007918 */ /* 0x000fc80000000000 */
[----:B------:R-:W-:Y:S04]  /*ef970*/  STL.64 [R1+0x3100], R60 ;  /* 0x0031003c01007387 */ /* 0x000fe80000100a00 */
[----:B------:R3:W-:Y:S02]  /*ef980*/  STL.64 [R1+0x3108], R62 ;  /* 0x0031083e01007387 */ /* 0x0007e40000100a00 */
[C---:B---3--:R-:W-:Y:S08]  /*ef990*/  HMMA.1688.F32.TF32 R60, R20.reuse, R26, R64 ;  /* 0x0000001a143c723c */ /* 0x048ff00000081040 */
[C---:B------:R-:W-:Y:S11]  /*ef9a0*/  HMMA.1688.F32.TF32 R64, R20.reuse, R18, R68 ;  /* 0x000000121440723c */ /* 0x040ff60000081044 */
[----:B------:R-:W-:Y:S04]  /*ef9b0*/  STL.64 [R1+0x30f0], R60 ;  /* 0x0030f03c01007387 */ /* 0x000fe80000100a00 */
[----:B------:R3:W-:Y:S02]  /*ef9c0*/  STL.64 [R1+0x30f8], R62 ;  /* 0x0030f83e01007387 */ /* 0x0007e40000100a00 */
[C---:B---3--:R-:W-:Y:S08]  /*ef9d0*/  HMMA.1688.F32.TF32 R60, R20.reuse, R6, R72 ;  /* 0x00000006143c723c */ /* 0x048ff00000081048 */
[C---:B------:R-:W-:Y:S01]  /*ef9e0*/  HMMA.1688.F32.TF32 R68, R20.reuse, R10, R76 ;  /* 0x0000000a1444723c */ /* 0x040fe2000008104c */
[----:B------:R-:W-:Y:S04]  /*ef9f0*/  STL.64 [R1+0x30e0], R64 ;  /* 0x0030e04001007387 */ /* 0x000fe80000100a00 */
[----:B------:R3:W-:Y:S03]  /*efa00*/  STL.64 [R1+0x30e8], R66 ;  /* 0x0030e84201007387 */ /* 0x0007e60000100a00 */
[C---:B---3--:R-:W-:Y:S03]  /*efa10*/  HMMA.1688.F32.TF32 R64, R20.reuse, R14, R80 ;  /* 0x0000000e1440723c */ /* 0x048fe60000081050 */
[----:B------:R-:W-:Y:S04]  /*efa20*/  STL.64 [R1+0x30d0], R60 ;  /* 0x0030d03c01007387 */ /* 0x000fe80000100a00 */
[----:B------:R3:W-:Y:S02]  /*efa30*/  STL.64 [R1+0x30d8], R62 ;  /* 0x0030d83e01007387 */ /* 0x0007e40000100a00 */
[----:B---3--:R-:W-:Y:S08]  /*efa40*/  HMMA.1688.F32.TF32 R60, R20, R174, R128 ;  /* 0x000000ae143c723c */ /* 0x008ff00000081080 */
[C---:B-1----:R-:W-:Y:S01]  /*efa50*/  HMMA.1688.F32.TF32 R20, R240.reuse, R182, R176 ;  /* 0x000000b6f014723c */ /* 0x042fe200000810b0 */
        /* <DEDUP_REMOVED lines=12> */
[C---:B-1----:R-:W-:Y:S08]  /*efb20*/  HMMA.1688.F32.TF32 R20, R240.reuse, R198, R192 ;  /* 0x000000c6f014723c */ /* 0x042ff000000810c0 */
[C---:B----4-:R-:W-:Y:S11]  /*efb30*/  HMMA.1688.F32.TF32 R60, R240.reuse, R250, R200 ;  /* 0x000000faf03c723c */ /* 0x050ff600000810c8 */
        /* <DEDUP_REMOVED lines=8> */
[----:B------:R1:W-:Y:S02]  /*efbc0*/  STL.64 [R1+0x1f8], R22 ;  /* 0x0001f81601007387 */ /* 0x0003e40000100a00 */
[----:B-1----:R-:W-:Y:S02]  /*efbd0*/  HMMA.1688.F32.TF32 R20, R240, R238, R220 ;  /* 0x000000eef014723c */ /* 0x002fe400000810dc */
[----:B------:R-:W-:Y:S04]  /*efbe0*/  STL.64 [R1+0xc310], R238 ;  /* 0x00c310ee01007387 */ /* 0x000fe80000100a00 */
[----:B------:R-:W-:-:S13]  /*efbf0*/  STL.64 [R1+0xc308], R236 ;  /* 0x00c308ec01007387 */ /* 0x000fda0000100a00 */
[----:B------:R-:W-:Y:S04]  /*efc00*/  STL.64 [R1+0x1e0], R20 ;  /* 0x0001e01401007387 */ /* 0x000fe80000100a00 */
[----:B------:R1:W-:Y:S04]  /*efc10*/  STL.64 [R1+0x1e8], R22 ;  /* 0x0001e81601007387 */ /* 0x0003e80000100a00 */
[----:B------:R-:W3:Y:S01]  /*efc20*/  LDL R80, [R1+0x2ae0] ;  /* 0x002ae00001507983 */ /* 0x000ee20000100800 */
[----:B-1----:R-:W-:-:S15]  /*efc30*/  HMMA.1688.F32.TF32 R20, R240, R234, R224 ;  /* 0x000000eaf014723c */ /* 0x002fde00000810e0 */
[----:B------:R-:W-:-:S04]  /*efc40*/  NOP ;  /* 0x0000000000007918 */ /* 0x000fc80000000000 */
[----:B------:R1:W-:Y:S04]  /*efc50*/  STL.64 [R1+0x1d0], R20 ;  /* 0x0001d01401007387 */ /* 0x0003e80000100a00 */
[----:B------:R4:W-:Y:S04]  /*efc60*/  STL.64 [R1+0x1d8], R22 ;  /* 0x0001d81601007387 */ /* 0x0009e80000100a00 */
[----:B------:R-:W3:Y:S04]  /*efc70*/  LDL R81, [R1+0x2ae4] ;  /* 0x002ae40001517983 */ /* 0x000ee80000100800 */
[----:B------:R-:W3:Y:S04]  /*efc80*/  LDL R82, [R1+0x2ae8] ;  /* 0x002ae80001527983 */ /* 0x000ee80000100800 */
[----:B------:R-:W3:Y:S04]  /*efc90*/  LDL R83, [R1+0x2aec] ;  /* 0x002aec0001537983 */ /* 0x000ee80000100800 */
[----:B------:R-:W2:Y:S04]  /*efca0*/  LDL.LU R76, [R1+0x2b00] ;  /* 0x002b0000014c7983 */ /* 0x000ea80000300800 */
[----:B------:R-:W2:Y:S04]  /*efcb0*/  LDL.LU R77, [R1+0x2b04] ;  /* 0x002b0400014d7983 */ /* 0x000ea80000300800 */
[----:B------:R-:W2:Y:S04]  /*efcc0*/  LDL R78, [R1+0x2b08] ;  /* 0x002b0800014e7983 */ /* 0x000ea80000100800 */
[----:B------:R-:W2:Y:S04]  /*efcd0*/  LDL R79, [R1+0x2b0c] ;  /* 0x002b0c00014f7983 */ /* 0x000ea80000100800 */
[----:B------:R-:W2:Y:S04]  /*efce0*/  LDL.LU R68, [R1+0x2b40] ;  /* 0x002b400001447983 */ /* 0x000ea80000300800 */
[----:B------:R-:W2:Y:S04]  /*efcf0*/  LDL.LU R69, [R1+0x2b44] ;  /* 0x002b440001457983 */ /* 0x000ea80000300800 */
[----:B------:R-:W2:Y:S04]  /*efd00*/  LDL.LU R70, [R1+0x2b48] ;  /* 0x002b480001467983 */ /* 0x000ea80000300800 */
[----:B------:R-:W2:Y:S04]  /*efd10*/  LDL.LU R71, [R1+0x2b4c] ;  /* 0x002b4c0001477983 */ /* 0x000ea80000300800 */
[----:B------:R-:W2:Y:S04]  /*efd20*/  LDL R64, [R1+0x2b60] ;  /* 0x002b600001407983 */ /* 0x000ea80000100800 */
[----:B------:R-:W2:Y:S04]  /*efd30*/  LDL R65, [R1+0x2b64] ;  /* 0x002b640001417983 */ /* 0x000ea80000100800 */
        /* <DEDUP_REMOVED lines=14> */
[----:B-1----:R-:W2:Y:S04]  /*efe20*/  LDL R20, [R1+0x2ba0] ;  /* 0x002ba00001147983 */ /* 0x002ea80000100800 */
[----:B------:R-:W2:Y:S04]  /*efe30*/  LDL R21, [R1+0x2ba4] ;  /* 0x002ba40001157983 */ /* 0x000ea80000100800 */
        /* <DEDUP_REMOVED lines=56> */
[----:B-1----:R-:W3:Y:S04]  /*f01c0*/  LDL R232, [R1+0x2c00] ;  /* 0x002c000001e87983 */ /* 0x002ee80000100800 */
[----:B------:R-:W3:Y:S04]  /*f01d0*/  LDL R233, [R1+0x2c04] ;  /* 0x002c040001e97983 */ /* 0x000ee80000100800 */
        /* <DEDUP_REMOVED lines=18> */
[----:B-1----:R-:W3:Y:S01]  /*f0300*/  LDL.LU.64 R222, [R1+0xc460] ;  /* 0x00c4600001de7983 */ /* 0x002ee20000300a00 */
[C---:B------:R-:W-:Y:S08]  /*f0310*/  HMMA.1688.F32.TF32 R176, R240.reuse, R218, R176 ;  /* 0x000000daf0b0723c */ /* 0x040ff000000810b0 */
[C---:B------:R-:W-:Y:S01]  /*f0320*/  HMMA.1688.F32.TF32 R208, R240.reuse, R214, R208 ;  /* 0x000000d6f0d0723c */ /* 0x040fe200000810d0 */
        /* <DEDUP_REMOVED lines=16> */
[----:B------:R-:W2:Y:S04]  /*f0430*/  LDL.LU.64 R176, [R1+0xc438] ;  /* 0x00c4380001b07983 */ /* 0x000ea80000300a00 */
[----:B------:R-:W-:Y:S04]  /*f0440*/  STL.64 [R1+0x180], R208 ;  /* 0x000180d001007387 */ /* 0x000fe80000100a00 */
[----:B------:R1:W-:Y:S04]  /*f0450*/  STL.64 [R1+0x188], R210 ;  /* 0x000188d201007387 */ /* 0x0003e80000100a00 */
[----:B-1----:R-:W2:Y:S01]  /*f0460*/  LDL.LU.64 R210, [R1+0xc430] ;  /* 0x00c4300001d27983 */ /* 0x002ea20000300a00 */
[C---:B------:R-:W-:Y:S03]  /*f0470*/  HMMA.1688.F32.TF32 R200, R240.reuse, R206, R200 ;  /* 0x000000cef0c8723c */ /* 0x040fe600000810c8 */
[----:B------:R-:W3:Y:S05]  /*f0480*/  LDL.LU.64 R208, [R1+0xc428] ;  /* 0x00c4280001d07983 */ /* 0x000eea0000300a00 */
        /* <DEDUP_REMOVED lines=40> */
[C---:B-1----:R-:W-:Y:S08]  /*f0710*/  HMMA.1688.F32.TF32 R224, R240.reuse, R178, R232 ;  /* 0x000000b2f0e0723c */ /* 0x042ff000000810e8 */
[C---:B---3--:R-:W-:Y:S01]  /*f0720*/  HMMA.1688.F32.TF32 R232, R240.reuse, R174, R236 ;  /* 0x000000aef0e8723c */ /* 0x048fe200000810ec */
[----:B------:R-:W-:Y:S04]  /*f0730*/  STL.64 [R1+0x100], R228 ;  /* 0x000100e401007387 */ /* 0x000fe80000100a00 */
[----:B------:R1:W-:Y:S03]  /*f0740*/  STL.64 [R1+0x108], R230 ;  /* 0x000108e601007387 */ /* 0x0003e60000100a00 */
[C---:B-1----:R-:W-:Y:S03]  /*f0750*/  HMMA.1688.F32.TF32 R228, R240.reuse, R170, R244 ;  /* 0x000000aaf0e4723c */ /* 0x042fe600000810f4 */
[----:B------:R-:W-:Y:S04]  /*f0760*/  STL.64 [R1+0xf0], R224 ;  /* 0x0000f0e001007387 */ /* 0x000fe80000100a00 */
[----:B------:R4:W-:Y:S02]  /*f0770*/  STL.64 [R1+0xf8], R226 ;  /* 0x0000f8e201007387 */ /* 0x0009e40000100a00 */
        /* <DEDUP_REMOVED lines=20> */
[----:B------:R-:W-:Y:S04]  /*f08c0*/  STL.64 [R1+0x70], R64 ;  /* 0x0000704001007387 */ /* 0x000fe80000100a00 */
[----:B------:R-:W-:Y:S04]  /*f08d0*/  STL.64 [R1+0x78], R66 ;  /* 0x0000784201007387 */ /* 0x000fe80000100a00 */
[----:B------:R-:W-:Y:S04]  /*f08e0*/  STL.64 [R1+0x60], R60 ;  /* 0x0000603c01007387 */ /* 0x000fe80000100a00 */
[----:B------:R1:W-:Y:S04]  /*f08f0*/  STL.64 [R1+0x68], R62 ;  /* 0x0000683e01007387 */ /* 0x0003e80000100a00 */
[----:B------:R-:W2:Y:S04]  /*f0900*/  LDL.LU R68, [R1+0x2d00] ;  /* 0x002d000001447983 */ /* 0x000ea80000300800 */
[----:B------:R-:W-:Y:S04]  /*f0910*/  LDS R20, [R249+UR10+0x83080] ;  /* 0x0830800af9147984 */ /* 0x000fe80008000800 */
[----:B------:R-:W-:Y:S04]  /*f0920*/  LDS R22, [R249+UR10+0x83880] ;  /* 0x0838800af9167984 */ /* 0x000fe80008000800 */
[----:B------:R-:W-:Y:S04]  /*f0930*/  LDS R21, [R248+UR10+0x83080] ;  /* 0x0830800af8157984 */ /* 0x000fe80008000800 */
[----:B------:R-:W3:Y:S01]  /*f0940*/  LDS R23, [R248+UR10+0x83880] ;  /* 0x0838800af8177984 */ /* 0x000ee20008000800 */
        /* <DEDUP_REMOVED lines=33> */
[----:B----4-:R-:W3:Y:S04]  /*f0b60*/  LDL.LU R62, [R1+0x2d38] ;  /* 0x002d3800013e7983 */ /* 0x010ee80000300800 */
        /* <DEDUP_REMOVED lines=22> */
[----:B------:R-:W4:Y:S01]  /*f0cd0*/  LDL.LU.64 R128, [R1+0xc3b8] ;  /* 0x00c3b80001807983 */ /* 0x000f220000300a00 */
[C---:B---3--:R-:W-:Y:S08]  /*f0ce0*/  HMMA.1688.F32.TF32 R60, R240.reuse, R110, R60 ;  /* 0x0000006ef03c723c */ /* 0x048ff0000008103c */
[----:B--2---:R-:W-:-:S15]  /*f0cf0*/  HMMA.1688.F32.TF32 R224, R240, R130, R224 ;  /* 0x00000082f0e0723c */ /* 0x004fde00000810e0 */
[----:B------:R-:W-:-:S04]  /*f0d00*/  NOP ;  /* 0x0000000000007918 */ /* 0x000fc80000000000 */
[----:B------:R-:W-:Y:S04]  /*f0d10*/  STL.64 [R1+0x420], R224 ;  /* 0x000420e001007387 */ /* 0x000fe80000100a00 */
[----:B------:R1:W-:Y:S04]  /*f0d20*/  STL.64 [R1+0x428], R226 ;  /* 0x000428e201007387 */ /* 0x0003e80000100a00 */
[----:B------:R-:W-:Y:S04]  /*f0d30*/  STL.64 [R1+0xc2f0], R126 ;  /* 0x00c2f07e01007387 */ /* 0x000fe80000100a00 */
[----:B------:R2:W-:Y:S01]  /*f0d40*/  STL.64 [R1+0xc2e8], R124 ;  /* 0x00c2e87c01007387 */ /* 0x0005e20000100a00 */
[C---:B-1----:R-:W-:Y:S08]  /*f0d50*/  HMMA.1688.F32.TF32 R224, R240.reuse, R126, R228 ;  /* 0x0000007ef0e0723c */ /* 0x042ff000000810e4 */
[C---:B--2---:R-:W-:Y:S11]  /*f0d60*/  HMMA.1688.F32.TF32 R124, R240.reuse, R122, R232 ;  /* 0x0000007af07c723c */ /* 0x044ff600000810e8 */
        /* <DEDUP_REMOVED lines=9> */
[C---:B--2---:R-:W-:Y:S11]  /*f0e00*/  HMMA.1688.F32.TF32 R116, R240.reuse, R114, R244 ;  /* 0x00000072f074723c */ /* 0x044ff600000810f4 */
        /* <DEDUP_REMOVED lines=36> */
[----:B------:R-:W2:Y:S04]  /*f1050*/  LDL R230, [R1+0x2af8] ;  /* 0x002af80001e67983 */ /* 0x000ea80000100800 */
[----:B------:R-:W2:Y:S04]  /*f1060*/  LDL R231, [R1+0x2afc] ;  /* 0x002afc0001e77983 */ /* 0x000ea80000100800 */
[----:B------:R-:W4:Y:S04]  /*f1070*/  LDL.LU R124, [R1+0x2b30] ;  /* 0x002b3000017c7983 */ /* 0x000f280000300800 */
[----:B------:R-:W4:Y:S04]  /*f1080*/  LDL.LU R125, [R1+0x2b34] ;  /* 0x002b3400017d7983 */ /* 0x000f280000300800 */
[----:B------:R-:W4:Y:S04]  /*f1090*/  LDL.LU R126, [R1+0x2b38] ;  /* 0x002b3800017e7983 */ /* 0x000f280000300800 */
[----:B------:R-:W4:Y:S04]  /*f10a0*/  LDL.LU R127, [R1+0x2b3c] ;  /* 0x002b3c00017f7983 */ /* 0x000f280000300800 */
        /* <DEDUP_REMOVED lines=109> */
[----:B-1----:R-:W3:Y:S04]  /*f1780*/  LDL.LU.64 R66, [R1+0xc370] ;  /* 0x00c3700001427983 */ /* 0x002ee80000300a00 */
[----:B------:R-:W4:Y:S01]  /*f1790*/  LDL.LU.64 R64, [R1+0xc368] ;  /* 0x00c3680001407983 */ /* 0x000f220000300a00 */
[----:B---3--:R-:W-:-:S15]  /*f17a0*/  HMMA.1688.F32.TF32 R60, R240, R66, R60 ;  /* 0x00000042f03c723c */ /* 0x008fde000008103c */
[----:B------:R-:W-:-:S04]  /*f17b0*/  NOP ;  /* 0x0000000000007918 */ /* 0x000fc80000000000 */
[----:B------:R-:W-:Y:S04]  /*f17c0*/  STL.64 [R1+0x320], R60 ;  /* 0x0003203c01007387 */ /* 0x000fe80000100a00 */
[----:B------:R1:W-:Y:S04]  /*f17d0*/  STL.64 [R1+0x328], R62 ;  /* 0x0003283e01007387 */ /* 0x0003e80000100a00 */
[----:B-1----:R-:W2:Y:S01]  /*f17e0*/  LDL.LU.64 R62, [R1+0xc360] ;  /* 0x00c36000013e7983 */ /* 0x002ea20000300a00 */
[----:B------:R-:W-:Y:S03]  /*f17f0*/  HMMA.1688.F32.TF32 R88, R240, R58, R88 ;  /* 0x0000003af058723c */ /* 0x000fe60000081058 */
[----:B------:R-:W3:Y:S01]  /*f1800*/  LDL.LU.64 R60, [R1+0xc358] ;  /* 0x00c35800013c7983 */ /* 0x000ee20000300a00 */
[----:B------:R-:W-:-:S02]  /*f1810*/  IMAD.MOV.U32 R2, RZ, RZ, R246 ;  /* 0x000000ffff027224 */ /* 0x000fc400078e00f6 */
[----:B------:R-:W-:Y:S02]  /*f1820*/  IMAD.MOV.U32 R0, RZ, RZ, R247 ;  /* 0x000000ffff007224 */ /* 0x000fe400078e00f7 */
[----:B--2---:R-:W-:-:S15]  /*f1830*/  HMMA.1688.F32.TF32 R84, R240, R62, R84 ;  /* 0x0000003ef054723c */ /* 0x004fde0000081054 */
[----:B------:R-:W-:-:S04]  /*f1840*/  NOP ;  /* 0x0000000000007918 */ /* 0x000fc80000000000 */
        /* <DEDUP_REMOVED lines=78> */
[----:B------:R-:W-:Y:S01]  /*f1d30*/  MOV R242, R213 ;  /* 0x000000d500f27202 */ /* 0x000fe20000000f00 */
[----:B------:R-:W-:-:S02]  /*f1d40*/  IMAD.MOV.U32 R243, RZ, RZ, R212 ;  /* 0x000000fffff37224 */ /* 0x000fc400078e00d4 */
[----:B------:R-:W3:Y:S04]  /*f1d50*/  LDL.LU R213, [R1+0xc354] ;  /* 0x00c3540001d57983 */ /* 0x000ee80000300800 */
[----:B------:R-:W3:Y:S01]  /*f1d60*/  LDL.LU R212, [R1+0xc350] ;  /* 0x00c3500001d47983 */ /* 0x000ee20000300800 */
[----:B------:R-:W-:Y:S02]  /*f1d70*/  IMAD.MOV.U32 R238, RZ, RZ, R217 ;  /* 0x000000ffffee7224 */ /* 0x000fe400078e00d9 */
[----:B------:R-:W-:Y:S01]  /*f1d80*/  IMAD.MOV.U32 R239, RZ, RZ, R216 ;  /* 0x000000ffffef7224 */ /* 0x000fe200078e00d8 */
        /* <DEDUP_REMOVED lines=14> */
[----:B-1----:R-:W4:Y:S04]  /*f1e70*/  LDL.LU R4, [R1+0x2450] ;  /* 0x0024500001047983 */ /* 0x002f280000300800 */
[----:B------:R-:W4:Y:S04]  /*f1e80*/  LDL.LU R5, [R1+0x2454] ;  /* 0x0024540001057983 */ /* 0x000f280000300800 */
[----:B--2---:R-:W2:Y:S04]  /*f1e90*/  LDL.LU R6, [R1+0x2458] ;  /* 0x0024580001067983 */ /* 0x004ea80000300800 */
[----:B------:R-:W2:Y:S01]  /*f1ea0*/  LDL.LU R7, [R1+0x245c] ;  /* 0x00245c0001077983 */ /* 0x000ea20000300800 */
[----:B------:R-:W-:Y:S01]  /*f1eb0*/  MOV R230, R204 ;  /* 0x000000cc00e67202 */ /* 0x000fe20000000f00 */
[----:B------:R-:W-:-:S02]  /*f1ec0*/  IMAD.MOV.U32 R231, RZ, RZ, R3 ;  /* 0x000000ffffe77224 */ /* 0x000fc400078e0003 */
        /* <DEDUP_REMOVED lines=24> */
[C---:B---3--:R-:W-:Y:S08]  /*f2050*/  HMMA.1688.F32.TF32 R228, R20.reuse, R230, R224 ;  /* 0x000000e614e4723c */ /* 0x048ff000000810e0 */
[C---:B------:R-:W-:Y:S01]  /*f2060*/  HMMA.1688.F32.TF32 R236, R20.reuse, R238, R232 ;  /* 0x000000ee14ec723c */ /* 0x040fe200000810e8 */
[----:B------:R-:W3:Y:S04]  /*f2070*/  LDL.LU.64 R226, [R1+0xc340] ;  /* 0x00c3400001e27983 */ /* 0x000ee80000300a00 */
[----:B------:R-:W2:Y:S03]  /*f2080*/  LDL.LU.64 R224, [R1+0xc338] ;  /* 0x00c3380001e07983 */ /* 0x000ea60000300a00 */
[C---:B----4-:R-:W-:Y:S03]  /*f2090*/  HMMA.1688.F32.TF32 R240, R20.reuse, R242, R244 ;  /* 0x000000f214f0723c */ /* 0x050fe600000810f4 */
        /* <DEDUP_REMOVED lines=11> */
[----:B------:R-:W3:Y:S01]  /*f2150*/  LDL.LU.64 R244, [R1+0xc2f8] ;  /* 0x00c2f80001f47983 */ /* 0x000ee20000300a00 */
[C---:B------:R-:W-:Y:S03]  /*f2160*/  HMMA.1688.F32.TF32 R12, R20.reuse, R250, R12 ;  /* 0x000000fa140c723c */ /* 0x040fe6000008100c */
[----:B------:R-:W-:Y:S04]  /*f2170*/  STL.64 [R1+0xe20], R240 ;  /* 0x000e20f001007387 */ /* 0x000fe80000100a00 */
[----:B------:R-:W-:Y:S01]  /*f2180*/  STL.64 [R1+0xe28], R242 ;  /* 0x000e28f201007387 */ /* 0x000fe20000100a00 */
[C---:B--2---:R-:W-:Y:S08]  /*f2190*/  HMMA.1688.F32.TF32 R8, R20.reuse, R246, R8 ;  /* 0x000000f61408723c */ /* 0x044ff00000081008 */
[C---:B------:R-:W-:Y:S01]  /*f21a0*/  HMMA.1688.F32.TF32 R4, R20.reuse, R238, R4 ;  /* 0x000000ee1404723c */ /* 0x040fe20000081004 */
[----:B------:R-:W-:Y:S04]  /*f21b0*/  STL.64 [R1+0xc1e0], R246 ;  /* 0x00c1e0f601007387 */ /* 0x000fe80000100a00 */
[----:B------:R-:W-:Y:S04]  /*f21c0*/  STL.64 [R1+0xe40], R12 ;  /* 0x000e400c01007387 */ /* 0x000fe80000100a00 */
[----:B------:R-:W-:Y:S04]  /*f21d0*/  STL.64 [R1+0xe48], R14 ;  /* 0x000e480e01007387 */ /* 0x000fe80000100a00 */
[----:B---3--:R-:W-:Y:S04]  /*f21e0*/  STL.64 [R1+0xc1d8], R244 ;  /* 0x00c1d8f401007387 */ /* 0x008fe80000100a00 */
        /* <DEDUP_REMOVED lines=11> */
[C---:B----4-:R-:W-:Y:S02]  /*f22a0*/  HMMA.1688.F32.TF32 R4, R20.reuse, R230, R88 ;  /* 0x000000e61404723c */ /* 0x050fe40000081058 */
[----:B------:R-:W-:Y:S04]  /*f22b0*/  STL.64 [R1+0xc210], R230 ;  /* 0x00c210e601007387 */ /* 0x000fe80000100a00 */
[----:B------:R-:W-:Y:S02]  /*f22c0*/  STL.64 [R1+0xc208], R228 ;  /* 0x00c208e401007387 */ /* 0x000fe40000100a00 */
        /* <DEDUP_REMOVED lines=12> */
[----:B------:R-:W-:Y:S04]  /*f2390*/  STL.64 [R1+0x12e8], R14 ;  /* 0x0012e80e01007387 */ /* 0x000fe80000100a00 */
[----:B------:R-:W-:Y:S04]  /*f23a0*/  STL.64 [R1+0xc1d0], R210 ;  /* 0x00c1d0d201007387 */ /* 0x000fe80000100a00 */
        /* <DEDUP_REMOVED lines=85> */
[----:B------:R-:W-:Y:S01]  /*f2900*/  STL.64 [R1+0xc178], R188 ;  /* 0x00c178bc01007387 */ /* 0x000fe20000100a00 */
[C---:B--2---:R-:W-:Y:S08]  /*f2910*/  HMMA.1688.F32.TF32 R12, R20.reuse, R186, R12 ;  /* 0x000000ba140c723c */ /* 0x044ff0000008100c */
[C---:B----4-:R-:W-:Y:S08]  /*f2920*/  HMMA.1688.F32.TF32 R192, R20.reuse, R190, R240 ;  /* 0x000000be14c0723c */ /* 0x050ff000000810f0 */
[C---:B------:R-:W-:Y:S01]  /*f2930*/  HMMA.1688.F32.TF32 R8, R20.reuse, R182, R8 ;  /* 0x000000b61408723c */ /* 0x040fe20000081008 */
[----:B------:R-:W-:Y:S04]  /*f2940*/  LDS R240, [R249+UR10+0x83100] ;  /* 0x0831000af9f07984 */ /* 0x000fe80008000800 */
[----:B------:R-:W-:Y:S04]  /*f2950*/  LDS R242, [R249+UR10+0x83900] ;  /* 0x0839000af9f27984 */ /* 0x000fe80008000800 */
[----:B------:R-:W-:Y:S04]  /*f2960*/  LDS R241, [R248+UR10+0x83100] ;  /* 0x0831000af8f17984 */ /* 0x000fe80008000800 */
[----:B------:R-:W1:Y:S01]  /*f2970*/  LDS R243, [R248+UR10+0x83900] ;  /* 0x0839000af8f37984 */ /* 0x000e620008000800 */
[C---:B---3--:R-:W-:Y:S03]  /*f2980*/  HMMA.1688.F32.TF32 R4, R20.reuse, R178, R4 ;  /* 0x000000b21404723c */ /* 0x048fe60000081004 */
        /* <DEDUP_REMOVED lines=16> */
[----:B------:R-:W-:Y:S02]  /*f2a90*/  STL.64 [R1+0xc1b8], R172 ;  /* 0x00c1b8ac01007387 */ /* 0x000fe40000100a00 */
        /* <DEDUP_REMOVED lines=23> */
[----:B------:R2:W-:Y:S02]  /*f2c10*/  STL.64 [R1+0x14a8], R10 ;  /* 0x0014a80a01007387 */ /* 0x0005e40000100a00 */
[C---:B--2---:R-:W-:Y:S02]  /*f2c20*/  HMMA.1688.F32.TF32 R8, R20.reuse, R138, R120 ;  /* 0x0000008a1408723c */ /* 0x044fe40000081078 */
[----:B------:R-:W-:Y:S04]  /*f2c30*/  STL.64 [R1+0x14b0], R4 ;  /* 0x0014b00401007387 */ /* 0x000fe80000100a00 */
[----:B------:R2:W-:Y:S02]  /*f2c40*/  STL.64 [R1+0x14b8], R6 ;  /* 0x0014b80601007387 */ /* 0x0005e40000100a00 */
[C---:B--2---:R-:W-:Y:S11]  /*f2c50*/  HMMA.1688.F32.TF32 R4, R20.reuse, R134, R124 ;  /* 0x000000861404723c */ /* 0x044ff6000008107c */
[----:B------:R2:W-:Y:S04]  /*f2c60*/  STL.64 [R1+0x14c0], R8 ;  /* 0x0014c00801007387 */ /* 0x0005e80000100a00 */
[----:B------:R3:W-:Y:S04]  /*f2c70*/  STL.64 [R1+0x14c8], R10 ;  /* 0x0014c80a01007387 */ /* 0x0007e80000100a00 */
[----:B--2---:R-:W2:Y:S04]  /*f2c80*/  LDL.LU R8, [R1+0x2500] ;  /* 0x0025000001087983 */ /* 0x004ea80000300800 */
[----:B------:R4:W-:Y:S04]  /*f2c90*/  STL.64 [R1+0x14d0], R4 ;  /* 0x0014d00401007387 */ /* 0x0009e80000100a00 */
[----:B------:R1:W-:Y:S04]  /*f2ca0*/  STL.64 [R1+0x14d8], R6 ;  /* 0x0014d80601007387 */ /* 0x0003e80000100a00 */
        /* <DEDUP_REMOVED lines=105> */
[----:B-1----:R-:W4:Y:S04]  /*f3340*/  LDL.LU R6, [R1+0x24f8] ;  /* 0x0024f80001067983 */ /* 0x002f280000300800 */
[----:B------:R-:W4:Y:S01]  /*f3350*/  LDL.LU R7, [R1+0x24fc] ;  /* 0x0024fc0001077983 */ /* 0x000f220000300800 */
        /* <DEDUP_REMOVED lines=69> */
[C---:B---3--:R-:W-:Y:S01]  /*f37b0*/  HMMA.1688.F32.TF32 R172, R20.reuse, R86, R172 ;  /* 0x0000005614ac723c */ /* 0x048fe200000810ac */
[----:B------:R-:W-:Y:S04]  /*f37c0*/  STL.64 [R1+0xc140], R86 ;  /* 0x00c1405601007387 */ /* 0x000fe80000100a00 */
[----:B--2---:R1:W-:Y:S03]  /*f37d0*/  STL.64 [R1+0xc138], R84 ;  /* 0x00c1385401007387 */ /* 0x0043e60000100a00 */
        /* <DEDUP_REMOVED lines=35> */
[----:B------:R-:W-:Y:S06]  /*f3a10*/  STL.64 [R1+0x1638], R174 ;  /* 0x001638ae01007387 */ /* 0x000fec0000100a00 */
[----:B------:R-:W-:Y:S04]  /*f3a20*/  STL.64 [R1+0x1640], R84 ;  /* 0x0016405401007387 */ /* 0x000fe80000100a00 */
[----:B------:R1:W-:Y:S04]  /*f3a30*/  STL.64 [R1+0x1648], R86 ;  /* 0x0016485601007387 */ /* 0x0003e80000100a00 */
[----:B------:R-:W-:Y:S04]  /*f3a40*/  STL.64 [R1+0x1650], R80 ;  /* 0x0016505001007387 */ /* 0x000fe80000100a00 */
[----:B------:R-:W-:Y:S04]  /*f3a50*/  STL.64 [R1+0x1658], R82 ;  /* 0x0016585201007387 */ /* 0x000fe80000100a00 */
[----:B------:R2:W-:Y:S04]  /*f3a60*/  STL.64 [R1+0x1660], R12 ;  /* 0x0016600c01007387 */ /* 0x0005e80000100a00 */
[----:B------:R3:W-:Y:S04]  /*f3a70*/  STL.64 [R1+0x1668], R14 ;  /* 0x0016680e01007387 */ /* 0x0007e80000100a00 */
[----:B------:R-:W4:Y:S04]  /*f3a80*/  LDL.LU R192, [R1+0x1fe0] ;  /* 0x001fe00001c07983 */ /* 0x000f280000300800 */
        /* <DEDUP_REMOVED lines=11> */
[----:B-1----:R-:W4:Y:S04]  /*f3b40*/  LDL.LU.64 R86, [R1+0x18] ;  /* 0x0000180001567983 */ /* 0x002f280000300a00 */
        /* <DEDUP_REMOVED lines=29> */
[----:B------:R-:W3:Y:S04]  /*f3d20*/  LDL.LU.64 R178, [R1+0x8] ;  /* 0x0000080001b27983 */ /* 0x000ee80000300a00 */
        /* <DEDUP_REMOVED lines=36> */
[----:B-1----:R-:W4:Y:S01]  /*f3f70*/  LDL.LU.64 R14, [R1+0xc220] ;  /* 0x00c22000010e7983 */ /* 0x002f220000300a00 */
[----:B------:R-:W-:Y:S02]  /*f3f80*/  IMAD.MOV.U32 R238, RZ, RZ, R2 ;  /* 0x000000ffffee7224 */ /* 0x000fe400078e0002 */
[----:B------:R-:W-:Y:S01]  /*f3f90*/  IMAD.MOV.U32 R239, RZ, RZ, R0 ;  /* 0x000000ffffef7224 */ /* 0x000fe200078e0000 */
[----:B------:R-:W3:Y:S01]  /*f3fa0*/  LDL.LU.64 R12, [R1+0xc218] ;  /* 0x00c21800010c7983 */ /* 0x000ee20000300a00 */
[----:B------:R-:W-:Y:S08]  /*f3fb0*/  HMMA.1688.F32.TF32 R80, R240, R246, R80 ;  /* 0x000000f6f050723c */ /* 0x000ff00000081050 */
[C---:B----4-:R-:W-:Y:S08]  /*f3fc0*/  HMMA.1688.F32.TF32 R228, R20.reuse, R14, R228 ;  /* 0x0000000e14e4723c */ /* 0x050ff000000810e4 */
[----:B------:R-:W-:Y:S11]  /*f3fd0*/  HMMA.1688.F32.TF32 R20, R20, R238, R232 ;  /* 0x000000ee1414723c */ /* 0x000ff600000810e8 */
[----:B------:R-:W-:Y:S04]  /*f3fe0*/  STL.64 [R1+0x16d0], R228 ;  /* 0x0016d0e401007387 */ /* 0x000fe80000100a00 */
[----:B------:R1:W-:Y:S04]  /*f3ff0*/  STL.64 [R1+0x16d8], R230 ;  /* 0x0016d8e601007387 */ /* 0x0003e80000100a00 */
[----:B-1----:R-:W4:Y:S04]  /*f4000*/  LDL.LU.64 R230, [R1+0xc210] ;  /* 0x00c2100001e67983 */ /* 0x002f280000300a00 */
        /* <DEDUP_REMOVED lines=10> */
[----:B------:R-:W2:Y:S04]  /*f40b0*/  LDL.LU R23, [R1+0x203c] ;  /* 0x00203c0001177983 */ /* 0x000ea80000300800 */
[----:B------:R1:W-:Y:S04]  /*f40c0*/  STL.64 [R1+0x16e0], R80 ;  /* 0x0016e05001007387 */ /* 0x0003e80000100a00 */
[----:B------:R-:W-:Y:S01]  /*f40d0*/  STL.64 [R1+0x16e8], R82 ;  /* 0x0016e85201007387 */ /* 0x000fe20000100a00 */
[----:B-1----:R-:W-:Y:S01]  /*f40e0*/  MOV R81, R246 ;  /* 0x000000f600517202 */ /* 0x002fe20000000f00 */
[----:B------:R-:W-:-:S02]  /*f40f0*/  IMAD.MOV.U32 R80, RZ, RZ, R247 ;  /* 0x000000ffff507224 */ /* 0x000fc400078e00f7 */
[----:B------:R-:W3:Y:S04]  /*f4100*/  LDL.LU.64 R246, [R1+0xc1e0] ;  /* 0x00c1e00001f67983 */ /* 0x000ee80000300a00 */
[----:B------:R-:W3:Y:S01]  /*f4110*/  LDL.LU.64 R244, [R1+0xc1d8] ;  /* 0x00c1d80001f47983 */ /* 0x000ee20000300a00 */
[----:B------:R-:W-:Y:S02]  /*f4120*/  IMAD.MOV.U32 R0, RZ, RZ, R86 ;  /* 0x000000ffff007224 */ /* 0x000fe400078e0056 */
[----:B------:R-:W-:Y:S01]  /*f4130*/  IMAD.MOV.U32 R2, RZ, RZ, R87 ;  /* 0x000000ffff027224 */ /* 0x000fe200078e0057 */
        /* <DEDUP_REMOVED lines=72> */
[----:B------:R-:W3:Y:S04]  /*f45c0*/  LDL.LU R223, [R1+0x1edc] ;  /* 0x001edc0001df7983 */ /* 0x000ee80000300800 */
        /* <DEDUP_REMOVED lines=37> */
[----:B------:R-:W-:-:S03]  /*f4820*/  MOV R204, R178 ;  /* 0x000000b200cc7202 */ /* 0x000fc60000000f00 */
[----:B------:R-:W4:Y:S01]  /*f4830*/  LDL.LU R177, [R1+0x1f14] ;  /* 0x001f140001b17983 */ /* 0x000f220000300800 */
[----:B------:R-:W-:-:S03]  /*f4840*/  IMAD.MOV.U32 R3, RZ, RZ, R179 ;  /* 0x000000ffff037224 */ /* 0x000fc600078e00b3 */
[----:B------:R-:W4:Y:S04]  /*f4850*/  LDL.LU R178, [R1+0x1f18] ;  /* 0x001f180001b27983 */ /* 0x000f280000300800 */
[----:B------:R-:W4:Y:S04]  /*f4860*/  LDL.LU R179, [R1+0x1f1c] ;  /* 0x001f1c0001b37983 */ /* 0x000f280000300800 */
[----:B-1----:R-:W4:Y:S04]  /*f4870*/  LDL.LU R84, [R1+0x2050] ;  /* 0x0020500001547983 */ /* 0x002f280000300800 */
[----:B------:R-:W4:Y:S04]  /*f4880*/  LDL.LU R85, [R1+0x2054] ;  /* 0x0020540001557983 */ /* 0x000f280000300800 */
[----:B--2---:R-:W2:Y:S04]  /*f4890*/  LDL.LU R86, [R1+0x2058] ;  /* 0x0020580001567983 */ /* 0x004ea80000300800 */
[----:B------:R-:W2:Y:S04]  /*f48a0*/  LDL.LU R87, [R1+0x205c] ;  /* 0x00205c0001577983 */ /* 0x000ea80000300800 */
        /* <DEDUP_REMOVED lines=12> */
[C---:B----4-:R-:W-:Y:S03]  /*f4970*/  HMMA.1688.F32.TF32 R200, R240.reuse, R206, R200 ;  /* 0x000000cef0c8723c */ /* 0x050fe600000810c8 */
[----:B------:R-:W-:Y:S04]  /*f4980*/  STL.64 [R1+0xc100], R214 ;  /* 0x00c100d601007387 */ /* 0x000fe80000100a00 */
[----:B------:R1:W-:Y:S04]  /*f4990*/  STL.64 [R1+0xc0f8], R212 ;  /* 0x00c0f8d401007387 */ /* 0x0003e80000100a00 */
[----:B-1----:R-:W4:Y:S04]  /*f49a0*/  LDL.LU R212, [R1+0x1ef0] ;  /* 0x001ef00001d47983 */ /* 0x002f280000300800 */
[----:B------:R-:W4:Y:S04]  /*f49b0*/  LDL.LU R213, [R1+0x1ef4] ;  /* 0x001ef40001d57983 */ /* 0x000f280000300800 */
[----:B------:R-:W4:Y:S04]  /*f49c0*/  LDL.LU R214, [R1+0x1ef8] ;  /* 0x001ef80001d67983 */ /* 0x000f280000300800 */
[----:B------:R-:W4:Y:S01]  /*f49d0*/  LDL.LU R215, [R1+0x1efc] ;  /* 0x001efc0001d77983 */ /* 0x000f220000300800 */
[----:B---3--:R-:W-:-:S15]  /*f49e0*/  HMMA.1688.F32.TF32 R172, R240, R210, R172 ;  /* 0x000000d2f0ac723c */ /* 0x008fde00000810ac */
[----:B------:R-:W-:-:S04]  /*f49f0*/  NOP ;  /* 0x0000000000007918 */ /* 0x000fc80000000000 */
[----:B------:R-:W-:Y:S04]  /*f4a00*/  STL.64 [R1+0x17a0], R172 ;  /* 0x0017a0ac01007387 */ /* 0x000fe80000100a00 */
[----:B------:R1:W-:Y:S04]  /*f4a10*/  STL.64 [R1+0x17a8], R174 ;  /* 0x0017a8ae01007387 */ /* 0x0003e80000100a00 */
[----:B-1----:R-:W4:Y:S04]  /*f4a20*/  LDL.LU.64 R174, [R1+0xc1c0] ;  /* 0x00c1c00001ae7983 */ /* 0x002f280000300a00 */
[----:B------:R-:W3:Y:S04]  /*f4a30*/  LDL.LU.64 R172, [R1+0xc1b8] ;  /* 0x00c1b80001ac7983 */ /* 0x000ee80000300a00 */
[----:B------:R-:W-:Y:S04]  /*f4a40*/  STL.64 [R1+0xc110], R210 ;  /* 0x00c110d201007387 */ /* 0x000fe80000100a00 */
[----:B--2---:R1:W-:Y:S04]  /*f4a50*/  STL.64 [R1+0xc108], R208 ;  /* 0x00c108d001007387 */ /* 0x0043e80000100a00 */
[----:B-1----:R-:W2:Y:S04]  /*f4a60*/  LDL.LU R208, [R1+0x1f00] ;  /* 0x001f000001d07983 */ /* 0x002ea80000300800 */
[----:B------:R-:W2:Y:S04]  /*f4a70*/  LDL.LU R209, [R1+0x1f04] ;  /* 0x001f040001d17983 */ /* 0x000ea80000300800 */
[----:B------:R-:W2:Y:S04]  /*f4a80*/  LDL.LU R210, [R1+0x1f08] ;  /* 0x001f080001d27983 */ /* 0x000ea80000300800 */
[----:B------:R-:W2:Y:S04]  /*f4a90*/  LDL.LU R211, [R1+0x1f0c] ;  /* 0x001f0c0001d37983 */ /* 0x000ea80000300800 */
        /* <DEDUP_REMOVED lines=40> */
[C---:B----4-:R-:W-:Y:S08]  /*f4d20*/  HMMA.1688.F32.TF32 R212, R240.reuse, R174, R212 ;  /* 0x000000aef0d4723c */ /* 0x050ff000000810d4 */
        /* <DEDUP_REMOVED lines=83> */
[----:B------:R-:W-:Y:S04]  /*f5260*/  LDS R20, [R249+UR10+0x83180] ;  /* 0x0831800af9147984 */ /* 0x000fe80008000800 */
[----:B------:R-:W-:Y:S04]  /*f5270*/  LDS R22, [R249+UR10+0x83980] ;  /* 0x0839800af9167984 */ /* 0x000fe80008000800 */
[----:B------:R-:W-:Y:S04]  /*f5280*/  LDS R21, [R248+UR10+0x83180] ;  /* 0x0831800af8157984 */ /* 0x000fe80008000800 */
[----:B------:R-:W1:Y:S01]  /*f5290*/  LDS R23, [R248+UR10+0x83980] ;  /* 0x0839800af8177984 */ /* 0x000e620008000800 */
[C---:B--2---:R-:W-:Y:S08]  /*f52a0*/  HMMA.1688.F32.TF32 R136, R240.reuse, R134, R140 ;  /* 0x00000086f088723c */ /* 0x044ff0000008108c */
        /* <DEDUP_REMOVED lines=9> */
[C---:B---3--:R-:W-:Y:S08]  /*f5340*/  HMMA.1688.F32.TF32 R128, R240.reuse, R126, R212 ;  /* 0x0000007ef080723c */ /* 0x048ff000000810d4 */
        /* <DEDUP_REMOVED lines=9> */
[C---:B--2---:R-:W-:Y:S08]  /*f53e0*/  HMMA.1688.F32.TF32 R120, R240.reuse, R118, R220 ;  /* 0x00000076f078723c */ /* 0x044ff000000810dc */
        /* <DEDUP_REMOVED lines=10> */
[C---:B---3--:R-:W-:Y:S08]  /*f5490*/  HMMA.1688.F32.TF32 R108, R240.reuse, R106, R232 ;  /* 0x0000006af06c723c */ /* 0x048ff000000810e8 */
[C---:B------:R-:W-:Y:S03]  /*f54a0*/  HMMA.1688.F32.TF32 R84, R240.reuse, R94, R84 ;  /* 0x0000005ef054723c */ /* 0x040fe60000081054 */
        /* <DEDUP_REMOVED lines=9> */
[----:B---3--:R-:W-:Y:S11]  /*f5540*/  HMMA.1688.F32.TF32 R100, R240, R98, R244 ;  /* 0x00000062f064723c */ /* 0x008ff600000810f4 */
[----:B------:R2:W-:Y:S04]  /*f5550*/  STL.64 [R1+0x1c50], R104 ;  /* 0x001c506801007387 */ /* 0x0005e80000100a00 */
[----:B------:R3:W-:Y:S04]  /*f5560*/  STL.64 [R1+0x1c58], R106 ;  /* 0x001c586a01007387 */ /* 0x0007e80000100a00 */
[----:B------:R-:W-:Y:S04]  /*f5570*/  STL.64 [R1+0xbfd0], R98 ;  /* 0x00bfd06201007387 */ /* 0x000fe80000100a00 */
[----:B------:R-:W-:Y:S04]  /*f5580*/  STL.64 [R1+0xbfc8], R96 ;  /* 0x00bfc86001007387 */ /* 0x000fe80000100a00 */
        /* <DEDUP_REMOVED lines=52> */
[----:B----4-:R-:W3:Y:S04]  /*f58d0*/  LDL.LU R100, [R1+0x1d60] ;  /* 0x001d600001647983 */ /* 0x010ee80000300800 */
[----:B------:R-:W3:Y:S04]  /*f58e0*/  LDL.LU R101, [R1+0x1d64] ;  /* 0x001d640001657983 */ /* 0x000ee80000300800 */
[----:B-1----:R-:W3:Y:S04]  /*f58f0*/  LDL.LU R102, [R1+0x1d68] ;  /* 0x001d680001667983 */ /* 0x002ee80000300800 */
        /* <DEDUP_REMOVED lines=60> */
[----:B------:R-:W-:Y:S04]  /*f5cc0*/  STL.64 [R1+0xbfa0], R86 ;  /* 0x00bfa05601007387 */ /* 0x000fe80000100a00 */
[----:B--2---:R1:W-:Y:S02]  /*f5cd0*/  STL.64 [R1+0xbf98], R84 ;  /* 0x00bf985401007387 */ /* 0x0043e40000100a00 */
[C---:B-1----:R-:W-:Y:S08]  /*f5ce0*/  HMMA.1688.F32.TF32 R84, R240.reuse, R78, R92 ;  /* 0x0000004ef054723c */ /* 0x042ff0000008105c */
[C---:B----4-:R-:W-:Y:S08]  /*f5cf0*/  HMMA.1688.F32.TF32 R92, R240.reuse, R74, R96 ;  /* 0x0000004af05c723c */ /* 0x050ff00000081060 */
[----:B---3--:R-:W-:-:S15]  /*f5d00*/  HMMA.1688.F32.TF32 R88, R240, R82, R88 ;  /* 0x00000052f058723c */ /* 0x008fde0000081058 */
        /* <DEDUP_REMOVED lines=53> */
[----:B---3--:R-:W-:Y:S03]  /*f6060*/  HMMA.1688.F32.TF32 R40, R240, R234, R228 ;  /* 0x000000eaf028723c */ /* 0x008fe600000810e4 */
        /* <DEDUP_REMOVED lines=73> */
[----:B------:R-:W2:Y:S01]  /*f6500*/  LDL.LU R219, [R1+0x7ec] ;  /* 0x0007ec0001db7983 */ /* 0x000ea20000300800 */
        /* <DEDUP_REMOVED lines=44> */
[C---:B----4-:R-:W-:Y:S01]  /*f67d0*/  HMMA.1688.F32.TF32 R244, R20.reuse, R250, R244 ;  /* 0x000000fa14f4723c */ /* 0x050fe200000810f4 */
[----:B------:R-:W2:Y:S04]  /*f67e0*/  LDL.LU.64 R210, [R1+0xc110] ;  /* 0x00c1100001d27983 */ /* 0x000ea80000300a00 */
[----:B------:R-:W3:Y:S06]  /*f67f0*/  LDL.LU.64 R208, [R1+0xc108] ;  /* 0x00c1080001d07983 */ /* 0x000eec0000300a00 */
        /* <DEDUP_REMOVED lines=19> */
[----:B------:R-:W4:Y:S04]  /*f6930*/  LDL.LU.64 R236, [R1+0xc0b8] ;  /* 0x00c0b80001ec7983 */ /* 0x000f280000300a00 */
        /* <DEDUP_REMOVED lines=23> */
[----:B---3--:R1:W-:Y:S01]  /*f6ab0*/  STL.64 [R1+0xbf50], R228 ;  /* 0x00bf50e401007387 */ /* 0x0083e20000100a00 */
[C---:B------:R-:W-:Y:S08]  /*f6ac0*/  HMMA.1688.F32.TF32 R40, R20.reuse, R218, R40 ;  /* 0x000000da1428723c */ /* 0x040ff00000081028 */
[C---:B-1----:R-:W-:Y:S01]  /*f6ad0*/  HMMA.1688.F32.TF32 R228, R20.reuse, R222, R240 ;  /* 0x000000de14e4723c */ /* 0x042fe200000810f0 */
[----:B------:R-:W-:Y:S07]  /*f6ae0*/  STL.64 [R1+0xbf58], R220 ;  /* 0x00bf58dc01007387 */ /* 0x000fee0000100a00 */
[----:B--2---:R-:W-:-:S15]  /*f6af0*/  HMMA.1688.F32.TF32 R244, R20, R226, R244 ;  /* 0x000000e214f4723c */ /* 0x004fde00000810f4 */
[----:B------:R-:W-:-:S04]  /*f6b00*/  NOP ;  /* 0x0000000000007918 */ /* 0x000fc80000000000 */
[----:B------:R-:W-:Y:S04]  /*f6b10*/  STL.64 [R1+0x23c0], R244 ;  /* 0x0023c0f401007387 */ /* 0x000fe80000100a00 */
[----:B------:R-:W-:Y:S04]  /*f6b20*/  STL.64 [R1+0x23c8], R246 ;  /* 0x0023c8f601007387 */ /* 0x000fe80000100a00 */
[----:B------:R-:W-:Y:S04]  /*f6b30*/  STL.64 [R1+0x23b0], R228 ;  /* 0x0023b0e401007387 */ /* 0x000fe80000100a00 */
[----:B------:R-:W-:Y:S04]  /*f6b40*/  STL.64 [R1+0x23b8], R230 ;  /* 0x0023b8e601007387 */ /* 0x000fe80000100a00 */
[----:B------:R4:W-:Y:S04]  /*f6b50*/  STL.64 [R1+0xbf70], R216 ;  /* 0x00bf70d801007387 */ /* 0x0009e80000100a00 */
[----:B------:R-:W-:Y:S04]  /*f6b60*/  STL.64 [R1+0x23a0], R40 ;  /* 0x0023a02801007387 */ /* 0x000fe80000100a00 */
[----:B------:R1:W-:Y:S01]  /*f6b70*/  STL.64 [R1+0x23a8], R42 ;  /* 0x0023a82a01007387 */ /* 0x0003e20000100a00 */
[C---:B----4-:R-:W-:Y:S08]  /*f6b80*/  HMMA.1688.F32.TF32 R216, R20.reuse, R214, R84 ;  /* 0x000000d614d8723c */ /* 0x050ff00000081054 */
[C---:B-1----:R-:W-:Y:S08]  /*f6b90*/  HMMA.1688.F32.TF32 R40, R20.reuse, R210, R88 ;  /* 0x000000d21428723c */ /* 0x042ff00000081058 */
[C---:B------:R-:W-:Y:S03]  /*f6ba0*/  HMMA.1688.F32.TF32 R84, R20.reuse, R206, R92 ;  /* 0x000000ce1454723c */ /* 0x040fe6000008105c */
[----:B------:R-:W-:Y:S04]  /*f6bb0*/  STL.64 [R1+0x2390], R216 ;  /* 0x002390d801007387 */ /* 0x000fe80000100a00 */
[----:B------:R-:W-:Y:S04]  /*f6bc0*/  STL.64 [R1+0x2398], R218 ;  /* 0x002398da01007387 */ /* 0x000fe80000100a00 */
[----:B------:R-:W-:Y:S04]  /*f6bd0*/  STL.64 [R1+0xbf60], R204 ;  /* 0x00bf60cc01007387 */ /* 0x000fe80000100a00 */
[----:B------:R-:W-:Y:S04]  /*f6be0*/  STL.64 [R1+0x2380], R40 ;  /* 0x0023802801007387 */ /* 0x000fe80000100a00 */
[----:B------:R1:W-:Y:S02]  /*f6bf0*/  STL.64 [R1+0x2388], R42 ;  /* 0x0023882a01007387 */ /* 0x0003e40000100a00 */
[C---:B-1----:R-:W-:Y:S02]  /*f6c00*/  HMMA.1688.F32.TF32 R40, R20.reuse, R202, R96 ;  /* 0x000000ca1428723c */ /* 0x042fe40000081060 */
[----:B------:R-:W-:Y:S04]  /*f6c10*/  STL.64 [R1+0x2370], R84 ;  /* 0x0023705401007387 */ /* 0x000fe80000100a00 */
[----:B------:R1:W-:Y:S04]  /*f6c20*/  STL.64 [R1+0x2378], R86 ;  /* 0x0023785601007387 */ /* 0x0003e80000100a00 */
[----:B------:R-:W-:Y:S01]  /*f6c30*/  STL.64 [R1+0xbf48], R196 ;  /* 0x00bf48c401007387 */ /* 0x000fe20000100a00 */
[C---:B-1----:R-:W-:Y:S08]  /*f6c40*/  HMMA.1688.F32.TF32 R84, R20.reuse, R198, R100 ;  /* 0x000000c61454723c */ /* 0x042ff00000081064 */
        /* <DEDUP_REMOVED lines=127> */
[C---:B----4-:R-:W-:Y:S08]  /*f7440*/  HMMA.1688.F32.TF32 R40, R20.reuse, R150, R40 ;  /* 0x000000961428723c */ /* 0x050ff00000081028 */
[C---:B---3--:R-:W-:Y:S03]  /*f7450*/  HMMA.1688.F32.TF32 R140, R20.reuse, R146, R140 ;  /* 0x00000092148c723c */ /* 0x048fe6000008108c */
[----:B------:R1:W-:Y:S04]  /*f7460*/  STL.64 [R1+0x1cf0], R240 ;  /* 0x001cf0f001007387 */ /* 0x0003e80000100a00 */
[----:B------:R2:W-:Y:S04]  /*f7470*/  STL.64 [R1+0x1cf8], R242 ;  /* 0x001cf8f201007387 */ /* 0x0005e80000100a00 */
[----:B-1----:R-:W3:Y:S04]  /*f7480*/  LDL.LU R240, [R1+0x4f0] ;  /* 0x0004f00001f07983 */ /* 0x002ee80000300800 */
[----:B------:R-:W3:Y:S04]  /*f7490*/  LDL.LU R241, [R1+0x4f4] ;  /* 0x0004f40001f17983 */ /* 0x000ee80000300800 */
[----:B--2---:R-:W3:Y:S04]  /*f74a0*/  LDL.LU R242, [R1+0x4f8] ;  /* 0x0004f80001f27983 */ /* 0x004ee80000300800 */
[----:B------:R-:W3:Y:S04]  /*f74b0*/  LDL.LU R243, [R1+0x4fc] ;  /* 0x0004fc0001f37983 */ /* 0x000ee80000300800 */
[----:B------:R1:W-:Y:S04]  /*f74c0*/  STL.64 [R1+0x1d00], R40 ;  /* 0x001d002801007387 */ /* 0x0003e80000100a00 */
[----:B------:R2:W-:Y:S04]  /*f74d0*/  STL.64 [R1+0x1d08], R42 ;  /* 0x001d082a01007387 */ /* 0x0005e80000100a00 */
[----:B-1----:R-:W4:Y:S04]  /*f74e0*/  LDL.LU R40, [R1+0x4e0] ;  /* 0x0004e00001287983 */ /* 0x002f280000300800 */
[----:B------:R-:W4:Y:S04]  /*f74f0*/  LDL.LU R41, [R1+0x4e4] ;  /* 0x0004e40001297983 */ /* 0x000f280000300800 */
[----:B--2---:R-:W4:Y:S04]  /*f7500*/  LDL.LU R42, [R1+0x4e8] ;  /* 0x0004e800012a7983 */ /* 0x004f280000300800 */
[----:B------:R-:W4:Y:S04]  /*f7510*/  LDL.LU R43, [R1+0x4ec] ;  /* 0x0004ec00012b7983 */ /* 0x000f280000300800 */
        /* <DEDUP_REMOVED lines=89> */
[C---:B----4-:R-:W-:Y:S08]  /*f7ab0*/  HMMA.1688.F32.TF32 R40, R20.reuse, R58, R40 ;  /* 0x0000003a1428723c */ /* 0x050ff00000081028 */
        /* <DEDUP_REMOVED lines=17> */
[----:B------:R-:W-:Y:S04]  /*f7bd0*/  STL.64 [R1+0x1ed0], R196 ;  /* 0x001ed0c401007387 */ /* 0x000fe80000100a00 */
[----:B------:R3:W-:Y:S04]  /*f7be0*/  STL.64 [R1+0x1ed8], R198 ;  /* 0x001ed8c601007387 */ /* 0x0007e80000100a00 */
[----:B------:R-:W2:Y:S04]  /*f7bf0*/  LDL.LU R229, [R1+0x4d4] ;  /* 0x0004d40001e57983 */ /* 0x000ea80000300800 */
[----:B------:R-:W2:Y:S04]  /*f7c00*/  LDL.LU R230, [R1+0x4d8] ;  /* 0x0004d80001e67983 */ /* 0x000ea80000300800 */
[----:B------:R-:W2:Y:S01]  /*f7c10*/  LDL.LU R231, [R1+0x4dc] ;  /* 0x0004dc0001e77983 */ /* 0x000ea20000300800 */
[----:B---3--:R-:W-:Y:S03]  /*f7c20*/  HMMA.1688.F32.TF32 R196, R20, R62, R240 ;  /* 0x0000003e14c4723c */ /* 0x008fe600000810f0 */
[----:B------:R-:W3:-:S15]  /*f7c30*/  LDL.LU R240, [R1+0x4c0] ;  /* 0x0004c00001f07983 */ /* 0x000ede0000300800 */
[----:B------:R-:W-:Y:S01]  /*f7c40*/  NOP ;  /* 0x0000000000007918 */ /* 0x000fe20000000000 */
[----:B------:R-:W-:Y:S04]  /*f7c50*/  STL.64 [R1+0x1ee0], R196 ;  /* 0x001ee0c401007387 */ /* 0x000fe80000100a00 */
[----:B------:R-:W-:Y:S04]  /*f7c60*/  STL.64 [R1+0x1ee8], R198 ;  /* 0x001ee8c601007387 */ /* 0x000fe80000100a00 */
[----:B------:R-:W3:Y:S04]  /*f7c70*/  LDL.LU R241, [R1+0x4c4] ;  /* 0x0004c40001f17983 */ /* 0x000ee80000300800 */
[----:B------:R-:W3:Y:S04]  /*f7c80*/  LDL.LU R242, [R1+0x4c8] ;  /* 0x0004c80001f27983 */ /* 0x000ee80000300800 */
[----:B------:R-:W3:Y:S04]  /*f7c90*/  LDL.LU R243, [R1+0x4cc] ;  /* 0x0004cc0001f37983 */ /* 0x000ee80000300800 */
[----:B------:R-:W4:Y:S04]  /*f7ca0*/  LDL.LU R244, [R1+0x460] ;  /* 0x0004600001f47983 */ /* 0x000f280000300800 */
        /* <DEDUP_REMOVED lines=23> */
[----:B--2---:R-:W-:-:S15]  /*f7e20*/  HMMA.1688.F32.TF32 R220, R20, R54, R228 ;  /* 0x0000003614dc723c */ /* 0x004fde00000810e4 */
[----:B------:R-:W-:-:S04]  /*f7e30*/  NOP ;  /* 0x0000000000007918 */ /* 0x000fc80000000000 */
[----:B------:R-:W-:Y:S01]  /*f7e40*/  MOV R2, R222 ;  /* 0x000000de00027202 */ /* 0x000fe20000000f00 */
[----:B------:R3:W-:Y:S01]  /*f7e50*/  STL.64 [R1+0x2030], R220 ;  /* 0x002030dc01007387 */ /* 0x0007e20000100a00 */
[----:B------:R-:W-:Y:S02]  /*f7e60*/  IMAD.MOV.U32 R0, RZ, RZ, R223 ;  /* 0x000000ffff007224 */ /* 0x000fe400078e00df */
[C---:B---3--:R-:W-:Y:S03]  /*f7e70*/  HMMA.1688.F32.TF32 R220, R20.reuse, R50, R240 ;  /* 0x0000003214dc723c */ /* 0x048fe600000810f0 */
[----:B------:R-:W-:Y:S04]  /*f7e80*/  STL [R1+0xb6cc], R0 ;  /* 0x00b6cc0001007387 */ /* 0x000fe80000100800 */
[----:B------:R-:W-:Y:S04]  /*f7e90*/  STL [R1+0xb6c8], R2 ;  /* 0x00b6c80201007387 */ /* 0x000fe80000100800 */
[----:B------:R-:W2:Y:S01]  /*f7ea0*/  LDL.LU R228, [R1+0x810] ;  /* 0x0008100001e47983 */ /* 0x000ea20000300800 */
[----:B----4-:R-:W-:Y:S07]  /*f7eb0*/  HMMA.1688.F32.TF32 R40, R20, R46, R40 ;  /* 0x0000002e1428723c */ /* 0x010fee0000081028 */
[----:B------:R1:W-:Y:S04]  /*f7ec0*/  STL.64 [R1+0x2020], R220 ;  /* 0x002020dc01007387 */ /* 0x0003e80000100a00 */
[----:B------:R3:W-:Y:S04]  /*f7ed0*/  STL.64 [R1+0x2028], R222 ;  /* 0x002028de01007387 */ /* 0x0007e80000100a00 */
[----:B------:R-:W2:Y:S04]  /*f7ee0*/  LDL.LU R229, [R1+0x814] ;  /* 0x0008140001e57983 */ /* 0x000ea80000300800 */
[----:B------:R-:W2:Y:S04]  /*f7ef0*/  LDL.LU R230, [R1+0x818] ;  /* 0x0008180001e67983 */ /* 0x000ea80000300800 */
[----:B------:R-:W2:Y:S04]  /*f7f00*/  LDL.LU R231, [R1+0x81c] ;  /* 0x00081c0001e77983 */ /* 0x000ea80000300800 */
[----:B------:R-:W4:Y:S04]  /*f7f10*/  LDL.LU R226, [R1+0x828] ;  /* 0x0008280001e27983 */ /* 0x000f280000300800 */
[----:B------:R-:W4:Y:S04]  /*f7f20*/  LDL.LU R227, [R1+0x82c] ;  /* 0x00082c0001e37983 */ /* 0x000f280000300800 */
[----:B-1----:R-:W2:Y:S04]  /*f7f30*/  LDL.LU R220, [R1+0x830] ;  /* 0x0008300001dc7983 */ /* 0x002ea80000300800 */
[----:B------:R-:W2:Y:S04]  /*f7f40*/  LDL.LU R221, [R1+0x834] ;  /* 0x0008340001dd7983 */ /* 0x000ea80000300800 */
[----:B---3--:R-:W3:Y:S04]  /*f7f50*/  LDL.LU R222, [R1+0x838] ;  /* 0x0008380001de7983 */ /* 0x008ee80000300800 */
[----:B------:R-:W3:Y:S04]  /*f7f60*/  LDL.LU R223, [R1+0x83c] ;  /* 0x00083c0001df7983 */ /* 0x000ee80000300800 */
[----:B------:R-:W2:Y:S04]  /*f7f70*/  LDL.LU R240, [R1+0x850] ;  /* 0x0008500001f07983 */ /* 0x000ea80000300800 */
[----:B------:R-:W2:Y:S04]  /*f7f80*/  LDL.LU R241, [R1+0x854] ;  /* 0x0008540001f17983 */ /* 0x000ea80000300800 */
[----:B------:R-:W2:Y:S01]  /*f7f90*/  LDL.LU R242, [R1+0x858] ;  /* 0x0008580001f27983 */ /* 0x000ea20000300800 */
[----:B------:R-:W-:-:S02]  /*f7fa0*/  IMAD.MOV.U32 R243, RZ, RZ, R3 ;  /* 0x000000fffff37224 */ /* 0x000fc400078e0003 */
[----:B------:R-:W-:Y:S01]  /*f7fb0*/  IMAD.MOV.U32 R0, RZ, RZ, R42 ;  /* 0x000000ffff007224 */ /* 0x000fe200078e002a */
[----:B------:R-:W2:Y:S04]  /*f7fc0*/  LDL.LU R3, [R1+0xbf90] ;  /* 0x00bf900001037983 */ /* 0x000ea80000300800 */
[----:B------:R1:W-:Y:S01]  /*f7fd0*/  STL.64 [R1+0x2010], R40 ;  /* 0x0020102801007387 */ /* 0x0003e20000100a00 */
[----:B------:R-:W-:-:S03]  /*f7fe0*/  MOV R2, R43 ;  /* 0x0000002b00027202 */ /* 0x000fc60000000f00 */
[----:B------:R-:W2:Y:S01]  /*f7ff0*/  LDL.LU.64 R42, [R1+0xbf88] ;  /* 0x00bf8800012a7983 */ /* 0x000ea20000300a00 */
[C---:B------:R-:W-:Y:S03]  /*f8000*/  HMMA.1688.F32.TF32 R204, R20.reuse, R38, R204 ;  /* 0x0000002614cc723c */ /* 0x040fe600000810cc */
[----:B-1----:R-:W3:Y:S04]  /*f8010*/  LDL.LU.64 R40, [R1+0xbf80] ;  /* 0x00bf800001287983 */ /* 0x002ee80000300a00 */
[----:B------:R-:W-:Y:S04]  /*f8020*/  STL [R1+0xb7c4], R2 ;  /* 0x00b7c40201007387 */ /* 0x000fe80000100800 */
[----:B------:R-:W-:Y:S01]  /*f8030*/  STL [R1+0xb7c0], R0 ;  /* 0x00b7c00001007387 */ /* 0x000fe20000100800 */
[----:B--2---:R-:W-:-:S15]  /*f8040*/  HMMA.1688.F32.TF32 R196, R20, R42, R196 ;  /* 0x0000002a14c4723c */ /* 0x004fde00000810c4 */
[----:B------:R-:W-:-:S04]  /*f8050*/  NOP ;  /* 0x0000000000007918 */ /* 0x000fc80000000000 */
[----:B------:R-:W-:Y:S04]  /*f8060*/  STL.64 [R1+0x2000], R196 ;  /* 0x002000c401007387 */ /* 0x000fe80000100a00 */
[----:B------:R1:W-:Y:S02]  /*f8070*/  STL.64 [R1+0x2008], R198 ;  /* 0x002008c601007387 */ /* 0x0003e40000100a00 */
[C---:B-1----:R-:W-:Y:S02]  /*f8080*/  HMMA.1688.F32.TF32 R196, R20.reuse, R34, R216 ;  /* 0x0000002214c4723c */ /* 0x042fe400000810d8 */
[----:B------:R-:W-:Y:S04]  /*f8090*/  STL.64 [R1+0x1ff0], R204 ;  /* 0x001ff0cc01007387 */ /* 0x000fe80000100a00 */
[----:B------:R1:W-:Y:S02]  /*f80a0*/  STL.64 [R1+0x1ff8], R206 ;  /* 0x001ff8ce01007387 */ /* 0x0003e40000100a00 */
[----:B-1----:R-:W-:Y:S01]  /*f80b0*/  HMMA.1688.F32.TF32 R204, R20, R30, R236 ;  /* 0x0000001e14cc723c */ /* 0x002fe200000810ec */
[----:B------:R-:W-:Y:S01]  /*f80c0*/  IMAD.MOV.U32 R218, RZ, RZ, R233 ;  /* 0x000000ffffda7224 */ /* 0x000fe200078e00e9 */
[----:B------:R-:W-:-:S02]  /*f80d0*/  MOV R219, R232 ;  /* 0x000000e800db7202 */ /* 0x000fc40000000f00 */
[----:B------:R-:W-:Y:S01]  /*f80e0*/  LOP3.LUT R251, R252, 0x20, RZ, 0x3c, !PT ;  /* 0x00000020fcfb7812 */ /* 0x000fe200078e3cff */
[----:B------:R-:W1:Y:S06]  /*f80f0*/  LDSM.16.M88.4 R232, [R3+UR11+0x80] ;  /* 0x0000800b03e8783b */ /* 0x000e6c0008000200 */
[----:B------:R-:W-:Y:S04]  /*f8100*/  STL.64 [R1+0x1fe0], R196 ;  /* 0x001fe0c401007387 */ /* 0x000fe80000100a00 */
[----:B------:R2:W-:Y:S04]  /*f8110*/  STL.64 [R1+0x1fe8], R198 ;  /* 0x001fe8c601007387 */ /* 0x0005e80000100a00 */
[----:B------:R-:W-:Y:S04]  /*f8120*/  LDS R237, [R251+UR10+0x84000] ;  /* 0x0840000afbed7984 */ /* 0x000fe80008000800 */
[----:B------:R-:W-:Y:S04]  /*f8130*/  LDS R239, [R251+UR10+0x84800] ;  /* 0x0848000afbef7984 */ /* 0x000fe80008000800 */
[----:B------:R-:W-:Y:S04]  /*f8140*/  LDS R236, [R252+UR10+0x84000] ;  /* 0x0840000afcec7984 */ /* 0x000fe80008000800 */
[----:B------:R-:W-:Y:S01]  /*f8150*/  LDS R238, [R252+UR10+0x84800] ;  /* 0x0848000afcee7984 */ /* 0x000fe20008000800 */
[----:B--2---:R-:W-:Y:S03]  /*f8160*/  HMMA.1688.F32.TF32 R196, R20, R26, R244 ;  /* 0x0000001a14c4723c */ /* 0x004fe600000810f4 */
[----:B------:R-:W-:Y:S04]  /*f8170*/  STL.64 [R1+0x1fd0], R204 ;  /* 0x001fd0cc01007387 */ /* 0x000fe80000100a00 */
[----:B------:R2:W-:Y:S01]  /*f8180*/  STL.64 [R1+0x1fd8], R206 ;  /* 0x001fd8ce01007387 */ /* 0x0005e20000100a00 */
[----:B------:R-:W-:-:S02]  /*f8190*/  IMAD.MOV.U32 R246, RZ, RZ, R248 ;  /* 0x000000fffff67224 */ /* 0x000fc400078e00f8 */
[----:B------:R-:W-:-:S09]  /*f81a0*/  IMAD.MOV.U32 R247, RZ, RZ, R249 ;  /* 0x000000fffff77224 */ /* 0x000fd200078e00f9 */
[----:B------:R-:W-:Y:S04]  /*f81b0*/  STL.64 [R1+0x1fc0], R196 ;  /* 0x001fc0c401007387 */ /* 0x000fe80000100a00 */
[----:B------:R4:W-:Y:S04]  /*f81c0*/  STL.64 [R1+0x1fc8], R198 ;  /* 0x001fc8c601007387 */ /* 0x0009e80000100a00 */
[----:B------:R-:W3:Y:S04]  /*f81d0*/  LDL.LU R248, [R1+0xbf7c] ;  /* 0x00bf7c0001f87983 */ /* 0x000ee80000300800 */
[----:B------:R-:W3:Y:S04]  /*f81e0*/  LDL.LU R249, [R1+0xbf78] ;  /* 0x00bf780001f97983 */ /* 0x000ee80000300800 */
[----:B------:R-:W3:Y:S04]  /*f81f0*/  LDL.LU R216, [R1+0x840] ;  /* 0x0008400001d87983 */ /* 0x000ee80000300800 */
[----:B------:R-:W3:Y:S01]  /*f8200*/  LDL.LU R217, [R1+0x844] ;  /* 0x0008440001d97983 */ /* 0x000ee20000300800 */
[C---:B--2---:R-:W-:Y:S03]  /*f8210*/  HMMA.1688.F32.TF32 R204, R20.reuse, R18, R228 ;  /* 0x0000001214cc723c */ /* 0x044fe600000810e4 */
[----:B------:R-:W2:Y:S05]  /*f8220*/  LDSM.16.M88.4 R228, [R3+UR11+0x1080] ;  /* 0x0010800b03e4783b */ /* 0x000eaa0008000200 */
[C---:B----4-:R-:W-:Y:S01]  /*f8230*/  HMMA.1688.F32.TF32 R196, R20.reuse, R6, R224 ;  /* 0x0000000614c4723c */ /* 0x050fe200000810e0 */
[----:B------:R-:W4:Y:S10]  /*f8240*/  LDSM.16.M88.4 R224, [R3+UR11+0x2080] ;  /* 0x0020800b03e0783b */ /* 0x000f340008000200 */
[----:B------:R-:W-:Y:S04]  /*f8250*/  STL.64 [R1+0x1fb0], R204 ;  /* 0x001fb0cc01007387 */ /* 0x000fe80000100a00 */
[----:B------:R-:W-:Y:S04]  /*f8260*/  STL.64 [R1+0x1fb8], R206 ;  /* 0x001fb8ce01007387 */ /* 0x000fe80000100a00 */
[----:B-1----:R-:W-:Y:S04]  /*f8270*/  STL.64 [R1+0x40], R232 ;  /* 0x000040e801007387 */ /* 0x002fe80000100a00 */
[----:B------:R-:W-:Y:S04]  /*f8280*/  STL.64 [R1+0x48], R234 ;  /* 0x000048ea01007387 */ /* 0x000fe80000100a00 */
[----:B------:R-:W-:Y:S04]  /*f8290*/  STL.64 [R1+0x1fa0], R196 ;  /* 0x001fa0c401007387 */ /* 0x000fe80000100a00 */
[----:B------:R3:W-:Y:S02]  /*f82a0*/  STL.64 [R1+0x1fa8], R198 ;  /* 0x001fa8c601007387 */ /* 0x0007e40000100a00 */
[C---:B---3--:R-:W-:Y:S02]  /*f82b0*/  HMMA.1688.F32.TF32 R196, R20.reuse, R10, R220 ;  /* 0x0000000a14c4723c */ /* 0x048fe400000810dc */
[----:B--2---:R-:W-:Y:S04]  /*f82c0*/  STL.64 [R1+0x30], R228 ;  /* 0x000030e401007387 */ /* 0x004fe80000100a00 */
[----:B------:R-:W-:Y:S02]  /*f82d0*/  STL.64 [R1+0x38], R230 ;  /* 0x000038e601007387 */ /* 0x000fe40000100a00 */
[----:B------:R-:W-:Y:S11]  /*f82e0*/  HMMA.1688.F32.TF32 R204, R20, R14, R240 ;  /* 0x0000000e14cc723c */ /* 0x000ff600000810f0 */
[----:B------:R-:W-:Y:S04]  /*f82f0*/  STL.64 [R1+0x1f90], R196 ;  /* 0x001f90c401007387 */ /* 0x000fe80000100a00 */
[----:B------:R-:W-:Y:S04]  /*f8300*/  STL.64 [R1+0x1f98], R198 ;  /* 0x001f98c601007387 */ /* 0x000fe80000100a00 */
[----:B------:R-:W-:Y:S04]  /*f8310*/  LDSM.16.M88.4 R196, [R3+UR11+0x3080] ;  /* 0x0030800b03c4783b */ /* 0x000fe80008000200 */
[----:B------:R-:W2:Y:S04]  /*f8320*/  LDL.LU R240, [R1+0x880] ;  /* 0x0008800001f07983 */ /* 0x000ea80000300800 */
[----:B------:R1:W-:Y:S04]  /*f8330*/  STL.64 [R1+0x1f80], R204 ;  /* 0x001f80cc01007387 */ /* 0x0003e80000100a00 */
[----:B------:R3:W-:Y:S04]  /*f8340*/  STL.64 [R1+0x1f88], R206 ;  /* 0x001f88ce01007387 */ /* 0x0007e80000100a00 */
        /* <DEDUP_REMOVED lines=9> */
[----:B----4-:R-:W-:Y:S04]  /*f83e0*/  STL.64 [R1+0x10], R224 ;  /* 0x000010e001007387 */ /* 0x010fe80000100a00 */
[----:B------:R-:W-:Y:S01]  /*f83f0*/  STL.64 [R1+0x18], R226 ;  /* 0x000018e201007387 */ /* 0x000fe20000100a00 */
[----:B------:R-:W-:-:S02]  /*f8400*/  IMAD.MOV.U32 R223, RZ, RZ, R248 ;  /* 0x000000ffffdf7224 */ /* 0x000fc400078e00f8 */
[----:B------:R-:W-:Y:S02]  /*f8410*/  IMAD.MOV.U32 R222, RZ, RZ, R249 ;  /* 0x000000ffffde7224 */ /* 0x000fe400078e00f9 */
[----:B------:R-:W1:Y:S01]  /*f8420*/  LDSM.16.M88.4 R248, [R3+UR11+0x4080] ;  /* 0x0040800b03f8783b */ /* 0x000e620008000200 */
[----:B------:R-:W-:Y:S03]  /*f8430*/  HMMA.1688.F32.TF32 R20, R20, R246, R216 ;  /* 0x000000f61414723c */ /* 0x000fe600000810d8 */
[----:B-1----:R-:W-:Y:S04]  /*f8440*/  STL [R1+0xb63c], R250 ;  /* 0x00b63cfa01007387 */ /* 0x002fe80000100800 */
[----:B------:R-:W-:Y:S04]  /*f8450*/  STL.64 [R1], R196 ;  /* 0x000000c401007387 */ /* 0x000fe80000100a00 */
[----:B------:R-:W-:Y:S04]  /*f8460*/  STL.64 [R1+0x8], R198 ;  /* 0x000008c601007387 */ /* 0x000fe80000100a00 */
[----:B------:R-:W-:Y:S04]  /*f8470*/  STL [R1+0xb638], R251 ;  /* 0x00b638fb01007387 */ /* 0x000fe80000100800 */
[----:B------:R-:W4:Y:S04]  /*f8480*/  LDL.LU.64 R216, [R1+0xbf70] ;  /* 0x00bf700001d87983 */ /* 0x000f280000300a00 */
[----:B------:R-:W4:Y:S04]  /*f8490*/  LDL.LU.64 R244, [R1+0xbf68] ;  /* 0x00bf680001f47983 */ /* 0x000f280000300a00 */
[----:B------:R1:W-:Y:S04]  /*f84a0*/  STL.64 [R1+0x1f70], R20 ;  /* 0x001f701401007387 */ /* 0x0003e80000100a00 */
        /* <DEDUP_REMOVED lines=11> */
[----:B------:R-:W-:Y:S01]  /*f8560*/  HMMA.1688.F32.TF32 R240, R236, R224, R240 ;  /* 0x000000e0ecf0723c */ /* 0x000fe200000810f0 */
[----:B------:R-:W-:-:S02]  /*f8570*/  IMAD.MOV.U32 R10, RZ, RZ, R224 ;  /* 0x000000ffff0a7224 */ /* 0x000fc400078e00e0 */
[----:B------:R-:W-:Y:S01]  /*f8580*/  IMAD.MOV.U32 R7, RZ, RZ, R196 ;  /* 0x000000ffff077224 */ /* 0x000fe200078e00c4 */
[----:B------:R-:W-:Y:S01]  /*f8590*/  MOV R6, R197 ;  /* 0x000000c500067202 */ /* 0x000fe20000000f00 */
[----:B----4-:R-:W-:Y:S01]  /*f85a0*/  IMAD.MOV.U32 R214, RZ, RZ, R245 ;  /* 0x000000ffffd67224 */ /* 0x010fe200078e00f5 */
[----:B------:R-:W-:Y:S02]  /*f85b0*/  MOV R215, R244 ;  /* 0x000000f400d77202 */ /* 0x000fe40000000f00 */
[----:B------:R-:W1:Y:S04]  /*f85c0*/  LDSM.16.M88.4 R244, [R3+UR11+0x5080] ;  /* 0x0050800b03f4783b */ /* 0x000e680008000200 */
[----:B-1----:R-:W-:Y:S04]  /*f85d0*/  STL [R1+0xb7cc], R246 ;  /* 0x00b7ccf601007387 */ /* 0x002fe80000100800 */
[----:B------:R-:W-:Y:S04]  /*f85e0*/  STL [R1+0xb7c8], R247 ;  /* 0x00b7c8f701007387 */ /* 0x000fe80000100800 */
[----:B------:R1:W-:Y:S04]  /*f85f0*/  STL.64 [R1+0x1f60], R204 ;  /* 0x001f60cc01007387 */ /* 0x0003e80000100a00 */
[----:B------:R-:W-:Y:S04]  /*f8600*/  STL.64 [R1+0x1f68], R206 ;  /* 0x001f68ce01007387 */ /* 0x000fe80000100a00 */
[----:B-1----:R-:W2:Y:S04]  /*f8610*/  LDL.LU.64 R204, [R1+0xbf60] ;  /* 0x00bf600001cc7983 */ /* 0x002ea80000300a00 */
[----:B------:R-:W3:Y:S04]  /*f8620*/  LDL.LU.64 R220, [R1+0xbf58] ;  /* 0x00bf580001dc7983 */ /* 0x000ee80000300a00 */
[----:B------:R1:W-:Y:S04]  /*f8630*/  STL.64 [R1+0x1f50], R228 ;  /* 0x001f50e401007387 */ /* 0x0003e80000100a00 */
[----:B------:R-:W-:Y:S04]  /*f8640*/  STL.64 [R1+0x1f58], R230 ;  /* 0x001f58e601007387 */ /* 0x000fe80000100a00 */
[----:B-1----:R-:W4:Y:S04]  /*f8650*/  LDL.LU.64 R228, [R1+0xbf50] ;  /* 0x00bf500001e47983 */ /* 0x002f280000300a00 */
[----:B------:R-:W-:Y:S04]  /*f8660*/  STL.64 [R1+0x1f40], R240 ;  /* 0x001f40f001007387 */ /* 0x000fe80000100a00 */
[----:B------:R1:W-:Y:S02]  /*f8670*/  STL.64 [R1+0x1f48], R242 ;  /* 0x001f48f201007387 */ /* 0x0003e40000100a00 */
[----:B-1----:R-:W-:-:S02]  /*f8680*/  IMAD.MOV.U32 R243, RZ, RZ, R225 ;  /* 0x000000fffff37224 */ /* 0x002fc400078e00e1 */
[----:B------:R-:W1:Y:S01]  /*f8690*/  LDSM.16.M88.4 R224, [R3+UR11+0x8080] ;  /* 0x0080800b03e0783b */ /* 0x000e620008000200 */
[----:B------:R-:W-:Y:S03]  /*f86a0*/  HMMA.1688.F32.TF32 R20, R236, R196, R20 ;  /* 0x000000c4ec14723c */ /* 0x000fe60000081014 */
[----:B-1----:R-:W-:Y:S04]  /*f86b0*/  STL [R1+0xb5e8], R226 ;  /* 0x00b5e8e201007387 */ /* 0x002fe80000100800 */
[----:B------:R-:W-:-:S12]  /*f86c0*/  STL [R1+0xb5e4], R227 ;  /* 0x00b5e4e301007387 */ /* 0x000fd80000100800 */
[----:B------:R-:W-:Y:S04]  /*f86d0*/  STL.64 [R1+0x1f30], R20 ;  /* 0x001f301401007387 */ /* 0x000fe80000100a00 */
[----:B------:R1:W-:Y:S04]  /*f86e0*/  STL.64 [R1+0x1f38], R22 ;  /* 0x001f381601007387 */ /* 0x0003e80000100a00 */
[----:B------:R-:W2:Y:S01]  /*f86f0*/  LDL.LU.64 R196, [R1+0xbf48] ;  /* 0x00bf480001c47983 */ /* 0x000ea20000300a00 */
[----:B-1----:R-:W-:Y:S01]  /*f8700*/  HMMA.1688.F32.TF32 R20, R236, R248, R216 ;  /* 0x000000f8ec14723c */ /* 0x002fe200000810d8 */
[----:B------:R-:W-:-:S02]  /*f8710*/  IMAD.MOV.U32 R2, RZ, RZ, R232 ;  /* 0x000000ffff027224 */ /* 0x000fc400078e00e8 */
[----:B------:R-:W-:Y:S01]  /*f8720*/  IMAD.MOV.U32 R0, RZ, RZ, R233 ;  /* 0x000000ffff007224 */ /* 0x000fe200078e00e9 */
[----:B------:R-:W-:Y:S04]  /*f8730*/  LDSM.16.M88.4 R216, [R3+UR11+0xa080] ;  /* 0x00a0800b03d8783b */ /* 0x000fe80008000200 */
[----:B------:R-:W-:Y:S01]  /*f8740*/  LDSM.16.M88.4 R232, [R3+UR11+0x6080] ;  /* 0x0060800b03e8783b */ /* 0x000fe20008000200 */
        /* <DEDUP_REMOVED lines=10> */
[----:B---3--:R-:W-:Y:S02]  /*f87f0*/  IMAD.MOV.U32 R202, RZ, RZ, R221 ;  /* 0x000000ffffca7224 */ /* 0x008fe400078e00dd */
[----:B------:R-:W-:-:S02]  /*f8800*/  IMAD.MOV.U32 R203, RZ, RZ, R220 ;  /* 0x000000ffffcb7224 */ /* 0x000fc400078e00dc */
[----:B------:R-:W1:Y:S01]  /*f8810*/  LDSM.16.M88.4 R220, [R3+UR11+0x9080] ;  /* 0x0090800b03dc783b */ /* 0x000e620008000200 */
[----:B----4-:R-:W-:Y:S01]  /*f8820*/  IMAD.MOV.U32 R206, RZ, RZ, R229 ;  /* 0x000000ffffce7224 */ /* 0x010fe200078e00e5 */
[----:B------:R-:W-:Y:S02]  /*f8830*/  MOV R207, R228 ;  /* 0x000000e400cf7202 */ /* 0x000fe40000000f00 */
[----:B------:R-:W-:Y:S04]  /*f8840*/  LDSM.16.M88.4 R228, [R3+UR11+0x7080] ;  /* 0x0070800b03e4783b */ /* 0x000fe80008000200 */
[----:B-1----:R-:W-:Y:S04]  /*f8850*/  STL [R1+0xb5ec], R222 ;  /* 0x00b5ecde01007387 */ /* 0x002fe80000100800 */
[----:B------:R-:W-:Y:S04]  /*f8860*/  STL [R1+0xb5e0], R223 ;  /* 0x00b5e0df01007387 */ /* 0x000fe80000100800 */
[----:B------:R-:W-:Y:S04]  /*f8870*/  STL.64 [R1+0x1f20], R20 ;  /* 0x001f201401007387 */ /* 0x000fe80000100a00 */
[----:B------:R1:W-:Y:S02]  /*f8880*/  STL.64 [R1+0x1f28], R22 ;  /* 0x001f281601007387 */ /* 0x0003e40000100a00 */
[----:B-1----:R-:W-:Y:S02]  /*f8890*/  HMMA.1688.F32.TF32 R20, R236, R244, R212 ;  /* 0x000000f4ec14723c */ /* 0x002fe400000810d4 */
[----:B------:R-:W1:Y:S04]  /*f88a0*/  LDSM.16.M88.4 R212, [R3+UR11+0xb080] ;  /* 0x00b0800b03d4783b */ /* 0x000e680008000200 */
[----:B-1----:R-:W-:-:S13]  /*f88b0*/  STL [R1+0xb644], R214 ;  /* 0x00b644d601007387 */ /* 0x002fda0000100800 */
[----:B------:R-:W-:Y:S04]  /*f88c0*/  STL.64 [R1+0x1f10], R20 ;  /* 0x001f101401007387 */ /* 0x000fe80000100a00 */
[----:B------:R1:W-:Y:S02]  /*f88d0*/  STL.64 [R1+0x1f18], R22 ;  /* 0x001f181601007387 */ /* 0x0003e40000100a00 */
[----:B-1----:R-:W-:Y:S02]  /*f88e0*/  HMMA.1688.F32.TF32 R20, R236, R232, R208 ;  /* 0x000000e8ec14723c */ /* 0x002fe400000810d0 */
[----:B------:R-:W-:Y:S04]  /*f88f0*/  STL [R1+0xb640], R215 ;  /* 0x00b640d701007387 */ /* 0x000fe80000100800 */
[----:B------:R-:W-:-:S13]  /*f8900*/  LDSM.16.M88.4 R208, [R3+UR11+0xc080] ;  /* 0x00c0800b03d0783b */ /* 0x000fda0008000200 */
[----:B------:R-:W-:Y:S04]  /*f8910*/  STL.64 [R1+0x1f00], R20 ;  /* 0x001f001401007387 */ /* 0x000fe80000100a00 */
[----:B------:R2:W-:Y:S02]  /*f8920*/  STL.64 [R1+0x1f08], R22 ;  /* 0x001f081601007387 */ /* 0x0005e40000100a00 */
[----:B--2---:R-:W-:Y:S02]  /*f8930*/  HMMA.1688.F32.TF32 R20, R236, R228, R204 ;  /* 0x000000e4ec14723c */ /* 0x004fe400000810cc */
[----:B------:R-:W1:-:S15]  /*f8940*/  LDSM.16.M88.4 R204, [R3+UR11+0xd080] ;  /* 0x00d0800b03cc783b */ /* 0x000e5e0008000200 */
[----:B------:R-:W-:Y:S02]  /*f8950*/  NOP ;  /* 0x0000000000007918 */ /* 0x000fe40000000000 */
[----:B------:R-:W-:Y:S02]  /*f8960*/  IMAD.MOV.U32 R222, RZ, RZ, R20 ;  /* 0x000000ffffde7224 */ /* 0x000fe400078e0014 */
[----:B------:R-:W-:Y:S02]  /*f8970*/  IMAD.MOV.U32 R226, RZ, RZ, R21 ;  /* 0x000000ffffe27224 */ /* 0x000fe400078e0015 */
[----:B------:R-:W-:Y:S01]  /*f8980*/  IMAD.MOV.U32 R227, RZ, RZ, R22 ;  /* 0x000000ffffe37224 */ /* 0x000fe200078e0016 */
[----:B------:R-:W-:Y:S02]  /*f8990*/  MOV R223, R23 ;  /* 0x0000001700df7202 */ /* 0x000fe40000000f00 */
[----:B------:R-:W-:Y:S01]  /*f89a0*/  HMMA.1688.F32.TF32 R20, R236, R224, R200 ;  /* 0x000000e0ec14723c */ /* 0x000fe200000810c8 */
[----:B------:R-:W-:Y:S04]  /*f89b0*/  STL.64 [R1+0xbef0], R234 ;  /* 0x00bef0ea01007387 */ /* 0x000fe80000100a00 */
[----:B------:R-:W-:Y:S04]  /*f89c0*/  STL.64 [R1+0xbee8], R232 ;  /* 0x00bee8e801007387 */ /* 0x000fe80000100a00 */
[----:B------:R-:W-:Y:S04]  /*f89d0*/  STL.64 [R1+0xbf00], R230 ;  /* 0x00bf00e601007387 */ /* 0x000fe80000100a00 */
[----:B------:R-:W-:Y:S01]  /*f89e0*/  STL.64 [R1+0xbef8], R228 ;  /* 0x00bef8e401007387 */ /* 0x000fe20000100a00 */
[----:B------:R-:W-:-:S02]  /*f89f0*/  IMAD.MOV.U32 R184, RZ, RZ, R173 ;  /* 0x000000ffffb87224 */ /* 0x000fc400078e00ad */
[----:B------:R-:W-:Y:S02]  /*f8a00*/  IMAD.MOV.U32 R185, RZ, RZ, R172 ;  /* 0x000000ffffb97224 */ /* 0x000fe400078e00ac */
[----:B------:R-:W-:Y:S01]  /*f8a10*/  IMAD.MOV.U32 R186, RZ, RZ, R169 ;  /* 0x000000ffffba7224 */ /* 0x000fe200078e00a9 */
[----:B------:R-:W-:Y:S01]  /*f8a20*/  MOV R187, R168 ;  /* 0x000000a800bb7202 */ /* 0x000fe20000000f00 */
[----:B------:R-:W-:Y:S01]  /*f8a30*/  LDSM.16.M88.4 R200, [R3+UR11+0xe080] ;  /* 0x00e0800b03c8783b */ /* 0x000fe20008000200 */
[----:B------:R-:W-:Y:S02]  /*f8a40*/  IMAD.MOV.U32 R214, RZ, RZ, R20 ;  /* 0x000000ffffd67224 */ /* 0x000fe400078e0014 */
[----:B------:R-:W-:Y:S02]  /*f8a50*/  IMAD.MOV.U32 R215, RZ, RZ, R21 ;  /* 0x000000ffffd77224 */ /* 0x000fe400078e0015 */
[----:B------:R-:W-:Y:S01]  /*f8a60*/  IMAD.MOV.U32 R250, RZ, RZ, R22 ;  /* 0x000000fffffa7224 */ /* 0x000fe200078e0016 */
[----:B------:R-:W-:-:S02]  /*f8a70*/  MOV R251, R23 ;  /* 0x0000001700fb7202 */ /* 0x000fc40000000f00 */
[C---:B------:R-:W-:Y:S01]  /*f8a80*/  HMMA.1688.F32.TF32 R20, R236.reuse, R220, R196 ;  /* 0x000000dcec14723c */ /* 0x040fe200000810c4 */
[----:B------:R-:W2:Y:S04]  /*f8a90*/  LDSM.16.M88.4 R196, [R3+UR11+0xf080] ;  /* 0x00f0800b03c4783b */ /* 0x000ea80008000200 */
[----:B------:R-:W-:Y:S04]  /*f8aa0*/  STL [R1+0xb64c], R227 ;  /* 0x00b64ce301007387 */ /* 0x000fe80000100800 */
[----:B------:R-:W-:Y:S04]  /*f8ab0*/  STL [R1+0xb648], R226 ;  /* 0x00b648e201007387 */ /* 0x000fe80000100800 */
[----:B-1----:R-:W-:Y:S04]  /*f8ac0*/  STL [R1+0xb654], R206 ;  /* 0x00b654ce01007387 */ /* 0x002fe80000100800 */
[----:B------:R-:W-:Y:S04]  /*f8ad0*/  STL [R1+0xb650], R207 ;  /* 0x00b650cf01007387 */ /* 0x000fe80000100800 */
[----:B------:R-:W-:Y:S04]  /*f8ae0*/  STL [R1+0xb664], R251 ;  /* 0x00b664fb01007387 */ /* 0x000fe80000100800 */
[----:B------:R-:W-:Y:S04]  /*f8af0*/  STL [R1+0xb660], R250 ;  /* 0x00b660fa01007387 */ /* 0x000fe80000100800 */
[----:B------:R-:W-:Y:S04]  /*f8b00*/  STL [R1+0xb65c], R214 ;  /* 0x00b65cd601007387 */ /* 0x000fe80000100800 */
[----:B------:R-:W-:Y:S04]  /*f8b10*/  STL [R1+0xb658], R215 ;  /* 0x00b658d701007387 */ /* 0x000fe80000100800 */
[----:B------:R-:W-:Y:S04]  /*f8b20*/  STL.64 [R1+0x1e90], R20 ;  /* 0x001e901401007387 */ /* 0x000fe80000100a00 */
[----:B------:R1:W-:Y:S02]  /*f8b30*/  STL.64 [R1+0x1e98], R22 ;  /* 0x001e981601007387 */ /* 0x0003e40000100a00 */
[----:B-1----:R-:W-:Y:S02]  /*f8b40*/  HMMA.1688.F32.TF32 R20, R236, R216, R192 ;  /* 0x000000d8ec14723c */ /* 0x002fe400000810c0 */
[----:B------:R-:W-:Y:S04]  /*f8b50*/  STL.64 [R1+0xbf10], R222 ;  /* 0x00bf10de01007387 */ /* 0x000fe80000100a00 */
[----:B------:R-:W-:Y:S01]  /*f8b60*/  STL.64 [R1+0xbf08], R220 ;  /* 0x00bf08dc01007387 */ /* 0x000fe20000100a00 */
[----:B------:R-:W-:-:S02]  /*f8b70*/  IMAD.MOV.U32 R180, RZ, RZ, R165 ;  /* 0x000000ffffb47224 */ /* 0x000fc400078e00a5 */
[----:B------:R-:W-:Y:S02]  /*f8b80*/  IMAD.MOV.U32 R181, RZ, RZ, R164 ;  /* 0x000000ffffb57224 */ /* 0x000fe400078e00a4 */
[----:B------:R-:W-:Y:S01]  /*f8b90*/  IMAD.MOV.U32 R182, RZ, RZ, R161 ;  /* 0x000000ffffb67224 */ /* 0x000fe200078e00a1 */
[----:B------:R-:W-:Y:S01]  /*f8ba0*/  MOV R183, R160 ;  /* 0x000000a000b77202 */ /* 0x000fe20000000f00 */
[----:B------:R-:W-:Y:S02]  /*f8bb0*/  IMAD.MOV.U32 R176, RZ, RZ, R157 ;  /* 0x000000ffffb07224 */ /* 0x000fe400078e009d */
[----:B------:R-:W-:Y:S01]  /*f8bc0*/  IMAD.MOV.U32 R177, RZ, RZ, R156 ;  /* 0x000000ffffb17224 */ /* 0x000fe200078e009c */
[----:B--2---:R-:W-:Y:S04]  /*f8bd0*/  STL [R1+0xb66c], R198 ;  /* 0x00b66cc601007387 */ /* 0x004fe80000100800 */
[----:B------:R-:W-:Y:S01]  /*f8be0*/  STL [R1+0xb668], R199 ;  /* 0x00b668c701007387 */ /* 0x000fe20000100800 */
[----:B------:R-:W-:Y:S01]  /*f8bf0*/  IMAD.MOV.U32 R178, RZ, RZ, R153 ;  /* 0x000000ffffb27224 */ /* 0x000fe200078e0099 */
[----:B------:R-:W-:-:S02]  /*f8c00*/  MOV R179, R152 ;  /* 0x0000009800b37202 */ /* 0x000fc40000000f00 */
[----:B------:R-:W1:Y:S04]  /*f8c10*/  LDSM.16.M88.4 R192, [R3+UR11+0x10080] ;  /* 0x0100800b03c0783b */ /* 0x000e680008000200 */
[----:B------:R-:W-:Y:S04]  /*f8c20*/  STL.64 [R1+0x1e60], R20 ;  /* 0x001e601401007387 */ /* 0x000fe80000100a00 */
[----:B------:R2:W-:Y:S02]  /*f8c30*/  STL.64 [R1+0x1e68], R22 ;  /* 0x001e681601007387 */ /* 0x0005e40000100a00 */
[----:B--2---:R-:W-:Y:S02]  /*f8c40*/  HMMA.1688.F32.TF32 R20, R236, R212, R188 ;  /* 0x000000d4ec14723c */ /* 0x004fe400000810bc */
[----:B------:R-:W-:Y:S04]  /*f8c50*/  STL.64 [R1+0xbf20], R218 ;  /* 0x00bf20da01007387 */ /* 0x000fe80000100a00 */
[----:B------:R-:W-:Y:S01]  /*f8c60*/  STL.64 [R1+0xbf18], R216 ;  /* 0x00bf18d801007387 */ /* 0x000fe20000100a00 */
[----:B------:R-:W-:-:S02]  /*f8c70*/  IMAD.MOV.U32 R172, RZ, RZ, R149 ;  /* 0x000000ffffac7224 */ /* 0x000fc400078e0095 */
[----:B------:R-:W-:Y:S02]  /*f8c80*/  IMAD.MOV.U32 R173, RZ, RZ, R148 ;  /* 0x000000ffffad7224 */ /* 0x000fe400078e0094 */
[----:B------:R-:W-:Y:S01]  /*f8c90*/  IMAD.MOV.U32 R174, RZ, RZ, R145 ;  /* 0x000000ffffae7224 */ /* 0x000fe200078e0091 */
[----:B------:R-:W-:Y:S01]  /*f8ca0*/  MOV R175, R144 ;  /* 0x0000009000af7202 */ /* 0x000fe20000000f00 */
[----:B------:R-:W-:Y:S06]  /*f8cb0*/  LDSM.16.M88.4 R188, [R3+UR11+0x11080] ;  /* 0x0110800b03bc783b */ /* 0x000fec0008000200 */
[----:B------:R-:W-:Y:S01]  /*f8cc0*/  IMAD.MOV.U32 R198, RZ, RZ, R22 ;  /* 0x000000ffffc67224 */ /* 0x000fe200078e0016 */
[----:B------:R2:W-:Y:S01]  /*f8cd0*/  STL.64 [R1+0x1e30], R20 ;  /* 0x001e301401007387 */ /* 0x0005e20000100a00 */
[----:B------:R-:W-:-:S02]  /*f8ce0*/  IMAD.MOV.U32 R199, RZ, RZ, R23 ;  /* 0x000000ffffc77224 */ /* 0x000fc400078e0017 */
[----:B--2---:R-:W-:Y:S03]  /*f8cf0*/  HMMA.1688.F32.TF32 R20, R236, R208, R184 ;  /* 0x000000d0ec14723c */ /* 0x004fe600000810b8 */
[----:B------:R-:W-:Y:S04]  /*f8d00*/  STL [R1+0xb674], R199 ;  /* 0x00b674c701007387 */ /* 0x000fe80000100800 */
[----:B------:R-:W-:Y:S01]  /*f8d10*/  STL [R1+0xb670], R198 ;  /* 0x00b670c601007387 */ /* 0x000fe20000100800 */
[----:B------:R-:W-:Y:S01]  /*f8d20*/  IMAD.MOV.U32 R168, RZ, RZ, R141 ;  /* 0x000000ffffa87224 */ /* 0x000fe200078e008d */
[----:B------:R-:W-:Y:S01]  /*f8d30*/  MOV R169, R140 ;  /* 0x0000008c00a97202 */ /* 0x000fe20000000f00 */
[----:B------:R-:W-:-:S02]  /*f8d40*/  IMAD.MOV.U32 R170, RZ, RZ, R137 ;  /* 0x000000ffffaa7224 */ /* 0x000fc400078e0089 */
[----:B------:R-:W-:Y:S01]  /*f8d50*/  IMAD.MOV.U32 R171, RZ, RZ, R136 ;  /* 0x000000ffffab7224 */ /* 0x000fe200078e0088 */
[----:B------:R-:W-:Y:S06]  /*f8d60*/  LDSM.16.M88.4 R184, [R3+UR11+0x12080] ;  /* 0x0120800b03b8783b */ /* 0x000fec0008000200 */
        /* <DEDUP_REMOVED lines=12> */
[----:B------:R-:W-:Y:S01]  /*f8e30*/  MOV R198, R23 ;  /* 0x0000001700c67202 */ /* 0x000fe20000000f00 */
[----:B------:R-:W-:-:S02]  /*f8e40*/  IMAD.MOV.U32 R160, RZ, RZ, R125 ;  /* 0x000000ffffa07224 */ /* 0x000fc400078e007d */
        /* <DEDUP_REMOVED lines=9> */
[----:B--2---:R-:W-:Y:S01]  /*f8ee0*/  HMMA.1688.F32.TF32 R20, R236, R200, R176 ;  /* 0x000000c8ec14723c */ /* 0x004fe200000810b0 */
[----:B------:R-:W-:Y:S04]  /*f8ef0*/  STL [R1+0xb67c], R198 ;  /* 0x00b67cc601007387 */ /* 0x000fe80000100800 */
[----:B------:R-:W-:Y:S04]  /*f8f00*/  STL [R1+0xb678], R199 ;  /* 0x00b678c701007387 */ /* 0x000fe80000100800 */
[----:B------:R-:W2:Y:S01]  /*f8f10*/  LDSM.16.M88.4 R176, [R3+UR11+0x14080] ;  /* 0x0140800b03b0783b */ /* 0x000ea20008000200 */
[----:B------:R-:W-:Y:S01]  /*f8f20*/  IMAD.MOV.U32 R154, RZ, RZ, R105 ;  /* 0x000000ffff9a7224 */ /* 0x000fe200078e0069 */
        /* <DEDUP_REMOVED lines=23> */
[----:B------:R-:W-:Y:S04]  /*f90a0*/  LDSM.16.M88.4 R128, [R3+UR11+0x20080] ;  /* 0x0200800b0380783b */ /* 0x000fe80008000200 */
[----:B------:R-:W-:Y:S04]  /*f90b0*/  LDSM.16.M88.4 R124, [R3+UR11+0x21080] ;  /* 0x0210800b037c783b */ /* 0x000fe80008000200 */
[----:B------:R-:W-:Y:S01]  /*f90c0*/  LDSM.16.M88.4 R120, [R3+UR11+0x22080] ;  /* 0x0220800b0378783b */ /* 0x000fe20008000200 */
[----:B------:R-:W-:Y:S01]  /*f90d0*/  IMAD.MOV.U32 R112, RZ, RZ, R61 ;  /* 0x000000ffff707224 */ /* 0x000fe200078e003d */
[----:B---3--:R-:W-:Y:S02]  /*f90e0*/  HMMA.1688.F32.TF32 R20, R236, R196, R172 ;  /* 0x000000c4ec14723c */ /* 0x008fe400000810ac */
[----:B------:R-:W3:Y:S04]  /*f90f0*/  LDSM.16.M88.4 R172, [R3+UR11+0x15080] ;  /* 0x0150800b03ac783b */ /* 0x000ee80008000200 */
[----:B------:R-:W-:Y:S01]  /*f9100*/  STL.64 [R1+0xbed0], R202 ;  /* 0x00bed0ca01007387 */ /* 0x000fe20000100a00 */
[----:B------:R-:W-:-:S02]  /*f9110*/  IMAD.MOV.U32 R113, RZ, RZ, R60 ;  /* 0x000000ffff717224 */ /* 0x000fc400078e003c */
[----:B------:R-:W-:Y:S01]  /*f9120*/  IMAD.MOV.U32 R114, RZ, RZ, R57 ;  /* 0x000000ffff727224 */ /* 0x000fe200078e0039 */
[----:B------:R-:W-:Y:S01]  /*f9130*/  MOV R115, R56 ;  /* 0x0000003800737202 */ /* 0x000fe20000000f00 */
[----:B------:R-:W-:Y:S04]  /*f9140*/  LDSM.16.M88.4 R108, [R3+UR11+0x25080] ;  /* 0x0250800b036c783b */ /* 0x000fe80008000200 */
[----:B------:R-:W-:Y:S01]  /*f9150*/  LDSM.16.M88.4 R104, [R3+UR11+0x26080] ;  /* 0x0260800b0368783b */ /* 0x000fe20008000200 */
[----:B------:R-:W-:Y:S02]  /*f9160*/  IMAD.MOV.U32 R84, RZ, RZ, R53 ;  /* 0x000000ffff547224 */ /* 0x000fe400078e0035 */
[----:B------:R-:W-:Y:S02]  /*f9170*/  IMAD.MOV.U32 R85, RZ, RZ, R52 ;  /* 0x000000ffff557224 */ /* 0x000fe400078e0034 */
[----:B------:R-:W-:Y:S01]  /*f9180*/  IMAD.MOV.U32 R86, RZ, RZ, R49 ;  /* 0x000000ffff567224 */ /* 0x000fe200078e0031 */
[----:B------:R-:W-:Y:S01]  /*f9190*/  MOV R87, R48 ;  /* 0x0000003000577202 */ /* 0x000fe20000000f00 */
[----:B------:R-:W-:Y:S04]  /*f91a0*/  LDSM.16.M88.4 R100, [R3+UR11+0x27080] ;  /* 0x0270800b0364783b */ /* 0x000fe80008000200 */
[----:B------:R-:W-:Y:S04]  /*f91b0*/  LDSM.16.M88.4 R96, [R3+UR11+0x28080] ;  /* 0x0280800b0360783b */ /* 0x000fe80008000200 */
[----:B------:R-:W-:Y:S04]  /*f91c0*/  LDSM.16.M88.4 R92, [R3+UR11+0x29080] ;  /* 0x0290800b035c783b */ /* 0x000fe80008000200 */
[----:B------:R-:W-:Y:S04]  /*f91d0*/  LDSM.16.M88.4 R88, [R3+UR11+0x2a080] ;  /* 0x02a0800b0358783b */ /* 0x000fe80008000200 */
[----:B------:R-:W-:Y:S04]  /*f91e0*/  LDSM.16.M88.4 R80, [R3+UR11+0x2c080] ;  /* 0x02c0800b0350783b */ /* 0x000fe80008000200 */
[----:B------:R-:W-:Y:S04]  /*f91f0*/  LDSM.16.M88.4 R76, [R3+UR11+0x2d080] ;  /* 0x02d0800b034c783b */ /* 0x000fe80008000200 */
[----:B------:R-:W-:Y:S01]  /*f9200*/  LDSM.16.M88.4 R72, [R3+UR11+0x2e080] ;  /* 0x02e0800b0348783b */ /* 0x000fe20008000200 */
[----:B------:R-:W-:-:S02]  /*f9210*/  IMAD.MOV.U32 R251, RZ, RZ, R20 ;  /* 0x000000fffffb7224 */ /* 0x000fc400078e0014 */
[----:B------:R-:W-:Y:S02]  /*f9220*/  IMAD.MOV.U32 R250, RZ, RZ, R21 ;  /* 0x000000fffffa7224 */ /* 0x000fe400078e0015 */
[----:B------:R-:W-:Y:S01]  /*f9230*/  IMAD.MOV.U32 R214, RZ, RZ, R22 ;  /* 0x000000ffffd67224 */ /* 0x000fe200078e0016 */
[----:B------:R-:W-:Y:S01]  /*f9240*/  MOV R215, R23 ;  /* 0x0000001700d77202 */ /* 0x000fe20000000f00 */
[----:B------:R-:W-:Y:S01]  /*f9250*/  STL.64 [R1+0xbec8], R200 ;  /* 0x00bec8c801007387 */ /* 0x000fe20000100a00 */
[----:B-1----:R-:W-:Y:S03]  /*f9260*/  HMMA.1688.F32.TF32 R20, R236, R192, R168 ;  /* 0x000000c0ec14723c */ /* 0x002fe600000810a8 */
[----:B--2---:R1:W-:Y:S04]  /*f9270*/  STL [R1+0xb684], R178 ;  /* 0x00b684b201007387 */ /* 0x0043e80000100800 */
[----:B------:R2:W-:Y:S04]  /*f9280*/  STL [R1+0xb680], R179 ;  /* 0x00b680b301007387 */ /* 0x0005e80000100800 */
[----:B------:R4:W-:Y:S04]  /*f9290*/  STL [R1+0xb694], R215 ;  /* 0x00b694d701007387 */ /* 0x0009e80000100800 */
[----:B------:R-:W3:Y:S04]  /*f92a0*/  LDSM.16.M88.4 R168, [R3+UR11+0x16080] ;  /* 0x0160800b03a8783b */ /* 0x000ee80008000200 */
[----:B------:R-:W-:Y:S04]  /*f92b0*/  LDSM.16.M88.4 R68, [R3+UR11+0x2f080] ;  /* 0x02f0800b0344783b */ /* 0x000fe80008000200 */
[----:B------:R-:W-:Y:S04]  /*f92c0*/  LDSM.16.M88.4 R64, [R3+UR11+0x30080] ;  /* 0x0300800b0340783b */ /* 0x000fe80008000200 */
[----:B------:R-:W-:Y:S01]  /*f92d0*/  LDSM.16.M88.4 R60, [R3+UR11+0x31080] ;  /* 0x0310800b033c783b */ /* 0x000fe20008000200 */
[----:B------:R-:W-:-:S02]  /*f92e0*/  IMAD.MOV.U32 R56, RZ, RZ, R45 ;  /* 0x000000ffff387224 */ /* 0x000fc400078e002d */
[----:B------:R-:W-:Y:S02]  /*f92f0*/  IMAD.MOV.U32 R57, RZ, RZ, R44 ;  /* 0x000000ffff397224 */ /* 0x000fe400078e002c */
[----:B------:R-:W-:Y:S01]  /*f9300*/  IMAD.MOV.U32 R58, RZ, RZ, R41 ;  /* 0x000000ffff3a7224 */ /* 0x000fe200078e0029 */
[----:B------:R-:W-:Y:S01]  /*f9310*/  MOV R59, R40 ;  /* 0x00000028003b7202 */ /* 0x000fe20000000f00 */
[----:B------:R-:W-:Y:S02]  /*f9320*/  IMAD.MOV.U32 R234, RZ, RZ, R7 ;  /* 0x000000ffffea7224 */ /* 0x000fe400078e0007 */
[----:B------:R-:W-:Y:S02]  /*f9330*/  IMAD.MOV.U32 R233, RZ, RZ, R6 ;  /* 0x000000ffffe97224 */ /* 0x000fe400078e0006 */
[----:B------:R-:W-:Y:S02]  /*f9340*/  IMAD.MOV.U32 R218, RZ, RZ, R5 ;  /* 0x000000ffffda7224 */ /* 0x000fe400078e0005 */
[----:B------:R-:W-:-:S02]  /*f9350*/  IMAD.MOV.U32 R219, RZ, RZ, R4 ;  /* 0x000000ffffdb7224 */ /* 0x000fc400078e0004 */
[----:B------:R-:W-:Y:S01]  /*f9360*/  IMAD.MOV.U32 R235, RZ, RZ, R10 ;  /* 0x000000ffffeb7224 */ /* 0x000fe200078e000a */
[----:B------:R-:W-:Y:S01]  /*f9370*/  MOV R216, R9 ;  /* 0x0000000900d87202 */ /* 0x000fe20000000f00 */
[----:B------:R-:W-:Y:S02]  /*f9380*/  IMAD.MOV.U32 R217, RZ, RZ, R8 ;  /* 0x000000ffffd97224 */ /* 0x000fe400078e0008 */
[----:B-1----:R-:W-:Y:S02]  /*f9390*/  IMAD.MOV.U32 R178, RZ, RZ, R20 ;  /* 0x000000ffffb27224 */ /* 0x002fe400078e0014 */
[----:B--2---:R-:W-:Y:S02]  /*f93a0*/  IMAD.MOV.U32 R179, RZ, RZ, R21 ;  /* 0x000000ffffb37224 */ /* 0x004fe400078e0015 */
[----:B------:R-:W-:Y:S01]  /*f93b0*/  IMAD.MOV.U32 R198, RZ, RZ, R22 ;  /* 0x000000ffffc67224 */ /* 0x000fe200078e0016 */
[----:B------:R-:W-:Y:S01]  /*f93c0*/  MOV R199, R23 ;  /* 0x0000001700c77202 */ /* 0x000fe20000000f00 */
[----:B------:R1:W-:Y:S01]  /*f93d0*/  STL [R1+0xb690], R214 ;  /* 0x00b690d601007387 */ /* 0x0003e20000100800 */
[----:B------:R-:W-:Y:S03]  /*f93e0*/  HMMA.1688.F32.TF32 R20, R236, R188, R164 ;  /* 0x000000bcec14723c */ /* 0x000fe600000810a4 */
[----:B------:R2:W-:Y:S04]  /*f93f0*/  STL [R1+0xb68c], R250 ;  /* 0x00b68cfa01007387 */ /* 0x0005e80000100800 */
[----:B------:R1:W-:Y:S04]  /*f9400*/  STL [R1+0xb688], R251 ;  /* 0x00b688fb01007387 */ /* 0x0003e80000100800 */
[----:B---3--:R-:W-:Y:S04]  /*f9410*/  STL [R1+0xb69c], R174 ;  /* 0x00b69cae01007387 */ /* 0x008fe80000100800 */
[----:B------:R-:W-:Y:S04]  /*f9420*/  STL [R1+0xb698], R175 ;  /* 0x00b698af01007387 */ /* 0x000fe80000100800 */
[----:B------:R-:W-:Y:S04]  /*f9430*/  STL.64 [R1+0xbeb0], R194 ;  /* 0x00beb0c201007387 */ /* 0x000fe80000100a00 */
[----:B------:R-:W3:Y:S04]  /*f9440*/  LDSM.16.M88.4 R164, [R3+UR11+0x17080] ;  /* 0x0170800b03a4783b */ /* 0x000ee80008000200 */
[----:B------:R-:W-:Y:S04]  /*f9450*/  LDSM.16.M88.4 R4, [R3+UR11+0x32080] ;  /* 0x0320800b0304783b */ /* 0x000fe80008000200 */
[----:B------:R-:W-:Y:S01]  /*f9460*/  LDSM.16.M88.4 R8, [R3+UR11+0x33080] ;  /* 0x0330800b0308783b */ /* 0x000fe20008000200 */
[----:B------:R-:W-:Y:S01]  /*f9470*/  IMAD.MOV.U32 R222, RZ, RZ, R13 ;  /* 0x000000ffffde7224 */ /* 0x000fe200078e000d */
[----:B------:R-:W-:Y:S01]  /*f9480*/  MOV R223, R12 ;  /* 0x0000000c00df7202 */ /* 0x000fe20000000f00 */
[----:B------:R-:W-:-:S02]  /*f9490*/  IMAD.MOV.U32 R220, RZ, RZ, R17 ;  /* 0x000000ffffdc7224 */ /* 0x000fc400078e0011 */
[----:B------:R-:W-:Y:S02]  /*f94a0*/  IMAD.MOV.U32 R221, RZ, RZ, R16 ;  /* 0x000000ffffdd7224 */ /* 0x000fe400078e0010 */
[----:B------:R-:W-:Y:S02]  /*f94b0*/  IMAD.MOV.U32 R230, RZ, RZ, R33 ;  /* 0x000000ffffe67224 */ /* 0x000fe400078e0021 */
[----:B------:R-:W-:Y:S01]  /*f94c0*/  IMAD.MOV.U32 R231, RZ, RZ, R32 ;  /* 0x000000ffffe77224 */ /* 0x000fe200078e0020 */
[----:B------:R-:W-:Y:S01]  /*f94d0*/  MOV R228, R37 ;  /* 0x0000002500e47202 */ /* 0x000fe20000000f00 */
[----:B------:R-:W-:Y:S01]  /*f94e0*/  IMAD.MOV.U32 R229, RZ, RZ, R36 ;  /* 0x000000ffffe57224 */ /* 0x000fe200078e0024 */
[----:B------:R-:W-:Y:S04]  /*f94f0*/  LDSM.16.M88.4 R116, [R3+UR11+0x23080] ;  /* 0x0230800b0374783b */ /* 0x000fe80008000200 */
[----:B------:R-:W-:Y:S01]  /*f9500*/  LDSM.16.M88.4 R44, [R3+UR11+0x3c080] ;  /* 0x03c0800b032c783b */ /* 0x000fe20008000200 */
[----:B----4-:R-:W-:-:S02]  /*f9510*/  IMAD.MOV.U32 R215, RZ, RZ, R20 ;  /* 0x000000ffffd77224 */ /* 0x010fc400078e0014 */
[----:B-1----:R-:W-:Y:S02]  /*f9520*/  IMAD.MOV.U32 R214, RZ, RZ, R21 ;  /* 0x000000ffffd67224 */ /* 0x002fe400078e0015 */
[----:B--2---:R-:W-:Y:S01]  /*f9530*/  IMAD.MOV.U32 R250, RZ, RZ, R22 ;  /* 0x000000fffffa7224 */ /* 0x004fe200078e0016 */
[----:B------:R-:W-:Y:S01]  /*f9540*/  MOV R251, R23 ;  /* 0x0000001700fb7202 */ /* 0x000fe20000000f00 */
[----:B------:R-:W-:Y:S01]  /*f9550*/  STL.64 [R1+0xbea8], R192 ;  /* 0x00bea8c001007387 */ /* 0x000fe20000100a00 */
[----:B------:R-:W-:Y:S03]  /*f9560*/  HMMA.1688.F32.TF32 R20, R236, R184, R160 ;  /* 0x000000b8ec14723c */ /* 0x000fe600000810a0 */
[----:B------:R-:W-:Y:S04]  /*f9570*/  STL [R1+0xb6ac], R199 ;  /* 0x00b6acc701007387 */ /* 0x000fe80000100800 */
[----:B------:R-:W-:Y:S04]  /*f9580*/  STL [R1+0xb6a8], R198 ;  /* 0x00b6a8c601007387 */ /* 0x000fe80000100800 */
[----:B------:R1:W-:Y:S04]  /*f9590*/  STL [R1+0xb6a4], R179 ;  /* 0x00b6a4b301007387 */ /* 0x0003e80000100800 */
[----:B------:R2:W-:Y:S04]  /*f95a0*/  STL [R1+0xb6a0], R178 ;  /* 0x00b6a0b201007387 */ /* 0x0005e80000100800 */
[----:B------:R-:W4:Y:S04]  /*f95b0*/  LDSM.16.M88.4 R160, [R3+UR11+0x18080] ;  /* 0x0180800b03a0783b */ /* 0x000f280008000200 */
[----:B------:R-:W-:Y:S04]  /*f95c0*/  LDSM.16.M88.4 R12, [R3+UR11+0x34080] ;  /* 0x0340800b030c783b */ /* 0x000fe80008000200 */
[----:B------:R-:W-:Y:S04]  /*f95d0*/  LDSM.16.M88.4 R16, [R3+UR11+0x35080] ;  /* 0x0350800b0310783b */ /* 0x000fe80008000200 */
[----:B------:R-:W-:Y:S01]  /*f95e0*/  LDSM.16.M88.4 R32, [R3+UR11+0x39080] ;  /* 0x0390800b0320783b */ /* 0x000fe20008000200 */
[----:B------:R-:W-:-:S03]  /*f95f0*/  IMAD.MOV.U32 R232, RZ, RZ, R234 ;  /* 0x000000ffffe87224 */ /* 0x000fc600078e00ea */
[----:B------:R-:W-:Y:S04]  /*f9600*/  LDSM.16.M88.4 R36, [R3+UR11+0x3a080] ;  /* 0x03a0800b0324783b */ /* 0x000fe80008000200 */
[----:B------:R-:W-:Y:S04]  /*f9610*/  LDSM.16.M88.4 R48, [R3+UR11+0x3d080] ;  /* 0x03d0800b0330783b */ /* 0x000fe80008000200 */
[----:B------:R-:W-:Y:S01]  /*f9620*/  LDSM.16.M88.4 R52, [R3+UR11+0x3e080] ;  /* 0x03e0800b0334783b */ /* 0x000fe20008000200 */
[----:B-1----:R-:W-:Y:S02]  /*f9630*/  IMAD.MOV.U32 R179, RZ, RZ, R20 ;  /* 0x000000ffffb37224 */ /* 0x002fe400078e0014 */
[----:B--2---:R-:W-:-:S02]  /*f9640*/  IMAD.MOV.U32 R178, RZ, RZ, R21 ;  /* 0x000000ffffb27224 */ /* 0x004fc400078e0015 */
[----:B------:R-:W-:Y:S01]  /*f9650*/  IMAD.MOV.U32 R174, RZ, RZ, R22 ;  /* 0x000000ffffae7224 */ /* 0x000fe200078e0016 */
[----:B------:R-:W-:Y:S02]  /*f9660*/  MOV R175, R23 ;  /* 0x0000001700af7202 */ /* 0x000fe40000000f00 */
[----:B------:R-:W-:Y:S01]  /*f9670*/  HMMA.1688.F32.TF32 R20, R236, R180, R156 ;  /* 0x000000b4ec14723c */ /* 0x000fe2000008109c */
[----:B------:R-:W-:Y:S04]  /*f9680*/  STL [R1+0xb580], R170 ;  /* 0x00b580aa01007387 */ /* 0x000fe80000100800 */
[----:B------:R-:W-:Y:S04]  /*f9690*/  STL [R1+0xb57c], R171 ;  /* 0x00b57cab01007387 */ /* 0x000fe80000100800 */
[----:B------:R-:W-:Y:S04]  /*f96a0*/  STL.64 [R1+0xbea0], R190 ;  /* 0x00bea0be01007387 */ /* 0x000fe80000100a00 */
[----:B------:R-:W-:Y:S04]  /*f96b0*/  STL.64 [R1+0xbe98], R188 ;  /* 0x00be98bc01007387 */ /* 0x000fe80000100a00 */
[----:B------:R-:W1:Y:S02]  /*f96c0*/  LDSM.16.M88.4 R156, [R3+UR11+0x19080] ;  /* 0x0190800b039c783b */ /* 0x000e640008000200 */
[----:B------:R-:W-:-:S02]  /*f96d0*/  IMAD.MOV.U32 R206, RZ, RZ, R20 ;  /* 0x000000ffffce7224 */ /* 0x000fc400078e0014 */
[----:B------:R-:W-:Y:S02]  /*f96e0*/  IMAD.MOV.U32 R207, RZ, RZ, R21 ;  /* 0x000000ffffcf7224 */ /* 0x000fe400078e0015 */
[----:B------:R-:W-:Y:S01]  /*f96f0*/  IMAD.MOV.U32 R227, RZ, RZ, R22 ;  /* 0x000000ffffe37224 */ /* 0x000fe200078e0016 */
[----:B------:R-:W-:Y:S02]  /*f9700*/  MOV R226, R23 ;  /* 0x0000001700e27202 */ /* 0x000fe40000000f00 */
[----:B------:R-:W-:Y:S01]  /*f9710*/  HMMA.1688.F32.TF32 R20, R236, R176, R152 ;  /* 0x000000b0ec14723c */ /* 0x000fe20000081098 */
[----:B------:R-:W-:Y:S04]  /*f9720*/  STL [R1+0xb6bc], R251 ;  /* 0x00b6bcfb01007387 */ /* 0x000fe80000100800 */
[----:B------:R-:W-:Y:S04]  /*f9730*/  STL [R1+0xb6b8], R250 ;  /* 0x00b6b8fa01007387 */ /* 0x000fe80000100800 */
[----:B------:R2:W-:Y:S04]  /*f9740*/  STL [R1+0xb6b4], R214 ;  /* 0x00b6b4d601007387 */ /* 0x0005e80000100800 */
[----:B------:R4:W-:Y:S04]  /*f9750*/  STL [R1+0xb6b0], R215 ;  /* 0x00b6b0d701007387 */ /* 0x0009e80000100800 */
[----:B---3--:R-:W-:Y:S04]  /*f9760*/  STL [R1+0xb578], R166 ;  /* 0x00b578a601007387 */ /* 0x008fe80000100800 */
[----:B------:R-:W3:Y:S01]  /*f9770*/  LDSM.16.M88.4 R152, [R3+UR11+0x1a080] ;  /* 0x01a0800b0398783b */ /* 0x000ee20008000200 */
[----:B--2---:R-:W-:-:S02]  /*f9780*/  IMAD.MOV.U32 R214, RZ, RZ, R20 ;  /* 0x000000ffffd67224 */ /* 0x004fc400078e0014 */
[----:B----4-:R-:W-:Y:S02]  /*f9790*/  IMAD.MOV.U32 R215, RZ, RZ, R21 ;  /* 0x000000ffffd77224 */ /* 0x010fe400078e0015 */
[----:B------:R-:W-:Y:S01]  /*f97a0*/  IMAD.MOV.U32 R199, RZ, RZ, R22 ;  /* 0x000000ffffc77224 */ /* 0x000fe200078e0016 */
[----:B------:R-:W-:Y:S02]  /*f97b0*/  MOV R198, R23 ;  /* 0x0000001700c67202 */ /* 0x000fe40000000f00 */
[----:B------:R-:W-:Y:S01]  /*f97c0*/  HMMA.1688.F32.TF32 R20, R236, R172, R148 ;  /* 0x000000acec14723c */ /* 0x000fe20000081094 */
[----:B------:R-:W-:Y:S04]  /*f97d0*/  STL [R1+0xb574], R167 ;  /* 0x00b574a701007387 */ /* 0x000fe80000100800 */
[----:B------:R-:W-:Y:S04]  /*f97e0*/  STL.64 [R1+0xbe90], R186 ;  /* 0x00be90ba01007387 */ /* 0x000fe80000100a00 */
[----:B------:R-:W-:Y:S04]  /*f97f0*/  STL.64 [R1+0xbe88], R184 ;  /* 0x00be88b801007387 */ /* 0x000fe80000100a00 */
[----:B------:R2:W-:Y:S04]  /*f9800*/  STL [R1+0xb6c4], R178 ;  /* 0x00b6c4b201007387 */ /* 0x0005e80000100800 */
[----:B------:R4:W-:Y:S04]  /*f9810*/  STL [R1+0xb6c0], R179 ;  /* 0x00b6c0b301007387 */ /* 0x0009e80000100800 */
[----:B------:R-:W1:Y:S01]  /*f9820*/  LDSM.16.M88.4 R148, [R3+UR11+0x1b080] ;  /* 0x01b0800b0394783b */ /* 0x000e620008000200 */
[----:B--2---:R-:W-:-:S02]  /*f9830*/  IMAD.MOV.U32 R178, RZ, RZ, R20 ;  /* 0x000000ffffb27224 */ /* 0x004fc400078e0014 */
[----:B----4-:R-:W-:Y:S02]  /*f9840*/  IMAD.MOV.U32 R179, RZ, RZ, R21 ;  /* 0x000000ffffb37224 */ /* 0x010fe400078e0015 */
[----:B------:R-:W-:Y:S01]  /*f9850*/  IMAD.MOV.U32 R251, RZ, RZ, R22 ;  /* 0x000000fffffb7224 */ /* 0x000fe200078e0016 */
[----:B------:R-:W-:Y:S02]  /*f9860*/  MOV R250, R23 ;  /* 0x0000001700fa7202 */ /* 0x000fe40000000f00 */
[C---:B------:R-:W-:Y:S01]  /*f9870*/  HMMA.1688.F32.TF32 R20, R236.reuse, R168, R144 ;  /* 0x000000a8ec14723c */ /* 0x040fe20000081090 */
[----:B------:R-:W2:Y:S04]  /*f9880*/  LDSM.16.M88.4 R144, [R3+UR11+0x1c080] ;  /* 0x01c0800b0390783b */ /* 0x000ea80008000200 */
[----:B------:R-:W-:Y:S04]  /*f9890*/  STL [R1+0xb56c], R162 ;  /* 0x00b56ca201007387 */ /* 0x000fe80000100800 */
[----:B------:R-:W-:Y:S04]  /*f98a0*/  STL [R1+0xb568], R163 ;  /* 0x00b568a301007387 */ /* 0x000fe80000100800 */
[----:B------:R-:W-:Y:S04]  /*f98b0*/  STL.64 [R1+0xbf40], R226 ;  /* 0x00bf40e201007387 */ /* 0x000fe80000100a00 */
[----:B------:R-:W-:Y:S04]  /*f98c0*/  STL.64 [R1+0xbf38], R224 ;  /* 0x00bf38e001007387 */ /* 0x000fe80000100a00 */
[----:B------:R-:W-:Y:S04]  /*f98d0*/  STL.64 [R1+0xbee0], R206 ;  /* 0x00bee0ce01007387 */ /* 0x000fe80000100a00 */
[----:B------:R-:W-:Y:S04]  /*f98e0*/  STL.64 [R1+0xbed8], R204 ;  /* 0x00bed8cc01007387 */ /* 0x000fe80000100a00 */
[----:B------:R-:W-:Y:S04]  /*f98f0*/  STL.64 [R1+0xbe80], R182 ;  /* 0x00be80b601007387 */ /* 0x000fe80000100a00 */
[----:B------:R-:W-:Y:S04]  /*f9900*/  STL.64 [R1+0xbe78], R180 ;  /* 0x00be78b401007387 */ /* 0x000fe80000100a00 */
[----:B-1----:R-:W-:Y:S04]  /*f9910*/  STL [R1+0xb584], R158 ;  /* 0x00b5849e01007387 */ /* 0x002fe80000100800 */
[----:B------:R-:W-:Y:S04]  /*f9920*/  STL [R1+0xb570], R159 ;  /* 0x00b5709f01007387 */ /* 0x000fe80000100800 */
[----:B------:R-:W-:Y:S04]  /*f9930*/  STL.64 [R1+0xbec0], R198 ;  /* 0x00bec0c601007387 */ /* 0x000fe80000100a00 */
[----:B------:R-:W-:Y:S04]  /*f9940*/  STL.64 [R1+0xbeb8], R196 ;  /* 0x00beb8c401007387 */ /* 0x000fe80000100a00 */
[----:B---3--:R-:W-:Y:S04]  /*f9950*/  STL [R1+0xb58c], R154 ;  /* 0x00b58c9a01007387 */ /* 0x008fe80000100800 */
[----:B------:R-:W-:Y:S04]  /*f9960*/  STL [R1+0xb588], R155 ;  /* 0x00b5889b01007387 */ /* 0x000fe80000100800 */
[----:B------:R-:W-:Y:S04]  /*f9970*/  STL.64 [R1+0xbe70], R178 ;  /* 0x00be70b201007387 */ /* 0x000fe80000100a00 */
[----:B------:R-:W-:Y:S04]  /*f9980*/  STL.64 [R1+0xbe68], R176 ;  /* 0x00be68b001007387 */ /* 0x000fe80000100a00 */
[----:B------:R-:W-:Y:S04]  /*f9990*/  STL.64 [R1+0xbe60], R174 ;  /* 0x00be60ae01007387 */ /* 0x000fe80000100a00 */
[----:B------:R-:W-:Y:S04]  /*f99a0*/  STL.64 [R1+0xbe58], R172 ;  /* 0x00be58ac01007387 */ /* 0x000fe80000100a00 */
[----:B------:R-:W-:Y:S04]  /*f99b0*/  STL [R1+0xb594], R150 ;  /* 0x00b5949601007387 */ /* 0x000fe80000100800 */
[----:B------:R-:W-:Y:S04]  /*f99c0*/  STL [R1+0xb590], R151 ;  /* 0x00b5909701007387 */ /* 0x000fe80000100800 */
[----:B--2---:R-:W-:Y:S04]  /*f99d0*/  STL [R1+0xb59c], R146 ;  /* 0x00b59c9201007387 */ /* 0x004fe80000100800 */
[----:B------:R-:W-:Y:S04]  /*f99e0*/  STL.64 [R1+0x1b60], R20 ;  /* 0x001b601401007387 */ /* 0x000fe80000100a00 */
[----:B------:R1:W-:Y:S02]  /*f99f0*/  STL.64 [R1+0x1b68], R22 ;  /* 0x001b681601007387 */ /* 0x0003e40000100a00 */
[----:B-1----:R-:W-:Y:S02]  /*f9a00*/  HMMA.1688.F32.TF32 R20, R236, R164, R140 ;  /* 0x000000a4ec14723c */ /* 0x002fe4000008108c */
[----:B------:R-:W1:Y:S04]  /*f9a10*/  LDSM.16.M88.4 R140, [R3+UR11+0x1d080] ;  /* 0x01d0800b038c783b */ /* 0x000e680008000200 */
[----:B------:R-:W-:-:S13]  /*f9a20*/  STL [R1+0xb598], R147 ;  /* 0x00b5989301007387 */ /* 0x000fda0000100800 */
[----:B------:R-:W-:Y:S04]  /*f9a30*/  STL.64 [R1+0x1b40], R20 ;  /* 0x001b401401007387 */ /* 0x000fe80000100a00 */
[----:B------:R2:W-:Y:S02]  /*f9a40*/  STL.64 [R1+0x1b48], R22 ;  /* 0x001b481601007387 */ /* 0x0005e40000100a00 */
[C---:B--2---:R-:W-:Y:S02]  /*f9a50*/  HMMA.1688.F32.TF32 R20, R236.reuse, R160, R136 ;  /* 0x000000a0ec14723c */ /* 0x044fe40000081088 */
[----:B------:R-:W2:Y:S04]  /*f9a60*/  LDSM.16.M88.4 R136, [R3+UR11+0x1e080] ;  /* 0x01e0800b0388783b */ /* 0x000ea80008000200 */
[----:B-1----:R-:W-:Y:S04]  /*f9a70*/  STL [R1+0xb5a4], R142 ;  /* 0x00b5a48e01007387 */ /* 0x002fe80000100800 */
[----:B------:R-:W-:Y:S09]  /*f9a80*/  STL [R1+0xb5a0], R143 ;  /* 0x00b5a08f01007387 */ /* 0x000ff20000100800 */
[----:B------:R-:W-:Y:S04]  /*f9a90*/  STL.64 [R1+0x1b20], R20 ;  /* 0x001b201401007387 */ /* 0x000fe80000100a00 */
[----:B------:R1:W-:Y:S02]  /*f9aa0*/  STL.64 [R1+0x1b28], R22 ;  /* 0x001b281601007387 */ /* 0x0003e40000100a00 */
[C---:B-1----:R-:W-:Y:S02]  /*f9ab0*/  HMMA.1688.F32.TF32 R20, R236.reuse, R156, R132 ;  /* 0x0000009cec14723c */ /* 0x042fe40000081084 */
[----:B------:R-:W1:Y:S04]  /*f9ac0*/  LDSM.16.M88.4 R132, [R3+UR11+0x1f080] ;  /* 0x01f0800b0384783b */ /* 0x000e680008000200 */
[----:B--2---:R-:W-:Y:S04]  /*f9ad0*/  STL [R1+0xb5ac], R138 ;  /* 0x00b5ac8a01007387 */ /* 0x004fe80000100800 */
[----:B------:R-:W-:Y:S09]  /*f9ae0*/  STL [R1+0xb5a8], R139 ;  /* 0x00b5a88b01007387 */ /* 0x000ff20000100800 */
[----:B------:R-:W-:Y:S04]  /*f9af0*/  STL.64 [R1+0x1b00], R20 ;  /* 0x001b001401007387 */ /* 0x000fe80000100a00 */
[----:B------:R2:W-:Y:S02]  /*f9b00*/  STL.64 [R1+0x1b08], R22 ;  /* 0x001b081601007387 */ /* 0x0005e40000100a00 */
[C---:B--2---:R-:W-:Y:S02]  /*f9b10*/  HMMA.1688.F32.TF32 R20, R236.reuse, R152, R112 ;  /* 0x00000098ec14723c */ /* 0x044fe40000081070 */
        /* <DEDUP_REMOVED lines=10> */
[----:B------:R1:W-:Y:S02]  /*f9bc0*/  STL.64 [R1+0x1ae8], R22 ;  /* 0x001ae81601007387 */ /* 0x0003e40000100a00 */
[C---:B-1----:R-:W-:Y:S02]  /*f9bd0*/  HMMA.1688.F32.TF32 R20, R236.reuse, R148, R84 ;  /* 0x00000094ec14723c */ /* 0x042fe40000081054 */
[----:B------:R-:W1:Y:S04]  /*f9be0*/  LDSM.16.M88.4 R84, [R3+UR11+0x2b080] ;  /* 0x02b0800b0354783b */ /* 0x000e680008000200 */
        /* <DEDUP_REMOVED lines=15> */
[----:B------:R-:W-:Y:S04]  /*f9ce0*/  STL.64 [R1+0x1ac0], R20 ;  /* 0x001ac01401007387 */ /* 0x000fe80000100a00 */
[----:B------:R1:W-:Y:S04]  /*f9cf0*/  STL.64 [R1+0x1ac8], R22 ;  /* 0x001ac81601007387 */ /* 0x0003e80000100a00 */
[----:B------:R-:W-:Y:S04]  /*f9d00*/  STL [R1+0xb3e8], R87 ;  /* 0x00b3e85701007387 */ /* 0x000fe80000100800 */
[----:B------:R-:W-:Y:S04]  /*f9d10*/  STL [R1+0xb42c], R82 ;  /* 0x00b42c5201007387 */ /* 0x000fe80000100800 */
[----:B------:R-:W-:Y:S01]  /*f9d20*/  STL [R1+0xb428], R83 ;  /* 0x00b4285301007387 */ /* 0x000fe20000100800 */
[----:B-1----:R-:W-:Y:S03]  /*f9d30*/  HMMA.1688.F32.TF32 R20, R236, R144, R56 ;  /* 0x00000090ec14723c */ /* 0x002fe60000081038 */
        /* <DEDUP_REMOVED lines=10> */
[----:B------:R-:W-:Y:S01]  /*f9de0*/  IMAD.MOV.U32 R58, RZ, RZ, R25 ;  /* 0x000000ffff3a7224 */ /* 0x000fe200078e0019 */
[----:B------:R-:W-:Y:S01]  /*f9df0*/  MOV R59, R24 ;  /* 0x00000018003b7202 */ /* 0x000fe20000000f00 */
[----:B------:R-:W-:Y:S01]  /*f9e00*/  IMAD.MOV.U32 R56, RZ, RZ, R29 ;  /* 0x000000ffff387224 */ /* 0x000fe200078e001d */
[----:B------:R-:W-:Y:S04]  /*f9e10*/  LDSM.16.M88.4 R24, [R3+UR11+0x37080] ;  /* 0x0370800b0318783b */ /* 0x000fe80008000200 */
[----:B------:R-:W-:Y:S04]  /*f9e20*/  STL.64 [R1+0x1aa0], R20 ;  /* 0x001aa01401007387 */ /* 0x000fe80000100a00 */
[----:B------:R-:W-:Y:S04]  /*f9e30*/  STL.64 [R1+0x1aa8], R22 ;  /* 0x001aa81601007387 */ /* 0x000fe80000100a00 */
[----:B------:R-:W1:Y:S01]  /*f9e40*/  LDSM.16.M88.4 R20, [R3+UR11+0x36080] ;  /* 0x0360800b0314783b */ /* 0x000e620008000200 */
[----:B------:R-:W-:-:S03]  /*f9e50*/  IMAD.MOV.U32 R57, RZ, RZ, R28 ;  /* 0x000000ffff397224 */ /* 0x000fc600078e001c */
[----:B------:R-:W2:Y:S04]  /*f9e60*/  LDSM.16.M88.4 R28, [R3+UR11+0x38080] ;  /* 0x0380800b031c783b */ /* 0x000ea80008000200 */
[C---:B------:R-:W-:Y:S01]  /*f9e70*/  HMMA.1688.F32.TF32 R40, R236.reuse, R140, R56 ;  /* 0x0000008cec28723c */ /* 0x040fe20000081038 */
[----:B------:R-:W-:Y:S07]  /*f9e80*/  STL [R1+0xb47c], R6 ;  /* 0x00b47c0601007387 */ /* 0x000fee0000100800 */
[----:B------:R-:W-:Y:S01]  /*f9e90*/  HMMA.1688.F32.TF32 R172, R236, R136, R216 ;  /* 0x00000088ecac723c */ /* 0x000fe200000810d8 */
[----:B------:R-:W-:Y:S04]  /*f9ea0*/  STL [R1+0xb478], R7 ;  /* 0x00b4780701007387 */ /* 0x000fe80000100800 */
[----:B------:R-:W-:Y:S04]  /*f9eb0*/  STL [R1+0xb484], R10 ;  /* 0x00b4840a01007387 */ /* 0x000fe80000100800 */
[----:B------:R-:W-:Y:S04]  /*f9ec0*/  STL [R1+0xb480], R11 ;  /* 0x00b4800b01007387 */ /* 0x000fe80000100800 */
[----:B------:R-:W-:Y:S04]  /*f9ed0*/  STL [R1+0xb48c], R14 ;  /* 0x00b48c0e01007387 */ /* 0x000fe80000100800 */
[----:B------:R-:W-:Y:S04]  /*f9ee0*/  STL [R1+0xb488], R15 ;  /* 0x00b4880f01007387 */ /* 0x000fe80000100800 */
[----:B------:R-:W-:Y:S04]  /*f9ef0*/  STL [R1+0xb494], R18 ;  /* 0x00b4941201007387 */ /* 0x000fe80000100800 */
[----:B------:R-:W-:Y:S01]  /*f9f00*/  STL [R1+0xb490], R19 ;  /* 0x00b4901301007387 */ /* 0x000fe20000100800 */
[----:B------:R-:W-:-:S02]  /*f9f10*/  IMAD.MOV.U32 R234, RZ, RZ, R235 ;  /* 0x000000ffffea7224 */ /* 0x000fc400078e00eb */
[----:B------:R-:W-:Y:S01]  /*f9f20*/  IMAD.MOV.U32 R176, RZ, RZ, R232 ;  /* 0x000000ffffb07224 */ /* 0x000fe200078e00e8 */
[----:B------:R-:W-:Y:S01]  /*f9f30*/  MOV R177, R233 ;  /* 0x000000e900b17202 */ /* 0x000fe20000000f00 */
[----:B------:R-:W-:Y:S01]  /*f9f40*/  LDSM.16.M88.4 R56, [R3+UR11+0x3f080] ;  /* 0x03f0800b0338783b */ /* 0x000fe20008000200 */
[----:B------:R-:W-:-:S03]  /*f9f50*/  IMAD.MOV.U32 R115, RZ, RZ, R175 ;  /* 0x000000ffff737224 */ /* 0x000fc600078e00af */
[----:B-1----:R-:W-:Y:S04]  /*f9f60*/  STL [R1+0xb49c], R22 ;  /* 0x00b49c1601007387 */ /* 0x002fe80000100800 */
[----:B------:R-:W-:Y:S04]  /*f9f70*/  STL [R1+0xb498], R23 ;  /* 0x00b4981701007387 */ /* 0x000fe80000100800 */
[----:B------:R-:W-:Y:S04]  /*f9f80*/  STL [R1+0xb4a4], R26 ;  /* 0x00b4a41a01007387 */ /* 0x000fe80000100800 */
[----:B------:R-:W-:Y:S04]  /*f9f90*/  STL [R1+0xb4a0], R27 ;  /* 0x00b4a01b01007387 */ /* 0x000fe80000100800 */
[----:B--2---:R-:W-:Y:S04]  /*f9fa0*/  STL [R1+0xb3dc], R30 ;  /* 0x00b3dc1e01007387 */ /* 0x004fe80000100800 */
[----:B------:R-:W-:Y:S04]  /*f9fb0*/  STL [R1+0xb3d8], R31 ;  /* 0x00b3d81f01007387 */ /* 0x000fe80000100800 */
[----:B------:R-:W-:Y:S04]  /*f9fc0*/  STL.64 [R1+0x1a80], R40 ;  /* 0x001a802801007387 */ /* 0x000fe80000100a00 */
[----:B------:R-:W-:Y:S04]  /*f9fd0*/  STL.64 [R1+0x1a88], R42 ;  /* 0x001a882a01007387 */ /* 0x000fe80000100a00 */
[----:B------:R-:W-:Y:S04]  /*f9fe0*/  STL [R1+0xb3d4], R34 ;  /* 0x00b3d42201007387 */ /* 0x000fe80000100800 */
[----:B------:R-:W-:Y:S04]  /*f9ff0*/  STL [R1+0xb3d0], R35 ;  /* 0x00b3d02301007387 */ /* 0x000fe80000100800 */
[----:B------:R-:W-:Y:S04]  /*fa000*/  STL [R1+0xabe8], R3 ;  /* 0x00abe80301007387 */ /* 0x000fe80000100800 */
[----:B------:R1:W-:Y:S01]  /*fa010*/  STL.64 [R1+0x1a70], R172 ;  /* 0x001a70ac01007387 */ /* 0x0003e20000100a00 */
[----:B------:R-:W-:-:S03]  /*fa020*/  MOV R114, R174 ;  /* 0x000000ae00727202 */ /* 0x000fc60000000f00 */
[----:B------:R-:W2:Y:S04]  /*fa030*/  LDL.LU R216, [R1+0xc20] ;  /* 0x000c200001d87983 */ /* 0x000ea80000300800 */
[----:B------:R-:W2:Y:S04]  /*fa040*/  LDL.LU R217, [R1+0xc24] ;  /* 0x000c240001d97983 */ /* 0x000ea80000300800 */
[----:B------:R-:W2:Y:S04]  /*fa050*/  LDL.LU R218, [R1+0xc28] ;  /* 0x000c280001da7983 */ /* 0x000ea80000300800 */
[----:B------:R-:W2:Y:S04]  /*fa060*/  LDL.LU R219, [R1+0xc2c] ;  /* 0x000c2c0001db7983 */ /* 0x000ea80000300800 */
[----:B------:R-:W-:Y:S04]  /*fa070*/  STL [R1+0xb5c4], R115 ;  /* 0x00b5c47301007387 */ /* 0x000fe80000100800 */
[----:B------:R-:W-:Y:S01]  /*fa080*/  STL [R1+0xb5c0], R114 ;  /* 0x00b5c07201007387 */ /* 0x000fe20000100800 */
[----:B------:R-:W-:-:S03]  /*fa090*/  MOV R235, R243 ;  /* 0x000000f300eb7202 */ /* 0x000fc60000000f00 */
[----:B------:R-:W3:Y:S01]  /*fa0a0*/  LDSM.16.M88.4 R40, [R3+UR11+0x3b080] ;  /* 0x03b0800b0328783b */ /* 0x000ee20008000200 */
[----:B-1----:R-:W-:Y:S03]  /*fa0b0*/  HMMA.1688.F32.TF32 R172, R236, R132, R220 ;  /* 0x00000084ecac723c */ /* 0x002fe600000810dc */
[----:B------:R-:W4:Y:S04]  /*fa0c0*/  LDL.LU R220, [R1+0xc10] ;  /* 0x000c100001dc7983 */ /* 0x000f280000300800 */
[----:B------:R-:W4:Y:S04]  /*fa0d0*/  LDL.LU R221, [R1+0xc14] ;  /* 0x000c140001dd7983 */ /* 0x000f280000300800 */
[----:B------:R-:W4:Y:S04]  /*fa0e0*/  LDL.LU R222, [R1+0xc18] ;  /* 0x000c180001de7983 */ /* 0x000f280000300800 */
[----:B------:R-:W4:Y:S04]  /*fa0f0*/  LDL.LU R223, [R1+0xc1c] ;  /* 0x000c1c0001df7983 */ /* 0x000f280000300800 */
[----:B------:R-:W-:Y:S01]  /*fa100*/  IMAD.MOV.U32 R138, RZ, RZ, R174 ;  /* 0x000000ffff8a7224 */ /* 0x000fe200078e00ae */
[----:B------:R-:W-:Y:S01]  /*fa110*/  MOV R139, R175 ;  /* 0x000000af008b7202 */ /* 0x000fe20000000f00 */
[----:B------:R-:W-:-:S02]  /*fa120*/  IMAD.MOV.U32 R135, RZ, RZ, R173 ;  /* 0x000000ffff877224 */ /* 0x000fc400078e00ad */
[----:B------:R-:W-:Y:S02]  /*fa130*/  IMAD.MOV.U32 R134, RZ, RZ, R172 ;  /* 0x000000ffff867224 */ /* 0x000fe400078e00ac */
[----:B------:R-:W-:Y:S04]  /*fa140*/  STL.64 [R1+0xbe20], R138 ;  /* 0x00be208a01007387 */ /* 0x000fe80000100a00 */
[----:B------:R-:W-:Y:S04]  /*fa150*/  STL.64 [R1+0xbe18], R136 ;  /* 0x00be188801007387 */ /* 0x000fe80000100a00 */
[----:B------:R-:W-:Y:S04]  /*fa160*/  STL [R1+0xb5cc], R135 ;  /* 0x00b5cc8701007387 */ /* 0x000fe80000100800 */
[----:B------:R-:W-:Y:S01]  /*fa170*/  STL [R1+0xb5c8], R134 ;  /* 0x00b5c88601007387 */ /* 0x000fe20000100800 */
[----:B------:R-:W-:Y:S03]  /*fa180*/  HMMA.1688.F32.TF32 R172, R236, R128, R228 ;  /* 0x00000080ecac723c */ /* 0x000fe600000810e4 */
[----:B------:R-:W2:Y:S04]  /*fa190*/  LDL.LU R228, [R1+0xc00] ;  /* 0x000c000001e47983 */ /* 0x000ea80000300800 */
[----:B------:R-:W2:Y:S04]  /*fa1a0*/  LDL.LU R229, [R1+0xc04] ;  /* 0x000c040001e57983 */ /* 0x000ea80000300800 */
[----:B------:R-:W3:Y:S04]  /*fa1b0*/  LDL.LU R230, [R1+0xc08] ;  /* 0x000c080001e67983 */ /* 0x000ee80000300800 */
[----:B------:R-:W3:Y:S04]  /*fa1c0*/  LDL.LU R231, [R1+0xc0c] ;  /* 0x000c0c0001e77983 */ /* 0x000ee80000300800 */
[----:B------:R-:W-:Y:S01]  /*fa1d0*/  IMAD.MOV.U32 R146, RZ, RZ, R174 ;  /* 0x000000ffff927224 */ /* 0x000fe200078e00ae */
[----:B------:R-:W-:Y:S01]  /*fa1e0*/  MOV R147, R175 ;  /* 0x000000af00937202 */ /* 0x000fe20000000f00 */
[----:B------:R-:W-:-:S02]  /*fa1f0*/  IMAD.MOV.U32 R142, RZ, RZ, R172 ;  /* 0x000000ffff8e7224 */ /* 0x000fc400078e00ac */
[----:B------:R-:W-:Y:S02]  /*fa200*/  IMAD.MOV.U32 R143, RZ, RZ, R173 ;  /* 0x000000ffff8f7224 */ /* 0x000fe400078e00ad */
[----:B------:R-:W-:Y:S04]  /*fa210*/  STL.64 [R1+0xbe48], R146 ;  /* 0x00be489201007387 */ /* 0x000fe80000100a00 */
[----:B------:R-:W-:Y:S04]  /*fa220*/  STL.64 [R1+0xbe40], R144 ;  /* 0x00be409001007387 */ /* 0x000fe80000100a00 */
[----:B------:R-:W-:Y:S04]  /*fa230*/  STL.64 [R1+0xbe38], R142 ;  /* 0x00be388e01007387 */ /* 0x000fe80000100a00 */
[----:B------:R-:W-:Y:S04]  /*fa240*/  STL.64 [R1+0xbe30], R140 ;  /* 0x00be308c01007387 */ /* 0x000fe80000100a00 */
[----:B------:R4:W-:Y:S04]  /*fa250*/  STL.64 [R1+0xbe28], R128 ;  /* 0x00be288001007387 */ /* 0x0009e80000100a00 */
[----:B------:R-:W3:Y:S04]  /*fa260*/  LDL.LU R200, [R1+0xbf0] ;  /* 0x000bf00001c87983 */ /* 0x000ee80000300800 */
[----:B------:R-:W3:Y:S04]  /*fa270*/  LDL.LU R201, [R1+0xbf4] ;  /* 0x000bf40001c97983 */ /* 0x000ee80000300800 */
[----:B------:R-:W3:Y:S04]  /*fa280*/  LDL.LU R202, [R1+0xbf8] ;  /* 0x000bf80001ca7983 */ /* 0x000ee80000300800 */
[----:B------:R-:W3:Y:S04]  /*fa290*/  LDL.LU R203, [R1+0xbfc] ;  /* 0x000bfc0001cb7983 */ /* 0x000ee80000300800 */
[----:B------:R3:W-:Y:S01]  /*fa2a0*/  STL.64 [R1+0xbe50], R124 ;  /* 0x00be507c01007387 */ /* 0x0007e20000100a00 */
[C---:B----4-:R-:W-:Y:S03]  /*fa2b0*/  HMMA.1688.F32.TF32 R128, R236.reuse, R120, R220 ;  /* 0x00000078ec80723c */ /* 0x050fe600000810dc */
        /* <DEDUP_REMOVED lines=8> */
[C---:B--2---:R-:W-:Y:S03]  /*fa340*/  HMMA.1688.F32.TF32 R136, R236.reuse, R124, R216 ;  /* 0x0000007cec88723c */ /* 0x044fe600000810d8 */
        /* <DEDUP_REMOVED lines=8> */
[----:B------:R-:W3:Y:S01]  /*fa3d0*/  LDL.LU R231, [R1+0xbbc] ;  /* 0x000bbc0001e77983 */ /* 0x000ee20000300800 */
[----:B------:R-:W-:Y:S01]  /*fa3e0*/  IMAD.MOV.U32 R115, RZ, RZ, R138 ;  /* 0x000000ffff737224 */ /* 0x000fe200078e008a */
[----:B------:R-:W-:-:S02]  /*fa3f0*/  MOV R114, R139 ;  /* 0x0000008b00727202 */ /* 0x000fc40000000f00 */
[----:B------:R-:W-:Y:S04]  /*fa400*/  STL.64 [R1+0xbe10], R118 ;  /* 0x00be107601007387 */ /* 0x000fe80000100a00 */
[----:B------:R-:W-:Y:S04]  /*fa410*/  STL.64 [R1+0xbe08], R116 ;  /* 0x00be087401007387 */ /* 0x000fe80000100a00 */
[----:B------:R-:W-:Y:S04]  /*fa420*/  STL.64 [R1+0xbe00], R114 ;  /* 0x00be007201007387 */ /* 0x000fe80000100a00 */
[----:B------:R4:W-:Y:S01]  /*fa430*/  STL.64 [R1+0xbdf8], R112 ;  /* 0x00bdf87001007387 */ /* 0x0009e20000100a00 */
[----:B------:R-:W-:-:S02]  /*fa440*/  IMAD.MOV.U32 R158, RZ, RZ, R124 ;  /* 0x000000ffff9e7224 */ /* 0x000fc400078e007c */
[----:B------:R-:W-:Y:S02]  /*fa450*/  IMAD.MOV.U32 R170, RZ, RZ, R125 ;  /* 0x000000ffffaa7224 */ /* 0x000fe400078e007d */
[----:B------:R-:W-:Y:S01]  /*fa460*/  IMAD.MOV.U32 R171, RZ, RZ, R126 ;  /* 0x000000ffffab7224 */ /* 0x000fe200078e007e */
[----:B------:R-:W-:Y:S02]  /*fa470*/  MOV R166, R127 ;  /* 0x0000007f00a67202 */ /* 0x000fe40000000f00 */
[C---:B------:R-:W-:Y:S08]  /*fa480*/  HMMA.1688.F32.TF32 R124, R236.reuse, R112, R200 ;  /* 0x00000070ec7c723c */ /* 0x040ff000000810c8 */
[----:B----4-:R-:W-:Y:S01]  /*fa490*/  HMMA.1688.F32.TF32 R112, R236, R108, R220 ;  /* 0x0000006cec70723c */ /* 0x010fe200000810dc */
[----:B------:R-:W4:-:S15]  /*fa4a0*/  LDL.LU R220, [R1+0xba0] ;  /* 0x000ba00001dc7983 */ /* 0x000f1e0000300800 */
[----:B------:R-:W-:-:S03]  /*fa4b0*/  NOP ;  /* 0x0000000000007918 */ /* 0x000fc60000000000 */
[----:B------:R-:W-:Y:S04]  /*fa4c0*/  STL.64 [R1+0x1980], R112 ;  /* 0x0019807001007387 */ /* 0x000fe80000100a00 */
[----:B------:R1:W-:Y:S04]  /*fa4d0*/  STL.64 [R1+0x1988], R114 ;  /* 0x0019887201007387 */ /* 0x0003e80000100a00 */
[----:B------:R-:W4:Y:S04]  /*fa4e0*/  LDL.LU R221, [R1+0xba4] ;  /* 0x000ba40001dd7983 */ /* 0x000f280000300800 */
[----:B------:R-:W4:Y:S04]  /*fa4f0*/  LDL.LU R222, [R1+0xba8] ;  /* 0x000ba80001de7983 */ /* 0x000f280000300800 */
[----:B------:R-:W4:Y:S01]  /*fa500*/  LDL.LU R223, [R1+0xbac] ;  /* 0x000bac0001df7983 */ /* 0x000f220000300800 */
[----:B-1----:R-:W-:-:S15]  /*fa510*/  HMMA.1688.F32.TF32 R112, R236, R104, R208 ;  /* 0x00000068ec70723c */ /* 0x002fde00000810d0 */
[----:B------:R-:W-:-:S04]  /*fa520*/  NOP ;  /* 0x0000000000007918 */ /* 0x000fc80000000000 */
[----:B------:R-:W-:Y:S02]  /*fa530*/  IMAD.MOV.U32 R27, RZ, RZ, R115 ;  /* 0x000000ffff1b7224 */ /* 0x000fe400078e0073 */
[----:B------:R-:W-:Y:S01]  /*fa540*/  IMAD.MOV.U32 R26, RZ, RZ, R114 ;  /* 0x000000ffff1a7224 */ /* 0x000fe200078e0072 */
[----:B------:R2:W-:Y:S04]  /*fa550*/  STL.64 [R1+0x1960], R112 ;  /* 0x0019607001007387 */ /* 0x0005e80000100a00 */
        /* <DEDUP_REMOVED lines=8> */
[----:B------:R-:W-:Y:S01]  /*fa5e0*/  IMAD.MOV.U32 R10, RZ, RZ, R114 ;  /* 0x000000ffff0a7224 */ /* 0x000fe200078e0072 */
[----:B------:R-:W-:Y:S01]  /*fa5f0*/  MOV R15, R113 ;  /* 0x00000071000f7202 */ /* 0x000fe20000000f00 */
[----:B------:R-:W-:Y:S01]  /*fa600*/  IMAD.MOV.U32 R14, RZ, RZ, R112 ;  /* 0x000000ffff0e7224 */ /* 0x000fe200078e0070 */
[----:B------:R-:W-:Y:S04]  /*fa610*/  STL [R1+0xb4bc], R11 ;  /* 0x00b4bc0b01007387 */ /* 0x000fe80000100800 */
[----:B------:R-:W-:Y:S04]  /*fa620*/  STL [R1+0xb4b8], R10 ;  /* 0x00b4b80a01007387 */ /* 0x000fe80000100800 */
[----:B------:R-:W-:Y:S04]  /*fa630*/  STL [R1+0xb4b4], R15 ;  /* 0x00b4b40f01007387 */ /* 0x000fe80000100800 */
[----:B------:R-:W-:Y:S01]  /*fa640*/  STL [R1+0xb4b0], R14 ;  /* 0x00b4b00e01007387 */ /* 0x000fe20000100800 */
[----:B---3--:R-:W-:Y:S03]  /*fa650*/  HMMA.1688.F32.TF32 R112, R236, R96, R228 ;  /* 0x00000060ec70723c */ /* 0x008fe600000810e4 */
[----:B------:R-:W3:Y:S04]  /*fa660*/  LDL.LU R228, [R1+0xb80] ;  /* 0x000b800001e47983 */ /* 0x000ee80000300800 */
[----:B------:R-:W3:Y:S04]  /*fa670*/  LDL.LU R229, [R1+0xb84] ;  /* 0x000b840001e57983 */ /* 0x000ee80000300800 */
[----:B------:R-:W3:Y:S04]  /*fa680*/  LDL.LU R230, [R1+0xb88] ;  /* 0x000b880001e67983 */ /* 0x000ee80000300800 */
[----:B------:R-:W3:Y:S04]  /*fa690*/  LDL.LU R231, [R1+0xb8c] ;  /* 0x000b8c0001e77983 */ /* 0x000ee80000300800 */
[----:B------:R-:W-:Y:S01]  /*fa6a0*/  IMAD.MOV.U32 R95, RZ, RZ, R112 ;  /* 0x000000ffff5f7224 */ /* 0x000fe200078e0070 */
[----:B------:R-:W-:Y:S01]  /*fa6b0*/  MOV R87, R113 ;  /* 0x0000007100577202 */ /* 0x000fe20000000f00 */
[----:B------:R-:W-:-:S02]  /*fa6c0*/  IMAD.MOV.U32 R90, RZ, RZ, R114 ;  /* 0x000000ffff5a7224 */ /* 0x000fc400078e0072 */
[----:B------:R-:W-:Y:S01]  /*fa6d0*/  IMAD.MOV.U32 R91, RZ, RZ, R115 ;  /* 0x000000ffff5b7224 */ /* 0x000fe200078e0073 */
[----:B------:R-:W-:Y:S01]  /*fa6e0*/  STL [R1+0xb4c0], R95 ;  /* 0x00b4c05f01007387 */ /* 0x000fe20000100800 */
[----:B----4-:R-:W-:Y:S03]  /*fa6f0*/  HMMA.1688.F32.TF32 R112, R236, R92, R220 ;  /* 0x0000005cec70723c */ /* 0x010fe600000810dc */
[----:B------:R-:W4:Y:S04]  /*fa700*/  LDL.LU R220, [R1+0xb70] ;  /* 0x000b700001dc7983 */ /* 0x000f280000300800 */
[----:B------:R-:W4:Y:S04]  /*fa710*/  LDL.LU R221, [R1+0xb74] ;  /* 0x000b740001dd7983 */ /* 0x000f280000300800 */
[----:B------:R-:W4:Y:S04]  /*fa720*/  LDL.LU R222, [R1+0xb78] ;  /* 0x000b780001de7983 */ /* 0x000f280000300800 */
[----:B------:R-:W4:Y:S04]  /*fa730*/  LDL.LU R223, [R1+0xb7c] ;  /* 0x000b7c0001df7983 */ /* 0x000f280000300800 */
[----:B------:R-:W-:-:S02]  /*fa740*/  IMAD.MOV.U32 R99, RZ, RZ, R115 ;  /* 0x000000ffff637224 */ /* 0x000fc400078e0073 */
[----:B------:R-:W-:Y:S01]  /*fa750*/  IMAD.MOV.U32 R98, RZ, RZ, R114 ;  /* 0x000000ffff627224 */ /* 0x000fe200078e0072 */
[----:B------:R-:W-:Y:S01]  /*fa760*/  MOV R94, R113 ;  /* 0x00000071005e7202 */ /* 0x000fe20000000f00 */
[----:B------:R-:W-:Y:S01]  /*fa770*/  IMAD.MOV.U32 R86, RZ, RZ, R112 ;  /* 0x000000ffff567224 */ /* 0x000fe200078e0070 */
[----:B------:R-:W-:Y:S04]  /*fa780*/  STL [R1+0xb4cc], R99 ;  /* 0x00b4cc6301007387 */ /* 0x000fe80000100800 */
[----:B------:R-:W-:Y:S04]  /*fa790*/  STL [R1+0xb4c8], R98 ;  /* 0x00b4c86201007387 */ /* 0x000fe80000100800 */
[----:B------:R-:W-:Y:S01]  /*fa7a0*/  STL [R1+0xb4c4], R94 ;  /* 0x00b4c45e01007387 */ /* 0x000fe20000100800 */
[----:B--2---:R-:W-:Y:S03]  /*fa7b0*/  HMMA.1688.F32.TF32 R112, R236, R88, R216 ;  /* 0x00000058ec70723c */ /* 0x004fe600000810d8 */
[----:B------:R-:W2:Y:S04]  /*fa7c0*/  LDL.LU R216, [R1+0xb60] ;  /* 0x000b600001d87983 */ /* 0x000ea80000300800 */
[----:B------:R-:W2:Y:S04]  /*fa7d0*/  LDL.LU R217, [R1+0xb64] ;  /* 0x000b640001d97983 */ /* 0x000ea80000300800 */
[----:B------:R-:W2:Y:S04]  /*fa7e0*/  LDL.LU R218, [R1+0xb68] ;  /* 0x000b680001da7983 */ /* 0x000ea80000300800 */
[----:B------:R-:W2:Y:S04]  /*fa7f0*/  LDL.LU R219, [R1+0xb6c] ;  /* 0x000b6c0001db7983 */ /* 0x000ea80000300800 */
[----:B------:R-:W-:Y:S04]  /*fa800*/  STL.64 [R1+0xbdf0], R90 ;  /* 0x00bdf05a01007387 */ /* 0x000fe80000100a00 */
[----:B------:R4:W-:Y:S01]  /*fa810*/  STL.64 [R1+0xbde8], R88 ;  /* 0x00bde85801007387 */ /* 0x0009e20000100a00 */
[----:B------:R-:W-:-:S02]  /*fa820*/  IMAD.MOV.U32 R103, RZ, RZ, R115 ;  /* 0x000000ffff677224 */ /* 0x000fc400078e0073 */
[----:B------:R-:W-:Y:S02]  /*fa830*/  IMAD.MOV.U32 R102, RZ, RZ, R114 ;  /* 0x000000ffff667224 */ /* 0x000fe400078e0072 */
[----:B------:R-:W-:Y:S01]  /*fa840*/  IMAD.MOV.U32 R82, RZ, RZ, R112 ;  /* 0x000000ffff527224 */ /* 0x000fe200078e0070 */
[----:B------:R-:W-:Y:S01]  /*fa850*/  MOV R83, R113 ;  /* 0x0000007100537202 */ /* 0x000fe20000000f00 */
[----:B------:R1:W-:Y:S04]  /*fa860*/  STL [R1+0xb4d4], R103 ;  /* 0x00b4d46701007387 */ /* 0x0003e80000100800 */
[----:B------:R1:W-:Y:S01]  /*fa870*/  STL [R1+0xb4d0], R102 ;  /* 0x00b4d06601007387 */ /* 0x0003e20000100800 */
[----:B---3--:R-:W-:Y:S03]  /*fa880*/  HMMA.1688.F32.TF32 R112, R236, R84, R228 ;  /* 0x00000054ec70723c */ /* 0x008fe600000810e4 */
[----:B------:R-:W3:Y:S04]  /*fa890*/  LDL.LU R228, [R1+0xb50] ;  /* 0x000b500001e47983 */ /* 0x000ee80000300800 */
[----:B------:R-:W3:Y:S04]  /*fa8a0*/  LDL.LU R229, [R1+0xb54] ;  /* 0x000b540001e57983 */ /* 0x000ee80000300800 */
[----:B------:R-:W3:Y:S04]  /*fa8b0*/  LDL.LU R230, [R1+0xb58] ;  /* 0x000b580001e67983 */ /* 0x000ee80000300800 */
[----:B------:R-:W3:Y:S04]  /*fa8c0*/  LDL.LU R231, [R1+0xb5c] ;  /* 0x000b5c0001e77983 */ /* 0x000ee80000300800 */
[----:B------:R-:W-:-:S02]  /*fa8d0*/  IMAD.MOV.U32 R107, RZ, RZ, R115 ;  /* 0x000000ffff6b7224 */ /* 0x000fc400078e0073 */
[----:B------:R-:W-:Y:S01]  /*fa8e0*/  IMAD.MOV.U32 R106, RZ, RZ, R114 ;  /* 0x000000ffff6a7224 */ /* 0x000fe200078e0072 */
[----:B------:R-:W-:Y:S01]  /*fa8f0*/  MOV R79, R113 ;  /* 0x00000071004f7202 */ /* 0x000fe20000000f00 */
[----:B------:R-:W-:Y:S01]  /*fa900*/  IMAD.MOV.U32 R78, RZ, RZ, R112 ;  /* 0x000000ffff4e7224 */ /* 0x000fe200078e0070 */
[----:B------:R1:W-:Y:S04]  /*fa910*/  STL [R1+0xb4e4], R107 ;  /* 0x00b4e46b01007387 */ /* 0x0003e80000100800 */
[----:B------:R1:W-:Y:S04]  /*fa920*/  STL [R1+0xb4e0], R106 ;  /* 0x00b4e06a01007387 */ /* 0x0003e80000100800 */
[----:B------:R1:W-:Y:S04]  /*fa930*/  STL [R1+0xb4dc], R79 ;  /* 0x00b4dc4f01007387 */ /* 0x0003e80000100800 */
[----:B------:R1:W-:Y:S01]  /*fa940*/  STL [R1+0xb4d8], R78 ;  /* 0x00b4d84e01007387 */ /* 0x0003e20000100800 */
[----:B----4-:R-:W-:Y:S03]  /*fa950*/  HMMA.1688.F32.TF32 R88, R236, R80, R220 ;  /* 0x00000050ec58723c */ /* 0x010fe600000810dc */
        /* <DEDUP_REMOVED lines=8> */
[----:B--2---:R-:W-:Y:S03]  /*fa9e0*/  HMMA.1688.F32.TF32 R88, R236, R76, R216 ;  /* 0x0000004cec58723c */ /* 0x004fe600000810d8 */
[----:B------:R2:W-:Y:S04]  /*fa9f0*/  STL [R1+0xb4f4], R19 ;  /* 0x00b4f41301007387 */ /* 0x0005e80000100800 */
[----:B------:R1:W-:Y:S04]  /*faa00*/  STL [R1+0xb4f0], R18 ;  /* 0x00b4f01201007387 */ /* 0x0003e80000100800 */
[----:B------:R1:W-:Y:S04]  /*faa10*/  STL [R1+0xb4ec], R23 ;  /* 0x00b4ec1701007387 */ /* 0x0003e80000100800 */
[----:B------:R1:W-:Y:S04]  /*faa20*/  STL [R1+0xb4e8], R22 ;  /* 0x00b4e81601007387 */ /* 0x0003e80000100800 */
        /* <DEDUP_REMOVED lines=17> */
[----:B------:R-:W-:Y:S04]  /*fab40*/  STL [R1+0xb514], R10 ;  /* 0x00b5140a01007387 */ /* 0x000fe80000100800 */
[----:B------:R-:W-:Y:S04]  /*fab50*/  STL [R1+0xb510], R11 ;  /* 0x00b5100b01007387 */ /* 0x000fe80000100800 */
[----:B------:R-:W-:Y:S04]  /*fab60*/  STL [R1+0xb50c], R95 ;  /* 0x00b50c5f01007387 */ /* 0x000fe80000100800 */
        /* <DEDUP_REMOVED lines=19> */
[----:B------:R-:W-:Y:S02]  /*faca0*/  IMAD.MOV.U32 R63, RZ, RZ, R91 ;  /* 0x000000ffff3f7224 */ /* 0x000fe400078e005b */
[----:B------:R-:W-:Y:S01]  /*facb0*/  IMAD.MOV.U32 R62, RZ, RZ, R90 ;  /* 0x000000ffff3e7224 */ /* 0x000fe200078e005a */
[----:B------:R-:W-:Y:S01]  /*facc0*/  MOV R7, R89 ;  /* 0x0000005900077202 */ /* 0x000fe20000000f00 */
[----:B------:R-:W-:Y:S01]  /*facd0*/  IMAD.MOV.U32 R6, RZ, RZ, R88 ;  /* 0x000000ffff067224 */ /* 0x000fe200078e0058 */
[----:B------:R-:W-:Y:S04]  /*face0*/  STL [R1+0xb524], R63 ;  /* 0x00b5243f01007387 */ /* 0x000fe80000100800 */
[----:B------:R-:W-:Y:S04]  /*facf0*/  STL [R1+0xb520], R62 ;  /* 0x00b5203e01007387 */ /* 0x000fe80000100800 */
[----:B------:R-:W-:Y:S04]  /*fad00*/  STL [R1+0xb51c], R7 ;  /* 0x00b51c0701007387 */ /* 0x000fe80000100800 */
[----:B------:R-:W-:Y:S04]  /*fad10*/  STL [R1+0xb518], R6 ;  /* 0x00b5180601007387 */ /* 0x000fe80000100800 */
[----:B------:R-:W4:Y:S04]  /*fad20*/  LDL.LU R220, [R1+0xae0] ;  /* 0x000ae00001dc7983 */ /* 0x000f280000300800 */
[----:B------:R-:W4:Y:S04]  /*fad30*/  LDL.LU R221, [R1+0xae4] ;  /* 0x000ae40001dd7983 */ /* 0x000f280000300800 */
[----:B------:R-:W4:Y:S04]  /*fad40*/  LDL.LU R222, [R1+0xae8] ;  /* 0x000ae80001de7983 */ /* 0x000f280000300800 */
[----:B------:R-:W4:Y:S01]  /*fad50*/  LDL.LU R223, [R1+0xaec] ;  /* 0x000aec0001df7983 */ /* 0x000f220000300800 */
[----:B---3--:R-:W-:Y:S03]  /*fad60*/  HMMA.1688.F32.TF32 R88, R236, R64, R228 ;  /* 0x00000040ec58723c */ /* 0x008fe600000810e4 */
[----:B------:R-:W3:Y:S04]  /*fad70*/  LDL.LU R228, [R1+0xad0] ;  /* 0x000ad00001e47983 */ /* 0x000ee80000300800 */
[----:B------:R-:W3:Y:S04]  /*fad80*/  LDL.LU R229, [R1+0xad4] ;  /* 0x000ad40001e57983 */ /* 0x000ee80000300800 */
[----:B------:R-:W3:Y:S04]  /*fad90*/  LDL.LU R230, [R1+0xad8] ;  /* 0x000ad80001e67983 */ /* 0x000ee80000300800 */
[----:B------:R-:W3:Y:S04]  /*fada0*/  LDL.LU R231, [R1+0xadc] ;  /* 0x000adc0001e77983 */ /* 0x000ee80000300800 */
        /* <DEDUP_REMOVED lines=10> */
[----:B------:R-:W-:-:S15]  /*fae50*/  HMMA.1688.F32.TF32 R88, R236, R4, R200 ;  /* 0x00000004ec58723c */ /* 0x000fde00000810c8 */
        /* <DEDUP_REMOVED lines=8> */
[----:B------:R-:W-:-:S05]  /*faee0*/  MOV R67, R89 ;  /* 0x0000005900437202 */ /* 0x000fca0000000f00 */
[----:B------:R-:W-:Y:S04]  /*faef0*/  STL.64 [R1+0xbde0], R66 ;  /* 0x00bde04201007387 */ /* 0x000fe80000100a00 */
        /* <DEDUP_REMOVED lines=11> */
[----:B------:R-:W2:Y:S01]  /*fafb0*/  LDL.LU R188, [R1+0x1b0] ;  /* 0x0001b00001bc7983 */ /* 0x000ea20000300800 */
[----:B------:R-:W-:Y:S03]  /*fafc0*/  HMMA.1688.F32.TF32 R88, R236, R12, R216 ;  /* 0x0000000cec58723c */ /* 0x000fe600000810d8 */
        /* <DEDUP_REMOVED lines=28> */
[----:B------:R-:W2:Y:S01]  /*fb190*/  LDL.LU R91, [R1+0xa5c] ;  /* 0x000a5c00015b7983 */ /* 0x000ea20000300800 */
[----:B------:R-:W-:-:S03]  /*fb1a0*/  IMAD.MOV.U32 R135, RZ, RZ, R136 ;  /* 0x000000ffff877224 */ /* 0x000fc600078e0088 */
[----:B------:R-:W2:Y:S01]  /*fb1b0*/  LDL.LU R232, [R1+0xa70] ;  /* 0x000a700001e87983 */ /* 0x000ea20000300800 */
[----:B------:R-:W-:Y:S02]  /*fb1c0*/  IMAD.MOV.U32 R134, RZ, RZ, R137 ;  /* 0x000000ffff867224 */ /* 0x000fe400078e0089 */
[----:B------:R-:W-:Y:S01]  /*fb1d0*/  IMAD.MOV.U32 R136, RZ, RZ, R234 ;  /* 0x000000ffff887224 */ /* 0x000fe200078e00ea */
[----:B------:R-:W2:Y:S01]  /*fb1e0*/  LDL.LU R233, [R1+0xa74] ;  /* 0x000a740001e97983 */ /* 0x000ea20000300800 */
[----:B------:R-:W-:-:S03]  /*fb1f0*/  IMAD.MOV.U32 R137, RZ, RZ, R235 ;  /* 0x000000ffff897224 */ /* 0x000fc600078e00eb */
[----:B------:R-:W2:Y:S04]  /*fb200*/  LDL.LU R234, [R1+0xa78] ;  /* 0x000a780001ea7983 */ /* 0x000ea80000300800 */
[----:B------:R-:W2:Y:S01]  /*fb210*/  LDL.LU R235, [R1+0xa7c] ;  /* 0x000a7c0001eb7983 */ /* 0x000ea20000300800 */
[----:B----4-:R-:W-:-:S15]  /*fb220*/  HMMA.1688.F32.TF32 R64, R236, R16, R220 ;  /* 0x00000010ec40723c */ /* 0x010fde00000810dc */
[----:B------:R-:W-:-:S04]  /*fb230*/  NOP ;  /* 0x0000000000007918 */ /* 0x000fc80000000000 */
[----:B------:R-:W-:Y:S01]  /*fb240*/  IMAD.MOV.U32 R74, RZ, RZ, R64 ;  /* 0x000000ffff4a7224 */ /* 0x000fe200078e0040 */
[----:B------:R-:W-:Y:S01]  /*fb250*/  MOV R75, R65 ;  /* 0x00000041004b7202 */ /* 0x000fe20000000f00 */
[----:B------:R-:W-:Y:S02]  /*fb260*/  IMAD.MOV.U32 R110, RZ, RZ, R66 ;  /* 0x000000ffff6e7224 */ /* 0x000fe400078e0042 */
[----:B------:R-:W-:Y:S02]  /*fb270*/  IMAD.MOV.U32 R111, RZ, RZ, R67 ;  /* 0x000000ffff6f7224 */ /* 0x000fe400078e0043 */
[----:B---3--:R-:W-:Y:S01]  /*fb280*/  HMMA.1688.F32.TF32 R64, R236, R20, R228 ;  /* 0x00000014ec40723c */ /* 0x008fe200000810e4 */
        /* <DEDUP_REMOVED lines=57> */
[----:B------:R-:W-:Y:S01]  /*fb620*/  HMMA.1688.F32.TF32 R228, R236, R40, R228 ;  /* 0x00000028ece4723c */ /* 0x000fe200000810e4 */
[----:B------:R-:W-:Y:S01]  /*fb630*/  IMAD.MOV.U32 R7, RZ, RZ, R226 ;  /* 0x000000ffff077224 */ /* 0x000fe200078e00e2 */
[----:B------:R-:W-:Y:S01]  /*fb640*/  MOV R6, R227 ;  /* 0x000000e300067202 */ /* 0x000fe20000000f00 */
[----:B------:R-:W-:-:S02]  /*fb650*/  IMAD.MOV.U32 R63, RZ, RZ, R224 ;  /* 0x000000ffff3f7224 */ /* 0x000fc400078e00e0 */
[----:B------:R-:W-:Y:S01]  /*fb660*/  IMAD.MOV.U32 R62, RZ, RZ, R225 ;  /* 0x000000ffff3e7224 */ /* 0x000fe200078e00e1 */
[----:B------:R-:W2:Y:S04]  /*fb670*/  LDL.LU.64 R226, [R1+0xbf40] ;  /* 0x00bf400001e27983 */ /* 0x000ea80000300a00 */
[----:B------:R-:W3:Y:S04]  /*fb680*/  LDL.LU.64 R224, [R1+0xbf38] ;  /* 0x00bf380001e07983 */ /* 0x000ee80000300a00 */
[----:B------:R-:W-:Y:S04]  /*fb690*/  STL.64 [R1+0x1310], R208 ;  /* 0x001310d001007387 */ /* 0x000fe80000100a00 */
[----:B------:R1:W-:Y:S04]  /*fb6a0*/  STL.64 [R1+0x1318], R210 ;  /* 0x001318d201007387 */ /* 0x0003e80000100a00 */
[----:B-1----:R-:W4:Y:S04]  /*fb6b0*/  LDL.LU.64 R210, [R1+0xbf30] ;  /* 0x00bf300001d27983 */ /* 0x002f280000300a00 */
        /* <DEDUP_REMOVED lines=17> */
[----:B------:R-:W-:-:S02]  /*fb7d0*/  LOP3.LUT R247, R252, 0x40, RZ, 0x3c, !PT ;  /* 0x00000040fcf77812 */ /* 0x000fc400078e3cff */
[----:B------:R-:W-:Y:S01]  /*fb7e0*/  LOP3.LUT R246, R252, 0x60, RZ, 0x3c, !PT ;  /* 0x00000060fcf67812 */ /* 0x000fe200078e3cff */
[C---:B------:R-:W-:Y:S02]  /*fb7f0*/  HMMA.1688.F32.TF32 R64, R236.reuse, R48, R64 ;  /* 0x00000030ec40723c */ /* 0x040fe40000081040 */
[----:B------:R-:W-:Y:S04]  /*fb800*/  LDS R240, [R247+UR10+0x84000] ;  /* 0x0840000af7f07984 */ /* 0x000fe80008000800 */
[----:B------:R-:W-:Y:S04]  /*fb810*/  LDS R242, [R247+UR10+0x84800] ;  /* 0x0848000af7f27984 */ /* 0x000fe80008000800 */
[----:B------:R-:W-:Y:S04]  /*fb820*/  LDS R241, [R246+UR10+0x84000] ;  /* 0x0840000af6f17984 */ /* 0x000fe80008000800 */
[----:B------:R-:W1:Y:S05]  /*fb830*/  LDS R243, [R246+UR10+0x84800] ;  /* 0x0848000af6f37984 */ /* 0x000e6a0008000800 */
[----:B------:R-:W-:Y:S04]  /*fb840*/  STL.64 [R1+0x1270], R64 ;  /* 0x0012704001007387 */ /* 0x000fe80000100a00 */
[----:B------:R1:W-:Y:S04]  /*fb850*/  STL.64 [R1+0x1278], R66 ;  /* 0x0012784201007387 */ /* 0x0003e80000100a00 */
[----:B------:R-:W-:Y:S04]  /*fb860*/  STL.64 [R1+0xbdd0], R54 ;  /* 0x00bdd03601007387 */ /* 0x000fe80000100a00 */
[----:B------:R1:W-:Y:S02]  /*fb870*/  STL.64 [R1+0xbdc8], R52 ;  /* 0x00bdc83401007387 */ /* 0x0003e40000100a00 */
[C---:B-1----:R-:W-:Y:S08]  /*fb880*/  HMMA.1688.F32.TF32 R64, R236.reuse, R52, R88 ;  /* 0x00000034ec40723c */ /* 0x042ff00000081058 */
[----:B------:R-:W-:Y:S01]  /*fb890*/  HMMA.1688.F32.TF32 R52, R236, R56, R112 ;  /* 0x00000038ec34723c */ /* 0x000fe20000081070 */
[----:B------:R-:W-:-:S02]  /*fb8a0*/  IMAD.MOV.U32 R167, RZ, RZ, R124 ;  /* 0x000000ffffa77224 */ /* 0x000fc400078e007c */
[----:B------:R-:W-:Y:S02]  /*fb8b0*/  IMAD.MOV.U32 R159, RZ, RZ, R125 ;  /* 0x000000ffff9f7224 */ /* 0x000fe400078e007d */
[----:B------:R-:W-:Y:S01]  /*fb8c0*/  IMAD.MOV.U32 R124, RZ, RZ, R2 ;  /* 0x000000ffff7c7224 */ /* 0x000fe200078e0002 */
[----:B------:R-:W-:-:S05]  /*fb8d0*/  MOV R125, R0 ;  /* 0x00000000007d7202 */ /* 0x000fca0000000f00 */
[----:B------:R-:W-:Y:S04]  /*fb8e0*/  STL.64 [R1+0x1250], R64 ;  /* 0x0012504001007387 */ /* 0x000fe80000100a00 */
[----:B------:R-:W-:Y:S04]  /*fb8f0*/  STL.64 [R1+0x1258], R66 ;  /* 0x0012584201007387 */ /* 0x000fe80000100a00 */
[----:B------:R-:W-:Y:S04]  /*fb900*/  STL.64 [R1+0xbdc0], R58 ;  /* 0x00bdc03a01007387 */ /* 0x000fe80000100a00 */
[----:B------:R1:W-:Y:S04]  /*fb910*/  STL.64 [R1+0xbdb8], R56 ;  /* 0x00bdb83801007387 */ /* 0x0003e80000100a00 */
[----:B------:R-:W-:Y:S04]  /*fb920*/  STL.64 [R1+0x1240], R52 ;  /* 0x0012403401007387 */ /* 0x000fe80000100a00 */
[----:B------:R1:W-:Y:S02]  /*fb930*/  STL.64 [R1+0x1248], R54 ;  /* 0x0012483601007387 */ /* 0x0003e40000100a00 */
[C---:B-1----:R-:W-:Y:S08]  /*fb940*/  HMMA.1688.F32.TF32 R56, R240.reuse, R124, R116 ;  /* 0x0000007cf038723c */ /* 0x042ff00000081074 */
[C---:B------:R-:W-:Y:S08]  /*fb950*/  HMMA.1688.F32.TF32 R52, R240.reuse, R140, R128 ;  /* 0x0000008cf034723c */ /* 0x040ff00000081080 */
[C---:B------:R-:W-:Y:S03]  /*fb960*/  HMMA.1688.F32.TF32 R64, R240.reuse, R136, R144 ;  /* 0x00000088f040723c */ /* 0x040fe60000081090 */
[----:B------:R-:W-:Y:S04]  /*fb970*/  STL.64 [R1+0x1230], R56 ;  /* 0x0012303801007387 */ /* 0x000fe80000100a00 */
[----:B------:R1:W-:Y:S04]  /*fb980*/  STL.64 [R1+0x1238], R58 ;  /* 0x0012383a01007387 */ /* 0x0003e80000100a00 */
        /* <DEDUP_REMOVED lines=14> */
[----:B------:R-:W-:Y:S01]  /*fba70*/  STL [R1+0x11e0], R52 ;  /* 0x0011e03401007387 */ /* 0x000fe20000100800 */
[----:B------:R-:W-:-:S03]  /*fba80*/  IMAD.MOV.U32 R30, RZ, RZ, R53 ;  /* 0x000000ffff1e7224 */ /* 0x000fc600078e0035 */
[----:B------:R2:W-:Y:S01]  /*fba90*/  STL [R1+0x11ec], R55 ;  /* 0x0011ec3701007387 */ /* 0x0005e20000100800 */
[----:B------:R-:W-:Y:S01]  /*fbaa0*/  IMAD.MOV.U32 R31, RZ, RZ, R54 ;  /* 0x000000ffff1f7224 */ /* 0x000fe200078e0036 */
[C---:B---3--:R-:W-:Y:S08]  /*fbab0*/  HMMA.1688.F32.TF32 R64, R240.reuse, R224, R188 ;  /* 0x000000e0f040723c */ /* 0x048ff000000810bc */
[----:B--2---:R-:W-:-:S15]  /*fbac0*/  HMMA.1688.F32.TF32 R52, R240, R232, R204 ;  /* 0x000000e8f034723c */ /* 0x004fde00000810cc */
[----:B------:R-:W-:-:S04]  /*fbad0*/  NOP ;  /* 0x0000000000007918 */ /* 0x000fc80000000000 */
[----:B------:R-:W-:Y:S01]  /*fbae0*/  IMAD.MOV.U32 R34, RZ, RZ, R54 ;  /* 0x000000ffff227224 */ /* 0x000fe200078e0036 */
[----:B------:R1:W-:Y:S01]  /*fbaf0*/  STL.64 [R1+0x11d0], R52 ;  /* 0x0011d03401007387 */ /* 0x0003e20000100a00 */
[----:B------:R-:W-:Y:S02]  /*fbb00*/  MOV R35, R55 ;  /* 0x0000003700237202 */ /* 0x000fe40000000f00 */
[C---:B-1----:R-:W-:Y:S08]  /*fbb10*/  HMMA.1688.F32.TF32 R52, R240.reuse, R228, R184 ;  /* 0x000000e4f034723c */ /* 0x042ff000000810b8 */
[C---:B------:R-:W-:Y:S11]  /*fbb20*/  HMMA.1688.F32.TF32 R56, R240.reuse, R220, R192 ;  /* 0x000000dcf038723c */ /* 0x040ff600000810c0 */
[----:B------:R-:W-:Y:S04]  /*fbb30*/  STL.64 [R1+0x11c0], R52 ;  /* 0x0011c03401007387 */ /* 0x000fe80000100a00 */
[----:B------:R1:W-:Y:S02]  /*fbb40*/  STL.64 [R1+0x11c8], R54 ;  /* 0x0011c83601007387 */ /* 0x0003e40000100a00 */
[----:B-1----:R-:W-:Y:S02]  /*fbb50*/  HMMA.1688.F32.TF32 R52, R240, R216, R200 ;  /* 0x000000d8f034723c */ /* 0x002fe400000810c8 */
        /* <DEDUP_REMOVED lines=97> */
[C---:B---3--:R-:W-:Y:S11]  /*fc170*/  HMMA.1688.F32.TF32 R204, R240.reuse, R208, R204 ;  /* 0x000000d0f0cc723c */ /* 0x048ff600000810cc */
        /* <DEDUP_REMOVED lines=62> */
[----:B--2---:R-:W-:-:S15]  /*fc560*/  HMMA.1688.F32.TF32 R124, R240, R172, R124 ;  /* 0x000000acf07c723c */ /* 0x004fde000008107c */
[----:B------:R-:W-:-:S04]  /*fc570*/  NOP ;  /* 0x0000000000007918 */ /* 0x000fc80000000000 */
[----:B------:R1:W-:Y:S04]  /*fc580*/  STL.64 [R1+0x10e0], R124 ;  /* 0x0010e07c01007387 */ /* 0x0003e80000100a00 */
[----:B------:R-:W-:Y:S04]  /*fc590*/  STL.64 [R1+0x10e8], R126 ;  /* 0x0010e87e01007387 */ /* 0x000fe80000100a00 */
[----:B-1----:R-:W3:Y:S04]  /*fc5a0*/  LDL.LU.64 R124, [R1+0xbe50] ;  /* 0x00be5000017c7983 */ /* 0x002ee80000300a00 */
[----:B------:R-:W-:Y:S04]  /*fc5b0*/  STL.64 [R1+0x10d0], R144 ;  /* 0x0010d09001007387 */ /* 0x000fe80000100a00 */
[----:B------:R1:W-:Y:S04]  /*fc5c0*/  STL.64 [R1+0x10d8], R146 ;  /* 0x0010d89201007387 */ /* 0x0003e80000100a00 */
[----:B-1----:R-:W2:Y:S04]  /*fc5d0*/  LDL.LU.64 R146, [R1+0xbe48] ;  /* 0x00be480001927983 */ /* 0x002ea80000300a00 */
[----:B------:R-:W2:Y:S04]  /*fc5e0*/  LDL.LU.64 R144, [R1+0xbe40] ;  /* 0x00be400001907983 */ /* 0x000ea80000300a00 */
[----:B------:R-:W-:Y:S04]  /*fc5f0*/  STL.64 [R1+0x10c0], R140 ;  /* 0x0010c08c01007387 */ /* 0x000fe80000100a00 */
[----:B------:R1:W-:Y:S04]  /*fc600*/  STL.64 [R1+0x10c8], R142 ;  /* 0x0010c88e01007387 */ /* 0x0003e80000100a00 */
[----:B-1----:R-:W3:Y:S04]  /*fc610*/  LDL.LU.64 R142, [R1+0xbe38] ;  /* 0x00be3800018e7983 */ /* 0x002ee80000300a00 */
[----:B------:R-:W3:Y:S04]  /*fc620*/  LDL.LU.64 R140, [R1+0xbe30] ;  /* 0x00be3000018c7983 */ /* 0x000ee80000300a00 */
[----:B------:R1:W-:Y:S04]  /*fc630*/  STL.64 [R1+0x10b0], R128 ;  /* 0x0010b08001007387 */ /* 0x0003e80000100a00 */
[----:B------:R-:W-:Y:S04]  /*fc640*/  STL.64 [R1+0x10b8], R130 ;  /* 0x0010b88201007387 */ /* 0x000fe80000100a00 */
[----:B-1----:R-:W4:Y:S04]  /*fc650*/  LDL.LU.64 R128, [R1+0xbe28] ;  /* 0x00be280001807983 */ /* 0x002f280000300a00 */
[----:B------:R-:W-:Y:S04]  /*fc660*/  STL.64 [R1+0x10a0], R136 ;  /* 0x0010a08801007387 */ /* 0x000fe80000100a00 */
[----:B------:R1:W-:Y:S04]  /*fc670*/  STL.64 [R1+0x10a8], R138 ;  /* 0x0010a88a01007387 */ /* 0x0003e80000100a00 */
[----:B-1----:R-:W4:Y:S04]  /*fc680*/  LDL.LU.64 R138, [R1+0xbe20] ;  /* 0x00be2000018a7983 */ /* 0x002f280000300a00 */
[----:B------:R-:W4:Y:S01]  /*fc690*/  LDL.LU.64 R136, [R1+0xbe18] ;  /* 0x00be180001887983 */ /* 0x000f220000300a00 */
[----:B------:R-:W-:-:S15]  /*fc6a0*/  HMMA.1688.F32.TF32 R248, R240, R152, R248 ;  /* 0x00000098f0f8723c */ /* 0x000fde00000810f8 */
[----:B------:R-:W-:-:S04]  /*fc6b0*/  NOP ;  /* 0x0000000000007918 */ /* 0x000fc80000000000 */
[----:B------:R-:W-:Y:S04]  /*fc6c0*/  STL.64 [R1+0x1090], R248 ;  /* 0x001090f801007387 */ /* 0x000fe80000100a00 */
[----:B------:R1:W-:Y:S02]  /*fc6d0*/  STL.64 [R1+0x1098], R250 ;  /* 0x001098fa01007387 */ /* 0x0003e40000100a00 */
[----:B-1----:R-:W-:-:S15]  /*fc6e0*/  HMMA.1688.F32.TF32 R248, R240, R148, R56 ;  /* 0x00000094f0f8723c */ /* 0x002fde0000081038 */
[----:B------:R-:W-:-:S04]  /*fc6f0*/  NOP ;  /* 0x0000000000007918 */ /* 0x000fc80000000000 */
[----:B------:R-:W-:Y:S04]  /*fc700*/  STL.64 [R1+0x1080], R248 ;  /* 0x001080f801007387 */ /* 0x000fe80000100a00 */
[----:B------:R-:W-:Y:S01]  /*fc710*/  STL.64 [R1+0x1088], R250 ;  /* 0x001088fa01007387 */ /* 0x000fe20000100a00 */
[C---:B--2---:R-:W-:Y:S01]  /*fc720*/  HMMA.1688.F32.TF32 R56, R240.reuse, R144, R236 ;  /* 0x00000090f038723c */ /* 0x044fe200000810ec */
[----:B------:R-:W-:Y:S02]  /*fc730*/  LOP3.LUT R3, R252, 0x20, RZ, 0x3c, !PT ;  /* 0x00000020fc037812 */ /* 0x000fe400078e3cff */
[----:B------:R-:W-:Y:S04]  /*fc740*/  LDS R236, [R252+UR10+0x84080] ;  /* 0x0840800afcec7984 */ /* 0x000fe80008000800 */
[----:B------:R-:W-:Y:S04]  /*fc750*/  LDS R238, [R252+UR10+0x84880] ;  /* 0x0848800afcee7984 */ /* 0x000fe80008000800 */
[----:B------:R-:W-:Y:S04]  /*fc760*/  LDS R237, [R3+UR10+0x84080] ;  /* 0x0840800a03ed7984 */ /* 0x000fe80008000800 */
[----:B------:R-:W1:Y:S01]  /*fc770*/  LDS R239, [R3+UR10+0x84880] ;  /* 0x0848800a03ef7984 */ /* 0x000e620008000800 */
[----:B---3--:R-:W-:Y:S03]  /*fc780*/  HMMA.1688.F32.TF32 R52, R240, R140, R52 ;  /* 0x0000008cf034723c */ /* 0x008fe60000081034 */
[----:B------:R-:W-:Y:S04]  /*fc790*/  STL.64 [R1+0x1070], R56 ;  /* 0x0010703801007387 */ /* 0x000fe80000100a00 */
[----:B------:R-:W-:-:S12]  /*fc7a0*/  STL.64 [R1+0x1078], R58 ;  /* 0x0010783a01007387 */ /* 0x000fd80000100a00 */
[----:B------:R-:W-:Y:S04]  /*fc7b0*/  STL.64 [R1+0x1060], R52 ;  /* 0x0010603401007387 */ /* 0x000fe80000100a00 */
[----:B------:R4:W-:Y:S02]  /*fc7c0*/  STL.64 [R1+0x1068], R54 ;  /* 0x0010683601007387 */ /* 0x0009e40000100a00 */
[C---:B----4-:R-:W-:Y:S08]  /*fc7d0*/  HMMA.1688.F32.TF32 R52, R240.reuse, R136, R64 ;  /* 0x00000088f034723c */ /* 0x050ff00000081040 */
[C---:B------:R-:W-:Y:S11]  /*fc7e0*/  HMMA.1688.F32.TF32 R56, R240.reuse, R132, R88 ;  /* 0x00000084f038723c */ /* 0x040ff60000081058 */
[----:B------:R-:W-:Y:S04]  /*fc7f0*/  STL.64 [R1+0x1050], R52 ;  /* 0x0010503401007387 */ /* 0x000fe80000100a00 */
[----:B------:R2:W-:Y:S02]  /*fc800*/  STL.64 [R1+0x1058], R54 ;  /* 0x0010583601007387 */ /* 0x0005e40000100a00 */
[C---:B--2---:R-:W-:Y:S02]  /*fc810*/  HMMA.1688.F32.TF32 R52, R240.reuse, R128, R116 ;  /* 0x00000080f034723c */ /* 0x044fe40000081074 */
[----:B------:R-:W2:Y:S04]  /*fc820*/  LDL.LU R116, [R1+0x400] ;  /* 0x0004000001747983 */ /* 0x000ea80000300800 */
[----:B------:R-:W-:Y:S04]  /*fc830*/  STL.64 [R1+0x1040], R56 ;  /* 0x0010403801007387 */ /* 0x000fe80000100a00 */
[----:B------:R-:W-:Y:S09]  /*fc840*/  STL.64 [R1+0x1048], R58 ;  /* 0x0010483a01007387 */ /* 0x000ff20000100a00 */
        /* <DEDUP_REMOVED lines=28> */
[----:B------:R-:W4:Y:S04]  /*fca10*/  LDL.LU R55, [R1+0x37c] ;  /* 0x00037c0001377983 */ /* 0x000f280000300800 */
[----:B------:R-:W3:Y:S04]  /*fca20*/  LDL.LU R64, [R1+0x360] ;  /* 0x0003600001407983 */ /* 0x000ee80000300800 */
[----:B------:R-:W3:Y:S04]  /*fca30*/  LDL.LU R65, [R1+0x364] ;  /* 0x0003640001417983 */ /* 0x000ee80000300800 */
[----:B------:R-:W3:Y:S04]  /*fca40*/  LDL.LU R66, [R1+0x368] ;  /* 0x0003680001427983 */ /* 0x000ee80000300800 */
[----:B------:R-:W3:Y:S04]  /*fca50*/  LDL.LU R67, [R1+0x36c] ;  /* 0x00036c0001437983 */ /* 0x000ee80000300800 */
        /* <DEDUP_REMOVED lines=42> */
[C---:B----4-:R-:W-:Y:S08]  /*fcd00*/  HMMA.1688.F32.TF32 R52, R240.reuse, R84, R52 ;  /* 0x00000054f034723c */ /* 0x050ff00000081034 */
        /* <DEDUP_REMOVED lines=14> */
[----:B------:R-:W-:Y:S04]  /*fcdf0*/  STL.64 [R1+0xfa8], R106 ;  /* 0x000fa86a01007387 */ /* 0x000fe80000100a00 */
[----:B------:R-:W-:Y:S04]  /*fce00*/  STL.64 [R1+0xbd40], R98 ;  /* 0x00bd406201007387 */ /* 0x000fe80000100a00 */
[----:B------:R1:W-:Y:S02]  /*fce10*/  STL.64 [R1+0xbd38], R96 ;  /* 0x00bd386001007387 */ /* 0x0003e40000100a00 */
[C---:B-1----:R-:W-:Y:S04]  /*fce20*/  HMMA.1688.F32.TF32 R96, R240.reuse, R92, R248 ;  /* 0x0000005cf060723c */ /* 0x042fe800000810f8 */
[----:B------:R-:W-:Y:S04]  /*fce30*/  STL.64 [R1+0xf90], R100 ;  /* 0x000f906401007387 */ /* 0x000fe80000100a00 */
[----:B------:R-:W-:Y:S04]  /*fce40*/  STL.64 [R1+0xf98], R102 ;  /* 0x000f986601007387 */ /* 0x000fe80000100a00 */
[----:B------:R-:W-:Y:S04]  /*fce50*/  STL.64 [R1+0xbd30], R94 ;  /* 0x00bd305e01007387 */ /* 0x000fe80000100a00 */
        /* <DEDUP_REMOVED lines=86> */
[----:B------:R-:W4:Y:S04]  /*fd3c0*/  LDL.LU.64 R64, [R1+0xbdd8] ;  /* 0x00bdd80001407983 */ /* 0x000f280000300a00 */
        /* <DEDUP_REMOVED lines=9> */
[----:B------:R4:W-:Y:S04]  /*fd460*/  STL.64 [R1+0xbcc8], R68 ;  /* 0x00bcc84401007387 */ /* 0x0009e80000100a00 */
[----:B------:R-:W-:Y:S04]  /*fd470*/  STL.64 [R1+0xf20], R72 ;  /* 0x000f204801007387 */ /* 0x000fe80000100a00 */
[----:B------:R-:W-:Y:S01]  /*fd480*/  STL.64 [R1+0xf28], R74 ;  /* 0x000f284a01007387 */ /* 0x000fe20000100a00 */
[C---:B----4-:R-:W-:Y:S03]  /*fd490*/  HMMA.1688.F32.TF32 R68, R240.reuse, R64, R88 ;  /* 0x00000040f044723c */ /* 0x050fe60000081058 */
[----:B--2---:R-:W-:Y:S04]  /*fd4a0*/  STL.64 [R1+0xbcc0], R66 ;  /* 0x00bcc04201007387 */ /* 0x004fe80000100a00 */
[----:B------:R1:W-:Y:S02]  /*fd4b0*/  STL.64 [R1+0xbcb8], R64 ;  /* 0x00bcb84001007387 */ /* 0x0003e40000100a00 */
[C---:B-1----:R-:W-:Y:S10]  /*fd4c0*/  HMMA.1688.F32.TF32 R64, R240.reuse, R60, R92 ;  /* 0x0000003cf040723c */ /* 0x042ff4000008105c */
[----:B------:R-:W-:Y:S04]  /*fd4d0*/  STL.64 [R1+0xf10], R68 ;  /* 0x000f104401007387 */ /* 0x000fe80000100a00 */
[----:B------:R1:W-:Y:S04]  /*fd4e0*/  STL.64 [R1+0xf18], R70 ;  /* 0x000f184601007387 */ /* 0x0003e80000100a00 */
[----:B------:R-:W-:Y:S04]  /*fd4f0*/  STL.64 [R1+0xbcb0], R62 ;  /* 0x00bcb03e01007387 */ /* 0x000fe80000100a00 */
[----:B------:R-:W-:Y:S01]  /*fd500*/  STL.64 [R1+0xbca8], R60 ;  /* 0x00bca83c01007387 */ /* 0x000fe20000100a00 */
        /* <DEDUP_REMOVED lines=23> */
[----:B------:R-:W-:Y:S04]  /*fd680*/  STL.64 [R1+0xe98], R70 ;  /* 0x000e984601007387 */ /* 0x000fe80000100a00 */
        /* <DEDUP_REMOVED lines=77> */
[----:B------:R-:W3:Y:S04]  /*fdb60*/  LDL.64 R64, [R1+0x10] ;  /* 0x0000100001407983 */ /* 0x000ee80000100a00 */
        /* <DEDUP_REMOVED lines=37> */
[----:B------:R-:W3:Y:S01]  /*fddc0*/  LDL.LU.64 R56, [R1+0xbdb8] ;  /* 0x00bdb80001387983 */ /* 0x000ee20000300a00 */
[----:B--2---:R-:W-:Y:S01]  /*fddd0*/  HMMA.1688.F32.TF32 R48, R236, R44, R48 ;  /* 0x0000002cec30723c */ /* 0x004fe20000081030 */
[----:B------:R-:W-:-:S02]  /*fdde0*/  IMAD.MOV.U32 R2, RZ, RZ, R44 ;  /* 0x000000ffff027224 */ /* 0x000fc400078e002c */
[----:B------:R-:W-:-:S05]  /*fddf0*/  IMAD.MOV.U32 R0, RZ, RZ, R45 ;  /* 0x000000ffff007224 */ /* 0x000fca00078e002d */
[----:B------:R-:W-:Y:S01]  /*fde00*/  HMMA.1688.F32.TF32 R44, R236, R40, R36 ;  /* 0x00000028ec2c723c */ /* 0x000fe20000081024 */
[----:B------:R-:W-:Y:S01]  /*fde10*/  IMAD.MOV.U32 R37, RZ, RZ, R40 ;  /* 0x000000ffff257224 */ /* 0x000fe200078e0028 */
[----:B------:R-:W-:-:S06]  /*fde20*/  MOV R36, R41 ;  /* 0x0000002900247202 */ /* 0x000fcc0000000f00 */
[----:B------:R-:W-:Y:S08]  /*fde30*/  HMMA.1688.F32.TF32 R40, R236, R64, R60 ;  /* 0x00000040ec28723c */ /* 0x000ff0000008103c */
[----:B---3--:R-:W-:Y:S01]  /*fde40*/  HMMA.1688.F32.TF32 R240, R240, R56, R248 ;  /* 0x00000038f0f0723c */ /* 0x008fe200000810f8 */
[----:B------:R-:W2:Y:S04]  /*fde50*/  LDL.LU.64 R250, [R1+0xbdb0] ;  /* 0x00bdb00001fa7983 */ /* 0x000ea80000300a00 */
[----:B------:R-:W3:-:S14]  /*fde60*/  LDL.LU.64 R248, [R1+0xbda8] ;  /* 0x00bda80001f87983 */ /* 0x000edc0000300a00 */
[----:B------:R-:W-:Y:S04]  /*fde70*/  STL.64 [R1+0x7c0], R240 ;  /* 0x0007c0f001007387 */ /* 0x000fe80000100a00 */
[----:B------:R-:W-:Y:S04]  /*fde80*/  STL.64 [R1+0x7c8], R242 ;  /* 0x0007c8f201007387 */ /* 0x000fe80000100a00 */
[----:B------:R-:W-:Y:S04]  /*fde90*/  STL.64 [R1+0x7b0], R48 ;  /* 0x0007b03001007387 */ /* 0x000fe80000100a00 */
[----:B------:R-:W-:Y:S04]  /*fdea0*/  STL.64 [R1+0x7b8], R50 ;  /* 0x0007b83201007387 */ /* 0x000fe80000100a00 */
[----:B------:R-:W-:Y:S04]  /*fdeb0*/  STL.64 [R1+0x7a0], R44 ;  /* 0x0007a02c01007387 */ /* 0x000fe80000100a00 */
[----:B------:R1:W-:Y:S01]  /*fdec0*/  STL.64 [R1+0x7a8], R46 ;  /* 0x0007a82e01007387 */ /* 0x0003e20000100a00 */
[----:B------:R-:W-:Y:S01]  /*fded0*/  HMMA.1688.F32.TF32 R60, R236, R244, R80 ;  /* 0x000000f4ec3c723c */ /* 0x000fe20000081050 */
[----:B------:R-:W-:-:S02]  /*fdee0*/  IMAD.MOV.U32 R39, RZ, RZ, R64 ;  /* 0x000000ffff277224 */ /* 0x000fc400078e0040 */
[----:B------:R-:W-:Y:S01]  /*fdef0*/  IMAD.MOV.U32 R38, RZ, RZ, R65 ;  /* 0x000000ffff267224 */ /* 0x000fe200078e0041 */
[----:B------:R-:W-:Y:S04]  /*fdf00*/  LDS R240, [R247+UR10+0x84080] ;  /* 0x0840800af7f07984 */ /* 0x000fe80008000800 */
[----:B------:R-:W-:Y:S04]  /*fdf10*/  LDS R242, [R247+UR10+0x84880] ;  /* 0x0848800af7f27984 */ /* 0x000fe80008000800 */
[----:B------:R-:W-:Y:S04]  /*fdf20*/  LDS R241, [R246+UR10+0x84080] ;  /* 0x0840800af6f17984 */ /* 0x000fe80008000800 */
[----:B------:R-:W2:Y:S01]  /*fdf30*/  LDS R243, [R246+UR10+0x84880] ;  /* 0x0848800af6f37984 */ /* 0x000ea20008000800 */
[----:B-1----:R-:W-:Y:S03]  /*fdf40*/  HMMA.1688.F32.TF32 R44, R236, R72, R68 ;  /* 0x00000048ec2c723c */ /* 0x002fe60000081044 */
[----:B------:R1:W-:Y:S04]  /*fdf50*/  STL.64 [R1+0x790], R40 ;  /* 0x0007902801007387 */ /* 0x0003e80000100a00 */
[----:B------:R-:W-:-:S12]  /*fdf60*/  STL.64 [R1+0x798], R42 ;  /* 0x0007982a01007387 */ /* 0x000fd80000100a00 */
[----:B------:R-:W-:Y:S04]  /*fdf70*/  STL.64 [R1+0x780], R44 ;  /* 0x0007802c01007387 */ /* 0x000fe80000100a00 */
[----:B------:R3:W-:Y:S01]  /*fdf80*/  STL.64 [R1+0x788], R46 ;  /* 0x0007882e01007387 */ /* 0x0007e20000100a00 */
[----:B------:R-:W-:Y:S01]  /*fdf90*/  HMMA.1688.F32.TF32 R48, R236, R232, R84 ;  /* 0x000000e8ec30723c */ /* 0x000fe20000081054 */
[----:B-1----:R-:W-:Y:S01]  /*fdfa0*/  IMAD.MOV.U32 R41, RZ, RZ, R72 ;  /* 0x000000ffff297224 */ /* 0x002fe200078e0048 */
[----:B------:R-:W-:-:S06]  /*fdfb0*/  MOV R40, R73 ;  /* 0x0000004900287202 */ /* 0x000fcc0000000f00 */
[----:B---3--:R-:W-:-:S15]  /*fdfc0*/  HMMA.1688.F32.TF32 R44, R236, R248, R76 ;  /* 0x000000f8ec2c723c */ /* 0x008fde000008104c */
[----:B------:R-:W-:-:S04]  /*fdfd0*/  NOP ;  /* 0x0000000000007918 */ /* 0x000fc80000000000 */
        /* <DEDUP_REMOVED lines=25> */
[C---:B----4-:R-:W-:Y:S08]  /*fe170*/  HMMA.1688.F32.TF32 R60, R236.reuse, R200, R116 ;  /* 0x000000c8ec3c723c */ /* 0x050ff00000081074 */
[C---:B-1----:R-:W-:Y:S01]  /*fe180*/  HMMA.1688.F32.TF32 R48, R236.reuse, R196, R120 ;  /* 0x000000c4ec30723c */ /* 0x042fe20000081078 */
[----:B------:R-:W-:Y:S04]  /*fe190*/  STL.64 [R1+0x6e0], R44 ;  /* 0x0006e02c01007387 */ /* 0x000fe80000100a00 */
[----:B------:R1:W-:Y:S03]  /*fe1a0*/  STL.64 [R1+0x6e8], R46 ;  /* 0x0006e82e01007387 */ /* 0x0003e60000100a00 */
[C---:B-1----:R-:W-:Y:S03]  /*fe1b0*/  HMMA.1688.F32.TF32 R44, R236.reuse, R192, R124 ;  /* 0x000000c0ec2c723c */ /* 0x042fe6000008107c */
[----:B------:R-:W-:Y:S04]  /*fe1c0*/  STL.64 [R1+0x6d0], R60 ;  /* 0x0006d03c01007387 */ /* 0x000fe80000100a00 */
[----:B------:R-:W-:Y:S04]  /*fe1d0*/  STL.64 [R1+0x6d8], R62 ;  /* 0x0006d83e01007387 */ /* 0x000fe80000100a00 */
[----:B------:R-:W3:Y:S04]  /*fe1e0*/  LDL.LU R112, [R1+0xc70] ;  /* 0x000c700001707983 */ /* 0x000ee80000300800 */
[----:B------:R-:W-:Y:S04]  /*fe1f0*/  STL.64 [R1+0x6c0], R48 ;  /* 0x0006c03001007387 */ /* 0x000fe80000100a00 */
[----:B------:R-:W-:Y:S04]  /*fe200*/  STL.64 [R1+0x6c8], R50 ;  /* 0x0006c83201007387 */ /* 0x000fe80000100a00 */
[----:B------:R-:W-:Y:S04]  /*fe210*/  STL.64 [R1+0x6b0], R44 ;  /* 0x0006b02c01007387 */ /* 0x000fe80000100a00 */
[----:B------:R1:W-:Y:S04]  /*fe220*/  STL.64 [R1+0x6b8], R46 ;  /* 0x0006b82e01007387 */ /* 0x0003e80000100a00 */
[----:B------:R-:W3:Y:S04]  /*fe230*/  LDL.LU R113, [R1+0xc74] ;  /* 0x000c740001717983 */ /* 0x000ee80000300800 */
[----:B------:R-:W3:Y:S04]  /*fe240*/  LDL.LU R114, [R1+0xc78] ;  /* 0x000c780001727983 */ /* 0x000ee80000300800 */
        /* <DEDUP_REMOVED lines=57> */
[C---:B-1----:R-:W-:Y:S08]  /*fe5e0*/  HMMA.1688.F32.TF32 R44, R236.reuse, R188, R68 ;  /* 0x000000bcec2c723c */ /* 0x042ff00000081044 */
[C---:B--2---:R-:W-:Y:S08]  /*fe5f0*/  HMMA.1688.F32.TF32 R60, R236.reuse, R184, R72 ;  /* 0x000000b8ec3c723c */ /* 0x044ff00000081048 */
[C---:B---3--:R-:W-:Y:S03]  /*fe600*/  HMMA.1688.F32.TF32 R48, R236.reuse, R180, R76 ;  /* 0x000000b4ec30723c */ /* 0x048fe6000008104c */
        /* <DEDUP_REMOVED lines=52> */
[----:B-1----:R-:W3:Y:S09]  /*fe950*/  LDL.LU R48, [R1+0x2120] ;  /* 0x0021200001307983 */ /* 0x002ef20000300800 */
        /* <DEDUP_REMOVED lines=100> */
[----:B------:R-:W4:Y:S01]  /*fefa0*/  LDL.LU R47, [R1+0x211c] ;  /* 0x00211c00012f7983 */ /* 0x000f220000300800 */
        /* <DEDUP_REMOVED lines=9> */
[----:B-1----:R-:W3:Y:S02]  /*ff040*/  LDL.LU.64 R120, [R1+0xbd98] ;  /* 0x00bd980001787983 */ /* 0x002ee40000300a00 */
[----:B---3--:R-:W-:-:S15]  /*ff050*/  HMMA.1688.F32.TF32 R116, R236, R120, R116 ;  /* 0x00000078ec74723c */ /* 0x008fde0000081074 */
        /* <DEDUP_REMOVED lines=118> */
[----:B----4-:R-:W-:Y:S01]  /*ff7c0*/  HMMA.1688.F32.TF32 R4, R236, R28, R44 ;  /* 0x0000001cec04723c */ /* 0x010fe2000008102c */
[----:B------:R-:W-:Y:S01]  /*ff7d0*/  MOV R149, R38 ;  /* 0x0000002600957202 */ /* 0x000fe20000000f00 */
[----:B------:R-:W-:-:S15]  /*ff7e0*/  IMAD.MOV.U32 R148, RZ, RZ, R39 ;  /* 0x000000ffff947224 */ /* 0x000fde00078e0027 */
[----:B------:R-:W-:Y:S02]  /*ff7f0*/  NOP ;  /* 0x0000000000007918 */ /* 0x000fe40000000000 */
[----:B------:R1:W-:Y:S04]  /*ff800*/  STL.64 [R1+0xc50], R4 ;  /* 0x000c500401007387 */ /* 0x0003e80000100a00 */
[----:B------:R-:W-:Y:S04]  /*ff810*/  STL.64 [R1+0xc58], R6 ;  /* 0x000c580601007387 */ /* 0x000fe80000100a00 */
[----:B------:R-:W2:Y:S04]  /*ff820*/  LDL.LU R161, [R1+0x1004] ;  /* 0x0010040001a17983 */ /* 0x000ea80000300800 */
[----:B------:R-:W2:Y:S04]  /*ff830*/  LDL.LU R162, [R1+0x1008] ;  /* 0x0010080001a27983 */ /* 0x000ea80000300800 */
[----:B------:R-:W2:Y:S04]  /*ff840*/  LDL.LU R163, [R1+0x100c] ;  /* 0x00100c0001a37983 */ /* 0x000ea80000300800 */
[----:B------:R-:W4:Y:S04]  /*ff850*/  LDL.LU R144, [R1+0xe20] ;  /* 0x000e200001907983 */ /* 0x000f280000300800 */
[----:B------:R-:W4:Y:S04]  /*ff860*/  LDL.LU R145, [R1+0xe24] ;  /* 0x000e240001917983 */ /* 0x000f280000300800 */
[----:B------:R-:W4:Y:S04]  /*ff870*/  LDL.LU R146, [R1+0xe28] ;  /* 0x000e280001927983 */ /* 0x000f280000300800 */
[----:B------:R-:W4:Y:S01]  /*ff880*/  LDL.LU R147, [R1+0xe2c] ;  /* 0x000e2c0001937983 */ /* 0x000f220000300800 */
[----:B-1----:R-:W-:-:S02]  /*ff890*/  IMAD.MOV.U32 R5, RZ, RZ, R36 ;  /* 0x000000ffff057224 */ /* 0x002fc400078e0024 */
[----:B------:R-:W-:Y:S01]  /*ff8a0*/  IMAD.MOV.U32 R4, RZ, RZ, R37 ;  /* 0x000000ffff047224 */ /* 0x000fe200078e0025 */
        /* <DEDUP_REMOVED lines=77> */
[----:B------:R-:W2:Y:S01]  /*ffd80*/  LDL.LU.64 R48, [R1+0xbc68] ;  /* 0x00bc680001307983 */ /* 0x000ea20000300a00 */
[----:B------:R-:W-:Y:S01]  /*ffd90*/  IMAD.MOV.U32 R24, RZ, RZ, R2 ;  /* 0x000000ffff187224 */ /* 0x000fe200078e0002 */
[----:B------:R-:W-:Y:S01]  /*ffda0*/  MOV R25, R0 ;  /* 0x0000000000197202 */ /* 0x000fe20000000f00 */
[C---:B------:R-:W-:Y:S08]  /*ffdb0*/  HMMA.1688.F32.TF32 R36, R236.reuse, R52, R36 ;  /* 0x00000034ec24723c */ /* 0x040ff00000081024 */
[----:B------:R-:W-:Y:S08]  /*ffdc0*/  HMMA.1688.F32.TF32 R32, R236, R56, R32 ;  /* 0x00000038ec20723c */ /* 0x000ff00000081020 */
[C---:B------:R-:W-:Y:S08]  /*ffdd0*/  HMMA.1688.F32.TF32 R28, R240.reuse, R24, R28 ;  /* 0x00000018f01c723c */ /* 0x040ff0000008101c */
[C---:B------:R-:W-:Y:S01]  /*ffde0*/  HMMA.1688.F32.TF32 R4, R240.reuse, R4, R8 ;  /* 0x00000004f004723c */ /* 0x040fe20000081008 */
[----:B---3--:R-:W-:Y:S04]  /*ffdf0*/  STL.64 [R1+0xbb90], R46 ;  /* 0x00bb902e01007387 */ /* 0x008fe80000100a00 */
[----:B------:R-:W-:Y:S03]  /*ffe00*/  STL.64 [R1+0xbb88], R44 ;  /* 0x00bb882c01007387 */ /* 0x000fe60000100a00 */
[C---:B----4-:R-:W-:Y:S08]  /*ffe10*/  HMMA.1688.F32.TF32 R24, R240.reuse, R148, R144 ;  /* 0x00000094f018723c */ /* 0x050ff00000081090 */
[----:B------:R-:W-:Y:S08]  /*ffe20*/  HMMA.1688.F32.TF32 R8, R240, R156, R152 ;  /* 0x0000009cf008723c */ /* 0x000ff00000081098 */
[----:B--2---:R-:W-:Y:S01]  /*ffe30*/  HMMA.1688.F32.TF32 R40, R236, R48, R40 ;  /* 0x00000030ec28723c */ /* 0x004fe20000081028 */
[----:B------:R-:W-:Y:S04]  /*ffe40*/  STL.64 [R1+0xbb80], R50 ;  /* 0x00bb803201007387 */ /* 0x000fe80000100a00 */
        /* <DEDUP_REMOVED lines=94> */
[----:B------:R-:W-:Y:S01]  /*100430*/  STL.64 [R1+0xbb10], R232 ;  /* 0x00bb10e801007387 */ /* 0x000fe20000100a00 */
[C---:B--2---:R-:W-:Y:S08]  /*100440*/  HMMA.1688.F32.TF32 R52, R240.reuse, R232, R52 ;  /* 0x000000e8f034723c */ /* 0x044ff00000081034 */
[C---:B---3--:R-:W-:Y:S08]  /*100450*/  HMMA.1688.F32.TF32 R48, R240.reuse, R228, R48 ;  /* 0x000000e4f030723c */ /* 0x048ff00000081030 */
[C---:B----4-:R-:W-:Y:S08]  /*100460*/  HMMA.1688.F32.TF32 R44, R240.reuse, R224, R44 ;  /* 0x000000e0f02c723c */ /* 0x050ff0000008102c */
        /* <DEDUP_REMOVED lines=29> */
[----:B------:R1:W-:Y:S01]  /*100640*/  STL.64 [R1+0x508], R30 ;  /* 0x0005081e01007387 */ /* 0x0003e20000100a00 */
[C---:B------:R-:W-:Y:S08]  /*100650*/  HMMA.1688.F32.TF32 R4, R240.reuse, R196, R4 ;  /* 0x000000c4f004723c */ /* 0x040ff00000081004 */
[C---:B-1----:R-:W-:Y:S08]  /*100660*/  HMMA.1688.F32.TF32 R28, R240.reuse, R204, R24 ;  /* 0x000000ccf01c723c */ /* 0x042ff00000081018 */
[C---:B------:R-:W-:Y:S08]  /*100670*/  HMMA.1688.F32.TF32 R24, R240.reuse, R200, R8 ;  /* 0x000000c8f018723c */ /* 0x040ff00000081008 */
        /* <DEDUP_REMOVED lines=18> */
[----:B------:R1:W-:Y:S04]  /*1007a0*/  STL.64 [R1+0x490], R8 ;  /* 0x0004900801007387 */ /* 0x0003e80000100a00 */
[----:B------:R2:W-:Y:S04]  /*1007b0*/  STL.64 [R1+0x498], R10 ;  /* 0x0004980a01007387 */ /* 0x0005e80000100a00 */
[----:B-1----:R-:W3:Y:S04]  /*1007c0*/  LDL.LU R8, [R1+0x15d0] ;  /* 0x0015d00001087983 */ /* 0x002ee80000300800 */
[----:B------:R1:W-:Y:S04]  /*1007d0*/  STL.64 [R1+0x480], R24 ;  /* 0x0004801801007387 */ /* 0x0003e80000100a00 */
[----:B------:R4:W-:Y:S04]  /*1007e0*/  STL.64 [R1+0x488], R26 ;  /* 0x0004881a01007387 */ /* 0x0009e80000100a00 */
[----:B------:R1:W-:Y:S04]  /*1007f0*/  STL.64 [R1+0x470], R4 ;  /* 0x0004700401007387 */ /* 0x0003e80000100a00 */
[----:B------:R1:W-:Y:S04]  /*100800*/  STL.64 [R1+0x478], R6 ;  /* 0x0004780601007387 */ /* 0x0003e80000100a00 */
[----:B------:R-:W3:Y:S04]  /*100810*/  LDL.LU R9, [R1+0x15d4] ;  /* 0x0015d40001097983 */ /* 0x000ee80000300800 */
[----:B--2---:R-:W3:Y:S04]  /*100820*/  LDL.LU R10, [R1+0x15d8] ;  /* 0x0015d800010a7983 */ /* 0x004ee80000300800 */
[----:B------:R-:W3:Y:S04]  /*100830*/  LDL.LU R11, [R1+0x15dc] ;  /* 0x0015dc00010b7983 */ /* 0x000ee80000300800 */
        /* <DEDUP_REMOVED lines=152> */
[----:B--2---:R-:W-:-:S15]  /*1011c0*/  HMMA.1688.F32.TF32 R208, R240, R144, R208 ;  /* 0x00000090f0d0723c */ /* 0x004fde00000810d0 */
[----:B------:R-:W-:-:S04]  /*1011d0*/  NOP ;  /* 0x0000000000007918 */ /* 0x000fc80000000000 */
[----:B------:R-:W-:Y:S04]  /*1011e0*/  STL.64 [R1+0x400], R208 ;  /* 0x000400d001007387 */ /* 0x000fe80000100a00 */
[----:B------:R1:W-:Y:S02]  /*1011f0*/  STL.64 [R1+0x408], R210 ;  /* 0x000408d201007387 */ /* 0x0003e40000100a00 */
[C---:B-1----:R-:W-:Y:S02]  /*101200*/  HMMA.1688.F32.TF32 R208, R240.reuse, R140, R236 ;  /* 0x0000008cf0d0723c */ /* 0x042fe400000810ec */
        /* <DEDUP_REMOVED lines=19> */
[C---:B----4-:R-:W-:Y:S01]  /*101340*/  HMMA.1688.F32.TF32 R212, R240.reuse, R112, R244 ;  /* 0x00000070f0d4723c */ /* 0x050fe200000810f4 */
[----:B------:R-:W-:Y:S04]  /*101350*/  STL.64 [R1+0xba0], R208 ;  /* 0x000ba0d001007387 */ /* 0x000fe80000100a00 */
[----:B------:R2:W-:Y:S03]  /*101360*/  STL.64 [R1+0xba8], R210 ;  /* 0x000ba8d201007387 */ /* 0x0005e60000100a00 */
[C---:B--2---:R-:W-:Y:S03]  /*101370*/  HMMA.1688.F32.TF32 R208, R240.reuse, R108, R248 ;  /* 0x0000006cf0d0723c */ /* 0x044fe600000810f8 */
        /* <DEDUP_REMOVED lines=32> */
[----:B--2---:R-:W2:Y:S04]  /*101580*/  LDL.LU R208, [R1+0x16c0] ;  /* 0x0016c00001d07983 */ /* 0x004ea80000300800 */
[----:B------:R-:W2:Y:S04]  /*101590*/  LDL.LU R209, [R1+0x16c4] ;  /* 0x0016c40001d17983 */ /* 0x000ea80000300800 */
[----:B----4-:R-:W2:Y:S04]  /*1015a0*/  LDL.LU R210, [R1+0x16c8] ;  /* 0x0016c80001d27983 */ /* 0x010ea80000300800 */
[----:B------:R-:W2:Y:S04]  /*1015b0*/  LDL.LU R211, [R1+0x16cc] ;  /* 0x0016cc0001d37983 */ /* 0x000ea80000300800 */
[----:B-1----:R-:W4:Y:S04]  /*1015c0*/  LDL.LU R56, [R1+0x16d0] ;  /* 0x0016d00001387983 */ /* 0x002f280000300800 */
        /* <DEDUP_REMOVED lines=64> */
[----:B------:R-:W3:Y:S01]  /*1019d0*/  LDL.64 R232, [R1+0x10] ;  /* 0x0000100001e87983 */ /* 0x000ee20000100a00 */
        /* <DEDUP_REMOVED lines=12> */
[C---:B---3--:R-:W-:Y:S08]  /*101aa0*/  HMMA.1688.F32.TF32 R24, R240.reuse, R20, R24 ;  /* 0x00000014f018723c */ /* 0x048ff00000081018 */
[----:B--2---:R-:W-:-:S15]  /*101ab0*/  HMMA.1688.F32.TF32 R216, R240, R8, R216 ;  /* 0x00000008f0d8723c */ /* 0x004fde00000810d8 */
[----:B------:R-:W-:-:S04]  /*101ac0*/  NOP ;  /* 0x0000000000007918 */ /* 0x000fc80000000000 */
[----:B------:R-:W-:Y:S04]  /*101ad0*/  STL.64 [R1+0xa90], R216 ;  /* 0x000a90d801007387 */ /* 0x000fe80000100a00 */
[----:B------:R1:W-:Y:S02]  /*101ae0*/  STL.64 [R1+0xa98], R218 ;  /* 0x000a98da01007387 */ /* 0x0003e40000100a00 */
[C---:B-1----:R-:W-:Y:S08]  /*101af0*/  HMMA.1688.F32.TF32 R216, R240.reuse, R12, R220 ;  /* 0x0000000cf0d8723c */ /* 0x042ff000000810dc */
[C---:B------:R-:W-:Y:S11]  /*101b00*/  HMMA.1688.F32.TF32 R220, R240.reuse, R16, R224 ;  /* 0x00000010f0dc723c */ /* 0x040ff600000810e0 */
[----:B------:R1:W-:Y:S04]  /*101b10*/  STL.64 [R1+0xa80], R216 ;  /* 0x000a80d801007387 */ /* 0x0003e80000100a00 */
[----:B------:R2:W-:Y:S04]  /*101b20*/  STL.64 [R1+0xa88], R218 ;  /* 0x000a88da01007387 */ /* 0x0005e80000100a00 */
[----:B-1----:R-:W3:Y:S04]  /*101b30*/  LDL.LU R216, [R1+0x2870] ;  /* 0x0028700001d87983 */ /* 0x002ee80000300800 */
[----:B------:R1:W-:Y:S04]  /*101b40*/  STL.64 [R1+0xa70], R220 ;  /* 0x000a70dc01007387 */ /* 0x0003e80000100a00 */
[----:B------:R-:W-:Y:S04]  /*101b50*/  STL.64 [R1+0xa78], R222 ;  /* 0x000a78de01007387 */ /* 0x000fe80000100a00 */
[----:B------:R-:W3:Y:S04]  /*101b60*/  LDL.LU R217, [R1+0x2874] ;  /* 0x0028740001d97983 */ /* 0x000ee80000300800 */
[----:B--2---:R-:W3:Y:S04]  /*101b70*/  LDL.LU R218, [R1+0x2878] ;  /* 0x0028780001da7983 */ /* 0x004ee80000300800 */
        /* <DEDUP_REMOVED lines=58> */
[----:B--2---:R-:W-:Y:S02]  /*101f20*/  HMMA.1688.F32.TF32 R240, R240, R56, R208 ;  /* 0x00000038f0f0723c */ /* 0x004fe400000810d0 */
[----:B------:R-:W2:Y:S04]  /*101f30*/  LDL.LU.64 R210, [R1+0xbb50] ;  /* 0x00bb500001d27983 */ /* 0x000ea80000300a00 */
[----:B------:R-:W2:-:S13]  /*101f40*/  LDL.LU.64 R208, [R1+0xbb48] ;  /* 0x00bb480001d07983 */ /* 0x000e9a0000300a00 */
[----:B------:R1:W-:Y:S04]  /*101f50*/  STL.64 [R1+0x3e0], R240 ;  /* 0x0003e0f001007387 */ /* 0x0003e80000100a00 */
[----:B------:R-:W-:Y:S04]  /*101f60*/  STL.64 [R1+0x3e8], R242 ;  /* 0x0003e8f201007387 */ /* 0x000fe80000100a00 */
[----:B-1----:R-:W2:Y:S01]  /*101f70*/  LDL.64 R240, [R1+0x30] ;  /* 0x0000300001f07983 */ /* 0x002ea20000100a00 */
[----:B------:R-:W-:Y:S01]  /*101f80*/  HMMA.1688.F32.TF32 R212, R236, R244, R212 ;  /* 0x000000f4ecd4723c */ /* 0x000fe200000810d4 */
[----:B------:R-:W-:-:S02]  /*101f90*/  IMAD.MOV.U32 R2, RZ, RZ, R244 ;  /* 0x000000ffff027224 */ /* 0x000fc400078e00f4 */
[----:B------:R-:W-:-:S05]  /*101fa0*/  IMAD.MOV.U32 R0, RZ, RZ, R245 ;  /* 0x000000ffff007224 */ /* 0x000fca00078e00f5 */
[----:B------:R-:W-:Y:S11]  /*101fb0*/  HMMA.1688.F32.TF32 R228, R236, R232, R228 ;  /* 0x000000e8ece4723c */ /* 0x000ff600000810e4 */
[----:B------:R-:W-:Y:S04]  /*101fc0*/  STL.64 [R1+0x3d0], R212 ;  /* 0x0003d0d401007387 */ /* 0x000fe80000100a00 */
[----:B------:R1:W-:Y:S04]  /*101fd0*/  STL.64 [R1+0x3d8], R214 ;  /* 0x0003d8d601007387 */ /* 0x0003e80000100a00 */
[----:B-1----:R-:W3:Y:S04]  /*101fe0*/  LDL.LU.64 R214, [R1+0xbb40] ;  /* 0x00bb400001d67983 */ /* 0x002ee80000300a00 */
[----:B------:R-:W3:Y:S04]  /*101ff0*/  LDL.LU.64 R212, [R1+0xbb38] ;  /* 0x00bb380001d47983 */ /* 0x000ee80000300a00 */
[----:B------:R-:W3:Y:S01]  /*102000*/  LDL.LU.64 R244, [R1+0xbb30] ;  /* 0x00bb300001f47983 */ /* 0x000ee20000300a00 */
[----:B------:R-:W-:-:S02]  /*102010*/  IMAD.MOV.U32 R126, RZ, RZ, R232 ;  /* 0x000000ffff7e7224 */ /* 0x000fc400078e00e8 */
[----:B------:R-:W-:Y:S01]  /*102020*/  IMAD.MOV.U32 R127, RZ, RZ, R233 ;  /* 0x000000ffff7f7224 */ /* 0x000fe200078e00e9 */
[----:B--2---:R-:W-:-:S15]  /*102030*/  HMMA.1688.F32.TF32 R248, R236, R240, R248 ;  /* 0x000000f0ecf8723c */ /* 0x004fde00000810f8 */
[----:B------:R-:W-:-:S04]  /*102040*/  NOP ;  /* 0x0000000000007918 */ /* 0x000fc80000000000 */
[----:B------:R-:W-:Y:S04]  /*102050*/  STL.64 [R1+0x3c0], R248 ;  /* 0x0003c0f801007387 */ /* 0x000fe80000100a00 */
[----:B------:R1:W-:Y:S04]  /*102060*/  STL.64 [R1+0x3c8], R250 ;  /* 0x0003c8fa01007387 */ /* 0x0003e80000100a00 */
[----:B-1----:R-:W2:Y:S04]  /*102070*/  LDL.LU.64 R250, [R1+0xbb28] ;  /* 0x00bb280001fa7983 */ /* 0x002ea80000300a00 */
[----:B------:R-:W2:Y:S04]  /*102080*/  LDL.LU.64 R248, [R1+0xbb20] ;  /* 0x00bb200001f87983 */ /* 0x000ea80000300a00 */
[----:B------:R1:W-:Y:S04]  /*102090*/  STL.64 [R1+0x3b0], R228 ;  /* 0x0003b0e401007387 */ /* 0x0003e80000100a00 */
[----:B------:R1:W-:Y:S04]  /*1020a0*/  STL.64 [R1+0x3b8], R230 ;  /* 0x0003b8e601007387 */ /* 0x0003e80000100a00 */
[----:B------:R-:W4:Y:S04]  /*1020b0*/  LDL.LU R232, [R1+0x2850] ;  /* 0x0028500001e87983 */ /* 0x000f280000300800 */
[----:B------:R-:W4:Y:S04]  /*1020c0*/  LDL.LU R233, [R1+0x2854] ;  /* 0x0028540001e97983 */ /* 0x000f280000300800 */
[----:B------:R-:W4:Y:S04]  /*1020d0*/  LDL.LU R234, [R1+0x2858] ;  /* 0x0028580001ea7983 */ /* 0x000f280000300800 */
[----:B------:R-:W4:Y:S01]  /*1020e0*/  LDL.LU R235, [R1+0x285c] ;  /* 0x00285c0001eb7983 */ /* 0x000f220000300800 */
[C---:B---3--:R-:W-:Y:S03]  /*1020f0*/  HMMA.1688.F32.TF32 R216, R236.reuse, R220, R216 ;  /* 0x000000dcecd8723c */ /* 0x048fe600000810d8 */
[----:B-1----:R-:W3:Y:S04]  /*102100*/  LDL.LU R228, [R1+0x2840] ;  /* 0x0028400001e47983 */ /* 0x002ee80000300800 */
[----:B------:R-:W3:Y:S04]  /*102110*/  LDL.LU R229, [R1+0x2844] ;  /* 0x0028440001e57983 */ /* 0x000ee80000300800 */
[----:B------:R-:W3:Y:S04]  /*102120*/  LDL.LU R230, [R1+0x2848] ;  /* 0x0028480001e67983 */ /* 0x000ee80000300800 */
[----:B------:R-:W3:Y:S04]  /*102130*/  LDL.LU R231, [R1+0x284c] ;  /* 0x00284c0001e77983 */ /* 0x000ee80000300800 */
[----:B------:R-:W-:Y:S04]  /*102140*/  STL.64 [R1+0x3a0], R216 ;  /* 0x0003a0d801007387 */ /* 0x000fe80000100a00 */
[----:B------:R2:W-:Y:S01]  /*102150*/  STL.64 [R1+0x3a8], R218 ;  /* 0x0003a8da01007387 */ /* 0x0005e20000100a00 */
[----:B------:R-:W-:Y:S01]  /*102160*/  IMAD.MOV.U32 R130, RZ, RZ, R240 ;  /* 0x000000ffff827224 */ /* 0x000fe200078e00f0 */
[----:B------:R-:W-:Y:S01]  /*102170*/  MOV R131, R241 ;  /* 0x000000f100837202 */ /* 0x000fe20000000f00 */
[----:B------:R-:W-:Y:S01]  /*102180*/  IMAD.MOV.U32 R122, RZ, RZ, R220 ;  /* 0x000000ffff7a7224 */ /* 0x000fe200078e00dc */
[----:B------:R-:W-:Y:S01]  /*102190*/  MOV R123, R221 ;  /* 0x000000dd007b7202 */ /* 0x000fe20000000f00 */
[C---:B--2---:R-:W-:Y:S01]  /*1021a0*/  HMMA.1688.F32.TF32 R216, R236.reuse, R248, R224 ;  /* 0x000000f8ecd8723c */ /* 0x044fe200000810e0 */
[----:B------:R-:W2:Y:S07]  /*1021b0*/  LDL.LU R224, [R1+0x2830] ;  /* 0x0028300001e07983 */ /* 0x000eae0000300800 */
[C---:B----4-:R-:W-:Y:S11]  /*1021c0*/  HMMA.1688.F32.TF32 R232, R236.reuse, R244, R232 ;  /* 0x000000f4ece8723c */ /* 0x050ff600000810e8 */
        /* <DEDUP_REMOVED lines=17> */
[----:B------:R-:W-:Y:S04]  /*1022e0*/  STL.64 [R1+0xba30], R250 ;  /* 0x00ba30fa01007387 */ /* 0x000fe80000100a00 */
[----:B------:R1:W-:Y:S04]  /*1022f0*/  STL.64 [R1+0xba28], R248 ;  /* 0x00ba28f801007387 */ /* 0x0003e80000100a00 */
[----:B-1----:R-:W2:Y:S04]  /*102300*/  LDL.LU R248, [R1+0x27c0] ;  /* 0x0027c00001f87983 */ /* 0x002ea80000300800 */
[----:B------:R-:W2:Y:S04]  /*102310*/  LDL.LU R249, [R1+0x27c4] ;  /* 0x0027c40001f97983 */ /* 0x000ea80000300800 */
[----:B------:R-:W2:Y:S04]  /*102320*/  LDL.LU R250, [R1+0x27c8] ;  /* 0x0027c80001fa7983 */ /* 0x000ea80000300800 */
[----:B------:R-:W2:Y:S04]  /*102330*/  LDL.LU R251, [R1+0x27cc] ;  /* 0x0027cc0001fb7983 */ /* 0x000ea80000300800 */
        /* <DEDUP_REMOVED lines=39> */
[----:B---3--:R-:W-:Y:S04]  /*1025b0*/  STL.64 [R1+0xb9f8], R226 ;  /* 0x00b9f8e201007387 */ /* 0x008fe80000100a00 */
[----:B------:R1:W-:Y:S04]  /*1025c0*/  STL.64 [R1+0xb9f0], R224 ;  /* 0x00b9f0e001007387 */ /* 0x0003e80000100a00 */
[----:B-1----:R-:W3:Y:S04]  /*1025d0*/  LDL.LU R224, [R1+0x2800] ;  /* 0x0028000001e07983 */ /* 0x002ee80000300800 */
[----:B------:R-:W3:Y:S04]  /*1025e0*/  LDL.LU R225, [R1+0x2804] ;  /* 0x0028040001e17983 */ /* 0x000ee80000300800 */
[----:B------:R-:W3:Y:S04]  /*1025f0*/  LDL.LU R226, [R1+0x2808] ;  /* 0x0028080001e27983 */ /* 0x000ee80000300800 */
[----:B------:R-:W3:Y:S01]  /*102600*/  LDL.LU R227, [R1+0x280c] ;  /* 0x00280c0001e37983 */ /* 0x000ee20000300800 */
        /* <DEDUP_REMOVED lines=8> */
[C---:B---3--:R-:W-:Y:S02]  /*102690*/  HMMA.1688.F32.TF32 R220, R236.reuse, R216, R224 ;  /* 0x000000d8ecdc723c */ /* 0x048fe400000810e0 */
[----:B----4-:R-:W-:Y:S04]  /*1026a0*/  STL.64 [R1+0xb9d8], R218 ;  /* 0x00b9d8da01007387 */ /* 0x010fe80000100a00 */
[----:B------:R1:W-:Y:S02]  /*1026b0*/  STL.64 [R1+0xb9d0], R216 ;  /* 0x00b9d0d801007387 */ /* 0x0003e40000100a00 */
[C---:B-1----:R-:W-:Y:S11]  /*1026c0*/  HMMA.1688.F32.TF32 R216, R236.reuse, R212, R228 ;  /* 0x000000d4ecd8723c */ /* 0x042ff600000810e4 */
[----:B------:R-:W-:Y:S04]  /*1026d0*/  STL.64 [R1+0x330], R220 ;  /* 0x000330dc01007387 */ /* 0x000fe80000100a00 */
[----:B------:R-:W-:Y:S04]  /*1026e0*/  STL.64 [R1+0x338], R222 ;  /* 0x000338de01007387 */ /* 0x000fe80000100a00 */
[----:B------:R-:W-:Y:S04]  /*1026f0*/  STL.64 [R1+0xb9c8], R214 ;  /* 0x00b9c8d601007387 */ /* 0x000fe80000100a00 */
[----:B------:R1:W-:Y:S04]  /*102700*/  STL.64 [R1+0xb9c0], R212 ;  /* 0x00b9c0d401007387 */ /* 0x0003e80000100a00 */
        /* <DEDUP_REMOVED lines=16> */
[----:B------:R1:W-:Y:S04]  /*102810*/  STL.64 [R1+0x2f0], R204 ;  /* 0x0002f0cc01007387 */ /* 0x0003e80000100a00 */
[----:B------:R2:W-:Y:S04]  /*102820*/  STL.64 [R1+0x2f8], R206 ;  /* 0x0002f8ce01007387 */ /* 0x0005e80000100a00 */
[----:B------:R-:W3:Y:S04]  /*102830*/  LDL.LU R248, [R1+0x2710] ;  /* 0x0027100001f87983 */ /* 0x000ee80000300800 */
[----:B------:R-:W-:Y:S04]  /*102840*/  STL.64 [R1+0x2e0], R200 ;  /* 0x0002e0c801007387 */ /* 0x000fe80000100a00 */
[----:B------:R-:W-:Y:S04]  /*102850*/  STL.64 [R1+0x2e8], R202 ;  /* 0x0002e8ca01007387 */ /* 0x000fe80000100a00 */
        /* <DEDUP_REMOVED lines=96> */
[----:B------:R-:W2:Y:S09]  /*102e60*/  LDL.LU R232, [R1+0x29f0] ;  /* 0x0029f00001e87983 */ /* 0x000eb20000300800 */
[----:B------:R-:W-:Y:S04]  /*102e70*/  STL.64 [R1+0x230], R156 ;  /* 0x0002309c01007387 */ /* 0x000fe80000100a00 */
[----:B------:R-:W-:Y:S04]  /*102e80*/  STL.64 [R1+0x238], R158 ;  /* 0x0002389e01007387 */ /* 0x000fe80000100a00 */
        /* <DEDUP_REMOVED lines=21> */
[----:B------:R-:W2:Y:S04]  /*102fe0*/  LDL R206, [R1+0x2a68] ;  /* 0x002a680001ce7983 */ /* 0x000ea80000100800 */
[----:B------:R-:W2:Y:S04]  /*102ff0*/  LDL R207, [R1+0x2a6c] ;  /* 0x002a6c0001cf7983 */ /* 0x000ea80000100800 */
        /* <DEDUP_REMOVED lines=24> */
[----:B------:R-:W3:Y:S04]  /*103180*/  LDL R184, [R1+0x2ab0] ;  /* 0x002ab00001b87983 */ /* 0x000ee80000100800 */
[----:B------:R-:W3:Y:S04]  /*103190*/  LDL R185, [R1+0x2ab4] ;  /* 0x002ab40001b97983 */ /* 0x000ee80000100800 */
[----:B------:R-:W3:Y:S04]  /*1031a0*/  LDL R186, [R1+0x2ab8] ;  /* 0x002ab80001ba7983 */ /* 0x000ee80000100800 */
[----:B------:R-:W3:Y:S04]  /*1031b0*/  LDL R187, [R1+0x2abc] ;  /* 0x002abc0001bb7983 */ /* 0x000ee80000100800 */
[----:B------:R-:W4:Y:S04]  /*1031c0*/  LDL R196, [R1+0x2a80] ;  /* 0x002a800001c47983 */ /* 0x000f280000100800 */
[----:B------:R-:W4:Y:S04]  /*1031d0*/  LDL R197, [R1+0x2a84] ;  /* 0x002a840001c57983 */ /* 0x000f280000100800 */
[----:B------:R-:W4:Y:S04]  /*1031e0*/  LDL R198, [R1+0x2a88] ;  /* 0x002a880001c67983 */ /* 0x000f280000100800 */
[----:B------:R-:W4:Y:S04]  /*1031f0*/  LDL R199, [R1+0x2a8c] ;  /* 0x002a8c0001c77983 */ /* 0x000f280000100800 */
[----:B------:R-:W4:Y:S04]  /*103200*/  LDL R212, [R1+0x2a40] ;  /* 0x002a400001d47983 */ /* 0x000f280000100800 */
[----:B------:R-:W4:Y:S04]  /*103210*/  LDL R213, [R1+0x2a44] ;  /* 0x002a440001d57983 */ /* 0x000f280000100800 */
        /* <DEDUP_REMOVED lines=18> */
[C---:B--2---:R-:W-:Y:S08]  /*103340*/  HMMA.1688.F32.TF32 R152, R236.reuse, R148, R240 ;  /* 0x00000094ec98723c */ /* 0x044ff000000810f0 */
[C---:B-1----:R-:W-:Y:S11]  /*103350*/  HMMA.1688.F32.TF32 R148, R236.reuse, R140, R180 ;  /* 0x0000008cec94723c */ /* 0x042ff600000810b4 */
[----:B------:R-:W-:Y:S04]  /*103360*/  STL.64 [R1+0x220], R152 ;  /* 0x0002209801007387 */ /* 0x000fe80000100a00 */
[----:B------:R3:W-:Y:S02]  /*103370*/  STL.64 [R1+0x228], R154 ;  /* 0x0002289a01007387 */ /* 0x0007e40000100a00 */
[----:B---3--:R-:W-:-:S15]  /*103380*/  HMMA.1688.F32.TF32 R152, R236, R144, R176 ;  /* 0x00000090ec98723c */ /* 0x008fde00000810b0 */
[----:B------:R-:W-:-:S04]  /*103390*/  NOP ;  /* 0x0000000000007918 */ /* 0x000fc80000000000 */
[----:B------:R-:W-:Y:S04]  /*1033a0*/  STL.64 [R1+0x210], R152 ;  /* 0x0002109801007387 */ /* 0x000fe80000100a00 */
[----:B------:R-:W-:Y:S04]  /*1033b0*/  STL.64 [R1+0x218], R154 ;  /* 0x0002189a01007387 */ /* 0x000fe80000100a00 */
[----:B------:R-:W-:Y:S04]  /*1033c0*/  STL.64 [R1+0x200], R148 ;  /* 0x0002009401007387 */ /* 0x000fe80000100a00 */
[----:B------:R1:W-:Y:S02]  /*1033d0*/  STL.64 [R1+0x208], R150 ;  /* 0x0002089601007387 */ /* 0x0003e40000100a00 */
[C---:B-1----:R-:W-:Y:S08]  /*1033e0*/  HMMA.1688.F32.TF32 R148, R236.reuse, R136, R184 ;  /* 0x00000088ec94723c */ /* 0x042ff000000810b8 */
[C---:B------:R-:W-:Y:S08]  /*1033f0*/  HMMA.1688.F32.TF32 R152, R236.reuse, R132, R188 ;  /* 0x00000084ec98723c */ /* 0x040ff000000810bc */
[C---:B----4-:R-:W-:Y:S03]  /*103400*/  HMMA.1688.F32.TF32 R156, R236.reuse, R124, R196 ;  /* 0x0000007cec9c723c */ /* 0x050fe600000810c4 */
[----:B------:R-:W-:Y:S04]  /*103410*/  STL.64 [R1+0x9d0], R148 ;  /* 0x0009d09401007387 */ /* 0x000fe80000100a00 */
[----:B------:R1:W-:Y:S04]  /*103420*/  STL.64 [R1+0x9d8], R150 ;  /* 0x0009d89601007387 */ /* 0x0003e80000100a00 */
[----:B------:R-:W-:Y:S04]  /*103430*/  STL.64 [R1+0x9c0], R152 ;  /* 0x0009c09801007387 */ /* 0x000fe80000100a00 */
[----:B------:R2:W-:Y:S01]  /*103440*/  STL.64 [R1+0x9c8], R154 ;  /* 0x0009c89a01007387 */ /* 0x0005e20000100a00 */
[C---:B-1----:R-:W-:Y:S08]  /*103450*/  HMMA.1688.F32.TF32 R148, R236.reuse, R128, R192 ;  /* 0x00000080ec94723c */ /* 0x042ff000000810c0 */
[C---:B--2---:R-:W-:Y:S11]  /*103460*/  HMMA.1688.F32.TF32 R152, R236.reuse, R120, R200 ;  /* 0x00000078ec98723c */ /* 0x044ff600000810c8 */
        /* <DEDUP_REMOVED lines=37> */
[----:B--2---:R-:W-:Y:S11]  /*1036c0*/  HMMA.1688.F32.TF32 R84, R236, R80, R248 ;  /* 0x00000050ec54723c */ /* 0x004ff600000810f8 */
[----:B------:R-:W-:Y:S04]  /*1036d0*/  STL.64 [R1+0x900], R88 ;  /* 0x0009005801007387 */ /* 0x000fe80000100a00 */
[----:B------:R-:W-:Y:S04]  /*1036e0*/  STL.64 [R1+0x908], R90 ;  /* 0x0009085a01007387 */ /* 0x000fe80000100a00 */
[----:B------:R-:W2:Y:S04]  /*1036f0*/  LDL.LU R248, [R1+0x28b0] ;  /* 0x0028b00001f87983 */ /* 0x000ea80000300800 */
        /* <DEDUP_REMOVED lines=77> */
[----:B------:R-:W-:-:S02]  /*103bd0*/  IMAD.MOV.U32 R164, RZ, RZ, R130 ;  /* 0x000000ffffa47224 */ /* 0x000fc400078e0082 */
[----:B------:R-:W-:Y:S01]  /*103be0*/  IMAD.MOV.U32 R165, RZ, RZ, R131 ;  /* 0x000000ffffa57224 */ /* 0x000fe200078e0083 */
        /* <DEDUP_REMOVED lines=23> */
[----:B------:R4:W-:Y:S04]  /*103d60*/  STL.64 [R1+0x8a8], R66 ;  /* 0x0008a84201007387 */ /* 0x0009e80000100a00 */
[----:B------:R-:W-:Y:S04]  /*103d70*/  STL.64 [R1+0xb8a8], R6 ;  /* 0x00b8a80601007387 */ /* 0x000fe80000100a00 */
[----:B------:R-:W-:Y:S04]  /*103d80*/  STL.64 [R1+0xb8a0], R4 ;  /* 0x00b8a00401007387 */ /* 0x000fe80000100a00 */
[----:B------:R-:W-:Y:S04]  /*103d90*/  STL.64 [R1+0x890], R60 ;  /* 0x0008903c01007387 */ /* 0x000fe80000100a00 */
[----:B------:R1:W-:Y:S01]  /*103da0*/  STL.64 [R1+0x898], R62 ;  /* 0x0008983e01007387 */ /* 0x0003e20000100a00 */
[C---:B----4-:R-:W-:Y:S08]  /*103db0*/  HMMA.1688.F32.TF32 R64, R236.reuse, R8, R196 ;  /* 0x00000008ec40723c */ /* 0x050ff000000810c4 */
[C---:B-1----:R-:W-:Y:S08]  /*103dc0*/  HMMA.1688.F32.TF32 R60, R236.reuse, R12, R200 ;  /* 0x0000000cec3c723c */ /* 0x042ff000000810c8 */
        /* <DEDUP_REMOVED lines=117> */
[----:B------:R-:W2:Y:S01]  /*104520*/  LDL.LU R179, [R1+0x171c] ;  /* 0x00171c0001b37983 */ /* 0x000ea20000300800 */
[----:B------:R-:W-:Y:S01]  /*104530*/  IMAD.MOV.U32 R172, RZ, RZ, R126 ;  /* 0x000000ffffac7224 */ /* 0x000fe200078e007e */
[----:B------:R-:W-:-:S02]  /*104540*/  MOV R173, R127 ;  /* 0x0000007f00ad7202 */ /* 0x000fc40000000f00 */
        /* <DEDUP_REMOVED lines=19> */
[----:B------:R-:W4:Y:S01]  /*104680*/  LDL.LU R163, [R1+0x16fc] ;  /* 0x0016fc0001a37983 */ /* 0x000f220000300800 */
[----:B------:R-:W-:-:S02]  /*104690*/  LOP3.LUT R242, R252, 0x40, RZ, 0x3c, !PT ;  /* 0x00000040fcf27812 */ /* 0x000fc400078e3cff */
[----:B------:R-:W-:Y:S01]  /*1046a0*/  LOP3.LUT R243, R252, 0x60, RZ, 0x3c, !PT ;  /* 0x00000060fcf37812 */ /* 0x000fe200078e3cff */
[----:B------:R-:W4:Y:S04]  /*1046b0*/  LDL.LU R232, [R1+0x1730] ;  /* 0x0017300001e87983 */ /* 0x000f280000300800 */
[----:B------:R-:W-:Y:S04]  /*1046c0*/  LDS R240, [R242+UR10+0x84100] ;  /* 0x0841000af2f07984 */ /* 0x000fe80008000800 */
[----:B------:R-:W-:Y:S04]  /*1046d0*/  LDS R241, [R243+UR10+0x84100] ;  /* 0x0841000af3f17984 */ /* 0x000fe80008000800 */
[----:B------:R-:W-:Y:S04]  /*1046e0*/  LDS R242, [R242+UR10+0x84900] ;  /* 0x0849000af2f27984 */ /* 0x000fe80008000800 */
[----:B------:R-:W3:Y:S04]  /*1046f0*/  LDS R243, [R243+UR10+0x84900] ;  /* 0x0849000af3f37984 */ /* 0x000ee80008000800 */
        /* <DEDUP_REMOVED lines=25> */
[----:B--2---:R-:W-:Y:S08]  /*104890*/  HMMA.1688.F32.TF32 R236, R236, R56, R148 ;  /* 0x00000038ecec723c */ /* 0x004ff00000081094 */
[C---:B---3--:R-:W-:Y:S08]  /*1048a0*/  HMMA.1688.F32.TF32 R156, R240.reuse, R156, R152 ;  /* 0x0000009cf09c723c */ /* 0x048ff00000081098 */
[C---:B----4-:R-:W-:Y:S01]  /*1048b0*/  HMMA.1688.F32.TF32 R164, R240.reuse, R164, R160 ;  /* 0x000000a4f0a4723c */ /* 0x050fe200000810a0 */
[----:B------:R-:W2:Y:S04]  /*1048c0*/  LDL.LU.64 R150, [R1+0xbab0] ;  /* 0x00bab00001967983 */ /* 0x000ea80000300a00 */
[----:B------:R-:W3:Y:S03]  /*1048d0*/  LDL.LU.64 R148, [R1+0xbaa8] ;  /* 0x00baa80001947983 */ /* 0x000ee60000300a00 */
[C---:B------:R-:W-:Y:S08]  /*1048e0*/  HMMA.1688.F32.TF32 R172, R240.reuse, R172, R168 ;  /* 0x000000acf0ac723c */ /* 0x040ff000000810a8 */
[C---:B------:R-:W-:Y:S01]  /*1048f0*/  HMMA.1688.F32.TF32 R248, R240.reuse, R248, R176 ;  /* 0x000000f8f0f8723c */ /* 0x040fe200000810b0 */
[----:B------:R1:W-:Y:S04]  /*104900*/  STL.64 [R1+0x1f0], R236 ;  /* 0x0001f0ec01007387 */ /* 0x0003e80000100a00 */
[----:B------:R4:W-:Y:S04]  /*104910*/  STL.64 [R1+0x1f8], R238 ;  /* 0x0001f8ee01007387 */ /* 0x0009e80000100a00 */
[----:B-1----:R-:W2:Y:S04]  /*104920*/  LDL.LU R236, [R1+0x1810] ;  /* 0x0018100001ec7983 */ /* 0x002ea80000300800 */
[----:B------:R-:W2:Y:S04]  /*104930*/  LDL.LU R237, [R1+0x1814] ;  /* 0x0018140001ed7983 */ /* 0x000ea80000300800 */
[----:B----4-:R-:W2:Y:S04]  /*104940*/  LDL.LU R238, [R1+0x1818] ;  /* 0x0018180001ee7983 */ /* 0x010ea80000300800 */
[----:B------:R-:W2:Y:S04]  /*104950*/  LDL.LU R239, [R1+0x181c] ;  /* 0x00181c0001ef7983 */ /* 0x000ea80000300800 */
[----:B------:R-:W4:Y:S04]  /*104960*/  LDL.LU.64 R154, [R1+0xbaa0] ;  /* 0x00baa000019a7983 */ /* 0x000f280000300a00 */
[----:B------:R-:W2:Y:S04]  /*104970*/  LDL.LU.64 R152, [R1+0xba98] ;  /* 0x00ba980001987983 */ /* 0x000ea80000300a00 */
        /* <DEDUP_REMOVED lines=120> */
[C---:B--2---:R-:W-:Y:S08]  /*105100*/  HMMA.1688.F32.TF32 R4, R240.reuse, R164, R68 ;  /* 0x000000a4f004723c */ /* 0x044ff00000081044 */
[C---:B------:R-:W-:Y:S01]  /*105110*/  HMMA.1688.F32.TF32 R64, R240.reuse, R160, R72 ;  /* 0x000000a0f040723c */ /* 0x040fe20000081048 */
[----:B------:R-:W-:Y:S04]  /*105120*/  STL.64 [R1+0x90], R236 ;  /* 0x000090ec01007387 */ /* 0x000fe80000100a00 */
[----:B------:R-:W-:Y:S04]  /*105130*/  STL.64 [R1+0x98], R238 ;  /* 0x000098ee01007387 */ /* 0x000fe80000100a00 */
[----:B------:R-:W-:Y:S04]  /*105140*/  STL.64 [R1+0x80], R60 ;  /* 0x0000803c01007387 */ /* 0x000fe80000100a00 */
[----:B------:R1:W-:Y:S04]  /*105150*/  STL.64 [R1+0x88], R62 ;  /* 0x0000883e01007387 */ /* 0x0003e80000100a00 */
[----:B------:R-:W-:Y:S04]  /*105160*/  STL.64 [R1+0x70], R4 ;  /* 0x0000700401007387 */ /* 0x000fe80000100a00 */
[----:B------:R2:W-:Y:S04]  /*105170*/  STL.64 [R1+0x78], R6 ;  /* 0x0000780601007387 */ /* 0x0005e80000100a00 */
[----:B------:R-:W-:Y:S04]  /*105180*/  LDS R236, [R252+UR10+0x84180] ;  /* 0x0841800afcec7984 */ /* 0x000fe80008000800 */
[----:B------:R-:W-:Y:S04]  /*105190*/  LDS R238, [R252+UR10+0x84980] ;  /* 0x0849800afcee7984 */ /* 0x000fe80008000800 */
[----:B------:R-:W-:Y:S04]  /*1051a0*/  LDS R237, [R3+UR10+0x84180] ;  /* 0x0841800a03ed7984 */ /* 0x000fe80008000800 */
[----:B------:R-:W4:Y:S01]  /*1051b0*/  LDS R239, [R3+UR10+0x84980] ;  /* 0x0849800a03ef7984 */ /* 0x000f220008000800 */
[C---:B-1----:R-:W-:Y:S08]  /*1051c0*/  HMMA.1688.F32.TF32 R60, R240.reuse, R156, R76 ;  /* 0x0000009cf03c723c */ /* 0x042ff0000008104c */
[C---:B--2---:R-:W-:Y:S01]  /*1051d0*/  HMMA.1688.F32.TF32 R4, R240.reuse, R152, R80 ;  /* 0x00000098f004723c */ /* 0x044fe20000081050 */
[----:B------:R-:W-:Y:S04]  /*1051e0*/  STL.64 [R1+0x60], R64 ;  /* 0x0000604001007387 */ /* 0x000fe80000100a00 */
[----:B------:R3:W-:Y:S03]  /*1051f0*/  STL.64 [R1+0x68], R66 ;  /* 0x0000684201007387 */ /* 0x0007e60000100a00 */
[C---:B---3--:R-:W-:Y:S03]  /*105200*/  HMMA.1688.F32.TF32 R64, R240.reuse, R148, R84 ;  /* 0x00000094f040723c */ /* 0x048fe60000081054 */
        /* <DEDUP_REMOVED lines=60> */
[----:B---3--:R-:W-:Y:S02]  /*1055d0*/  HMMA.1688.F32.TF32 R4, R240, R132, R60 ;  /* 0x00000084f004723c */ /* 0x008fe4000008103c */
        /* <DEDUP_REMOVED lines=266> */
[----:B------:R-:W2:Y:S04]  /*106680*/  LDL.LU.64 R48, [R1+0x40] ;  /* 0x0000400001307983 */ /* 0x000ea80000300a00 */
[----:B------:R-:W3:Y:S04]  /*106690*/  LDL.LU R92, [R1+0x3090] ;  /* 0x00309000015c7983 */ /* 0x000ee80000300800 */
[----:B------:R-:W3:Y:S04]  /*1066a0*/  LDL.LU R93, [R1+0x3094] ;  /* 0x00309400015d7983 */ /* 0x000ee80000300800 */
[----:B------:R-:W3:Y:S04]  /*1066b0*/  LDL.LU R94, [R1+0x3098] ;  /* 0x00309800015e7983 */ /* 0x000ee80000300800 */
[----:B------:R-:W3:Y:S04]  /*1066c0*/  LDL.LU R95, [R1+0x309c] ;  /* 0x00309c00015f7983 */ /* 0x000ee80000300800 */
[----:B------:R-:W3:Y:S04]  /*1066d0*/  LDL.LU.64 R96, [R1+0x30] ;  /* 0x0000300001607983 */ /* 0x000ee80000300a00 */
[----:B------:R-:W2:Y:S04]  /*1066e0*/  LDL.LU.64 R104, [R1+0x10] ;  /* 0x0000100001687983 */ /* 0x000ea80000300a00 */
[----:B------:R-:W2:Y:S04]  /*1066f0*/  LDL.LU R108, [R1+0x3070] ;  /* 0x00307000016c7983 */ /* 0x000ea80000300800 */
[----:B------:R-:W2:Y:S04]  /*106700*/  LDL.LU R109, [R1+0x3074] ;  /* 0x00307400016d7983 */ /* 0x000ea80000300800 */
[----:B------:R-:W2:Y:S04]  /*106710*/  LDL.LU R110, [R1+0x3078] ;  /* 0x00307800016e7983 */ /* 0x000ea80000300800 */
[----:B------:R-:W2:Y:S04]  /*106720*/  LDL.LU R111, [R1+0x307c] ;  /* 0x00307c00016f7983 */ /* 0x000ea80000300800 */
[----:B------:R-:W2:Y:S04]  /*106730*/  LDL.LU.64 R112, [R1] ;  /* 0x0000000001707983 */ /* 0x000ea80000300a00 */
        /* <DEDUP_REMOVED lines=23> */
[----:B------:R-:W-:Y:S01]  /*1068b0*/  STL.64 [R1+0xb780], R56 ;  /* 0x00b7803801007387 */ /* 0x000fe20000100a00 */
[----:B--2---:R-:W-:-:S15]  /*1068c0*/  HMMA.1688.F32.TF32 R52, R240, R56, R52 ;  /* 0x00000038f034723c */ /* 0x004fde0000081034 */
[----:B------:R-:W-:-:S04]  /*1068d0*/  NOP ;  /* 0x0000000000007918 */ /* 0x000fc80000000000 */
[----:B------:R-:W-:Y:S04]  /*1068e0*/  STL.64 [R1+0x1520], R52 ;  /* 0x0015203401007387 */ /* 0x000fe80000100a00 */
[----:B------:R1:W-:Y:S02]  /*1068f0*/  STL.64 [R1+0x1528], R54 ;  /* 0x0015283601007387 */ /* 0x0003e40000100a00 */
[----:B-1----:R-:W-:Y:S01]  /*106900*/  HMMA.1688.F32.TF32 R52, R236, R48, R44 ;  /* 0x00000030ec34723c */ /* 0x002fe2000008102c */
[----:B------:R-:W-:Y:S02]  /*106910*/  IMAD.MOV.U32 R45, RZ, RZ, R48 ;  /* 0x000000ffff2d7224 */ /* 0x000fe400078e0030 */
[----:B------:R-:W-:-:S05]  /*106920*/  IMAD.MOV.U32 R44, RZ, RZ, R49 ;  /* 0x000000ffff2c7224 */ /* 0x000fca00078e0031 */
[C---:B---3--:R-:W-:Y:S11]  /*106930*/  HMMA.1688.F32.TF32 R48, R236.reuse, R96, R92 ;  /* 0x00000060ec30723c */ /* 0x048ff6000008105c */
        /* <DEDUP_REMOVED lines=14> */
[----:B------:R-:W-:Y:S02]  /*106a20*/  STL.64 [R1+0xb770], R248 ;  /* 0x00b770f801007387 */ /* 0x000fe40000100a00 */
[C---:B----4-:R-:W-:Y:S11]  /*106a30*/  HMMA.1688.F32.TF32 R52, R236.reuse, R232, R124 ;  /* 0x000000e8ec34723c */ /* 0x050ff6000008107c */
        /* <DEDUP_REMOVED lines=23> */
[----:B------:R-:W-:Y:S01]  /*106bb0*/  IMAD.MOV.U32 R246, RZ, RZ, R112 ;  /* 0x000000fffff67224 */ /* 0x000fe200078e0070 */
[----:B------:R-:W-:-:S15]  /*106bc0*/  MOV R247, R113 ;  /* 0x0000007100f77202 */ /* 0x000fde0000000f00 */
        /* <DEDUP_REMOVED lines=75> */
[----:B------:R-:W-:Y:S04]  /*107080*/  STL.64 [R1+0xb730], R216 ;  /* 0x00b730d801007387 */ /* 0x000fe80000100a00 */
[----:B------:R-:W-:Y:S04]  /*107090*/  STL.64 [R1+0xb728], R214 ;  /* 0x00b728d601007387 */ /* 0x000fe80000100a00 */
[----:B------:R-:W-:Y:S01]  /*1070a0*/  STL.64 [R1+0xb720], R212 ;  /* 0x00b720d401007387 */ /* 0x000fe20000100a00 */
[C---:B--2---:R-:W-:Y:S08]  /*1070b0*/  HMMA.1688.F32.TF32 R56, R236.reuse, R212, R56 ;  /* 0x000000d4ec38723c */ /* 0x044ff00000081038 */
[C---:B----4-:R-:W-:Y:S11]  /*1070c0*/  HMMA.1688.F32.TF32 R52, R236.reuse, R204, R52 ;  /* 0x000000ccec34723c */ /* 0x050ff60000081034 */
[----:B------:R-:W-:Y:S04]  /*1070d0*/  STL.64 [R1+0x15f0], R56 ;  /* 0x0015f03801007387 */ /* 0x000fe80000100a00 */
[----:B------:R1:W-:Y:S02]  /*1070e0*/  STL.64 [R1+0x15f8], R58 ;  /* 0x0015f83a01007387 */ /* 0x0003e40000100a00 */
[----:B-1----:R-:W-:Y:S02]  /*1070f0*/  HMMA.1688.F32.TF32 R56, R236, R208, R240 ;  /* 0x000000d0ec38723c */ /* 0x002fe400000810f0 */
[----:B------:R-:W-:Y:S04]  /*107100*/  STL.64 [R1+0xb718], R210 ;  /* 0x00b718d201007387 */ /* 0x000fe80000100a00 */
[----:B------:R-:W-:-:S13]  /*107110*/  STL.64 [R1+0xb710], R208 ;  /* 0x00b710d001007387 */ /* 0x000fda0000100a00 */
[----:B------:R-:W-:Y:S04]  /*107120*/  STL.64 [R1+0x1600], R56 ;  /* 0x0016003801007387 */ /* 0x000fe80000100a00 */
[----:B------:R-:W-:Y:S04]  /*107130*/  STL.64 [R1+0x1608], R58 ;  /* 0x0016083a01007387 */ /* 0x000fe80000100a00 */
[----:B------:R-:W-:Y:S04]  /*107140*/  STL.64 [R1+0xb708], R206 ;  /* 0x00b708ce01007387 */ /* 0x000fe80000100a00 */
[----:B------:R-:W-:Y:S04]  /*107150*/  STL.64 [R1+0xb700], R204 ;  /* 0x00b700cc01007387 */ /* 0x000fe80000100a00 */
[----:B------:R-:W-:Y:S04]  /*107160*/  STL.64 [R1+0x1610], R52 ;  /* 0x0016103401007387 */ /* 0x000fe80000100a00 */
[----:B------:R3:W-:Y:S02]  /*107170*/  STL.64 [R1+0x1618], R54 ;  /* 0x0016183601007387 */ /* 0x0007e40000100a00 */
[C---:B---3--:R-:W-:Y:S08]  /*107180*/  HMMA.1688.F32.TF32 R52, R236.reuse, R200, R48 ;  /* 0x000000c8ec34723c */ /* 0x048ff00000081030 */
[C---:B------:R-:W-:Y:S08]  /*107190*/  HMMA.1688.F32.TF32 R48, R236.reuse, R196, R92 ;  /* 0x000000c4ec30723c */ /* 0x040ff0000008105c */
        /* <DEDUP_REMOVED lines=131> */
[----:B------:R-:W4:Y:S04]  /*1079d0*/  LDL R116, [R1+0x3270] ;  /* 0x0032700001747983 */ /* 0x000f280000100800 */
[----:B------:R-:W4:Y:S04]  /*1079e0*/  LDL R117, [R1+0x3274] ;  /* 0x0032740001757983 */ /* 0x000f280000100800 */
        /* <DEDUP_REMOVED lines=21> */
[----:B------:R-:W3:Y:S01]  /*107b40*/  LDL.LU R51, [R1+0x313c] ;  /* 0x00313c0001337983 */ /* 0x000ee20000300800 */
        /* <DEDUP_REMOVED lines=81> */
[C---:B---3--:R-:W-:Y:S08]  /*108060*/  HMMA.1688.F32.TF32 R48, R236.reuse, R20, R48 ;  /* 0x00000014ec30723c */ /* 0x048ff00000081030 */
        /* <DEDUP_REMOVED lines=26> */
[----:B-1----:R-:W-:Y:S03]  /*108210*/  HMMA.1688.F32.TF32 R152, R236, R8, R248 ;  /* 0x00000008ec98723c */ /* 0x002fe600000810f8 */
        /* <DEDUP_REMOVED lines=12> */
[----:B-1----:R-:W4:Y:S04]  /*1082e0*/  LDL.LU R152, [R1+0x2440] ;  /* 0x0024400001987983 */ /* 0x002f280000300800 */
[----:B------:R-:W4:Y:S04]  /*1082f0*/  LDL.LU R153, [R1+0x2444] ;  /* 0x0024440001997983 */ /* 0x000f280000300800 */
[----:B--2---:R-:W4:Y:S04]  /*108300*/  LDL.LU R154, [R1+0x2448] ;  /* 0x00244800019a7983 */ /* 0x004f280000300800 */
        /* <DEDUP_REMOVED lines=47> */
[----:B------:R-:W-:Y:S01]  /*108600*/  HMMA.1688.F32.TF32 R208, R236, R32, R228 ;  /* 0x00000020ecd0723c */ /* 0x000fe200000810e4 */
[----:B------:R-:W-:-:S02]  /*108610*/  IMAD.MOV.U32 R220, RZ, RZ, R246 ;  /* 0x000000ffffdc7224 */ /* 0x000fc400078e00f6 */
[----:B------:R-:W-:-:S08]  /*108620*/  IMAD.MOV.U32 R221, RZ, RZ, R247 ;  /* 0x000000ffffdd7224 */ /* 0x000fd000078e00f7 */
[----:B------:R1:W-:Y:S04]  /*108630*/  STL.64 [R1+0x1950], R216 ;  /* 0x001950d801007387 */ /* 0x0003e80000100a00 */
[----:B------:R2:W-:Y:S04]  /*108640*/  STL.64 [R1+0x1958], R218 ;  /* 0x001958da01007387 */ /* 0x0005e80000100a00 */
[----:B------:R4:W-:Y:S04]  /*108650*/  STL.64 [R1+0x1970], R212 ;  /* 0x001970d401007387 */ /* 0x0009e80000100a00 */
[----:B------:R-:W-:Y:S01]  /*108660*/  STL.64 [R1+0x1978], R214 ;  /* 0x001978d601007387 */ /* 0x000fe20000100a00 */
[C---:B---3--:R-:W-:Y:S03]  /*108670*/  HMMA.1688.F32.TF32 R224, R236.reuse, R36, R224 ;  /* 0x00000024ece0723c */ /* 0x048fe600000810e0 */
[----:B------:R-:W3:Y:S04]  /*108680*/  LDL.LU R246, [R1+0xb7cc] ;  /* 0x00b7cc0001f67983 */ /* 0x000ee80000300800 */
[----:B------:R1:W-:Y:S04]  /*108690*/  STL.64 [R1+0x1990], R208 ;  /* 0x001990d001007387 */ /* 0x0003e80000100a00 */
[----:B------:R2:W-:Y:S04]  /*1086a0*/  STL.64 [R1+0x1998], R210 ;  /* 0x001998d201007387 */ /* 0x0005e80000100a00 */
[----:B------:R-:W3:Y:S04]  /*1086b0*/  LDL.LU R247, [R1+0xb7c8] ;  /* 0x00b7c80001f77983 */ /* 0x000ee80000300800 */
[----:B-1----:R-:W3:Y:S04]  /*1086c0*/  LDL.LU R216, [R1+0x2410] ;  /* 0x0024100001d87983 */ /* 0x002ee80000300800 */
[----:B------:R-:W3:Y:S01]  /*1086d0*/  LDL.LU R217, [R1+0x2414] ;  /* 0x0024140001d97983 */ /* 0x000ee20000300800 */
[----:B------:R-:W-:Y:S03]  /*1086e0*/  HMMA.1688.F32.TF32 R44, R236, R40, R44 ;  /* 0x00000028ec2c723c */ /* 0x000fe6000008102c */
[----:B--2---:R-:W3:Y:S04]  /*1086f0*/  LDL.LU R218, [R1+0x2418] ;  /* 0x0024180001da7983 */ /* 0x004ee80000300800 */
[----:B------:R-:W3:Y:S01]  /*108700*/  LDL.LU R219, [R1+0x241c] ;  /* 0x00241c0001db7983 */ /* 0x000ee20000300800 */
[----:B----4-:R-:W-:-:S03]  /*108710*/  IMAD.MOV.U32 R212, RZ, RZ, R2 ;  /* 0x000000ffffd47224 */ /* 0x010fc600078e0002 */
[----:B------:R-:W2:Y:S01]  /*108720*/  LDL.LU R2, [R1+0xb7c4] ;  /* 0x00b7c40001027983 */ /* 0x000ea20000300800 */
[----:B------:R-:W-:-:S03]  /*108730*/  MOV R213, R0 ;  /* 0x0000000000d57202 */ /* 0x000fc60000000f00 */
        /* <DEDUP_REMOVED lines=37> */
[----:B------:R-:W-:-:S02]  /*108990*/  LOP3.LUT R242, R252, 0x40, RZ, 0x3c, !PT ;  /* 0x00000040fcf27812 */ /* 0x000fc400078e3cff */
[----:B------:R-:W-:-:S03]  /*1089a0*/  LOP3.LUT R243, R252, 0x60, RZ, 0x3c, !PT ;  /* 0x00000060fcf37812 */ /* 0x000fc600078e3cff */
[----:B------:R-:W-:Y:S04]  /*1089b0*/  LDS R240, [R242+UR10+0x84180] ;  /* 0x0841800af2f07984 */ /* 0x000fe80008000800 */
[----:B------:R-:W-:Y:S04]  /*1089c0*/  LDS R241, [R243+UR10+0x84180] ;  /* 0x0841800af3f17984 */ /* 0x000fe80008000800 */
[----:B------:R-:W-:Y:S04]  /*1089d0*/  LDS R242, [R242+UR10+0x84980] ;  /* 0x0849800af2f27984 */ /* 0x000fe80008000800 */
[----:B------:R-:W1:Y:S01]  /*1089e0*/  LDS R243, [R243+UR10+0x84980] ;  /* 0x0849800af3f37984 */ /* 0x000e620008000800 */
[----:B--2---:R-:W-:Y:S03]  /*1089f0*/  HMMA.1688.F32.TF32 R236, R236, R56, R248 ;  /* 0x00000038ecec723c */ /* 0x004fe600000810f8 */
[----:B------:R-:W2:Y:S04]  /*108a00*/  LDL.LU.64 R250, [R1+0xb778] ;  /* 0x00b7780001fa7983 */ /* 0x000ea80000300a00 */
[----:B------:R-:W2:-:S12]  /*108a10*/  LDL.LU.64 R248, [R1+0xb770] ;  /* 0x00b7700001f87983 */ /* 0x000e980000300a00 */
[----:B------:R-:W-:Y:S04]  /*108a20*/  STL.64 [R1+0x1a30], R236 ;  /* 0x001a30ec01007387 */ /* 0x000fe80000100a00 */
[----:B------:R1:W-:Y:S02]  /*108a30*/  STL.64 [R1+0x1a38], R238 ;  /* 0x001a38ee01007387 */ /* 0x0003e40000100a00 */
[C---:B-1----:R-:W-:Y:S08]  /*108a40*/  HMMA.1688.F32.TF32 R236, R240.reuse, R156, R152 ;  /* 0x0000009cf0ec723c */ /* 0x042ff00000081098 */
[C---:B------:R-:W-:Y:S01]  /*108a50*/  HMMA.1688.F32.TF32 R152, R240.reuse, R204, R160 ;  /* 0x000000ccf098723c */ /* 0x040fe200000810a0 */
[----:B------:R-:W4:Y:S07]  /*108a60*/  LDL.LU R156, [R1+0x1c90] ;  /* 0x001c9000019c7983 */ /* 0x000f2e0000300800 */
[C---:B------:R-:W-:Y:S08]  /*108a70*/  HMMA.1688.F32.TF32 R212, R240.reuse, R212, R208 ;  /* 0x000000d4f0d4723c */ /* 0x040ff000000810d0 */
[C---:B---3--:R-:W-:Y:S01]  /*108a80*/  HMMA.1688.F32.TF32 R208, R240.reuse, R220, R216 ;  /* 0x000000dcf0d0723c */ /* 0x048fe200000810d8 */
[----:B------:R1:W-:Y:S04]  /*108a90*/  STL.64 [R1+0x1a60], R236 ;  /* 0x001a60ec01007387 */ /* 0x0003e80000100a00 */
[----:B------:R3:W-:Y:S04]  /*108aa0*/  STL.64 [R1+0x1a68], R238 ;  /* 0x001a68ee01007387 */ /* 0x0007e80000100a00 */
[----:B------:R1:W-:Y:S04]  /*108ab0*/  STL.64 [R1+0x1a90], R152 ;  /* 0x001a909801007387 */ /* 0x0003e80000100a00 */
[----:B------:R1:W-:Y:S04]  /*108ac0*/  STL.64 [R1+0x1a98], R154 ;  /* 0x001a989a01007387 */ /* 0x0003e80000100a00 */
        /* <DEDUP_REMOVED lines=16> */
[----:B------:R-:W-:Y:S01]  /*108bd0*/  STL.64 [R1+0x1ab8], R214 ;  /* 0x001ab8d601007387 */ /* 0x000fe20000100a00 */
[C---:B--2---:R-:W-:Y:S03]  /*108be0*/  HMMA.1688.F32.TF32 R204, R240.reuse, R248, R228 ;  /* 0x000000f8f0cc723c */ /* 0x044fe600000810e4 */
[----:B------:R-:W2:Y:S04]  /*108bf0*/  LDL.LU R228, [R1+0x23e0] ;  /* 0x0023e00001e47983 */ /* 0x000ea80000300800 */
[----:B------:R-:W-:Y:S04]  /*108c00*/  STL.64 [R1+0x1ad0], R208 ;  /* 0x001ad0d001007387 */ /* 0x000fe80000100a00 */
[----:B------:R-:W-:Y:S08]  /*108c10*/  STL.64 [R1+0x1ad8], R210 ;  /* 0x001ad8d201007387 */ /* 0x000ff00000100a00 */
[----:B------:R-:W-:Y:S04]  /*108c20*/  STL.64 [R1+0x1af0], R204 ;  /* 0x001af0cc01007387 */ /* 0x000fe80000100a00 */
[----:B------:R1:W-:Y:S04]  /*108c30*/  STL.64 [R1+0x1af8], R206 ;  /* 0x001af8ce01007387 */ /* 0x0003e80000100a00 */
[----:B------:R-:W2:Y:S04]  /*108c40*/  LDL.LU R229, [R1+0x23e4] ;  /* 0x0023e40001e57983 */ /* 0x000ea80000300800 */
[----:B------:R-:W2:Y:S04]  /*108c50*/  LDL.LU R230, [R1+0x23e8] ;  /* 0x0023e80001e67983 */ /* 0x000ea80000300800 */
[----:B------:R-:W2:Y:S01]  /*108c60*/  LDL.LU R231, [R1+0x23ec] ;  /* 0x0023ec0001e77983 */ /* 0x000ea20000300800 */
[----:B-1----:R-:W-:Y:S03]  /*108c70*/  HMMA.1688.F32.TF32 R204, R240, R244, R224 ;  /* 0x000000f4f0cc723c */ /* 0x002fe600000810e0 */
        /* <DEDUP_REMOVED lines=39> */
[----:B------:R-:W2:Y:S04]  /*108ef0*/  LDL.LU R232, [R1+0x2340] ;  /* 0x0023400001e87983 */ /* 0x000ea80000300800 */
[----:B------:R-:W2:Y:S04]  /*108f00*/  LDL.LU R233, [R1+0x2344] ;  /* 0x0023440001e97983 */ /* 0x000ea80000300800 */
[----:B-1----:R-:W2:Y:S04]  /*108f10*/  LDL.LU R234, [R1+0x2348] ;  /* 0x0023480001ea7983 */ /* 0x002ea80000300800 */
[----:B------:R-:W2:Y:S01]  /*108f20*/  LDL.LU R235, [R1+0x234c] ;  /* 0x00234c0001eb7983 */ /* 0x000ea20000300800 */
[----:B---3--:R-:W-:-:S15]  /*108f30*/  HMMA.1688.F32.TF32 R224, R240, R228, R224 ;  /* 0x000000e4f0e0723c */ /* 0x008fde00000810e0 */
[----:B------:R-:W-:-:S04]  /*108f40*/  NOP ;  /* 0x0000000000007918 */ /* 0x000fc80000000000 */
[----:B------:R-:W-:Y:S04]  /*108f50*/  STL.64 [R1+0x1b50], R224 ;  /* 0x001b50e001007387 */ /* 0x000fe80000100a00 */
[----:B------:R1:W-:Y:S04]  /*108f60*/  STL.64 [R1+0x1b58], R226 ;  /* 0x001b58e201007387 */ /* 0x0003e80000100a00 */
[----:B-1----:R-:W3:Y:S04]  /*108f70*/  LDL.LU.64 R226, [R1+0xb758] ;  /* 0x00b7580001e27983 */ /* 0x002ee80000300a00 */
[----:B------:R-:W3:Y:S04]  /*108f80*/  LDL.LU.64 R224, [R1+0xb750] ;  /* 0x00b7500001e07983 */ /* 0x000ee80000300a00 */
[----:B--2---:R1:W-:Y:S04]  /*108f90*/  STL.64 [R1+0xb5d0], R230 ;  /* 0x00b5d0e601007387 */ /* 0x0043e80000100a00 */
        /* <DEDUP_REMOVED lines=15> */
[----:B------:R-:W2:Y:S04]  /*109090*/  LDL.LU.64 R216, [R1+0xb730] ;  /* 0x00b7300001d87983 */ /* 0x000ea80000300a00 */
[----:B---3--:R1:W-:Y:S04]  /*1090a0*/  STL.64 [R1+0xb5f8], R222 ;  /* 0x00b5f8de01007387 */ /* 0x0083e80000100a00 */
        /* <DEDUP_REMOVED lines=9> */
[----:B------:R-:W2:Y:S04]  /*109140*/  LDL.LU.64 R212, [R1+0xb720] ;  /* 0x00b7200001d47983 */ /* 0x000ea80000300a00 */
        /* <DEDUP_REMOVED lines=16> */
[----:B------:R-:W3:Y:S04]  /*109250*/  LDL.LU.64 R204, [R1+0xb700] ;  /* 0x00b7000001cc7983 */ /* 0x000ee80000300a00 */
[----:B------:R3:W-:Y:S04]  /*109260*/  STL.64 [R1+0xb608], R210 ;  /* 0x00b608d201007387 */ /* 0x0007e80000100a00 */
[----:B------:R1:W-:Y:S01]  /*109270*/  STL.64 [R1+0xb610], R202 ;  /* 0x00b610ca01007387 */ /* 0x0003e20000100a00 */
[C---:B------:R-:W-:Y:S08]  /*109280*/  HMMA.1688.F32.TF32 R152, R240.reuse, R180, R152 ;  /* 0x000000b4f098723c */ /* 0x040ff00000081098 */
[C---:B----4-:R-:W-:Y:S08]  /*109290*/  HMMA.1688.F32.TF32 R156, R240.reuse, R176, R156 ;  /* 0x000000b0f09c723c */ /* 0x050ff0000008109c */
[C---:B---3--:R-:W-:Y:S08]  /*1092a0*/  HMMA.1688.F32.TF32 R208, R240.reuse, R204, R216 ;  /* 0x000000ccf0d0723c */ /* 0x048ff000000810d8 */
[C---:B------:R-:W-:Y:S08]  /*1092b0*/  HMMA.1688.F32.TF32 R216, R240.reuse, R200, R220 ;  /* 0x000000c8f0d8723c */ /* 0x040ff000000810dc */
[C---:B-1----:R-:W-:Y:S03]  /*1092c0*/  HMMA.1688.F32.TF32 R200, R240.reuse, R192, R232 ;  /* 0x000000c0f0c8723c */ /* 0x042fe600000810e8 */
[----:B------:R-:W-:Y:S04]  /*1092d0*/  STL.64 [R1+0x1c10], R208 ;  /* 0x001c10d001007387 */ /* 0x000fe80000100a00 */
[----:B------:R1:W-:Y:S02]  /*1092e0*/  STL.64 [R1+0x1c18], R210 ;  /* 0x001c18d201007387 */ /* 0x0003e40000100a00 */
[C---:B-1----:R-:W-:Y:S02]  /*1092f0*/  HMMA.1688.F32.TF32 R208, R240.reuse, R196, R228 ;  /* 0x000000c4f0d0723c */ /* 0x042fe400000810e4 */
[----:B------:R-:W-:Y:S04]  /*109300*/  STL.64 [R1+0x1c30], R216 ;  /* 0x001c30d801007387 */ /* 0x000fe80000100a00 */
[----:B------:R-:W-:Y:S04]  /*109310*/  STL.64 [R1+0x1c38], R218 ;  /* 0x001c38da01007387 */ /* 0x000fe80000100a00 */
[----:B------:R1:W-:Y:S02]  /*109320*/  STL.64 [R1+0xb618], R194 ;  /* 0x00b618c201007387 */ /* 0x0003e40000100a00 */
[C---:B-1----:R-:W-:Y:S07]  /*109330*/  HMMA.1688.F32.TF32 R192, R240.reuse, R188, R244 ;  /* 0x000000bcf0c0723c */ /* 0x042fee00000810f4 */
        /* <DEDUP_REMOVED lines=8> */
[----:B------:R-:W-:Y:S09]  /*1093c0*/  STL.64 [R1+0xb628], R186 ;  /* 0x00b628ba01007387 */ /* 0x000ff20000100a00 */
[----:B------:R-:W-:Y:S04]  /*1093d0*/  STL.64 [R1+0x1c70], R188 ;  /* 0x001c70bc01007387 */ /* 0x000fe80000100a00 */
[----:B------:R-:W-:Y:S04]  /*1093e0*/  STL.64 [R1+0x1c78], R190 ;  /* 0x001c78be01007387 */ /* 0x000fe80000100a00 */
[----:B------:R-:W-:Y:S04]  /*1093f0*/  STL.64 [R1+0xb630], R182 ;  /* 0x00b630b601007387 */ /* 0x000fe80000100a00 */
[----:B------:R-:W-:Y:S04]  /*109400*/  STL.64 [R1+0x1c80], R152 ;  /* 0x001c809801007387 */ /* 0x000fe80000100a00 */
[----:B------:R1:W-:Y:S04]  /*109410*/  STL.64 [R1+0x1c88], R154 ;  /* 0x001c889a01007387 */ /* 0x0003e80000100a00 */
[----:B------:R-:W3:Y:S01]  /*109420*/  LDL.LU R236, [R1+0x1d40] ;  /* 0x001d400001ec7983 */ /* 0x000ee20000300800 */
[----:B-1----:R-:W-:Y:S03]  /*109430*/  HMMA.1688.F32.TF32 R152, R240, R172, R160 ;  /* 0x000000acf098723c */ /* 0x002fe600000810a0 */
[----:B------:R-:W-:Y:S04]  /*109440*/  STL.64 [R1+0x1c90], R156 ;  /* 0x001c909c01007387 */ /* 0x000fe80000100a00 */
[----:B------:R-:W-:-:S12]  /*109450*/  STL.64 [R1+0x1c98], R158 ;  /* 0x001c989e01007387 */ /* 0x000fd80000100a00 */
        /* <DEDUP_REMOVED lines=61> */
[C---:B----4-:R-:W-:Y:S08]  /*109830*/  HMMA.1688.F32.TF32 R228, R240.reuse, R168, R228 ;  /* 0x000000a8f0e4723c */ /* 0x050ff000000810e4 */
[C---:B--2---:R-:W-:Y:S11]  /*109840*/  HMMA.1688.F32.TF32 R160, R240.reuse, R164, R160 ;  /* 0x000000a4f0a0723c */ /* 0x044ff600000810a0 */
        /* <DEDUP_REMOVED lines=38> */
[----:B------:R2:W-:Y:S04]  /*109ab0*/  STL.64 [R1+0x1d38], R186 ;  /* 0x001d38ba01007387 */ /* 0x0005e80000100a00 */
[----:B------:R-:W-:Y:S04]  /*109ac0*/  LDS R237, [R3+UR10+0x85000] ;  /* 0x0850000a03ed7984 */ /* 0x000fe80008000800 */
[----:B------:R-:W-:Y:S04]  /*109ad0*/  LDS R239, [R3+UR10+0x85800] ;  /* 0x0858000a03ef7984 */ /* 0x000fe80008000800 */
[----:B------:R-:W-:Y:S04]  /*109ae0*/  LDS R236, [R252+UR10+0x85000] ;  /* 0x0850000afcec7984 */ /* 0x000fe80008000800 */
[----:B------:R-:W3:Y:S01]  /*109af0*/  LDS R238, [R252+UR10+0x85800] ;  /* 0x0858000afcee7984 */ /* 0x000ee20008000800 */
[C---:B-1----:R-:W-:Y:S08]  /*109b00*/  HMMA.1688.F32.TF32 R188, R240.reuse, R128, R200 ;  /* 0x00000080f0bc723c */ /* 0x042ff000000810c8 */
[C---:B--2---:R-:W-:Y:S01]  /*109b10*/  HMMA.1688.F32.TF32 R184, R240.reuse, R124, R208 ;  /* 0x0000007cf0b8723c */ /* 0x044fe200000810d0 */
[----:B------:R-:W-:Y:S04]  /*109b20*/  STL.64 [R1+0x1d40], R180 ;  /* 0x001d40b401007387 */ /* 0x000fe80000100a00 */
[----:B------:R1:W-:Y:S04]  /*109b30*/  STL.64 [R1+0x1d48], R182 ;  /* 0x001d48b601007387 */ /* 0x0003e80000100a00 */
[----:B------:R-:W2:Y:S04]  /*109b40*/  LDL.LU R232, [R1+0x1de0] ;  /* 0x001de00001e87983 */ /* 0x000ea80000300800 */
[----:B------:R-:W2:Y:S04]  /*109b50*/  LDL.LU R233, [R1+0x1de4] ;  /* 0x001de40001e97983 */ /* 0x000ea80000300800 */
[----:B------:R-:W2:Y:S04]  /*109b60*/  LDL.LU R234, [R1+0x1de8] ;  /* 0x001de80001ea7983 */ /* 0x000ea80000300800 */
[----:B------:R-:W2:Y:S01]  /*109b70*/  LDL.LU R235, [R1+0x1dec] ;  /* 0x001dec0001eb7983 */ /* 0x000ea20000300800 */
[C---:B-1----:R-:W-:Y:S03]  /*109b80*/  HMMA.1688.F32.TF32 R180, R240.reuse, R120, R216 ;  /* 0x00000078f0b4723c */ /* 0x042fe600000810d8 */
[----:B------:R-:W-:Y:S04]  /*109b90*/  STL.64 [R1+0x1d50], R188 ;  /* 0x001d50bc01007387 */ /* 0x000fe80000100a00 */
[----:B------:R-:W-:Y:S04]  /*109ba0*/  STL.64 [R1+0x1d58], R190 ;  /* 0x001d58be01007387 */ /* 0x000fe80000100a00 */
[----:B------:R-:W-:Y:S04]  /*109bb0*/  STL.64 [R1+0x1d70], R184 ;  /* 0x001d70b801007387 */ /* 0x000fe80000100a00 */
[----:B------:R1:W-:Y:S02]  /*109bc0*/  STL.64 [R1+0x1d78], R186 ;  /* 0x001d78ba01007387 */ /* 0x0003e40000100a00 */
[----:B-1----:R-:W-:Y:S02]  /*109bd0*/  HMMA.1688.F32.TF32 R184, R240, R116, R220 ;  /* 0x00000074f0b8723c */ /* 0x002fe400000810dc */
[----:B------:R-:W-:Y:S01]  /*109be0*/  IMAD.MOV.U32 R248, RZ, RZ, R180 ;  /* 0x000000fffff87224 */ /* 0x000fe200078e00b4 */
[----:B------:R1:W-:Y:S01]  /*109bf0*/  STL.64 [R1+0x1d88], R182 ;  /* 0x001d88b601007387 */ /* 0x0003e20000100a00 */
[----:B------:R-:W-:-:S04]  /*109c00*/  IMAD.MOV.U32 R249, RZ, RZ, R181 ;  /* 0x000000fffff97224 */ /* 0x000fc800078e00b5 */
[C---:B-1----:R-:W-:Y:S01]  /*109c10*/  HMMA.1688.F32.TF32 R180, R240.reuse, R112, R244 ;  /* 0x00000070f0b4723c */ /* 0x042fe200000810f4 */
[----:B------:R-:W-:Y:S04]  /*109c20*/  STL [R1+0xabf0], R249 ;  /* 0x00abf0f901007387 */ /* 0x000fe80000100800 */
[----:B------:R-:W-:Y:S04]  /*109c30*/  STL [R1+0xabec], R248 ;  /* 0x00abecf801007387 */ /* 0x000fe80000100800 */
        /* <DEDUP_REMOVED lines=48> */
[----:B-1----:R-:W-:Y:S01]  /*109f40*/  IMAD.MOV.U32 R112, RZ, RZ, R180 ;  /* 0x000000ffff707224 */ /* 0x002fe200078e00b4 */
[----:B----4-:R-:W-:Y:S01]  /*109f50*/  MOV R113, R181 ;  /* 0x000000b500717202 */ /* 0x010fe20000000f00 */
[----:B------:R-:W-:-:S02]  /*109f60*/  IMAD.MOV.U32 R101, RZ, RZ, R182 ;  /* 0x000000ffff657224 */ /* 0x000fc400078e00b6 */
[----:B------:R-:W-:Y:S02]  /*109f70*/  IMAD.MOV.U32 R100, RZ, RZ, R183 ;  /* 0x000000ffff647224 */ /* 0x000fe400078e00b7 */
[----:B------:R-:W-:Y:S03]  /*109f80*/  HMMA.1688.F32.TF32 R180, R240, R96, R216 ;  /* 0x00000060f0b4723c */ /* 0x000fe600000810d8 */
[----:B------:R-:W-:Y:S04]  /*109f90*/  STL [R1+0xac94], R100 ;  /* 0x00ac946401007387 */ /* 0x000fe80000100800 */
[----:B------:R-:W-:Y:S04]  /*109fa0*/  STL [R1+0xac90], R101 ;  /* 0x00ac906501007387 */ /* 0x000fe80000100800 */
[----:B------:R-:W-:Y:S04]  /*109fb0*/  STL [R1+0xac8c], R113 ;  /* 0x00ac8c7101007387 */ /* 0x000fe80000100800 */
[----:B------:R-:W-:Y:S04]  /*109fc0*/  STL [R1+0xac88], R112 ;  /* 0x00ac887001007387 */ /* 0x000fe80000100800 */
[----:B------:R-:W-:Y:S04]  /*109fd0*/  STL.64 [R1+0x1e10], R180 ;  /* 0x001e10b401007387 */ /* 0x000fe80000100a00 */
[----:B------:R1:W-:Y:S01]  /*109fe0*/  STL [R1+0x1e18], R182 ;  /* 0x001e18b601007387 */ /* 0x0003e20000100800 */
[----:B------:R-:W-:-:S02]  /*109ff0*/  IMAD.MOV.U32 R3, RZ, RZ, R183 ;  /* 0x000000ffff037224 */ /* 0x000fc400078e00b7 */
[----:B-1----:R-:W-:Y:S01]  /*10a000*/  HMMA.1688.F32.TF32 R180, R240, R92, R220 ;  /* 0x0000005cf0b4723c */ /* 0x002fe200000810dc */
[----:B------:R-:W-:-:S15]  /*10a010*/  STL.64 [R1+0xb540], R118 ;  /* 0x00b5407601007387 */ /* 0x000fde0000100a00 */
[----:B------:R-:W-:-:S03]  /*10a020*/  NOP ;  /* 0x0000000000007918 */ /* 0x000fc60000000000 */
[----:B------:R-:W-:Y:S02]  /*10a030*/  IMAD.MOV.U32 R117, RZ, RZ, R182 ;  /* 0x000000ffff757224 */ /* 0x000fe400078e00b6 */
[----:B------:R-:W-:Y:S01]  /*10a040*/  IMAD.MOV.U32 R116, RZ, RZ, R183 ;  /* 0x000000ffff747224 */ /* 0x000fe200078e00b7 */
[----:B------:R-:W-:Y:S01]  /*10a050*/  MOV R120, R180 ;  /* 0x000000b400787202 */ /* 0x000fe20000000f00 */
[----:B------:R-:W-:Y:S02]  /*10a060*/  IMAD.MOV.U32 R121, RZ, RZ, R181 ;  /* 0x000000ffff797224 */ /* 0x000fe400078e00b5 */
[----:B------:R-:W-:Y:S01]  /*10a070*/  HMMA.1688.F32.TF32 R180, R240, R88, R228 ;  /* 0x00000058f0b4723c */ /* 0x000fe200000810e4 */
[----:B------:R2:W-:Y:S04]  /*10a080*/  STL.64 [R1+0xb538], R116 ;  /* 0x00b5387401007387 */ /* 0x0005e80000100a00 */
[----:B------:R-:W-:Y:S04]  /*10a090*/  STL.64 [R1+0xb530], R122 ;  /* 0x00b5307a01007387 */ /* 0x000fe80000100a00 */
[----:B------:R-:W-:Y:S04]  /*10a0a0*/  STL.64 [R1+0xb528], R120 ;  /* 0x00b5287801007387 */ /* 0x000fe80000100a00 */
[----:B------:R-:W-:Y:S06]  /*10a0b0*/  STL.64 [R1+0xb550], R126 ;  /* 0x00b5507e01007387 */ /* 0x000fec0000100a00 */
[----:B------:R-:W-:Y:S01]  /*10a0c0*/  MOV R124, R180 ;  /* 0x000000b4007c7202 */ /* 0x000fe20000000f00 */
[----:B------:R-:W-:-:S02]  /*10a0d0*/  IMAD.MOV.U32 R125, RZ, RZ, R181 ;  /* 0x000000ffff7d7224 */ /* 0x000fc400078e00b5 */
[----:B------:R-:W-:Y:S02]  /*10a0e0*/  IMAD.MOV.U32 R89, RZ, RZ, R182 ;  /* 0x000000ffff597224 */ /* 0x000fe400078e00b6 */
[----:B------:R-:W-:Y:S01]  /*10a0f0*/  IMAD.MOV.U32 R88, RZ, RZ, R183 ;  /* 0x000000ffff587224 */ /* 0x000fe200078e00b7 */
[----:B------:R-:W-:Y:S04]  /*10a100*/  STL.64 [R1+0xb548], R124 ;  /* 0x00b5487c01007387 */ /* 0x000fe80000100a00 */
[----:B------:R-:W-:Y:S04]  /*10a110*/  STL.64 [R1+0xb3f8], R90 ;  /* 0x00b3f85a01007387 */ /* 0x000fe80000100a00 */
[----:B------:R3:W-:Y:S04]  /*10a120*/  STL.64 [R1+0xb3f0], R88 ;  /* 0x00b3f05801007387 */ /* 0x0007e80000100a00 */
[----:B------:R-:W-:Y:S01]  /*10a130*/  STL.64 [R1+0xb560], R130 ;  /* 0x00b5608201007387 */ /* 0x000fe20000100a00 */
[----:B--2---:R-:W-:-:S15]  /*10a140*/  HMMA.1688.F32.TF32 R116, R240, R84, R232 ;  /* 0x00000054f074723c */ /* 0x004fde00000810e8 */
[----:B------:R-:W-:-:S04]  /*10a150*/  NOP ;  /* 0x0000000000007918 */ /* 0x000fc80000000000 */
[----:B------:R-:W-:Y:S01]  /*10a160*/  MOV R128, R116 ;  /* 0x0000007400807202 */ /* 0x000fe20000000f00 */
[----:B------:R-:W-:Y:S02]  /*10a170*/  IMAD.MOV.U32 R129, RZ, RZ, R117 ;  /* 0x000000ffff817224 */ /* 0x000fe400078e0075 */
[----:B------:R-:W-:Y:S02]  /*10a180*/  IMAD.MOV.U32 R85, RZ, RZ, R118 ;  /* 0x000000ffff557224 */ /* 0x000fe400078e0076 */
[----:B------:R-:W-:Y:S01]  /*10a190*/  IMAD.MOV.U32 R84, RZ, RZ, R119 ;  /* 0x000000ffff547224 */ /* 0x000fe200078e0077 */
[----:B------:R-:W-:Y:S04]  /*10a1a0*/  STL.64 [R1+0xb558], R128 ;  /* 0x00b5588001007387 */ /* 0x000fe80000100a00 */
[----:B------:R-:W-:Y:S04]  /*10a1b0*/  STL.64 [R1+0xb418], R86 ;  /* 0x00b4185601007387 */ /* 0x000fe80000100a00 */
[----:B------:R-:W-:Y:S01]  /*10a1c0*/  STL.64 [R1+0xb410], R84 ;  /* 0x00b4105401007387 */ /* 0x000fe20000100a00 */
[----:B---3--:R-:W-:Y:S03]  /*10a1d0*/  HMMA.1688.F32.TF32 R88, R240, R80, R244 ;  /* 0x00000050f058723c */ /* 0x008fe600000810f4 */
[----:B------:R-:W2:Y:S04]  /*10a1e0*/  LDL.LU R244, [R1+0x2010] ;  /* 0x0020100001f47983 */ /* 0x000ea80000300800 */
[----:B------:R-:W2:Y:S01]  /*10a1f0*/  LDL.LU R245, [R1+0x2014] ;  /* 0x0020140001f57983 */ /* 0x000ea20000300800 */
[----:B------:R-:W-:Y:S01]  /*10a200*/  MOV R246, R0 ;  /* 0x0000000000f67202 */ /* 0x000fe20000000f00 */
[----:B------:R-:W-:-:S02]  /*10a210*/  IMAD.MOV.U32 R247, RZ, RZ, R2 ;  /* 0x000000fffff77224 */ /* 0x000fc400078e0002 */
[----:B------:R-:W3:Y:S04]  /*10a220*/  LDL.LU R0, [R1+0xb6cc] ;  /* 0x00b6cc0001007983 */ /* 0x000ee80000300800 */
        /* <DEDUP_REMOVED lines=33> */
[----:B------:R-:W-:Y:S04]  /*10a440*/  STL.64 [R1+0xb438], R82 ;  /* 0x00b4385201007387 */ /* 0x000fe80000100a00 */
[----:B------:R2:W-:Y:S02]  /*10a450*/  STL.64 [R1+0xb430], R80 ;  /* 0x00b4305001007387 */ /* 0x0005e40000100a00 */
[----:B--2---:R-:W-:-:S15]  /*10a460*/  HMMA.1688.F32.TF32 R80, R240, R72, R192 ;  /* 0x00000048f050723c */ /* 0x004fde00000810c0 */
[----:B------:R-:W-:-:S04]  /*10a470*/  NOP ;  /* 0x0000000000007918 */ /* 0x000fc80000000000 */
[----:B------:R-:W-:Y:S01]  /*10a480*/  MOV R97, R80 ;  /* 0x0000005000617202 */ /* 0x000fe20000000f00 */
[----:B------:R-:W-:Y:S02]  /*10a490*/  IMAD.MOV.U32 R96, RZ, RZ, R81 ;  /* 0x000000ffff607224 */ /* 0x000fe400078e0051 */
[----:B------:R-:W-:Y:S02]  /*10a4a0*/  IMAD.MOV.U32 R93, RZ, RZ, R82 ;  /* 0x000000ffff5d7224 */ /* 0x000fe400078e0052 */
[----:B------:R-:W-:Y:S02]  /*10a4b0*/  IMAD.MOV.U32 R92, RZ, RZ, R83 ;  /* 0x000000ffff5c7224 */ /* 0x000fe400078e0053 */
[----:B---3--:R-:W-:-:S15]  /*10a4c0*/  HMMA.1688.F32.TF32 R80, R240, R68, R200 ;  /* 0x00000044f050723c */ /* 0x008fde00000810c8 */
[----:B------:R-:W-:-:S04]  /*10a4d0*/  NOP ;  /* 0x0000000000007918 */ /* 0x000fc80000000000 */
[----:B------:R-:W-:Y:S01]  /*10a4e0*/  MOV R104, R80 ;  /* 0x0000005000687202 */ /* 0x000fe20000000f00 */
[----:B------:R-:W-:Y:S02]  /*10a4f0*/  IMAD.MOV.U32 R105, RZ, RZ, R81 ;  /* 0x000000ffff697224 */ /* 0x000fe400078e0051 */
[----:B------:R-:W-:Y:S02]  /*10a500*/  IMAD.MOV.U32 R248, RZ, RZ, R82 ;  /* 0x000000fffff87224 */ /* 0x000fe400078e0052 */
[----:B------:R-:W-:Y:S02]  /*10a510*/  IMAD.MOV.U32 R249, RZ, RZ, R83 ;  /* 0x000000fffff97224 */ /* 0x000fe400078e0053 */
[----:B----4-:R-:W-:-:S15]  /*10a520*/  HMMA.1688.F32.TF32 R80, R240, R64, R208 ;  /* 0x00000040f050723c */ /* 0x010fde00000810d0 */
[----:B------:R-:W-:-:S04]  /*10a530*/  NOP ;  /* 0x0000000000007918 */ /* 0x000fc80000000000 */
[----:B------:R-:W-:Y:S01]  /*10a540*/  MOV R100, R80 ;  /* 0x0000005000647202 */ /* 0x000fe20000000f00 */
[----:B------:R-:W-:Y:S02]  /*10a550*/  IMAD.MOV.U32 R101, RZ, RZ, R81 ;  /* 0x000000ffff657224 */ /* 0x000fe400078e0051 */
[----:B------:R-:W-:Y:S02]  /*10a560*/  IMAD.MOV.U32 R113, RZ, RZ, R82 ;  /* 0x000000ffff717224 */ /* 0x000fe400078e0052 */
[----:B------:R-:W-:Y:S02]  /*10a570*/  IMAD.MOV.U32 R112, RZ, RZ, R83 ;  /* 0x000000ffff707224 */ /* 0x000fe400078e0053 */
[----:B------:R-:W-:Y:S01]  /*10a580*/  HMMA.1688.F32.TF32 R80, R240, R60, R216 ;  /* 0x0000003cf050723c */ /* 0x000fe200000810d8 */
[----:B------:R-:W-:Y:S02]  /*10a590*/  IMAD.MOV.U32 R230, RZ, RZ, R2 ;  /* 0x000000ffffe67224 */ /* 0x000fe400078e0002 */
[----:B------:R-:W-:-:S15]  /*10a5a0*/  IMAD.MOV.U32 R231, RZ, RZ, R0 ;  /* 0x000000ffffe77224 */ /* 0x000fde00078e0000 */
[----:B------:R-:W-:Y:S01]  /*10a5b0*/  NOP ;  /* 0x0000000000007918 */ /* 0x000fe20000000000 */
[----:B------:R-:W-:Y:S01]  /*10a5c0*/  MOV R108, R80 ;  /* 0x00000050006c7202 */ /* 0x000fe20000000f00 */
[----:B------:R-:W-:Y:S02]  /*10a5d0*/  IMAD.MOV.U32 R109, RZ, RZ, R81 ;  /* 0x000000ffff6d7224 */ /* 0x000fe400078e0051 */
[----:B------:R-:W-:Y:S02]  /*10a5e0*/  IMAD.MOV.U32 R141, RZ, RZ, R82 ;  /* 0x000000ffff8d7224 */ /* 0x000fe400078e0052 */
[----:B------:R-:W-:Y:S02]  /*10a5f0*/  IMAD.MOV.U32 R140, RZ, RZ, R83 ;  /* 0x000000ffff8c7224 */ /* 0x000fe400078e0053 */
[----:B------:R-:W-:-:S15]  /*10a600*/  HMMA.1688.F32.TF32 R80, R240, R4, R220 ;  /* 0x00000004f050723c */ /* 0x000fde00000810dc */
[----:B------:R-:W-:-:S04]  /*10a610*/  NOP ;  /* 0x0000000000007918 */ /* 0x000fc80000000000 */
[----:B------:R-:W-:Y:S01]  /*10a620*/  MOV R5, R82 ;  /* 0x0000005200057202 */ /* 0x000fe20000000f00 */
[----:B------:R1:W-:Y:S01]  /*10a630*/  STL.64 [R1+0x32a0], R80 ;  /* 0x0032a05001007387 */ /* 0x0003e20000100a00 */
[----:B------:R-:W-:Y:S02]  /*10a640*/  IMAD.MOV.U32 R4, RZ, RZ, R83 ;  /* 0x000000ffff047224 */ /* 0x000fe400078e0053 */
[----:B-1----:R-:W-:-:S15]  /*10a650*/  HMMA.1688.F32.TF32 R80, R240, R8, R228 ;  /* 0x00000008f050723c */ /* 0x002fde00000810e4 */
[----:B------:R-:W-:-:S04]  /*10a660*/  NOP ;  /* 0x0000000000007918 */ /* 0x000fc80000000000 */
[----:B------:R-:W-:Y:S01]  /*10a670*/  IMAD.MOV.U32 R9, RZ, RZ, R82 ;  /* 0x000000ffff097224 */ /* 0x000fe200078e0052 */
[----:B------:R1:W-:Y:S01]  /*10a680*/  STL.64 [R1+0x3290], R80 ;  /* 0x0032905001007387 */ /* 0x0003e20000100a00 */
[----:B------:R-:W-:Y:S02]  /*10a690*/  IMAD.MOV.U32 R8, RZ, RZ, R83 ;  /* 0x000000ffff087224 */ /* 0x000fe400078e0053 */
[----:B-1----:R-:W-:-:S15]  /*10a6a0*/  HMMA.1688.F32.TF32 R80, R240, R12, R232 ;  /* 0x0000000cf050723c */ /* 0x002fde00000810e8 */
[----:B------:R-:W-:-:S04]  /*10a6b0*/  NOP ;  /* 0x0000000000007918 */ /* 0x000fc80000000000 */
[----:B------:R-:W-:Y:S01]  /*10a6c0*/  MOV R13, R82 ;  /* 0x00000052000d7202 */ /* 0x000fe20000000f00 */
[----:B------:R1:W-:Y:S01]  /*10a6d0*/  STL.64 [R1+0x3280], R80 ;  /* 0x0032805001007387 */ /* 0x0003e20000100a00 */
[----:B------:R-:W-:Y:S02]  /*10a6e0*/  IMAD.MOV.U32 R12, RZ, RZ, R83 ;  /* 0x000000ffff0c7224 */ /* 0x000fe400078e0053 */
[----:B-1----:R-:W-:-:S15]  /*10a6f0*/  HMMA.1688.F32.TF32 R80, R240, R16, R244 ;  /* 0x00000010f050723c */ /* 0x002fde00000810f4 */
[----:B------:R-:W-:-:S04]  /*10a700*/  NOP ;  /* 0x0000000000007918 */ /* 0x000fc80000000000 */
[----:B------:R1:W-:Y:S04]  /*10a710*/  STL.64 [R1+0x3278], R82 ;  /* 0x0032785201007387 */ /* 0x0003e80000100a00 */
[----:B------:R-:W2:Y:S04]  /*10a720*/  LDL.LU R200, [R1+0x1fd0] ;  /* 0x001fd00001c87983 */ /* 0x000ea80000300800 */
[----:B------:R-:W2:Y:S04]  /*10a730*/  LDL.LU R201, [R1+0x1fd4] ;  /* 0x001fd40001c97983 */ /* 0x000ea80000300800 */
[----:B------:R-:W2:Y:S04]  /*10a740*/  LDL.LU R202, [R1+0x1fd8] ;  /* 0x001fd80001ca7983 */ /* 0x000ea80000300800 */
[----:B------:R-:W2:Y:S04]  /*10a750*/  LDL.LU R203, [R1+0x1fdc] ;  /* 0x001fdc0001cb7983 */ /* 0x000ea80000300800 */
[----:B------:R-:W1:Y:S04]  /*10a760*/  LDL.LU R184, [R1+0x2000] ;  /* 0x0020000001b87983 */ /* 0x000e680000300800 */
[----:B------:R-:W1:Y:S04]  /*10a770*/  LDL.LU R185, [R1+0x2004] ;  /* 0x0020040001b97983 */ /* 0x000e680000300800 */
[----:B------:R-:W1:Y:S04]  /*10a780*/  LDL.LU R186, [R1+0x2008] ;  /* 0x0020080001ba7983 */ /* 0x000e680000300800 */
[----:B------:R-:W1:Y:S01]  /*10a790*/  LDL.LU R187, [R1+0x200c] ;  /* 0x00200c0001bb7983 */ /* 0x000e620000300800 */
[----:B------:R-:W-:Y:S03]  /*10a7a0*/  HMMA.1688.F32.TF32 R84, R240, R76, R188 ;  /* 0x0000004cf054723c */ /* 0x000fe600000810bc */
        /* <DEDUP_REMOVED lines=34> */
[----:B------:R-:W-:Y:S02]  /*10a9d0*/  IMAD.MOV.U32 R116, RZ, RZ, R178 ;  /* 0x000000ffff747224 */ /* 0x000fe400078e00b2 */
[----:B------:R-:W-:Y:S01]  /*10a9e0*/  IMAD.MOV.U32 R117, RZ, RZ, R179 ;  /* 0x000000ffff757224 */ /* 0x000fe200078e00b3 */
[----:B-1----:R-:W-:-:S15]  /*10a9f0*/  HMMA.1688.F32.TF32 R80, R240, R20, R184 ;  /* 0x00000014f050723c */ /* 0x002fde00000810b8 */
[----:B------:R-:W-:-:S04]  /*10aa00*/  NOP ;  /* 0x0000000000007918 */ /* 0x000fc80000000000 */
[----:B------:R-:W-:Y:S01]  /*10aa10*/  MOV R148, R80 ;  /* 0x0000005000947202 */ /* 0x000fe20000000f00 */
[----:B------:R3:W-:Y:S01]  /*10aa20*/  STL.64 [R1+0x3268], R82 ;  /* 0x0032685201007387 */ /* 0x0007e20000100a00 */
[----:B------:R-:W-:Y:S02]  /*10aa30*/  IMAD.MOV.U32 R149, RZ, RZ, R81 ;  /* 0x000000ffff957224 */ /* 0x000fe400078e0051 */
[----:B---3--:R-:W-:-:S15]  /*10aa40*/  HMMA.1688.F32.TF32 R80, R240, R24, R188 ;  /* 0x00000018f050723c */ /* 0x008fde00000810bc */
[----:B------:R-:W-:-:S04]  /*10aa50*/  NOP ;  /* 0x0000000000007918 */ /* 0x000fc80000000000 */
[----:B------:R-:W-:Y:S01]  /*10aa60*/  IMAD.MOV.U32 R152, RZ, RZ, R80 ;  /* 0x000000ffff987224 */ /* 0x000fe200078e0050 */
[----:B------:R4:W-:Y:S01]  /*10aa70*/  STL.64 [R1+0x3258], R82 ;  /* 0x0032585201007387 */ /* 0x0009e20000100a00 */
[----:B------:R-:W-:Y:S02]  /*10aa80*/  IMAD.MOV.U32 R153, RZ, RZ, R81 ;  /* 0x000000ffff997224 */ /* 0x000fe400078e0051 */
[----:B----4-:R-:W-:-:S15]  /*10aa90*/  HMMA.1688.F32.TF32 R80, R240, R28, R192 ;  /* 0x0000001cf050723c */ /* 0x010fde00000810c0 */
[----:B------:R-:W-:-:S04]  /*10aaa0*/  NOP ;  /* 0x0000000000007918 */ /* 0x000fc80000000000 */
[----:B------:R-:W-:Y:S01]  /*10aab0*/  MOV R156, R80 ;  /* 0x00000050009c7202 */ /* 0x000fe20000000f00 */
[----:B------:R2:W-:Y:S01]  /*10aac0*/  STL.64 [R1+0x3248], R82 ;  /* 0x0032485201007387 */ /* 0x0005e20000100a00 */
[----:B------:R-:W-:Y:S02]  /*10aad0*/  IMAD.MOV.U32 R157, RZ, RZ, R81 ;  /* 0x000000ffff9d7224 */ /* 0x000fe400078e0051 */
[----:B--2---:R-:W-:-:S15]  /*10aae0*/  HMMA.1688.F32.TF32 R80, R240, R32, R200 ;  /* 0x00000020f050723c */ /* 0x004fde00000810c8 */
        /* <DEDUP_REMOVED lines=8> */
[----:B------:R-:W-:-:S03]  /*10ab70*/  IMAD.MOV.U32 R165, RZ, RZ, R81 ;  /* 0x000000ffffa57224 */ /* 0x000fc600078e0051 */
[----:B------:R2:W-:Y:S01]  /*10ab80*/  STL.64 [R1+0xb3c8], R38 ;  /* 0x00b3c82601007387 */ /* 0x0005e20000100a00 */
[C---:B-1----:R-:W-:Y:S08]  /*10ab90*/  HMMA.1688.F32.TF32 R80, R240.reuse, R40, R216 ;  /* 0x00000028f050723c */ /* 0x042ff000000810d8 */
[----:B--2---:R-:W-:Y:S11]  /*10aba0*/  HMMA.1688.F32.TF32 R36, R240, R44, R220 ;  /* 0x0000002cf024723c */ /* 0x004ff600000810dc */
[----:B------:R-:W-:Y:S04]  /*10abb0*/  STL.64 [R1+0x3218], R82 ;  /* 0x0032185201007387 */ /* 0x000fe80000100a00 */
[----:B------:R-:W-:Y:S04]  /*10abc0*/  STL.64 [R1+0xb3c0], R42 ;  /* 0x00b3c02a01007387 */ /* 0x000fe80000100a00 */
[----:B------:R-:W-:Y:S01]  /*10abd0*/  MOV R204, R36 ;  /* 0x0000002400cc7202 */ /* 0x000fe20000000f00 */
[----:B------:R1:W-:Y:S01]  /*10abe0*/  STL.64 [R1+0x3208], R38 ;  /* 0x0032082601007387 */ /* 0x0003e20000100a00 */
[----:B------:R-:W-:-:S02]  /*10abf0*/  IMAD.MOV.U32 R205, RZ, RZ, R37 ;  /* 0x000000ffffcd7224 */ /* 0x000fc400078e0025 */
[----:B-1----:R-:W-:Y:S01]  /*10ac00*/  HMMA.1688.F32.TF32 R36, R240, R48, R228 ;  /* 0x00000030f024723c */ /* 0x002fe200000810e4 */
[----:B------:R-:W-:-:S15]  /*10ac10*/  STL.64 [R1+0xb3b8], R46 ;  /* 0x00b3b82e01007387 */ /* 0x000fde0000100a00 */
[----:B------:R-:W-:-:S03]  /*10ac20*/  NOP ;  /* 0x0000000000007918 */ /* 0x000fc60000000000 */
[----:B------:R-:W-:Y:S01]  /*10ac30*/  IMAD.MOV.U32 R212, RZ, RZ, R36 ;  /* 0x000000ffffd47224 */ /* 0x000fe200078e0024 */
[----:B------:R1:W-:Y:S01]  /*10ac40*/  STL.64 [R1+0x31f8], R38 ;  /* 0x0031f82601007387 */ /* 0x0003e20000100a00 */
[----:B------:R-:W-:Y:S02]  /*10ac50*/  IMAD.MOV.U32 R213, RZ, RZ, R37 ;  /* 0x000000ffffd57224 */ /* 0x000fe400078e0025 */
[----:B-1----:R-:W-:Y:S01]  /*10ac60*/  HMMA.1688.F32.TF32 R36, R240, R52, R232 ;  /* 0x00000034f024723c */ /* 0x002fe200000810e8 */
[----:B------:R-:W-:-:S15]  /*10ac70*/  STL.64 [R1+0xb3b0], R50 ;  /* 0x00b3b03201007387 */ /* 0x000fde0000100a00 */
[----:B------:R-:W-:-:S03]  /*10ac80*/  NOP ;  /* 0x0000000000007918 */ /* 0x000fc60000000000 */
[----:B------:R-:W-:Y:S01]  /*10ac90*/  MOV R224, R36 ;  /* 0x0000002400e07202 */ /* 0x000fe20000000f00 */
[----:B------:R1:W-:Y:S01]  /*10aca0*/  STL.64 [R1+0x31e8], R38 ;  /* 0x0031e82601007387 */ /* 0x0003e20000100a00 */
[----:B------:R-:W-:Y:S02]  /*10acb0*/  IMAD.MOV.U32 R225, RZ, RZ, R37 ;  /* 0x000000ffffe17224 */ /* 0x000fe400078e0025 */
[----:B-1----:R-:W-:Y:S01]  /*10acc0*/  HMMA.1688.F32.TF32 R36, R240, R56, R244 ;  /* 0x00000038f024723c */ /* 0x002fe200000810f4 */
[----:B------:R-:W-:Y:S04]  /*10acd0*/  STL.64 [R1+0xb3a8], R54 ;  /* 0x00b3a83601007387 */ /* 0x000fe80000100a00 */
[----:B------:R-:W2:-:S14]  /*10ace0*/  LDL.LU R178, [R1+0xb6c4] ;  /* 0x00b6c40001b27983 */ /* 0x000e9c0000300800 */
[----:B------:R1:W-:Y:S04]  /*10acf0*/  STL.64 [R1+0x31c0], R36 ;  /* 0x0031c02401007387 */ /* 0x0003e80000100a00 */
[----:B------:R3:W-:Y:S04]  /*10ad00*/  STL.64 [R1+0x31c8], R38 ;  /* 0x0031c82601007387 */ /* 0x0007e80000100a00 */
[----:B------:R-:W4:Y:S01]  /*10ad10*/  LDL.LU R179, [R1+0xb6c0] ;  /* 0x00b6c00001b37983 */ /* 0x000f220000300800 */
        /* <DEDUP_REMOVED lines=8> */
[----:B------:R-:W-:-:S02]  /*10ada0*/  MOV R122, R199 ;  /* 0x000000c7007a7202 */ /* 0x000fc40000000f00 */
[----:B------:R-:W-:Y:S01]  /*10adb0*/  MOV R132, R88 ;  /* 0x0000005800847202 */ /* 0x000fe20000000f00 */
[----:B------:R-:W3:Y:S01]  /*10adc0*/  LDL.LU R199, [R1+0xb6ac] ;  /* 0x00b6ac0001c77983 */ /* 0x000ee20000300800 */
[----:B------:R-:W-:Y:S02]  /*10add0*/  IMAD.MOV.U32 R123, RZ, RZ, R198 ;  /* 0x000000ffff7b7224 */ /* 0x000fe400078e00c6 */
[----:B------:R-:W-:Y:S01]  /*10ade0*/  IMAD.MOV.U32 R133, RZ, RZ, R89 ;  /* 0x000000ffff857224 */ /* 0x000fe200078e0059 */
[----:B------:R-:W3:Y:S01]  /*10adf0*/  LDL.LU R198, [R1+0xb6a8] ;  /* 0x00b6a80001c67983 */ /* 0x000ee20000300800 */
[----:B--2---:R-:W-:Y:S02]  /*10ae00*/  IMAD.MOV.U32 R89, RZ, RZ, R178 ;  /* 0x000000ffff597224 */ /* 0x004fe400078e00b2 */
[----:B----4-:R-:W-:Y:S02]  /*10ae10*/  IMAD.MOV.U32 R88, RZ, RZ, R179 ;  /* 0x000000ffff587224 */ /* 0x010fe400078e00b3 */
[----:B------:R-:W2:Y:S04]  /*10ae20*/  LDL.LU R179, [R1+0xb6a4] ;  /* 0x00b6a40001b37983 */ /* 0x000ea80000300800 */
[----:B------:R-:W4:Y:S01]  /*10ae30*/  LDL.LU R178, [R1+0xb6a0] ;  /* 0x00b6a00001b27983 */ /* 0x000f220000300800 */
[----:B------:R-:W-:Y:S01]  /*10ae40*/  MOV R90, R174 ;  /* 0x000000ae005a7202 */ /* 0x000fe20000000f00 */
[----:B------:R-:W-:-:S02]  /*10ae50*/  IMAD.MOV.U32 R91, RZ, RZ, R175 ;  /* 0x000000ffff5b7224 */ /* 0x000fc400078e00af */
[----:B------:R-:W4:Y:S04]  /*10ae60*/  LDL.LU R174, [R1+0xb69c] ;  /* 0x00b69c0001ae7983 */ /* 0x000f280000300800 */
[----:B------:R-:W4:Y:S01]  /*10ae70*/  LDL.LU R175, [R1+0xb698] ;  /* 0x00b6980001af7983 */ /* 0x000f220000300800 */
[----:B---3--:R-:W-:Y:S02]  /*10ae80*/  IMAD.MOV.U32 R128, RZ, RZ, R215 ;  /* 0x000000ffff807224 */ /* 0x008fe400078e00d7 */
        /* <DEDUP_REMOVED lines=9> */
[----:B------:R-:W-:Y:S02]  /*10af20*/  IMAD.MOV.U32 R2, RZ, RZ, R86 ;  /* 0x000000ffff027224 */ /* 0x000fe400078e0056 */
[----:B------:R-:W-:Y:S01]  /*10af30*/  IMAD.MOV.U32 R0, RZ, RZ, R87 ;  /* 0x000000ffff007224 */ /* 0x000fe200078e0057 */
[----:B------:R-:W-:Y:S01]  /*10af40*/  MOV R86, R198 ;  /* 0x000000c600567202 */ /* 0x000fe20000000f00 */
[----:B------:R-:W-:-:S02]  /*10af50*/  IMAD.MOV.U32 R87, RZ, RZ, R199 ;  /* 0x000000ffff577224 */ /* 0x000fc400078e00c7 */
[----:B--2---:R-:W-:Y:S02]  /*10af60*/  IMAD.MOV.U32 R85, RZ, RZ, R179 ;  /* 0x000000ffff557224 */ /* 0x004fe400078e00b3 */
[----:B----4-:R-:W-:Y:S02]  /*10af70*/  IMAD.MOV.U32 R84, RZ, RZ, R178 ;  /* 0x000000ffff547224 */ /* 0x010fe400078e00b2 */
[----:B------:R-:W2:Y:S04]  /*10af80*/  LDL.LU R178, [R1+0xb684] ;  /* 0x00b6840001b27983 */ /* 0x000ea80000300800 */
[----:B------:R-:W2:Y:S04]  /*10af90*/  LDL.LU R179, [R1+0xb680] ;  /* 0x00b6800001b37983 */ /* 0x000ea80000300800 */
[----:B------:R-:W4:Y:S04]  /*10afa0*/  LDL.LU R198, [R1+0xb67c] ;  /* 0x00b67c0001c67983 */ /* 0x000f280000300800 */
[----:B------:R-:W2:Y:S04]  /*10afb0*/  LDL.LU R199, [R1+0xb678] ;  /* 0x00b6780001c77983 */ /* 0x000ea80000300800 */
[----:B-1----:R-:W3:Y:S04]  /*10afc0*/  LDL.LU R36, [R1+0x1da0] ;  /* 0x001da00001247983 */ /* 0x002ee80000300800 */
[----:B------:R-:W3:Y:S04]  /*10afd0*/  LDL.LU R37, [R1+0x1da4] ;  /* 0x001da40001257983 */ /* 0x000ee80000300800 */
[----:B------:R-:W3:Y:S04]  /*10afe0*/  LDL.LU R38, [R1+0x1da8] ;  /* 0x001da80001267983 */ /* 0x000ee80000300800 */
[----:B------:R-:W3:Y:S04]  /*10aff0*/  LDL.LU R39, [R1+0x1dac] ;  /* 0x001dac0001277983 */ /* 0x000ee80000300800 */
[----:B------:R-:W3:Y:S04]  /*10b000*/  LDL.LU R40, [R1+0x1dd0] ;  /* 0x001dd00001287983 */ /* 0x000ee80000300800 */
[----:B------:R-:W3:Y:S01]  /*10b010*/  LDL.LU R41, [R1+0x1dd4] ;  /* 0x001dd40001297983 */ /* 0x000ee20000300800 */
[----:B----4-:R-:W-:-:S02]  /*10b020*/  IMAD.MOV.U32 R43, RZ, RZ, R198 ;  /* 0x000000ffff2b7224 */ /* 0x010fc400078e00c6 */
[----:B--2---:R-:W-:Y:S02]  /*10b030*/  IMAD.MOV.U32 R42, RZ, RZ, R199 ;  /* 0x000000ffff2a7224 */ /* 0x004fe400078e00c7 */
        /* <DEDUP_REMOVED lines=18> */
[----:B---3--:R-:W-:Y:S02]  /*10b160*/  IMAD.MOV.U32 R80, RZ, RZ, R251 ;  /* 0x000000ffff507224 */ /* 0x008fe400078e00fb */
[----:B------:R-:W-:Y:S01]  /*10b170*/  IMAD.MOV.U32 R81, RZ, RZ, R250 ;  /* 0x000000ffff517224 */ /* 0x000fe200078e00fa */
[----:B------:R-:W-:Y:S01]  /*10b180*/  MOV R82, R214 ;  /* 0x000000d600527202 */ /* 0x000fe20000000f00 */
[----:B------:R-:W-:Y:S02]  /*10b190*/  IMAD.MOV.U32 R83, RZ, RZ, R215 ;  /* 0x000000ffff537224 */ /* 0x000fe400078e00d7 */
[----:B--2---:R-:W-:Y:S01]  /*10b1a0*/  IMAD.MOV.U32 R51, RZ, RZ, R199 ;  /* 0x000000ffff337224 */ /* 0x004fe200078e00c7 */
[----:B----4-:R-:W-:Y:S02]  /*10b1b0*/  MOV R50, R198 ;  /* 0x000000c600327202 */ /* 0x010fe40000000f00 */
        /* <DEDUP_REMOVED lines=20> */
[----:B------:R-:W4:Y:S04]  /*10b300*/  LDL.64 R210, [R1+0x18] ;  /* 0x0000180001d27983 */ /* 0x000f280000100a00 */
        /* <DEDUP_REMOVED lines=19> */
[----:B------:R-:W4:Y:S04]  /*10b440*/  LDL.LU R206, [R1+0xb654] ;  /* 0x00b6540001ce7983 */ /* 0x000f280000300800 */
[----:B------:R-:W4:Y:S01]  /*10b450*/  LDL.LU R207, [R1+0xb650] ;  /* 0x00b6500001cf7983 */ /* 0x000f220000300800 */
[----:B------:R-:W-:Y:S01]  /*10b460*/  MOV R126, R227 ;  /* 0x000000e3007e7202 */ /* 0x000fe20000000f00 */
[----:B------:R-:W-:Y:S02]  /*10b470*/  IMAD.MOV.U32 R127, RZ, RZ, R226 ;  /* 0x000000ffff7f7224 */ /* 0x000fe400078e00e2 */
[----:B------:R-:W4:Y:S04]  /*10b480*/  LDL.LU R227, [R1+0xb64c] ;  /* 0x00b64c0001e37983 */ /* 0x000f280000300800 */
[----:B------:R-:W4:Y:S04]  /*10b490*/  LDL.LU R226, [R1+0xb648] ;  /* 0x00b6480001e27983 */ /* 0x000f280000300800 */
[----:B------:R1:W-:Y:S01]  /*10b4a0*/  STL.64 [R1+0xb3a0], R58 ;  /* 0x00b3a03a01007387 */ /* 0x0003e20000100a00 */
[----:B--2---:R-:W-:-:S02]  /*10b4b0*/  IMAD.MOV.U32 R56, RZ, RZ, R214 ;  /* 0x000000ffff387224 */ /* 0x004fc400078e00d6 */
[----:B---3--:R-:W-:Y:S01]  /*10b4c0*/  IMAD.MOV.U32 R57, RZ, RZ, R215 ;  /* 0x000000ffff397224 */ /* 0x008fe200078e00d7 */
[----:B------:R-:W2:Y:S04]  /*10b4d0*/  LDL.LU R214, [R1+0xb644] ;  /* 0x00b6440001d67983 */ /* 0x000ea80000300800 */
[----:B------:R-:W2:Y:S01]  /*10b4e0*/  LDL.LU R215, [R1+0xb640] ;  /* 0x00b6400001d77983 */ /* 0x000ea20000300800 */
[----:B-1----:R-:W-:Y:S01]  /*10b4f0*/  MOV R58, R250 ;  /* 0x000000fa003a7202 */ /* 0x002fe20000000f00 */
[----:B------:R-:W-:Y:S02]  /*10b500*/  IMAD.MOV.U32 R59, RZ, RZ, R251 ;  /* 0x000000ffff3b7224 */ /* 0x000fe400078e00fb */
[----:B------:R-:W3:Y:S04]  /*10b510*/  LDL.LU R250, [R1+0xb63c] ;  /* 0x00b63c0001fa7983 */ /* 0x000ee80000300800 */
[----:B------:R-:W3:Y:S01]  /*10b520*/  LDL.LU R251, [R1+0xb638] ;  /* 0x00b6380001fb7983 */ /* 0x000ee20000300800 */
[C---:B------:R-:W-:Y:S08]  /*10b530*/  HMMA.1688.F32.TF32 R180, R236.reuse, R186, R180 ;  /* 0x000000baecb4723c */ /* 0x040ff000000810b4 */
[C---:B------:R-:W-:Y:S08]  /*10b540*/  HMMA.1688.F32.TF32 R188, R236.reuse, R194, R188 ;  /* 0x000000c2ecbc723c */ /* 0x040ff000000810bc */
[C---:B----4-:R-:W-:Y:S08]  /*10b550*/  HMMA.1688.F32.TF32 R200, R236.reuse, R210, R200 ;  /* 0x000000d2ecc8723c */ /* 0x050ff000000810c8 */
[----:B------:R-:W-:Y:S01]  /*10b560*/  HMMA.1688.F32.TF32 R216, R236, R222, R216 ;  /* 0x000000deecd8723c */ /* 0x000fe200000810d8 */
[----:B------:R-:W-:-:S02]  /*10b570*/  IMAD.MOV.U32 R17, RZ, RZ, R186 ;  /* 0x000000ffff117224 */ /* 0x000fc400078e00ba */
[----:B------:R-:W-:Y:S01]  /*10b580*/  IMAD.MOV.U32 R16, RZ, RZ, R187 ;  /* 0x000000ffff107224 */ /* 0x000fe200078e00bb */
[----:B------:R-:W-:Y:S01]  /*10b590*/  MOV R21, R194 ;  /* 0x000000c200157202 */ /* 0x000fe20000000f00 */
[----:B------:R-:W-:Y:S02]  /*10b5a0*/  IMAD.MOV.U32 R20, RZ, RZ, R195 ;  /* 0x000000ffff147224 */ /* 0x000fe400078e00c3 */
[----:B------:R-:W-:Y:S02]  /*10b5b0*/  IMAD.MOV.U32 R25, RZ, RZ, R210 ;  /* 0x000000ffff197224 */ /* 0x000fe400078e00d2 */
[----:B------:R-:W-:Y:S01]  /*10b5c0*/  IMAD.MOV.U32 R24, RZ, RZ, R211 ;  /* 0x000000ffff187224 */ /* 0x000fe200078e00d3 */
[----:B------:R-:W-:Y:S04]  /*10b5d0*/  STL.64 [R1+0x36c0], R180 ;  /* 0x0036c0b401007387 */ /* 0x000fe80000100a00 */
[----:B------:R1:W-:Y:S04]  /*10b5e0*/  STL.64 [R1+0x36c8], R182 ;  /* 0x0036c8b601007387 */ /* 0x0003e80000100a00 */
[----:B-1----:R-:W4:Y:S04]  /*10b5f0*/  LDL.LU.64 R182, [R1+0xb630] ;  /* 0x00b6300001b67983 */ /* 0x002f280000300a00 */
[----:B------:R-:W2:Y:S04]  /*10b600*/  LDL.LU.64 R186, [R1+0xb628] ;  /* 0x00b6280001ba7983 */ /* 0x000ea80000300a00 */
[----:B------:R-:W-:Y:S04]  /*10b610*/  STL.64 [R1+0x36b0], R188 ;  /* 0x0036b0bc01007387 */ /* 0x000fe80000100a00 */
[----:B------:R1:W-:Y:S01]  /*10b620*/  STL.64 [R1+0x36b8], R190 ;  /* 0x0036b8be01007387 */ /* 0x0003e20000100a00 */
[----:B------:R-:W-:Y:S01]  /*10b630*/  MOV R29, R222 ;  /* 0x000000de001d7202 */ /* 0x000fe20000000f00 */
[----:B------:R-:W-:-:S02]  /*10b640*/  IMAD.MOV.U32 R28, RZ, RZ, R223 ;  /* 0x000000ffff1c7224 */ /* 0x000fc400078e00df */
        /* <DEDUP_REMOVED lines=15> */
[----:B------:R1:W-:Y:S04]  /*10b740*/  STL.64 [R1+0xb398], R250 ;  /* 0x00b398fa01007387 */ /* 0x0003e80000100a00 */
[----:B------:R4:W-:Y:S01]  /*10b750*/  STL.64 [R1+0xb390], R248 ;  /* 0x00b390f801007387 */ /* 0x0009e20000100a00 */
[----:B-1----:R-:W-:Y:S01]  /*10b760*/  MOV R250, R227 ;  /* 0x000000e300fa7202 */ /* 0x002fe20000000f00 */
[----:B----4-:R-:W-:-:S02]  /*10b770*/  IMAD.MOV.U32 R249, RZ, RZ, R226 ;  /* 0x000000fffff97224 */ /* 0x010fc400078e00e2 */
[----:B--2---:R-:W-:Y:S02]  /*10b780*/  IMAD.MOV.U32 R248, RZ, RZ, R222 ;  /* 0x000000fffff87224 */ /* 0x004fe400078e00de */
[----:B------:R-:W2:Y:S04]  /*10b790*/  LDL.LU R222, [R1+0xb5ec] ;  /* 0x00b5ec0001de7983 */ /* 0x000ea80000300800 */
[----:B------:R-:W4:Y:S04]  /*10b7a0*/  LDL.LU R226, [R1+0xb5e8] ;  /* 0x00b5e80001e27983 */ /* 0x000f280000300800 */
[----:B------:R-:W4:Y:S01]  /*10b7b0*/  LDL.LU R227, [R1+0xb5e4] ;  /* 0x00b5e40001e37983 */ /* 0x000f220000300800 */
[----:B------:R-:W-:-:S03]  /*10b7c0*/  IMAD.MOV.U32 R251, RZ, RZ, R223 ;  /* 0x000000fffffb7224 */ /* 0x000fc600078e00df */
[----:B------:R-:W2:Y:S01]  /*10b7d0*/  LDL.LU R223, [R1+0xb5e0] ;  /* 0x00b5e00001df7983 */ /* 0x000ea20000300800 */
[----:B---3--:R-:W-:-:S15]  /*10b7e0*/  HMMA.1688.F32.TF32 R232, R236, R246, R232 ;  /* 0x000000f6ece8723c */ /* 0x008fde00000810e8 */
[----:B------:R-:W-:-:S04]  /*10b7f0*/  NOP ;  /* 0x0000000000007918 */ /* 0x000fc80000000000 */
[----:B------:R-:W-:Y:S04]  /*10b800*/  STL.64 [R1+0x3670], R232 ;  /* 0x003670e801007387 */ /* 0x000fe80000100a00 */
[----:B------:R1:W-:Y:S04]  /*10b810*/  STL.64 [R1+0x3678], R234 ;  /* 0x003678ea01007387 */ /* 0x0003e80000100a00 */
[----:B-1----:R-:W3:Y:S02]  /*10b820*/  LDL.LU.64 R234, [R1+0xb5d8] ;  /* 0x00b5d80001ea7983 */ /* 0x002ee40000300a00 */
[----:B---3--:R-:W-:-:S15]  /*10b830*/  HMMA.1688.F32.TF32 R228, R236, R234, R228 ;  /* 0x000000eaece4723c */ /* 0x008fde00000810e4 */
[----:B------:R-:W-:-:S04]  /*10b840*/  NOP ;  /* 0x0000000000007918 */ /* 0x000fc80000000000 */
[----:B------:R-:W-:Y:S04]  /*10b850*/  STL.64 [R1+0x3660], R228 ;  /* 0x003660e401007387 */ /* 0x000fe80000100a00 */
[----:B------:R1:W-:Y:S04]  /*10b860*/  STL.64 [R1+0x3668], R230 ;  /* 0x003668e601007387 */ /* 0x0003e80000100a00 */
[----:B-1----:R-:W3:Y:S01]  /*10b870*/  LDL.LU.64 R230, [R1+0xb5d0] ;  /* 0x00b5d00001e67983 */ /* 0x002ee20000300a00 */
[C---:B----4-:R-:W-:Y:S08]  /*10b880*/  HMMA.1688.F32.TF32 R56, R236.reuse, R226, R56 ;  /* 0x000000e2ec38723c */ /* 0x050ff00000081038 */
[----:B---3--:R-:W-:-:S15]  /*10b890*/  HMMA.1688.F32.TF32 R248, R236, R230, R248 ;  /* 0x000000e6ecf8723c */ /* 0x008fde00000810f8 */
[----:B------:R-:W-:-:S04]  /*10b8a0*/  NOP ;  /* 0x0000000000007918 */ /* 0x000fc80000000000 */
[----:B------:R-:W-:Y:S04]  /*10b8b0*/  STL.64 [R1+0x3650], R248 ;  /* 0x003650f801007387 */ /* 0x000fe80000100a00 */
[----:B------:R2:W-:Y:S04]  /*10b8c0*/  STL.64 [R1+0x3658], R250 ;  /* 0x003658fa01007387 */ /* 0x0005e80000100a00 */
[----:B------:R-:W-:Y:S04]  /*10b8d0*/  STL.64 [R1+0x3640], R56 ;  /* 0x0036403801007387 */ /* 0x000fe80000100a00 */
[----:B------:R1:W-:Y:S01]  /*10b8e0*/  STL.64 [R1+0x3648], R58 ;  /* 0x0036483a01007387 */ /* 0x0003e20000100a00 */
[C---:B--2---:R-:W-:Y:S08]  /*10b8f0*/  HMMA.1688.F32.TF32 R248, R236.reuse, R222, R240 ;  /* 0x000000deecf8723c */ /* 0x044ff000000810f0 */
[C---:B------:R-:W-:Y:S08]  /*10b900*/  HMMA.1688.F32.TF32 R240, R236.reuse, R218, R52 ;  /* 0x000000daecf0723c */ /* 0x040ff00000081034 */
[C---:B-1----:R-:W-:Y:S08]  /*10b910*/  HMMA.1688.F32.TF32 R56, R236.reuse, R214, R48 ;  /* 0x000000d6ec38723c */ /* 0x042ff00000081030 */
[C---:B------:R-:W-:Y:S08]  /*10b920*/  HMMA.1688.F32.TF32 R52, R236.reuse, R210, R44 ;  /* 0x000000d2ec34723c */ /* 0x040ff0000008102c */
        /* <DEDUP_REMOVED lines=29> */
[----:B------:R1:W-:Y:S04]  /*10bb00*/  STL.64 [R1+0x3590], R36 ;  /* 0x0035902401007387 */ /* 0x0003e80000100a00 */
[----:B------:R2:W-:Y:S01]  /*10bb10*/  STL.64 [R1+0x3598], R38 ;  /* 0x0035982601007387 */ /* 0x0005e20000100a00 */
[----:B-1----:R-:W-:-:S02]  /*10bb20*/  IMAD.MOV.U32 R36, RZ, RZ, R135 ;  /* 0x000000ffff247224 */ /* 0x002fc400078e0087 */
[----:B------:R-:W-:-:S03]  /*10bb30*/  IMAD.MOV.U32 R37, RZ, RZ, R134 ;  /* 0x000000ffff257224 */ /* 0x000fc600078e0086 */
[----:B------:R-:W-:Y:S04]  /*10bb40*/  STL.64 [R1+0x3580], R44 ;  /* 0x0035802c01007387 */ /* 0x000fe80000100a00 */
[----:B------:R1:W-:Y:S04]  /*10bb50*/  STL.64 [R1+0x3588], R46 ;  /* 0x0035882e01007387 */ /* 0x0003e80000100a00 */
[----:B------:R-:W3:Y:S04]  /*10bb60*/  LDL.LU R135, [R1+0xb5cc] ;  /* 0x00b5cc0001877983 */ /* 0x000ee80000300800 */
[----:B------:R4:W-:Y:S04]  /*10bb70*/  STL.64 [R1+0x3570], R40 ;  /* 0x0035702801007387 */ /* 0x0009e80000100a00 */
[----:B------:R1:W-:Y:S04]  /*10bb80*/  STL.64 [R1+0x3578], R42 ;  /* 0x0035782a01007387 */ /* 0x0003e80000100a00 */
[----:B------:R-:W3:Y:S01]  /*10bb90*/  LDL.LU R134, [R1+0xb5c8] ;  /* 0x00b5c80001867983 */ /* 0x000ee20000300800 */
[----:B--2---:R-:W-:Y:S01]  /*10bba0*/  MOV R38, R115 ;  /* 0x0000007300267202 */ /* 0x004fe20000000f00 */
        /* <DEDUP_REMOVED lines=37> */
[----:B-1----:R-:W-:-:S02]  /*10be00*/  IMAD.MOV.U32 R46, RZ, RZ, R138 ;  /* 0x000000ffff2e7224 */ /* 0x002fc400078e008a */
[----:B------:R-:W-:Y:S01]  /*10be10*/  IMAD.MOV.U32 R47, RZ, RZ, R139 ;  /* 0x000000ffff2f7224 */ /* 0x000fe200078e008b */
[----:B----4-:R-:W-:Y:S01]  /*10be20*/  MOV R40, R142 ;  /* 0x0000008e00287202 */ /* 0x010fe20000000f00 */
        /* <DEDUP_REMOVED lines=14> */
[----:B------:R-:W-:Y:S02]  /*10bf10*/  IMAD.MOV.U32 R91, RZ, RZ, R163 ;  /* 0x000000ffff5b7224 */ /* 0x000fe400078e00a3 */
[----:B---3--:R-:W-:Y:S01]  /*10bf20*/  IMAD.MOV.U32 R45, RZ, RZ, R135 ;  /* 0x000000ffff2d7224 */ /* 0x008fe200078e0087 */
[----:B------:R-:W-:Y:S01]  /*10bf30*/  MOV R44, R134 ;  /* 0x00000086002c7202 */ /* 0x000fe20000000f00 */
[----:B--2---:R-:W-:Y:S02]  /*10bf40*/  IMAD.MOV.U32 R51, RZ, RZ, R115 ;  /* 0x000000ffff337224 */ /* 0x004fe400078e0073 */
[----:B------:R-:W-:Y:S02]  /*10bf50*/  IMAD.MOV.U32 R50, RZ, RZ, R114 ;  /* 0x000000ffff327224 */ /* 0x000fe400078e0072 */
[----:B------:R-:W2:Y:S04]  /*10bf60*/  LDL.LU R114, [R1+0xb5bc] ;  /* 0x00b5bc0001727983 */ /* 0x000ea80000300800 */
[----:B------:R-:W2:Y:S04]  /*10bf70*/  LDL.LU R115, [R1+0xb5b8] ;  /* 0x00b5b80001737983 */ /* 0x000ea80000300800 */
[----:B------:R-:W3:Y:S04]  /*10bf80*/  LDL.LU R134, [R1+0xb5b4] ;  /* 0x00b5b40001867983 */ /* 0x000ee80000300800 */
[----:B------:R-:W3:Y:S04]  /*10bf90*/  LDL.LU R135, [R1+0xb5b0] ;  /* 0x00b5b00001877983 */ /* 0x000ee80000300800 */
        /* <DEDUP_REMOVED lines=18> */
[C---:B--2---:R-:W-:Y:S08]  /*10c0c0*/  HMMA.1688.F32.TF32 R128, R236.reuse, R170, R128 ;  /* 0x000000aaec80723c */ /* 0x044ff00000081080 */
[C---:B---3--:R-:W-:Y:S08]  /*10c0d0*/  HMMA.1688.F32.TF32 R124, R236.reuse, R166, R124 ;  /* 0x000000a6ec7c723c */ /* 0x048ff0000008107c */
[C---:B----4-:R-:W-:Y:S08]  /*10c0e0*/  HMMA.1688.F32.TF32 R116, R236.reuse, R162, R116 ;  /* 0x000000a2ec74723c */ /* 0x050ff00000081074 */
[C---:B------:R-:W-:Y:S01]  /*10c0f0*/  HMMA.1688.F32.TF32 R120, R236.reuse, R158, R120 ;  /* 0x0000009eec78723c */ /* 0x040fe20000081078 */
[----:B------:R-:W-:Y:S04]  /*10c100*/  STL.64 [R1+0x3560], R128 ;  /* 0x0035608001007387 */ /* 0x000fe80000100a00 */
[----:B------:R1:W-:Y:S04]  /*10c110*/  STL.64 [R1+0x3568], R130 ;  /* 0x0035688201007387 */ /* 0x0003e80000100a00 */
[----:B-1----:R-:W2:Y:S04]  /*10c120*/  LDL.LU.64 R130, [R1+0xb560] ;  /* 0x00b5600001827983 */ /* 0x002ea80000300a00 */
[----:B------:R-:W3:Y:S04]  /*10c130*/  LDL.LU.64 R128, [R1+0xb558] ;  /* 0x00b5580001807983 */ /* 0x000ee80000300a00 */
[----:B------:R-:W-:Y:S04]  /*10c140*/  STL.64 [R1+0x3550], R124 ;  /* 0x0035507c01007387 */ /* 0x000fe80000100a00 */
[----:B------:R1:W-:Y:S04]  /*10c150*/  STL.64 [R1+0x3558], R126 ;  /* 0x0035587e01007387 */ /* 0x0003e80000100a00 */
[----:B-1----:R-:W4:Y:S04]  /*10c160*/  LDL.LU.64 R126, [R1+0xb550] ;  /* 0x00b55000017e7983 */ /* 0x002f280000300a00 */
[----:B------:R-:W3:Y:S04]  /*10c170*/  LDL.LU.64 R124, [R1+0xb548] ;  /* 0x00b54800017c7983 */ /* 0x000ee80000300a00 */
[----:B------:R-:W-:Y:S04]  /*10c180*/  STL.64 [R1+0x3540], R116 ;  /* 0x0035407401007387 */ /* 0x000fe80000100a00 */
[----:B------:R1:W-:Y:S04]  /*10c190*/  STL.64 [R1+0x3548], R118 ;  /* 0x0035487601007387 */ /* 0x0003e80000100a00 */
[----:B-1----:R-:W3:Y:S04]  /*10c1a0*/  LDL.LU.64 R118, [R1+0xb540] ;  /* 0x00b5400001767983 */ /* 0x002ee80000300a00 */
[----:B------:R-:W3:Y:S04]  /*10c1b0*/  LDL.LU.64 R116, [R1+0xb538] ;  /* 0x00b5380001747983 */ /* 0x000ee80000300a00 */
[----:B------:R-:W-:Y:S04]  /*10c1c0*/  STL.64 [R1+0x3530], R120 ;  /* 0x0035307801007387 */ /* 0x000fe80000100a00 */
[----:B------:R1:W-:Y:S04]  /*10c1d0*/  STL.64 [R1+0x3538], R122 ;  /* 0x0035387a01007387 */ /* 0x0003e80000100a00 */
[----:B-1----:R-:W3:Y:S04]  /*10c1e0*/  LDL.LU.64 R122, [R1+0xb530] ;  /* 0x00b53000017a7983 */ /* 0x002ee80000300a00 */
[----:B------:R-:W3:Y:S01]  /*10c1f0*/  LDL.LU.64 R120, [R1+0xb528] ;  /* 0x00b5280001787983 */ /* 0x000ee20000300a00 */
[C---:B------:R-:W-:Y:S08]  /*10c200*/  HMMA.1688.F32.TF32 R248, R236.reuse, R154, R248 ;  /* 0x0000009aecf8723c */ /* 0x040ff000000810f8 */
[C---:B------:R-:W-:Y:S08]  /*10c210*/  HMMA.1688.F32.TF32 R52, R236.reuse, R142, R52 ;  /* 0x0000008eec34723c */ /* 0x040ff00000081034 */
[C---:B------:R-:W-:Y:S08]  /*10c220*/  HMMA.1688.F32.TF32 R48, R236.reuse, R138, R48 ;  /* 0x0000008aec30723c */ /* 0x040ff00000081030 */
[C---:B------:R-:W-:Y:S01]  /*10c230*/  HMMA.1688.F32.TF32 R44, R236.reuse, R134, R44 ;  /* 0x00000086ec2c723c */ /* 0x040fe2000008102c */
[----:B------:R-:W-:Y:S04]  /*10c240*/  STL.64 [R1+0x3520], R248 ;  /* 0x003520f801007387 */ /* 0x000fe80000100a00 */
[----:B------:R1:W-:Y:S03]  /*10c250*/  STL.64 [R1+0x3528], R250 ;  /* 0x003528fa01007387 */ /* 0x0003e60000100a00 */
[C---:B-1----:R-:W-:Y:S08]  /*10c260*/  HMMA.1688.F32.TF32 R248, R236.reuse, R150, R56 ;  /* 0x00000096ecf8723c */ /* 0x042ff00000081038 */
[----:B------:R-:W-:Y:S11]  /*10c270*/  HMMA.1688.F32.TF32 R56, R236, R146, R240 ;  /* 0x00000092ec38723c */ /* 0x000ff600000810f0 */
        /* <DEDUP_REMOVED lines=11> */
[----:B------:R-:W-:Y:S01]  /*10c330*/  STL.64 [R1+0x34d8], R46 ;  /* 0x0034d82e01007387 */ /* 0x000fe20000100a00 */
[----:B-1----:R-:W-:Y:S01]  /*10c340*/  MOV R48, R26 ;  /* 0x0000001a00307202 */ /* 0x002fe20000000f00 */
[----:B------:R-:W-:-:S02]  /*10c350*/  IMAD.MOV.U32 R49, RZ, RZ, R27 ;  /* 0x000000ffff317224 */ /* 0x000fc400078e001b */
[----:B------:R-:W-:Y:S02]  /*10c360*/  IMAD.MOV.U32 R50, RZ, RZ, R14 ;  /* 0x000000ffff327224 */ /* 0x000fe400078e000e */
[----:B------:R-:W-:Y:S01]  /*10c370*/  IMAD.MOV.U32 R51, RZ, RZ, R15 ;  /* 0x000000ffff337224 */ /* 0x000fe200078e000f */
[C---:B--2---:R-:W-:Y:S01]  /*10c380*/  HMMA.1688.F32.TF32 R40, R236.reuse, R130, R40 ;  /* 0x00000082ec28723c */ /* 0x044fe20000081028 */
[----:B------:R-:W-:Y:S07]  /*10c390*/  STL.64 [R1+0xb378], R130 ;  /* 0x00b3788201007387 */ /* 0x000fee0000100a00 */
[C---:B----4-:R-:W-:Y:S01]  /*10c3a0*/  HMMA.1688.F32.TF32 R36, R236.reuse, R126, R36 ;  /* 0x0000007eec24723c */ /* 0x050fe20000081024 */
[----:B---3--:R-:W-:Y:S10]  /*10c3b0*/  STL.64 [R1+0xb370], R128 ;  /* 0x00b3708001007387 */ /* 0x008ff40000100a00 */
        /* <DEDUP_REMOVED lines=12> */
[----:B-1----:R-:W-:Y:S02]  /*10c480*/  HMMA.1688.F32.TF32 R36, R236, R118, R84 ;  /* 0x00000076ec24723c */ /* 0x002fe40000081054 */
[----:B------:R-:W-:Y:S04]  /*10c490*/  STL.64 [R1+0xb348], R118 ;  /* 0x00b3487601007387 */ /* 0x000fe80000100a00 */
[----:B------:R-:W-:-:S13]  /*10c4a0*/  STL.64 [R1+0xb340], R116 ;  /* 0x00b3407401007387 */ /* 0x000fda0000100a00 */
[----:B------:R1:W-:Y:S04]  /*10c4b0*/  STL.64 [R1+0x3490], R36 ;  /* 0x0034902401007387 */ /* 0x0003e80000100a00 */
[----:B------:R2:W-:Y:S01]  /*10c4c0*/  STL.64 [R1+0x3498], R38 ;  /* 0x0034982601007387 */ /* 0x0005e20000100a00 */
[----:B-1----:R-:W-:-:S03]  /*10c4d0*/  MOV R36, R63 ;  /* 0x0000003f00247202 */ /* 0x002fc60000000f00 */
[----:B------:R-:W3:Y:S04]  /*10c4e0*/  LDL.LU R63, [R1+0xb524] ;  /* 0x00b52400013f7983 */ /* 0x000ee80000300800 */
[----:B------:R1:W-:Y:S04]  /*10c4f0*/  STL.64 [R1+0x3480], R40 ;  /* 0x0034802801007387 */ /* 0x0003e80000100a00 */
[----:B------:R4:W-:Y:S01]  /*10c500*/  STL.64 [R1+0x3488], R42 ;  /* 0x0034882a01007387 */ /* 0x0009e20000100a00 */
[----:B------:R-:W-:Y:S02]  /*10c510*/  IMAD.MOV.U32 R37, RZ, RZ, R62 ;  /* 0x000000ffff257224 */ /* 0x000fe400078e003e */
[----:B--2---:R-:W-:Y:S01]  /*10c520*/  IMAD.MOV.U32 R38, RZ, RZ, R7 ;  /* 0x000000ffff267224 */ /* 0x004fe200078e0007 */
[----:B------:R-:W2:Y:S04]  /*10c530*/  LDL.LU R62, [R1+0xb520] ;  /* 0x00b52000013e7983 */ /* 0x000ea80000300800 */
[----:B------:R-:W2:Y:S01]  /*10c540*/  LDL.LU R7, [R1+0xb51c] ;  /* 0x00b51c0001077983 */ /* 0x000ea20000300800 */
[----:B------:R-:W-:-:S03]  /*10c550*/  IMAD.MOV.U32 R39, RZ, RZ, R6 ;  /* 0x000000ffff277224 */ /* 0x000fc600078e0006 */
[----:B------:R-:W2:Y:S01]  /*10c560*/  LDL.LU R6, [R1+0xb518] ;  /* 0x00b5180001067983 */ /* 0x000ea20000300800 */
[----:B-1----:R-:W-:Y:S01]  /*10c570*/  MOV R40, R10 ;  /* 0x0000000a00287202 */ /* 0x002fe20000000f00 */
[----:B------:R-:W-:Y:S02]  /*10c580*/  IMAD.MOV.U32 R41, RZ, RZ, R11 ;  /* 0x000000ffff297224 */ /* 0x000fe400078e000b */
[----:B------:R-:W2:Y:S04]  /*10c590*/  LDL.LU R10, [R1+0xb514] ;  /* 0x00b51400010a7983 */ /* 0x000ea80000300800 */
[----:B------:R-:W3:Y:S01]  /*10c5a0*/  LDL.LU R11, [R1+0xb510] ;  /* 0x00b51000010b7983 */ /* 0x000ee20000300800 */
[----:B----4-:R-:W-:Y:S02]  /*10c5b0*/  IMAD.MOV.U32 R42, RZ, RZ, R95 ;  /* 0x000000ffff2a7224 */ /* 0x010fe400078e005f */
[----:B------:R-:W-:Y:S01]  /*10c5c0*/  IMAD.MOV.U32 R43, RZ, RZ, R94 ;  /* 0x000000ffff2b7224 */ /* 0x000fe200078e005e */
[----:B------:R-:W4:Y:S04]  /*10c5d0*/  LDL.LU R95, [R1+0xb50c] ;  /* 0x00b50c00015f7983 */ /* 0x000f280000300800 */
[----:B------:R-:W4:Y:S04]  /*10c5e0*/  LDL.LU R94, [R1+0xb508] ;  /* 0x00b50800015e7983 */ /* 0x000f280000300800 */
[----:B------:R-:W4:Y:S04]  /*10c5f0*/  LDL.LU R26, [R1+0xb504] ;  /* 0x00b50400011a7983 */ /* 0x000f280000300800 */
[----:B------:R-:W4:Y:S04]  /*10c600*/  LDL.LU R27, [R1+0xb500] ;  /* 0x00b50000011b7983 */ /* 0x000f280000300800 */
[----:B------:R-:W4:Y:S04]  /*10c610*/  LDL.LU R14, [R1+0xb4fc] ;  /* 0x00b4fc00010e7983 */ /* 0x000f280000300800 */
[----:B------:R-:W4:Y:S01]  /*10c620*/  LDL.LU R15, [R1+0xb4f8] ;  /* 0x00b4f800010f7983 */ /* 0x000f220000300800 */
[----:B------:R-:W-:Y:S01]  /*10c630*/  MOV R56, R19 ;  /* 0x0000001300387202 */ /* 0x000fe20000000f00 */
[----:B------:R-:W-:-:S02]  /*10c640*/  IMAD.MOV.U32 R57, RZ, RZ, R18 ;  /* 0x000000ffff397224 */ /* 0x000fc400078e0012 */
[----:B------:R-:W4:Y:S04]  /*10c650*/  LDL.LU R19, [R1+0xb4f4] ;  /* 0x00b4f40001137983 */ /* 0x000f280000300800 */
[----:B------:R-:W4:Y:S01]  /*10c660*/  LDL.LU R18, [R1+0xb4f0] ;  /* 0x00b4f00001127983 */ /* 0x000f220000300800 */
[----:B------:R-:W-:Y:S02]  /*10c670*/  IMAD.MOV.U32 R58, RZ, RZ, R23 ;  /* 0x000000ffff3a7224 */ /* 0x000fe400078e0017 */
[----:B------:R-:W-:Y:S01]  /*10c680*/  IMAD.MOV.U32 R59, RZ, RZ, R22 ;  /* 0x000000ffff3b7224 */ /* 0x000fe200078e0016 */
        /* <DEDUP_REMOVED lines=25> */
[----:B------:R-:W2:Y:S01]  /*10c820*/  LDL.LU R10, [R1+0xb4b8] ;  /* 0x00b4b800010a7983 */ /* 0x000ea20000300800 */
        /* <DEDUP_REMOVED lines=30> */
[----:B----4-:R-:W-:Y:S01]  /*10ca10*/  IMAD.MOV.U32 R91, RZ, RZ, R11 ;  /* 0x000000ffff5b7224 */ /* 0x010fe200078e000b */
[----:B--2---:R-:W-:Y:S01]  /*10ca20*/  MOV R90, R10 ;  /* 0x0000000a005a7202 */ /* 0x004fe20000000f00 */
[----:B---3--:R-:W-:Y:S01]  /*10ca30*/  IMAD.MOV.U32 R87, RZ, RZ, R27 ;  /* 0x000000ffff577224 */ /* 0x008fe200078e001b */
[----:B------:R-:W-:-:S02]  /*10ca40*/  MOV R86, R26 ;  /* 0x0000001a00567202 */ /* 0x000fc40000000f00 */
[----:B------:R-:W2:Y:S04]  /*10ca50*/  LDL.LU R26, [R1+0xb4a4] ;  /* 0x00b4a400011a7983 */ /* 0x000ea80000300800 */
[----:B------:R-:W2:Y:S04]  /*10ca60*/  LDL.LU R27, [R1+0xb4a0] ;  /* 0x00b4a000011b7983 */ /* 0x000ea80000300800 */
[----:B------:R-:W3:Y:S04]  /*10ca70*/  LDL.LU R22, [R1+0xb49c] ;  /* 0x00b49c0001167983 */ /* 0x000ee80000300800 */
[----:B------:R-:W3:Y:S04]  /*10ca80*/  LDL.LU R23, [R1+0xb498] ;  /* 0x00b4980001177983 */ /* 0x000ee80000300800 */
[----:B------:R-:W4:Y:S04]  /*10ca90*/  LDL.LU R18, [R1+0xb494] ;  /* 0x00b4940001127983 */ /* 0x000f280000300800 */
[----:B------:R-:W4:Y:S01]  /*10caa0*/  LDL.LU R19, [R1+0xb490] ;  /* 0x00b4900001137983 */ /* 0x000f220000300800 */
        /* <DEDUP_REMOVED lines=19> */
[----:B------:R1:W-:Y:S02]  /*10cbe0*/  STL.64 [R1+0xb330], R112 ;  /* 0x00b3307001007387 */ /* 0x0003e40000100a00 */
[----:B-1----:R-:W-:-:S02]  /*10cbf0*/  IMAD.MOV.U32 R112, RZ, RZ, R78 ;  /* 0x000000ffff707224 */ /* 0x002fc400078e004e */
[----:B------:R-:W-:Y:S01]  /*10cc00*/  IMAD.MOV.U32 R113, RZ, RZ, R79 ;  /* 0x000000ffff717224 */ /* 0x000fe200078e004f */
[----:B------:R-:W3:Y:S04]  /*10cc10*/  LDL.LU R78, [R1+0xb44c] ;  /* 0x00b44c00014e7983 */ /* 0x000ee80000300800 */
[----:B------:R-:W3:Y:S01]  /*10cc20*/  LDL.LU R79, [R1+0xb448] ;  /* 0x00b44800014f7983 */ /* 0x000ee20000300800 */
[----:B------:R-:W-:Y:S01]  /*10cc30*/  MOV R114, R106 ;  /* 0x0000006a00727202 */ /* 0x000fe20000000f00 */
[----:B------:R-:W-:Y:S02]  /*10cc40*/  IMAD.MOV.U32 R115, RZ, RZ, R107 ;  /* 0x000000ffff737224 */ /* 0x000fe400078e006b */
[----:B------:R-:W3:Y:S04]  /*10cc50*/  LDL.LU R106, [R1+0xb444] ;  /* 0x00b44400016a7983 */ /* 0x000ee80000300800 */
[----:B------:R-:W3:Y:S01]  /*10cc60*/  LDL.LU R107, [R1+0xb440] ;  /* 0x00b44000016b7983 */ /* 0x000ee20000300800 */
[----:B--2---:R-:W-:-:S15]  /*10cc70*/  HMMA.1688.F32.TF32 R80, R236, R110, R80 ;  /* 0x0000006eec50723c */ /* 0x004fde0000081050 */
[----:B------:R-:W-:-:S04]  /*10cc80*/  NOP ;  /* 0x0000000000007918 */ /* 0x000fc80000000000 */
[----:B------:R-:W-:Y:S04]  /*10cc90*/  STL.64 [R1+0x3470], R80 ;  /* 0x0034705001007387 */ /* 0x000fe80000100a00 */
[----:B------:R1:W-:Y:S04]  /*10cca0*/  STL.64 [R1+0x3478], R82 ;  /* 0x0034785201007387 */ /* 0x0003e80000100a00 */
[----:B-1----:R-:W2:Y:S04]  /*10ccb0*/  LDL.LU.64 R82, [R1+0xb438] ;  /* 0x00b4380001527983 */ /* 0x002ea80000300a00 */
[----:B------:R-:W4:Y:S01]  /*10ccc0*/  LDL.LU.64 R80, [R1+0xb430] ;  /* 0x00b4300001507983 */ /* 0x000f220000300a00 */
[----:B---3--:R-:W-:Y:S03]  /*10ccd0*/  HMMA.1688.F32.TF32 R84, R236, R106, R84 ;  /* 0x0000006aec54723c */ /* 0x008fe60000081054 */
[----:B------:R1:W-:Y:S04]  /*10cce0*/  STL.64 [R1+0xb328], R110 ;  /* 0x00b3286e01007387 */ /* 0x0003e80000100a00 */
[----:B------:R2:W-:Y:S01]  /*10ccf0*/  STL.64 [R1+0xb320], R108 ;  /* 0x00b3206c01007387 */ /* 0x0005e20000100a00 */
[----:B-1----:R-:W-:Y:S01]  /*10cd00*/  MOV R110, R102 ;  /* 0x00000066006e7202 */ /* 0x002fe20000000f00 */
[----:B------:R-:W-:-:S02]  /*10cd10*/  IMAD.MOV.U32 R111, RZ, RZ, R103 ;  /* 0x000000ffff6f7224 */ /* 0x000fc400078e0067 */
[----:B--2---:R-:W-:Y:S02]  /*10cd20*/  IMAD.MOV.U32 R108, RZ, RZ, R82 ;  /* 0x000000ffff6c7224 */ /* 0x004fe400078e0052 */
[----:B------:R-:W-:Y:S01]  /*10cd30*/  IMAD.MOV.U32 R109, RZ, RZ, R83 ;  /* 0x000000ffff6d7224 */ /* 0x000fe200078e0053 */
[----:B------:R-:W2:Y:S04]  /*10cd40*/  LDL.LU R82, [R1+0xb42c] ;  /* 0x00b42c0001527983 */ /* 0x000ea80000300800 */
[----:B------:R-:W2:Y:S04]  /*10cd50*/  LDL.LU R83, [R1+0xb428] ;  /* 0x00b4280001537983 */ /* 0x000ea80000300800 */
[----:B------:R-:W3:Y:S04]  /*10cd60*/  LDL.LU R102, [R1+0xb424] ;  /* 0x00b4240001667983 */ /* 0x000ee80000300800 */
[----:B------:R-:W3:Y:S04]  /*10cd70*/  LDL.LU R103, [R1+0xb420] ;  /* 0x00b4200001677983 */ /* 0x000ee80000300800 */
[----:B------:R-:W-:Y:S04]  /*10cd80*/  STL.64 [R1+0x3460], R84 ;  /* 0x0034605401007387 */ /* 0x000fe80000100a00 */
[----:B------:R1:W-:Y:S04]  /*10cd90*/  STL.64 [R1+0x3468], R86 ;  /* 0x0034685601007387 */ /* 0x0003e80000100a00 */
[----:B-1----:R-:W2:Y:S04]  /*10cda0*/  LDL.LU.64 R86, [R1+0xb418] ;  /* 0x00b4180001567983 */ /* 0x002ea80000300a00 */
[----:B------:R-:W4:Y:S04]  /*10cdb0*/  LDL.LU.64 R84, [R1+0xb410] ;  /* 0x00b4100001547983 */ /* 0x000f280000300a00 */
[----:B------:R1:W-:Y:S04]  /*10cdc0*/  STL.64 [R1+0xb318], R106 ;  /* 0x00b3186a01007387 */ /* 0x0003e80000100a00 */
[----:B------:R1:W-:Y:S02]  /*10cdd0*/  STL.64 [R1+0xb310], R104 ;  /* 0x00b3106801007387 */ /* 0x0003e40000100a00 */
[----:B-1----:R-:W-:Y:S01]  /*10cde0*/  MOV R106, R98 ;  /* 0x00000062006a7202 */ /* 0x002fe20000000f00 */
[----:B------:R-:W-:-:S02]  /*10cdf0*/  IMAD.MOV.U32 R105, RZ, RZ, R94 ;  /* 0x000000ffff697224 */ /* 0x000fc400078e005e */
[----:B------:R-:W-:Y:S01]  /*10ce00*/  IMAD.MOV.U32 R107, RZ, RZ, R99 ;  /* 0x000000ffff6b7224 */ /* 0x000fe200078e0063 */
[----:B---3--:R-:W-:Y:S01]  /*10ce10*/  HMMA.1688.F32.TF32 R88, R236, R102, R88 ;  /* 0x00000066ec58723c */ /* 0x008fe20000081058 */
[----:B--2---:R-:W-:Y:S02]  /*10ce20*/  IMAD.MOV.U32 R104, RZ, RZ, R86 ;  /* 0x000000ffff687224 */ /* 0x004fe400078e0056 */
[----:B------:R-:W2:Y:S04]  /*10ce30*/  LDL.LU R86, [R1+0xb40c] ;  /* 0x00b40c0001567983 */ /* 0x000ea80000300800 */
[----:B------:R-:W3:Y:S04]  /*10ce40*/  LDL.LU R94, [R1+0xb408] ;  /* 0x00b40800015e7983 */ /* 0x000ee80000300800 */
[----:B------:R-:W2:Y:S04]  /*10ce50*/  LDL.LU R98, [R1+0xb404] ;  /* 0x00b4040001627983 */ /* 0x000ea80000300800 */
[----:B------:R-:W2:Y:S04]  /*10ce60*/  LDL.LU R99, [R1+0xb400] ;  /* 0x00b4000001637983 */ /* 0x000ea80000300800 */
[----:B------:R-:W-:Y:S04]  /*10ce70*/  STL.64 [R1+0x3450], R88 ;  /* 0x0034505801007387 */ /* 0x000fe80000100a00 */
[----:B------:R1:W-:Y:S04]  /*10ce80*/  STL.64 [R1+0x3458], R90 ;  /* 0x0034585a01007387 */ /* 0x0003e80000100a00 */
[----:B-1----:R-:W2:Y:S04]  /*10ce90*/  LDL.LU.64 R90, [R1+0xb3f8] ;  /* 0x00b3f800015a7983 */ /* 0x002ea80000300a00 */
[----:B------:R-:W3:Y:S04]  /*10cea0*/  LDL.LU.64 R88, [R1+0xb3f0] ;  /* 0x00b3f00001587983 */ /* 0x000ee80000300a00 */
[----:B------:R-:W-:Y:S04]  /*10ceb0*/  STL.64 [R1+0xb308], R102 ;  /* 0x00b3086601007387 */ /* 0x000fe80000100a00 */
[----:B------:R1:W-:Y:S02]  /*10cec0*/  STL.64 [R1+0xb300], R100 ;  /* 0x00b3006401007387 */ /* 0x0003e40000100a00 */
[----:B-1----:R-:W-:-:S02]  /*10ced0*/  IMAD.MOV.U32 R100, RZ, RZ, R95 ;  /* 0x000000ffff647224 */ /* 0x002fc400078e005f */
[----:B------:R-:W3:Y:S01]  /*10cee0*/  LDL.LU R95, [R1+0xb3ec] ;  /* 0x00b3ec00015f7983 */ /* 0x000ee20000300800 */
[----:B------:R-:W-:-:S03]  /*10cef0*/  IMAD.MOV.U32 R101, RZ, RZ, R87 ;  /* 0x000000ffff657224 */ /* 0x000fc600078e0057 */
[----:B------:R-:W4:Y:S01]  /*10cf00*/  LDL.LU R87, [R1+0xb3e8] ;  /* 0x00b3e80001577983 */ /* 0x000f220000300800 */
[----:B--2---:R-:W-:Y:S01]  /*10cf10*/  MOV R102, R90 ;  /* 0x0000005a00667202 */ /* 0x004fe20000000f00 */
[----:B------:R-:W-:Y:S02]  /*10cf20*/  IMAD.MOV.U32 R103, RZ, RZ, R91 ;  /* 0x000000ffff677224 */ /* 0x000fe400078e005b */
[----:B------:R-:W2:Y:S04]  /*10cf30*/  LDL.LU R90, [R1+0xb3e4] ;  /* 0x00b3e400015a7983 */ /* 0x000ea80000300800 */
[----:B------:R-:W2:Y:S04]  /*10cf40*/  LDL.LU R91, [R1+0xb3e0] ;  /* 0x00b3e000015b7983 */ /* 0x000ea80000300800 */
[----:B------:R-:W-:Y:S04]  /*10cf50*/  STL.64 [R1+0xb2f8], R98 ;  /* 0x00b2f86201007387 */ /* 0x000fe80000100a00 */
[----:B------:R3:W-:Y:S01]  /*10cf60*/  STL.64 [R1+0xb2f0], R96 ;  /* 0x00b2f06001007387 */ /* 0x0007e20000100a00 */
[C---:B------:R-:W-:Y:S08]  /*10cf70*/  HMMA.1688.F32.TF32 R100, R236.reuse, R98, R100 ;  /* 0x00000062ec64723c */ /* 0x040ff00000081064 */
[C---:B---3--:R-:W-:Y:S11]  /*10cf80*/  HMMA.1688.F32.TF32 R96, R236.reuse, R94, R104 ;  /* 0x0000005eec60723c */ /* 0x048ff60000081068 */
        /* <DEDUP_REMOVED lines=46> */
[----:B------:R-:W-:Y:S04]  /*10d270*/  STL.64 [R1+0x3378], R46 ;  /* 0x0033782e01007387 */ /* 0x000fe80000100a00 */
[----:B------:R-:W-:Y:S04]  /*10d280*/  STL.64 [R1+0x3360], R40 ;  /* 0x0033602801007387 */ /* 0x000fe80000100a00 */
[----:B------:R-:W-:Y:S05]  /*10d290*/  STL.64 [R1+0x3368], R42 ;  /* 0x0033682a01007387 */ /* 0x000fea0000100a00 */
[----:B------:R1:W-:Y:S04]  /*10d2a0*/  STL.64 [R1+0x3350], R4 ;  /* 0x0033500401007387 */ /* 0x0003e80000100a00 */
[----:B------:R2:W-:Y:S04]  /*10d2b0*/  STL.64 [R1+0x3358], R6 ;  /* 0x0033580601007387 */ /* 0x0005e80000100a00 */
[----:B------:R-:W3:Y:S04]  /*10d2c0*/  LDL.LU R104, [R1+0x1210] ;  /* 0x0012100001687983 */ /* 0x000ee80000300800 */
[----:B------:R-:W3:Y:S04]  /*10d2d0*/  LDL.LU R105, [R1+0x1214] ;  /* 0x0012140001697983 */ /* 0x000ee80000300800 */
[----:B------:R-:W3:Y:S04]  /*10d2e0*/  LDL.LU R106, [R1+0x1218] ;  /* 0x00121800016a7983 */ /* 0x000ee80000300800 */
[----:B------:R-:W3:Y:S04]  /*10d2f0*/  LDL.LU R107, [R1+0x121c] ;  /* 0x00121c00016b7983 */ /* 0x000ee80000300800 */
        /* <DEDUP_REMOVED lines=53> */
[----:B------:R-:W3:Y:S04]  /*10d650*/  LDL.LU R127, [R1+0x11ec] ;  /* 0x0011ec00017f7983 */ /* 0x000ee80000300800 */
[----:B------:R-:W3:Y:S04]  /*10d660*/  LDL.LU R128, [R1+0x11d0] ;  /* 0x0011d00001807983 */ /* 0x000ee80000300800 */
[----:B------:R-:W3:Y:S01]  /*10d670*/  LDL.LU R129, [R1+0x11d4] ;  /* 0x0011d40001817983 */ /* 0x000ee20000300800 */
[----:B------:R-:W-:Y:S01]  /*10d680*/  MOV R130, R34 ;  /* 0x0000002200827202 */ /* 0x000fe20000000f00 */
[----:B------:R-:W-:-:S02]  /*10d690*/  IMAD.MOV.U32 R131, RZ, RZ, R35 ;  /* 0x000000ffff837224 */ /* 0x000fc400078e0023 */
[----:B------:R-:W3:Y:S04]  /*10d6a0*/  LDL.LU R34, [R1+0xb3d4] ;  /* 0x00b3d40001227983 */ /* 0x000ee80000300800 */
[----:B------:R-:W3:Y:S01]  /*10d6b0*/  LDL.LU R35, [R1+0xb3d0] ;  /* 0x00b3d00001237983 */ /* 0x000ee20000300800 */
        /* <DEDUP_REMOVED lines=10> */
[----:B-1----:R-:W2:Y:S02]  /*10d760*/  LDL.LU.64 R38, [R1+0xb3c8] ;  /* 0x00b3c80001267983 */ /* 0x002ea40000300a00 */
[----:B--2---:R-:W-:-:S15]  /*10d770*/  HMMA.1688.F32.TF32 R40, R236, R38, R40 ;  /* 0x00000026ec28723c */ /* 0x004fde0000081028 */
[----:B------:R-:W-:-:S04]  /*10d780*/  NOP ;  /* 0x0000000000007918 */ /* 0x000fc80000000000 */
        /* <DEDUP_REMOVED lines=22> */
[----:B-1----:R-:W2:Y:S01]  /*10d8f0*/  LDL.LU.64 R58, [R1+0xb3a0] ;  /* 0x00b3a000013a7983 */ /* 0x002ea20000300a00 */
[C---:B------:R-:W-:Y:S02]  /*10d900*/  LOP3.LUT R228, R252.reuse, 0x40, RZ, 0x3c, !PT ;  /* 0x00000040fce47812 */ /* 0x040fe400078e3cff */
[----:B------:R-:W-:-:S03]  /*10d910*/  LOP3.LUT R229, R252, 0x60, RZ, 0x3c, !PT ;  /* 0x00000060fce57812 */ /* 0x000fc600078e3cff */
[----:B------:R-:W-:Y:S04]  /*10d920*/  LDS R240, [R228+UR10+0x85000] ;  /* 0x0850000ae4f07984 */ /* 0x000fe80008000800 */
[----:B------:R-:W-:Y:S04]  /*10d930*/  LDS R242, [R228+UR10+0x85800] ;  /* 0x0858000ae4f27984 */ /* 0x000fe80008000800 */
[----:B------:R-:W-:Y:S04]  /*10d940*/  LDS R241, [R229+UR10+0x85000] ;  /* 0x0850000ae5f17984 */ /* 0x000fe80008000800 */
[----:B------:R-:W4:Y:S01]  /*10d950*/  LDS R243, [R229+UR10+0x85800] ;  /* 0x0858000ae5f37984 */ /* 0x000f220008000800 */
[----:B------:R-:W-:Y:S01]  /*10d960*/  MOV R94, R17 ;  /* 0x00000011005e7202 */ /* 0x000fe20000000f00 */
[----:B------:R-:W-:-:S02]  /*10d970*/  IMAD.MOV.U32 R95, RZ, RZ, R16 ;  /* 0x000000ffff5f7224 */ /* 0x000fc400078e0010 */
[----:B------:R-:W-:Y:S02]  /*10d980*/  IMAD.MOV.U32 R102, RZ, RZ, R21 ;  /* 0x000000ffff667224 */ /* 0x000fe400078e0015 */
[----:B------:R-:W-:Y:S01]  /*10d990*/  IMAD.MOV.U32 R103, RZ, RZ, R20 ;  /* 0x000000ffff677224 */ /* 0x000fe200078e0014 */
[----:B------:R-:W-:Y:S01]  /*10d9a0*/  MOV R110, R25 ;  /* 0x00000019006e7202 */ /* 0x000fe20000000f00 */
[----:B------:R-:W-:Y:S02]  /*10d9b0*/  IMAD.MOV.U32 R111, RZ, RZ, R24 ;  /* 0x000000ffff6f7224 */ /* 0x000fe400078e0018 */
[----:B------:R-:W-:Y:S01]  /*10d9c0*/  IMAD.MOV.U32 R118, RZ, RZ, R29 ;  /* 0x000000ffff767224 */ /* 0x000fe200078e001d */
[----:B----4-:R-:W-:Y:S08]  /*10d9d0*/  HMMA.1688.F32.TF32 R4, R240, R94, R4 ;  /* 0x0000005ef004723c */ /* 0x010ff00000081004 */
[----:B--2---:R-:W-:Y:S01]  /*10d9e0*/  HMMA.1688.F32.TF32 R236, R236, R58, R248 ;  /* 0x0000003aecec723c */ /* 0x004fe200000810f8 */
[----:B------:R-:W2:Y:S04]  /*10d9f0*/  LDL.LU.64 R250, [R1+0xb398] ;  /* 0x00b3980001fa7983 */ /* 0x000ea80000300a00 */
[----:B------:R-:W4:Y:S03]  /*10da00*/  LDL.LU.64 R248, [R1+0xb390] ;  /* 0x00b3900001f87983 */ /* 0x000f260000300a00 */
[----:B------:R-:W-:Y:S03]  /*10da10*/  HMMA.1688.F32.TF32 R92, R240, R102, R96 ;  /* 0x00000066f05c723c */ /* 0x000fe60000081060 */
[----:B------:R-:W-:-:S02]  /*10da20*/  IMAD.MOV.U32 R232, RZ, RZ, R4 ;  /* 0x000000ffffe87224 */ /* 0x000fc400078e0004 */
[----:B------:R-:W-:-:S06]  /*10da30*/  IMAD.MOV.U32 R233, RZ, RZ, R5 ;  /* 0x000000ffffe97224 */ /* 0x000fcc00078e0005 */
[----:B------:R-:W-:Y:S04]  /*10da40*/  STL.64 [R1+0x32d0], R236 ;  /* 0x0032d0ec01007387 */ /* 0x000fe80000100a00 */
[----:B------:R-:W-:Y:S04]  /*10da50*/  STL.64 [R1+0x32d8], R238 ;  /* 0x0032d8ee01007387 */ /* 0x000fe80000100a00 */
[----:B------:R1:W-:Y:S02]  /*10da60*/  STL.64 [R1+0x2c08], R6 ;  /* 0x002c080601007387 */ /* 0x0003e40000100a00 */
[----:B-1----:R-:W-:Y:S01]  /*10da70*/  HMMA.1688.F32.TF32 R4, R240, R110, R104 ;  /* 0x0000006ef004723c */ /* 0x002fe20000081068 */
[----:B------:R-:W-:Y:S01]  /*10da80*/  IMAD.MOV.U32 R119, RZ, RZ, R28 ;  /* 0x000000ffff777224 */ /* 0x000fe200078e001c */
[----:B------:R-:W-:Y:S04]  /*10da90*/  STL.64 [R1+0x2bf0], R92 ;  /* 0x002bf05c01007387 */ /* 0x000fe80000100a00 */
[----:B------:R-:W-:-:S13]  /*10daa0*/  STL.64 [R1+0x2bf8], R94 ;  /* 0x002bf85e01007387 */ /* 0x000fda0000100a00 */
        /* <DEDUP_REMOVED lines=8> */
[----:B--2---:R-:W-:-:S15]  /*10db30*/  HMMA.1688.F32.TF32 R4, R240, R250, R120 ;  /* 0x000000faf004723c */ /* 0x004fde0000081078 */
[----:B------:R-:W-:-:S04]  /*10db40*/  NOP ;  /* 0x0000000000007918 */ /* 0x000fc80000000000 */
[----:B------:R-:W-:Y:S01]  /*10db50*/  MOV R200, R4 ;  /* 0x0000000400c87202 */ /* 0x000fe20000000f00 */
[----:B------:R1:W-:Y:S01]  /*10db60*/  STL.64 [R1+0x2bc8], R6 ;  /* 0x002bc80601007387 */ /* 0x0003e20000100a00 */
[----:B------:R-:W-:Y:S02]  /*10db70*/  IMAD.MOV.U32 R201, RZ, RZ, R5 ;  /* 0x000000ffffc97224 */ /* 0x000fe400078e0005 */
[----:B-1----:R-:W-:Y:S01]  /*10db80*/  HMMA.1688.F32.TF32 R4, R240, R246, R124 ;  /* 0x000000f6f004723c */ /* 0x002fe2000008107c */
[----:B------:R-:W-:Y:S04]  /*10db90*/  STL.64 [R1+0xb2b8], R250 ;  /* 0x00b2b8fa01007387 */ /* 0x000fe80000100a00 */
[----:B----4-:R-:W-:-:S14]  /*10dba0*/  STL.64 [R1+0xb2b0], R248 ;  /* 0x00b2b0f801007387 */ /* 0x010fdc0000100a00 */
        /* <DEDUP_REMOVED lines=8> */
[----:B---3--:R-:W-:Y:S01]  /*10dc30*/  HMMA.1688.F32.TF32 R4, R240, R230, R132 ;  /* 0x000000e6f004723c */ /* 0x008fe20000081084 */
[----:B------:R-:W-:Y:S04]  /*10dc40*/  STL.64 [R1+0xb2c8], R234 ;  /* 0x00b2c8ea01007387 */ /* 0x000fe80000100a00 */
[----:B------:R-:W-:-:S14]  /*10dc50*/  STL.64 [R1+0xb2c0], R232 ;  /* 0x00b2c0e801007387 */ /* 0x000fdc0000100a00 */
[----:B------:R1:W-:Y:S04]  /*10dc60*/  STL.64 [R1+0x2b98], R6 ;  /* 0x002b980601007387 */ /* 0x0003e80000100a00 */
        /* <DEDUP_REMOVED lines=32> */
[----:B------:R-:W-:-:S02]  /*10de70*/  IMAD.MOV.U32 R168, RZ, RZ, R4 ;  /* 0x000000ffffa87224 */ /* 0x000fc400078e0004 */
        /* <DEDUP_REMOVED lines=13> */
[----:B-1----:R-:W-:-:S15]  /*10df50*/  HMMA.1688.F32.TF32 R4, R240, R226, R92 ;  /* 0x000000e2f004723c */ /* 0x002fde000008105c */
[----:B------:R-:W-:-:S04]  /*10df60*/  NOP ;  /* 0x0000000000007918 */ /* 0x000fc80000000000 */
[----:B------:R-:W-:Y:S01]  /*10df70*/  MOV R172, R4 ;  /* 0x0000000400ac7202 */ /* 0x000fe20000000f00 */
[----:B------:R4:W-:Y:S01]  /*10df80*/  STL.64 [R1+0x2b88], R6 ;  /* 0x002b880601007387 */ /* 0x0009e20000100a00 */
[----:B------:R-:W-:Y:S02]  /*10df90*/  IMAD.MOV.U32 R173, RZ, RZ, R5 ;  /* 0x000000ffffad7224 */ /* 0x000fe400078e0005 */
[----:B----4-:R-:W-:-:S15]  /*10dfa0*/  HMMA.1688.F32.TF32 R4, R240, R222, R96 ;  /* 0x000000def004723c */ /* 0x010fde0000081060 */
        /* <DEDUP_REMOVED lines=14> */
[----:B-1----:R-:W-:Y:S01]  /*10e090*/  HMMA.1688.F32.TF32 R4, R240, R210, R108 ;  /* 0x000000d2f004723c */ /* 0x002fe2000008106c */
[----:B------:R-:W-:Y:S04]  /*10e0a0*/  STL.64 [R1+0xb2a8], R210 ;  /* 0x00b2a8d201007387 */ /* 0x000fe80000100a00 */
[----:B------:R-:W-:-:S14]  /*10e0b0*/  STL.64 [R1+0xb2a0], R208 ;  /* 0x00b2a0d001007387 */ /* 0x000fdc0000100a00 */
        /* <DEDUP_REMOVED lines=10> */
[----:B------:R-:W-:Y:S04]  /*10e160*/  STL.64 [R1+0x2b20], R4 ;  /* 0x002b200401007387 */ /* 0x000fe80000100a00 */
[----:B------:R1:W-:Y:S04]  /*10e170*/  STL.64 [R1+0x2b28], R6 ;  /* 0x002b280601007387 */ /* 0x0003e80000100a00 */
[----:B------:R-:W2:Y:S04]  /*10e180*/  LDL.LU R133, [R1+0x1104] ;  /* 0x0011040001857983 */ /* 0x000ea80000300800 */
[----:B------:R-:W2:Y:S04]  /*10e190*/  LDL.LU R134, [R1+0x1108] ;  /* 0x0011080001867983 */ /* 0x000ea80000300800 */
[----:B------:R-:W2:Y:S01]  /*10e1a0*/  LDL.LU R135, [R1+0x110c] ;  /* 0x00110c0001877983 */ /* 0x000ea20000300800 */
[C---:B------:R-:W-:Y:S08]  /*10e1b0*/  HMMA.1688.F32.TF32 R92, R240.reuse, R198, R116 ;  /* 0x000000c6f05c723c */ /* 0x040ff00000081074 */
[----:B-1----:R-:W-:Y:S01]  /*10e1c0*/  HMMA.1688.F32.TF32 R4, R240, R194, R120 ;  /* 0x000000c2f004723c */ /* 0x002fe20000081078 */
[----:B------:R-:W-:Y:S04]  /*10e1d0*/  STL.64 [R1+0xb288], R202 ;  /* 0x00b288ca01007387 */ /* 0x000fe80000100a00 */
[----:B------:R-:W-:Y:S06]  /*10e1e0*/  STL.64 [R1+0xb280], R200 ;  /* 0x00b280c801007387 */ /* 0x000fec0000100a00 */
[----:B------:R-:W-:Y:S04]  /*10e1f0*/  STL.64 [R1+0x2b10], R92 ;  /* 0x002b105c01007387 */ /* 0x000fe80000100a00 */
[----:B------:R-:W-:Y:S04]  /*10e200*/  STL.64 [R1+0x2b18], R94 ;  /* 0x002b185e01007387 */ /* 0x000fe80000100a00 */
[----:B------:R-:W-:Y:S01]  /*10e210*/  MOV R21, R6 ;  /* 0x0000000600157202 */ /* 0x000fe20000000f00 */
[----:B------:R1:W-:Y:S01]  /*10e220*/  STL.64 [R1+0x2b00], R4 ;  /* 0x002b000401007387 */ /* 0x0003e20000100a00 */
[----:B------:R-:W-:-:S02]  /*10e230*/  IMAD.MOV.U32 R20, RZ, RZ, R7 ;  /* 0x000000ffff147224 */ /* 0x000fc400078e0007 */
[----:B-1----:R-:W-:-:S15]  /*10e240*/  HMMA.1688.F32.TF32 R4, R240, R190, R124 ;  /* 0x000000bef004723c */ /* 0x002fde000008107c */
[----:B------:R-:W-:-:S04]  /*10e250*/  NOP ;  /* 0x0000000000007918 */ /* 0x000fc80000000000 */
        /* <DEDUP_REMOVED lines=9> */
[----:B------:R-:W-:-:S02]  /*10e2f0*/  IMAD.MOV.U32 R33, RZ, RZ, R6 ;  /* 0x000000ffff217224 */ /* 0x000fc400078e0006 */
[----:B------:R-:W-:Y:S01]  /*10e300*/  IMAD.MOV.U32 R32, RZ, RZ, R7 ;  /* 0x000000ffff207224 */ /* 0x000fe200078e0007 */
[----:B------:R-:W3:Y:S01]  /*10e310*/  LDL.LU R108, [R1+0x10d0] ;  /* 0x0010d000016c7983 */ /* 0x000ee20000300800 */
[----:B-1----:R-:W-:Y:S03]  /*10e320*/  HMMA.1688.F32.TF32 R4, R240, R186, R128 ;  /* 0x000000baf004723c */ /* 0x002fe60000081080 */
        /* <DEDUP_REMOVED lines=10> */
[----:B------:R-:W-:Y:S02]  /*10e3d0*/  IMAD.MOV.U32 R25, RZ, RZ, R6 ;  /* 0x000000ffff197224 */ /* 0x000fe400078e0006 */
[----:B------:R-:W-:Y:S02]  /*10e3e0*/  IMAD.MOV.U32 R24, RZ, RZ, R7 ;  /* 0x000000ffff187224 */ /* 0x000fe400078e0007 */
[----:B--2---:R-:W-:-:S15]  /*10e3f0*/  HMMA.1688.F32.TF32 R4, R240, R182, R132 ;  /* 0x000000b6f004723c */ /* 0x004fde0000081084 */
[----:B------:R-:W-:-:S04]  /*10e400*/  NOP ;  /* 0x0000000000007918 */ /* 0x000fc80000000000 */
        /* <DEDUP_REMOVED lines=20> */
[----:B------:R-:W2:Y:S01]  /*10e550*/  LDL.LU R135, [R1+0x107c] ;  /* 0x00107c0001877983 */ /* 0x000ea20000300800 */
[C---:B----4-:R-:W-:Y:S08]  /*10e560*/  HMMA.1688.F32.TF32 R4, R240.reuse, R174, R104 ;  /* 0x000000aef004723c */ /* 0x050ff00000081068 */
[----:B---3--:R-:W-:Y:S11]  /*10e570*/  HMMA.1688.F32.TF32 R92, R240, R178, R100 ;  /* 0x000000b2f05c723c */ /* 0x008ff60000081064 */
[----:B------:R-:W-:Y:S01]  /*10e580*/  MOV R41, R4 ;  /* 0x0000000400297202 */ /* 0x000fe20000000f00 */
[----:B------:R-:W-:-:S02]  /*10e590*/  IMAD.MOV.U32 R40, RZ, RZ, R5 ;  /* 0x000000ffff287224 */ /* 0x000fc400078e0005 */
[----:B------:R-:W-:Y:S02]  /*10e5a0*/  IMAD.MOV.U32 R37, RZ, RZ, R6 ;  /* 0x000000ffff257224 */ /* 0x000fe400078e0006 */
[----:B------:R-:W-:Y:S02]  /*10e5b0*/  IMAD.MOV.U32 R36, RZ, RZ, R7 ;  /* 0x000000ffff247224 */ /* 0x000fe400078e0007 */
[----:B------:R-:W-:Y:S01]  /*10e5c0*/  HMMA.1688.F32.TF32 R4, R240, R170, R108 ;  /* 0x000000aaf004723c */ /* 0x000fe2000008106c */
[----:B------:R-:W-:Y:S04]  /*10e5d0*/  STL.64 [R1+0x2ac0], R92 ;  /* 0x002ac05c01007387 */ /* 0x000fe80000100a00 */
[----:B------:R-:W-:-:S14]  /*10e5e0*/  STL.64 [R1+0x2ac8], R94 ;  /* 0x002ac85e01007387 */ /* 0x000fdc0000100a00 */
[----:B------:R-:W-:Y:S01]  /*10e5f0*/  MOV R65, R6 ;  /* 0x0000000600417202 */ /* 0x000fe20000000f00 */
[----:B------:R1:W-:Y:S01]  /*10e600*/  STL.64 [R1+0x2aa0], R4 ;  /* 0x002aa00401007387 */ /* 0x0003e20000100a00 */
[----:B------:R-:W-:Y:S02]  /*10e610*/  IMAD.MOV.U32 R64, RZ, RZ, R7 ;  /* 0x000000ffff407224 */ /* 0x000fe400078e0007 */
[----:B-1----:R-:W-:-:S15]  /*10e620*/  HMMA.1688.F32.TF32 R4, R240, R166, R112 ;  /* 0x000000a6f004723c */ /* 0x002fde0000081070 */
[----:B------:R-:W-:-:S04]  /*10e630*/  NOP ;  /* 0x0000000000007918 */ /* 0x000fc80000000000 */
[----:B------:R-:W-:Y:S02]  /*10e640*/  IMAD.MOV.U32 R60, RZ, RZ, R4 ;  /* 0x000000ffff3c7224 */ /* 0x000fe400078e0004 */
[----:B------:R-:W-:Y:S01]  /*10e650*/  IMAD.MOV.U32 R61, RZ, RZ, R5 ;  /* 0x000000ffff3d7224 */ /* 0x000fe200078e0005 */
[----:B------:R-:W-:Y:S01]  /*10e660*/  MOV R53, R6 ;  /* 0x0000000600357202 */ /* 0x000fe20000000f00 */
[----:B------:R-:W-:Y:S02]  /*10e670*/  IMAD.MOV.U32 R52, RZ, RZ, R7 ;  /* 0x000000ffff347224 */ /* 0x000fe400078e0007 */
[----:B--2---:R-:W-:-:S15]  /*10e680*/  HMMA.1688.F32.TF32 R4, R240, R162, R116 ;  /* 0x000000a2f004723c */ /* 0x004fde0000081074 */
[----:B------:R-:W-:-:S04]  /*10e690*/  NOP ;  /* 0x0000000000007918 */ /* 0x000fc80000000000 */
[----:B------:R-:W-:Y:S02]  /*10e6a0*/  IMAD.MOV.U32 R49, RZ, RZ, R4 ;  /* 0x000000ffff317224 */ /* 0x000fe400078e0004 */
[----:B------:R-:W-:Y:S01]  /*10e6b0*/  IMAD.MOV.U32 R48, RZ, RZ, R5 ;  /* 0x000000ffff307224 */ /* 0x000fe200078e0005 */
[----:B------:R-:W-:Y:S01]  /*10e6c0*/  MOV R45, R6 ;  /* 0x00000006002d7202 */ /* 0x000fe20000000f00 */
[----:B------:R-:W-:Y:S02]  /*10e6d0*/  IMAD.MOV.U32 R44, RZ, RZ, R7 ;  /* 0x000000ffff2c7224 */ /* 0x000fe400078e0007 */
[----:B------:R-:W-:-:S15]  /*10e6e0*/  HMMA.1688.F32.TF32 R4, R240, R158, R120 ;  /* 0x0000009ef004723c */ /* 0x000fde0000081078 */
[----:B------:R-:W-:-:S04]  /*10e6f0*/  NOP ;  /* 0x0000000000007918 */ /* 0x000fc80000000000 */
[----:B------:R-:W-:Y:S01]  /*10e700*/  IMAD.MOV.U32 R68, RZ, RZ, R4 ;  /* 0x000000ffff447224 */ /* 0x000fe200078e0004 */
[----:B------:R1:W-:Y:S01]  /*10e710*/  STL.64 [R1+0x2a78], R6 ;  /* 0x002a780601007387 */ /* 0x0003e20000100a00 */
[----:B------:R-:W-:Y:S02]  /*10e720*/  IMAD.MOV.U32 R69, RZ, RZ, R5 ;  /* 0x000000ffff457224 */ /* 0x000fe400078e0005 */
[----:B-1----:R-:W-:-:S15]  /*10e730*/  HMMA.1688.F32.TF32 R4, R240, R154, R124 ;  /* 0x0000009af004723c */ /* 0x002fde000008107c */
[----:B------:R-:W-:-:S04]  /*10e740*/  NOP ;  /* 0x0000000000007918 */ /* 0x000fc80000000000 */
        /* <DEDUP_REMOVED lines=52> */
[----:B------:R-:W3:Y:S04]  /*10ea90*/  LDL R128, [R1+0x1040] ;  /* 0x0010400001807983 */ /* 0x000ee80000100800 */
[----:B------:R-:W3:Y:S04]  /*10eaa0*/  LDL R129, [R1+0x1044] ;  /* 0x0010440001817983 */ /* 0x000ee80000100800 */
[----:B------:R-:W3:Y:S04]  /*10eab0*/  LDL.LU R130, [R1+0x1048] ;  /* 0x0010480001827983 */ /* 0x000ee80000300800 */
[----:B------:R-:W3:Y:S04]  /*10eac0*/  LDL.LU R131, [R1+0x104c] ;  /* 0x00104c0001837983 */ /* 0x000ee80000300800 */
[----:B------:R-:W3:Y:S04]  /*10ead0*/  LDL R132, [R1+0x1050] ;  /* 0x0010500001847983 */ /* 0x000ee80000100800 */
[----:B------:R-:W3:Y:S04]  /*10eae0*/  LDL R133, [R1+0x1054] ;  /* 0x0010540001857983 */ /* 0x000ee80000100800 */
        /* <DEDUP_REMOVED lines=20> */
[----:B------:R-:W4:Y:S01]  /*10ec30*/  LDL.LU R250, [R1+0xf48] ;  /* 0x000f480001fa7983 */ /* 0x000f220000300800 */
[----:B------:R-:W-:-:S02]  /*10ec40*/  IMAD.MOV.U32 R220, RZ, RZ, R4 ;  /* 0x000000ffffdc7224 */ /* 0x000fc400078e0004 */
[----:B------:R-:W-:Y:S01]  /*10ec50*/  IMAD.MOV.U32 R221, RZ, RZ, R5 ;  /* 0x000000ffffdd7224 */ /* 0x000fe200078e0005 */
[----:B------:R-:W4:Y:S04]  /*10ec60*/  LDL.LU R251, [R1+0xf4c] ;  /* 0x000f4c0001fb7983 */ /* 0x000f280000300800 */
[----:B------:R-:W4:Y:S04]  /*10ec70*/  LDL R4, [R1+0xf30] ;  /* 0x000f300001047983 */ /* 0x000f280000100800 */
[----:B------:R-:W4:Y:S04]  /*10ec80*/  LDL R5, [R1+0xf34] ;  /* 0x000f340001057983 */ /* 0x000f280000100800 */
[----:B-1----:R-:W4:Y:S04]  /*10ec90*/  LDL.LU R6, [R1+0xf38] ;  /* 0x000f380001067983 */ /* 0x002f280000300800 */
[----:B------:R-:W4:Y:S01]  /*10eca0*/  LDL.LU R7, [R1+0xf3c] ;  /* 0x000f3c0001077983 */ /* 0x000f220000300800 */
[C---:B--2---:R-:W-:Y:S08]  /*10ecb0*/  HMMA.1688.F32.TF32 R236, R240.reuse, R142, R236 ;  /* 0x0000008ef0ec723c */ /* 0x044ff000000810ec */
[C---:B---3--:R-:W-:Y:S11]  /*10ecc0*/  HMMA.1688.F32.TF32 R132, R240.reuse, R138, R132 ;  /* 0x0000008af084723c */ /* 0x048ff60000081084 */
[----:B------:R-:W-:Y:S01]  /*10ecd0*/  STL.64 [R1+0x2a38], R238 ;  /* 0x002a38ee01007387 */ /* 0x000fe20000100a00 */
[C---:B------:R-:W-:Y:S08]  /*10ece0*/  HMMA.1688.F32.TF32 R204, R240.reuse, R90, R204 ;  /* 0x0000005af0cc723c */ /* 0x040ff000000810cc */
[C---:B----4-:R-:W-:Y:S01]  /*10ecf0*/  HMMA.1688.F32.TF32 R4, R240.reuse, R74, R4 ;  /* 0x0000004af004723c */ /* 0x050fe20000081004 */
[----:B------:R-:W-:Y:S04]  /*10ed00*/  STL.64 [R1+0x2a20], R132 ;  /* 0x002a208401007387 */ /* 0x000fe80000100a00 */
[----:B------:R1:W-:Y:S01]  /*10ed10*/  STL.64 [R1+0x2a28], R134 ;  /* 0x002a288601007387 */ /* 0x0003e20000100a00 */
[----:B------:R-:W-:Y:S01]  /*10ed20*/  LOP3.LUT R17, R252, 0x20, RZ, 0x3c, !PT ;  /* 0x00000020fc117812 */ /* 0x000fe200078e3cff */
[----:B------:R-:W-:Y:S01]  /*10ed30*/  IMAD.MOV.U32 R245, RZ, RZ, R237 ;  /* 0x000000fffff57224 */ /* 0x000fe200078e00ed */
[----:B------:R-:W-:Y:S01]  /*10ed40*/  MOV R244, R236 ;  /* 0x000000ec00f47202 */ /* 0x000fe20000000f00 */
[----:B------:R-:W-:Y:S04]  /*10ed50*/  LDS R238, [R252+UR10+0x85880] ;  /* 0x0858800afcee7984 */ /* 0x000fe80008000800 */
[----:B------:R-:W-:Y:S04]  /*10ed60*/  LDS R237, [R17+UR10+0x85080] ;  /* 0x0850800a11ed7984 */ /* 0x000fe80008000800 */
[----:B------:R-:W-:Y:S04]  /*10ed70*/  LDS R239, [R17+UR10+0x85880] ;  /* 0x0858800a11ef7984 */ /* 0x000fe80008000800 */
[----:B------:R-:W2:Y:S04]  /*10ed80*/  LDS R236, [R252+UR10+0x85080] ;  /* 0x0850800afcec7984 */ /* 0x000ea80008000800 */
[----:B-1----:R-:W3:Y:S04]  /*10ed90*/  LDL.LU.64 R134, [R1+0xb388] ;  /* 0x00b3880001867983 */ /* 0x002ee80000300a00 */
[----:B------:R-:W4:Y:S01]  /*10eda0*/  LDL.LU.64 R132, [R1+0xb380] ;  /* 0x00b3800001847983 */ /* 0x000f220000300a00 */
        /* <DEDUP_REMOVED lines=75> */
[----:B------:R1:W-:Y:S04]  /*10f260*/  STL.64 [R1+0x2d30], R84 ;  /* 0x002d305401007387 */ /* 0x0003e80000100a00 */
[----:B------:R3:W-:Y:S04]  /*10f270*/  STL.64 [R1+0x2d38], R86 ;  /* 0x002d385601007387 */ /* 0x0007e80000100a00 */
[----:B------:R-:W-:Y:S04]  /*10f280*/  STL.64 [R1+0xb258], R78 ;  /* 0x00b2584e01007387 */ /* 0x000fe80000100a00 */
[----:B------:R-:W-:Y:S05]  /*10f290*/  STL.64 [R1+0xb250], R76 ;  /* 0x00b2504c01007387 */ /* 0x000fea0000100a00 */
        /* <DEDUP_REMOVED lines=12> */
[----:B------:R-:W3:Y:S04]  /*10f360*/  LDL R4, [R1+0xf20] ;  /* 0x000f200001047983 */ /* 0x000ee80000100800 */
[----:B------:R-:W3:Y:S04]  /*10f370*/  LDL R5, [R1+0xf24] ;  /* 0x000f240001057983 */ /* 0x000ee80000100800 */
        /* <DEDUP_REMOVED lines=54> */
[----:B---3--:R-:W-:Y:S04]  /*10f6e0*/  STL.64 [R1+0xb208], R6 ;  /* 0x00b2080601007387 */ /* 0x008fe80000100a00 */
        /* <DEDUP_REMOVED lines=127> */
[----:B------:R2:W-:Y:S01]  /*10fee0*/  STL.64 [R1+0xb170], R40 ;  /* 0x00b1702801007387 */ /* 0x0005e20000100a00 */
[----:B------:R-:W-:Y:S08]  /*10fef0*/  HMMA.1688.F32.TF32 R16, R236, R14, R16 ;  /* 0x0000000eec10723c */ /* 0x000ff00000081010 */
[C---:B--2---:R-:W-:Y:S08]  /*10ff00*/  HMMA.1688.F32.TF32 R40, R240.reuse, R46, R36 ;  /* 0x0000002ef028723c */ /* 0x044ff00000081024 */
[C---:B----4-:R-:W-:Y:S08]  /*10ff10*/  HMMA.1688.F32.TF32 R36, R240.reuse, R50, R32 ;  /* 0x00000032f024723c */ /* 0x050ff00000081020 */
[C---:B------:R-:W-:Y:S08]  /*10ff20*/  HMMA.1688.F32.TF32 R32, R240.reuse, R54, R28 ;  /* 0x00000036f020723c */ /* 0x040ff0000008101c */
[----:B------:R-:W-:Y:S08]  /*10ff30*/  HMMA.1688.F32.TF32 R28, R240, R58, R24 ;  /* 0x0000003af01c723c */ /* 0x000ff00000081018 */
[----:B------:R-:W-:Y:S01]  /*10ff40*/  HMMA.1688.F32.TF32 R24, R236, R22, R4 ;  /* 0x00000016ec18723c */ /* 0x000fe20000081004 */
[----:B------:R-:W-:Y:S01]  /*10ff50*/  MOV R7, R14 ;  /* 0x0000000e00077202 */ /* 0x000fe20000000f00 */
[----:B------:R-:W-:-:S06]  /*10ff60*/  IMAD.MOV.U32 R6, RZ, RZ, R15 ;  /* 0x000000ffff067224 */ /* 0x000fcc00078e000f */
        /* <DEDUP_REMOVED lines=15> */
[----:B-1----:R-:W-:Y:S01]  /*110060*/  HMMA.1688.F32.TF32 R12, R236, R70, R64 ;  /* 0x00000046ec0c723c */ /* 0x002fe20000081040 */
[----:B------:R-:W-:-:S02]  /*110070*/  IMAD.MOV.U32 R5, RZ, RZ, R22 ;  /* 0x000000ffff057224 */ /* 0x000fc400078e0016 */
[----:B------:R-:W-:-:S15]  /*110080*/  IMAD.MOV.U32 R4, RZ, RZ, R23 ;  /* 0x000000ffff047224 */ /* 0x000fde00078e0017 */
[----:B------:R-:W-:Y:S01]  /*110090*/  NOP ;  /* 0x0000000000007918 */ /* 0x000fe20000000000 */
[----:B------:R-:W-:Y:S04]  /*1100a0*/  STL.64 [R1+0x31b0], R12 ;  /* 0x0031b00c01007387 */ /* 0x000fe80000100a00 */
[----:B------:R3:W-:Y:S02]  /*1100b0*/  STL.64 [R1+0x31b8], R14 ;  /* 0x0031b80e01007387 */ /* 0x0007e40000100a00 */
[C---:B---3--:R-:W-:Y:S08]  /*1100c0*/  HMMA.1688.F32.TF32 R12, R236.reuse, R250, R72 ;  /* 0x000000faec0c723c */ /* 0x048ff00000081048 */
[C---:B------:R-:W-:Y:S08]  /*1100d0*/  HMMA.1688.F32.TF32 R20, R236.reuse, R246, R76 ;  /* 0x000000f6ec14723c */ /* 0x040ff0000008104c */
[C---:B------:R-:W-:Y:S03]  /*1100e0*/  HMMA.1688.F32.TF32 R16, R236.reuse, R234, R80 ;  /* 0x000000eaec10723c */ /* 0x040fe60000081050 */
        /* <DEDUP_REMOVED lines=14> */
[----:B------:R-:W2:Y:S04]  /*1101d0*/  LDL.LU R72, [R1+0x610] ;  /* 0x0006100001487983 */ /* 0x000ea80000300800 */
[----:B------:R-:W-:Y:S04]  /*1101e0*/  STL.64 [R1+0x3150], R16 ;  /* 0x0031501001007387 */ /* 0x000fe80000100a00 */
[----:B------:R-:W-:Y:S01]  /*1101f0*/  STL.64 [R1+0x3158], R18 ;  /* 0x0031581201007387 */ /* 0x000fe20000100a00 */
[----:B------:R-:W-:-:S02]  /*110200*/  IMAD.MOV.U32 R9, RZ, RZ, R62 ;  /* 0x000000ffff097224 */ /* 0x000fc400078e003e */
[----:B------:R-:W-:Y:S01]  /*110210*/  IMAD.MOV.U32 R8, RZ, RZ, R63 ;  /* 0x000000ffff087224 */ /* 0x000fe200078e003f */
        /* <DEDUP_REMOVED lines=106> */
[C---:B------:R-:W-:Y:S08]  /*1108c0*/  HMMA.1688.F32.TF32 R24, R236.reuse, R178, R20 ;  /* 0x000000b2ec18723c */ /* 0x040ff00000081014 */
[C---:B------:R-:W-:Y:S08]  /*1108d0*/  HMMA.1688.F32.TF32 R20, R236.reuse, R174, R16 ;  /* 0x000000aeec14723c */ /* 0x040ff00000081010 */
[C---:B------:R-:W-:Y:S08]  /*1108e0*/  HMMA.1688.F32.TF32 R16, R236.reuse, R170, R12 ;  /* 0x000000aaec10723c */ /* 0x040ff0000008100c */
        /* <DEDUP_REMOVED lines=24> */
[----:B------:R-:W3:Y:S01]  /*110a70*/  LDS R243, [R229+UR10+0x85880] ;  /* 0x0858800ae5f37984 */ /* 0x000ee20008000800 */
[----:B-1----:R-:W-:Y:S03]  /*110a80*/  HMMA.1688.F32.TF32 R12, R236, R162, R64 ;  /* 0x000000a2ec0c723c */ /* 0x002fe60000081040 */
[----:B------:R-:W-:Y:S04]  /*110a90*/  STL.64 [R1+0xb158], R162 ;  /* 0x00b158a201007387 */ /* 0x000fe80000100a00 */
[----:B------:R-:W-:-:S12]  /*110aa0*/  STL.64 [R1+0xb150], R160 ;  /* 0x00b150a001007387 */ /* 0x000fd80000100a00 */
        /* <DEDUP_REMOVED lines=75> */
[----:B------:R-:W-:Y:S01]  /*110f60*/  STL.64 [R1+0xb100], R140 ;  /* 0x00b1008c01007387 */ /* 0x000fe20000100a00 */
[----:B------:R-:W-:Y:S01]  /*110f70*/  IMAD.MOV.U32 R155, RZ, RZ, R8 ;  /* 0x000000ffff9b7224 */ /* 0x000fe200078e0008 */
[----:B------:R-:W-:Y:S01]  /*110f80*/  MOV R154, R9 ;  /* 0x00000009009a7202 */ /* 0x000fe20000000f00 */
[----:B------:R-:W-:-:S02]  /*110f90*/  IMAD.MOV.U32 R163, RZ, RZ, R10 ;  /* 0x000000ffffa37224 */ /* 0x000fc400078e000a */
[----:B------:R-:W-:Y:S02]  /*110fa0*/  IMAD.MOV.U32 R162, RZ, RZ, R11 ;  /* 0x000000ffffa27224 */ /* 0x000fe400078e000b */
[----:B------:R-:W-:Y:S02]  /*110fb0*/  IMAD.MOV.U32 R147, RZ, RZ, R6 ;  /* 0x000000ffff937224 */ /* 0x000fe400078e0006 */
[----:B------:R-:W-:Y:S01]  /*110fc0*/  IMAD.MOV.U32 R146, RZ, RZ, R7 ;  /* 0x000000ffff927224 */ /* 0x000fe200078e0007 */
[C---:B--2---:R-:W-:Y:S08]  /*110fd0*/  HMMA.1688.F32.TF32 R28, R236.reuse, R138, R28 ;  /* 0x0000008aec1c723c */ /* 0x044ff0000008101c */
[C---:B---3--:R-:W-:Y:S08]  /*110fe0*/  HMMA.1688.F32.TF32 R24, R236.reuse, R134, R24 ;  /* 0x00000086ec18723c */ /* 0x048ff00000081018 */
        /* <DEDUP_REMOVED lines=42> */
[----:B------:R1:W-:Y:S04]  /*111290*/  STL.64 [R1+0x2f70], R20 ;  /* 0x002f701401007387 */ /* 0x0003e80000100a00 */
[----:B------:R2:W-:Y:S04]  /*1112a0*/  STL.64 [R1+0x2f78], R22 ;  /* 0x002f781601007387 */ /* 0x0005e80000100a00 */
[----:B------:R-:W-:Y:S04]  /*1112b0*/  STL.64 [R1+0x2f60], R16 ;  /* 0x002f601001007387 */ /* 0x000fe80000100a00 */
[----:B------:R-:W-:Y:S05]  /*1112c0*/  STL.64 [R1+0x2f68], R18 ;  /* 0x002f681201007387 */ /* 0x000fea0000100a00 */
        /* <DEDUP_REMOVED lines=52> */
[----:B------:R-:W4:Y:S01]  /*111610*/  LDL.LU R10, [R1+0xcb8] ;  /* 0x000cb800010a7983 */ /* 0x000f220000300800 */
[----:B------:R-:W-:-:S03]  /*111620*/  IMAD.MOV.U32 R135, RZ, RZ, R4 ;  /* 0x000000ffff877224 */ /* 0x000fc600078e0004 */
[----:B------:R-:W4:Y:S01]  /*111630*/  LDL.LU R11, [R1+0xcbc] ;  /* 0x000cbc00010b7983 */ /* 0x000f220000300800 */
        /* <DEDUP_REMOVED lines=159> */
[C---:B----4-:R-:W-:Y:S03]  /*112030*/  HMMA.1688.F32.TF32 R108, R236.reuse, R42, R108 ;  /* 0x0000002aec6c723c */ /* 0x050fe6000008106c */
[----:B------:R-:W-:Y:S04]  /*112040*/  STL.64 [R1+0xb088], R42 ;  /* 0x00b0882a01007387 */ /* 0x000fe80000100a00 */
[----:B--2---:R1:W-:Y:S02]  /*112050*/  STL.64 [R1+0xb080], R40 ;  /* 0x00b0802801007387 */ /* 0x0043e40000100a00 */
[C---:B-1----:R-:W-:Y:S10]  /*112060*/  HMMA.1688.F32.TF32 R40, R236.reuse, R46, R112 ;  /* 0x0000002eec28723c */ /* 0x042ff40000081070 */
[----:B------:R-:W-:Y:S04]  /*112070*/  STL.64 [R1+0x2e30], R108 ;  /* 0x002e306c01007387 */ /* 0x000fe80000100a00 */
[----:B------:R-:W-:Y:S04]  /*112080*/  STL.64 [R1+0x2e38], R110 ;  /* 0x002e386e01007387 */ /* 0x000fe80000100a00 */
[----:B------:R-:W-:Y:S04]  /*112090*/  STL.64 [R1+0xb078], R46 ;  /* 0x00b0782e01007387 */ /* 0x000fe80000100a00 */
[----:B------:R1:W-:Y:S04]  /*1120a0*/  STL.64 [R1+0xb070], R44 ;  /* 0x00b0702c01007387 */ /* 0x0003e80000100a00 */
[----:B------:R-:W-:Y:S01]  /*1120b0*/  STL.64 [R1+0x2e20], R40 ;  /* 0x002e202801007387 */ /* 0x000fe20000100a00 */
[C---:B-1----:R-:W-:Y:S03]  /*1120c0*/  HMMA.1688.F32.TF32 R44, R236.reuse, R50, R116 ;  /* 0x00000032ec2c723c */ /* 0x042fe60000081074 */
[----:B------:R1:W-:Y:S05]  /*1120d0*/  STL.64 [R1+0x2e28], R42 ;  /* 0x002e282a01007387 */ /* 0x0003ea0000100a00 */
[C---:B-1----:R-:W-:Y:S08]  /*1120e0*/  HMMA.1688.F32.TF32 R40, R236.reuse, R54, R120 ;  /* 0x00000036ec28723c */ /* 0x042ff00000081078 */
[----:B------:R-:W-:Y:S03]  /*1120f0*/  HMMA.1688.F32.TF32 R108, R236, R58, R124 ;  /* 0x0000003aec6c723c */ /* 0x000fe6000008107c */
[----:B------:R-:W-:Y:S04]  /*112100*/  STL.64 [R1+0x2e10], R44 ;  /* 0x002e102c01007387 */ /* 0x000fe80000100a00 */
[----:B------:R1:W-:Y:S02]  /*112110*/  STL.64 [R1+0x2e18], R46 ;  /* 0x002e182e01007387 */ /* 0x0003e40000100a00 */
[C---:B-1----:R-:W-:Y:S02]  /*112120*/  HMMA.1688.F32.TF32 R44, R240.reuse, R134, R128 ;  /* 0x00000086f02c723c */ /* 0x042fe40000081080 */
[----:B------:R-:W-:Y:S04]  /*112130*/  STL.64 [R1+0x2e00], R40 ;  /* 0x002e002801007387 */ /* 0x000fe80000100a00 */
[----:B------:R1:W-:Y:S02]  /*112140*/  STL.64 [R1+0x2e08], R42 ;  /* 0x002e082a01007387 */ /* 0x0003e40000100a00 */
[C---:B-1----:R-:W-:Y:S02]  /*112150*/  HMMA.1688.F32.TF32 R40, R240.reuse, R146, R140 ;  /* 0x00000092f028723c */ /* 0x042fe4000008108c */
[----:B------:R-:W-:Y:S04]  /*112160*/  STL.64 [R1+0x2df0], R108 ;  /* 0x002df06c01007387 */ /* 0x000fe80000100a00 */
[----:B------:R1:W-:Y:S05]  /*112170*/  STL.64 [R1+0x2df8], R110 ;  /* 0x002df86e01007387 */ /* 0x0003ea0000100a00 */
        /* <DEDUP_REMOVED lines=85> */
[C---:B-1----:R-:W-:Y:S08]  /*1126d0*/  HMMA.1688.F32.TF32 R236, R240.reuse, R234, R44 ;  /* 0x000000eaf0ec723c */ /* 0x042ff0000008102c */
[C---:B---3--:R-:W-:Y:S08]  /*1126e0*/  HMMA.1688.F32.TF32 R44, R240.reuse, R230, R40 ;  /* 0x000000e6f02c723c */ /* 0x048ff00000081028 */
[C---:B------:R-:W-:Y:S08]  /*1126f0*/  HMMA.1688.F32.TF32 R40, R240.reuse, R226, R108 ;  /* 0x000000e2f028723c */ /* 0x040ff0000008106c */
[C---:B------:R-:W-:Y:S01]  /*112700*/  HMMA.1688.F32.TF32 R108, R240.reuse, R222, R112 ;  /* 0x000000def06c723c */ /* 0x040fe20000081070 */
        /* <DEDUP_REMOVED lines=207> */
[----:B------:R-:W-:Y:S04]  /*113400*/  STL.64 [R1+0x27d8], R238 ;  /* 0x0027d8ee01007387 */ /* 0x000fe80000100a00 */
[----:B------:R-:W-:Y:S04]  /*113410*/  STL.64 [R1+0x27b0], R132 ;  /* 0x0027b08401007387 */ /* 0x000fe80000100a00 */
[----:B------:R1:W-:Y:S01]  /*113420*/  STL.64 [R1+0x27b8], R134 ;  /* 0x0027b88601007387 */ /* 0x0003e20000100a00 */
[C---:B------:R-:W-:Y:S08]  /*113430*/  HMMA.1688.F32.TF32 R180, R240.reuse, R102, R180 ;  /* 0x00000066f0b4723c */ /* 0x040ff000000810b4 */
[C---:B------:R-:W-:Y:S08]  /*113440*/  HMMA.1688.F32.TF32 R44, R240.reuse, R78, R44 ;  /* 0x0000004ef02c723c */ /* 0x040ff0000008102c */
[C---:B---3--:R-:W-:Y:S01]  /*113450*/  HMMA.1688.F32.TF32 R40, R240.reuse, R74, R40 ;  /* 0x0000004af028723c */ /* 0x048fe20000081028 */
[----:B------:R-:W-:Y:S04]  /*113460*/  LDS R237, [R17+UR10+0x85100] ;  /* 0x0851000a11ed7984 */ /* 0x000fe80008000800 */
[----:B------:R-:W-:Y:S04]  /*113470*/  LDS R239, [R17+UR10+0x85900] ;  /* 0x0859000a11ef7984 */ /* 0x000fe80008000800 */
[----:B------:R-:W-:Y:S04]  /*113480*/  LDS R236, [R252+UR10+0x85100] ;  /* 0x0851000afcec7984 */ /* 0x000fe80008000800 */
[----:B------:R-:W3:Y:S04]  /*113490*/  LDS R238, [R252+UR10+0x85900] ;  /* 0x0859000afcee7984 */ /* 0x000ee80008000800 */
        /* <DEDUP_REMOVED lines=59> */
[----:B------:R-:W-:Y:S04]  /*113850*/  STL.64 [R1+0x26e8], R178 ;  /* 0x0026e8b201007387 */ /* 0x000fe80000100a00 */
[----:B------:R1:W-:Y:S04]  /*113860*/  STL.64 [R1+0x26d0], R172 ;  /* 0x0026d0ac01007387 */ /* 0x0003e80000100a00 */
[----:B------:R4:W-:Y:S04]  /*113870*/  STL.64 [R1+0x26d8], R174 ;  /* 0x0026d8ae01007387 */ /* 0x0009e80000100a00 */
        /* <DEDUP_REMOVED lines=75> */
[C---:B-1----:R-:W-:Y:S02]  /*113d30*/  HMMA.1688.F32.TF32 R4, R240.reuse, R14, R188 ;  /* 0x0000000ef004723c */ /* 0x042fe400000810bc */
[----:B------:R-:W-:Y:S06]  /*113d40*/  STL.64 [R1+0xaf88], R14 ;  /* 0x00af880e01007387 */ /* 0x000fec0000100a00 */
        /* <DEDUP_REMOVED lines=121> */
[----:B------:R-:W3:Y:S01]  /*1144e0*/  LDL.LU.64 R44, [R1+0xb070] ;  /* 0x00b07000012c7983 */ /* 0x000ee20000300a00 */
[----:B------:R-:W-:Y:S08]  /*1144f0*/  HMMA.1688.F32.TF32 R16, R236, R14, R16 ;  /* 0x0000000eec10723c */ /* 0x000ff00000081010 */
[----:B--2---:R-:W-:-:S15]  /*114500*/  HMMA.1688.F32.TF32 R36, R240, R46, R36 ;  /* 0x0000002ef024723c */ /* 0x004fde0000081024 */
[----:B------:R-:W-:-:S04]  /*114510*/  NOP ;  /* 0x0000000000007918 */ /* 0x000fc80000000000 */
[----:B------:R-:W-:Y:S04]  /*114520*/  STL.64 [R1+0x2220], R36 ;  /* 0x0022202401007387 */ /* 0x000fe80000100a00 */
[----:B------:R1:W-:Y:S02]  /*114530*/  STL.64 [R1+0x2228], R38 ;  /* 0x0022282601007387 */ /* 0x0003e40000100a00 */
[C---:B-1----:R-:W-:Y:S08]  /*114540*/  HMMA.1688.F32.TF32 R36, R240.reuse, R50, R32 ;  /* 0x00000032f024723c */ /* 0x042ff00000081020 */
[C---:B------:R-:W-:Y:S08]  /*114550*/  HMMA.1688.F32.TF32 R32, R240.reuse, R54, R28 ;  /* 0x00000036f020723c */ /* 0x040ff0000008101c */
[----:B----4-:R-:W-:Y:S08]  /*114560*/  HMMA.1688.F32.TF32 R28, R240, R58, R24 ;  /* 0x0000003af01c723c */ /* 0x010ff00000081018 */
        /* <DEDUP_REMOVED lines=16> */
[C---:B-1----:R-:W-:Y:S08]  /*114670*/  HMMA.1688.F32.TF32 R12, R236.reuse, R70, R64 ;  /* 0x00000046ec0c723c */ /* 0x042ff00000081040 */
[----:B------:R-:W-:Y:S01]  /*114680*/  HMMA.1688.F32.TF32 R16, R236, R250, R72 ;  /* 0x000000faec10723c */ /* 0x000fe20000081048 */
[----:B------:R-:W-:-:S02]  /*114690*/  IMAD.MOV.U32 R5, RZ, RZ, R22 ;  /* 0x000000ffff057224 */ /* 0x000fc400078e0016 */
[----:B------:R-:W-:-:S05]  /*1146a0*/  IMAD.MOV.U32 R4, RZ, RZ, R23 ;  /* 0x000000ffff047224 */ /* 0x000fca00078e0017 */
[C---:B------:R-:W-:Y:S03]  /*1146b0*/  HMMA.1688.F32.TF32 R20, R236.reuse, R234, R176 ;  /* 0x000000eaec14723c */ /* 0x040fe600000810b0 */
        /* <DEDUP_REMOVED lines=11> */
[----:B------:R-:W-:Y:S04]  /*114770*/  STL.64 [R1+0x2170], R16 ;  /* 0x0021701001007387 */ /* 0x000fe80000100a00 */
[----:B------:R2:W-:Y:S01]  /*114780*/  STL.64 [R1+0x2178], R18 ;  /* 0x0021781201007387 */ /* 0x0005e20000100a00 */
[C---:B-1----:R-:W-:Y:S08]  /*114790*/  HMMA.1688.F32.TF32 R12, R236.reuse, R226, R184 ;  /* 0x000000e2ec0c723c */ /* 0x042ff000000810b8 */
[C---:B--2---:R-:W-:Y:S01]  /*1147a0*/  HMMA.1688.F32.TF32 R16, R236.reuse, R222, R188 ;  /* 0x000000deec10723c */ /* 0x044fe200000810bc */
[----:B------:R-:W-:Y:S07]  /*1147b0*/  STL.64 [R1+0xaf18], R224 ;  /* 0x00af18e001007387 */ /* 0x000fee0000100a00 */
[C---:B------:R-:W-:Y:S03]  /*1147c0*/  HMMA.1688.F32.TF32 R20, R236.reuse, R214, R196 ;  /* 0x000000d6ec14723c */ /* 0x040fe600000810c4 */
        /* <DEDUP_REMOVED lines=8> */
[----:B-1----:R-:W4:Y:S04]  /*114850*/  LDL.LU R12, [R1+0x200] ;  /* 0x00020000010c7983 */ /* 0x002f280000300800 */
[----:B------:R-:W-:Y:S04]  /*114860*/  STL.64 [R1+0x2130], R20 ;  /* 0x0021301401007387 */ /* 0x000fe80000100a00 */
[----:B------:R-:W-:Y:S04]  /*114870*/  STL.64 [R1+0x2138], R22 ;  /* 0x0021381601007387 */ /* 0x000fe80000100a00 */
        /* <DEDUP_REMOVED lines=139> */
[C---:B------:R-:W-:Y:S08]  /*115130*/  HMMA.1688.F32.TF32 R28, R236.reuse, R158, R28 ;  /* 0x0000009eec1c723c */ /* 0x040ff0000008101c */
[C---:B------:R-:W-:Y:S08]  /*115140*/  HMMA.1688.F32.TF32 R24, R236.reuse, R154, R24 ;  /* 0x0000009aec18723c */ /* 0x040ff00000081018 */
[C---:B------:R-:W-:Y:S08]  /*115150*/  HMMA.1688.F32.TF32 R20, R236.reuse, R150, R20 ;  /* 0x00000096ec14723c */ /* 0x040ff00000081014 */
[C---:B------:R-:W-:Y:S08]  /*115160*/  HMMA.1688.F32.TF32 R16, R236.reuse, R146, R16 ;  /* 0x00000092ec10723c */ /* 0x040ff00000081010 */
[C---:B----4-:R-:W-:Y:S08]  /*115170*/  HMMA.1688.F32.TF32 R12, R236.reuse, R142, R12 ;  /* 0x0000008eec0c723c */ /* 0x050ff0000008100c */
[----:B---3--:R-:W-:-:S15]  /*115180*/  HMMA.1688.F32.TF32 R224, R236, R174, R224 ;  /* 0x000000aeece0723c */ /* 0x008fde00000810e0 */
        /* <DEDUP_REMOVED lines=24> */
[----:B---3--:R-:W-:Y:S02]  /*115310*/  HMMA.1688.F32.TF32 R12, R236, R138, R60 ;  /* 0x0000008aec0c723c */ /* 0x008fe4000008103c */
        /* <DEDUP_REMOVED lines=15> */
[----:B---3--:R-:W-:-:S15]  /*115410*/  HMMA.1688.F32.TF32 R12, R236, R126, R72 ;  /* 0x0000007eec0c723c */ /* 0x008fde0000081048 */
[----:B------:R-:W-:-:S04]  /*115420*/  NOP ;  /* 0x0000000000007918 */ /* 0x000fc80000000000 */
        /* <DEDUP_REMOVED lines=49> */
[----:B------:R-:W-:-:S02]  /*115740*/  IMAD.MOV.U32 R131, RZ, RZ, R10 ;  /* 0x000000ffff837224 */ /* 0x000fc400078e000a */
[----:B------:R-:W-:Y:S01]  /*115750*/  IMAD.MOV.U32 R130, RZ, RZ, R11 ;  /* 0x000000ffff827224 */ /* 0x000fe200078e000b */
[C---:B--2---:R-:W-:Y:S08]  /*115760*/  HMMA.1688.F32.TF32 R32, R236.reuse, R118, R32 ;  /* 0x00000076ec20723c */ /* 0x044ff00000081020 */
[C---:B----4-:R-:W-:Y:S08]  /*115770*/  HMMA.1688.F32.TF32 R36, R236.reuse, R122, R36 ;  /* 0x0000007aec24723c */ /* 0x050ff00000081024 */
[C---:B------:R-:W-:Y:S08]  /*115780*/  HMMA.1688.F32.TF32 R28, R236.reuse, R114, R28 ;  /* 0x00000072ec1c723c */ /* 0x040ff0000008101c */
[C---:B------:R-:W-:Y:S08]  /*115790*/  HMMA.1688.F32.TF32 R16, R236.reuse, R102, R16 ;  /* 0x00000066ec10723c */ /* 0x040ff00000081010 */
[C---:B------:R-:W-:Y:S08]  /*1157a0*/  HMMA.1688.F32.TF32 R24, R236.reuse, R110, R24 ;  /* 0x0000006eec18723c */ /* 0x040ff00000081018 */
[C---:B------:R-:W-:Y:S08]  /*1157b0*/  HMMA.1688.F32.TF32 R20, R236.reuse, R106, R20 ;  /* 0x0000006aec14723c */ /* 0x040ff00000081014 */
        /* <DEDUP_REMOVED lines=96> */
[----:B---3--:R-:W2:Y:S01]  /*115dc0*/  LDL.LU R14, [R1+0x888] ;  /* 0x00088800010e7983 */ /* 0x008ea20000300800 */
[----:B------:R-:W-:-:S03]  /*115dd0*/  IMAD.MOV.U32 R123, RZ, RZ, R8 ;  /* 0x000000ffff7b7224 */ /* 0x000fc600078e0008 */
[----:B------:R-:W2:Y:S01]  /*115de0*/  LDL.LU R15, [R1+0x88c] ;  /* 0x00088c00010f7983 */ /* 0x000ea20000300800 */
[----:B------:R-:W-:-:S03]  /*115df0*/  MOV R122, R9 ;  /* 0x00000009007a7202 */ /* 0x000fc60000000f00 */
        /* <DEDUP_REMOVED lines=105> */
[----:B-1----:R-:W3:Y:S04]  /*116490*/  LDL.LU.64 R22, [R1+0xaf70] ;  /* 0x00af700001167983 */ /* 0x002ee80000300a00 */
[----:B------:R-:W2:Y:S04]  /*1164a0*/  LDL.LU.64 R20, [R1+0xaf68] ;  /* 0x00af680001147983 */ /* 0x000ea80000300a00 */
        /* <DEDUP_REMOVED lines=43> */
[----:B-1----:R-:W-:Y:S08]  /*116760*/  HMMA.1688.F32.TF32 R84, R236, R58, R96 ;  /* 0x0000003aec54723c */ /* 0x002ff00000081060 */
        /* <DEDUP_REMOVED lines=128> */
[C---:B------:R-:W-:Y:S03]  /*116f70*/  HMMA.1688.F32.TF32 R16, R240.reuse, R206, R16 ;  /* 0x000000cef010723c */ /* 0x040fe60000081010 */
[----:B--2---:R-:W-:Y:S05]  /*116f80*/  STL.64 [R1+0xadf8], R226 ;  /* 0x00adf8e201007387 */ /* 0x004fea0000100a00 */
[C---:B---3--:R-:W-:Y:S01]  /*116f90*/  HMMA.1688.F32.TF32 R228, R240.reuse, R226, R228 ;  /* 0x000000e2f0e4723c */ /* 0x048fe200000810e4 */
[----:B------:R1:W-:Y:S07]  /*116fa0*/  STL.64 [R1+0xadf0], R224 ;  /* 0x00adf0e001007387 */ /* 0x0003ee0000100a00 */
        /* <DEDUP_REMOVED lines=13> */
[C---:B----4-:R-:W-:Y:S10]  /*117080*/  HMMA.1688.F32.TF32 R220, R240.reuse, R210, R236 ;  /* 0x000000d2f0dc723c */ /* 0x050ff400000810ec */
[----:B------:R-:W-:Y:S04]  /*117090*/  STL.64 [R1+0xb80], R216 ;  /* 0x000b80d801007387 */ /* 0x000fe80000100a00 */
[----:B------:R1:W-:Y:S04]  /*1170a0*/  STL.64 [R1+0xb88], R218 ;  /* 0x000b88da01007387 */ /* 0x0003e80000100a00 */
[----:B------:R-:W-:Y:S04]  /*1170b0*/  LDS R236, [R252+UR10+0x85180] ;  /* 0x0851800afcec7984 */ /* 0x000fe80008000800 */
[----:B------:R-:W-:Y:S01]  /*1170c0*/  LDS R238, [R252+UR10+0x85980] ;  /* 0x0859800afcee7984 */ /* 0x000fe20008000800 */
[C---:B-1----:R-:W-:Y:S08]  /*1170d0*/  HMMA.1688.F32.TF32 R216, R240.reuse, R202, R80 ;  /* 0x000000caf0d8723c */ /* 0x042ff00000081050 */
[C---:B------:R-:W-:Y:S01]  /*1170e0*/  HMMA.1688.F32.TF32 R80, R240.reuse, R198, R84 ;  /* 0x000000c6f050723c */ /* 0x040fe20000081054 */
[----:B------:R-:W-:Y:S04]  /*1170f0*/  STL.64 [R1+0xb70], R220 ;  /* 0x000b70dc01007387 */ /* 0x000fe80000100a00 */
[----:B------:R-:W-:Y:S04]  /*117100*/  STL.64 [R1+0xb78], R222 ;  /* 0x000b78de01007387 */ /* 0x000fe80000100a00 */
[----:B------:R-:W-:Y:S04]  /*117110*/  STL.64 [R1+0xb60], R16 ;  /* 0x000b601001007387 */ /* 0x000fe80000100a00 */
[----:B------:R1:W-:Y:S02]  /*117120*/  STL.64 [R1+0xb68], R18 ;  /* 0x000b681201007387 */ /* 0x0003e40000100a00 */
[C---:B-1----:R-:W-:Y:S02]  /*117130*/  HMMA.1688.F32.TF32 R16, R240.reuse, R194, R88 ;  /* 0x000000c2f010723c */ /* 0x042fe40000081058 */
[----:B------:R-:W-:Y:S04]  /*117140*/  STL.64 [R1+0xb50], R216 ;  /* 0x000b50d801007387 */ /* 0x000fe80000100a00 */
[----:B------:R-:W-:Y:S02]  /*117150*/  STL.64 [R1+0xb58], R218 ;  /* 0x000b58da01007387 */ /* 0x000fe40000100a00 */
        /* <DEDUP_REMOVED lines=222> */
[C---:B------:R-:W-:Y:S08]  /*117f40*/  HMMA.1688.F32.TF32 R220, R240.reuse, R78, R220 ;  /* 0x0000004ef0dc723c */ /* 0x040ff000000810dc */
[----:B----4-:R-:W-:-:S15]  /*117f50*/  HMMA.1688.F32.TF32 R216, R240, R82, R216 ;  /* 0x00000052f0d8723c */ /* 0x010fde00000810d8 */
        /* <DEDUP_REMOVED lines=25> */
[----:B------:R-:W2:Y:S08]  /*1180f0*/  LDL.LU R248, [R1+0x1520] ;  /* 0x0015200001f87983 */ /* 0x000eb00000300800 */
        /* <DEDUP_REMOVED lines=52> */
[----:B------:R-:W-:Y:S04]  /*118440*/  STL.64 [R1+0xad78], R14 ;  /* 0x00ad780e01007387 */ /* 0x000fe80000100a00 */
[----:B------:R1:W-:Y:S04]  /*118450*/  STL.64 [R1+0xad70], R12 ;  /* 0x00ad700c01007387 */ /* 0x0003e80000100a00 */
[----:B-1----:R-:W4:Y:S04]  /*118460*/  LDL.LU R12, [R1+0x1490] ;  /* 0x00149000010c7983 */ /* 0x002f280000300800 */
[----:B------:R-:W4:Y:S04]  /*118470*/  LDL.LU R13, [R1+0x1494] ;  /* 0x00149400010d7983 */ /* 0x000f280000300800 */
[----:B------:R-:W4:Y:S04]  /*118480*/  LDL.LU R14, [R1+0x1498] ;  /* 0x00149800010e7983 */ /* 0x000f280000300800 */
[----:B------:R-:W4:Y:S01]  /*118490*/  LDL.LU R15, [R1+0x149c] ;  /* 0x00149c00010f7983 */ /* 0x000f220000300800 */
[C---:B--2---:R-:W-:Y:S08]  /*1184a0*/  HMMA.1688.F32.TF32 R8, R240.reuse, R22, R8 ;  /* 0x00000016f008723c */ /* 0x044ff00000081008 */
[C---:B------:R-:W-:Y:S08]  /*1184b0*/  HMMA.1688.F32.TF32 R4, R240.reuse, R26, R4 ;  /* 0x0000001af004723c */ /* 0x040ff00000081004 */
        /* <DEDUP_REMOVED lines=44> */
[----:B------:R-:W2:Y:S01]  /*118780*/  LDL.LU R12, [R1+0x1630] ;  /* 0x00163000010c7983 */ /* 0x000ea20000300800 */
[----:B-1----:R-:W-:Y:S03]  /*118790*/  HMMA.1688.F32.TF32 R4, R240, R58, R248 ;  /* 0x0000003af004723c */ /* 0x002fe600000810f8 */
[----:B------:R-:W-:Y:S04]  /*1187a0*/  STL.64 [R1+0x4a0], R8 ;  /* 0x0004a00801007387 */ /* 0x000fe80000100a00 */
[----:B------:R-:W-:-:S12]  /*1187b0*/  STL.64 [R1+0x4a8], R10 ;  /* 0x0004a80a01007387 */ /* 0x000fd80000100a00 */
        /* <DEDUP_REMOVED lines=41> */
[----:B------:R-:W2:Y:S04]  /*118a50*/  LDL.LU.64 R218, [R1+0x48] ;  /* 0x0000480001da7983 */ /* 0x000ea80000300a00 */
[----:B------:R-:W4:Y:S04]  /*118a60*/  LDL.LU.64 R226, [R1+0x38] ;  /* 0x0000380001e27983 */ /* 0x000f280000300a00 */
[----:B------:R-:W3:Y:S04]  /*118a70*/  LDL.LU R8, [R1+0x1560] ;  /* 0x0015600001087983 */ /* 0x000ee80000300800 */
[----:B------:R-:W3:Y:S04]  /*118a80*/  LDL.LU R9, [R1+0x1564] ;  /* 0x0015640001097983 */ /* 0x000ee80000300800 */
[----:B------:R-:W3:Y:S04]  /*118a90*/  LDL.LU R10, [R1+0x1568] ;  /* 0x00156800010a7983 */ /* 0x000ee80000300800 */
[----:B------:R-:W3:Y:S04]  /*118aa0*/  LDL.LU R11, [R1+0x156c] ;  /* 0x00156c00010b7983 */ /* 0x000ee80000300800 */
[----:B------:R-:W3:Y:S04]  /*118ab0*/  LDL.LU.64 R230, [R1+0x18] ;  /* 0x0000180001e67983 */ /* 0x000ee80000300a00 */
[----:B------:R-:W3:Y:S01]  /*118ac0*/  LDL.LU.64 R250, [R1+0x8] ;  /* 0x0000080001fa7983 */ /* 0x000ee20000300a00 */
[----:B------:R-:W-:-:S03]  /*118ad0*/  LOP3.LUT R239, R252, 0x20, RZ, 0x3c, !PT ;  /* 0x00000020fcef7812 */ /* 0x000fc600078e3cff */
[----:B------:R-:W3:Y:S04]  /*118ae0*/  LDL.LU R244, [R1+0x1580] ;  /* 0x0015800001f47983 */ /* 0x000ee80000300800 */
[----:B------:R-:W3:Y:S04]  /*118af0*/  LDL.LU R245, [R1+0x1584] ;  /* 0x0015840001f57983 */ /* 0x000ee80000300800 */
[----:B------:R-:W3:Y:S04]  /*118b00*/  LDL.LU R246, [R1+0x1588] ;  /* 0x0015880001f67983 */ /* 0x000ee80000300800 */
[----:B------:R-:W-:Y:S04]  /*118b10*/  LDS R237, [R239+UR10+0x85180] ;  /* 0x0851800aefed7984 */ /* 0x000fe80008000800 */
[----:B------:R-:W2:Y:S04]  /*118b20*/  LDS R239, [R239+UR10+0x85980] ;  /* 0x0859800aefef7984 */ /* 0x000ea80008000800 */
        /* <DEDUP_REMOVED lines=23> */
[C---:B---3--:R-:W-:Y:S08]  /*118ca0*/  HMMA.1688.F32.TF32 R8, R236.reuse, R230, R8 ;  /* 0x000000e6ec08723c */ /* 0x048ff00000081008 */
[----:B------:R-:W-:Y:S01]  /*118cb0*/  HMMA.1688.F32.TF32 R232, R236, R250, R232 ;  /* 0x000000faece8723c */ /* 0x000fe200000810e8 */
[----:B------:R1:W-:Y:S04]  /*118cc0*/  STL.64 [R1+0x910], R4 ;  /* 0x0009100401007387 */ /* 0x0003e80000100a00 */
[----:B------:R2:W-:Y:S01]  /*118cd0*/  STL.64 [R1+0x918], R6 ;  /* 0x0009180601007387 */ /* 0x0005e20000100a00 */
[----:B-1----:R-:W-:-:S02]  /*118ce0*/  IMAD.MOV.U32 R5, RZ, RZ, R218 ;  /* 0x000000ffff057224 */ /* 0x002fc400078e00da */
[----:B------:R-:W-:Y:S02]  /*118cf0*/  IMAD.MOV.U32 R4, RZ, RZ, R219 ;  /* 0x000000ffff047224 */ /* 0x000fe400078e00db */
[----:B------:R-:W3:Y:S04]  /*118d00*/  LDL.LU.64 R218, [R1+0xae18] ;  /* 0x00ae180001da7983 */ /* 0x000ee80000300a00 */
[----:B------:R-:W4:Y:S04]  /*118d10*/  LDL.LU.64 R216, [R1+0xae10] ;  /* 0x00ae100001d87983 */ /* 0x000f280000300a00 */
[----:B------:R-:W-:Y:S04]  /*118d20*/  STL.64 [R1+0x900], R220 ;  /* 0x000900dc01007387 */ /* 0x000fe80000100a00 */
[----:B------:R1:W-:Y:S01]  /*118d30*/  STL.64 [R1+0x908], R222 ;  /* 0x000908de01007387 */ /* 0x0003e20000100a00 */
[----:B--2---:R-:W-:Y:S01]  /*118d40*/  MOV R7, R226 ;  /* 0x000000e200077202 */ /* 0x004fe20000000f00 */
[----:B------:R-:W-:-:S02]  /*118d50*/  IMAD.MOV.U32 R6, RZ, RZ, R227 ;  /* 0x000000ffff067224 */ /* 0x000fc400078e00e3 */
[----:B-1----:R-:W2:Y:S04]  /*118d60*/  LDL.LU.64 R222, [R1+0xae08] ;  /* 0x00ae080001de7983 */ /* 0x002ea80000300a00 */
[----:B------:R-:W2:Y:S04]  /*118d70*/  LDL.LU.64 R220, [R1+0xae00] ;  /* 0x00ae000001dc7983 */ /* 0x000ea80000300a00 */
[----:B------:R-:W2:Y:S04]  /*118d80*/  LDL.LU.64 R226, [R1+0xadf8] ;  /* 0x00adf80001e27983 */ /* 0x000ea80000300a00 */
[----:B------:R-:W2:Y:S04]  /*118d90*/  LDL.LU.64 R224, [R1+0xadf0] ;  /* 0x00adf00001e07983 */ /* 0x000ea80000300a00 */
[----:B------:R1:W-:Y:S04]  /*118da0*/  STL.64 [R1+0x8f0], R8 ;  /* 0x0008f00801007387 */ /* 0x0003e80000100a00 */
[----:B------:R1:W-:Y:S02]  /*118db0*/  STL.64 [R1+0x8f8], R10 ;  /* 0x0008f80a01007387 */ /* 0x0003e40000100a00 */
[----:B-1----:R-:W-:-:S02]  /*118dc0*/  IMAD.MOV.U32 R9, RZ, RZ, R230 ;  /* 0x000000ffff097224 */ /* 0x002fc400078e00e6 */
[----:B------:R-:W-:Y:S02]  /*118dd0*/  IMAD.MOV.U32 R8, RZ, RZ, R231 ;  /* 0x000000ffff087224 */ /* 0x000fe400078e00e7 */
[----:B------:R-:W2:Y:S04]  /*118de0*/  LDL.LU.64 R230, [R1+0xade8] ;  /* 0x00ade80001e67983 */ /* 0x000ea80000300a00 */
[----:B------:R-:W2:Y:S04]  /*118df0*/  LDL.LU.64 R228, [R1+0xade0] ;  /* 0x00ade00001e47983 */ /* 0x000ea80000300a00 */
[----:B------:R-:W-:Y:S04]  /*118e00*/  STL.64 [R1+0x8e0], R232 ;  /* 0x0008e0e801007387 */ /* 0x000fe80000100a00 */
[----:B------:R1:W-:Y:S01]  /*118e10*/  STL.64 [R1+0x8e8], R234 ;  /* 0x0008e8ea01007387 */ /* 0x0003e20000100a00 */
[----:B------:R-:W-:Y:S01]  /*118e20*/  MOV R11, R250 ;  /* 0x000000fa000b7202 */ /* 0x000fe20000000f00 */
[----:B------:R-:W-:-:S02]  /*118e30*/  IMAD.MOV.U32 R10, RZ, RZ, R251 ;  /* 0x000000ffff0a7224 */ /* 0x000fc400078e00fb */
[----:B-1----:R-:W2:Y:S04]  /*118e40*/  LDL.LU.64 R234, [R1+0xadd8] ;  /* 0x00add80001ea7983 */ /* 0x002ea80000300a00 */
[----:B------:R-:W2:Y:S04]  /*118e50*/  LDL.LU.64 R232, [R1+0xadd0] ;  /* 0x00add00001e87983 */ /* 0x000ea80000300a00 */
[----:B------:R-:W2:Y:S04]  /*118e60*/  LDL.LU.64 R250, [R1+0xadc8] ;  /* 0x00adc80001fa7983 */ /* 0x000ea80000300a00 */
[----:B------:R-:W3:Y:S01]  /*118e70*/  LDL.LU.64 R248, [R1+0xadc0] ;  /* 0x00adc00001f87983 */ /* 0x000ee20000300a00 */
[----:B--2---:R-:W-:-:S15]  /*118e80*/  HMMA.1688.F32.TF32 R244, R236, R250, R244 ;  /* 0x000000faecf4723c */ /* 0x004fde00000810f4 */
[----:B------:R-:W-:-:S04]  /*118e90*/  NOP ;  /* 0x0000000000007918 */ /* 0x000fc80000000000 */
[----:B------:R-:W-:Y:S04]  /*118ea0*/  STL.64 [R1+0x8d0], R244 ;  /* 0x0008d0f401007387 */ /* 0x000fe80000100a00 */
[----:B------:R1:W-:Y:S04]  /*118eb0*/  STL.64 [R1+0x8d8], R246 ;  /* 0x0008d8f601007387 */ /* 0x0003e80000100a00 */
[----:B-1----:R-:W2:Y:S01]  /*118ec0*/  LDL.LU.64 R246, [R1+0xadb8] ;  /* 0x00adb80001f67983 */ /* 0x002ea20000300a00 */
[C---:B------:R-:W-:Y:S08]  /*118ed0*/  HMMA.1688.F32.TF32 R48, R236.reuse, R234, R48 ;  /* 0x000000eaec30723c */ /* 0x040ff00000081030 */
[C---:B------:R-:W-:Y:S08]  /*118ee0*/  HMMA.1688.F32.TF32 R44, R236.reuse, R230, R44 ;  /* 0x000000e6ec2c723c */ /* 0x040ff0000008102c */
[C---:B------:R-:W-:Y:S08]  /*118ef0*/  HMMA.1688.F32.TF32 R40, R236.reuse, R226, R40 ;  /* 0x000000e2ec28723c */ /* 0x040ff00000081028 */
[C---:B------:R-:W-:Y:S08]  /*118f00*/  HMMA.1688.F32.TF32 R36, R236.reuse, R222, R36 ;  /* 0x000000deec24723c */ /* 0x040ff00000081024 */
[C---:B---3--:R-:W-:Y:S08]  /*118f10*/  HMMA.1688.F32.TF32 R32, R236.reuse, R218, R32 ;  /* 0x000000daec20723c */ /* 0x048ff00000081020 */
[C---:B------:R-:W-:Y:S08]  /*118f20*/  HMMA.1688.F32.TF32 R28, R236.reuse, R214, R28 ;  /* 0x000000d6ec1c723c */ /* 0x040ff0000008101c */
[C---:B------:R-:W-:Y:S01]  /*118f30*/  HMMA.1688.F32.TF32 R24, R236.reuse, R210, R24 ;  /* 0x000000d2ec18723c */ /* 0x040fe20000081018 */
[----:B------:R-:W3:Y:S07]  /*118f40*/  LDL.LU.64 R244, [R1+0xadb0] ;  /* 0x00adb00001f47983 */ /* 0x000eee0000300a00 */
        /* <DEDUP_REMOVED lines=34> */
[----:B------:R1:W-:Y:S04]  /*119170*/  STL.64 [R1+0x820], R12 ;  /* 0x0008200c01007387 */ /* 0x0003e80000100a00 */
[----:B------:R2:W-:Y:S04]  /*119180*/  STL.64 [R1+0x828], R14 ;  /* 0x0008280e01007387 */ /* 0x0005e80000100a00 */
[----:B-1----:R-:W3:Y:S04]  /*119190*/  LDL.LU R12, [R1+0x1710] ;  /* 0x00171000010c7983 */ /* 0x002ee80000300800 */
[----:B------:R1:W-:Y:S04]  /*1191a0*/  STL.64 [R1+0x810], R16 ;  /* 0x0008101001007387 */ /* 0x0003e80000100a00 */
[----:B------:R1:W-:Y:S04]  /*1191b0*/  STL.64 [R1+0x818], R18 ;  /* 0x0008181201007387 */ /* 0x0003e80000100a00 */
[----:B------:R-:W3:Y:S04]  /*1191c0*/  LDL.LU R13, [R1+0x1714] ;  /* 0x00171400010d7983 */ /* 0x000ee80000300800 */
[----:B--2---:R-:W3:Y:S04]  /*1191d0*/  LDL.LU R14, [R1+0x1718] ;  /* 0x00171800010e7983 */ /* 0x004ee80000300800 */
        /* <DEDUP_REMOVED lines=54> */
[----:B------:R3:W-:Y:S01]  /*119540*/  STL.64 [R1+0xac98], R192 ;  /* 0x00ac98c001007387 */ /* 0x0007e20000100a00 */
[C---:B--2---:R-:W-:Y:S08]  /*119550*/  HMMA.1688.F32.TF32 R48, R236.reuse, R178, R48 ;  /* 0x000000b2ec30723c */ /* 0x044ff00000081030 */
[C---:B---3--:R-:W-:Y:S08]  /*119560*/  HMMA.1688.F32.TF32 R192, R236.reuse, R182, R240 ;  /* 0x000000b6ecc0723c */ /* 0x048ff000000810f0 */
[C---:B----4-:R-:W-:Y:S08]  /*119570*/  HMMA.1688.F32.TF32 R196, R236.reuse, R186, R208 ;  /* 0x000000baecc4723c */ /* 0x050ff000000810d0 */
[C---:B------:R-:W-:Y:S08]  /*119580*/  HMMA.1688.F32.TF32 R32, R236.reuse, R162, R32 ;  /* 0x000000a2ec20723c */ /* 0x040ff00000081020 */
[C---:B------:R-:W-:Y:S08]  /*119590*/  HMMA.1688.F32.TF32 R16, R236.reuse, R146, R16 ;  /* 0x00000092ec10723c */ /* 0x040ff00000081010 */
[C---:B------:R-:W-:Y:S08]  /*1195a0*/  HMMA.1688.F32.TF32 R12, R236.reuse, R142, R12 ;  /* 0x0000008eec0c723c */ /* 0x040ff0000008100c */
[C---:B------:R-:W-:Y:S01]  /*1195b0*/  HMMA.1688.F32.TF32 R200, R236.reuse, R190, R204 ;  /* 0x000000beecc8723c */ /* 0x040fe200000810cc */
[----:B------:R-:W-:Y:S04]  /*1195c0*/  LDS R240, [R228+UR10+0x85180] ;  /* 0x0851800ae4f07984 */ /* 0x000fe80008000800 */
[----:B------:R-:W-:Y:S04]  /*1195d0*/  LDS R242, [R228+UR10+0x85980] ;  /* 0x0859800ae4f27984 */ /* 0x000fe80008000800 */
[----:B------:R-:W-:Y:S04]  /*1195e0*/  LDS R241, [R229+UR10+0x85180] ;  /* 0x0851800ae5f17984 */ /* 0x000fe80008000800 */
[----:B------:R-:W1:Y:S01]  /*1195f0*/  LDS R243, [R229+UR10+0x85980] ;  /* 0x0859800ae5f37984 */ /* 0x000e620008000800 */
        /* <DEDUP_REMOVED lines=17> */
[----:B------:R-:W-:Y:S01]  /*119710*/  STL.64 [R1+0x7c8], R46 ;  /* 0x0007c82e01007387 */ /* 0x000fe20000100a00 */
[C---:B------:R-:W-:Y:S03]  /*119720*/  HMMA.1688.F32.TF32 R24, R236.reuse, R154, R24 ;  /* 0x0000009aec18723c */ /* 0x040fe60000081018 */
        /* <DEDUP_REMOVED lines=99> */
[----:B------:R-:W-:Y:S04]  /*119d60*/  STL.64 [R1+0xabe0], R134 ;  /* 0x00abe08601007387 */ /* 0x000fe80000100a00 */
[----:B------:R4:W-:Y:S01]  /*119d70*/  STL.64 [R1+0xabd8], R132 ;  /* 0x00abd88401007387 */ /* 0x0009e20000100a00 */
[C---:B--2---:R-:W-:Y:S08]  /*119d80*/  HMMA.1688.F32.TF32 R152, R236.reuse, R134, R176 ;  /* 0x00000086ec98723c */ /* 0x044ff000000810b0 */
[C---:B----4-:R-:W-:Y:S11]  /*119d90*/  HMMA.1688.F32.TF32 R132, R236.reuse, R130, R192 ;  /* 0x00000082ec84723c */ /* 0x050ff600000810c0 */
        /* <DEDUP_REMOVED lines=16> */
[----:B------:R2:W-:Y:S04]  /*119ea0*/  STL.64 [R1+0x6f8], R126 ;  /* 0x0006f87e01007387 */ /* 0x0005e80000100a00 */
[----:B------:R-:W-:Y:S01]  /*119eb0*/  STL.64 [R1+0xab98], R114 ;  /* 0x00ab987201007387 */ /* 0x000fe20000100a00 */
[C---:B--2---:R-:W-:Y:S08]  /*119ec0*/  HMMA.1688.F32.TF32 R124, R236.reuse, R114, R208 ;  /* 0x00000072ec7c723c */ /* 0x044ff000000810d0 */
        /* <DEDUP_REMOVED lines=10> */
[----:B------:R4:W-:Y:S04]  /*119f70*/  STL.64 [R1+0x6d8], R126 ;  /* 0x0006d87e01007387 */ /* 0x0009e80000100a00 */
[----:B------:R-:W-:Y:S03]  /*119f80*/  STL.64 [R1+0xab90], R110 ;  /* 0x00ab906e01007387 */ /* 0x000fe60000100a00 */
[C---:B------:R-:W-:Y:S08]  /*119f90*/  HMMA.1688.F32.TF32 R24, R236.reuse, R82, R20 ;  /* 0x00000052ec18723c */ /* 0x040ff00000081014 */
[C---:B------:R-:W-:Y:S08]  /*119fa0*/  HMMA.1688.F32.TF32 R20, R236.reuse, R78, R16 ;  /* 0x0000004eec14723c */ /* 0x040ff00000081010 */
[C---:B---3--:R-:W-:Y:S08]  /*119fb0*/  HMMA.1688.F32.TF32 R16, R236.reuse, R74, R12 ;  /* 0x0000004aec10723c */ /* 0x048ff0000008100c */
[----:B------:R-:W-:Y:S01]  /*119fc0*/  HMMA.1688.F32.TF32 R12, R236, R70, R60 ;  /* 0x00000046ec0c723c */ /* 0x000fe2000008103c */
        /* <DEDUP_REMOVED lines=58> */
[----:B---3--:R-:W3:Y:S04]  /*11a370*/  LDL.LU R120, [R1+0x1a30] ;  /* 0x001a300001787983 */ /* 0x008ee80000300800 */
        /* <DEDUP_REMOVED lines=106> */
[----:B----4-:R1:W-:Y:S04]  /*11aa20*/  STL.64 [R1+0xab60], R8 ;  /* 0x00ab600801007387 */ /* 0x0103e80000100a00 */
        /* <DEDUP_REMOVED lines=56> */
[C---:B--2---:R-:W-:Y:S03]  /*11adb0*/  HMMA.1688.F32.TF32 R4, R236.reuse, R54, R4 ;  /* 0x00000036ec04723c */ /* 0x044fe60000081004 */
[----:B------:R-:W2:Y:S05]  /*11adc0*/  LDL.LU.64 R48, [R1+0xace8] ;  /* 0x00ace80001307983 */ /* 0x000eaa0000300a00 */
[C---:B------:R-:W-:Y:S08]  /*11add0*/  HMMA.1688.F32.TF32 R120, R236.reuse, R58, R120 ;  /* 0x0000003aec78723c */ /* 0x040ff00000081078 */
[----:B----4-:R-:W-:-:S15]  /*11ade0*/  HMMA.1688.F32.TF32 R8, R236, R50, R8 ;  /* 0x00000032ec08723c */ /* 0x010fde0000081008 */
        /* <DEDUP_REMOVED lines=148> */
[----:B---3--:R-:W-:-:S15]  /*11b730*/  HMMA.1688.F32.TF32 R236, R240, R194, R236 ;  /* 0x000000c2f0ec723c */ /* 0x008fde00000810ec */
[----:B------:R-:W-:-:S04]  /*11b740*/  NOP ;  /* 0x0000000000007918 */ /* 0x000fc80000000000 */
[----:B------:R-:W-:Y:S04]  /*11b750*/  STL.64 [R1+0x210], R236 ;  /* 0x000210ec01007387 */ /* 0x000fe80000100a00 */
[----:B------:R1:W-:Y:S02]  /*11b760*/  STL.64 [R1+0x218], R238 ;  /* 0x000218ee01007387 */ /* 0x0003e40000100a00 */
[----:B-1----:R-:W-:Y:S01]  /*11b770*/  HMMA.1688.F32.TF32 R236, R240, R190, R8 ;  /* 0x000000bef0ec723c */ /* 0x002fe20000081008 */
[----:B------:R-:W-:Y:S02]  /*11b780*/  IMAD.MOV.U32 R8, RZ, RZ, R100 ;  /* 0x000000ffff087224 */ /* 0x000fe400078e0064 */
[----:B------:R-:W-:Y:S01]  /*11b790*/  IMAD.MOV.U32 R9, RZ, RZ, R101 ;  /* 0x000000ffff097224 */ /* 0x000fe200078e0065 */
[----:B------:R-:W-:Y:S01]  /*11b7a0*/  MOV R10, R113 ;  /* 0x00000071000a7202 */ /* 0x000fe20000000f00 */
[----:B------:R-:W-:-:S14]  /*11b7b0*/  IMAD.MOV.U32 R11, RZ, RZ, R112 ;  /* 0x000000ffff0b7224 */ /* 0x000fdc00078e0070 */
[----:B------:R1:W-:Y:S04]  /*11b7c0*/  STL.64 [R1+0x1f0], R236 ;  /* 0x0001f0ec01007387 */ /* 0x0003e80000100a00 */
[----:B------:R3:W-:Y:S04]  /*11b7d0*/  STL.64 [R1+0x1f8], R238 ;  /* 0x0001f8ee01007387 */ /* 0x0007e80000100a00 */
[----:B------:R-:W2:Y:S04]  /*11b7e0*/  LDL.LU R100, [R1+0xac94] ;  /* 0x00ac940001647983 */ /* 0x000ea80000300800 */
[----:B------:R1:W-:Y:S04]  /*11b7f0*/  STL.64 [R1+0x1d0], R4 ;  /* 0x0001d00401007387 */ /* 0x0003e80000100a00 */
[----:B------:R-:W-:Y:S04]  /*11b800*/  STL.64 [R1+0x1d8], R6 ;  /* 0x0001d80601007387 */ /* 0x000fe80000100a00 */
[----:B------:R-:W2:Y:S04]  /*11b810*/  LDL.LU R101, [R1+0xac90] ;  /* 0x00ac900001657983 */ /* 0x000ea80000300800 */
[----:B------:R-:W2:Y:S04]  /*11b820*/  LDL.LU R113, [R1+0xac8c] ;  /* 0x00ac8c0001717983 */ /* 0x000ea80000300800 */
[----:B------:R-:W2:Y:S01]  /*11b830*/  LDL.LU R112, [R1+0xac88] ;  /* 0x00ac880001707983 */ /* 0x000ea20000300800 */
[----:B-1----:R-:W-:-:S02]  /*11b840*/  IMAD.MOV.U32 R236, RZ, RZ, R104 ;  /* 0x000000ffffec7224 */ /* 0x002fc400078e0068 */
[----:B------:R-:W-:Y:S01]  /*11b850*/  IMAD.MOV.U32 R237, RZ, RZ, R105 ;  /* 0x000000ffffed7224 */ /* 0x000fe200078e0069 */
[----:B------:R-:W2:Y:S04]  /*11b860*/  LDL.LU R104, [R1+0xac84] ;  /* 0x00ac840001687983 */ /* 0x000ea80000300800 */
[----:B------:R-:W2:Y:S01]  /*11b870*/  LDL.LU R105, [R1+0xac80] ;  /* 0x00ac800001697983 */ /* 0x000ea20000300800 */
[----:B---3--:R-:W-:Y:S01]  /*11b880*/  MOV R238, R248 ;  /* 0x000000f800ee7202 */ /* 0x008fe20000000f00 */
[----:B------:R-:W-:Y:S02]  /*11b890*/  IMAD.MOV.U32 R239, RZ, RZ, R249 ;  /* 0x000000ffffef7224 */ /* 0x000fe400078e00f9 */
[----:B------:R-:W3:Y:S04]  /*11b8a0*/  LDL.LU R248, [R1+0xac7c] ;  /* 0x00ac7c0001f87983 */ /* 0x000ee80000300800 */
[----:B------:R-:W2:Y:S01]  /*11b8b0*/  LDL.LU R249, [R1+0xac78] ;  /* 0x00ac780001f97983 */ /* 0x000ea20000300800 */
[----:B------:R-:W-:-:S02]  /*11b8c0*/  IMAD.MOV.U32 R4, RZ, RZ, R108 ;  /* 0x000000ffff047224 */ /* 0x000fc400078e006c */
[----:B------:R-:W-:Y:S01]  /*11b8d0*/  IMAD.MOV.U32 R5, RZ, RZ, R109 ;  /* 0x000000ffff057224 */ /* 0x000fe200078e006d */
        /* <DEDUP_REMOVED lines=41> */
[----:B------:R-:W4:Y:S01]  /*11bb70*/  LDL.LU.64 R152, [R1+0xac00] ;  /* 0x00ac000001987983 */ /* 0x000f220000300a00 */
[----:B------:R-:W-:Y:S01]  /*11bb80*/  MOV R6, R141 ;  /* 0x0000008d00067202 */ /* 0x000fe20000000f00 */
[----:B------:R-:W-:-:S02]  /*11bb90*/  IMAD.MOV.U32 R7, RZ, RZ, R140 ;  /* 0x000000ffff077224 */ /* 0x000fc400078e008c */
[----:B------:R-:W-:Y:S02]  /*11bba0*/  IMAD.MOV.U32 R141, RZ, RZ, R96 ;  /* 0x000000ffff8d7224 */ /* 0x000fe400078e0060 */
[----:B------:R-:W-:Y:S02]  /*11bbb0*/  IMAD.MOV.U32 R140, RZ, RZ, R97 ;  /* 0x000000ffff8c7224 */ /* 0x000fe400078e0061 */
[----:B------:R-:W-:Y:S02]  /*11bbc0*/  IMAD.MOV.U32 R96, RZ, RZ, R112 ;  /* 0x000000ffff607224 */ /* 0x000fe400078e0070 */
[----:B------:R-:W-:Y:S02]  /*11bbd0*/  IMAD.MOV.U32 R97, RZ, RZ, R113 ;  /* 0x000000ffff617224 */ /* 0x000fe400078e0071 */
[----:B------:R-:W-:Y:S01]  /*11bbe0*/  IMAD.MOV.U32 R99, RZ, RZ, R100 ;  /* 0x000000ffff637224 */ /* 0x000fe200078e0064 */
[----:B------:R-:W-:Y:S01]  /*11bbf0*/  MOV R98, R101 ;  /* 0x0000006500627202 */ /* 0x000fe20000000f00 */
[----:B------:R-:W-:-:S02]  /*11bc00*/  IMAD.MOV.U32 R100, RZ, RZ, R249 ;  /* 0x000000ffff647224 */ /* 0x000fc400078e00f9 */
[----:B---3--:R-:W-:Y:S01]  /*11bc10*/  IMAD.MOV.U32 R101, RZ, RZ, R248 ;  /* 0x000000ffff657224 */ /* 0x008fe200078e00f8 */
[----:B--2---:R-:W-:-:S15]  /*11bc20*/  HMMA.1688.F32.TF32 R120, R240, R154, R120 ;  /* 0x0000009af078723c */ /* 0x004fde0000081078 */
[----:B------:R-:W-:-:S04]  /*11bc30*/  NOP ;  /* 0x0000000000007918 */ /* 0x000fc80000000000 */
[----:B------:R-:W-:Y:S04]  /*11bc40*/  STL.64 [R1+0xd0], R120 ;  /* 0x0000d07801007387 */ /* 0x000fe80000100a00 */
[----:B------:R1:W-:Y:S02]  /*11bc50*/  STL.64 [R1+0xd8], R122 ;  /* 0x0000d87a01007387 */ /* 0x0003e40000100a00 */
[C---:B-1----:R-:W-:Y:S08]  /*11bc60*/  HMMA.1688.F32.TF32 R120, R240.reuse, R150, R124 ;  /* 0x00000096f078723c */ /* 0x042ff0000008107c */
[C---:B----4-:R-:W-:Y:S11]  /*11bc70*/  HMMA.1688.F32.TF32 R124, R240.reuse, R146, R128 ;  /* 0x00000092f07c723c */ /* 0x050ff60000081080 */
[----:B------:R-:W-:Y:S04]  /*11bc80*/  STL.64 [R1+0xb0], R120 ;  /* 0x0000b07801007387 */ /* 0x000fe80000100a00 */
[----:B------:R1:W-:Y:S02]  /*11bc90*/  STL.64 [R1+0xb8], R122 ;  /* 0x0000b87a01007387 */ /* 0x0003e40000100a00 */
[----:B-1----:R-:W-:Y:S02]  /*11bca0*/  HMMA.1688.F32.TF32 R120, R240, R142, R132 ;  /* 0x0000008ef078723c */ /* 0x002fe40000081084 */
[----:B------:R1:W-:Y:S04]  /*11bcb0*/  STL.64 [R1+0x90], R124 ;  /* 0x0000907c01007387 */ /* 0x0003e80000100a00 */
[----:B------:R2:W-:-:S13]  /*11bcc0*/  STL.64 [R1+0x98], R126 ;  /* 0x0000987e01007387 */ /* 0x0005da0000100a00 */
        /* <DEDUP_REMOVED lines=21> */
[----:B------:R-:W3:Y:S01]  /*11be20*/  LDL.LU R123, [R1+0x1d7c] ;  /* 0x001d7c00017b7983 */ /* 0x000ee20000300800 */
[----:B------:R-:W-:-:S03]  /*11be30*/  MOV R102, R105 ;  /* 0x0000006900667202 */ /* 0x000fc60000000f00 */
[----:B------:R-:W4:Y:S01]  /*11be40*/  LDL.LU R250, [R1+0x1d88] ;  /* 0x001d880001fa7983 */ /* 0x000f220000300800 */
[----:B------:R-:W-:-:S03]  /*11be50*/  IMAD.MOV.U32 R103, RZ, RZ, R104 ;  /* 0x000000ffff677224 */ /* 0x000fc600078e0068 */
[----:B------:R-:W4:Y:S01]  /*11be60*/  LDL.LU R251, [R1+0x1d8c] ;  /* 0x001d8c0001fb7983 */ /* 0x000f220000300800 */
[----:B------:R-:W-:Y:S01]  /*11be70*/  IMAD.MOV.U32 R107, RZ, RZ, R108 ;  /* 0x000000ffff6b7224 */ /* 0x000fe200078e006c */
[----:B------:R-:W-:Y:S01]  /*11be80*/  MOV R106, R109 ;  /* 0x0000006d006a7202 */ /* 0x000fe20000000f00 */
[----:B------:R-:W-:Y:S01]  /*11be90*/  IMAD.MOV.U32 R143, RZ, RZ, R92 ;  /* 0x000000ffff8f7224 */ /* 0x000fe200078e005c */
[----:B------:R-:W-:Y:S01]  /*11bea0*/  MOV R142, R93 ;  /* 0x0000005d008e7202 */ /* 0x000fe20000000f00 */
[----:B------:R-:W-:Y:S02]  /*11beb0*/  IMAD.MOV.U32 R95, RZ, RZ, R3 ;  /* 0x000000ffff5f7224 */ /* 0x000fe400078e0003 */
[----:B------:R-:W-:Y:S01]  /*11bec0*/  IMAD.MOV.U32 R105, RZ, RZ, R112 ;  /* 0x000000ffff697224 */ /* 0x000fe200078e0070 */
[----:B------:R-:W-:Y:S01]  /*11bed0*/  HMMA.1688.F32.TF32 R132, R240, R138, R132 ;  /* 0x0000008af084723c */ /* 0x000fe20000081084 */
        /* <DEDUP_REMOVED lines=15> */
[----:B-1----:R-:W2:Y:S04]  /*11bfd0*/  LDL.LU.64 R134, [R1+0xabe0] ;  /* 0x00abe00001867983 */ /* 0x002ea80000300a00 */
[----:B------:R-:W3:Y:S01]  /*11bfe0*/  LDL.LU.64 R132, [R1+0xabd8] ;  /* 0x00abd80001847983 */ /* 0x000ee20000300a00 */
[----:B------:R-:W-:Y:S01]  /*11bff0*/  IMAD.MOV.U32 R138, RZ, RZ, R2 ;  /* 0x000000ffff8a7224 */ /* 0x000fe200078e0002 */
[----:B------:R-:W-:-:S02]  /*11c000*/  MOV R139, R0 ;  /* 0x00000000008b7202 */ /* 0x000fc40000000f00 */
        /* <DEDUP_REMOVED lines=20> */
[----:B----4-:R-:W-:Y:S01]  /*11c150*/  HMMA.1688.F32.TF32 R248, R240, R122, R248 ;  /* 0x0000007af0f8723c */ /* 0x010fe200000810f8 */
[----:B------:R-:W-:Y:S01]  /*11c160*/  IMAD.MOV.U32 R122, RZ, RZ, R117 ;  /* 0x000000ffff7a7224 */ /* 0x000fe200078e0075 */
[----:B------:R-:W-:-:S06]  /*11c170*/  MOV R123, R116 ;  /* 0x00000074007b7202 */ /* 0x000fcc0000000f00 */
[C---:B------:R-:W-:Y:S01]  /*11c180*/  HMMA.1688.F32.TF32 R116, R240.reuse, R118, R112 ;  /* 0x00000076f074723c */ /* 0x040fe20000081070 */
[----:B------:R-:W4:Y:S07]  /*11c190*/  LDL.LU.64 R114, [R1+0xab98] ;  /* 0x00ab980001727983 */ /* 0x000f2e0000300a00 */
[C---:B----4-:R-:W-:Y:S01]  /*11c1a0*/  HMMA.1688.F32.TF32 R112, R240.reuse, R114, R108 ;  /* 0x00000072f070723c */ /* 0x050fe2000008106c */
[----:B------:R-:W4:Y:S07]  /*11c1b0*/  LDL.LU.64 R110, [R1+0xab90] ;  /* 0x00ab9000016e7983 */ /* 0x000f2e0000300a00 */
[C---:B----4-:R-:W-:Y:S01]  /*11c1c0*/  HMMA.1688.F32.TF32 R108, R240.reuse, R110, R104 ;  /* 0x0000006ef06c723c */ /* 0x050fe20000081068 */
[----:B------:R-:W4:Y:S07]  /*11c1d0*/  LDL.LU.64 R106, [R1+0xab88] ;  /* 0x00ab8800016a7983 */ /* 0x000f2e0000300a00 */
[C---:B----4-:R-:W-:Y:S01]  /*11c1e0*/  HMMA.1688.F32.TF32 R104, R240.reuse, R106, R100 ;  /* 0x0000006af068723c */ /* 0x050fe20000081064 */
[----:B------:R-:W4:Y:S07]  /*11c1f0*/  LDL.LU.64 R102, [R1+0xab80] ;  /* 0x00ab800001667983 */ /* 0x000f2e0000300a00 */
[----:B----4-:R-:W-:Y:S01]  /*11c200*/  HMMA.1688.F32.TF32 R100, R240, R102, R96 ;  /* 0x00000066f064723c */ /* 0x010fe20000081060 */
[----:B------:R-:W4:Y:S01]  /*11c210*/  LDL.LU.64 R98, [R1+0xab78] ;  /* 0x00ab780001627983 */ /* 0x000f220000300a00 */
[----:B------:R-:W-:-:S02]  /*11c220*/  IMAD.MOV.U32 R126, RZ, RZ, R89 ;  /* 0x000000ffff7e7224 */ /* 0x000fc400078e0059 */
[----:B------:R-:W-:Y:S02]  /*11c230*/  IMAD.MOV.U32 R127, RZ, RZ, R88 ;  /* 0x000000ffff7f7224 */ /* 0x000fe400078e0058 */
[----:B------:R-:W-:Y:S02]  /*11c240*/  IMAD.MOV.U32 R134, RZ, RZ, R81 ;  /* 0x000000ffff867224 */ /* 0x000fe400078e0051 */
[C---:B----4-:R-:W-:Y:S01]  /*11c250*/  HMMA.1688.F32.TF32 R96, R240.reuse, R98, R92 ;  /* 0x00000062f060723c */ /* 0x050fe2000008105c */
[----:B------:R-:W3:Y:S07]  /*11c260*/  LDL.LU.64 R94, [R1+0xab70] ;  /* 0x00ab7000015e7983 */ /* 0x000eee0000300a00 */
[----:B--2---:R-:W-:Y:S01]  /*11c270*/  HMMA.1688.F32.TF32 R88, R240, R90, R124 ;  /* 0x0000005af058723c */ /* 0x004fe2000008107c */
[----:B------:R-:W-:-:S07]  /*11c280*/  IMAD.MOV.U32 R135, RZ, RZ, R80 ;  /* 0x000000ffff877224 */ /* 0x000fce00078e0050 */
[C---:B------:R-:W-:Y:S08]  /*11c290*/  HMMA.1688.F32.TF32 R124, R240.reuse, R74, R140 ;  /* 0x0000004af07c723c */ /* 0x040ff0000008108c */
[----:B------:R-:W-:Y:S01]  /*11c2a0*/  HMMA.1688.F32.TF32 R140, R240, R62, R4 ;  /* 0x0000003ef08c723c */ /* 0x000fe20000081004 */
[----:B------:R-:W-:-:S07]  /*11c2b0*/  LOP3.LUT R7, R3, 0x40, RZ, 0x3c, !PT ;  /* 0x0000004003077812 */ /* 0x000fce00078e3cff */
[C---:B------:R-:W-:Y:S08]  /*11c2c0*/  HMMA.1688.F32.TF32 R80, R240.reuse, R82, R132 ;  /* 0x00000052f050723c */ /* 0x040ff00000081084 */
[----:B------:R-:W-:Y:S01]  /*11c2d0*/  HMMA.1688.F32.TF32 R132, R240, R66, R8 ;  /* 0x00000042f084723c */ /* 0x000fe20000081008 */
[----:B------:R-:W-:Y:S01]  /*11c2e0*/  LDSM.16.M88.4 R8, [R7+UR11+0x100] ;  /* 0x0001000b0708783b */ /* 0x000fe20008000200 */
[----:B------:R-:W-:Y:S01]  /*11c2f0*/  IMAD.MOV.U32 R130, RZ, RZ, R85 ;  /* 0x000000ffff827224 */ /* 0x000fe200078e0055 */
[----:B------:R-:W-:-:S07]  /*11c300*/  MOV R131, R84 ;  /* 0x0000005400837202 */ /* 0x000fce0000000f00 */
[C---:B------:R-:W-:Y:S08]  /*11c310*/  HMMA.1688.F32.TF32 R84, R240.reuse, R86, R128 ;  /* 0x00000056f054723c */ /* 0x040ff00000081080 */
[C---:B------:R-:W-:Y:S01]  /*11c320*/  HMMA.1688.F32.TF32 R128, R240.reuse, R70, R236 ;  /* 0x00000046f080723c */ /* 0x040fe200000810ec */
[----:B------:R-:W-:Y:S07]  /*11c330*/  LDSM.16.M88.4 R236, [R7+UR11+0x180] ;  /* 0x0001800b07ec783b */ /* 0x000fee0008000200 */
[C---:B---3--:R-:W-:Y:S08]  /*11c340*/  HMMA.1688.F32.TF32 R92, R240.reuse, R94, R120 ;  /* 0x0000005ef05c723c */ /* 0x048ff00000081078 */
[----:B------:R-:W-:Y:S01]  /*11c350*/  HMMA.1688.F32.TF32 R120, R240, R78, R136 ;  /* 0x0000004ef078723c */ /* 0x000fe20000081088 */
[----:B------:R-:W-:Y:S04]  /*11c360*/  LDS R136, [R228+UR10+0x86000] ;  /* 0x0860000ae4887984 */ /* 0x000fe80008000800 */
[----:B------:R-:W-:Y:S04]  /*11c370*/  LDS R138, [R228+UR10+0x86800] ;  /* 0x0868000ae48a7984 */ /* 0x000fe80008000800 */
[----:B------:R-:W-:Y:S04]  /*11c380*/  LDS R137, [R229+UR10+0x86000] ;  /* 0x0860000ae5897984 */ /* 0x000fe80008000800 */
[----:B------:R-:W-:Y:S04]  /*11c390*/  LDS R139, [R229+UR10+0x86800] ;  /* 0x0868000ae58b7984 */ /* 0x000fe80008000800 */
[----:B------:R-:W1:Y:S04]  /*11c3a0*/  LDSM.16.M88.4 R228, [R7+UR11+0x80] ;  /* 0x0000800b07e4783b */ /* 0x000e680008000200 */
[----:B-1----:R-:W-:Y:S04]  /*11c3b0*/  STL.64 [R1+0xe00], R228 ;  /* 0x000e00e401007387 */ /* 0x002fe80000100a00 */
[----:B------:R-:W-:Y:S04]  /*11c3c0*/  STL.64 [R1+0xe08], R230 ;  /* 0x000e08e601007387 */ /* 0x000fe80000100a00 */
[----:B------:R-:W-:Y:S04]  /*11c3d0*/  STL.64 [R1+0x1670], R8 ;  /* 0x0016700801007387 */ /* 0x000fe80000100a00 */
[----:B------:R-:W-:Y:S04]  /*11c3e0*/  STL.64 [R1+0x1678], R10 ;  /* 0x0016780a01007387 */ /* 0x000fe80000100a00 */
[----:B------:R-:W1:Y:S04]  /*11c3f0*/  LDSM.16.M88.4 R8, [R7+UR11+0x1100] ;  /* 0x0011000b0708783b */ /* 0x000e680008000200 */
[----:B------:R-:W-:Y:S04]  /*11c400*/  STL.64 [R1+0x2340], R236 ;  /* 0x002340ec01007387 */ /* 0x000fe80000100a00 */
[----:B------:R-:W2:Y:S04]  /*11c410*/  LDSM.16.M88.4 R228, [R7+UR11+0x1080] ;  /* 0x0010800b07e4783b */ /* 0x000ea80008000200 */
[----:B------:R-:W-:Y:S04]  /*11c420*/  STL.64 [R1+0x2348], R238 ;  /* 0x002348ee01007387 */ /* 0x000fe80000100a00 */
[----:B------:R-:W3:Y:S04]  /*11c430*/  LDSM.16.M88.4 R236, [R7+UR11+0x1180] ;  /* 0x0011800b07ec783b */ /* 0x000ee80008000200 */
[----:B-1----:R-:W-:Y:S04]  /*11c440*/  STL.64 [R1+0x1680], R8 ;  /* 0x0016800801007387 */ /* 0x002fe80000100a00 */
[----:B------:R-:W-:Y:S04]  /*11c450*/  STL.64 [R1+0x1688], R10 ;  /* 0x0016880a01007387 */ /* 0x000fe80000100a00 */
[----:B------:R-:W1:Y:S04]  /*11c460*/  LDSM.16.M88.4 R8, [R7+UR11+0x2080] ;  /* 0x0020800b0708783b */ /* 0x000e680008000200 */
[----:B--2---:R-:W-:Y:S04]  /*11c470*/  STL.64 [R1+0xe20], R228 ;  /* 0x000e20e401007387 */ /* 0x004fe80000100a00 */
[----:B---3--:R-:W-:Y:S04]  /*11c480*/  STL.64 [R1+0x2330], R236 ;  /* 0x002330ec01007387 */ /* 0x008fe80000100a00 */
[----:B------:R-:W-:Y:S04]  /*11c490*/  STL.64 [R1+0x2338], R238 ;  /* 0x002338ee01007387 */ /* 0x000fe80000100a00 */
[----:B------:R-:W-:Y:S04]  /*11c4a0*/  STL.64 [R1+0xe28], R230 ;  /* 0x000e28e601007387 */ /* 0x000fe80000100a00 */
[----:B------:R-:W2:Y:S04]  /*11c4b0*/  LDSM.16.M88.4 R236, [R7+UR11+0x2100] ;  /* 0x0021000b07ec783b */ /* 0x000ea80008000200 */
[----:B-1----:R-:W-:Y:S04]  /*11c4c0*/  STL.64 [R1+0xe40], R8 ;  /* 0x000e400801007387 */ /* 0x002fe80000100a00 */
[----:B------:R-:W-:Y:S04]  /*11c4d0*/  STL.64 [R1+0xe48], R10 ;  /* 0x000e480a01007387 */ /* 0x000fe80000100a00 */
[----:B------:R-:W1:Y:S04]  /*11c4e0*/  LDSM.16.M88.4 R8, [R7+UR11+0x2180] ;  /* 0x0021800b0708783b */ /* 0x000e680008000200 */
[----:B--2---:R-:W-:Y:S04]  /*11c4f0*/  STL.64 [R1+0x1690], R236 ;  /* 0x001690ec01007387 */ /* 0x004fe80000100a00 */
        /* <DEDUP_REMOVED lines=85> */
[----:B------:R-:W-:Y:S01]  /*11ca50*/  LDSM.16.M88.4 R236, [R7+UR11+0xc180] ;  /* 0x00c1800b07ec783b */ /* 0x000fe20008000200 */
[----:B-1----:R-:W-:-:S03]  /*11ca60*/  IMAD.MOV.U32 R75, RZ, RZ, R8 ;  /* 0x000000ffff4b7224 */ /* 0x002fc600078e0008 */
[----:B------:R-:W-:Y:S01]  /*11ca70*/  STL.64 [R1+0xf28], R10 ;  /* 0x000f280a01007387 */ /* 0x000fe20000100a00 */
[----:B------:R-:W-:-:S03]  /*11ca80*/  IMAD.MOV.U32 R74, RZ, RZ, R9 ;  /* 0x000000ffff4a7224 */ /* 0x000fc600078e0009 */
[----:B------:R-:W1:Y:S04]  /*11ca90*/  LDSM.16.M88.4 R8, [R7+UR11+0xc100] ;  /* 0x00c1000b0708783b */ /* 0x000e680008000200 */
[----:B-1----:R-:W-:Y:S04]  /*11caa0*/  STL.64 [R1+0x1730], R8 ;  /* 0x0017300801007387 */ /* 0x002fe80000100a00 */
[----:B------:R-:W-:Y:S04]  /*11cab0*/  STL.64 [R1+0x1738], R10 ;  /* 0x0017380a01007387 */ /* 0x000fe80000100a00 */
[----:B------:R-:W1:Y:S04]  /*11cac0*/  LDSM.16.M88.4 R8, [R7+UR11+0xd080] ;  /* 0x00d0800b0708783b */ /* 0x000e680008000200 */
[----:B------:R-:W-:Y:S04]  /*11cad0*/  STL.64 [R1+0x23d0], R236 ;  /* 0x0023d0ec01007387 */ /* 0x000fe80000100a00 */
[----:B------:R-:W-:Y:S04]  /*11cae0*/  STL.64 [R1+0x23d8], R238 ;  /* 0x0023d8ee01007387 */ /* 0x000fe80000100a00 */
[----:B------:R-:W-:Y:S01]  /*11caf0*/  LDSM.16.M88.4 R236, [R7+UR11+0xd180] ;  /* 0x00d1800b07ec783b */ /* 0x000fe20008000200 */
[----:B-1----:R-:W-:-:S03]  /*11cb00*/  IMAD.MOV.U32 R183, RZ, RZ, R8 ;  /* 0x000000ffffb77224 */ /* 0x002fc600078e0008 */
[----:B------:R-:W-:Y:S01]  /*11cb10*/  STL.64 [R1+0xf38], R10 ;  /* 0x000f380a01007387 */ /* 0x000fe20000100a00 */
[----:B------:R-:W-:-:S03]  /*11cb20*/  MOV R182, R9 ;  /* 0x0000000900b67202 */ /* 0x000fc60000000f00 */
        /* <DEDUP_REMOVED lines=16> */
[----:B------:R-:W2:Y:S04]  /*11cc30*/  LDSM.16.M88.4 R236, [R7+UR11+0xf100] ;  /* 0x00f1000b07ec783b */ /* 0x000ea80008000200 */
[----:B-1----:R-:W-:Y:S01]  /*11cc40*/  STL.64 [R1+0xf50], R8 ;  /* 0x000f500801007387 */ /* 0x002fe20000100a00 */
[----:B------:R-:W-:-:S03]  /*11cc50*/  IMAD.MOV.U32 R67, RZ, RZ, R8 ;  /* 0x000000ffff437224 */ /* 0x000fc600078e0008 */
[----:B------:R-:W-:Y:S01]  /*11cc60*/  STL.64 [R1+0xf58], R10 ;  /* 0x000f580a01007387 */ /* 0x000fe20000100a00 */
[----:B------:R-:W-:-:S03]  /*11cc70*/  MOV R66, R9 ;  /* 0x0000000900427202 */ /* 0x000fc60000000f00 */
        /* <DEDUP_REMOVED lines=33> */
[----:B------:R-:W-:Y:S04]  /*11ce90*/  LDSM.16.M88.4 R236, [R7+UR11+0x13180] ;  /* 0x0131800b07ec783b */ /* 0x000fe80008000200 */
[----:B-1----:R-:W-:Y:S01]  /*11cea0*/  STL.64 [R1+0xf90], R8 ;  /* 0x000f900801007387 */ /* 0x002fe20000100a00 */
[----:B------:R-:W-:-:S03]  /*11ceb0*/  IMAD.MOV.U32 R71, RZ, RZ, R8 ;  /* 0x000000ffff477224 */ /* 0x000fc600078e0008 */
        /* <DEDUP_REMOVED lines=8> */
[----:B------:R-:W-:Y:S04]  /*11cf40*/  LDSM.16.M88.4 R236, [R7+UR11+0x14180] ;  /* 0x0141800b07ec783b */ /* 0x000fe80008000200 */
[----:B-1----:R-:W-:Y:S01]  /*11cf50*/  STL.64 [R1+0xfa0], R8 ;  /* 0x000fa00801007387 */ /* 0x002fe20000100a00 */
[----:B------:R-:W-:-:S03]  /*11cf60*/  IMAD.MOV.U32 R17, RZ, RZ, R8 ;  /* 0x000000ffff117224 */ /* 0x000fc600078e0008 */
        /* <DEDUP_REMOVED lines=62> */
[----:B-1----:R-:W-:Y:S04]  /*11d350*/  STL.64 [R1+0x24b0], R8 ;  /* 0x0024b00801007387 */ /* 0x002fe80000100a00 */
[----:B------:R-:W-:Y:S04]  /*11d360*/  STL.64 [R1+0x24b8], R10 ;  /* 0x0024b80a01007387 */ /* 0x000fe80000100a00 */
[----:B------:R-:W1:Y:S04]  /*11d370*/  LDSM.16.M88.4 R8, [R7+UR11+0x1b100] ;  /* 0x01b1000b0708783b */ /* 0x000e680008000200 */
[----:B-1----:R-:W-:Y:S04]  /*11d380*/  STL.64 [R1+0x1820], R8 ;  /* 0x0018200801007387 */ /* 0x002fe80000100a00 */
[----:B------:R-:W-:Y:S04]  /*11d390*/  STL.64 [R1+0x1828], R10 ;  /* 0x0018280a01007387 */ /* 0x000fe80000100a00 */
[----:B------:R-:W1:Y:S04]  /*11d3a0*/  LDSM.16.M88.4 R8, [R7+UR11+0x1b180] ;  /* 0x01b1800b0708783b */ /* 0x000e680008000200 */
[----:B-1----:R-:W-:Y:S04]  /*11d3b0*/  STL.64 [R1+0x24c0], R8 ;  /* 0x0024c00801007387 */ /* 0x002fe80000100a00 */
[----:B------:R-:W-:Y:S04]  /*11d3c0*/  STL.64 [R1+0x24c8], R10 ;  /* 0x0024c80a01007387 */ /* 0x000fe80000100a00 */
[----:B------:R-:W1:Y:S04]  /*11d3d0*/  LDSM.16.M88.4 R8, [R7+UR11+0x1c080] ;  /* 0x01c0800b0708783b */ /* 0x000e680008000200 */
[----:B------:R-:W-:Y:S04]  /*11d3e0*/  STL.64 [R1+0x1018], R238 ;  /* 0x001018ee01007387 */ /* 0x000fe80000100a00 */
        /* <DEDUP_REMOVED lines=17> */
[----:B------:R-:W1:Y:S02]  /*11d500*/  LDSM.16.M88.4 R8, [R7+UR11+0x1e080] ;  /* 0x01e0800b0708783b */ /* 0x000e640008000200 */
[----:B-1----:R-:W-:-:S02]  /*11d510*/  IMAD.MOV.U32 R79, RZ, RZ, R8 ;  /* 0x000000ffff4f7224 */ /* 0x002fc400078e0008 */
[----:B------:R-:W-:Y:S01]  /*11d520*/  STL.64 [R1+0x1048], R10 ;  /* 0x0010480a01007387 */ /* 0x000fe20000100a00 */
[----:B------:R-:W-:-:S03]  /*11d530*/  MOV R78, R9 ;  /* 0x00000009004e7202 */ /* 0x000fc60000000f00 */
        /* <DEDUP_REMOVED lines=9> */
[----:B------:R-:W-:-:S03]  /*11d5d0*/  IMAD.MOV.U32 R222, RZ, RZ, R9 ;  /* 0x000000ffffde7224 */ /* 0x000fc600078e0009 */
        /* <DEDUP_REMOVED lines=290> */
[----:B------:R-:W2:Y:S04]  /*11e800*/  LDSM.16.M88.4 R4, [R7+UR11+0x3f180] ;  /* 0x03f1800b0704783b */ /* 0x000ea80008000200 */
[----:B-1----:R-:W-:Y:S04]  /*11e810*/  STL.64 [R1+0x1a60], R8 ;  /* 0x001a600801007387 */ /* 0x002fe80000100a00 */
[----:B------:R1:W-:Y:S04]  /*11e820*/  STL.64 [R1+0x1a68], R10 ;  /* 0x001a680a01007387 */ /* 0x0003e80000100a00 */
[----:B-1----:R-:W3:Y:S04]  /*11e830*/  LDL.LU.64 R10, [R1+0xab68] ;  /* 0x00ab6800010a7983 */ /* 0x002ee80000300a00 */
[----:B------:R-:W4:Y:S04]  /*11e840*/  LDL.LU.64 R8, [R1+0xab60] ;  /* 0x00ab600001087983 */ /* 0x000f280000300a00 */
[----:B--2---:R-:W-:Y:S04]  /*11e850*/  STL.64 [R1+0x29e0], R4 ;  /* 0x0029e00401007387 */ /* 0x004fe80000100a00 */
        /* <DEDUP_REMOVED lines=384> */
[----:B------:R1:W-:Y:S04]  /*120060*/  STL.64 [R1+0x2058], R6 ;  /* 0x0020580601007387 */ /* 0x0003e80000100a00 */
[----:B-1----:R-:W2:Y:S04]  /*120070*/  LDL.LU.64 R6, [R1+0xab58] ;  /* 0x00ab580001067983 */ /* 0x002ea80000300a00 */
[----:B------:R-:W2:Y:S04]  /*120080*/  LDL.LU.64 R4, [R1+0xab50] ;  /* 0x00ab500001047983 */ /* 0x000ea80000300a00 */
        /* <DEDUP_REMOVED lines=13> */
[----:B------:R-:W3:Y:S01]  /*120160*/  LDL.LU R249, [R1+0x3284] ;  /* 0x0032840001f97983 */ /* 0x000ee20000300800 */
[----:B------:R-:W-:-:S02]  /*120170*/  IMAD.MOV.U32 R250, RZ, RZ, R13 ;  /* 0x000000fffffa7224 */ /* 0x000fc400078e000d */
[----:B------:R-:W-:Y:S01]  /*120180*/  IMAD.MOV.U32 R251, RZ, RZ, R12 ;  /* 0x000000fffffb7224 */ /* 0x000fe200078e000c */
[----:B------:R-:W-:Y:S04]  /*120190*/  STL.64 [R1+0xe990], R118 ;  /* 0x00e9907601007387 */ /* 0x000fe80000100a00 */
[----:B------:R1:W-:Y:S04]  /*1201a0*/  STL.64 [R1+0xe988], R116 ;  /* 0x00e9887401007387 */ /* 0x0003e80000100a00 */
[----:B-1----:R-:W3:Y:S04]  /*1201b0*/  LDL.LU R116, [R1+0x3290] ;  /* 0x0032900001747983 */ /* 0x002ee80000300800 */
[----:B------:R-:W3:Y:S01]  /*1201c0*/  LDL.LU R117, [R1+0x3294] ;  /* 0x0032940001757983 */ /* 0x000ee20000300800 */
[----:B----4-:R-:W-:Y:S01]  /*1201d0*/  IMAD.MOV.U32 R118, RZ, RZ, R9 ;  /* 0x000000ffff767224 */ /* 0x010fe200078e0009 */
[----:B------:R-:W-:-:S02]  /*1201e0*/  MOV R119, R8 ;  /* 0x0000000800777202 */ /* 0x000fc40000000f00 */
[----:B------:R-:W-:Y:S04]  /*1201f0*/  STL.64 [R1+0xe980], R114 ;  /* 0x00e9807201007387 */ /* 0x000fe80000100a00 */
[----:B------:R1:W-:Y:S04]  /*120200*/  STL.64 [R1+0xe978], R112 ;  /* 0x00e9787001007387 */ /* 0x0003e80000100a00 */
[----:B-1----:R-:W4:Y:S04]  /*120210*/  LDL.LU R112, [R1+0x32a0] ;  /* 0x0032a00001707983 */ /* 0x002f280000300800 */
[----:B------:R-:W4:Y:S01]  /*120220*/  LDL.LU R113, [R1+0x32a4] ;  /* 0x0032a40001717983 */ /* 0x000f220000300800 */
[----:B--2---:R-:W-:-:S02]  /*120230*/  IMAD.MOV.U32 R114, RZ, RZ, R5 ;  /* 0x000000ffff727224 */ /* 0x004fc400078e0005 */
[----:B------:R-:W-:Y:S01]  /*120240*/  IMAD.MOV.U32 R115, RZ, RZ, R4 ;  /* 0x000000ffff737224 */ /* 0x000fe200078e0004 */
        /* <DEDUP_REMOVED lines=27> */
[----:B------:R-:W-:Y:S04]  /*120400*/  STL [R1+0xab50], R2 ;  /* 0x00ab500201007387 */ /* 0x000fe80000100800 */
[----:B------:R-:W-:Y:S01]  /*120410*/  STL [R1+0xab4c], R0 ;  /* 0x00ab4c0001007387 */ /* 0x000fe20000100800 */
[C---:B---3--:R-:W-:Y:S08]  /*120420*/  HMMA.1688.F32.TF32 R156, R240.reuse, R30, R156 ;  /* 0x0000001ef09c723c */ /* 0x048ff0000008109c */
[C---:B------:R-:W-:Y:S08]  /*120430*/  HMMA.1688.F32.TF32 R152, R240.reuse, R26, R152 ;  /* 0x0000001af098723c */ /* 0x040ff00000081098 */
[C---:B------:R-:W-:Y:S08]  /*120440*/  HMMA.1688.F32.TF32 R148, R240.reuse, R22, R148 ;  /* 0x00000016f094723c */ /* 0x040ff00000081094 */
[C---:B------:R-:W-:Y:S08]  /*120450*/  HMMA.1688.F32.TF32 R144, R240.reuse, R18, R144 ;  /* 0x00000012f090723c */ /* 0x040ff00000081090 */
[C---:B------:R-:W-:Y:S08]  /*120460*/  HMMA.1688.F32.TF32 R12, R240.reuse, R14, R248 ;  /* 0x0000000ef00c723c */ /* 0x040ff000000810f8 */
[C---:B------:R-:W-:Y:S08]  /*120470*/  HMMA.1688.F32.TF32 R8, R240.reuse, R10, R116 ;  /* 0x0000000af008723c */ /* 0x040ff00000081074 */
[----:B----4-:R-:W-:-:S15]  /*120480*/  HMMA.1688.F32.TF32 R4, R240, R6, R112 ;  /* 0x00000006f004723c */ /* 0x010fde0000081070 */
        /* <DEDUP_REMOVED lines=9> */
[----:B------:R-:W2:Y:S04]  /*120520*/  LDL.LU R166, [R1+0x3228] ;  /* 0x0032280001a67983 */ /* 0x000ea80000300800 */
[----:B------:R-:W2:Y:S04]  /*120530*/  LDL.LU R167, [R1+0x322c] ;  /* 0x00322c0001a77983 */ /* 0x000ea80000300800 */
[----:B------:R-:W3:Y:S04]  /*120540*/  LDL.LU R198, [R1+0x3218] ;  /* 0x0032180001c67983 */ /* 0x000ee80000300800 */
[----:B------:R-:W3:Y:S01]  /*120550*/  LDL.LU R199, [R1+0x321c] ;  /* 0x00321c0001c77983 */ /* 0x000ee20000300800 */
[C---:B------:R-:W-:Y:S03]  /*120560*/  HMMA.1688.F32.TF32 R160, R240.reuse, R34, R160 ;  /* 0x00000022f0a0723c */ /* 0x040fe600000810a0 */
[----:B------:R-:W-:Y:S04]  /*120570*/  STL.64 [R1+0xe880], R150 ;  /* 0x00e8809601007387 */ /* 0x000fe80000100a00 */
[----:B------:R-:W-:Y:S04]  /*120580*/  STL.64 [R1+0xe878], R148 ;  /* 0x00e8789401007387 */ /* 0x000fe80000100a00 */
[----:B------:R-:W-:Y:S04]  /*120590*/  STL.64 [R1+0xe9c0], R154 ;  /* 0x00e9c09a01007387 */ /* 0x000fe80000100a00 */
[----:B------:R-:W-:Y:S04]  /*1205a0*/  STL.64 [R1+0xe9b8], R152 ;  /* 0x00e9b89801007387 */ /* 0x000fe80000100a00 */
[----:B------:R-:W-:Y:S04]  /*1205b0*/  STL.64 [R1+0xe9d0], R158 ;  /* 0x00e9d09e01007387 */ /* 0x000fe80000100a00 */
[----:B------:R-:W-:Y:S04]  /*1205c0*/  STL.64 [R1+0xe9c8], R156 ;  /* 0x00e9c89c01007387 */ /* 0x000fe80000100a00 */
        /* <DEDUP_REMOVED lines=13> */
[C---:B---3--:R-:W-:Y:S11]  /*1206a0*/  HMMA.1688.F32.TF32 R196, R240.reuse, R42, R196 ;  /* 0x0000002af0c4723c */ /* 0x048ff600000810c4 */
[----:B------:R-:W-:Y:S04]  /*1206b0*/  STL.64 [R1+0xe9f0], R166 ;  /* 0x00e9f0a601007387 */ /* 0x000fe80000100a00 */
[----:B------:R-:W-:Y:S04]  /*1206c0*/  STL.64 [R1+0xe9e8], R164 ;  /* 0x00e9e8a401007387 */ /* 0x000fe80000100a00 */
[----:B------:R-:W2:Y:S04]  /*1206d0*/  LDL.LU R234, [R1+0x2c08] ;  /* 0x002c080001ea7983 */ /* 0x000ea80000300800 */
[----:B------:R-:W2:Y:S04]  /*1206e0*/  LDL.LU R235, [R1+0x2c0c] ;  /* 0x002c0c0001eb7983 */ /* 0x000ea80000300800 */
[----:B------:R-:W2:Y:S04]  /*1206f0*/  LDL.64 R116, [R1+0xe00] ;  /* 0x000e000001747983 */ /* 0x000ea80000100a00 */
[----:B------:R-:W3:Y:S01]  /*120700*/  LDL.LU R248, [R1+0x2bf0] ;  /* 0x002bf00001f87983 */ /* 0x000ee20000300800 */
[C---:B----4-:R-:W-:Y:S03]  /*120710*/  HMMA.1688.F32.TF32 R204, R240.reuse, R46, R204 ;  /* 0x0000002ef0cc723c */ /* 0x050fe600000810cc */
[----:B------:R-:W3:Y:S04]  /*120720*/  LDL.LU R249, [R1+0x2bf4] ;  /* 0x002bf40001f97983 */ /* 0x000ee80000300800 */
[----:B------:R-:W3:Y:S01]  /*120730*/  LDL.LU R250, [R1+0x2bf8] ;  /* 0x002bf80001fa7983 */ /* 0x000ee20000300800 */
[C---:B------:R-:W-:Y:S03]  /*120740*/  HMMA.1688.F32.TF32 R212, R240.reuse, R50, R212 ;  /* 0x00000032f0d4723c */ /* 0x040fe600000810d4 */
[----:B------:R-:W3:Y:S04]  /*120750*/  LDL.LU R251, [R1+0x2bfc] ;  /* 0x002bfc0001fb7983 */ /* 0x000ee80000300800 */
[----:B-1----:R-:W4:Y:S01]  /*120760*/  LDL.LU.64 R160, [R1+0xea0] ;  /* 0x000ea00001a07983 */ /* 0x002f220000300a00 */
[C---:B------:R-:W-:Y:S03]  /*120770*/  HMMA.1688.F32.TF32 R224, R240.reuse, R54, R224 ;  /* 0x00000036f0e0723c */ /* 0x040fe600000810e0 */
[----:B------:R-:W-:Y:S04]  /*120780*/  STL.64 [R1+0xea00], R198 ;  /* 0x00ea00c601007387 */ /* 0x000fe80000100a00 */
[----:B------:R1:W-:Y:S01]  /*120790*/  STL.64 [R1+0xe9f8], R196 ;  /* 0x00e9f8c401007387 */ /* 0x0003e20000100a00 */
[----:B------:R-:W-:Y:S03]  /*1207a0*/  HMMA.1688.F32.TF32 R240, R240, R58, R112 ;  /* 0x0000003af0f0723c */ /* 0x000fe60000081070 */
[----:B-1----:R-:W4:Y:S04]  /*1207b0*/  LDL.LU.64 R196, [R1+0xe90] ;  /* 0x000e900001c47983 */ /* 0x002f280000300a00 */
[----:B------:R-:W4:Y:S04]  /*1207c0*/  LDL.LU.64 R12, [R1+0xeb0] ;  /* 0x000eb000010c7983 */ /* 0x000f280000300a00 */
[----:B------:R-:W-:Y:S04]  /*1207d0*/  STL.64 [R1+0xea10], R206 ;  /* 0x00ea10ce01007387 */ /* 0x000fe80000100a00 */
[----:B------:R-:W-:Y:S04]  /*1207e0*/  STL.64 [R1+0xea08], R204 ;  /* 0x00ea08cc01007387 */ /* 0x000fe80000100a00 */
[----:B------:R-:W4:Y:S04]  /*1207f0*/  LDL.LU.64 R100, [R1+0xec0] ;  /* 0x000ec00001647983 */ /* 0x000f280000300a00 */
        /* <DEDUP_REMOVED lines=8> */
[----:B------:R-:W-:Y:S04]  /*120880*/  STL.64 [R1+0xea40], R242 ;  /* 0x00ea40f201007387 */ /* 0x000fe80000100a00 */
[----:B------:R1:W-:Y:S04]  /*120890*/  STL.64 [R1+0xea38], R240 ;  /* 0x00ea38f001007387 */ /* 0x0003e80000100a00 */
[----:B-1----:R-:W4:Y:S01]  /*1208a0*/  LDL.LU.64 R240, [R1+0xe40] ;  /* 0x000e400001f07983 */ /* 0x002f220000300a00 */
[----:B--2---:R-:W-:Y:S01]  /*1208b0*/  HMMA.1688.F32.TF32 R232, R136, R116, R232 ;  /* 0x0000007488e8723c */ /* 0x004fe200000810e8 */
[----:B------:R-:W-:Y:S01]  /*1208c0*/  IMAD.MOV.U32 R83, RZ, RZ, R116 ;  /* 0x000000ffff537224 */ /* 0x000fe200078e0074 */
[----:B------:R-:W-:-:S06]  /*1208d0*/  MOV R82, R117 ;  /* 0x0000007500527202 */ /* 0x000fcc0000000f00 */
[C---:B---3--:R-:W-:Y:S11]  /*1208e0*/  HMMA.1688.F32.TF32 R228, R136.reuse, R228, R248 ;  /* 0x000000e488e4723c */ /* 0x048ff600000810f8 */
[----:B------:R-:W-:Y:S04]  /*1208f0*/  STL.64 [R1+0xe3d0], R234 ;  /* 0x00e3d0ea01007387 */ /* 0x000fe80000100a00 */
[----:B------:R-:W-:Y:S04]  /*120900*/  STL.64 [R1+0xe3c8], R232 ;  /* 0x00e3c8e801007387 */ /* 0x000fe80000100a00 */
        /* <DEDUP_REMOVED lines=10> */
[----:B------:R1:W-:Y:S01]  /*1209b0*/  STL.64 [R1+0xe3d8], R228 ;  /* 0x00e3d8e401007387 */ /* 0x0003e20000100a00 */
[C---:B----4-:R-:W-:Y:S08]  /*1209c0*/  HMMA.1688.F32.TF32 R208, R136.reuse, R196, R208 ;  /* 0x000000c488d0723c */ /* 0x050ff000000810d0 */
[----:B------:R-:W-:Y:S01]  /*1209d0*/  HMMA.1688.F32.TF32 R216, R136, R240, R216 ;  /* 0x000000f088d8723c */ /* 0x000fe200000810d8 */
[----:B-1----:R-:W-:-:S02]  /*1209e0*/  IMAD.MOV.U32 R229, RZ, RZ, R178 ;  /* 0x000000ffffe57224 */ /* 0x002fc400078e00b2 */
[----:B------:R-:W-:-:S15]  /*1209f0*/  IMAD.MOV.U32 R228, RZ, RZ, R179 ;  /* 0x000000ffffe47224 */ /* 0x000fde00078e00b3 */
[----:B------:R-:W-:Y:S01]  /*120a00*/  NOP ;  /* 0x0000000000007918 */ /* 0x000fe20000000000 */
[----:B------:R-:W-:Y:S04]  /*120a10*/  STL.64 [R1+0xe3f0], R218 ;  /* 0x00e3f0da01007387 */ /* 0x000fe80000100a00 */
[----:B------:R-:W-:Y:S04]  /*120a20*/  STL.64 [R1+0xe3e8], R216 ;  /* 0x00e3e8d801007387 */ /* 0x000fe80000100a00 */
[----:B------:R-:W4:Y:S04]  /*120a30*/  LDL.LU R174, [R1+0x2b88] ;  /* 0x002b880001ae7983 */ /* 0x000f280000300800 */
[----:B------:R-:W4:Y:S04]  /*120a40*/  LDL.LU R175, [R1+0x2b8c] ;  /* 0x002b8c0001af7983 */ /* 0x000f280000300800 */
[----:B------:R-:W4:Y:S04]  /*120a50*/  LDL.LU.64 R112, [R1+0xee0] ;  /* 0x000ee00001707983 */ /* 0x000f280000300a00 */
[----:B------:R-:W4:Y:S04]  /*120a60*/  LDL.LU R178, [R1+0x2b78] ;  /* 0x002b780001b27983 */ /* 0x000f280000300800 */
[----:B------:R-:W4:Y:S04]  /*120a70*/  LDL.LU R179, [R1+0x2b7c] ;  /* 0x002b7c0001b37983 */ /* 0x000f280000300800 */
[----:B------:R-:W4:Y:S04]  /*120a80*/  LDL.LU.64 R116, [R1+0xef0] ;  /* 0x000ef00001747983 */ /* 0x000f280000300a00 */
[----:B------:R-:W-:Y:S04]  /*120a90*/  STL.64 [R1+0xe400], R210 ;  /* 0x00e400d201007387 */ /* 0x000fe80000100a00 */
[----:B------:R-:W-:Y:S01]  /*120aa0*/  STL.64 [R1+0xe3f8], R208 ;  /* 0x00e3f8d001007387 */ /* 0x000fe20000100a00 */
[C---:B--2---:R-:W-:Y:S08]  /*120ab0*/  HMMA.1688.F32.TF32 R200, R136.reuse, R160, R200 ;  /* 0x000000a088c8723c */ /* 0x044ff000000810c8 */
[C---:B---3--:R-:W-:Y:S08]  /*120ac0*/  HMMA.1688.F32.TF32 R188, R136.reuse, R100, R188 ;  /* 0x0000006488bc723c */ /* 0x048ff000000810bc */
[C---:B------:R-:W-:Y:S03]  /*120ad0*/  HMMA.1688.F32.TF32 R192, R136.reuse, R12, R192 ;  /* 0x0000000c88c0723c */ /* 0x040fe600000810c0 */
[----:B------:R-:W-:Y:S04]  /*120ae0*/  STL.64 [R1+0xe410], R202 ;  /* 0x00e410ca01007387 */ /* 0x000fe80000100a00 */
[----:B------:R1:W-:Y:S01]  /*120af0*/  STL.64 [R1+0xe408], R200 ;  /* 0x00e408c801007387 */ /* 0x0003e20000100a00 */
[----:B------:R-:W-:Y:S01]  /*120b00*/  HMMA.1688.F32.TF32 R168, R136, R248, R168 ;  /* 0x000000f888a8723c */ /* 0x000fe200000810a8 */
[----:B------:R-:W-:-:S02]  /*120b10*/  IMAD.MOV.U32 R99, RZ, RZ, R248 ;  /* 0x000000ffff637224 */ /* 0x000fc400078e00f8 */
[----:B------:R-:W-:-:S08]  /*120b20*/  IMAD.MOV.U32 R98, RZ, RZ, R249 ;  /* 0x000000ffff627224 */ /* 0x000fd000078e00f9 */
[----:B------:R-:W-:Y:S01]  /*120b30*/  STL.64 [R1+0xe420], R194 ;  /* 0x00e420c201007387 */ /* 0x000fe20000100a00 */
[----:B-1----:R-:W-:Y:S01]  /*120b40*/  MOV R201, R182 ;  /* 0x000000b600c97202 */ /* 0x002fe20000000f00 */
[----:B------:R-:W-:Y:S02]  /*120b50*/  IMAD.MOV.U32 R200, RZ, RZ, R183 ;  /* 0x000000ffffc87224 */ /* 0x000fe400078e00b7 */
[----:B------:R-:W-:Y:S04]  /*120b60*/  STL.64 [R1+0xe418], R192 ;  /* 0x00e418c001007387 */ /* 0x000fe80000100a00 */
[----:B------:R-:W-:Y:S04]  /*120b70*/  STL.64 [R1+0xe430], R190 ;  /* 0x00e430be01007387 */ /* 0x000fe80000100a00 */
[----:B------:R-:W-:Y:S04]  /*120b80*/  STL.64 [R1+0xe428], R188 ;  /* 0x00e428bc01007387 */ /* 0x000fe80000100a00 */
[----:B------:R-:W2:Y:S04]  /*120b90*/  LDL.LU R182, [R1+0x2b68] ;  /* 0x002b680001b67983 */ /* 0x000ea80000300800 */
[----:B------:R-:W2:Y:S04]  /*120ba0*/  LDL.LU R183, [R1+0x2b6c] ;  /* 0x002b6c0001b77983 */ /* 0x000ea80000300800 */
[----:B------:R-:W2:Y:S04]  /*120bb0*/  LDL.LU.64 R248, [R1+0xf00] ;  /* 0x000f000001f87983 */ /* 0x000ea80000300a00 */
[----:B------:R-:W-:Y:S04]  /*120bc0*/  STL.64 [R1+0xe440], R170 ;  /* 0x00e440aa01007387 */ /* 0x000fe80000100a00 */
[----:B------:R-:W-:Y:S04]  /*120bd0*/  STL.64 [R1+0xe438], R168 ;  /* 0x00e438a801007387 */ /* 0x000fe80000100a00 */
[----:B------:R-:W3:Y:S01]  /*120be0*/  LDL.64 R164, [R1+0xf60] ;  /* 0x000f600001a47983 */ /* 0x000ee20000100a00 */
[----:B----4-:R-:W-:Y:S01]  /*120bf0*/  HMMA.1688.F32.TF32 R172, R136, R112, R172 ;  /* 0x0000007088ac723c */ /* 0x010fe200000810ac */
[----:B------:R-:W-:Y:S01]  /*120c00*/  IMAD.MOV.U32 R204, RZ, RZ, R17 ;  /* 0x000000ffffcc7224 */ /* 0x000fe200078e0011 */
[----:B------:R-:W-:Y:S01]  /*120c10*/  MOV R102, R113 ;  /* 0x0000007100667202 */ /* 0x000fe20000000f00 */
[----:B------:R-:W-:-:S02]  /*120c20*/  IMAD.MOV.U32 R205, RZ, RZ, R16 ;  /* 0x000000ffffcd7224 */ /* 0x000fc400078e0010 */
[----:B------:R-:W-:-:S03]  /*120c30*/  IMAD.MOV.U32 R103, RZ, RZ, R112 ;  /* 0x000000ffff677224 */ /* 0x000fc600078e0070 */
[----:B------:R-:W-:Y:S11]  /*120c40*/  HMMA.1688.F32.TF32 R176, R136, R116, R176 ;  /* 0x0000007488b0723c */ /* 0x000ff600000810b0 */
[----:B------:R-:W-:Y:S04]  /*120c50*/  STL.64 [R1+0xe450], R174 ;  /* 0x00e450ae01007387 */ /* 0x000fe80000100a00 */
[----:B------:R1:W-:Y:S04]  /*120c60*/  STL.64 [R1+0xe448], R172 ;  /* 0x00e448ac01007387 */ /* 0x0003e80000100a00 */
[----:B------:R-:W4:Y:S04]  /*120c70*/  LDL.LU R108, [R1+0x2b30] ;  /* 0x002b3000016c7983 */ /* 0x000f280000300800 */
[----:B------:R-:W4:Y:S04]  /*120c80*/  LDL.LU R109, [R1+0x2b34] ;  /* 0x002b3400016d7983 */ /* 0x000f280000300800 */
[----:B------:R-:W4:Y:S04]  /*120c90*/  LDL.LU R110, [R1+0x2b38] ;  /* 0x002b3800016e7983 */ /* 0x000f280000300800 */
[----:B------:R-:W4:Y:S04]  /*120ca0*/  LDL.LU R111, [R1+0x2b3c] ;  /* 0x002b3c00016f7983 */ /* 0x000f280000300800 */
[----:B------:R-:W3:Y:S04]  /*120cb0*/  LDL.LU R186, [R1+0x2b58] ;  /* 0x002b580001ba7983 */ /* 0x000ee80000300800 */
[----:B------:R-:W3:Y:S04]  /*120cc0*/  LDL.LU R187, [R1+0x2b5c] ;  /* 0x002b5c0001bb7983 */ /* 0x000ee80000300800 */
[----:B------:R-:W3:Y:S01]  /*120cd0*/  LDL.LU.64 R132, [R1+0xf10] ;  /* 0x000f100001847983 */ /* 0x000ee20000300a00 */
[----:B------:R-:W-:-:S03]  /*120ce0*/  IMAD.MOV.U32 R91, RZ, RZ, R116 ;  /* 0x000000ffff5b7224 */ /* 0x000fc600078e0074 */
[----:B------:R-:W3:Y:S01]  /*120cf0*/  LDL.LU R128, [R1+0x2b40] ;  /* 0x002b400001807983 */ /* 0x000ee20000300800 */
[----:B------:R-:W-:-:S03]  /*120d00*/  MOV R90, R117 ;  /* 0x00000075005a7202 */ /* 0x000fc60000000f00 */
[----:B------:R-:W3:Y:S04]  /*120d10*/  LDL.LU R129, [R1+0x2b44] ;  /* 0x002b440001817983 */ /* 0x000ee80000300800 */
[----:B------:R-:W3:Y:S04]  /*120d20*/  LDL.LU R130, [R1+0x2b48] ;  /* 0x002b480001827983 */ /* 0x000ee80000300800 */
[----:B------:R-:W3:Y:S04]  /*120d30*/  LDL.LU R131, [R1+0x2b4c] ;  /* 0x002b4c0001837983 */ /* 0x000ee80000300800 */
[----:B------:R-:W3:Y:S04]  /*120d40*/  LDL.64 R92, [R1+0xf70] ;  /* 0x000f7000015c7983 */ /* 0x000ee80000100a00 */
[----:B------:R-:W3:Y:S04]  /*120d50*/  LDL.64 R116, [R1+0xf80] ;  /* 0x000f800001747983 */ /* 0x000ee80000100a00 */
[----:B------:R-:W-:Y:S04]  /*120d60*/  STL.64 [R1+0xe460], R178 ;  /* 0x00e460b201007387 */ /* 0x000fe80000100a00 */
[----:B------:R-:W-:Y:S04]  /*120d70*/  STL.64 [R1+0xe458], R176 ;  /* 0x00e458b001007387 */ /* 0x000fe80000100a00 */
        /* <DEDUP_REMOVED lines=8> */
[----:B-1----:R-:W-:-:S02]  /*120e00*/  IMAD.MOV.U32 R172, RZ, RZ, R75 ;  /* 0x000000ffffac7224 */ /* 0x002fc400078e004b */
[----:B------:R-:W-:Y:S02]  /*120e10*/  IMAD.MOV.U32 R173, RZ, RZ, R74 ;  /* 0x000000ffffad7224 */ /* 0x000fe400078e004a */
[----:B------:R-:W-:Y:S02]  /*120e20*/  IMAD.MOV.U32 R112, RZ, RZ, R67 ;  /* 0x000000ffff707224 */ /* 0x000fe400078e0043 */
[----:B------:R-:W-:Y:S01]  /*120e30*/  IMAD.MOV.U32 R113, RZ, RZ, R66 ;  /* 0x000000ffff717224 */ /* 0x000fe200078e0042 */
[----:B------:R-:W-:Y:S01]  /*120e40*/  MOV R251, R20 ;  /* 0x0000001400fb7202 */ /* 0x000fe20000000f00 */
[----:B------:R-:W-:Y:S01]  /*120e50*/  IMAD.MOV.U32 R250, RZ, RZ, R21 ;  /* 0x000000fffffa7224 */ /* 0x000fe200078e0015 */
[C---:B--2---:R-:W-:Y:S01]  /*120e60*/  HMMA.1688.F32.TF32 R180, R136.reuse, R248, R180 ;  /* 0x000000f888b4723c */ /* 0x044fe200000810b4 */
[----:B------:R-:W-:Y:S02]  /*120e70*/  IMAD.MOV.U32 R107, RZ, RZ, R248 ;  /* 0x000000ffff6b7224 */ /* 0x000fe400078e00f8 */
[----:B------:R-:W-:Y:S01]  /*120e80*/  IMAD.MOV.U32 R106, RZ, RZ, R249 ;  /* 0x000000ffff6a7224 */ /* 0x000fe200078e00f9 */
[----:B------:R-:W2:Y:S04]  /*120e90*/  LDL.LU R248, [R1+0x2b00] ;  /* 0x002b000001f87983 */ /* 0x000ea80000300800 */
[----:B------:R-:W2:Y:S11]  /*120ea0*/  LDL.LU R249, [R1+0x2b04] ;  /* 0x002b040001f97983 */ /* 0x000eb60000300800 */
[----:B------:R-:W-:Y:S04]  /*120eb0*/  STL.64 [R1+0xe470], R182 ;  /* 0x00e470b601007387 */ /* 0x000fe80000100a00 */
[----:B------:R-:W-:Y:S01]  /*120ec0*/  STL.64 [R1+0xe468], R180 ;  /* 0x00e468b401007387 */ /* 0x000fe20000100a00 */
[----:B----4-:R-:W-:Y:S01]  /*120ed0*/  HMMA.1688.F32.TF32 R20, R136, R200, R108 ;  /* 0x000000c88814723c */ /* 0x010fe2000008106c */
[----:B------:R-:W-:-:S02]  /*120ee0*/  IMAD.MOV.U32 R110, RZ, RZ, R25 ;  /* 0x000000ffff6e7224 */ /* 0x000fc400078e0019 */
[----:B------:R-:W-:-:S05]  /*120ef0*/  IMAD.MOV.U32 R111, RZ, RZ, R24 ;  /* 0x000000ffff6f7224 */ /* 0x000fca00078e0018 */
[----:B---3--:R-:W-:Y:S01]  /*120f00*/  HMMA.1688.F32.TF32 R184, R136, R132, R184 ;  /* 0x0000008488b8723c */ /* 0x008fe200000810b8 */
[----:B------:R-:W-:Y:S01]  /*120f10*/  IMAD.MOV.U32 R108, RZ, RZ, R29 ;  /* 0x000000ffff6c7224 */ /* 0x000fe200078e001d */
[----:B------:R-:W-:-:S06]  /*120f20*/  MOV R109, R28 ;  /* 0x0000001c006d7202 */ /* 0x000fcc0000000f00 */
[C---:B------:R-:W-:Y:S11]  /*120f30*/  HMMA.1688.F32.TF32 R16, R136.reuse, R172, R128 ;  /* 0x000000ac8810723c */ /* 0x040ff60000081080 */
[----:B------:R-:W-:Y:S04]  /*120f40*/  STL.64 [R1+0xe480], R186 ;  /* 0x00e480ba01007387 */ /* 0x000fe80000100a00 */
[----:B------:R-:W-:Y:S04]  /*120f50*/  STL.64 [R1+0xe478], R184 ;  /* 0x00e478b801007387 */ /* 0x000fe80000100a00 */
[----:B------:R-:W-:Y:S01]  /*120f60*/  STL.64 [R1+0xe490], R18 ;  /* 0x00e4901201007387 */ /* 0x000fe20000100a00 */
[C---:B------:R-:W-:Y:S03]  /*120f70*/  HMMA.1688.F32.TF32 R24, R136.reuse, R228, R124 ;  /* 0x000000e48818723c */ /* 0x040fe6000008107c */
[----:B------:R-:W-:Y:S04]  /*120f80*/  STL.64 [R1+0xe488], R16 ;  /* 0x00e4881001007387 */ /* 0x000fe80000100a00 */
[----:B------:R-:W3:Y:S04]  /*120f90*/  LDL.LU R128, [R1+0x2af0] ;  /* 0x002af00001807983 */ /* 0x000ee80000300800 */
[----:B------:R-:W3:Y:S04]  /*120fa0*/  LDL.LU R129, [R1+0x2af4] ;  /* 0x002af40001817983 */ /* 0x000ee80000300800 */
[----:B------:R-:W4:Y:S01]  /*120fb0*/  LDL.LU.64 R156, [R1+0xfd0] ;  /* 0x000fd000019c7983 */ /* 0x000f220000300a00 */
[----:B------:R-:W-:Y:S03]  /*120fc0*/  HMMA.1688.F32.TF32 R28, R136, R112, R120 ;  /* 0x00000070881c723c */ /* 0x000fe60000081078 */
[----:B------:R-:W4:Y:S04]  /*120fd0*/  LDL.LU.64 R188, [R1+0xfe0] ;  /* 0x000fe00001bc7983 */ /* 0x000f280000300a00 */
        /* <DEDUP_REMOVED lines=18> */
[----:B------:R-:W-:Y:S01]  /*121100*/  MOV R225, R70 ;  /* 0x0000004600e17202 */ /* 0x000fe20000000f00 */
[----:B------:R-:W-:Y:S02]  /*121110*/  IMAD.MOV.U32 R224, RZ, RZ, R71 ;  /* 0x000000ffffe07224 */ /* 0x000fe400078e0047 */
[----:B------:R-:W-:Y:S02]  /*121120*/  IMAD.MOV.U32 R112, RZ, RZ, R41 ;  /* 0x000000ffff707224 */ /* 0x000fe400078e0029 */
[----:B------:R-:W-:Y:S02]  /*121130*/  IMAD.MOV.U32 R113, RZ, RZ, R40 ;  /* 0x000000ffff717224 */ /* 0x000fe400078e0028 */
[----:B------:R-:W-:Y:S01]  /*121140*/  HMMA.1688.F32.TF32 R40, R136, R116, R108 ;  /* 0x000000748828723c */ /* 0x000fe2000008106c */
[----:B------:R-:W-:Y:S01]  /*121150*/  IMAD.MOV.U32 R66, RZ, RZ, R45 ;  /* 0x000000ffff427224 */ /* 0x000fe200078e002d */
[----:B------:R-:W-:Y:S01]  /*121160*/  MOV R67, R44 ;  /* 0x0000002c00437202 */ /* 0x000fe20000000f00 */
[----:B------:R-:W-:-:S02]  /*121170*/  IMAD.MOV.U32 R110, RZ, RZ, R65 ;  /* 0x000000ffff6e7224 */ /* 0x000fc400078e0041 */
[----:B------:R-:W-:Y:S02]  /*121180*/  IMAD.MOV.U32 R111, RZ, RZ, R64 ;  /* 0x000000ffff6f7224 */ /* 0x000fe400078e0040 */
[----:B------:R-:W-:Y:S02]  /*121190*/  IMAD.MOV.U32 R64, RZ, RZ, R49 ;  /* 0x000000ffff407224 */ /* 0x000fe400078e0031 */
[----:B------:R-:W-:Y:S01]  /*1211a0*/  IMAD.MOV.U32 R65, RZ, RZ, R48 ;  /* 0x000000ffff417224 */ /* 0x000fe200078e0030 */
[----:B------:R-:W-:Y:S01]  /*1211b0*/  STL.64 [R1+0xeba8], R164 ;  /* 0x00eba8a401007387 */ /* 0x000fe20000100a00 */
[----:B--2---:R-:W-:-:S15]  /*1211c0*/  HMMA.1688.F32.TF32 R32, R136, R164, R248 ;  /* 0x000000a48820723c */ /* 0x004fde00000810f8 */
[----:B------:R-:W-:-:S04]  /*1211d0*/  NOP ;  /* 0x0000000000007918 */ /* 0x000fc80000000000 */
[----:B------:R-:W-:Y:S04]  /*1211e0*/  STL.64 [R1+0xe4d0], R34 ;  /* 0x00e4d02201007387 */ /* 0x000fe80000100a00 */
[----:B------:R-:W-:Y:S04]  /*1211f0*/  STL.64 [R1+0xe4c8], R32 ;  /* 0x00e4c82001007387 */ /* 0x000fe80000100a00 */
[----:B------:R-:W-:Y:S01]  /*121200*/  STL.64 [R1+0xeba0], R92 ;  /* 0x00eba05c01007387 */ /* 0x000fe20000100a00 */
[----:B------:R-:W-:Y:S01]  /*121210*/  IMAD.MOV.U32 R248, RZ, RZ, R63 ;  /* 0x000000fffff87224 */ /* 0x000fe200078e003f */
[----:B------:R-:W-:Y:S01]  /*121220*/  MOV R249, R62 ;  /* 0x0000003e00f97202 */ /* 0x000fe20000000f00 */
[----:B------:R-:W-:Y:S01]  /*121230*/  IMAD.MOV.U32 R62, RZ, RZ, R53 ;  /* 0x000000ffff3e7224 */ /* 0x000fe200078e0035 */
[----:B------:R-:W-:-:S05]  /*121240*/  MOV R63, R52 ;  /* 0x00000034003f7202 */ /* 0x000fca0000000f00 */
[C---:B------:R-:W-:Y:S08]  /*121250*/  HMMA.1688.F32.TF32 R52, R136.reuse, R248, R112 ;  /* 0x000000f88834723c */ /* 0x040ff00000081070 */
[----:B---3--:R-:W-:-:S15]  /*121260*/  HMMA.1688.F32.TF32 R36, R136, R92, R128 ;  /* 0x0000005c8824723c */ /* 0x008fde0000081080 */
[----:B------:R-:W-:-:S04]  /*121270*/  NOP ;  /* 0x0000000000007918 */ /* 0x000fc80000000000 */
[----:B------:R-:W-:Y:S04]  /*121280*/  STL.64 [R1+0xe4e0], R38 ;  /* 0x00e4e02601007387 */ /* 0x000fe80000100a00 */
[----:B------:R-:W-:Y:S04]  /*121290*/  STL.64 [R1+0xe4d8], R36 ;  /* 0x00e4d82401007387 */ /* 0x000fe80000100a00 */
[----:B------:R-:W2:Y:S04]  /*1212a0*/  LDL.LU R108, [R1+0x2aa0] ;  /* 0x002aa000016c7983 */ /* 0x000ea80000300800 */
[----:B------:R-:W2:Y:S01]  /*1212b0*/  LDL.LU R109, [R1+0x2aa4] ;  /* 0x002aa400016d7983 */ /* 0x000ea20000300800 */
[C---:B----4-:R-:W-:Y:S03]  /*1212c0*/  HMMA.1688.F32.TF32 R44, R136.reuse, R224, R124 ;  /* 0x000000e0882c723c */ /* 0x050fe6000008107c */
[----:B------:R-:W-:Y:S05]  /*1212d0*/  STL.64 [R1+0xeb98], R116 ;  /* 0x00eb987401007387 */ /* 0x000fea0000100a00 */
[----:B------:R-:W-:Y:S01]  /*1212e0*/  HMMA.1688.F32.TF32 R48, R136, R204, R120 ;  /* 0x000000cc8830723c */ /* 0x000fe20000081078 */
        /* <DEDUP_REMOVED lines=8> */
[----:B-1----:R-:W2:Y:S04]  /*121370*/  LDL.LU.64 R48, [R1+0xfc0] ;  /* 0x000fc00001307983 */ /* 0x002ea80000300a00 */
[----:B------:R-:W3:Y:S04]  /*121380*/  LDL.LU R70, [R1+0x2a78] ;  /* 0x002a780001467983 */ /* 0x000ee80000300800 */
[----:B------:R-:W3:Y:S04]  /*121390*/  LDL.LU R71, [R1+0x2a7c] ;  /* 0x002a7c0001477983 */ /* 0x000ee80000300800 */
[----:B------:R-:W3:Y:S04]  /*1213a0*/  LDL.LU.64 R112, [R1+0xff0] ;  /* 0x000ff00001707983 */ /* 0x000ee80000300a00 */
[----:B------:R-:W4:Y:S01]  /*1213b0*/  LDL.LU.64 R248, [R1+0x1000] ;  /* 0x0010000001f87983 */ /* 0x000f220000300a00 */
[----:B------:R-:W-:-:S02]  /*1213c0*/  IMAD.MOV.U32 R74, RZ, RZ, R57 ;  /* 0x000000ffff4a7224 */ /* 0x000fc400078e0039 */
[----:B------:R-:W-:Y:S01]  /*1213d0*/  IMAD.MOV.U32 R75, RZ, RZ, R56 ;  /* 0x000000ffff4b7224 */ /* 0x000fe200078e0038 */
[C---:B------:R-:W-:Y:S01]  /*1213e0*/  HMMA.1688.F32.TF32 R60, R136.reuse, R156, R60 ;  /* 0x0000009c883c723c */ /* 0x040fe2000008103c */
[----:B------:R-:W-:Y:S04]  /*1213f0*/  STL.64 [R1+0xe520], R54 ;  /* 0x00e5203601007387 */ /* 0x000fe80000100a00 */
[----:B------:R1:W-:Y:S02]  /*121400*/  STL.64 [R1+0xe518], R52 ;  /* 0x00e5183401007387 */ /* 0x0003e40000100a00 */
[----:B-1----:R-:W-:Y:S02]  /*121410*/  IMAD.MOV.U32 R53, RZ, RZ, R78 ;  /* 0x000000ffff357224 */ /* 0x002fe400078e004e */
[----:B------:R-:W-:Y:S01]  /*121420*/  IMAD.MOV.U32 R52, RZ, RZ, R79 ;  /* 0x000000ffff347224 */ /* 0x000fe200078e004f */
[----:B------:R-:W-:Y:S01]  /*121430*/  HMMA.1688.F32.TF32 R64, R136, R188, R64 ;  /* 0x000000bc8840723c */ /* 0x000fe20000081040 */
[----:B------:R-:W-:Y:S01]  /*121440*/  MOV R45, R222 ;  /* 0x000000de002d7202 */ /* 0x000fe20000000f00 */
[----:B------:R-:W-:-:S06]  /*121450*/  IMAD.MOV.U32 R44, RZ, RZ, R223 ;  /* 0x000000ffff2c7224 */ /* 0x000fcc00078e00df */
[----:B--2---:R-:W-:Y:S01]  /*121460*/  HMMA.1688.F32.TF32 R56, R136, R48, R108 ;  /* 0x000000308838723c */ /* 0x004fe2000008106c */
        /* <DEDUP_REMOVED lines=8> */
[----:B------:R-:W2:Y:S04]  /*1214f0*/  LDL.LU.64 R104, [R1+0x1030] ;  /* 0x0010300001687983 */ /* 0x000ea80000300a00 */
[----:B------:R-:W2:Y:S04]  /*121500*/  LDL.LU R78, [R1+0x2a58] ;  /* 0x002a5800014e7983 */ /* 0x000ea80000300800 */
[----:B------:R-:W2:Y:S01]  /*121510*/  LDL.LU R79, [R1+0x2a5c] ;  /* 0x002a5c00014f7983 */ /* 0x000ea20000300800 */
[----:B---3--:R-:W-:Y:S03]  /*121520*/  HMMA.1688.F32.TF32 R68, R136, R112, R68 ;  /* 0x000000708844723c */ /* 0x008fe60000081044 */
[----:B------:R-:W-:Y:S04]  /*121530*/  STL [R1+0xe2fc], R64 ;  /* 0x00e2fc4001007387 */ /* 0x000fe80000100800 */
[----:B------:R-:W-:Y:S04]  /*121540*/  STL [R1+0xe2f8], R65 ;  /* 0x00e2f84101007387 */ /* 0x000fe80000100800 */
[----:B------:R-:W-:Y:S04]  /*121550*/  STL [R1+0xe2f4], R66 ;  /* 0x00e2f44201007387 */ /* 0x000fe80000100800 */
[----:B------:R-:W-:Y:S04]  /*121560*/  STL [R1+0xe2f0], R67 ;  /* 0x00e2f04301007387 */ /* 0x000fe80000100800 */
[----:B------:R-:W-:Y:S04]  /*121570*/  STL [R1+0xe30c], R68 ;  /* 0x00e30c4401007387 */ /* 0x000fe80000100800 */
[----:B------:R-:W-:Y:S01]  /*121580*/  STL [R1+0xe308], R69 ;  /* 0x00e3084501007387 */ /* 0x000fe20000100800 */
[----:B------:R-:W-:-:S03]  /*121590*/  IMAD.MOV.U32 R18, RZ, RZ, R112 ;  /* 0x000000ffff127224 */ /* 0x000fc600078e0070 */
[----:B------:R-:W-:Y:S01]  /*1215a0*/  STL [R1+0xe304], R70 ;  /* 0x00e3044601007387 */ /* 0x000fe20000100800 */
[----:B------:R-:W-:-:S03]  /*1215b0*/  MOV R15, R113 ;  /* 0x00000071000f7202 */ /* 0x000fc60000000f00 */
[----:B------:R-:W-:Y:S01]  /*1215c0*/  STL [R1+0xe300], R71 ;  /* 0x00e3004701007387 */ /* 0x000fe20000100800 */
[----:B----4-:R-:W-:Y:S03]  /*1215d0*/  HMMA.1688.F32.TF32 R72, R136, R248, R72 ;  /* 0x000000f88848723c */ /* 0x010fe60000081048 */
[----:B------:R-:W3:Y:S01]  /*1215e0*/  LDL.LU R222, [R1+0x2a48] ;  /* 0x002a480001de7983 */ /* 0x000ee20000300800 */
[----:B------:R-:W-:-:S03]  /*1215f0*/  IMAD.MOV.U32 R14, RZ, RZ, R248 ;  /* 0x000000ffff0e7224 */ /* 0x000fc600078e00f8 */
[----:B------:R-:W3:Y:S01]  /*121600*/  LDL.LU R223, [R1+0x2a4c] ;  /* 0x002a4c0001df7983 */ /* 0x000ee20000300800 */
[----:B------:R-:W-:-:S03]  /*121610*/  IMAD.MOV.U32 R11, RZ, RZ, R249 ;  /* 0x000000ffff0b7224 */ /* 0x000fc600078e00f9 */
[----:B------:R-:W3:Y:S04]  /*121620*/  LDL.LU.64 R112, [R1+0x1020] ;  /* 0x0010200001707983 */ /* 0x000ee80000300a00 */
[----:B------:R-:W4:Y:S04]  /*121630*/  LDL.LU.64 R96, [R1+0x1060] ;  /* 0x0010600001607983 */ /* 0x000f280000300a00 */
[----:B------:R-:W4:Y:S04]  /*121640*/  LDL.LU R248, [R1+0x2a20] ;  /* 0x002a200001f87983 */ /* 0x000f280000300800 */
[----:B------:R-:W4:Y:S04]  /*121650*/  LDL.LU R249, [R1+0x2a24] ;  /* 0x002a240001f97983 */ /* 0x000f280000300800 */
[----:B------:R-:W4:Y:S04]  /*121660*/  LDL.LU R250, [R1+0x2a28] ;  /* 0x002a280001fa7983 */ /* 0x000f280000300800 */
[----:B------:R-:W4:Y:S04]  /*121670*/  LDL.LU R251, [R1+0x2a2c] ;  /* 0x002a2c0001fb7983 */ /* 0x000f280000300800 */
[----:B------:R-:W4:Y:S04]  /*121680*/  LDL.LU R246, [R1+0x2a38] ;  /* 0x002a380001f67983 */ /* 0x000f280000300800 */
[----:B------:R-:W4:Y:S04]  /*121690*/  LDL.LU R247, [R1+0x2a3c] ;  /* 0x002a3c0001f77983 */ /* 0x000f280000300800 */
        /* <DEDUP_REMOVED lines=8> */
[----:B------:R-:W-:Y:S01]  /*121720*/  IMAD.MOV.U32 R22, RZ, RZ, R236 ;  /* 0x000000ffff167224 */ /* 0x000fe200078e00ec */
[----:B------:R-:W-:Y:S01]  /*121730*/  MOV R29, R238 ;  /* 0x000000ee001d7202 */ /* 0x000fe20000000f00 */
[----:B------:R-:W-:-:S02]  /*121740*/  IMAD.MOV.U32 R19, RZ, RZ, R237 ;  /* 0x000000ffff137224 */ /* 0x000fc400078e00ed */
[----:B------:R-:W-:Y:S01]  /*121750*/  IMAD.MOV.U32 R28, RZ, RZ, R239 ;  /* 0x000000ffff1c7224 */ /* 0x000fe200078e00ef */
[C---:B--2---:R-:W-:Y:S01]  /*121760*/  HMMA.1688.F32.TF32 R76, R136.reuse, R236, R76 ;  /* 0x000000ec884c723c */ /* 0x044fe2000008104c */
[----:B------:R-:W2:Y:S04]  /*121770*/  LDL.LU R236, [R1+0x2a00] ;  /* 0x002a000001ec7983 */ /* 0x000ea80000300800 */
[----:B------:R-:W2:Y:S04]  /*121780*/  LDL.LU R237, [R1+0x2a04] ;  /* 0x002a040001ed7983 */ /* 0x000ea80000300800 */
[----:B------:R-:W2:Y:S04]  /*121790*/  LDL.LU R238, [R1+0x2a08] ;  /* 0x002a080001ee7983 */ /* 0x000ea80000300800 */
[----:B------:R-:W2:Y:S06]  /*1217a0*/  LDL.LU R239, [R1+0x2a0c] ;  /* 0x002a0c0001ef7983 */ /* 0x000eac0000300800 */
[----:B------:R-:W-:Y:S04]  /*1217b0*/  STL [R1+0xe328], R76 ;  /* 0x00e3284c01007387 */ /* 0x000fe80000100800 */
[----:B------:R-:W-:Y:S04]  /*1217c0*/  STL [R1+0xe324], R77 ;  /* 0x00e3244d01007387 */ /* 0x000fe80000100800 */
[----:B------:R-:W-:Y:S04]  /*1217d0*/  STL [R1+0xe320], R78 ;  /* 0x00e3204e01007387 */ /* 0x000fe80000100800 */
[----:B------:R-:W-:Y:S01]  /*1217e0*/  STL [R1+0xe31c], R79 ;  /* 0x00e31c4f01007387 */ /* 0x000fe20000100800 */
[C---:B---3--:R-:W-:Y:S01]  /*1217f0*/  HMMA.1688.F32.TF32 R220, R136.reuse, R112, R220 ;  /* 0x0000007088dc723c */ /* 0x048fe200000810dc */
[----:B------:R-:W-:Y:S01]  /*121800*/  IMAD.MOV.U32 R2, RZ, RZ, R112 ;  /* 0x000000ffff027224 */ /* 0x000fe200078e0070 */
[----:B------:R-:W-:Y:S01]  /*121810*/  MOV R0, R113 ;  /* 0x0000007100007202 */ /* 0x000fe20000000f00 */
[----:B------:R-:W3:Y:S04]  /*121820*/  LDL.LU R112, [R1+0x2de0] ;  /* 0x002de00001707983 */ /* 0x000ee80000300800 */
[----:B------:R-:W3:Y:S04]  /*121830*/  LDL.LU R113, [R1+0x2de4] ;  /* 0x002de40001717983 */ /* 0x000ee80000300800 */
[----:B------:R-:W3:Y:S04]  /*121840*/  LDL.LU R114, [R1+0x2de8] ;  /* 0x002de80001727983 */ /* 0x000ee80000300800 */
[----:B------:R-:W3:Y:S04]  /*121850*/  LDL.LU R115, [R1+0x2dec] ;  /* 0x002dec0001737983 */ /* 0x000ee80000300800 */
[----:B------:R-:W3:Y:S01]  /*121860*/  LDL.LU.64 R88, [R1+0x1080] ;  /* 0x0010800001587983 */ /* 0x000ee20000300a00 */
[C---:B----4-:R-:W-:Y:S08]  /*121870*/  HMMA.1688.F32.TF32 R4, R136.reuse, R52, R248 ;  /* 0x000000348804723c */ /* 0x050ff000000810f8 */
[C---:B------:R-:W-:Y:S01]  /*121880*/  HMMA.1688.F32.TF32 R244, R136.reuse, R104, R244 ;  /* 0x0000006888f4723c */ /* 0x040fe200000810f4 */
[----:B------:R-:W-:Y:S04]  /*121890*/  STL [R1+0xe334], R220 ;  /* 0x00e334dc01007387 */ /* 0x000fe80000100800 */
[----:B------:R-:W-:Y:S04]  /*1218a0*/  STL [R1+0xe330], R221 ;  /* 0x00e330dd01007387 */ /* 0x000fe80000100800 */
[----:B------:R-:W-:Y:S04]  /*1218b0*/  STL [R1+0xe32c], R222 ;  /* 0x00e32cde01007387 */ /* 0x000fe80000100800 */
[----:B------:R-:W-:Y:S06]  /*1218c0*/  STL [R1+0xe2e8], R223 ;  /* 0x00e2e8df01007387 */ /* 0x000fec0000100800 */
[----:B------:R-:W-:Y:S04]  /*1218d0*/  STL [R1+0xe344], R244 ;  /* 0x00e344f401007387 */ /* 0x000fe80000100800 */
[----:B------:R-:W-:Y:S04]  /*1218e0*/  STL [R1+0xe340], R245 ;  /* 0x00e340f501007387 */ /* 0x000fe80000100800 */
[----:B------:R-:W-:Y:S04]  /*1218f0*/  STL [R1+0xe33c], R246 ;  /* 0x00e33cf601007387 */ /* 0x000fe80000100800 */
[----:B------:R-:W-:Y:S04]  /*121900*/  STL [R1+0xe338], R247 ;  /* 0x00e338f701007387 */ /* 0x000fe80000100800 */
[----:B------:R-:W4:Y:S04]  /*121910*/  LDL.LU R248, [R1+0x2dd0] ;  /* 0x002dd00001f87983 */ /* 0x000f280000300800 */
[----:B------:R-:W-:Y:S04]  /*121920*/  STL.64 [R1], R4 ;  /* 0x0000000401007387 */ /* 0x000fe80000100a00 */
[----:B------:R1:W-:Y:S04]  /*121930*/  STL.64 [R1+0x8], R6 ;  /* 0x0000080601007387 */ /* 0x0003e80000100a00 */
[----:B------:R-:W4:Y:S04]  /*121940*/  LDL.LU R249, [R1+0x2dd4] ;  /* 0x002dd40001f97983 */ /* 0x000f280000300800 */
[----:B------:R-:W4:Y:S04]  /*121950*/  LDL.LU R250, [R1+0x2dd8] ;  /* 0x002dd80001fa7983 */ /* 0x000f280000300800 */
[----:B------:R-:W4:Y:S01]  /*121960*/  LDL.LU R251, [R1+0x2ddc] ;  /* 0x002ddc0001fb7983 */ /* 0x000f220000300800 */
[----:B-1----:R-:W-:Y:S03]  /*121970*/  HMMA.1688.F32.TF32 R4, R136, R44, R108 ;  /* 0x0000002c8804723c */ /* 0x002fe6000008106c */
[----:B------:R-:W4:-:S15]  /*121980*/  LDL.LU.64 R84, [R1+0x1090] ;  /* 0x0010900001547983 */ /* 0x000f1e0000300a00 */
[----:B------:R-:W-:Y:S01]  /*121990*/  NOP ;  /* 0x0000000000007918 */ /* 0x000fe20000000000 */
[----:B------:R-:W-:Y:S01]  /*1219a0*/  IMAD.MOV.U32 R244, RZ, RZ, R5 ;  /* 0x000000fffff47224 */ /* 0x000fe200078e0005 */
[----:B------:R2:W-:Y:S01]  /*1219b0*/  STL [R1+0x30], R4 ;  /* 0x0000300401007387 */ /* 0x0005e20000100800 */
[----:B------:R-:W-:Y:S02]  /*1219c0*/  IMAD.MOV.U32 R245, RZ, RZ, R6 ;  /* 0x000000fffff57224 */ /* 0x000fe400078e0006 */
[----:B------:R-:W-:-:S05]  /*1219d0*/  IMAD.MOV.U32 R246, RZ, RZ, R7 ;  /* 0x000000fffff67224 */ /* 0x000fca00078e0007 */
[----:B------:R-:W-:Y:S04]  /*1219e0*/  STL [R1+0xe350], R246 ;  /* 0x00e350f601007387 */ /* 0x000fe80000100800 */
[----:B------:R-:W-:Y:S04]  /*1219f0*/  STL [R1+0xe34c], R245 ;  /* 0x00e34cf501007387 */ /* 0x000fe80000100800 */
[----:B------:R-:W-:Y:S04]  /*121a00*/  STL [R1+0xe348], R244 ;  /* 0x00e348f401007387 */ /* 0x000fe80000100800 */
[----:B------:R-:W4:Y:S01]  /*121a10*/  LDL.LU R128, [R1+0x2dc0] ;  /* 0x002dc00001807983 */ /* 0x000f220000300800 */
[----:B--2---:R-:W-:-:S15]  /*121a20*/  HMMA.1688.F32.TF32 R4, R136, R96, R236 ;  /* 0x000000608804723c */ /* 0x004fde00000810ec */
[----:B------:R-:W-:-:S04]  /*121a30*/  NOP ;  /* 0x0000000000007918 */ /* 0x000fc80000000000 */
[----:B------:R-:W-:Y:S04]  /*121a40*/  STL.64 [R1+0x50], R4 ;  /* 0x0000500401007387 */ /* 0x000fe80000100a00 */
[----:B------:R3:W-:Y:S04]  /*121a50*/  STL.64 [R1+0x58], R6 ;  /* 0x0000580601007387 */ /* 0x0007e80000100a00 */
[----:B------:R-:W2:Y:S04]  /*121a60*/  LDL.LU R129, [R1+0x2dc4] ;  /* 0x002dc40001817983 */ /* 0x000ea80000300800 */
[----:B------:R-:W2:Y:S04]  /*121a70*/  LDL.LU R130, [R1+0x2dc8] ;  /* 0x002dc80001827983 */ /* 0x000ea80000300800 */
[----:B------:R-:W2:Y:S04]  /*121a80*/  LDL.LU R131, [R1+0x2dcc] ;  /* 0x002dcc0001837983 */ /* 0x000ea80000300800 */
[----:B------:R-:W2:Y:S01]  /*121a90*/  LDL.LU.64 R80, [R1+0x10a0] ;  /* 0x0010a00001507983 */ /* 0x000ea20000300a00 */
[----:B---3--:R-:W-:Y:S03]  /*121aa0*/  HMMA.1688.F32.TF32 R4, R136, R28, R112 ;  /* 0x0000001c8804723c */ /* 0x008fe60000081070 */
[----:B------:R-:W3:Y:S04]  /*121ab0*/  LDL.LU R112, [R1+0x2db0] ;  /* 0x002db00001707983 */ /* 0x000ee80000300800 */
[----:B------:R-:W3:Y:S04]  /*121ac0*/  LDL.LU R113, [R1+0x2db4] ;  /* 0x002db40001717983 */ /* 0x000ee80000300800 */
[----:B------:R-:W3:Y:S04]  /*121ad0*/  LDL.LU R114, [R1+0x2db8] ;  /* 0x002db80001727983 */ /* 0x000ee80000300800 */
[----:B------:R-:W3:Y:S04]  /*121ae0*/  LDL.LU R115, [R1+0x2dbc] ;  /* 0x002dbc0001737983 */ /* 0x000ee80000300800 */
[----:B------:R-:W3:Y:S01]  /*121af0*/  LDL.LU.64 R120, [R1+0x10b0] ;  /* 0x0010b00001787983 */ /* 0x000ee20000300a00 */
[----:B------:R-:W-:-:S02]  /*121b00*/  IMAD.MOV.U32 R222, RZ, RZ, R7 ;  /* 0x000000ffffde7224 */ /* 0x000fc400078e0007 */
[----:B------:R-:W-:Y:S01]  /*121b10*/  IMAD.MOV.U32 R221, RZ, RZ, R6 ;  /* 0x000000ffffdd7224 */ /* 0x000fe200078e0006 */
[----:B------:R-:W-:Y:S01]  /*121b20*/  MOV R247, R4 ;  /* 0x0000000400f77202 */ /* 0x000fe20000000f00 */
[----:B------:R-:W-:Y:S01]  /*121b30*/  IMAD.MOV.U32 R220, RZ, RZ, R5 ;  /* 0x000000ffffdc7224 */ /* 0x000fe200078e0005 */
[----:B------:R-:W-:Y:S04]  /*121b40*/  STL [R1+0xe360], R222 ;  /* 0x00e360de01007387 */ /* 0x000fe80000100800 */
[----:B------:R-:W-:Y:S04]  /*121b50*/  STL [R1+0xe35c], R221 ;  /* 0x00e35cdd01007387 */ /* 0x000fe80000100800 */
[----:B------:R-:W-:Y:S04]  /*121b60*/  STL [R1+0xe358], R220 ;  /* 0x00e358dc01007387 */ /* 0x000fe80000100800 */
[----:B------:R1:W-:Y:S01]  /*121b70*/  STL [R1+0xe354], R247 ;  /* 0x00e354f701007387 */ /* 0x0003e20000100800 */
[----:B----4-:R-:W-:Y:S03]  /*121b80*/  HMMA.1688.F32.TF32 R4, R136, R88, R248 ;  /* 0x000000588804723c */ /* 0x010fe600000810f8 */
[----:B------:R-:W4:Y:S04]  /*121b90*/  LDL.LU R248, [R1+0x2da0] ;  /* 0x002da00001f87983 */ /* 0x000f280000300800 */
[----:B------:R-:W4:Y:S04]  /*121ba0*/  LDL.LU R249, [R1+0x2da4] ;  /* 0x002da40001f97983 */ /* 0x000f280000300800 */
[----:B------:R-:W4:Y:S04]  /*121bb0*/  LDL.LU R250, [R1+0x2da8] ;  /* 0x002da80001fa7983 */ /* 0x000f280000300800 */
[----:B------:R-:W4:Y:S04]  /*121bc0*/  LDL.LU R251, [R1+0x2dac] ;  /* 0x002dac0001fb7983 */ /* 0x000f280000300800 */
[----:B------:R-:W4:Y:S01]  /*121bd0*/  LDL.LU.64 R124, [R1+0x10c0] ;  /* 0x0010c000017c7983 */ /* 0x000f220000300a00 */
[----:B------:R-:W-:Y:S01]  /*121be0*/  MOV R76, R4 ;  /* 0x00000004004c7202 */ /* 0x000fe20000000f00 */
[----:B------:R-:W-:-:S02]  /*121bf0*/  IMAD.MOV.U32 R77, RZ, RZ, R5 ;  /* 0x000000ffff4d7224 */ /* 0x000fc400078e0005 */
[----:B------:R-:W-:Y:S02]  /*121c00*/  IMAD.MOV.U32 R78, RZ, RZ, R6 ;  /* 0x000000ffff4e7224 */ /* 0x000fe400078e0006 */
[----:B------:R-:W-:-:S05]  /*121c10*/  IMAD.MOV.U32 R79, RZ, RZ, R7 ;  /* 0x000000ffff4f7224 */ /* 0x000fca00078e0007 */
[----:B------:R-:W-:Y:S01]  /*121c20*/  STL [R1+0xe370], R79 ;  /* 0x00e3704f01007387 */ /* 0x000fe20000100800 */
[----:B------:R-:W-:-:S03]  /*121c30*/  IMAD.MOV.U32 R87, RZ, RZ, R132 ;  /* 0x000000ffff577224 */ /* 0x000fc600078e0084 */
[----:B------:R-:W-:Y:S01]  /*121c40*/  STL [R1+0xe36c], R78 ;  /* 0x00e36c4e01007387 */ /* 0x000fe20000100800 */
[----:B------:R-:W-:-:S03]  /*121c50*/  MOV R86, R133 ;  /* 0x0000008500567202 */ /* 0x000fc60000000f00 */
[----:B------:R-:W-:Y:S04]  /*121c60*/  STL [R1+0xe368], R77 ;  /* 0x00e3684d01007387 */ /* 0x000fe80000100800 */
[----:B------:R1:W-:Y:S04]  /*121c70*/  STL [R1+0xe364], R76 ;  /* 0x00e3644c01007387 */ /* 0x0003e80000100800 */
[----:B------:R-:W4:Y:S04]  /*121c80*/  LDL R212, [R1+0x10d0] ;  /* 0x0010d00001d47983 */ /* 0x000f280000100800 */
[----:B------:R-:W4:Y:S04]  /*121c90*/  LDL R213, [R1+0x10d4] ;  /* 0x0010d40001d57983 */ /* 0x000f280000100800 */
[----:B------:R-:W4:Y:S04]  /*121ca0*/  LDL.LU R132, [R1+0x2d90] ;  /* 0x002d900001847983 */ /* 0x000f280000300800 */
[----:B------:R-:W4:Y:S04]  /*121cb0*/  LDL.LU R133, [R1+0x2d94] ;  /* 0x002d940001857983 */ /* 0x000f280000300800 */
[----:B------:R-:W4:Y:S04]  /*121cc0*/  LDL.LU R134, [R1+0x2d98] ;  /* 0x002d980001867983 */ /* 0x000f280000300800 */
[----:B------:R-:W4:Y:S01]  /*121cd0*/  LDL.LU R135, [R1+0x2d9c] ;  /* 0x002d9c0001877983 */ /* 0x000f220000300800 */
[----:B--2---:R-:W-:-:S15]  /*121ce0*/  HMMA.1688.F32.TF32 R4, R136, R84, R128 ;  /* 0x000000548804723c */ /* 0x004fde0000081080 */
[----:B------:R-:W-:-:S04]  /*121cf0*/  NOP ;  /* 0x0000000000007918 */ /* 0x000fc80000000000 */
[----:B------:R-:W-:Y:S01]  /*121d00*/  IMAD.MOV.U32 R244, RZ, RZ, R7 ;  /* 0x000000fffff47224 */ /* 0x000fe200078e0007 */
[----:B-1----:R-:W-:Y:S01]  /*121d10*/  MOV R247, R4 ;  /* 0x0000000400f77202 */ /* 0x002fe20000000f00 */
[----:B------:R-:W-:Y:S02]  /*121d20*/  IMAD.MOV.U32 R246, RZ, RZ, R5 ;  /* 0x000000fffff67224 */ /* 0x000fe400078e0005 */
[----:B------:R-:W-:Y:S02]  /*121d30*/  IMAD.MOV.U32 R245, RZ, RZ, R6 ;  /* 0x000000fffff57224 */ /* 0x000fe400078e0006 */
[----:B---3--:R-:W-:Y:S01]  /*121d40*/  HMMA.1688.F32.TF32 R4, R136, R80, R112 ;  /* 0x000000508804723c */ /* 0x008fe20000081070 */
[----:B------:R-:W-:Y:S04]  /*121d50*/  STL [R1+0xe380], R244 ;  /* 0x00e380f401007387 */ /* 0x000fe80000100800 */
[----:B------:R-:W-:Y:S04]  /*121d60*/  STL [R1+0xe37c], R245 ;  /* 0x00e37cf501007387 */ /* 0x000fe80000100800 */
[----:B------:R-:W-:Y:S04]  /*121d70*/  STL [R1+0xe378], R246 ;  /* 0x00e378f601007387 */ /* 0x000fe80000100800 */
[----:B------:R1:W-:Y:S04]  /*121d80*/  STL [R1+0xe374], R247 ;  /* 0x00e374f701007387 */ /* 0x0003e80000100800 */
[----:B------:R-:W2:Y:S04]  /*121d90*/  LDL R112, [R1+0x10e0] ;  /* 0x0010e00001707983 */ /* 0x000ea80000100800 */
[----:B------:R-:W2:Y:S04]  /*121da0*/  LDL R113, [R1+0x10e4] ;  /* 0x0010e40001717983 */ /* 0x000ea80000100800 */
[----:B------:R-:W3:Y:S04]  /*121db0*/  LDL.LU R144, [R1+0x2d80] ;  /* 0x002d800001907983 */ /* 0x000ee80000300800 */
[----:B------:R-:W3:Y:S04]  /*121dc0*/  LDL.LU R145, [R1+0x2d84] ;  /* 0x002d840001917983 */ /* 0x000ee80000300800 */
[----:B------:R-:W3:Y:S04]  /*121dd0*/  LDL.LU R146, [R1+0x2d88] ;  /* 0x002d880001927983 */ /* 0x000ee80000300800 */
[----:B------:R-:W3:Y:S01]  /*121de0*/  LDL.LU R147, [R1+0x2d8c] ;  /* 0x002d8c0001937983 */ /* 0x000ee20000300800 */
[----:B------:R-:W-:-:S02]  /*121df0*/  IMAD.MOV.U32 R220, RZ, RZ, R7 ;  /* 0x000000ffffdc7224 */ /* 0x000fc400078e0007 */
[----:B------:R-:W-:Y:S01]  /*121e00*/  IMAD.MOV.U32 R221, RZ, RZ, R6 ;  /* 0x000000ffffdd7224 */ /* 0x000fe200078e0006 */
[----:B------:R-:W-:Y:S01]  /*121e10*/  MOV R76, R4 ;  /* 0x00000004004c7202 */ /* 0x000fe20000000f00 */
[----:B------:R-:W-:Y:S01]  /*121e20*/  IMAD.MOV.U32 R222, RZ, RZ, R5 ;  /* 0x000000ffffde7224 */ /* 0x000fe200078e0005 */
[----:B------:R-:W-:Y:S04]  /*121e30*/  STL [R1+0xe390], R220 ;  /* 0x00e390dc01007387 */ /* 0x000fe80000100800 */
[----:B------:R-:W-:Y:S04]  /*121e40*/  STL [R1+0xe38c], R221 ;  /* 0x00e38cdd01007387 */ /* 0x000fe80000100800 */
[----:B------:R-:W-:Y:S04]  /*121e50*/  STL [R1+0xe388], R222 ;  /* 0x00e388de01007387 */ /* 0x000fe80000100800 */
[----:B------:R1:W-:Y:S04]  /*121e60*/  STL [R1+0xe384], R76 ;  /* 0x00e3844c01007387 */ /* 0x0003e80000100800 */
[----:B------:R-:W2:Y:S04]  /*121e70*/  LDL.LU R128, [R1+0x2d70] ;  /* 0x002d700001807983 */ /* 0x000ea80000300800 */
[----:B------:R-:W2:Y:S01]  /*121e80*/  LDL.LU R129, [R1+0x2d74] ;  /* 0x002d740001817983 */ /* 0x000ea20000300800 */
[----:B----4-:R-:W-:Y:S03]  /*121e90*/  HMMA.1688.F32.TF32 R4, R136, R120, R248 ;  /* 0x000000788804723c */ /* 0x010fe600000810f8 */
[----:B------:R-:W2:Y:S04]  /*121ea0*/  LDL.LU R130, [R1+0x2d78] ;  /* 0x002d780001827983 */ /* 0x000ea80000300800 */
[----:B------:R-:W2:-:S12]  /*121eb0*/  LDL.LU R131, [R1+0x2d7c] ;  /* 0x002d7c0001837983 */ /* 0x000e980000300800 */
[----:B-1----:R-:W-:Y:S01]  /*121ec0*/  MOV R247, R4 ;  /* 0x0000000400f77202 */ /* 0x002fe20000000f00 */
[----:B------:R-:W-:Y:S01]  /*121ed0*/  IMAD.MOV.U32 R79, RZ, RZ, R5 ;  /* 0x000000ffff4f7224 */ /* 0x000fe200078e0005 */
[----:B------:R-:W4:Y:S01]  /*121ee0*/  LDL.LU R4, [R1+0x2d60] ;  /* 0x002d600001047983 */ /* 0x000f220000300800 */
[----:B------:R-:W-:Y:S02]  /*121ef0*/  IMAD.MOV.U32 R78, RZ, RZ, R6 ;  /* 0x000000ffff4e7224 */ /* 0x000fe400078e0006 */
[----:B------:R-:W-:Y:S01]  /*121f00*/  IMAD.MOV.U32 R77, RZ, RZ, R7 ;  /* 0x000000ffff4d7224 */ /* 0x000fe200078e0007 */
[----:B------:R-:W4:Y:S04]  /*121f10*/  LDL.LU R5, [R1+0x2d64] ;  /* 0x002d640001057983 */ /* 0x000f280000300800 */
[----:B------:R-:W4:Y:S04]  /*121f20*/  LDL.LU R6, [R1+0x2d68] ;  /* 0x002d680001067983 */ /* 0x000f280000300800 */
[----:B------:R-:W4:Y:S04]  /*121f30*/  LDL.LU R7, [R1+0x2d6c] ;  /* 0x002d6c0001077983 */ /* 0x000f280000300800 */
[----:B------:R-:W4:Y:S01]  /*121f40*/  LDL.64 R248, [R1+0x10f0] ;  /* 0x0010f00001f87983 */ /* 0x000f220000100a00 */
[----:B------:R-:W-:Y:S03]  /*121f50*/  HMMA.1688.F32.TF32 R24, R136, R124, R132 ;  /* 0x0000007c8818723c */ /* 0x000fe60000081084 */
[----:B------:R-:W-:Y:S04]  /*121f60*/  STL [R1+0xe3a0], R77 ;  /* 0x00e3a04d01007387 */ /* 0x000fe80000100800 */
[----:B------:R-:W-:Y:S04]  /*121f70*/  STL [R1+0xe39c], R78 ;  /* 0x00e39c4e01007387 */ /* 0x000fe80000100800 */
[----:B------:R-:W-:Y:S08]  /*121f80*/  STL [R1+0xe398], R79 ;  /* 0x00e3984f01007387 */ /* 0x000ff00000100800 */
[----:B------:R-:W-:Y:S01]  /*121f90*/  MOV R72, R24 ;  /* 0x0000001800487202 */ /* 0x000fe20000000f00 */
[----:B------:R-:W-:-:S02]  /*121fa0*/  IMAD.MOV.U32 R73, RZ, RZ, R25 ;  /* 0x000000ffff497224 */ /* 0x000fc400078e0019 */
[----:B------:R-:W-:Y:S02]  /*121fb0*/  IMAD.MOV.U32 R74, RZ, RZ, R26 ;  /* 0x000000ffff4a7224 */ /* 0x000fe400078e001a */
[----:B------:R-:W-:Y:S01]  /*121fc0*/  IMAD.MOV.U32 R68, RZ, RZ, R27 ;  /* 0x000000ffff447224 */ /* 0x000fe200078e001b */
[----:B------:R1:W-:Y:S04]  /*121fd0*/  STL [R1+0xe394], R247 ;  /* 0x00e394f701007387 */ /* 0x0003e80000100800 */
[----:B------:R-:W4:Y:S04]  /*121fe0*/  LDL.LU R140, [R1+0x2d50] ;  /* 0x002d5000018c7983 */ /* 0x000f280000300800 */
[----:B------:R-:W4:Y:S04]  /*121ff0*/  LDL.LU R141, [R1+0x2d54] ;  /* 0x002d5400018d7983 */ /* 0x000f280000300800 */
[----:B------:R-:W4:Y:S04]  /*122000*/  LDL.LU R142, [R1+0x2d58] ;  /* 0x002d5800018e7983 */ /* 0x000f280000300800 */
[----:B------:R-:W4:Y:S04]  /*122010*/  LDL.LU R143, [R1+0x2d5c] ;  /* 0x002d5c00018f7983 */ /* 0x000f280000300800 */
[----:B------:R-:W4:Y:S04]  /*122020*/  LDL.64 R132, [R1+0x1100] ;  /* 0x0011000001847983 */ /* 0x000f280000100a00 */
[----:B------:R-:W-:Y:S04]  /*122030*/  STL [R1+0xe3b0], R68 ;  /* 0x00e3b04401007387 */ /* 0x000fe80000100800 */
[----:B------:R-:W-:Y:S04]  /*122040*/  STL [R1+0xe3ac], R74 ;  /* 0x00e3ac4a01007387 */ /* 0x000fe80000100800 */
[----:B------:R-:W-:Y:S04]  /*122050*/  STL [R1+0xe3a8], R73 ;  /* 0x00e3a84901007387 */ /* 0x000fe80000100800 */
[----:B------:R1:W-:Y:S01]  /*122060*/  STL [R1+0xe3a4], R72 ;  /* 0x00e3a44801007387 */ /* 0x0003e20000100800 */
[----:B---3--:R-:W-:-:S15]  /*122070*/  HMMA.1688.F32.TF32 R24, R136, R212, R144 ;  /* 0x000000d48818723c */ /* 0x008fde0000081090 */
[----:B------:R-:W-:-:S04]  /*122080*/  NOP ;  /* 0x0000000000007918 */ /* 0x000fc80000000000 */
[----:B------:R-:W-:Y:S01]  /*122090*/  MOV R76, R24 ;  /* 0x00000018004c7202 */ /* 0x000fe20000000f00 */
[----:B------:R-:W-:Y:S02]  /*1220a0*/  IMAD.MOV.U32 R244, RZ, RZ, R25 ;  /* 0x000000fffff47224 */ /* 0x000fe400078e0019 */
[----:B------:R-:W-:Y:S02]  /*1220b0*/  IMAD.MOV.U32 R245, RZ, RZ, R26 ;  /* 0x000000fffff57224 */ /* 0x000fe400078e001a */
[----:B------:R-:W-:Y:S02]  /*1220c0*/  IMAD.MOV.U32 R246, RZ, RZ, R27 ;  /* 0x000000fffff67224 */ /* 0x000fe400078e001b */
[----:B--2---:R-:W-:Y:S03]  /*1220d0*/  HMMA.1688.F32.TF32 R24, R136, R112, R128 ;  /* 0x000000708818723c */ /* 0x004fe60000081080 */
[----:B------:R-:W-:Y:S04]  /*1220e0*/  STL [R1+0xe3c0], R246 ;  /* 0x00e3c0f601007387 */ /* 0x000fe80000100800 */
[----:B------:R-:W-:Y:S04]  /*1220f0*/  STL [R1+0xe3bc], R245 ;  /* 0x00e3bcf501007387 */ /* 0x000fe80000100800 */
[----:B------:R-:W-:Y:S04]  /*122100*/  STL [R1+0xe3b8], R244 ;  /* 0x00e3b8f401007387 */ /* 0x000fe80000100800 */
[----:B------:R2:W-:Y:S04]  /*122110*/  STL [R1+0xe3b4], R76 ;  /* 0x00e3b44c01007387 */ /* 0x0005e80000100800 */
[----:B------:R-:W3:Y:S01]  /*122120*/  LDL.LU.64 R128, [R1+0x1110] ;  /* 0x0011100001807983 */ /* 0x000ee20000300a00 */
[----:B-1----:R-:W-:Y:S01]  /*122130*/  MOV R247, R24 ;  /* 0x0000001800f77202 */ /* 0x002fe20000000f00 */
[----:B------:R-:W-:-:S02]  /*122140*/  IMAD.MOV.U32 R220, RZ, RZ, R25 ;  /* 0x000000ffffdc7224 */ /* 0x000fc400078e0019 */
[----:B------:R-:W-:Y:S02]  /*122150*/  IMAD.MOV.U32 R221, RZ, RZ, R26 ;  /* 0x000000ffffdd7224 */ /* 0x000fe400078e001a */
[----:B------:R-:W-:Y:S01]  /*122160*/  IMAD.MOV.U32 R222, RZ, RZ, R27 ;  /* 0x000000ffffde7224 */ /* 0x000fe200078e001b */
[----:B------:R1:W-:Y:S01]  /*122170*/  STL [R1+0xe3c4], R247 ;  /* 0x00e3c4f701007387 */ /* 0x0003e20000100800 */
[----:B----4-:R-:W-:Y:S01]  /*122180*/  HMMA.1688.F32.TF32 R24, R136, R248, R4 ;  /* 0x000000f88818723c */ /* 0x010fe20000081004 */
[----:B------:R-:W-:Y:S01]  /*122190*/  MOV R6, R248 ;  /* 0x000000f800067202 */ /* 0x000fe20000000f00 */
[----:B------:R-:W-:Y:S01]  /*1221a0*/  IMAD.MOV.U32 R3, RZ, RZ, R249 ;  /* 0x000000ffff037224 */ /* 0x000fe200078e00f9 */
[----:B------:R-:W3:Y:S04]  /*1221b0*/  LDL.LU R248, [R1+0x2d40] ;  /* 0x002d400001f87983 */ /* 0x000ee80000300800 */
[----:B------:R-:W3:Y:S04]  /*1221c0*/  LDL.LU R249, [R1+0x2d44] ;  /* 0x002d440001f97983 */ /* 0x000ee80000300800 */
[----:B------:R-:W3:Y:S04]  /*1221d0*/  LDL.LU R250, [R1+0x2d48] ;  /* 0x002d480001fa7983 */ /* 0x000ee80000300800 */
[----:B------:R-:W3:Y:S04]  /*1221e0*/  LDL.LU R251, [R1+0x2d4c] ;  /* 0x002d4c0001fb7983 */ /* 0x000ee80000300800 */
[----:B------:R-:W-:Y:S01]  /*1221f0*/  IMAD.MOV.U32 R72, RZ, RZ, R24 ;  /* 0x000000ffff487224 */ /* 0x000fe200078e0018 */
[----:B------:R-:W-:Y:S01]  /*122200*/  MOV R78, R26 ;  /* 0x0000001a004e7202 */ /* 0x000fe20000000f00 */
[----:B------:R-:W-:-:S02]  /*122210*/  IMAD.MOV.U32 R77, RZ, RZ, R25 ;  /* 0x000000ffff4d7224 */ /* 0x000fc400078e0019 */
[----:B------:R-:W-:Y:S02]  /*122220*/  IMAD.MOV.U32 R79, RZ, RZ, R27 ;  /* 0x000000ffff4f7224 */ /* 0x000fe400078e001b */
[----:B------:R-:W-:Y:S01]  /*122230*/  HMMA.1688.F32.TF32 R24, R136, R132, R140 ;  /* 0x000000848818723c */ /* 0x000fe2000008108c */
[----:B------:R-:W-:Y:S02]  /*122240*/  IMAD.MOV.U32 R10, RZ, RZ, R132 ;  /* 0x000000ffff0a7224 */ /* 0x000fe400078e0084 */
[----:B------:R-:W-:Y:S02]  /*122250*/  IMAD.MOV.U32 R7, RZ, RZ, R133 ;  /* 0x000000ffff077224 */ /* 0x000fe400078e0085 */
[----:B------:R-:W4:Y:S04]  /*122260*/  LDL.LU.64 R132, [R1+0x1120] ;  /* 0x0011200001847983 */ /* 0x000f280000300a00 */
        /* <DEDUP_REMOVED lines=12> */
[----:B------:R-:W4:Y:S04]  /*122330*/  LDL.LU.64 R4, [R1+0x1130] ;  /* 0x0011300001047983 */ /* 0x000f280000300a00 */
        /* <DEDUP_REMOVED lines=10> */
[----:B------:R-:W4:Y:S04]  /*1223e0*/  LDL.LU.64 R140, [R1+0x1140] ;  /* 0x00114000018c7983 */ /* 0x000f280000300a00 */
[----:B------:R-:W4:Y:S04]  /*1223f0*/  LDL.LU.64 R8, [R1+0x1160] ;  /* 0x0011600001087983 */ /* 0x000f280000300a00 */
[----:B------:R-:W4:Y:S04]  /*122400*/  LDL.LU.64 R148, [R1+0x1170] ;  /* 0x0011700001947983 */ /* 0x000f280000300a00 */
[----:B------:R-:W4:Y:S01]  /*122410*/  LDL.LU.64 R144, [R1+0x1180] ;  /* 0x0011800001907983 */ /* 0x000f220000300a00 */
[----:B---3--:R-:W-:Y:S03]  /*122420*/  HMMA.1688.F32.TF32 R32, R136, R128, R248 ;  /* 0x000000808820723c */ /* 0x008fe600000810f8 */
        /* <DEDUP_REMOVED lines=8> */
[----:B--2---:R-:W-:-:S03]  /*1224b0*/  MOV R76, R32 ;  /* 0x00000020004c7202 */ /* 0x004fc60000000f00 */
        /* <DEDUP_REMOVED lines=15> */
[----:B------:R-:W2:Y:S01]  /*1225b0*/  LDL.64 R184, [R1+0x1150] ;  /* 0x0011500001b87983 */ /* 0x000ea20000100a00 */
[----:B------:R-:W-:-:S03]  /*1225c0*/  IMAD.MOV.U32 R71, RZ, RZ, R26 ;  /* 0x000000ffff477224 */ /* 0x000fc600078e001a */
[----:B------:R-:W-:Y:S04]  /*1225d0*/  STL.64 [R1+0xeb58], R128 ;  /* 0x00eb588001007387 */ /* 0x000fe80000100a00 */
[----:B------:R-:W2:Y:S04]  /*1225e0*/  LDL.LU.64 R180, [R1+0x11a0] ;  /* 0x0011a00001b47983 */ /* 0x000ea80000300a00 */
[----:B------:R-:W-:Y:S04]  /*1225f0*/  STL.64 [R1+0xe560], R70 ;  /* 0x00e5604601007387 */ /* 0x000fe80000100a00 */
[----:B------:R-:W-:Y:S01]  /*122600*/  STL.64 [R1+0xe558], R68 ;  /* 0x00e5584401007387 */ /* 0x000fe20000100a00 */
[----:B------:R-:W-:-:S03]  /*122610*/  IMAD.MOV.U32 R64, RZ, RZ, R27 ;  /* 0x000000ffff407224 */ /* 0x000fc600078e001b */
[----:B------:R-:W-:Y:S01]  /*122620*/  STL.64 [R1+0xe550], R78 ;  /* 0x00e5504e01007387 */ /* 0x000fe20000100a00 */
[----:B----4-:R-:W-:Y:S03]  /*122630*/  HMMA.1688.F32.TF32 R36, R136, R132, R208 ;  /* 0x000000848824723c */ /* 0x010fe600000810d0 */
[----:B------:R-:W-:-:S15]  /*122640*/  STL.64 [R1+0xe548], R76 ;  /* 0x00e5484c01007387 */ /* 0x000fde0000100a00 */
[----:B------:R-:W-:Y:S01]  /*122650*/  NOP ;  /* 0x0000000000007918 */ /* 0x000fe20000000000 */
[----:B------:R-:W-:Y:S01]  /*122660*/  MOV R65, R36 ;  /* 0x0000002400417202 */ /* 0x000fe20000000f00 */
[----:B------:R-:W-:Y:S02]  /*122670*/  IMAD.MOV.U32 R66, RZ, RZ, R37 ;  /* 0x000000ffff427224 */ /* 0x000fe400078e0025 */
[----:B------:R-:W-:Y:S02]  /*122680*/  IMAD.MOV.U32 R67, RZ, RZ, R38 ;  /* 0x000000ffff437224 */ /* 0x000fe400078e0026 */
[----:B------:R-:W-:Y:S01]  /*122690*/  IMAD.MOV.U32 R75, RZ, RZ, R39 ;  /* 0x000000ffff4b7224 */ /* 0x000fe200078e0027 */
[----:B------:R-:W-:Y:S04]  /*1226a0*/  STL.64 [R1+0xeb50], R132 ;  /* 0x00eb508401007387 */ /* 0x000fe80000100a00 */
[----:B------:R-:W4:Y:S04]  /*1226b0*/  LDL.LU.64 R108, [R1+0x11e0] ;  /* 0x0011e000016c7983 */ /* 0x000f280000300a00 */
[----:B------:R-:W4:Y:S04]  /*1226c0*/  LDL.LU.64 R208, [R1+0x11b0] ;  /* 0x0011b00001d07983 */ /* 0x000f280000300a00 */
[----:B------:R-:W-:Y:S04]  /*1226d0*/  STL.64 [R1+0xe580], R74 ;  /* 0x00e5804a01007387 */ /* 0x000fe80000100a00 */
[----:B------:R-:W-:Y:S04]  /*1226e0*/  STL.64 [R1+0xe578], R72 ;  /* 0x00e5784801007387 */ /* 0x000fe80000100a00 */
[----:B------:R-:W-:Y:S04]  /*1226f0*/  STL.64 [R1+0xe570], R66 ;  /* 0x00e5704201007387 */ /* 0x000fe80000100a00 */
[----:B------:R-:W-:Y:S04]  /*122700*/  STL.64 [R1+0xe568], R64 ;  /* 0x00e5684001007387 */ /* 0x000fe80000100a00 */
[----:B------:R-:W-:Y:S04]  /*122710*/  STL.64 [R1+0xeb48], R4 ;  /* 0x00eb480401007387 */ /* 0x000fe80000100a00 */
[----:B------:R-:W4:Y:S04]  /*122720*/  LDL R60, [R1+0x1220] ;  /* 0x00122000013c7983 */ /* 0x000f280000100800 */
[----:B------:R-:W4:Y:S01]  /*122730*/  LDL R61, [R1+0x1224] ;  /* 0x00122400013d7983 */ /* 0x000f220000100800 */
[----:B---3--:R-:W-:-:S15]  /*122740*/  HMMA.1688.F32.TF32 R36, R136, R4, R92 ;  /* 0x000000048824723c */ /* 0x008fde000008105c */
[----:B------:R-:W-:-:S04]  /*122750*/  NOP ;  /* 0x0000000000007918 */ /* 0x000fc80000000000 */
[----:B-1----:R-:W-:Y:S01]  /*122760*/  MOV R247, R36 ;  /* 0x0000002400f77202 */ /* 0x002fe20000000f00 */
[----:B------:R-:W-:Y:S01]  /*122770*/  IMAD.MOV.U32 R246, RZ, RZ, R37 ;  /* 0x000000fffff67224 */ /* 0x000fe200078e0025 */
[----:B--2---:R-:W-:Y:S01]  /*122780*/  HMMA.1688.F32.TF32 R32, R136, R140, R32 ;  /* 0x0000008c8820723c */ /* 0x004fe20000081020 */
[----:B------:R-:W-:Y:S02]  /*122790*/  IMAD.MOV.U32 R245, RZ, RZ, R38 ;  /* 0x000000fffff57224 */ /* 0x000fe400078e0026 */
[----:B------:R-:W-:Y:S01]  /*1227a0*/  IMAD.MOV.U32 R244, RZ, RZ, R39 ;  /* 0x000000fffff47224 */ /* 0x000fe200078e0027 */
[----:B------:R-:W-:Y:S04]  /*1227b0*/  STL.64 [R1+0xe590], R246 ;  /* 0x00e590f601007387 */ /* 0x000fe80000100a00 */
[----:B------:R-:W-:Y:S11]  /*1227c0*/  STL.64 [R1+0xe588], R244 ;  /* 0x00e588f401007387 */ /* 0x000ff60000100a00 */
[----:B------:R-:W-:Y:S01]  /*1227d0*/  STL [R1+0x224], R33 ;  /* 0x0002242101007387 */ /* 0x000fe20000100800 */
[----:B------:R-:W-:-:S03]  /*1227e0*/  MOV R223, R32 ;  /* 0x0000002000df7202 */ /* 0x000fc60000000f00 */
[----:B------:R1:W-:Y:S02]  /*1227f0*/  STL.64 [R1+0x228], R34 ;  /* 0x0002282201007387 */ /* 0x0003e40000100a00 */
[C---:B-1----:R-:W-:Y:S02]  /*122800*/  HMMA.1688.F32.TF32 R32, R136.reuse, R184, R164 ;  /* 0x000000b88820723c */ /* 0x042fe400000810a4 */
[----:B------:R-:W-:Y:S04]  /*122810*/  STL.64 [R1+0xeb40], R140 ;  /* 0x00eb408c01007387 */ /* 0x000fe80000100a00 */
[----:B------:R-:W-:Y:S02]  /*122820*/  STL.64 [R1+0xe5a0], R222 ;  /* 0x00e5a0de01007387 */ /* 0x000fe40000100a00 */
[C---:B------:R-:W-:Y:S02]  /*122830*/  HMMA.1688.F32.TF32 R36, R136.reuse, R8, R152 ;  /* 0x000000088824723c */ /* 0x040fe40000081098 */
[----:B------:R-:W-:Y:S09]  /*122840*/  STL.64 [R1+0xe598], R220 ;  /* 0x00e598dc01007387 */ /* 0x000ff20000100a00 */
[----:B------:R-:W-:Y:S04]  /*122850*/  STL.64 [R1+0x240], R32 ;  /* 0x0002402001007387 */ /* 0x000fe80000100a00 */
[----:B------:R1:W-:Y:S02]  /*122860*/  STL.64 [R1+0x248], R34 ;  /* 0x0002482201007387 */ /* 0x0003e40000100a00 */
[----:B-1----:R-:W-:Y:S02]  /*122870*/  HMMA.1688.F32.TF32 R32, R136, R148, R248 ;  /* 0x000000948820723c */ /* 0x002fe400000810f8 */
[----:B------:R-:W-:Y:S04]  /*122880*/  STL.64 [R1+0xeb28], R8 ;  /* 0x00eb280801007387 */ /* 0x000fe80000100a00 */
[----:B------:R1:W-:Y:S04]  /*122890*/  STL.64 [R1+0x260], R36 ;  /* 0x0002602401007387 */ /* 0x0003e80000100a00 */
[----:B------:R2:W-:Y:S04]  /*1228a0*/  STL.64 [R1+0x268], R38 ;  /* 0x0002682601007387 */ /* 0x0005e80000100a00 */
[----:B------:R-:W3:Y:S05]  /*1228b0*/  LDL.LU R164, [R1+0x2c30] ;  /* 0x002c300001a47983 */ /* 0x000eea0000300800 */
        /* <DEDUP_REMOVED lines=16> */
[----:B------:R-:W3:Y:S01]  /*1229c0*/  LDL.LU R39, [R1+0x2cdc] ;  /* 0x002cdc0001277983 */ /* 0x000ee20000300800 */
[----:B------:R-:W-:-:S02]  /*1229d0*/  IMAD.MOV.U32 R5, RZ, RZ, R184 ;  /* 0x000000ffff057224 */ /* 0x000fc400078e00b8 */
[----:B------:R-:W-:Y:S01]  /*1229e0*/  IMAD.MOV.U32 R4, RZ, RZ, R185 ;  /* 0x000000ffff047224 */ /* 0x000fe200078e00b9 */
        /* <DEDUP_REMOVED lines=34> */
[C---:B---3--:R-:W-:Y:S08]  /*122c10*/  HMMA.1688.F32.TF32 R36, R136.reuse, R144, R36 ;  /* 0x000000908824723c */ /* 0x048ff00000081024 */
[C---:B--2---:R-:W-:Y:S11]  /*122c20*/  HMMA.1688.F32.TF32 R56, R136.reuse, R40, R184 ;  /* 0x000000288838723c */ /* 0x044ff600000810b8 */
[----:B------:R-:W-:Y:S04]  /*122c30*/  STL.64 [R1+0x2a0], R36 ;  /* 0x0002a02401007387 */ /* 0x000fe80000100a00 */
[----:B------:R1:W-:Y:S02]  /*122c40*/  STL.64 [R1+0x2a8], R38 ;  /* 0x0002a82601007387 */ /* 0x0003e40000100a00 */
[C---:B-1----:R-:W-:Y:S02]  /*122c50*/  HMMA.1688.F32.TF32 R36, R136.reuse, R180, R248 ;  /* 0x000000b48824723c */ /* 0x042fe400000810f8 */
[----:B------:R1:W-:Y:S04]  /*122c60*/  STL.64 [R1+0xeb38], R40 ;  /* 0x00eb382801007387 */ /* 0x0003e80000100a00 */
[----:B------:R-:W-:Y:S04]  /*122c70*/  STL.64 [R1+0x2c0], R56 ;  /* 0x0002c03801007387 */ /* 0x000fe80000100a00 */
[----:B------:R-:W-:Y:S04]  /*122c80*/  STL.64 [R1+0x2c8], R58 ;  /* 0x0002c83a01007387 */ /* 0x000fe80000100a00 */
[----:B------:R-:W-:Y:S04]  /*122c90*/  STL.64 [R1+0xeb60], R180 ;  /* 0x00eb60b401007387 */ /* 0x000fe80000100a00 */
[----:B------:R-:W2:Y:S04]  /*122ca0*/  LDL R248, [R1+0x1250] ;  /* 0x0012500001f87983 */ /* 0x000ea80000100800 */
[----:B------:R-:W-:Y:S04]  /*122cb0*/  STL.64 [R1+0x2e0], R36 ;  /* 0x0002e02401007387 */ /* 0x000fe80000100a00 */
[----:B------:R-:W-:Y:S04]  /*122cc0*/  STL.64 [R1+0x2e8], R38 ;  /* 0x0002e82601007387 */ /* 0x000fe80000100a00 */
[----:B------:R-:W2:Y:S01]  /*122cd0*/  LDL R249, [R1+0x1254] ;  /* 0x0012540001f97983 */ /* 0x000ea20000100800 */
[C---:B----4-:R-:W-:Y:S03]  /*122ce0*/  HMMA.1688.F32.TF32 R68, R136.reuse, R208, R156 ;  /* 0x000000d08844723c */ /* 0x050fe6000008109c */
[----:B------:R-:W-:Y:S05]  /*122cf0*/  STL.64 [R1+0xeb68], R208 ;  /* 0x00eb68d001007387 */ /* 0x000fea0000100a00 */
[C---:B-1----:R-:W-:Y:S08]  /*122d00*/  HMMA.1688.F32.TF32 R40, R136.reuse, R24, R48 ;  /* 0x000000188828723c */ /* 0x042ff00000081030 */
[C---:B------:R-:W-:Y:S03]  /*122d10*/  HMMA.1688.F32.TF32 R48, R136.reuse, R16, R204 ;  /* 0x000000108830723c */ /* 0x040fe600000810cc */
[----:B------:R-:W-:Y:S04]  /*122d20*/  STL.64 [R1+0x300], R68 ;  /* 0x0003004401007387 */ /* 0x000fe80000100a00 */
[----:B------:R-:W-:Y:S04]  /*122d30*/  STL.64 [R1+0x308], R70 ;  /* 0x0003084601007387 */ /* 0x000fe80000100a00 */
[----:B------:R1:W-:Y:S02]  /*122d40*/  STL.64 [R1+0xeb70], R24 ;  /* 0x00eb701801007387 */ /* 0x0003e40000100a00 */
[C---:B-1----:R-:W-:Y:S02]  /*122d50*/  HMMA.1688.F32.TF32 R24, R136.reuse, R108, R224 ;  /* 0x0000006c8818723c */ /* 0x042fe400000810e0 */
[----:B------:R-:W-:Y:S04]  /*122d60*/  STL.64 [R1+0x320], R40 ;  /* 0x0003202801007387 */ /* 0x000fe80000100a00 */
[----:B------:R1:W-:Y:S04]  /*122d70*/  STL.64 [R1+0x328], R42 ;  /* 0x0003282a01007387 */ /* 0x0003e80000100a00 */
[----:B------:R-:W-:Y:S04]  /*122d80*/  STL.64 [R1+0x340], R48 ;  /* 0x0003403001007387 */ /* 0x000fe80000100a00 */
[----:B------:R-:W-:Y:S01]  /*122d90*/  STL.64 [R1+0x348], R50 ;  /* 0x0003483201007387 */ /* 0x000fe20000100a00 */
[C---:B-1----:R-:W-:Y:S03]  /*122da0*/  HMMA.1688.F32.TF32 R40, R136.reuse, R176, R32 ;  /* 0x000000b08828723c */ /* 0x042fe60000081020 */
[----:B------:R-:W3:Y:S04]  /*122db0*/  LDL.64 R32, [R1+0xf50] ;  /* 0x000f500001207983 */ /* 0x000ee80000100a00 */
[----:B------:R-:W-:Y:S04]  /*122dc0*/  STL.64 [R1+0x360], R24 ;  /* 0x0003601801007387 */ /* 0x000fe80000100a00 */
[----:B------:R1:W-:Y:S02]  /*122dd0*/  STL.64 [R1+0x368], R26 ;  /* 0x0003681a01007387 */ /* 0x0003e40000100a00 */
[C---:B-1----:R-:W-:Y:S06]  /*122de0*/  HMMA.1688.F32.TF32 R24, R136.reuse, R168, R116 ;  /* 0x000000a88818723c */ /* 0x042fec0000081074 */
[----:B------:R-:W-:Y:S04]  /*122df0*/  STL.64 [R1+0x3b0], R40 ;  /* 0x0003b02801007387 */ /* 0x000fe80000100a00 */
[----:B------:R1:W-:Y:S01]  /*122e00*/  STL.64 [R1+0x3b8], R42 ;  /* 0x0003b82a01007387 */ /* 0x0003e20000100a00 */
[C---:B------:R-:W-:Y:S08]  /*122e10*/  HMMA.1688.F32.TF32 R48, R136.reuse, R192, R92 ;  /* 0x000000c08830723c */ /* 0x040ff0000008105c */
[C---:B-1----:R-:W-:Y:S01]  /*122e20*/  HMMA.1688.F32.TF32 R40, R136.reuse, R60, R164 ;  /* 0x0000003c8828723c */ /* 0x042fe200000810a4 */
[----:B------:R-:W-:Y:S04]  /*122e30*/  STL.64 [R1+0x3d0], R24 ;  /* 0x0003d01801007387 */ /* 0x000fe80000100a00 */
[----:B------:R1:W-:Y:S03]  /*122e40*/  STL.64 [R1+0x3d8], R26 ;  /* 0x0003d81a01007387 */ /* 0x0003e60000100a00 */
[----:B-1----:R-:W-:Y:S03]  /*122e50*/  HMMA.1688.F32.TF32 R24, R136, R216, R152 ;  /* 0x000000d88818723c */ /* 0x002fe60000081098 */
[----:B------:R-:W-:Y:S04]  /*122e60*/  STL.64 [R1+0x3f0], R48 ;  /* 0x0003f03001007387 */ /* 0x000fe80000100a00 */
[----:B------:R-:W-:Y:S04]  /*122e70*/  STL.64 [R1+0x3f8], R50 ;  /* 0x0003f83201007387 */ /* 0x000fe80000100a00 */
[----:B------:R-:W4:Y:S04]  /*122e80*/  LDL.LU.64 R76, [R1+0xfb0] ;  /* 0x000fb000014c7983 */ /* 0x000f280000300a00 */
        /* <DEDUP_REMOVED lines=44> */
[----:B------:R-:W4:Y:S04]  /*123150*/  LDL.64 R148, [R1+0xe20] ;  /* 0x000e200001947983 */ /* 0x000f280000100a00 */
        /* <DEDUP_REMOVED lines=24> */
[----:B------:R-:W-:-:S02]  /*1232e0*/  LOP3.LUT R110, R252, 0x40, RZ, 0x3c, !PT ;  /* 0x00000040fc6e7812 */ /* 0x000fc400078e3cff */
[----:B------:R-:W-:-:S03]  /*1232f0*/  LOP3.LUT R111, R252, 0x60, RZ, 0x3c, !PT ;  /* 0x00000060fc6f7812 */ /* 0x000fc600078e3cff */
[----:B------:R-:W-:Y:S04]  /*123300*/  LDS R236, [R110+UR10+0x86080] ;  /* 0x0860800a6eec7984 */ /* 0x000fe80008000800 */
[----:B------:R-:W-:Y:S04]  /*123310*/  LDS R238, [R110+UR10+0x86880] ;  /* 0x0868800a6eee7984 */ /* 0x000fe80008000800 */
[----:B------:R-:W-:Y:S04]  /*123320*/  LDS R237, [R111+UR10+0x86080] ;  /* 0x0860800a6fed7984 */ /* 0x000fe80008000800 */
[----:B------:R-:W2:Y:S01]  /*123330*/  LDS R239, [R111+UR10+0x86880] ;  /* 0x0868800a6fef7984 */ /* 0x000ea20008000800 */
[----:B------:R-:W-:Y:S01]  /*123340*/  IMAD.MOV.U32 R40, RZ, RZ, R83 ;  /* 0x000000ffff287224 */ /* 0x000fe200078e0053 */
[----:B------:R-:W-:Y:S01]  /*123350*/  MOV R41, R82 ;  /* 0x0000005200297202 */ /* 0x000fe20000000f00 */
[----:B------:R-:W-:-:S02]  /*123360*/  IMAD.MOV.U32 R221, RZ, RZ, R15 ;  /* 0x000000ffffdd7224 */ /* 0x000fc400078e000f */
[----:B------:R-:W-:Y:S01]  /*123370*/  IMAD.MOV.U32 R244, RZ, RZ, R14 ;  /* 0x000000fffff47224 */ /* 0x000fe200078e000e */
[----:B------:R-:W-:Y:S01]  /*123380*/  MOV R21, R98 ;  /* 0x0000006200157202 */ /* 0x000fe20000000f00 */
[----:B------:R-:W-:Y:S02]  /*123390*/  IMAD.MOV.U32 R20, RZ, RZ, R99 ;  /* 0x000000ffff147224 */ /* 0x000fe400078e0063 */
[----:B------:R-:W-:Y:S02]  /*1233a0*/  IMAD.MOV.U32 R64, RZ, RZ, R103 ;  /* 0x000000ffff407224 */ /* 0x000fe400078e0067 */
[----:B------:R-:W-:Y:S02]  /*1233b0*/  IMAD.MOV.U32 R65, RZ, RZ, R102 ;  /* 0x000000ffff417224 */ /* 0x000fe400078e0066 */
[----:B------:R-:W-:Y:S02]  /*1233c0*/  IMAD.MOV.U32 R56, RZ, RZ, R91 ;  /* 0x000000ffff387224 */ /* 0x000fe400078e005b */
[----:B------:R-:W-:Y:S01]  /*1233d0*/  IMAD.MOV.U32 R57, RZ, RZ, R90 ;  /* 0x000000ffff397224 */ /* 0x000fe200078e005a */
[----:B------:R-:W-:Y:S01]  /*1233e0*/  MOV R37, R106 ;  /* 0x0000006a00257202 */ /* 0x000fe20000000f00 */
[----:B------:R-:W-:-:S02]  /*1233f0*/  IMAD.MOV.U32 R36, RZ, RZ, R107 ;  /* 0x000000ffff247224 */ /* 0x000fc400078e006b */
[----:B------:R-:W-:Y:S01]  /*123400*/  IMAD.MOV.U32 R72, RZ, RZ, R22 ;  /* 0x000000ffff487224 */ /* 0x000fe200078e0016 */
[----:B------:R-:W-:Y:S01]  /*123410*/  MOV R185, R86 ;  /* 0x0000005600b97202 */ /* 0x000fe20000000f00 */
[----:B------:R-:W-:Y:S01]  /*123420*/  IMAD.MOV.U32 R184, RZ, RZ, R87 ;  /* 0x000000ffffb87224 */ /* 0x000fe200078e0057 */
[----:B--2---:R-:W-:Y:S08]  /*123430*/  HMMA.1688.F32.TF32 R40, R236, R40, R180 ;  /* 0x00000028ec28723c */ /* 0x004ff000000810b4 */
[C---:B---3--:R-:W-:Y:S08]  /*123440*/  HMMA.1688.F32.TF32 R24, R136.reuse, R232, R24 ;  /* 0x000000e88818723c */ /* 0x048ff00000081018 */
[----:B------:R-:W-:Y:S11]  /*123450*/  HMMA.1688.F32.TF32 R136, R136, R248, R208 ;  /* 0x000000f88888723c */ /* 0x000ff600000810d0 */
[----:B------:R-:W-:Y:S04]  /*123460*/  STL.64 [R1+0x6a0], R24 ;  /* 0x0006a01801007387 */ /* 0x000fe80000100a00 */
[----:B------:R4:W-:Y:S04]  /*123470*/  STL.64 [R1+0x6a8], R26 ;  /* 0x0006a81a01007387 */ /* 0x0009e80000100a00 */
[----:B------:R-:W-:Y:S04]  /*123480*/  STL.64 [R1+0x690], R136 ;  /* 0x0006908801007387 */ /* 0x000fe80000100a00 */
[----:B------:R-:W-:Y:S01]  /*123490*/  STL.64 [R1+0x698], R138 ;  /* 0x0006988a01007387 */ /* 0x000fe20000100a00 */
[C---:B----4-:R-:W-:Y:S03]  /*1234a0*/  HMMA.1688.F32.TF32 R24, R236.reuse, R148, R144 ;  /* 0x00000094ec18723c */ /* 0x050fe60000081090 */
        /* <DEDUP_REMOVED lines=26> */
[----:B------:R1:W-:Y:S08]  /*123650*/  STL.64 [R1+0xeb08], R20 ;  /* 0x00eb081401007387 */ /* 0x0003f00000100a00 */
[----:B------:R-:W-:Y:S04]  /*123660*/  STL.64 [R1+0x2930], R24 ;  /* 0x0029301801007387 */ /* 0x000fe80000100a00 */
[----:B------:R-:W-:Y:S04]  /*123670*/  STL.64 [R1+0x2938], R26 ;  /* 0x0029381a01007387 */ /* 0x000fe80000100a00 */
[----:B------:R-:W-:Y:S01]  /*123680*/  STL.64 [R1+0xeb10], R64 ;  /* 0x00eb104001007387 */ /* 0x000fe20000100a00 */
[C---:B-1----:R-:W-:Y:S03]  /*123690*/  HMMA.1688.F32.TF32 R20, R236.reuse, R56, R224 ;  /* 0x00000038ec14723c */ /* 0x042fe600000810e0 */
[----:B------:R-:W-:Y:S04]  /*1236a0*/  STL.64 [R1+0x1e40], R12 ;  /* 0x001e400c01007387 */ /* 0x000fe80000100a00 */
[----:B------:R1:W-:Y:S02]  /*1236b0*/  STL.64 [R1+0x1e48], R14 ;  /* 0x001e480e01007387 */ /* 0x0003e40000100a00 */
[C---:B-1----:R-:W-:Y:S02]  /*1236c0*/  HMMA.1688.F32.TF32 R12, R236.reuse, R36, R116 ;  /* 0x00000024ec0c723c */ /* 0x042fe40000081074 */
[----:B------:R-:W-:Y:S08]  /*1236d0*/  STL.64 [R1+0xeb18], R56 ;  /* 0x00eb183801007387 */ /* 0x000ff00000100a00 */
[----:B------:R-:W-:Y:S01]  /*1236e0*/  STL.64 [R1+0x1e20], R20 ;  /* 0x001e201401007387 */ /* 0x000fe20000100a00 */
[C---:B------:R-:W-:Y:S03]  /*1236f0*/  HMMA.1688.F32.TF32 R24, R236.reuse, R184, R92 ;  /* 0x000000b8ec18723c */ /* 0x040fe6000008105c */
[----:B------:R1:W-:Y:S05]  /*123700*/  STL.64 [R1+0x1e28], R22 ;  /* 0x001e281601007387 */ /* 0x0003ea0000100a00 */
[----:B------:R-:W-:Y:S01]  /*123710*/  STL.64 [R1+0x1e10], R12 ;  /* 0x001e100c01007387 */ /* 0x000fe20000100a00 */
[C---:B-1----:R-:W-:Y:S03]  /*123720*/  HMMA.1688.F32.TF32 R20, R236.reuse, R172, R164 ;  /* 0x000000acec14723c */ /* 0x042fe600000810a4 */
[----:B------:R1:W-:Y:S05]  /*123730*/  STL.64 [R1+0x1e18], R14 ;  /* 0x001e180e01007387 */ /* 0x0003ea0000100a00 */
[----:B-1----:R-:W-:Y:S02]  /*123740*/  HMMA.1688.F32.TF32 R12, R236, R200, R152 ;  /* 0x000000c8ec0c723c */ /* 0x002fe40000081098 */
        /* <DEDUP_REMOVED lines=119> */
[----:B---3--:R-:W-:-:S15]  /*123ec0*/  HMMA.1688.F32.TF32 R188, R236, R228, R188 ;  /* 0x000000e4ecbc723c */ /* 0x008fde00000810bc */
[----:B------:R-:W-:-:S04]  /*123ed0*/  NOP ;  /* 0x0000000000007918 */ /* 0x000fc80000000000 */
[----:B------:R1:W-:Y:S04]  /*123ee0*/  STL.64 [R1+0x1db0], R188 ;  /* 0x001db0bc01007387 */ /* 0x0003e80000100a00 */
[----:B------:R-:W-:Y:S04]  /*123ef0*/  STL.64 [R1+0x1db8], R190 ;  /* 0x001db8be01007387 */ /* 0x000fe80000100a00 */
[----:B-1----:R-:W2:Y:S04]  /*123f00*/  LDL.LU.64 R188, [R1+0xebb0] ;  /* 0x00ebb00001bc7983 */ /* 0x002ea80000300a00 */
[----:B------:R1:W-:Y:S04]  /*123f10*/  STL.64 [R1+0x1d90], R164 ;  /* 0x001d90a401007387 */ /* 0x0003e80000100a00 */
[----:B------:R-:W-:Y:S04]  /*123f20*/  STL.64 [R1+0x1d98], R166 ;  /* 0x001d98a601007387 */ /* 0x000fe80000100a00 */
[----:B-1----:R-:W4:Y:S02]  /*123f30*/  LDL.LU.64 R164, [R1+0xeba8] ;  /* 0x00eba80001a47983 */ /* 0x002f240000300a00 */
[----:B----4-:R-:W-:-:S15]  /*123f40*/  HMMA.1688.F32.TF32 R92, R236, R164, R92 ;  /* 0x000000a4ec5c723c */ /* 0x010fde000008105c */
[----:B------:R-:W-:-:S04]  /*123f50*/  NOP ;  /* 0x0000000000007918 */ /* 0x000fc80000000000 */
[----:B------:R1:W-:Y:S04]  /*123f60*/  STL.64 [R1+0x1d80], R92 ;  /* 0x001d805c01007387 */ /* 0x0003e80000100a00 */
[----:B------:R-:W-:Y:S04]  /*123f70*/  STL.64 [R1+0x1d88], R94 ;  /* 0x001d885e01007387 */ /* 0x000fe80000100a00 */
[----:B-1----:R-:W3:Y:S02]  /*123f80*/  LDL.LU.64 R92, [R1+0xeba0] ;  /* 0x00eba000015c7983 */ /* 0x002ee40000300a00 */
[----:B---3--:R-:W-:-:S15]  /*123f90*/  HMMA.1688.F32.TF32 R116, R236, R92, R116 ;  /* 0x0000005cec74723c */ /* 0x008fde0000081074 */
        /* <DEDUP_REMOVED lines=13> */
[----:B-1----:R-:W3:Y:S01]  /*124070*/  LDL.LU.64 R204, [R1+0xeb88] ;  /* 0x00eb880001cc7983 */ /* 0x002ee20000300a00 */
[C---:B------:R-:W-:Y:S08]  /*124080*/  HMMA.1688.F32.TF32 R48, R236.reuse, R76, R48 ;  /* 0x0000004cec30723c */ /* 0x040ff00000081030 */
[----:B---3--:R-:W-:-:S15]  /*124090*/  HMMA.1688.F32.TF32 R156, R236, R204, R156 ;  /* 0x000000ccec9c723c */ /* 0x008fde000008109c */
[----:B------:R-:W-:-:S04]  /*1240a0*/  NOP ;  /* 0x0000000000007918 */ /* 0x000fc80000000000 */
[----:B------:R1:W-:Y:S04]  /*1240b0*/  STL.64 [R1+0x1d30], R156 ;  /* 0x001d309c01007387 */ /* 0x0003e80000100a00 */
[----:B------:R-:W-:Y:S04]  /*1240c0*/  STL.64 [R1+0x1d38], R158 ;  /* 0x001d389e01007387 */ /* 0x000fe80000100a00 */
[----:B-1----:R-:W3:Y:S04]  /*1240d0*/  LDL.LU.64 R156, [R1+0xeb80] ;  /* 0x00eb8000019c7983 */ /* 0x002ee80000300a00 */
[----:B------:R1:W-:Y:S04]  /*1240e0*/  STL.64 [R1+0x1d20], R48 ;  /* 0x001d203001007387 */ /* 0x0003e80000100a00 */
[----:B------:R-:W-:Y:S04]  /*1240f0*/  STL.64 [R1+0x1d28], R50 ;  /* 0x001d283201007387 */ /* 0x000fe80000100a00 */
[----:B-1----:R-:W4:Y:S01]  /*124100*/  LDL.LU.64 R48, [R1+0xeb78] ;  /* 0x00eb780001307983 */ /* 0x002f220000300a00 */
[----:B------:R-:W-:Y:S01]  /*124110*/  IMAD.MOV.U32 R220, RZ, RZ, R18 ;  /* 0x000000ffffdc7224 */ /* 0x000fe200078e0012 */
[----:B------:R-:W-:-:S07]  /*124120*/  MOV R245, R11 ;  /* 0x0000000b00f57202 */ /* 0x000fce0000000f00 */
[----:B------:R-:W-:Y:S01]  /*124130*/  HMMA.1688.F32.TF32 R12, R236, R244, R12 ;  /* 0x000000f4ec0c723c */ /* 0x000fe2000008100c */
[----:B------:R-:W-:-:S07]  /*124140*/  IMAD.MOV.U32 R73, RZ, RZ, R19 ;  /* 0x000000ffff497224 */ /* 0x000fce00078e0013 */
[C---:B----4-:R-:W-:Y:S08]  /*124150*/  HMMA.1688.F32.TF32 R56, R236.reuse, R48, R56 ;  /* 0x00000030ec38723c */ /* 0x050ff00000081038 */
[C---:B---3--:R-:W-:Y:S11]  /*124160*/  HMMA.1688.F32.TF32 R64, R236.reuse, R156, R64 ;  /* 0x0000009cec40723c */ /* 0x048ff60000081040 */
[----:B------:R-:W-:Y:S04]  /*124170*/  STL.64 [R1+0x1d10], R56 ;  /* 0x001d103801007387 */ /* 0x000fe80000100a00 */
[----:B------:R2:W-:Y:S02]  /*124180*/  STL.64 [R1+0x1d18], R58 ;  /* 0x001d183a01007387 */ /* 0x0005e40000100a00 */
[C---:B--2---:R-:W-:Y:S08]  /*124190*/  HMMA.1688.F32.TF32 R56, R236.reuse, R188, R20 ;  /* 0x000000bcec38723c */ /* 0x044ff00000081014 */
[C---:B------:R-:W-:Y:S01]  /*1241a0*/  HMMA.1688.F32.TF32 R20, R236.reuse, R220, R100 ;  /* 0x000000dcec14723c */ /* 0x040fe20000081064 */
[----:B------:R-:W-:Y:S04]  /*1241b0*/  STL.64 [R1+0x1d00], R64 ;  /* 0x001d004001007387 */ /* 0x000fe80000100a00 */
[----:B------:R-:W-:Y:S06]  /*1241c0*/  STL.64 [R1+0x1d08], R66 ;  /* 0x001d084201007387 */ /* 0x000fec0000100a00 */
        /* <DEDUP_REMOVED lines=16> */
[----:B--2---:R-:W-:Y:S01]  /*1242d0*/  HMMA.1688.F32.TF32 R20, R236, R44, R24 ;  /* 0x0000002cec14723c */ /* 0x004fe20000081018 */
[----:B------:R-:W-:-:S02]  /*1242e0*/  IMAD.MOV.U32 R9, RZ, RZ, R4 ;  /* 0x000000ffff097224 */ /* 0x000fc400078e0004 */
[----:B------:R-:W-:Y:S01]  /*1242f0*/  LDS R136, [R110+UR10+0x86100] ;  /* 0x0861000a6e887984 */ /* 0x000fe20008000800 */
[----:B------:R-:W-:-:S03]  /*124300*/  IMAD.MOV.U32 R8, RZ, RZ, R5 ;  /* 0x000000ffff087224 */ /* 0x000fc600078e0005 */
[----:B------:R-:W-:Y:S01]  /*124310*/  LDS R138, [R110+UR10+0x86900] ;  /* 0x0869000a6e8a7984 */ /* 0x000fe20008000800 */
[C---:B-1----:R-:W-:Y:S03]  /*124320*/  HMMA.1688.F32.TF32 R12, R236.reuse, R96, R208 ;  /* 0x00000060ec0c723c */ /* 0x042fe600000810d0 */
        /* <DEDUP_REMOVED lines=8> */
[----:B------:R-:W1:Y:S05]  /*1243b0*/  LDS R139, [R111+UR10+0x86900] ;  /* 0x0869000a6f8b7984 */ /* 0x000e6a0008000800 */
[C---:B--2---:R-:W-:Y:S08]  /*1243c0*/  HMMA.1688.F32.TF32 R12, R236.reuse, R88, R40 ;  /* 0x00000058ec0c723c */ /* 0x044ff00000081028 */
        /* <DEDUP_REMOVED lines=8> */
[----:B------:R2:W-:Y:S06]  /*124450*/  STL.64 [R1+0x2768], R26 ;  /* 0x0027681a01007387 */ /* 0x0005ec0000100a00 */
[----:B------:R-:W-:Y:S04]  /*124460*/  STL.64 [R1+0x2750], R20 ;  /* 0x0027501401007387 */ /* 0x000fe80000100a00 */
[----:B------:R3:W-:Y:S01]  /*124470*/  STL.64 [R1+0x2758], R22 ;  /* 0x0027581601007387 */ /* 0x0007e20000100a00 */
[C---:B--2---:R-:W-:Y:S03]  /*124480*/  HMMA.1688.F32.TF32 R24, R236.reuse, R124, R132 ;  /* 0x0000007cec18723c */ /* 0x044fe60000081084 */
[----:B------:R-:W-:Y:S04]  /*124490*/  STL.64 [R1+0x2740], R12 ;  /* 0x0027400c01007387 */ /* 0x000fe80000100a00 */
[----:B------:R2:W-:Y:S01]  /*1244a0*/  STL.64 [R1+0x2748], R14 ;  /* 0x0027480e01007387 */ /* 0x0005e20000100a00 */
[C---:B---3--:R-:W-:Y:S08]  /*1244b0*/  HMMA.1688.F32.TF32 R20, R236.reuse, R212, R128 ;  /* 0x000000d4ec14723c */ /* 0x048ff00000081080 */
[----:B--2---:R-:W-:Y:S03]  /*1244c0*/  HMMA.1688.F32.TF32 R12, R236, R112, R152 ;  /* 0x00000070ec0c723c */ /* 0x004fe60000081098 */
        /* <DEDUP_REMOVED lines=51> */
[----:B------:R-:W4:Y:S01]  /*124800*/  LDL.LU R133, [R1+0x26e4] ;  /* 0x0026e40001857983 */ /* 0x000f220000300800 */
[----:B------:R-:W-:-:S03]  /*124810*/  IMAD.MOV.U32 R208, RZ, RZ, R6 ;  /* 0x000000ffffd07224 */ /* 0x000fc600078e0006 */
[----:B------:R-:W4:Y:S01]  /*124820*/  LDL.LU R134, [R1+0x26e8] ;  /* 0x0026e80001867983 */ /* 0x000f220000300800 */
[----:B------:R-:W-:-:S03]  /*124830*/  MOV R129, R7 ;  /* 0x0000000700817202 */ /* 0x000fc60000000f00 */
[----:B------:R-:W4:Y:S01]  /*124840*/  LDL.LU R135, [R1+0x26ec] ;  /* 0x0026ec0001877983 */ /* 0x000f220000300800 */
[----:B------:R-:W-:-:S03]  /*124850*/  IMAD.MOV.U32 R209, RZ, RZ, R3 ;  /* 0x000000ffffd17224 */ /* 0x000fc600078e0003 */
        /* <DEDUP_REMOVED lines=31> */
[----:B------:R-:W2:-:S15]  /*124a50*/  LDL.LU.64 R24, [R1+0xeb70] ;  /* 0x00eb700001187983 */ /* 0x000e9e0000300a00 */
[----:B------:R-:W-:-:S03]  /*124a60*/  NOP ;  /* 0x0000000000007918 */ /* 0x000fc60000000000 */
[----:B------:R3:W-:Y:S04]  /*124a70*/  STL.64 [R1+0x2700], R208 ;  /* 0x002700d001007387 */ /* 0x0007e80000100a00 */
[----:B------:R-:W-:Y:S04]  /*124a80*/  STL.64 [R1+0x2708], R210 ;  /* 0x002708d201007387 */ /* 0x000fe80000100a00 */
[----:B---3--:R-:W3:Y:S04]  /*124a90*/  LDL.LU.64 R208, [R1+0xeb68] ;  /* 0x00eb680001d07983 */ /* 0x008ee80000300a00 */
[----:B------:R-:W2:Y:S04]  /*124aa0*/  LDL.LU.64 R180, [R1+0xeb60] ;  /* 0x00eb600001b47983 */ /* 0x000ea80000300a00 */
[----:B------:R1:W-:Y:S04]  /*124ab0*/  STL.64 [R1+0x26f0], R128 ;  /* 0x0026f08001007387 */ /* 0x0003e80000100a00 */
[----:B------:R-:W-:Y:S04]  /*124ac0*/  STL.64 [R1+0x26f8], R130 ;  /* 0x0026f88201007387 */ /* 0x000fe80000100a00 */
[----:B-1----:R-:W4:Y:S02]  /*124ad0*/  LDL.LU.64 R128, [R1+0xeb58] ;  /* 0x00eb580001807983 */ /* 0x002f240000300a00 */
[----:B----4-:R-:W-:-:S15]  /*124ae0*/  HMMA.1688.F32.TF32 R132, R236, R128, R132 ;  /* 0x00000080ec84723c */ /* 0x010fde0000081084 */
[----:B------:R-:W-:-:S04]  /*124af0*/  NOP ;  /* 0x0000000000007918 */ /* 0x000fc80000000000 */
[----:B------:R1:W-:Y:S04]  /*124b00*/  STL.64 [R1+0x26e0], R132 ;  /* 0x0026e08401007387 */ /* 0x0003e80000100a00 */
[----:B------:R-:W-:Y:S04]  /*124b10*/  STL.64 [R1+0x26e8], R134 ;  /* 0x0026e88601007387 */ /* 0x000fe80000100a00 */
[----:B-1----:R-:W4:Y:S04]  /*124b20*/  LDL.LU.64 R132, [R1+0xeb50] ;  /* 0x00eb500001847983 */ /* 0x002f280000300a00 */
[----:B------:R1:W-:Y:S04]  /*124b30*/  STL.64 [R1+0xeaa0], R128 ;  /* 0x00eaa08001007387 */ /* 0x0003e80000100a00 */
[----:B-1----:R-:W2:Y:S04]  /*124b40*/  LDL.LU R128, [R1+0x22a0] ;  /* 0x0022a00001807983 */ /* 0x002ea80000300800 */
[----:B------:R-:W2:Y:S04]  /*124b50*/  LDL.LU R129, [R1+0x22a4] ;  /* 0x0022a40001817983 */ /* 0x000ea80000300800 */
[----:B------:R-:W2:Y:S04]  /*124b60*/  LDL.LU R130, [R1+0x22a8] ;  /* 0x0022a80001827983 */ /* 0x000ea80000300800 */
[----:B------:R-:W2:Y:S01]  /*124b70*/  LDL.LU R131, [R1+0x22ac] ;  /* 0x0022ac0001837983 */ /* 0x000ea20000300800 */
        /* <DEDUP_REMOVED lines=14> */
[----:B-1----:R-:W4:Y:S01]  /*124c60*/  LDL.LU.64 R140, [R1+0xeb40] ;  /* 0x00eb4000018c7983 */ /* 0x002f220000300a00 */
[C---:B------:R-:W-:Y:S08]  /*124c70*/  HMMA.1688.F32.TF32 R8, R236.reuse, R8, R144 ;  /* 0x00000008ec08723c */ /* 0x040ff00000081090 */
[----:B----4-:R-:W-:-:S15]  /*124c80*/  HMMA.1688.F32.TF32 R40, R236, R140, R40 ;  /* 0x0000008cec28723c */ /* 0x010fde0000081028 */
[----:B------:R-:W-:-:S04]  /*124c90*/  NOP ;  /* 0x0000000000007918 */ /* 0x000fc80000000000 */
[----:B------:R1:W-:Y:S04]  /*124ca0*/  STL.64 [R1+0x2300], R40 ;  /* 0x0023002801007387 */ /* 0x0003e80000100a00 */
[----:B------:R-:W-:Y:S04]  /*124cb0*/  STL.64 [R1+0x2308], R42 ;  /* 0x0023082a01007387 */ /* 0x000fe80000100a00 */
[----:B-1----:R-:W2:Y:S04]  /*124cc0*/  LDL.LU.64 R40, [R1+0xeb38] ;  /* 0x00eb380001287983 */ /* 0x002ea80000300a00 */
[----:B------:R1:W-:Y:S04]  /*124cd0*/  STL.64 [R1+0xeab0], R140 ;  /* 0x00eab08c01007387 */ /* 0x0003e80000100a00 */
[----:B-1----:R-:W4:Y:S04]  /*124ce0*/  LDL.LU R140, [R1+0x22c0] ;  /* 0x0022c000018c7983 */ /* 0x002f280000300800 */
[----:B------:R-:W4:Y:S04]  /*124cf0*/  LDL.LU R141, [R1+0x22c4] ;  /* 0x0022c400018d7983 */ /* 0x000f280000300800 */
[----:B------:R-:W4:Y:S04]  /*124d00*/  LDL.LU R142, [R1+0x22c8] ;  /* 0x0022c800018e7983 */ /* 0x000f280000300800 */
[----:B------:R-:W4:Y:S04]  /*124d10*/  LDL.LU R143, [R1+0x22cc] ;  /* 0x0022cc00018f7983 */ /* 0x000f280000300800 */
[----:B------:R-:W4:Y:S04]  /*124d20*/  LDL.LU.64 R144, [R1+0xeb30] ;  /* 0x00eb300001907983 */ /* 0x000f280000300a00 */
[----:B------:R1:W-:Y:S04]  /*124d30*/  STL.64 [R1+0x22f0], R8 ;  /* 0x0022f00801007387 */ /* 0x0003e80000100a00 */
[----:B------:R-:W-:Y:S04]  /*124d40*/  STL.64 [R1+0x22f8], R10 ;  /* 0x0022f80a01007387 */ /* 0x000fe80000100a00 */
[----:B-1----:R-:W2:Y:S02]  /*124d50*/  LDL.LU.64 R8, [R1+0xeb28] ;  /* 0x00eb280001087983 */ /* 0x002ea40000300a00 */
[----:B--2---:R-:W-:-:S15]  /*124d60*/  HMMA.1688.F32.TF32 R148, R236, R8, R148 ;  /* 0x00000008ec94723c */ /* 0x004fde0000081094 */
[----:B------:R-:W-:-:S04]  /*124d70*/  NOP ;  /* 0x0000000000007918 */ /* 0x000fc80000000000 */
[----:B------:R1:W-:Y:S04]  /*124d80*/  STL.64 [R1+0x22e0], R148 ;  /* 0x0022e09401007387 */ /* 0x0003e80000100a00 */
[----:B------:R-:W-:Y:S04]  /*124d90*/  STL.64 [R1+0x22e8], R150 ;  /* 0x0022e89601007387 */ /* 0x000fe80000100a00 */
[----:B-1----:R-:W2:Y:S04]  /*124da0*/  LDL.LU.64 R148, [R1+0xeb20] ;  /* 0x00eb200001947983 */ /* 0x002ea80000300a00 */
[----:B------:R1:W-:Y:S04]  /*124db0*/  STL.64 [R1+0xeab8], R8 ;  /* 0x00eab80801007387 */ /* 0x0003e80000100a00 */
[----:B-1----:R-:W3:Y:S04]  /*124dc0*/  LDL.LU R8, [R1+0x22d0] ;  /* 0x0022d00001087983 */ /* 0x002ee80000300800 */
[----:B------:R-:W3:Y:S04]  /*124dd0*/  LDL.LU R9, [R1+0x22d4] ;  /* 0x0022d40001097983 */ /* 0x000ee80000300800 */
[----:B------:R-:W3:Y:S04]  /*124de0*/  LDL.LU R10, [R1+0x22d8] ;  /* 0x0022d800010a7983 */ /* 0x000ee80000300800 */
[----:B------:R-:W3:Y:S01]  /*124df0*/  LDL.LU R11, [R1+0x22dc] ;  /* 0x0022dc00010b7983 */ /* 0x000ee20000300800 */
[C---:B------:R-:W-:Y:S08]  /*124e00*/  HMMA.1688.F32.TF32 R132, R236.reuse, R40, R132 ;  /* 0x00000028ec84723c */ /* 0x040ff00000081084 */
[C---:B------:R-:W-:Y:S01]  /*124e10*/  HMMA.1688.F32.TF32 R20, R236.reuse, R16, R20 ;  /* 0x00000010ec14723c */ /* 0x040fe20000081014 */
[----:B--2---:R-:W-:Y:S07]  /*124e20*/  STL.64 [R1+0xeac0], R148 ;  /* 0x00eac09401007387 */ /* 0x004fee0000100a00 */
[----:B---3--:R-:W-:-:S15]  /*124e30*/  HMMA.1688.F32.TF32 R8, R236, R148, R8 ;  /* 0x00000094ec08723c */ /* 0x008fde0000081008 */
[----:B------:R-:W-:-:S04]  /*124e40*/  NOP ;  /* 0x0000000000007918 */ /* 0x000fc80000000000 */
[----:B------:R-:W-:Y:S04]  /*124e50*/  STL.64 [R1+0x22d0], R8 ;  /* 0x0022d00801007387 */ /* 0x000fe80000100a00 */
[----:B------:R4:W-:Y:S02]  /*124e60*/  STL.64 [R1+0x22d8], R10 ;  /* 0x0022d80a01007387 */ /* 0x0009e40000100a00 */
[----:B----4-:R-:W-:Y:S02]  /*124e70*/  HMMA.1688.F32.TF32 R8, R236, R144, R140 ;  /* 0x00000090ec08723c */ /* 0x010fe4000008108c */
[----:B------:R-:W-:-:S15]  /*124e80*/  STL.64 [R1+0xeac8], R144 ;  /* 0x00eac89001007387 */ /* 0x000fde0000100a00 */
[----:B------:R-:W-:Y:S02]  /*124e90*/  NOP ;  /* 0x0000000000007918 */ /* 0x000fe40000000000 */
[----:B------:R-:W-:Y:S04]  /*124ea0*/  STL.64 [R1+0x22c0], R8 ;  /* 0x0022c00801007387 */ /* 0x000fe80000100a00 */
[----:B------:R1:W-:Y:S02]  /*124eb0*/  STL.64 [R1+0x22c8], R10 ;  /* 0x0022c80a01007387 */ /* 0x0003e40000100a00 */
[C---:B-1----:R-:W-:Y:S02]  /*124ec0*/  HMMA.1688.F32.TF32 R8, R236.reuse, R180, R128 ;  /* 0x000000b4ec08723c */ /* 0x042fe40000081080 */
[----:B------:R1:W-:Y:S04]  /*124ed0*/  STL.64 [R1+0xead0], R40 ;  /* 0x00ead02801007387 */ /* 0x0003e80000100a00 */
[----:B------:R-:W-:Y:S04]  /*124ee0*/  STL.64 [R1+0x22b0], R132 ;  /* 0x0022b08401007387 */ /* 0x000fe80000100a00 */
[----:B------:R-:W-:Y:S04]  /*124ef0*/  STL.64 [R1+0x22b8], R134 ;  /* 0x0022b88601007387 */ /* 0x000fe80000100a00 */
[----:B------:R-:W-:Y:S01]  /*124f00*/  STL.64 [R1+0xead8], R180 ;  /* 0x00ead8b401007387 */ /* 0x000fe20000100a00 */
[C---:B-1----:R-:W-:Y:S04]  /*124f10*/  HMMA.1688.F32.TF32 R40, R236.reuse, R208, R56 ;  /* 0x000000d0ec28723c */ /* 0x042fe80000081038 */
[----:B------:R-:W-:Y:S04]  /*124f20*/  STL.64 [R1+0x22a0], R8 ;  /* 0x0022a00801007387 */ /* 0x000fe80000100a00 */
[----:B------:R1:W-:Y:S02]  /*124f30*/  STL.64 [R1+0x22a8], R10 ;  /* 0x0022a80a01007387 */ /* 0x0003e40000100a00 */
[C---:B-1----:R-:W-:Y:S09]  /*124f40*/  HMMA.1688.F32.TF32 R8, R236.reuse, R24, R64 ;  /* 0x00000018ec08723c */ /* 0x042ff20000081040 */
[----:B------:R-:W-:Y:S04]  /*124f50*/  STL.64 [R1+0x2290], R40 ;  /* 0x0022902801007387 */ /* 0x000fe80000100a00 */
[----:B------:R1:W-:Y:S02]  /*124f60*/  STL.64 [R1+0x2298], R42 ;  /* 0x0022982a01007387 */ /* 0x0003e40000100a00 */
[C---:B-1----:R-:W-:Y:S04]  /*124f70*/  HMMA.1688.F32.TF32 R40, R236.reuse, R108, R100 ;  /* 0x0000006cec28723c */ /* 0x042fe80000081064 */
[----:B------:R-:W-:Y:S04]  /*124f80*/  STL.64 [R1+0x2280], R8 ;  /* 0x0022800801007387 */ /* 0x000fe80000100a00 */
[----:B------:R1:W-:Y:S02]  /*124f90*/  STL.64 [R1+0x2288], R10 ;  /* 0x0022880a01007387 */ /* 0x0003e40000100a00 */
[C---:B-1----:R-:W-:Y:S02]  /*124fa0*/  HMMA.1688.F32.TF32 R8, R236.reuse, R176, R12 ;  /* 0x000000b0ec08723c */ /* 0x042fe4000008100c */
[----:B------:R-:W-:Y:S04]  /*124fb0*/  STL.64 [R1+0x2270], R20 ;  /* 0x0022701401007387 */ /* 0x000fe80000100a00 */
[----:B------:R1:W-:Y:S04]  /*124fc0*/  STL.64 [R1+0x2278], R22 ;  /* 0x0022781601007387 */ /* 0x0003e80000100a00 */
[----:B------:R-:W-:Y:S01]  /*124fd0*/  STL.64 [R1+0x2260], R40 ;  /* 0x0022602801007387 */ /* 0x000fe20000100a00 */
[C---:B------:R-:W-:Y:S03]  /*124fe0*/  HMMA.1688.F32.TF32 R12, R236.reuse, R192, R196 ;  /* 0x000000c0ec0c723c */ /* 0x040fe600000810c4 */
[----:B------:R-:W-:Y:S05]  /*124ff0*/  STL.64 [R1+0x2268], R42 ;  /* 0x0022682a01007387 */ /* 0x000fea0000100a00 */
        /* <DEDUP_REMOVED lines=12> */
[----:B-1----:R-:W-:Y:S03]  /*1250c0*/  HMMA.1688.F32.TF32 R8, R236, R248, R112 ;  /* 0x000000f8ec08723c */ /* 0x002fe60000081070 */
        /* <DEDUP_REMOVED lines=91> */
[----:B------:R-:W-:-:S10]  /*125680*/  IMAD.MOV.U32 R7, RZ, RZ, R64 ;  /* 0x000000ffff077224 */ /* 0x000fd400078e0040 */
[----:B------:R1:W-:Y:S01]  /*125690*/  STL.64 [R1+0xc30], R56 ;  /* 0x000c303801007387 */ /* 0x0003e20000100a00 */
[----:B------:R-:W-:-:S03]  /*1256a0*/  IMAD.MOV.U32 R6, RZ, RZ, R65 ;  /* 0x000000ffff067224 */ /* 0x000fc600078e0041 */
[----:B------:R-:W-:Y:S04]  /*1256b0*/  STL.64 [R1+0xc38], R58 ;  /* 0x000c383a01007387 */ /* 0x000fe80000100a00 */
[----:B-1----:R-:W2:Y:S04]  /*1256c0*/  LDL.LU.64 R56, [R1+0xeb18] ;  /* 0x00eb180001387983 */ /* 0x002ea80000300a00 */
[----:B------:R-:W3:Y:S04]  /*1256d0*/  LDL.LU.64 R64, [R1+0xeb10] ;  /* 0x00eb100001407983 */ /* 0x000ee80000300a00 */
[----:B------:R-:W2:Y:S04]  /*1256e0*/  LDL.LU.64 R20, [R1+0xeb08] ;  /* 0x00eb080001147983 */ /* 0x000ea80000300a00 */
        /* <DEDUP_REMOVED lines=12> */
[----:B-1----:R-:W4:Y:S02]  /*1257b0*/  LDL.LU.64 R160, [R1+0xeaf0] ;  /* 0x00eaf00001a07983 */ /* 0x002f240000300a00 */
[----:B----4-:R-:W-:-:S15]  /*1257c0*/  HMMA.1688.F32.TF32 R12, R136, R160, R12 ;  /* 0x000000a0880c723c */ /* 0x010fde000008100c */
        /* <DEDUP_REMOVED lines=9> */
[----:B------:R-:W-:Y:S01]  /*125860*/  HMMA.1688.F32.TF32 R148, R136, R36, R148 ;  /* 0x000000248894723c */ /* 0x000fe20000081094 */
[----:B------:R-:W-:Y:S01]  /*125870*/  IMAD.MOV.U32 R58, RZ, RZ, R92 ;  /* 0x000000ffff3a7224 */ /* 0x000fe200078e005c */
[----:B------:R-:W-:Y:S01]  /*125880*/  MOV R51, R93 ;  /* 0x0000005d00337202 */ /* 0x000fe20000000f00 */
[----:B------:R-:W-:Y:S01]  /*125890*/  IMAD.MOV.U32 R2, RZ, RZ, R32 ;  /* 0x000000ffff027224 */ /* 0x000fe200078e0020 */
[----:B------:R-:W-:-:S04]  /*1258a0*/  MOV R0, R33 ;  /* 0x0000002100007202 */ /* 0x000fc80000000f00 */
[----:B--2---:R-:W-:-:S15]  /*1258b0*/  HMMA.1688.F32.TF32 R236, R136, R100, R236 ;  /* 0x0000006488ec723c */ /* 0x004fde00000810ec */
[----:B------:R-:W-:-:S04]  /*1258c0*/  NOP ;  /* 0x0000000000007918 */ /* 0x000fc80000000000 */
[----:B------:R-:W-:Y:S04]  /*1258d0*/  STL.64 [R1+0xbd0], R236 ;  /* 0x000bd0ec01007387 */ /* 0x000fe80000100a00 */
[----:B------:R1:W-:Y:S02]  /*1258e0*/  STL.64 [R1+0xbd8], R238 ;  /* 0x000bd8ee01007387 */ /* 0x0003e40000100a00 */
[C---:B-1----:R-:W-:Y:S08]  /*1258f0*/  HMMA.1688.F32.TF32 R236, R136.reuse, R20, R180 ;  /* 0x0000001488ec723c */ /* 0x042ff000000810b4 */
[C---:B---3--:R-:W-:Y:S08]  /*125900*/  HMMA.1688.F32.TF32 R180, R136.reuse, R64, R40 ;  /* 0x0000004088b4723c */ /* 0x048ff00000081028 */
[C---:B------:R-:W-:Y:S03]  /*125910*/  HMMA.1688.F32.TF32 R40, R136.reuse, R56, R144 ;  /* 0x000000388828723c */ /* 0x040fe60000081090 */
[----:B------:R-:W-:Y:S04]  /*125920*/  STL.64 [R1+0xbc0], R236 ;  /* 0x000bc0ec01007387 */ /* 0x000fe80000100a00 */
[----:B------:R-:W-:Y:S01]  /*125930*/  STL.64 [R1+0xbc8], R238 ;  /* 0x000bc8ee01007387 */ /* 0x000fe20000100a00 */
[C---:B------:R-:W-:Y:S03]  /*125940*/  HMMA.1688.F32.TF32 R144, R136.reuse, R184, R8 ;  /* 0x000000b88890723c */ /* 0x040fe60000081008 */
[----:B------:R-:W-:Y:S04]  /*125950*/  STL.64 [R1+0xbb0], R180 ;  /* 0x000bb0b401007387 */ /* 0x000fe80000100a00 */
[----:B------:R-:W-:Y:S04]  /*125960*/  STL.64 [R1+0xbb8], R182 ;  /* 0x000bb8b601007387 */ /* 0x000fe80000100a00 */
[----:B------:R-:W-:Y:S01]  /*125970*/  STL.64 [R1+0xba0], R40 ;  /* 0x000ba02801007387 */ /* 0x000fe20000100a00 */
[C---:B------:R-:W-:Y:S03]  /*125980*/  HMMA.1688.F32.TF32 R8, R136.reuse, R200, R132 ;  /* 0x000000c88808723c */ /* 0x040fe60000081084 */
[----:B------:R1:W-:Y:S05]  /*125990*/  STL.64 [R1+0xba8], R42 ;  /* 0x000ba82a01007387 */ /* 0x0003ea0000100a00 */
[C---:B-1----:R-:W-:Y:S01]  /*1259a0*/  HMMA.1688.F32.TF32 R40, R136.reuse, R172, R140 ;  /* 0x000000ac8828723c */ /* 0x042fe2000008108c */
        /* <DEDUP_REMOVED lines=112> */
[----:B------:R1:W-:Y:S04]  /*1260b0*/  STL.64 [R1+0xea48], R224 ;  /* 0x00ea48e001007387 */ /* 0x0003e80000100a00 */
[----:B------:R1:W-:Y:S01]  /*1260c0*/  STL.64 [R1+0xea50], R204 ;  /* 0x00ea50cc01007387 */ /* 0x0003e20000100a00 */
[C---:B--2---:R-:W-:Y:S08]  /*1260d0*/  HMMA.1688.F32.TF32 R32, R136.reuse, R44, R32 ;  /* 0x0000002c8820723c */ /* 0x044ff00000081020 */
[C---:B----4-:R-:W-:Y:S08]  /*1260e0*/  HMMA.1688.F32.TF32 R40, R136.reuse, R188, R40 ;  /* 0x000000bc8828723c */ /* 0x050ff00000081028 */
[C---:B-1----:R-:W-:Y:S08]  /*1260f0*/  HMMA.1688.F32.TF32 R224, R136.reuse, R204, R228 ;  /* 0x000000cc88e0723c */ /* 0x042ff000000810e4 */
[C---:B------:R-:W-:Y:S11]  /*126100*/  HMMA.1688.F32.TF32 R204, R136.reuse, R76, R200 ;  /* 0x0000004c88cc723c */ /* 0x040ff600000810c8 */
[----:B------:R-:W-:Y:S04]  /*126110*/  STL.64 [R1+0xaf0], R224 ;  /* 0x000af0e001007387 */ /* 0x000fe80000100a00 */
[----:B------:R-:W-:Y:S01]  /*126120*/  STL.64 [R1+0xaf8], R226 ;  /* 0x000af8e201007387 */ /* 0x000fe20000100a00 */
[----:B------:R-:W-:Y:S03]  /*126130*/  HMMA.1688.F32.TF32 R200, R136, R48, R236 ;  /* 0x0000003088c8723c */ /* 0x000fe600000810ec */
[----:B------:R1:W-:Y:S01]  /*126140*/  STL.64 [R1+0xea58], R76 ;  /* 0x00ea584c01007387 */ /* 0x0003e20000100a00 */
[----:B------:R-:W-:-:S02]  /*126150*/  IMAD.MOV.U32 R55, RZ, RZ, R108 ;  /* 0x000000ffff377224 */ /* 0x000fc400078e006c */
[----:B------:R-:W-:Y:S01]  /*126160*/  IMAD.MOV.U32 R54, RZ, RZ, R109 ;  /* 0x000000ffff367224 */ /* 0x000fe200078e006d */
[----:B------:R-:W-:Y:S04]  /*126170*/  LDS R236, [R110+UR10+0x86180] ;  /* 0x0861800a6eec7984 */ /* 0x000fe80008000800 */
[----:B------:R-:W-:Y:S01]  /*126180*/  LDS R238, [R110+UR10+0x86980] ;  /* 0x0869800a6eee7984 */ /* 0x000fe20008000800 */
        /* <DEDUP_REMOVED lines=10> */
[----:B------:R-:W-:Y:S01]  /*126230*/  STL.64 [R1+0xab0], R40 ;  /* 0x000ab02801007387 */ /* 0x000fe20000100a00 */
[C---:B-1----:R-:W-:Y:S03]  /*126240*/  HMMA.1688.F32.TF32 R76, R136.reuse, R220, R144 ;  /* 0x000000dc884c723c */ /* 0x042fe60000081090 */
[----:B------:R1:W-:Y:S04]  /*126250*/  STL.64 [R1+0xab8], R42 ;  /* 0x000ab82a01007387 */ /* 0x0003e80000100a00 */
[----:B------:R-:W-:Y:S01]  /*126260*/  LDS R237, [R111+UR10+0x86180] ;  /* 0x0861800a6fed7984 */ /* 0x000fe20008000800 */
[C---:B---3--:R-:W-:Y:S03]  /*126270*/  HMMA.1688.F32.TF32 R8, R136.reuse, R72, R8 ;  /* 0x000000488808723c */ /* 0x048fe60000081008 */
[----:B------:R-:W2:Y:S05]  /*126280*/  LDS R239, [R111+UR10+0x86980] ;  /* 0x0869800a6fef7984 */ /* 0x000eaa0008000800 */
[C---:B-1----:R-:W-:Y:S01]  /*126290*/  HMMA.1688.F32.TF32 R40, R136.reuse, R244, R148 ;  /* 0x000000f48828723c */ /* 0x042fe20000081094 */
[----:B------:R-:W-:Y:S04]  /*1262a0*/  STL.64 [R1+0xea78], R220 ;  /* 0x00ea78dc01007387 */ /* 0x000fe80000100a00 */
[----:B------:R-:W-:Y:S04]  /*1262b0*/  STL.64 [R1+0x680], R76 ;  /* 0x0006804c01007387 */ /* 0x000fe80000100a00 */
[----:B------:R-:W-:Y:S04]  /*1262c0*/  STL.64 [R1+0x688], R78 ;  /* 0x0006884e01007387 */ /* 0x000fe80000100a00 */
[----:B------:R-:W-:Y:S06]  /*1262d0*/  STL.64 [R1+0xea80], R244 ;  /* 0x00ea80f401007387 */ /* 0x000fec0000100a00 */
[----:B------:R-:W-:Y:S04]  /*1262e0*/  STL.64 [R1+0x480], R40 ;  /* 0x0004802801007387 */ /* 0x000fe80000100a00 */
[----:B------:R-:W-:Y:S04]  /*1262f0*/  STL.64 [R1+0x488], R42 ;  /* 0x0004882a01007387 */ /* 0x000fe80000100a00 */
[----:B------:R1:W-:Y:S04]  /*126300*/  STL.64 [R1+0xea88], R72 ;  /* 0x00ea884801007387 */ /* 0x0003e80000100a00 */
[----:B------:R-:W-:Y:S04]  /*126310*/  STL.64 [R1+0x470], R8 ;  /* 0x0004700801007387 */ /* 0x000fe80000100a00 */
[----:B------:R3:W-:Y:S01]  /*126320*/  STL.64 [R1+0x478], R10 ;  /* 0x0004780a01007387 */ /* 0x0007e20000100a00 */
[C---:B-1----:R-:W-:Y:S08]  /*126330*/  HMMA.1688.F32.TF32 R72, R136.reuse, R68, R140 ;  /* 0x000000448848723c */ /* 0x042ff0000008108c */
[C---:B---3--:R-:W-:Y:S08]  /*126340*/  HMMA.1688.F32.TF32 R8, R136.reuse, R104, R132 ;  /* 0x000000688808723c */ /* 0x048ff00000081084 */
        /* <DEDUP_REMOVED lines=13> */
[C---:B---3--:R-:W-:Y:S08]  /*126420*/  HMMA.1688.F32.TF32 R32, R136.reuse, R88, R152 ;  /* 0x000000588820723c */ /* 0x048ff00000081098 */
        /* <DEDUP_REMOVED lines=8> */
[C---:B---3--:R-:W-:Y:S08]  /*1264b0*/  HMMA.1688.F32.TF32 R32, R136.reuse, R120, R116 ;  /* 0x000000788820723c */ /* 0x048ff00000081074 */
[C---:B-1----:R-:W-:Y:S03]  /*1264c0*/  HMMA.1688.F32.TF32 R8, R136.reuse, R124, R248 ;  /* 0x0000007c8808723c */ /* 0x042fe600000810f8 */
        /* <DEDUP_REMOVED lines=63> */
[----:B------:R-:W3:Y:S04]  /*1268c0*/  LDL.LU R144, [R1+0x600] ;  /* 0x0006000001907983 */ /* 0x000ee80000300800 */
[----:B------:R-:W3:Y:S04]  /*1268d0*/  LDL.LU R145, [R1+0x604] ;  /* 0x0006040001917983 */ /* 0x000ee80000300800 */
[----:B------:R-:W3:Y:S04]  /*1268e0*/  LDL.LU R146, [R1+0x608] ;  /* 0x0006080001927983 */ /* 0x000ee80000300800 */
[----:B------:R-:W3:Y:S04]  /*1268f0*/  LDL.LU R147, [R1+0x60c] ;  /* 0x00060c0001937983 */ /* 0x000ee80000300800 */
[----:B------:R-:W3:Y:S04]  /*126900*/  LDL.LU.64 R148, [R1+0x10e0] ;  /* 0x0010e00001947983 */ /* 0x000ee80000300a00 */
[----:B------:R-:W4:Y:S04]  /*126910*/  LDL.LU.64 R140, [R1+0x10f0] ;  /* 0x0010f000018c7983 */ /* 0x000f280000300a00 */
        /* <DEDUP_REMOVED lines=26> */
[----:B--2---:R-:W-:Y:S01]  /*126ac0*/  HMMA.1688.F32.TF32 R180, R136, R40, R180 ;  /* 0x0000002888b4723c */ /* 0x004fe200000810b4 */
[----:B------:R-:W-:Y:S01]  /*126ad0*/  IMAD.MOV.U32 R23, RZ, RZ, R40 ;  /* 0x000000ffff177224 */ /* 0x000fe200078e0028 */
[----:B------:R-:W-:-:S06]  /*126ae0*/  MOV R22, R41 ;  /* 0x0000002900167202 */ /* 0x000fcc0000000f00 */
[C---:B---3--:R-:W-:Y:S08]  /*126af0*/  HMMA.1688.F32.TF32 R144, R136.reuse, R148, R144 ;  /* 0x000000948890723c */ /* 0x048ff00000081090 */
[----:B----4-:R-:W-:Y:S03]  /*126b00*/  HMMA.1688.F32.TF32 R8, R136, R140, R8 ;  /* 0x0000008c8808723c */ /* 0x010fe60000081008 */
[----:B------:R1:W-:Y:S04]  /*126b10*/  STL.64 [R1+0x610], R180 ;  /* 0x000610b401007387 */ /* 0x0003e80000100a00 */
[----:B------:R-:W-:Y:S01]  /*126b20*/  STL.64 [R1+0x618], R182 ;  /* 0x000618b601007387 */ /* 0x000fe20000100a00 */
[----:B------:R-:W-:-:S02]  /*126b30*/  IMAD.MOV.U32 R39, RZ, RZ, R148 ;  /* 0x000000ffff277224 */ /* 0x000fc400078e0094 */
[----:B------:R-:W-:Y:S01]  /*126b40*/  IMAD.MOV.U32 R26, RZ, RZ, R149 ;  /* 0x000000ffff1a7224 */ /* 0x000fe200078e0095 */
[----:B-1----:R-:W2:Y:S01]  /*126b50*/  LDL.LU.64 R180, [R1+0xead8] ;  /* 0x00ead80001b47983 */ /* 0x002ea20000300a00 */
[----:B------:R-:W-:Y:S03]  /*126b60*/  HMMA.1688.F32.TF32 R132, R136, R128, R132 ;  /* 0x000000808884723c */ /* 0x000fe60000081084 */
[----:B------:R-:W3:Y:S04]  /*126b70*/  LDL.LU.64 R40, [R1+0xead0] ;  /* 0x00ead00001287983 */ /* 0x000ee80000300a00 */
[----:B------:R1:W-:Y:S04]  /*126b80*/  STL.64 [R1+0x600], R144 ;  /* 0x0006009001007387 */ /* 0x0003e80000100a00 */
[----:B------:R-:W-:Y:S01]  /*126b90*/  STL.64 [R1+0x608], R146 ;  /* 0x0006089201007387 */ /* 0x000fe20000100a00 */
[----:B------:R-:W-:Y:S01]  /*126ba0*/  IMAD.MOV.U32 R43, RZ, RZ, R140 ;  /* 0x000000ffff2b7224 */ /* 0x000fe200078e008c */
[----:B------:R-:W-:-:S02]  /*126bb0*/  MOV R42, R141 ;  /* 0x0000008d002a7202 */ /* 0x000fc40000000f00 */
[----:B-1----:R-:W4:Y:S04]  /*126bc0*/  LDL.LU.64 R144, [R1+0xeac8] ;  /* 0x00eac80001907983 */ /* 0x002f280000300a00 */
[----:B------:R-:W2:Y:S04]  /*126bd0*/  LDL.LU.64 R148, [R1+0xeac0] ;  /* 0x00eac00001947983 */ /* 0x000ea80000300a00 */
[----:B------:R1:W-:Y:S04]  /*126be0*/  STL.64 [R1+0x5f0], R8 ;  /* 0x0005f00801007387 */ /* 0x0003e80000100a00 */
[----:B------:R-:W-:Y:S01]  /*126bf0*/  STL.64 [R1+0x5f8], R10 ;  /* 0x0005f80a01007387 */ /* 0x000fe20000100a00 */
[----:B------:R-:W-:-:S02]  /*126c00*/  IMAD.MOV.U32 R47, RZ, RZ, R128 ;  /* 0x000000ffff2f7224 */ /* 0x000fc400078e0080 */
[----:B------:R-:W-:Y:S01]  /*126c10*/  IMAD.MOV.U32 R46, RZ, RZ, R129 ;  /* 0x000000ffff2e7224 */ /* 0x000fe200078e0081 */
[----:B-1----:R-:W2:Y:S04]  /*126c20*/  LDL.LU.64 R8, [R1+0xeab8] ;  /* 0x00eab80001087983 */ /* 0x002ea80000300a00 */
[----:B------:R-:W2:Y:S04]  /*126c30*/  LDL.LU.64 R140, [R1+0xeab0] ;  /* 0x00eab000018c7983 */ /* 0x000ea80000300a00 */
[----:B------:R1:W-:Y:S04]  /*126c40*/  STL.64 [R1+0x5e0], R132 ;  /* 0x0005e08401007387 */ /* 0x0003e80000100a00 */
[----:B------:R-:W-:Y:S04]  /*126c50*/  STL.64 [R1+0x5e8], R134 ;  /* 0x0005e88601007387 */ /* 0x000fe80000100a00 */
[----:B-1----:R-:W2:Y:S04]  /*126c60*/  LDL.LU.64 R132, [R1+0xeaa8] ;  /* 0x00eaa80001847983 */ /* 0x002ea80000300a00 */
[----:B------:R-:W2:Y:S01]  /*126c70*/  LDL.LU.64 R128, [R1+0xeaa0] ;  /* 0x00eaa00001807983 */ /* 0x000ea20000300a00 */
[----:B------:R-:W-:Y:S01]  /*126c80*/  HMMA.1688.F32.TF32 R220, R136, R4, R220 ;  /* 0x0000000488dc723c */ /* 0x000fe200000810dc */
[----:B------:R-:W-:Y:S01]  /*126c90*/  IMAD.MOV.U32 R11, RZ, RZ, R76 ;  /* 0x000000ffff0b7224 */ /* 0x000fe200078e004c */
[----:B------:R-:W-:-:S06]  /*126ca0*/  MOV R10, R77 ;  /* 0x0000004d000a7202 */ /* 0x000fcc0000000f00 */
        /* <DEDUP_REMOVED lines=11> */
[C---:B------:R-:W-:Y:S02]  /*126d60*/  HMMA.1688.F32.TF32 R76, R136.reuse, R8, R204 ;  /* 0x00000008884c723c */ /* 0x040fe400000810cc */
[----:B------:R-:W-:Y:S04]  /*126d70*/  STL.64 [R1+0x5a0], R188 ;  /* 0x0005a0bc01007387 */ /* 0x000fe80000100a00 */
[----:B------:R-:W-:Y:S05]  /*126d80*/  STL.64 [R1+0x5a8], R190 ;  /* 0x0005a8be01007387 */ /* 0x000fea0000100a00 */
[----:B------:R-:W-:Y:S04]  /*126d90*/  STL.64 [R1+0x590], R72 ;  /* 0x0005904801007387 */ /* 0x000fe80000100a00 */
[----:B------:R1:W-:Y:S02]  /*126da0*/  STL.64 [R1+0x598], R74 ;  /* 0x0005984a01007387 */ /* 0x0003e40000100a00 */
[C---:B-1----:R-:W-:Y:S02]  /*126db0*/  HMMA.1688.F32.TF32 R72, R136.reuse, R148, R224 ;  /* 0x000000948848723c */ /* 0x042fe400000810e0 */
[----:B------:R-:W-:Y:S04]  /*126dc0*/  STL.64 [R1+0x580], R76 ;  /* 0x0005804c01007387 */ /* 0x000fe80000100a00 */
[----:B------:R3:W-:Y:S02]  /*126dd0*/  STL.64 [R1+0x588], R78 ;  /* 0x0005884e01007387 */ /* 0x0007e40000100a00 */
[C---:B----4-:R-:W-:Y:S08]  /*126de0*/  HMMA.1688.F32.TF32 R156, R136.reuse, R144, R228 ;  /* 0x00000090889c723c */ /* 0x050ff000000810e4 */
[C---:B---3--:R-:W-:Y:S03]  /*126df0*/  HMMA.1688.F32.TF32 R76, R136.reuse, R40, R200 ;  /* 0x00000028884c723c */ /* 0x048fe600000810c8 */
[----:B------:R-:W-:Y:S04]  /*126e00*/  STL.64 [R1+0x570], R72 ;  /* 0x0005704801007387 */ /* 0x000fe80000100a00 */
[----:B------:R1:W-:Y:S02]  /*126e10*/  STL.64 [R1+0x578], R74 ;  /* 0x0005784a01007387 */ /* 0x0003e40000100a00 */
[C---:B-1----:R-:W-:Y:S08]  /*126e20*/  HMMA.1688.F32.TF32 R72, R136.reuse, R180, R32 ;  /* 0x000000b48848723c */ /* 0x042ff00000081020 */
[C---:B------:R-:W-:Y:S01]  /*126e30*/  HMMA.1688.F32.TF32 R32, R136.reuse, R208, R212 ;  /* 0x000000d08820723c */ /* 0x040fe200000810d4 */
[----:B------:R-:W-:Y:S04]  /*126e40*/  STL.64 [R1+0x560], R156 ;  /* 0x0005609c01007387 */ /* 0x000fe80000100a00 */
[----:B------:R-:W-:Y:S04]  /*126e50*/  STL.64 [R1+0x568], R158 ;  /* 0x0005689e01007387 */ /* 0x000fe80000100a00 */
        /* <DEDUP_REMOVED lines=56> */
[----:B------:R-:W3:Y:S04]  /*1271e0*/  LDL.64 R244, [R1+0x1220] ;  /* 0x0012200001f47983 */ /* 0x000ee80000100a00 */
[----:B------:R-:W3:Y:S04]  /*1271f0*/  LDL.LU R188, [R1+0x4a0] ;  /* 0x0004a00001bc7983 */ /* 0x000ee80000300800 */
[----:B------:R-:W3:Y:S04]  /*127200*/  LDL.LU R189, [R1+0x4a4] ;  /* 0x0004a40001bd7983 */ /* 0x000ee80000300800 */
[----:B------:R-:W3:Y:S04]  /*127210*/  LDL.LU R190, [R1+0x4a8] ;  /* 0x0004a80001be7983 */ /* 0x000ee80000300800 */
[----:B------:R-:W3:Y:S04]  /*127220*/  LDL.LU R191, [R1+0x4ac] ;  /* 0x0004ac0001bf7983 */ /* 0x000ee80000300800 */
[----:B------:R-:W3:Y:S04]  /*127230*/  LDL.LU.64 R76, [R1+0x1250] ;  /* 0x00125000014c7983 */ /* 0x000ee80000300a00 */
[----:B------:R-:W3:Y:S04]  /*127240*/  LDL.LU.64 R200, [R1+0xe20] ;  /* 0x000e200001c87983 */ /* 0x000ee80000300a00 */
        /* <DEDUP_REMOVED lines=28> */
[C---:B--2---:R-:W-:Y:S08]  /*127410*/  HMMA.1688.F32.TF32 R220, R136.reuse, R216, R220 ;  /* 0x000000d888dc723c */ /* 0x044ff000000810dc */
[C---:B---3--:R-:W-:Y:S08]  /*127420*/  HMMA.1688.F32.TF32 R72, R136.reuse, R244, R72 ;  /* 0x000000f48848723c */ /* 0x048ff00000081048 */
[C---:B------:R-:W-:Y:S11]  /*127430*/  HMMA.1688.F32.TF32 R188, R136.reuse, R232, R188 ;  /* 0x000000e888bc723c */ /* 0x040ff600000810bc */
[----:B------:R-:W-:Y:S04]  /*127440*/  STL.64 [R1+0x4c0], R72 ;  /* 0x0004c04801007387 */ /* 0x000fe80000100a00 */
[----:B------:R1:W-:Y:S02]  /*127450*/  STL.64 [R1+0x4c8], R74 ;  /* 0x0004c84a01007387 */ /* 0x0003e40000100a00 */
[----:B-1----:R-:W-:Y:S02]  /*127460*/  HMMA.1688.F32.TF32 R72, R136, R76, R156 ;  /* 0x0000004c8848723c */ /* 0x002fe4000008109c */
[----:B------:R-:W-:Y:S01]  /*127470*/  STL.64 [R1+0x4b0], R220 ;  /* 0x0004b0dc01007387 */ /* 0x000fe20000100a00 */
[----:B------:R-:W-:Y:S01]  /*127480*/  IMAD.MOV.U32 R19, RZ, RZ, R76 ;  /* 0x000000ffff137224 */ /* 0x000fe200078e004c */
[----:B------:R-:W-:-:S02]  /*127490*/  MOV R18, R77 ;  /* 0x0000004d00127202 */ /* 0x000fc40000000f00 */
[----:B------:R-:W-:Y:S04]  /*1274a0*/  STL.64 [R1+0x4b8], R222 ;  /* 0x0004b8de01007387 */ /* 0x000fe80000100a00 */
[----:B------:R-:W-:Y:S01]  /*1274b0*/  STL.64 [R1+0x4a0], R188 ;  /* 0x0004a0bc01007387 */ /* 0x000fe20000100a00 */
[C---:B------:R-:W-:Y:S03]  /*1274c0*/  HMMA.1688.F32.TF32 R76, R236.reuse, R224, R204 ;  /* 0x000000e0ec4c723c */ /* 0x040fe600000810cc */
[----:B------:R-:W-:Y:S05]  /*1274d0*/  STL.64 [R1+0x4a8], R190 ;  /* 0x0004a8be01007387 */ /* 0x000fea0000100a00 */
[----:B------:R-:W-:Y:S04]  /*1274e0*/  STL.64 [R1+0x410], R72 ;  /* 0x0004104801007387 */ /* 0x000fe80000100a00 */
[----:B------:R1:W-:Y:S02]  /*1274f0*/  STL.64 [R1+0x418], R74 ;  /* 0x0004184a01007387 */ /* 0x0003e40000100a00 */
[C---:B-1----:R-:W-:Y:S05]  /*127500*/  HMMA.1688.F32.TF32 R72, R236.reuse, R200, R228 ;  /* 0x000000c8ec48723c */ /* 0x042fea00000810e4 */
[----:B------:R-:W-:Y:S04]  /*127510*/  STL.64 [R1+0x28b0], R76 ;  /* 0x0028b04c01007387 */ /* 0x000fe80000100a00 */
[----:B------:R-:W-:Y:S10]  /*127520*/  STL.64 [R1+0x28b8], R78 ;  /* 0x0028b84e01007387 */ /* 0x000ff40000100a00 */
[----:B------:R-:W-:Y:S04]  /*127530*/  STL.64 [R1+0x28a0], R72 ;  /* 0x0028a04801007387 */ /* 0x000fe80000100a00 */
[----:B------:R4:W-:Y:S02]  /*127540*/  STL.64 [R1+0x28a8], R74 ;  /* 0x0028a84a01007387 */ /* 0x0009e40000100a00 */
[----:B----4-:R-:W-:-:S15]  /*127550*/  HMMA.1688.F32.TF32 R72, R236, R240, R32 ;  /* 0x000000f0ec48723c */ /* 0x010fde0000081020 */
        /* <DEDUP_REMOVED lines=46> */
[----:B-1----:R-:W2:Y:S01]  /*127840*/  LDL.LU R12, [R1+0xf0] ;  /* 0x0000f000010c7983 */ /* 0x002ea20000300800 */
[----:B------:R-:W-:-:S03]  /*127850*/  MOV R31, R161 ;  /* 0x000000a1001f7202 */ /* 0x000fc60000000f00 */
        /* <DEDUP_REMOVED lines=92> */
[----:B-1----:R-:W3:Y:S01]  /*127e20*/  LDL.LU.64 R200, [R1+0xea90] ;  /* 0x00ea900001c87983 */ /* 0x002ee20000300a00 */
[----:B------:R-:W-:Y:S01]  /*127e30*/  IMAD.MOV.U32 R220, RZ, RZ, R2 ;  /* 0x000000ffffdc7224 */ /* 0x000fe200078e0002 */
[----:B------:R-:W-:Y:S01]  /*127e40*/  MOV R221, R0 ;  /* 0x0000000000dd7202 */ /* 0x000fe20000000f00 */
[----:B------:R-:W-:-:S02]  /*127e50*/  IMAD.MOV.U32 R157, RZ, RZ, R3 ;  /* 0x000000ffff9d7224 */ /* 0x000fc400078e0003 */
[----:B------:R-:W-:-:S04]  /*127e60*/  IMAD.MOV.U32 R76, RZ, RZ, R58 ;  /* 0x000000ffff4c7224 */ /* 0x000fc800078e003a */
[----:B------:R-:W-:Y:S01]  /*127e70*/  HMMA.1688.F32.TF32 R220, R236, R220, R244 ;  /* 0x000000dcecdc723c */ /* 0x000fe200000810f4 */
[----:B------:R-:W-:-:S07]  /*127e80*/  IMAD.MOV.U32 R225, RZ, RZ, R59 ;  /* 0x000000ffffe17224 */ /* 0x000fce00078e003b */
[C---:B------:R-:W-:Y:S08]  /*127e90*/  HMMA.1688.F32.TF32 R156, R236.reuse, R156, R188 ;  /* 0x0000009cec9c723c */ /* 0x040ff000000810bc */
[C---:B----4-:R-:W-:Y:S08]  /*127ea0*/  HMMA.1688.F32.TF32 R76, R236.reuse, R76, R48 ;  /* 0x0000004cec4c723c */ /* 0x050ff00000081030 */
[C---:B------:R-:W-:Y:S08]  /*127eb0*/  HMMA.1688.F32.TF32 R224, R236.reuse, R224, R204 ;  /* 0x000000e0ece0723c */ /* 0x040ff000000810cc */
[C---:B--2---:R-:W-:Y:S08]  /*127ec0*/  HMMA.1688.F32.TF32 R72, R236.reuse, R228, R72 ;  /* 0x000000e4ec48723c */ /* 0x044ff00000081048 */
[----:B---3--:R-:W-:-:S15]  /*127ed0*/  HMMA.1688.F32.TF32 R92, R236, R200, R92 ;  /* 0x000000c8ec5c723c */ /* 0x008fde000008105c */
[----:B------:R-:W-:-:S04]  /*127ee0*/  NOP ;  /* 0x0000000000007918 */ /* 0x000fc80000000000 */
[----:B------:R1:W-:Y:S04]  /*127ef0*/  STL.64 [R1+0x27e0], R92 ;  /* 0x0027e05c01007387 */ /* 0x0003e80000100a00 */
[----:B------:R2:W-:Y:S04]  /*127f00*/  STL.64 [R1+0x27e8], R94 ;  /* 0x0027e85e01007387 */ /* 0x0005e80000100a00 */
[----:B-1----:R-:W3:Y:S04]  /*127f10*/  LDL.LU R92, [R1+0x10] ;  /* 0x00001000015c7983 */ /* 0x002ee80000300800 */
[----:B------:R-:W3:Y:S04]  /*127f20*/  LDL.LU R93, [R1+0x14] ;  /* 0x00001400015d7983 */ /* 0x000ee80000300800 */
[----:B--2---:R-:W3:Y:S04]  /*127f30*/  LDL.LU R94, [R1+0x18] ;  /* 0x00001800015e7983 */ /* 0x004ee80000300800 */
[----:B------:R-:W3:Y:S04]  /*127f40*/  LDL.LU R95, [R1+0x1c] ;  /* 0x00001c00015f7983 */ /* 0x000ee80000300800 */
[----:B------:R1:W-:Y:S04]  /*127f50*/  STL.64 [R1+0x27d0], R72 ;  /* 0x0027d04801007387 */ /* 0x0003e80000100a00 */
[----:B------:R-:W-:Y:S04]  /*127f60*/  STL.64 [R1+0x27d8], R74 ;  /* 0x0027d84a01007387 */ /* 0x000fe80000100a00 */
[----:B-1----:R-:W2:Y:S04]  /*127f70*/  LDL.LU.64 R72, [R1+0xea88] ;  /* 0x00ea880001487983 */ /* 0x002ea80000300a00 */
[----:B------:R-:W4:Y:S04]  /*127f80*/  LDL.LU.64 R244, [R1+0xea80] ;  /* 0x00ea800001f47983 */ /* 0x000f280000300a00 */
[----:B------:R1:W-:Y:S04]  /*127f90*/  STL.64 [R1+0x27b0], R220 ;  /* 0x0027b0dc01007387 */ /* 0x0003e80000100a00 */
[----:B------:R-:W-:Y:S04]  /*127fa0*/  STL.64 [R1+0x27b8], R222 ;  /* 0x0027b8de01007387 */ /* 0x000fe80000100a00 */
[----:B-1----:R-:W2:Y:S04]  /*127fb0*/  LDL.LU.64 R220, [R1+0xea78] ;  /* 0x00ea780001dc7983 */ /* 0x002ea80000300a00 */
[----:B------:R-:W3:Y:S04]  /*127fc0*/  LDL.LU.64 R188, [R1+0xea70] ;  /* 0x00ea700001bc7983 */ /* 0x000ee80000300a00 */
[----:B------:R1:W-:Y:S04]  /*127fd0*/  STL.64 [R1+0x27a0], R156 ;  /* 0x0027a09c01007387 */ /* 0x0003e80000100a00 */
[----:B------:R-:W-:Y:S04]  /*127fe0*/  STL.64 [R1+0x27a8], R158 ;  /* 0x0027a89e01007387 */ /* 0x000fe80000100a00 */
[----:B-1----:R-:W3:Y:S04]  /*127ff0*/  LDL.LU.64 R156, [R1+0xea68] ;  /* 0x00ea6800019c7983 */ /* 0x002ee80000300a00 */
[----:B------:R-:W3:Y:S04]  /*128000*/  LDL.LU.64 R48, [R1+0xea60] ;  /* 0x00ea600001307983 */ /* 0x000ee80000300a00 */
[----:B------:R1:W-:Y:S04]  /*128010*/  STL.64 [R1+0x2790], R76 ;  /* 0x0027904c01007387 */ /* 0x0003e80000100a00 */
[----:B------:R-:W-:Y:S04]  /*128020*/  STL.64 [R1+0x2798], R78 ;  /* 0x0027984e01007387 */ /* 0x000fe80000100a00 */
[----:B-1----:R-:W3:Y:S04]  /*128030*/  LDL.LU.64 R76, [R1+0xea58] ;  /* 0x00ea5800014c7983 */ /* 0x002ee80000300a00 */
[----:B------:R-:W3:Y:S04]  /*128040*/  LDL.LU.64 R204, [R1+0xea50] ;  /* 0x00ea500001cc7983 */ /* 0x000ee80000300a00 */
[----:B------:R1:W-:Y:S04]  /*128050*/  STL.64 [R1+0x21c0], R224 ;  /* 0x0021c0e001007387 */ /* 0x0003e80000100a00 */
[----:B------:R2:W-:Y:S04]  /*128060*/  STL.64 [R1+0x21c8], R226 ;  /* 0x0021c8e201007387 */ /* 0x0005e80000100a00 */
[----:B-1----:R-:W3:Y:S01]  /*128070*/  LDL.LU.64 R224, [R1+0xea48] ;  /* 0x00ea480001e07983 */ /* 0x002ee20000300a00 */
[C---:B------:R-:W-:Y:S08]  /*128080*/  HMMA.1688.F32.TF32 R112, R236.reuse, R68, R112 ;  /* 0x00000044ec70723c */ /* 0x040ff00000081070 */
[----:B------:R-:W-:Y:S01]  /*128090*/  HMMA.1688.F32.TF32 R108, R236, R104, R108 ;  /* 0x00000068ec6c723c */ /* 0x000fe2000008106c */
[----:B------:R-:W-:Y:S01]  /*1280a0*/  IMAD.MOV.U32 R59, RZ, RZ, R104 ;  /* 0x000000ffff3b7224 */ /* 0x000fe200078e0068 */
[----:B------:R-:W-:-:S06]  /*1280b0*/  MOV R58, R105 ;  /* 0x00000069003a7202 */ /* 0x000fcc0000000f00 */
[C---:B----4-:R-:W-:Y:S08]  /*1280c0*/  HMMA.1688.F32.TF32 R248, R236.reuse, R244, R248 ;  /* 0x000000f4ecf8723c */ /* 0x050ff000000810f8 */
[C---:B--2---:R-:W-:Y:S08]  /*1280d0*/  HMMA.1688.F32.TF32 R12, R236.reuse, R220, R12 ;  /* 0x000000dcec0c723c */ /* 0x044ff0000008100c */
[C---:B---3--:R-:W-:Y:S08]  /*1280e0*/  HMMA.1688.F32.TF32 R152, R236.reuse, R188, R152 ;  /* 0x000000bcec98723c */ /* 0x048ff00000081098 */
[C---:B------:R-:W-:Y:S08]  /*1280f0*/  HMMA.1688.F32.TF32 R160, R236.reuse, R156, R160 ;  /* 0x0000009ceca0723c */ /* 0x040ff000000810a0 */
[C---:B------:R-:W-:Y:S08]  /*128100*/  HMMA.1688.F32.TF32 R164, R236.reuse, R48, R164 ;  /* 0x00000030eca4723c */ /* 0x040ff000000810a4 */
[C---:B------:R-:W-:Y:S08]  /*128110*/  HMMA.1688.F32.TF32 R196, R236.reuse, R76, R196 ;  /* 0x0000004cecc4723c */ /* 0x040ff000000810c4 */
[C---:B------:R-:W-:Y:S08]  /*128120*/  HMMA.1688.F32.TF32 R204, R236.reuse, R204, R212 ;  /* 0x000000cceccc723c */ /* 0x040ff000000810d4 */
[----:B------:R-:W-:Y:S01]  /*128130*/  HMMA.1688.F32.TF32 R224, R236, R224, R240 ;  /* 0x000000e0ece0723c */ /* 0x000fe200000810f0 */
[----:B------:R-:W2:Y:S04]  /*128140*/  LDL.LU.64 R242, [R1+0xea40] ;  /* 0x00ea400001f27983 */ /* 0x000ea80000300a00 */
[----:B------:R-:W2:-:S14]  /*128150*/  LDL.LU.64 R240, [R1+0xea38] ;  /* 0x00ea380001f07983 */ /* 0x000e9c0000300a00 */
[----:B------:R-:W-:Y:S04]  /*128160*/  STL.64 [R1+0x3e0], R224 ;  /* 0x0003e0e001007387 */ /* 0x000fe80000100a00 */
[----:B------:R1:W-:Y:S04]  /*128170*/  STL.64 [R1+0x3e8], R226 ;  /* 0x0003e8e201007387 */ /* 0x0003e80000100a00 */
[----:B-1----:R-:W3:Y:S04]  /*128180*/  LDL.LU.64 R226, [R1+0xea30] ;  /* 0x00ea300001e27983 */ /* 0x002ee80000300a00 */
[----:B------:R-:W3:Y:S04]  /*128190*/  LDL.LU.64 R224, [R1+0xea28] ;  /* 0x00ea280001e07983 */ /* 0x000ee80000300a00 */
[----:B------:R-:W4:Y:S04]  /*1281a0*/  LDL.LU.64 R214, [R1+0xea20] ;  /* 0x00ea200001d67983 */ /* 0x000f280000300a00 */
[----:B------:R-:W4:Y:S04]  /*1281b0*/  LDL.LU.64 R212, [R1+0xea18] ;  /* 0x00ea180001d47983 */ /* 0x000f280000300a00 */
[----:B------:R-:W-:Y:S04]  /*1281c0*/  STL.64 [R1+0x3c0], R204 ;  /* 0x0003c0cc01007387 */ /* 0x000fe80000100a00 */
[----:B------:R1:W-:Y:S01]  /*1281d0*/  STL.64 [R1+0x3c8], R206 ;  /* 0x0003c8ce01007387 */ /* 0x0003e20000100a00 */
[----:B------:R-:W-:Y:S03]  /*1281e0*/  HMMA.1688.F32.TF32 R116, R236, R72, R116 ;  /* 0x00000048ec74723c */ /* 0x000fe60000081074 */
[----:B-1----:R-:W2:Y:S04]  /*1281f0*/  LDL.LU.64 R206, [R1+0xea10] ;  /* 0x00ea100001ce7983 */ /* 0x002ea80000300a00 */
[----:B------:R-:W2:Y:S04]  /*128200*/  LDL.LU.64 R204, [R1+0xea08] ;  /* 0x00ea080001cc7983 */ /* 0x000ea80000300a00 */
[----:B------:R-:W-:Y:S04]  /*128210*/  STL.64 [R1+0x3a0], R196 ;  /* 0x0003a0c401007387 */ /* 0x000fe80000100a00 */
[----:B------:R1:W-:Y:S01]  /*128220*/  STL.64 [R1+0x3a8], R198 ;  /* 0x0003a8c601007387 */ /* 0x0003e20000100a00 */
[----:B------:R-:W-:-:S03]  /*128230*/  IMAD.MOV.U32 R3, RZ, RZ, R156 ;  /* 0x000000ffff037224 */ /* 0x000fc600078e009c */
        /* <DEDUP_REMOVED lines=29> */
[----:B------:R-:W-:Y:S04]  /*128410*/  STL.64 [R1+0x2f0], R112 ;  /* 0x0002f07001007387 */ /* 0x000fe80000100a00 */
[----:B------:R1:W-:Y:S04]  /*128420*/  STL.64 [R1+0x2f8], R114 ;  /* 0x0002f87201007387 */ /* 0x0003e80000100a00 */
[----:B-1----:R-:W4:Y:S04]  /*128430*/  LDL.LU.64 R114, [R1+0xe980] ;  /* 0x00e9800001727983 */ /* 0x002f280000300a00 */
[----:B------:R-:W4:Y:S04]  /*128440*/  LDL.LU.64 R112, [R1+0xe978] ;  /* 0x00e9780001707983 */ /* 0x000f280000300a00 */
[----:B------:R-:W-:Y:S04]  /*128450*/  STL.64 [R1+0x2d0], R108 ;  /* 0x0002d06c01007387 */ /* 0x000fe80000100a00 */
[----:B------:R1:W-:Y:S04]  /*128460*/  STL.64 [R1+0x2d8], R110 ;  /* 0x0002d86e01007387 */ /* 0x0003e80000100a00 */
[----:B-1----:R-:W4:Y:S04]  /*128470*/  LDL.LU.64 R110, [R1+0xe970] ;  /* 0x00e97000016e7983 */ /* 0x002f280000300a00 */
[----:B------:R-:W4:Y:S04]  /*128480*/  LDL.LU.64 R108, [R1+0xe968] ;  /* 0x00e96800016c7983 */ /* 0x000f280000300a00 */
[----:B------:R-:W4:Y:S04]  /*128490*/  LDL.LU.64 R106, [R1+0xe960] ;  /* 0x00e96000016a7983 */ /* 0x000f280000300a00 */
[----:B------:R-:W4:Y:S01]  /*1284a0*/  LDL.LU.64 R104, [R1+0xe958] ;  /* 0x00e9580001687983 */ /* 0x000f220000300a00 */
[C---:B------:R-:W-:Y:S08]  /*1284b0*/  HMMA.1688.F32.TF32 R100, R236.reuse, R52, R100 ;  /* 0x00000034ec64723c */ /* 0x040ff00000081064 */
[C---:B------:R-:W-:Y:S11]  /*1284c0*/  HMMA.1688.F32.TF32 R136, R236.reuse, R44, R136 ;  /* 0x0000002cec88723c */ /* 0x040ff60000081088 */
[----:B------:R-:W-:Y:S04]  /*1284d0*/  STL.64 [R1+0x2b0], R100 ;  /* 0x0002b06401007387 */ /* 0x000fe80000100a00 */
[----:B------:R1:W-:Y:S01]  /*1284e0*/  STL.64 [R1+0x2b8], R102 ;  /* 0x0002b86601007387 */ /* 0x0003e20000100a00 */
[C---:B------:R-:W-:Y:S03]  /*1284f0*/  HMMA.1688.F32.TF32 R92, R236.reuse, R28, R92 ;  /* 0x0000001cec5c723c */ /* 0x040fe6000008105c */
[----:B-1----:R-:W4:Y:S04]  /*128500*/  LDL.LU.64 R102, [R1+0xe950] ;  /* 0x00e9500001667983 */ /* 0x002f280000300a00 */
[----:B------:R-:W4:Y:S04]  /*128510*/  LDL.LU.64 R100, [R1+0xe948] ;  /* 0x00e9480001647983 */ /* 0x000f280000300a00 */
[----:B------:R-:W-:Y:S04]  /*128520*/  STL.64 [R1+0x290], R136 ;  /* 0x0002908801007387 */ /* 0x000fe80000100a00 */
[----:B------:R1:W-:Y:S02]  /*128530*/  STL.64 [R1+0x298], R138 ;  /* 0x0002988a01007387 */ /* 0x0003e40000100a00 */
[----:B-1----:R-:W-:Y:S01]  /*128540*/  HMMA.1688.F32.TF32 R136, R236, R96, R60 ;  /* 0x00000060ec88723c */ /* 0x002fe2000008103c */
[----:B------:R-:W-:-:S02]  /*128550*/  IMAD.MOV.U32 R61, RZ, RZ, R96 ;  /* 0x000000ffff3d7224 */ /* 0x000fc400078e0060 */
[----:B------:R-:W-:Y:S01]  /*128560*/  IMAD.MOV.U32 R60, RZ, RZ, R97 ;  /* 0x000000ffff3c7224 */ /* 0x000fe200078e0061 */
[----:B------:R-:W-:Y:S01]  /*128570*/  MOV R50, R89 ;  /* 0x0000005900327202 */ /* 0x000fe20000000f00 */
[----:B------:R-:W-:-:S14]  /*128580*/  IMAD.MOV.U32 R51, RZ, RZ, R88 ;  /* 0x000000ffff337224 */ /* 0x000fdc00078e0058 */
[----:B------:R-:W-:Y:S04]  /*128590*/  STL.64 [R1+0x270], R136 ;  /* 0x0002708801007387 */ /* 0x000fe80000100a00 */
[----:B------:R-:W-:Y:S04]  /*1285a0*/  STL.64 [R1+0x278], R138 ;  /* 0x0002788a01007387 */ /* 0x000fe80000100a00 */
[----:B------:R-:W4:Y:S04]  /*1285b0*/  LDL.LU.64 R98, [R1+0xe940] ;  /* 0x00e9400001627983 */ /* 0x000f280000300a00 */
[----:B------:R-:W4:Y:S04]  /*1285c0*/  LDL.LU.64 R96, [R1+0xe938] ;  /* 0x00e9380001607983 */ /* 0x000f280000300a00 */
[----:B------:R-:W-:Y:S04]  /*1285d0*/  STL.64 [R1+0x2b50], R92 ;  /* 0x002b505c01007387 */ /* 0x000fe80000100a00 */
[----:B------:R1:W-:Y:S01]  /*1285e0*/  STL.64 [R1+0x2b58], R94 ;  /* 0x002b585e01007387 */ /* 0x0003e20000100a00 */
[----:B------:R-:W-:Y:S01]  /*1285f0*/  IMAD.MOV.U32 R63, RZ, RZ, R80 ;  /* 0x000000ffff3f7224 */ /* 0x000fe200078e0050 */
[----:B------:R-:W-:Y:S01]  /*128600*/  MOV R62, R81 ;  /* 0x00000051003e7202 */ /* 0x000fe20000000f00 */
[----:B------:R-:W-:Y:S01]  /*128610*/  IMAD.MOV.U32 R67, RZ, RZ, R124 ;  /* 0x000000ffff437224 */ /* 0x000fe200078e007c */
[----:B------:R-:W-:Y:S01]  /*128620*/  MOV R66, R125 ;  /* 0x0000007d00427202 */ /* 0x000fe20000000f00 */
[----:B------:R-:W-:-:S02]  /*128630*/  IMAD.MOV.U32 R71, RZ, RZ, R132 ;  /* 0x000000ffff477224 */ /* 0x000fc400078e0084 */
[----:B------:R-:W-:Y:S02]  /*128640*/  IMAD.MOV.U32 R70, RZ, RZ, R133 ;  /* 0x000000ffff467224 */ /* 0x000fe400078e0085 */
[----:B------:R-:W-:Y:S02]  /*128650*/  IMAD.MOV.U32 R75, RZ, RZ, R140 ;  /* 0x000000ffff4b7224 */ /* 0x000fe400078e008c */
[----:B------:R-:W-:Y:S01]  /*128660*/  IMAD.MOV.U32 R74, RZ, RZ, R141 ;  /* 0x000000ffff4a7224 */ /* 0x000fe200078e008d */
[----:B-1----:R-:W4:Y:S04]  /*128670*/  LDL.LU.64 R94, [R1+0xe930] ;  /* 0x00e93000015e7983 */ /* 0x002f280000300a00 */
[----:B------:R-:W4:Y:S01]  /*128680*/  LDL.LU.64 R92, [R1+0xe928] ;  /* 0x00e92800015c7983 */ /* 0x000f220000300a00 */
[----:B------:R-:W-:Y:S01]  /*128690*/  IMAD.MOV.U32 R79, RZ, RZ, R8 ;  /* 0x000000ffff4f7224 */ /* 0x000fe200078e0008 */
[----:B------:R-:W-:-:S02]  /*1286a0*/  MOV R78, R9 ;  /* 0x00000009004e7202 */ /* 0x000fc40000000f00 */
[----:B------:R-:W-:Y:S01]  /*1286b0*/  LOP3.LUT R2, R252, 0x20, RZ, 0x3c, !PT ;  /* 0x00000020fc027812 */ /* 0x000fe200078e3cff */
[----:B------:R-:W-:Y:S04]  /*1286c0*/  LDS R136, [R252+UR10+0x86000] ;  /* 0x0860000afc887984 */ /* 0x000fe80008000800 */
[----:B------:R-:W-:Y:S04]  /*1286d0*/  LDS R137, [R2+UR10+0x86000] ;  /* 0x0860000a02897984 */ /* 0x000fe80008000800 */
[----:B------:R-:W-:Y:S04]  /*1286e0*/  LDS R139, [R2+UR10+0x86800] ;  /* 0x0868000a028b7984 */ /* 0x000fe80008000800 */
[----:B------:R-:W1:Y:S01]  /*1286f0*/  LDS R138, [R252+UR10+0x86800] ;  /* 0x0868000afc8a7984 */ /* 0x000e620008000800 */
[C---:B--2---:R-:W-:Y:S08]  /*128700*/  HMMA.1688.F32.TF32 R248, R236.reuse, R88, R248 ;  /* 0x00000058ecf8723c */ /* 0x044ff000000810f8 */
[C---:B---3--:R-:W-:Y:S11]  /*128710*/  HMMA.1688.F32.TF32 R116, R236.reuse, R84, R116 ;  /* 0x00000054ec74723c */ /* 0x048ff60000081074 */
[----:B------:R-:W-:Y:S04]  /*128720*/  STL.64 [R1+0x2b40], R248 ;  /* 0x002b40f801007387 */ /* 0x000fe80000100a00 */
[----:B------:R2:W-:Y:S04]  /*128730*/  STL.64 [R1+0x2b48], R250 ;  /* 0x002b48fa01007387 */ /* 0x0005e80000100a00 */
[----:B------:R-:W3:Y:S04]  /*128740*/  LDL.LU.64 R90, [R1+0xe920] ;  /* 0x00e92000015a7983 */ /* 0x000ee80000300a00 */
[----:B------:R-:W3:Y:S01]  /*128750*/  LDL.LU.64 R88, [R1+0xe918] ;  /* 0x00e9180001587983 */ /* 0x000ee20000300a00 */
[----:B----4-:R-:W-:Y:S03]  /*128760*/  HMMA.1688.F32.TF32 R112, R236, R80, R112 ;  /* 0x00000050ec70723c */ /* 0x010fe60000081070 */
[----:B--2---:R-:W2:Y:S01]  /*128770*/  LDL R250, [R1+0x11e8] ;  /* 0x0011e80001fa7983 */ /* 0x004ea20000100800 */
[----:B------:R-:W-:-:S03]  /*128780*/  IMAD.MOV.U32 R248, RZ, RZ, R55 ;  /* 0x000000fffff87224 */ /* 0x000fc600078e0037 */
[----:B------:R-:W2:Y:S01]  /*128790*/  LDL R251, [R1+0x11ec] ;  /* 0x0011ec0001fb7983 */ /* 0x000ea20000100800 */
[----:B------:R-:W-:Y:S01]  /*1287a0*/  IMAD.MOV.U32 R249, RZ, RZ, R54 ;  /* 0x000000fffff97224 */ /* 0x000fe200078e0036 */
[----:B------:R-:W-:Y:S02]  /*1287b0*/  MOV R54, R85 ;  /* 0x0000005500367202 */ /* 0x000fe40000000f00 */
[----:B------:R-:W-:Y:S01]  /*1287c0*/  STL.64 [R1+0x2b30], R116 ;  /* 0x002b307401007387 */ /* 0x000fe20000100a00 */
[----:B------:R-:W-:-:S03]  /*1287d0*/  IMAD.MOV.U32 R55, RZ, RZ, R84 ;  /* 0x000000ffff377224 */ /* 0x000fc600078e0054 */
[----:B------:R4:W-:Y:S04]  /*1287e0*/  STL.64 [R1+0x2b38], R118 ;  /* 0x002b387601007387 */ /* 0x0009e80000100a00 */
[----:B------:R-:W2:Y:S04]  /*1287f0*/  LDL.LU.64 R86, [R1+0xe910] ;  /* 0x00e9100001567983 */ /* 0x000ea80000300a00 */
[----:B------:R-:W2:Y:S01]  /*128800*/  LDL.LU.64 R84, [R1+0xe908] ;  /* 0x00e9080001547983 */ /* 0x000ea20000300a00 */
[C---:B------:R-:W-:Y:S03]  /*128810*/  HMMA.1688.F32.TF32 R108, R236.reuse, R120, R108 ;  /* 0x00000078ec6c723c */ /* 0x040fe6000008106c */
[----:B----4-:R-:W4:Y:S04]  /*128820*/  LDL R118, [R1+0x1108] ;  /* 0x0011080001767983 */ /* 0x010f280000100800 */
[----:B------:R-:W4:Y:S01]  /*128830*/  LDL R119, [R1+0x110c] ;  /* 0x00110c0001777983 */ /* 0x000f220000100800 */
[----:B------:R-:W-:Y:S03]  /*128840*/  HMMA.1688.F32.TF32 R104, R236, R124, R104 ;  /* 0x0000007cec68723c */ /* 0x000fe60000081068 */
[----:B------:R1:W-:Y:S04]  /*128850*/  STL.64 [R1+0x2b20], R112 ;  /* 0x002b207001007387 */ /* 0x0003e80000100a00 */
[----:B------:R1:W-:Y:S04]  /*128860*/  STL.64 [R1+0x2b28], R114 ;  /* 0x002b287201007387 */ /* 0x0003e80000100a00 */
[----:B------:R-:W4:Y:S04]  /*128870*/  LDL.LU.64 R82, [R1+0xe900] ;  /* 0x00e9000001527983 */ /* 0x000f280000300a00 */
[----:B------:R-:W4:Y:S01]  /*128880*/  LDL.LU.64 R80, [R1+0xe8f8] ;  /* 0x00e8f80001507983 */ /* 0x000f220000300a00 */
[----:B-1----:R-:W-:-:S03]  /*128890*/  IMAD.MOV.U32 R112, RZ, RZ, R43 ;  /* 0x000000ffff707224 */ /* 0x002fc600078e002b */
[----:B------:R-:W4:Y:S01]  /*1288a0*/  LDL R114, [R1+0x10f8] ;  /* 0x0010f80001727983 */ /* 0x000f220000100800 */
[----:B------:R-:W-:-:S03]  /*1288b0*/  IMAD.MOV.U32 R113, RZ, RZ, R42 ;  /* 0x000000ffff717224 */ /* 0x000fc600078e002a */
[----:B------:R-:W4:Y:S01]  /*1288c0*/  LDL R115, [R1+0x10fc] ;  /* 0x0010fc0001737983 */ /* 0x000f220000100800 */
[----:B------:R-:W-:Y:S01]  /*1288d0*/  IMAD.MOV.U32 R43, RZ, RZ, R120 ;  /* 0x000000ffff2b7224 */ /* 0x000fe200078e0078 */
[----:B------:R-:W-:Y:S02]  /*1288e0*/  MOV R42, R121 ;  /* 0x00000079002a7202 */ /* 0x000fe40000000f00 */
[----:B------:R-:W-:Y:S04]  /*1288f0*/  STL.64 [R1+0x2b10], R108 ;  /* 0x002b106c01007387 */ /* 0x000fe80000100a00 */
[----:B------:R1:W-:Y:S04]  /*128900*/  STL.64 [R1+0x2b18], R110 ;  /* 0x002b186e01007387 */ /* 0x0003e80000100a00 */
[----:B------:R-:W4:Y:S04]  /*128910*/  LDL.LU.64 R122, [R1+0xe8f0] ;  /* 0x00e8f000017a7983 */ /* 0x000f280000300a00 */
[----:B------:R-:W4:Y:S04]  /*128920*/  LDL.LU.64 R120, [R1+0xe8e8] ;  /* 0x00e8e80001787983 */ /* 0x000f280000300a00 */
[----:B-1----:R-:W4:Y:S04]  /*128930*/  LDL R110, [R1+0x10e8] ;  /* 0x0010e800016e7983 */ /* 0x002f280000100800 */
[----:B------:R-:W4:Y:S04]  /*128940*/  LDL R111, [R1+0x10ec] ;  /* 0x0010ec00016f7983 */ /* 0x000f280000100800 */
[----:B------:R-:W-:Y:S04]  /*128950*/  STL.64 [R1+0x2b00], R104 ;  /* 0x002b006801007387 */ /* 0x000fe80000100a00 */
[----:B------:R1:W-:Y:S04]  /*128960*/  STL.64 [R1+0x2b08], R106 ;  /* 0x002b086a01007387 */ /* 0x0003e80000100a00 */
[----:B------:R-:W4:Y:S04]  /*128970*/  LDL.LU.64 R126, [R1+0xe8e0] ;  /* 0x00e8e000017e7983 */ /* 0x000f280000300a00 */
[----:B------:R-:W4:Y:S04]  /*128980*/  LDL.LU.64 R124, [R1+0xe8d8] ;  /* 0x00e8d800017c7983 */ /* 0x000f280000300a00 */
[----:B-1----:R-:W4:Y:S04]  /*128990*/  LDL R106, [R1+0x10d8] ;  /* 0x0010d800016a7983 */ /* 0x002f280000100800 */
[----:B------:R-:W4:Y:S01]  /*1289a0*/  LDL R107, [R1+0x10dc] ;  /* 0x0010dc00016b7983 */ /* 0x000f220000100800 */
[----:B------:R-:W-:-:S02]  /*1289b0*/  IMAD.MOV.U32 R104, RZ, RZ, R23 ;  /* 0x000000ffff687224 */ /* 0x000fc400078e0017 */
[----:B------:R-:W-:Y:S02]  /*1289c0*/  IMAD.MOV.U32 R105, RZ, RZ, R22 ;  /* 0x000000ffff697224 */ /* 0x000fe400078e0016 */
[----:B------:R-:W-:Y:S02]  /*1289d0*/  IMAD.MOV.U32 R108, RZ, RZ, R39 ;  /* 0x000000ffff6c7224 */ /* 0x000fe400078e0027 */
[----:B------:R-:W-:-:S03]  /*1289e0*/  IMAD.MOV.U32 R109, RZ, RZ, R26 ;  /* 0x000000ffff6d7224 */ /* 0x000fc600078e001a */
[----:B------:R-:W-:Y:S01]  /*1289f0*/  HMMA.1688.F32.TF32 R100, R236, R104, R100 ;  /* 0x00000068ec64723c */ /* 0x000fe20000081064 */
[----:B------:R-:W-:Y:S02]  /*128a00*/  IMAD.MOV.U32 R116, RZ, RZ, R47 ;  /* 0x000000ffff747224 */ /* 0x000fe400078e002f */
[----:B------:R-:W-:-:S05]  /*128a10*/  IMAD.MOV.U32 R117, RZ, RZ, R46 ;  /* 0x000000ffff757224 */ /* 0x000fca00078e002e */
[C---:B------:R-:W-:Y:S11]  /*128a20*/  HMMA.1688.F32.TF32 R96, R236.reuse, R108, R96 ;  /* 0x0000006cec60723c */ /* 0x040ff60000081060 */
[----:B------:R-:W-:Y:S04]  /*128a30*/  STL.64 [R1+0x2af0], R100 ;  /* 0x002af06401007387 */ /* 0x000fe80000100a00 */
[----:B------:R-:W-:Y:S01]  /*128a40*/  STL.64 [R1+0x2af8], R102 ;  /* 0x002af86601007387 */ /* 0x000fe20000100a00 */
[----:B------:R-:W-:Y:S01]  /*128a50*/  HMMA.1688.F32.TF32 R92, R236, R112, R92 ;  /* 0x00000070ec5c723c */ /* 0x000fe2000008105c */
[----:B------:R-:W-:-:S02]  /*128a60*/  IMAD.MOV.U32 R47, RZ, RZ, R128 ;  /* 0x000000ffff2f7224 */ /* 0x000fc400078e0080 */
[----:B------:R-:W-:Y:S01]  /*128a70*/  IMAD.MOV.U32 R46, RZ, RZ, R129 ;  /* 0x000000ffff2e7224 */ /* 0x000fe200078e0081 */
[----:B------:R-:W-:Y:S01]  /*128a80*/  MOV R26, R5 ;  /* 0x00000005001a7202 */ /* 0x000fe20000000f00 */
[----:B------:R-:W-:-:S03]  /*128a90*/  IMAD.MOV.U32 R39, RZ, RZ, R4 ;  /* 0x000000ffff277224 */ /* 0x000fc600078e0004 */
[C---:B---3--:R-:W-:Y:S08]  /*128aa0*/  HMMA.1688.F32.TF32 R88, R236.reuse, R116, R88 ;  /* 0x00000074ec58723c */ /* 0x048ff00000081058 */
        /* <DEDUP_REMOVED lines=18> */
[----:B------:R-:W2:Y:S04]  /*128bd0*/  LDL.LU.64 R130, [R1+0xe8d0] ;  /* 0x00e8d00001827983 */ /* 0x000ea80000300a00 */
[----:B------:R-:W2:Y:S04]  /*128be0*/  LDL.LU.64 R128, [R1+0xe8c8] ;  /* 0x00e8c80001807983 */ /* 0x000ea80000300a00 */
[----:B-1----:R-:W3:Y:S04]  /*128bf0*/  LDL R90, [R1+0xec8] ;  /* 0x000ec800015a7983 */ /* 0x002ee80000100800 */
[----:B------:R-:W3:Y:S04]  /*128c00*/  LDL R91, [R1+0xecc] ;  /* 0x000ecc00015b7983 */ /* 0x000ee80000100800 */
[----:B------:R-:W-:Y:S04]  /*128c10*/  STL.64 [R1+0x2aa0], R80 ;  /* 0x002aa05001007387 */ /* 0x000fe80000100a00 */
[----:B------:R1:W-:Y:S04]  /*128c20*/  STL.64 [R1+0x2aa8], R82 ;  /* 0x002aa85201007387 */ /* 0x0003e80000100a00 */
[----:B------:R-:W4:Y:S04]  /*128c30*/  LDL.LU.64 R134, [R1+0xe8c0] ;  /* 0x00e8c00001867983 */ /* 0x000f280000300a00 */
[----:B------:R-:W4:Y:S01]  /*128c40*/  LDL.LU.64 R132, [R1+0xe8b8] ;  /* 0x00e8b80001847983 */ /* 0x000f220000300a00 */
[----:B-1----:R-:W-:Y:S01]  /*128c50*/  HMMA.1688.F32.TF32 R80, R236, R4, R120 ;  /* 0x00000004ec50723c */ /* 0x002fe20000081078 */
[----:B------:R-:W-:-:S15]  /*128c60*/  IMAD.MOV.U32 R88, RZ, RZ, R7 ;  /* 0x000000ffff587224 */ /* 0x000fde00078e0007 */
[----:B------:R-:W-:-:S03]  /*128c70*/  NOP ;  /* 0x0000000000007918 */ /* 0x000fc60000000000 */
[----:B------:R-:W-:Y:S04]  /*128c80*/  STL.64 [R1+0x2a90], R80 ;  /* 0x002a905001007387 */ /* 0x000fe80000100a00 */
[----:B------:R1:W-:Y:S02]  /*128c90*/  STL.64 [R1+0x2a98], R82 ;  /* 0x002a985201007387 */ /* 0x0003e40000100a00 */
[----:B-1----:R-:W-:Y:S01]  /*128ca0*/  HMMA.1688.F32.TF32 R80, R236, R140, R124 ;  /* 0x0000008cec50723c */ /* 0x002fe2000008107c */
[----:B------:R-:W-:Y:S02]  /*128cb0*/  MOV R89, R6 ;  /* 0x0000000600597202 */ /* 0x000fe40000000f00 */
[----:B------:R-:W3:Y:S04]  /*128cc0*/  LDL.LU.64 R6, [R1+0xe8b0] ;  /* 0x00e8b00001067983 */ /* 0x000ee80000300a00 */
[----:B------:R-:W3:-:S12]  /*128cd0*/  LDL.LU.64 R4, [R1+0xe8a8] ;  /* 0x00e8a80001047983 */ /* 0x000ed80000300a00 */
[----:B------:R-:W-:Y:S04]  /*128ce0*/  STL.64 [R1+0x2a80], R80 ;  /* 0x002a805001007387 */ /* 0x000fe80000100a00 */
[----:B------:R4:W-:Y:S04]  /*128cf0*/  STL.64 [R1+0x2a88], R82 ;  /* 0x002a885201007387 */ /* 0x0009e80000100a00 */
[----:B------:R-:W3:Y:S04]  /*128d00*/  LDL.LU.64 R142, [R1+0xe8a0] ;  /* 0x00e8a000018e7983 */ /* 0x000ee80000300a00 */
[----:B------:R-:W3:Y:S01]  /*128d10*/  LDL.LU.64 R140, [R1+0xe898] ;  /* 0x00e89800018c7983 */ /* 0x000ee20000300a00 */
[----:B------:R-:W-:Y:S01]  /*128d20*/  IMAD.MOV.U32 R100, RZ, RZ, R11 ;  /* 0x000000ffff647224 */ /* 0x000fe200078e000b */
[----:B------:R-:W-:Y:S01]  /*128d30*/  MOV R101, R10 ;  /* 0x0000000a00657202 */ /* 0x000fe20000000f00 */
[----:B------:R-:W-:-:S02]  /*128d40*/  IMAD.MOV.U32 R23, RZ, RZ, R148 ;  /* 0x000000ffff177224 */ /* 0x000fc400078e0094 */
[----:B------:R-:W-:-:S04]  /*128d50*/  IMAD.MOV.U32 R22, RZ, RZ, R149 ;  /* 0x000000ffff167224 */ /* 0x000fc800078e0095 */
[C---:B--2---:R-:W-:Y:S08]  /*128d60*/  HMMA.1688.F32.TF32 R84, R236.reuse, R100, R128 ;  /* 0x00000064ec54723c */ /* 0x044ff00000081080 */
[C---:B----4-:R-:W-:Y:S11]  /*128d70*/  HMMA.1688.F32.TF32 R80, R236.reuse, R8, R132 ;  /* 0x00000008ec50723c */ /* 0x050ff60000081084 */
[----:B------:R-:W-:Y:S04]  /*128d80*/  STL.64 [R1+0x2a70], R84 ;  /* 0x002a705401007387 */ /* 0x000fe80000100a00 */
[----:B------:R-:W-:Y:S04]  /*128d90*/  STL.64 [R1+0x2a78], R86 ;  /* 0x002a785601007387 */ /* 0x000fe80000100a00 */
[----:B------:R-:W-:Y:S04]  /*128da0*/  STL.64 [R1+0x2a60], R80 ;  /* 0x002a605001007387 */ /* 0x000fe80000100a00 */
[----:B------:R3:W-:Y:S04]  /*128db0*/  STL.64 [R1+0x2a68], R82 ;  /* 0x002a685201007387 */ /* 0x0007e80000100a00 */
[----:B------:R-:W2:Y:S04]  /*128dc0*/  LDL.LU.64 R10, [R1+0xe890] ;  /* 0x00e89000010a7983 */ /* 0x000ea80000300a00 */
[----:B------:R-:W2:Y:S01]  /*128dd0*/  LDL.LU.64 R8, [R1+0xe888] ;  /* 0x00e8880001087983 */ /* 0x000ea20000300a00 */
[----:B---3--:R-:W-:-:S15]  /*128de0*/  HMMA.1688.F32.TF32 R80, R236, R148, R140 ;  /* 0x00000094ec50723c */ /* 0x008fde000008108c */
[----:B------:R-:W-:-:S04]  /*128df0*/  NOP ;  /* 0x0000000000007918 */ /* 0x000fc80000000000 */
[----:B------:R-:W-:Y:S04]  /*128e00*/  STL.64 [R1+0x2a50], R80 ;  /* 0x002a505001007387 */ /* 0x000fe80000100a00 */
[----:B------:R1:W-:Y:S04]  /*128e10*/  STL.64 [R1+0x2a58], R82 ;  /* 0x002a585201007387 */ /* 0x0003e80000100a00 */
[----:B------:R-:W3:Y:S04]  /*128e20*/  LDL.LU.64 R150, [R1+0xe880] ;  /* 0x00e8800001967983 */ /* 0x000ee80000300a00 */
[----:B------:R-:W3:Y:S01]  /*128e30*/  LDL.LU.64 R148, [R1+0xe878] ;  /* 0x00e8780001947983 */ /* 0x000ee20000300a00 */
[----:B-1----:R-:W-:Y:S01]  /*128e40*/  HMMA.1688.F32.TF32 R80, R236, R144, R4 ;  /* 0x00000090ec50723c */ /* 0x002fe20000081004 */
[----:B------:R-:W-:Y:S01]  /*128e50*/  IMAD.MOV.U32 R5, RZ, RZ, R144 ;  /* 0x000000ffff057224 */ /* 0x000fe200078e0090 */
[----:B------:R-:W-:-:S15]  /*128e60*/  MOV R4, R145 ;  /* 0x0000009100047202 */ /* 0x000fde0000000f00 */
[----:B------:R-:W-:Y:S02]  /*128e70*/  NOP ;  /* 0x0000000000007918 */ /* 0x000fe40000000000 */
[----:B------:R-:W-:Y:S04]  /*128e80*/  STL.64 [R1+0x2a40], R80 ;  /* 0x002a405001007387 */ /* 0x000fe80000100a00 */
[----:B------:R2:W-:Y:S04]  /*128e90*/  STL.64 [R1+0x2a48], R82 ;  /* 0x002a485201007387 */ /* 0x0005e80000100a00 */
[----:B------:R-:W4:Y:S04]  /*128ea0*/  LDL.LU.64 R146, [R1+0xe870] ;  /* 0x00e8700001927983 */ /* 0x000f280000300a00 */
[----:B------:R-:W4:Y:S04]  /*128eb0*/  LDL.LU.64 R144, [R1+0xe868] ;  /* 0x00e8680001907983 */ /* 0x000f280000300a00 */
[----:B------:R-:W-:Y:S01]  /*128ec0*/  STL.64 [R1+0xe808], R40 ;  /* 0x00e8082801007387 */ /* 0x000fe20000100a00 */
[----:B------:R-:W-:-:S02]  /*128ed0*/  IMAD.MOV.U32 R84, RZ, RZ, R19 ;  /* 0x000000ffff547224 */ /* 0x000fc400078e0013 */
[----:B------:R-:W-:Y:S01]  /*128ee0*/  IMAD.MOV.U32 R19, RZ, RZ, R208 ;  /* 0x000000ffff137224 */ /* 0x000fe200078e00d0 */
[----:B------:R-:W-:Y:S01]  /*128ef0*/  MOV R85, R18 ;  /* 0x0000001200557202 */ /* 0x000fe20000000f00 */
[----:B------:R-:W-:Y:S02]  /*128f00*/  IMAD.MOV.U32 R18, RZ, RZ, R209 ;  /* 0x000000ffff127224 */ /* 0x000fe400078e00d1 */
[----:B------:R-:W-:Y:S02]  /*128f10*/  IMAD.MOV.U32 R7, RZ, RZ, R180 ;  /* 0x000000ffff077224 */ /* 0x000fe400078e00b4 */
[----:B------:R-:W-:Y:S01]  /*128f20*/  IMAD.MOV.U32 R6, RZ, RZ, R181 ;  /* 0x000000ffff067224 */ /* 0x000fe200078e00b5 */
[C---:B--2---:R-:W-:Y:S08]  /*128f30*/  HMMA.1688.F32.TF32 R80, R236.reuse, R40, R8 ;  /* 0x00000028ec50723c */ /* 0x044ff00000081008 */
[C---:B------:R-:W-:Y:S11]  /*128f40*/  HMMA.1688.F32.TF32 R8, R236.reuse, R180, R12 ;  /* 0x000000b4ec08723c */ /* 0x040ff6000008100c */
[----:B------:R-:W-:Y:S04]  /*128f50*/  STL.64 [R1+0x2a30], R80 ;  /* 0x002a305001007387 */ /* 0x000fe80000100a00 */
[----:B------:R-:W-:Y:S04]  /*128f60*/  STL.64 [R1+0x2a38], R82 ;  /* 0x002a385201007387 */ /* 0x000fe80000100a00 */
[----:B------:R-:W-:Y:S04]  /*128f70*/  STL.64 [R1+0x2a20], R8 ;  /* 0x002a200801007387 */ /* 0x000fe80000100a00 */
[----:B------:R4:W-:Y:S02]  /*128f80*/  STL.64 [R1+0x2a28], R10 ;  /* 0x002a280a01007387 */ /* 0x0009e40000100a00 */
[----:B----4-:R-:W-:-:S15]  /*128f90*/  HMMA.1688.F32.TF32 R8, R236, R208, R144 ;  /* 0x000000d0ec08723c */ /* 0x010fde0000081090 */
[----:B------:R-:W-:-:S04]  /*128fa0*/  NOP ;  /* 0x0000000000007918 */ /* 0x000fc80000000000 */
[----:B------:R-:W-:Y:S04]  /*128fb0*/  STL.64 [R1+0x2a10], R8 ;  /* 0x002a100801007387 */ /* 0x000fe80000100a00 */
[----:B------:R3:W-:Y:S02]  /*128fc0*/  STL.64 [R1+0x2a18], R10 ;  /* 0x002a180a01007387 */ /* 0x0007e40000100a00 */
[----:B---3--:R-:W-:-:S15]  /*128fd0*/  HMMA.1688.F32.TF32 R8, R236, R24, R148 ;  /* 0x00000018ec08723c */ /* 0x008fde0000081094 */
[----:B------:R-:W-:-:S04]  /*128fe0*/  NOP ;  /* 0x0000000000007918 */ /* 0x000fc80000000000 */
[----:B------:R-:W-:Y:S04]  /*128ff0*/  STL.64 [R1+0x2a00], R8 ;  /* 0x002a000801007387 */ /* 0x000fe80000100a00 */
[----:B------:R1:W-:Y:S04]  /*129000*/  STL.64 [R1+0x2a08], R10 ;  /* 0x002a080a01007387 */ /* 0x0003e80000100a00 */
[----:B------:R-:W2:Y:S04]  /*129010*/  LDL R150, [R1+0xe28] ;  /* 0x000e280001967983 */ /* 0x000ea80000100800 */
[----:B------:R-:W2:Y:S01]  /*129020*/  LDL R151, [R1+0xe2c] ;  /* 0x000e2c0001977983 */ /* 0x000ea20000100800 */
[----:B-1----:R-:W-:Y:S03]  /*129030*/  HMMA.1688.F32.TF32 R8, R236, R16, R152 ;  /* 0x00000010ec08723c */ /* 0x002fe60000081098 */
[----:B------:R-:W-:-:S15]  /*129040*/  STL.64 [R1+0xe850], R16 ;  /* 0x00e8501001007387 */ /* 0x000fde0000100a00 */
[----:B------:R-:W-:Y:S01]  /*129050*/  NOP ;  /* 0x0000000000007918 */ /* 0x000fe20000000000 */
[----:B------:R-:W-:Y:S04]  /*129060*/  STL.64 [R1+0x29f0], R8 ;  /* 0x0029f00801007387 */ /* 0x000fe80000100a00 */
[----:B------:R1:W-:Y:S04]  /*129070*/  STL.64 [R1+0x29f8], R10 ;  /* 0x0029f80a01007387 */ /* 0x0003e80000100a00 */
[----:B------:R-:W3:Y:S04]  /*129080*/  LDL R154, [R1+0xe48] ;  /* 0x000e4800019a7983 */ /* 0x000ee80000100800 */
[----:B------:R-:W3:Y:S01]  /*129090*/  LDL R155, [R1+0xe4c] ;  /* 0x000e4c00019b7983 */ /* 0x000ee20000100800 */
[----:B-1----:R-:W-:Y:S03]  /*1290a0*/  HMMA.1688.F32.TF32 R8, R236, R248, R156 ;  /* 0x000000f8ec08723c */ /* 0x002fe6000008109c */
[----:B------:R-:W-:Y:S04]  /*1290b0*/  STL.64 [R1+0xe860], R250 ;  /* 0x00e860fa01007387 */ /* 0x000fe80000100a00 */
[----:B------:R-:W-:-:S12]  /*1290c0*/  STL.64 [R1+0xe858], R248 ;  /* 0x00e858f801007387 */ /* 0x000fd80000100a00 */
[----:B------:R-:W-:Y:S04]  /*1290d0*/  STL.64 [R1+0x2920], R8 ;  /* 0x0029200801007387 */ /* 0x000fe80000100a00 */
[----:B------:R1:W-:Y:S04]  /*1290e0*/  STL.64 [R1+0x2928], R10 ;  /* 0x0029280a01007387 */ /* 0x0003e80000100a00 */
[----:B------:R-:W4:Y:S04]  /*1290f0*/  LDL R158, [R1+0xe98] ;  /* 0x000e9800019e7983 */ /* 0x000f280000100800 */
[----:B------:R-:W4:Y:S01]  /*129100*/  LDL R159, [R1+0xe9c] ;  /* 0x000e9c00019f7983 */ /* 0x000f220000100800 */
[----:B-1----:R-:W-:Y:S03]  /*129110*/  HMMA.1688.F32.TF32 R8, R236, R176, R160 ;  /* 0x000000b0ec08723c */ /* 0x002fe600000810a0 */
[----:B------:R-:W2:Y:S01]  /*129120*/  LDL.LU R208, [R1+0x3610] ;  /* 0x0036100001d07983 */ /* 0x000ea20000300800 */
[----:B------:R-:W-:Y:S01]  /*129130*/  MOV R157, R32 ;  /* 0x00000020009d7202 */ /* 0x000fe20000000f00 */
[----:B------:R-:W-:-:S02]  /*129140*/  IMAD.MOV.U32 R156, RZ, RZ, R33 ;  /* 0x000000ffff9c7224 */ /* 0x000fc400078e0021 */
[----:B------:R-:W-:Y:S02]  /*129150*/  IMAD.MOV.U32 R153, RZ, RZ, R34 ;  /* 0x000000ffff997224 */ /* 0x000fe400078e0022 */
[----:B------:R-:W-:-:S10]  /*129160*/  IMAD.MOV.U32 R152, RZ, RZ, R35 ;  /* 0x000000ffff987224 */ /* 0x000fd400078e0023 */
        /* <DEDUP_REMOVED lines=50> */
[----:B-1----:R-:W-:Y:S03]  /*129490*/  HMMA.1688.F32.TF32 R8, R236, R168, R164 ;  /* 0x000000a8ec08723c */ /* 0x002fe600000810a4 */
[----:B------:R-:W4:Y:S04]  /*1294a0*/  LDL R162, [R1+0xea8] ;  /* 0x000ea80001a27983 */ /* 0x000f280000100800 */
[----:B------:R-:W4:-:S12]  /*1294b0*/  LDL R163, [R1+0xeac] ;  /* 0x000eac0001a37983 */ /* 0x000f180000100800 */
[----:B------:R-:W-:Y:S04]  /*1294c0*/  STL.64 [R1+0x2900], R8 ;  /* 0x0029000801007387 */ /* 0x000fe80000100a00 */
[----:B------:R1:W-:Y:S01]  /*1294d0*/  STL.64 [R1+0x2908], R10 ;  /* 0x0029080a01007387 */ /* 0x0003e20000100a00 */
[----:B------:R-:W-:Y:S02]  /*1294e0*/  IMAD.MOV.U32 R128, RZ, RZ, R171 ;  /* 0x000000ffff807224 */ /* 0x000fe400078e00ab */
[----:B------:R-:W-:Y:S01]  /*1294f0*/  IMAD.MOV.U32 R129, RZ, RZ, R170 ;  /* 0x000000ffff817224 */ /* 0x000fe200078e00aa */
[----:B------:R-:W4:Y:S04]  /*129500*/  LDL R166, [R1+0xeb8] ;  /* 0x000eb80001a67983 */ /* 0x000f280000100800 */
[----:B------:R-:W4:Y:S01]  /*129510*/  LDL R167, [R1+0xebc] ;  /* 0x000ebc0001a77983 */ /* 0x000f220000100800 */
[C---:B-1----:R-:W-:Y:S03]  /*129520*/  HMMA.1688.F32.TF32 R8, R236.reuse, R192, R196 ;  /* 0x000000c0ec08723c */ /* 0x042fe600000810c4 */
[----:B------:R-:W-:Y:S05]  /*129530*/  STL.64 [R1+0xe800], R192 ;  /* 0x00e800c001007387 */ /* 0x000fea0000100a00 */
[C---:B------:R-:W-:Y:S11]  /*129540*/  HMMA.1688.F32.TF32 R12, R236.reuse, R128, R204 ;  /* 0x00000080ec0c723c */ /* 0x040ff600000810cc */
        /* <DEDUP_REMOVED lines=8> */
[----:B------:R1:W-:Y:S05]  /*1295d0*/  STL.64 [R1+0x28d8], R10 ;  /* 0x0028d80a01007387 */ /* 0x0003ea0000100a00 */
[----:B-1----:R-:W-:Y:S11]  /*1295e0*/  HMMA.1688.F32.TF32 R8, R236, R84, R240 ;  /* 0x00000054ec08723c */ /* 0x002ff600000810f0 */
[----:B------:R-:W-:Y:S04]  /*1295f0*/  STL.64 [R1+0x28c0], R12 ;  /* 0x0028c00c01007387 */ /* 0x000fe80000100a00 */
[----:B------:R-:W-:Y:S04]  /*129600*/  STL.64 [R1+0x28c8], R14 ;  /* 0x0028c80e01007387 */ /* 0x000fe80000100a00 */
[----:B------:R-:W-:Y:S04]  /*129610*/  STL.64 [R1+0x250], R8 ;  /* 0x0002500801007387 */ /* 0x000fe80000100a00 */
[----:B------:R3:W-:Y:S01]  /*129620*/  STL.64 [R1+0x258], R10 ;  /* 0x0002580a01007387 */ /* 0x0007e20000100a00 */
[----:B------:R-:W-:Y:S01]  /*129630*/  IMAD.MOV.U32 R148, RZ, RZ, R175 ;  /* 0x000000ffff947224 */ /* 0x000fe200078e00af */
[----:B------:R-:W-:-:S02]  /*129640*/  MOV R149, R174 ;  /* 0x000000ae00957202 */ /* 0x000fc40000000f00 */
[----:B------:R-:W4:Y:S04]  /*129650*/  LDL R238, [R1+0xfd8] ;  /* 0x000fd80001ee7983 */ /* 0x000f280000100800 */
[----:B------:R-:W4:Y:S01]  /*129660*/  LDL R239, [R1+0xfdc] ;  /* 0x000fdc0001ef7983 */ /* 0x000f220000100800 */
[----:B------:R-:W-:Y:S01]  /*129670*/  IMAD.MOV.U32 R160, RZ, RZ, R38 ;  /* 0x000000ffffa07224 */ /* 0x000fe200078e0026 */
[----:B------:R-:W-:Y:S01]  /*129680*/  MOV R161, R31 ;  /* 0x0000001f00a17202 */ /* 0x000fe20000000f00 */
[----:B------:R-:W-:Y:S02]  /*129690*/  IMAD.MOV.U32 R164, RZ, RZ, R30 ;  /* 0x000000ffffa47224 */ /* 0x000fe400078e001e */
[----:B------:R-:W-:Y:S01]  /*1296a0*/  IMAD.MOV.U32 R165, RZ, RZ, R27 ;  /* 0x000000ffffa57224 */ /* 0x000fe200078e001b */
[C---:B--2---:R-:W-:Y:S08]  /*1296b0*/  HMMA.1688.F32.TF32 R32, R136.reuse, R56, R32 ;  /* 0x000000388820723c */ /* 0x044ff00000081020 */
[C---:B---3--:R-:W-:Y:S08]  /*1296c0*/  HMMA.1688.F32.TF32 R8, R136.reuse, R120, R124 ;  /* 0x000000788808723c */ /* 0x048ff0000008107c */
[C---:B----4-:R-:W-:Y:S11]  /*1296d0*/  HMMA.1688.F32.TF32 R12, R136.reuse, R148, R80 ;  /* 0x00000094880c723c */ /* 0x050ff60000081050 */
        /* <DEDUP_REMOVED lines=20> */
[----:B------:R-:W-:Y:S05]  /*129820*/  STL.64 [R1+0x2d18], R82 ;  /* 0x002d185201007387 */ /* 0x000fea0000100a00 */
[----:B------:R-:W-:Y:S04]  /*129830*/  STL.64 [R1+0x2d00], R12 ;  /* 0x002d000c01007387 */ /* 0x000fe80000100a00 */
[----:B------:R1:W-:Y:S04]  /*129840*/  STL.64 [R1+0x2d08], R14 ;  /* 0x002d080e01007387 */ /* 0x0003e80000100a00 */
[----:B------:R-:W-:Y:S04]  /*129850*/  STL.64 [R1+0x2cf0], R8 ;  /* 0x002cf00801007387 */ /* 0x000fe80000100a00 */
[----:B------:R2:W-:Y:S01]  /*129860*/  STL.64 [R1+0x2cf8], R10 ;  /* 0x002cf80a01007387 */ /* 0x0005e20000100a00 */
[C---:B-1----:R-:W-:Y:S08]  /*129870*/  HMMA.1688.F32.TF32 R12, R136.reuse, R36, R180 ;  /* 0x00000024880c723c */ /* 0x042ff000000810b4 */
[----:B--2---:R-:W-:Y:S01]  /*129880*/  HMMA.1688.F32.TF32 R8, R136, R184, R208 ;  /* 0x000000b88808723c */ /* 0x004fe200000810d0 */
        /* <DEDUP_REMOVED lines=51> */
[----:B------:R-:W4:Y:S04]  /*129bc0*/  LDL.64 R132, [R1+0xf60] ;  /* 0x000f600001847983 */ /* 0x000f280000100a00 */
[----:B------:R-:W4:Y:S01]  /*129bd0*/  LDL.64 R124, [R1+0xf70] ;  /* 0x000f7000017c7983 */ /* 0x000f220000100a00 */
        /* <DEDUP_REMOVED lines=8> */
[----:B------:R-:W4:Y:S04]  /*129c60*/  LDL.64 R120, [R1+0xf80] ;  /* 0x000f800001787983 */ /* 0x000f280000100a00 */
[----:B------:R-:W4:Y:S04]  /*129c70*/  LDL.64 R116, [R1+0xf90] ;  /* 0x000f900001747983 */ /* 0x000f280000100a00 */
        /* <DEDUP_REMOVED lines=13> */
[----:B------:R3:W-:Y:S04]  /*129d50*/  STL.64 [R1+0xe7f0], R184 ;  /* 0x00e7f0b801007387 */ /* 0x0007e80000100a00 */
[----:B------:R4:W-:Y:S01]  /*129d60*/  STL.64 [R1+0xe7e8], R172 ;  /* 0x00e7e8ac01007387 */ /* 0x0009e20000100a00 */
[C---:B---3--:R-:W-:Y:S08]  /*129d70*/  HMMA.1688.F32.TF32 R184, R136.reuse, R200, R248 ;  /* 0x000000c888b8723c */ /* 0x048ff000000810f8 */
[C---:B--2---:R-:W-:Y:S08]  /*129d80*/  HMMA.1688.F32.TF32 R192, R136.reuse, R172, R196 ;  /* 0x000000ac88c0723c */ /* 0x044ff000000810c4 */
[C---:B----4-:R-:W-:Y:S08]  /*129d90*/  HMMA.1688.F32.TF32 R172, R136.reuse, R228, R144 ;  /* 0x000000e488ac723c */ /* 0x050ff00000081090 */
[C---:B------:R-:W-:Y:S01]  /*129da0*/  HMMA.1688.F32.TF32 R144, R136.reuse, R12, R8 ;  /* 0x0000000c8890723c */ /* 0x040fe20000081008 */
[----:B------:R-:W-:Y:S01]  /*129db0*/  IMAD.MOV.U32 R9, RZ, RZ, R12 ;  /* 0x000000ffff097224 */ /* 0x000fe200078e000c */
[----:B------:R-:W-:Y:S01]  /*129dc0*/  MOV R8, R13 ;  /* 0x0000000d00087202 */ /* 0x000fe20000000f00 */
[----:B------:R-:W-:Y:S05]  /*129dd0*/  STL.64 [R1+0x2cb0], R192 ;  /* 0x002cb0c001007387 */ /* 0x000fea0000100a00 */
        /* <DEDUP_REMOVED lines=21> */
[----:B------:R-:W-:-:S15]  /*129f30*/  IMAD.MOV.U32 R38, RZ, RZ, R92 ;  /* 0x000000ffff267224 */ /* 0x000fde00078e005c */
[----:B------:R-:W-:-:S03]  /*129f40*/  NOP ;  /* 0x0000000000007918 */ /* 0x000fc60000000000 */
[----:B------:R-:W-:Y:S04]  /*129f50*/  STL.64 [R1+0x2c40], R12 ;  /* 0x002c400c01007387 */ /* 0x000fe80000100a00 */
[----:B------:R1:W-:Y:S02]  /*129f60*/  STL.64 [R1+0x2c48], R14 ;  /* 0x002c480e01007387 */ /* 0x0003e40000100a00 */
[----:B-1----:R-:W-:Y:S01]  /*129f70*/  HMMA.1688.F32.TF32 R12, R136, R92, R112 ;  /* 0x0000005c880c723c */ /* 0x002fe20000081070 */
[----:B------:R-:W-:-:S07]  /*129f80*/  IMAD.MOV.U32 R35, RZ, RZ, R93 ;  /* 0x000000ffff237224 */ /* 0x000fce00078e005d */
        /* <DEDUP_REMOVED lines=13> */
[----:B-1----:R-:W-:Y:S02]  /*12a060*/  HMMA.1688.F32.TF32 R12, R136, R244, R208 ;  /* 0x000000f4880c723c */ /* 0x002fe400000810d0 */
[----:B------:R-:W-:Y:S04]  /*12a070*/  STL.64 [R1+0x2bf0], R92 ;  /* 0x002bf05c01007387 */ /* 0x000fe80000100a00 */
[----:B------:R1:W-:Y:S05]  /*12a080*/  STL.64 [R1+0x2bf8], R94 ;  /* 0x002bf85e01007387 */ /* 0x0003ea0000100a00 */
[----:B------:R-:W-:Y:S04]  /*12a090*/  STL.64 [R1+0x2be0], R80 ;  /* 0x002be05001007387 */ /* 0x000fe80000100a00 */
[----:B------:R-:W-:Y:S04]  /*12a0a0*/  STL.64 [R1+0x2be8], R82 ;  /* 0x002be85201007387 */ /* 0x000fe80000100a00 */
[----:B------:R-:W-:Y:S04]  /*12a0b0*/  STL.64 [R1+0x2bd0], R12 ;  /* 0x002bd00c01007387 */ /* 0x000fe80000100a00 */
[----:B------:R2:W-:Y:S04]  /*12a0c0*/  STL.64 [R1+0x2bd8], R14 ;  /* 0x002bd80e01007387 */ /* 0x0005e80000100a00 */
[----:B------:R-:W3:Y:S04]  /*12a0d0*/  LDL R206, [R1+0x11a8] ;  /* 0x0011a80001ce7983 */ /* 0x000ee80000100800 */
[----:B------:R-:W3:Y:S04]  /*12a0e0*/  LDL R207, [R1+0x11ac] ;  /* 0x0011ac0001cf7983 */ /* 0x000ee80000100800 */
[----:B------:R-:W4:Y:S04]  /*12a0f0*/  LDL R198, [R1+0x1188] ;  /* 0x0011880001c67983 */ /* 0x000f280000100800 */
[----:B------:R-:W4:Y:S04]  /*12a100*/  LDL R199, [R1+0x118c] ;  /* 0x00118c0001c77983 */ /* 0x000f280000100800 */
        /* <DEDUP_REMOVED lines=10> */
[----:B--2---:R-:W2:Y:S04]  /*12a1b0*/  LDL R14, [R1+0x1068] ;  /* 0x00106800010e7983 */ /* 0x004ea80000100800 */
[----:B------:R-:W2:Y:S04]  /*12a1c0*/  LDL R15, [R1+0x106c] ;  /* 0x00106c00010f7983 */ /* 0x000ea80000100800 */
        /* <DEDUP_REMOVED lines=19> */
[----:B------:R-:W2:Y:S01]  /*12a300*/  LDL.LU R113, [R1+0x34e4] ;  /* 0x0034e40001717983 */ /* 0x000ea20000300800 */
[----:B------:R-:W-:-:S03]  /*12a310*/  MOV R205, R6 ;  /* 0x0000000600cd7202 */ /* 0x000fc60000000f00 */
        /* <DEDUP_REMOVED lines=11> */
[----:B------:R-:W3:Y:S04]  /*12a3d0*/  LDL.LU R42, [R1+0x3518] ;  /* 0x00351800012a7983 */ /* 0x000ee80000300800 */
[----:B------:R-:W3:Y:S01]  /*12a3e0*/  LDL.LU R43, [R1+0x351c] ;  /* 0x00351c00012b7983 */ /* 0x000ee20000300800 */
[----:B------:R-:W-:Y:S01]  /*12a3f0*/  IMAD.MOV.U32 R34, RZ, RZ, R116 ;  /* 0x000000ffff227224 */ /* 0x000fe200078e0074 */
[----:B------:R-:W-:-:S02]  /*12a400*/  MOV R33, R117 ;  /* 0x0000007500217202 */ /* 0x000fc40000000f00 */
        /* <DEDUP_REMOVED lines=32> */
[----:B------:R-:W-:Y:S01]  /*12a610*/  IMAD.MOV.U32 R144, RZ, RZ, R51 ;  /* 0x000000ffff907224 */ /* 0x000fe200078e0033 */
[----:B------:R-:W-:Y:S01]  /*12a620*/  MOV R145, R50 ;  /* 0x0000003200917202 */ /* 0x000fe20000000f00 */
[----:B------:R-:W-:-:S02]  /*12a630*/  IMAD.MOV.U32 R80, RZ, RZ, R55 ;  /* 0x000000ffff507224 */ /* 0x000fc400078e0037 */
[----:B------:R-:W-:Y:S02]  /*12a640*/  IMAD.MOV.U32 R81, RZ, RZ, R54 ;  /* 0x000000ffff517224 */ /* 0x000fe400078e0036 */
[----:B------:R-:W-:Y:S01]  /*12a650*/  IMAD.MOV.U32 R31, RZ, RZ, R121 ;  /* 0x000000ffff1f7224 */ /* 0x000fe200078e0079 */
[----:B------:R-:W-:Y:S01]  /*12a660*/  MOV R121, R46 ;  /* 0x0000002e00797202 */ /* 0x000fe20000000f00 */
[----:B------:R-:W-:Y:S02]  /*12a670*/  IMAD.MOV.U32 R32, RZ, RZ, R120 ;  /* 0x000000ffff207224 */ /* 0x000fe400078e0078 */
[----:B------:R-:W-:Y:S01]  /*12a680*/  IMAD.MOV.U32 R120, RZ, RZ, R47 ;  /* 0x000000ffff787224 */ /* 0x000fe200078e002f */
[C---:B--2---:R-:W-:Y:S08]  /*12a690*/  HMMA.1688.F32.TF32 R16, R136.reuse, R68, R4 ;  /* 0x000000448810723c */ /* 0x044ff00000081004 */
[C---:B---3--:R-:W-:Y:S08]  /*12a6a0*/  HMMA.1688.F32.TF32 R172, R136.reuse, R72, R40 ;  /* 0x0000004888ac723c */ /* 0x048ff00000081028 */
[C---:B------:R-:W-:Y:S08]  /*12a6b0*/  HMMA.1688.F32.TF32 R4, R136.reuse, R52, R112 ;  /* 0x000000348804723c */ /* 0x040ff00000081070 */
[C---:B----4-:R-:W-:Y:S03]  /*12a6c0*/  HMMA.1688.F32.TF32 R40, R136.reuse, R224, R116 ;  /* 0x000000e08828723c */ /* 0x050fe60000081074 */
        /* <DEDUP_REMOVED lines=32> */
[----:B------:R-:W-:Y:S01]  /*12a8d0*/  IMAD.MOV.U32 R128, RZ, RZ, R39 ;  /* 0x000000ffff807224 */ /* 0x000fe200078e0027 */
[----:B-1----:R-:W-:Y:S01]  /*12a8e0*/  HMMA.1688.F32.TF32 R12, R136, R80, R208 ;  /* 0x00000050880c723c */ /* 0x002fe200000810d0 */
[----:B------:R-:W2:Y:S01]  /*12a8f0*/  LDL.LU R208, [R1+0x3330] ;  /* 0x0033300001d07983 */ /* 0x000ea20000300800 */
[----:B------:R-:W-:-:S02]  /*12a900*/  IMAD.MOV.U32 R129, RZ, RZ, R26 ;  /* 0x000000ffff817224 */ /* 0x000fc400078e001a */
[----:B------:R-:W-:Y:S01]  /*12a910*/  IMAD.MOV.U32 R140, RZ, RZ, R79 ;  /* 0x000000ffff8c7224 */ /* 0x000fe200078e004f */
[----:B------:R-:W-:Y:S01]  /*12a920*/  MOV R241, R22 ;  /* 0x0000001600f17202 */ /* 0x000fe20000000f00 */
[----:B------:R-:W-:Y:S01]  /*12a930*/  IMAD.MOV.U32 R240, RZ, RZ, R23 ;  /* 0x000000fffff07224 */ /* 0x000fe200078e0017 */
[----:B------:R-:W-:Y:S04]  /*12a940*/  LDS R5, [R2+UR10+0x86080] ;  /* 0x0860800a02057984 */ /* 0x000fe80008000800 */
[----:B------:R-:W-:Y:S04]  /*12a950*/  LDS R7, [R2+UR10+0x86880] ;  /* 0x0868800a02077984 */ /* 0x000fe80008000800 */
[----:B------:R-:W-:Y:S04]  /*12a960*/  LDS R4, [R252+UR10+0x86080] ;  /* 0x0860800afc047984 */ /* 0x000fe80008000800 */
[----:B------:R1:W-:Y:S04]  /*12a970*/  STL.64 [R1+0x3490], R12 ;  /* 0x0034900c01007387 */ /* 0x0003e80000100a00 */
        /* <DEDUP_REMOVED lines=32> */
[----:B-1----:R-:W2:Y:S04]  /*12ab80*/  LDL.LU.64 R12, [R1+0x1150] ;  /* 0x00115000010c7983 */ /* 0x002ea80000300a00 */
        /* <DEDUP_REMOVED lines=42> */
[----:B------:R-:W2:Y:S04]  /*12ae30*/  LDS R6, [R252+UR10+0x86880] ;  /* 0x0868800afc067984 */ /* 0x000ea80008000800 */
[----:B-1----:R-:W4:Y:S04]  /*12ae40*/  LDL.LU R80, [R1+0x33e0] ;  /* 0x0033e00001507983 */ /* 0x002f280000300800 */
[----:B------:R-:W4:Y:S04]  /*12ae50*/  LDL.LU R81, [R1+0x33e4] ;  /* 0x0033e40001517983 */ /* 0x000f280000300800 */
[----:B------:R-:W4:Y:S04]  /*12ae60*/  LDL.LU R82, [R1+0x33e8] ;  /* 0x0033e80001527983 */ /* 0x000f280000300800 */
[----:B------:R-:W4:Y:S01]  /*12ae70*/  LDL.LU R83, [R1+0x33ec] ;  /* 0x0033ec0001537983 */ /* 0x000f220000300800 */
[C---:B--2---:R-:W-:Y:S08]  /*12ae80*/  HMMA.1688.F32.TF32 R248, R136.reuse, R92, R248 ;  /* 0x0000005c88f8723c */ /* 0x044ff000000810f8 */
[C---:B---3--:R-:W-:Y:S11]  /*12ae90*/  HMMA.1688.F32.TF32 R16, R136.reuse, R96, R16 ;  /* 0x000000608810723c */ /* 0x048ff60000081010 */
[----:B------:R-:W-:Y:S04]  /*12aea0*/  STL.64 [R1+0x3480], R248 ;  /* 0x003480f801007387 */ /* 0x000fe80000100a00 */
[----:B------:R1:W-:Y:S04]  /*12aeb0*/  STL.64 [R1+0x3488], R250 ;  /* 0x003488fa01007387 */ /* 0x0003e80000100a00 */
[----:B-1----:R-:W2:Y:S04]  /*12aec0*/  LDL.LU.64 R250, [R1+0xe860] ;  /* 0x00e8600001fa7983 */ /* 0x002ea80000300a00 */
[----:B------:R-:W3:Y:S04]  /*12aed0*/  LDL.LU.64 R248, [R1+0xe858] ;  /* 0x00e8580001f87983 */ /* 0x000ee80000300a00 */
[----:B------:R-:W-:Y:S01]  /*12aee0*/  STL.64 [R1+0xe798], R94 ;  /* 0x00e7985e01007387 */ /* 0x000fe20000100a00 */
[C---:B----4-:R-:W-:Y:S03]  /*12aef0*/  HMMA.1688.F32.TF32 R104, R136.reuse, R100, R104 ;  /* 0x000000648868723c */ /* 0x050fe60000081068 */
[----:B------:R1:W-:Y:S04]  /*12af00*/  STL.64 [R1+0xe790], R92 ;  /* 0x00e7905c01007387 */ /* 0x0003e80000100a00 */
[----:B-1----:R-:W4:Y:S04]  /*12af10*/  LDL.LU R92, [R1+0x33f0] ;  /* 0x0033f000015c7983 */ /* 0x002f280000300800 */
[----:B------:R-:W4:Y:S04]  /*12af20*/  LDL.LU R93, [R1+0x33f4] ;  /* 0x0033f400015d7983 */ /* 0x000f280000300800 */
[----:B------:R-:W4:Y:S04]  /*12af30*/  LDL.LU R94, [R1+0x33f8] ;  /* 0x0033f800015e7983 */ /* 0x000f280000300800 */
[----:B------:R-:W4:Y:S04]  /*12af40*/  LDL.LU R95, [R1+0x33fc] ;  /* 0x0033fc00015f7983 */ /* 0x000f280000300800 */
[----:B------:R1:W-:Y:S04]  /*12af50*/  STL.64 [R1+0x3470], R16 ;  /* 0x0034701001007387 */ /* 0x0003e80000100a00 */
[----:B------:R-:W-:Y:S04]  /*12af60*/  STL.64 [R1+0x3478], R18 ;  /* 0x0034781201007387 */ /* 0x000fe80000100a00 */
[----:B-1----:R-:W2:Y:S04]  /*12af70*/  LDL.LU.64 R16, [R1+0xe850] ;  /* 0x00e8500001107983 */ /* 0x002ea80000300a00 */
        /* <DEDUP_REMOVED lines=34> */
[----:B---3--:R-:W-:Y:S01]  /*12b1a0*/  HMMA.1688.F32.TF32 R100, R136, R120, R100 ;  /* 0x000000788864723c */ /* 0x008fe20000081064 */
[----:B------:R-:W-:Y:S01]  /*12b1b0*/  IMAD.MOV.U32 R124, RZ, RZ, R71 ;  /* 0x000000ffff7c7224 */ /* 0x000fe200078e0047 */
[----:B------:R-:W-:Y:S01]  /*12b1c0*/  MOV R125, R70 ;  /* 0x00000046007d7202 */ /* 0x000fe20000000f00 */
[----:B------:R-:W-:-:S02]  /*12b1d0*/  IMAD.MOV.U32 R132, RZ, RZ, R75 ;  /* 0x000000ffff847224 */ /* 0x000fc400078e004b */
[----:B------:R-:W-:-:S03]  /*12b1e0*/  IMAD.MOV.U32 R133, RZ, RZ, R74 ;  /* 0x000000ffff857224 */ /* 0x000fc600078e004a */
[----:B--2---:R-:W-:-:S15]  /*12b1f0*/  HMMA.1688.F32.TF32 R40, R136, R116, R40 ;  /* 0x000000748828723c */ /* 0x004fde0000081028 */
[----:B------:R-:W-:-:S04]  /*12b200*/  NOP ;  /* 0x0000000000007918 */ /* 0x000fc80000000000 */
[----:B------:R1:W-:Y:S04]  /*12b210*/  STL.64 [R1+0x32a0], R40 ;  /* 0x0032a02801007387 */ /* 0x0003e80000100a00 */
[----:B------:R-:W-:Y:S04]  /*12b220*/  STL.64 [R1+0x32a8], R42 ;  /* 0x0032a82a01007387 */ /* 0x000fe80000100a00 */
[----:B-1----:R-:W2:Y:S04]  /*12b230*/  LDL.LU.64 R40, [R1+0xe808] ;  /* 0x00e8080001287983 */ /* 0x002ea80000300a00 */
[----:B------:R-:W-:Y:S04]  /*12b240*/  STL.64 [R1+0x3290], R100 ;  /* 0x0032906401007387 */ /* 0x000fe80000100a00 */
[----:B------:R1:W-:Y:S01]  /*12b250*/  STL.64 [R1+0x3298], R102 ;  /* 0x0032986601007387 */ /* 0x0003e20000100a00 */
[----:B------:R-:W-:Y:S01]  /*12b260*/  IMAD.MOV.U32 R26, RZ, RZ, R12 ;  /* 0x000000ffff1a7224 */ /* 0x000fe200078e000c */
[----:B------:R-:W-:Y:S01]  /*12b270*/  MOV R19, R13 ;  /* 0x0000000d00137202 */ /* 0x000fe20000000f00 */
[C---:B-1----:R-:W-:Y:S08]  /*12b280*/  HMMA.1688.F32.TF32 R100, R136.reuse, R124, R96 ;  /* 0x0000007c8864723c */ /* 0x042ff00000081060 */
[C---:B----4-:R-:W-:Y:S08]  /*12b290*/  HMMA.1688.F32.TF32 R96, R136.reuse, R128, R92 ;  /* 0x000000808860723c */ /* 0x050ff0000008105c */
        /* <DEDUP_REMOVED lines=11> */
[----:B------:R1:W-:Y:S04]  /*12b350*/  STL.64 [R1+0x3258], R82 ;  /* 0x0032585201007387 */ /* 0x0003e80000100a00 */
[----:B------:R-:W-:Y:S04]  /*12b360*/  STL.64 [R1+0x3240], R12 ;  /* 0x0032400c01007387 */ /* 0x000fe80000100a00 */
[----:B------:R-:W-:Y:S01]  /*12b370*/  STL.64 [R1+0x3248], R14 ;  /* 0x0032480e01007387 */ /* 0x000fe20000100a00 */
[----:B-1----:R-:W-:-:S15]  /*12b380*/  HMMA.1688.F32.TF32 R80, R136, R240, R228 ;  /* 0x000000f08850723c */ /* 0x002fde00000810e4 */
[----:B------:R-:W-:-:S04]  /*12b390*/  NOP ;  /* 0x0000000000007918 */ /* 0x000fc80000000000 */
[----:B------:R-:W-:Y:S04]  /*12b3a0*/  STL.64 [R1+0x3230], R80 ;  /* 0x0032305001007387 */ /* 0x000fe80000100a00 */
[----:B------:R1:W-:Y:S04]  /*12b3b0*/  STL.64 [R1+0x3238], R82 ;  /* 0x0032385201007387 */ /* 0x0003e80000100a00 */
[----:B------:R-:W-:Y:S04]  /*12b3c0*/  STL.64 [R1+0x3220], R44 ;  /* 0x0032202c01007387 */ /* 0x000fe80000100a00 */
[----:B------:R3:W-:Y:S01]  /*12b3d0*/  STL.64 [R1+0x3228], R46 ;  /* 0x0032282e01007387 */ /* 0x0007e20000100a00 */
[C---:B-1----:R-:W-:Y:S08]  /*12b3e0*/  HMMA.1688.F32.TF32 R80, R136.reuse, R204, R184 ;  /* 0x000000cc8850723c */ /* 0x042ff000000810b8 */
[C---:B---3--:R-:W-:Y:S08]  /*12b3f0*/  HMMA.1688.F32.TF32 R44, R136.reuse, R212, R216 ;  /* 0x000000d4882c723c */ /* 0x048ff000000810d8 */
[C---:B------:R-:W-:Y:S08]  /*12b400*/  HMMA.1688.F32.TF32 R60, R136.reuse, R16, R60 ;  /* 0x00000010883c723c */ /* 0x040ff0000008103c */
[----:B--2---:R-:W-:-:S15]  /*12b410*/  HMMA.1688.F32.TF32 R12, R136, R40, R172 ;  /* 0x00000028880c723c */ /* 0x004fde00000810ac */
[----:B------:R-:W-:-:S04]  /*12b420*/  NOP ;  /* 0x0000000000007918 */ /* 0x000fc80000000000 */
        /* <DEDUP_REMOVED lines=10> */
[C---:B--2---:R-:W-:Y:S01]  /*12b4d0*/  HMMA.1688.F32.TF32 R12, R136.reuse, R176, R208 ;  /* 0x000000b0880c723c */ /* 0x044fe200000810d0 */
        /* <DEDUP_REMOVED lines=68> */
[----:B------:R1:W-:Y:S04]  /*12b920*/  STL.64 [R1+0x2dc0], R192 ;  /* 0x002dc0c001007387 */ /* 0x0003e80000100a00 */
[----:B------:R-:W-:Y:S04]  /*12b930*/  STL.64 [R1+0x2dc8], R194 ;  /* 0x002dc8c201007387 */ /* 0x000fe80000100a00 */
[----:B-1----:R-:W3:Y:S04]  /*12b940*/  LDL.LU.64 R192, [R1+0xe800] ;  /* 0x00e8000001c07983 */ /* 0x002ee80000300a00 */
[----:B------:R1:W-:Y:S04]  /*12b950*/  STL.64 [R1+0xe768], R168 ;  /* 0x00e768a801007387 */ /* 0x0003e80000100a00 */
[----:B-1----:R-:W2:Y:S01]  /*12b960*/  LDL.64 R168, [R1+0x1220] ;  /* 0x0012200001a87983 */ /* 0x002ea20000100a00 */
[----:B---3--:R-:W-:-:S15]  /*12b970*/  HMMA.1688.F32.TF32 R216, R136, R192, R216 ;  /* 0x000000c088d8723c */ /* 0x008fde00000810d8 */
[----:B------:R-:W-:-:S04]  /*12b980*/  NOP ;  /* 0x0000000000007918 */ /* 0x000fc80000000000 */
[----:B------:R1:W-:Y:S04]  /*12b990*/  STL.64 [R1+0x2db0], R216 ;  /* 0x002db0d801007387 */ /* 0x0003e80000100a00 */
[----:B------:R-:W-:Y:S04]  /*12b9a0*/  STL.64 [R1+0x2db8], R218 ;  /* 0x002db8da01007387 */ /* 0x000fe80000100a00 */
[----:B-1----:R-:W3:Y:S04]  /*12b9b0*/  LDL.LU.64 R216, [R1+0xe7f8] ;  /* 0x00e7f80001d87983 */ /* 0x002ee80000300a00 */
[----:B------:R1:W-:Y:S04]  /*12b9c0*/  STL.64 [R1+0xe760], R192 ;  /* 0x00e760c001007387 */ /* 0x0003e80000100a00 */
[----:B-1----:R-:W2:Y:S04]  /*12b9d0*/  LDL.LU R192, [R1+0x3300] ;  /* 0x0033000001c07983 */ /* 0x002ea80000300800 */
[----:B------:R-:W2:Y:S04]  /*12b9e0*/  LDL.LU R193, [R1+0x3304] ;  /* 0x0033040001c17983 */ /* 0x000ea80000300800 */
[----:B------:R-:W2:Y:S04]  /*12b9f0*/  LDL.LU R194, [R1+0x3308] ;  /* 0x0033080001c27983 */ /* 0x000ea80000300800 */
[----:B------:R-:W2:Y:S01]  /*12ba00*/  LDL.LU R195, [R1+0x330c] ;  /* 0x00330c0001c37983 */ /* 0x000ea20000300800 */
[----:B------:R-:W-:Y:S01]  /*12ba10*/  IMAD.MOV.U32 R144, RZ, RZ, R3 ;  /* 0x000000ffff907224 */ /* 0x000fe200078e0003 */
[----:B------:R-:W-:Y:S01]  /*12ba20*/  HMMA.1688.F32.TF32 R96, R136, R232, R96 ;  /* 0x000000e88860723c */ /* 0x000fe20000081060 */
[----:B------:R-:W-:-:S07]  /*12ba30*/  IMAD.MOV.U32 R145, RZ, RZ, R0 ;  /* 0x000000ffff917224 */ /* 0x000fce00078e0000 */
[----:B------:R-:W-:Y:S08]  /*12ba40*/  HMMA.1688.F32.TF32 R92, R136, R84, R92 ;  /* 0x00000054885c723c */ /* 0x000ff0000008105c */
[C---:B------:R-:W-:Y:S08]  /*12ba50*/  HMMA.1688.F32.TF32 R80, R4.reuse, R144, R80 ;  /* 0x000000900450723c */ /* 0x040ff00000081050 */
[----:B------:R-:W-:Y:S08]  /*12ba60*/  HMMA.1688.F32.TF32 R12, R4, R148, R12 ;  /* 0x00000094040c723c */ /* 0x000ff0000008100c */
[C---:B---3--:R-:W-:Y:S08]  /*12ba70*/  HMMA.1688.F32.TF32 R100, R136.reuse, R216, R100 ;  /* 0x000000d88864723c */ /* 0x048ff00000081064 */
        /* <DEDUP_REMOVED lines=25> */
[C---:B------:R-:W-:Y:S08]  /*12bc10*/  HMMA.1688.F32.TF32 R44, R4.reuse, R160, R200 ;  /* 0x000000a0042c723c */ /* 0x040ff000000810c8 */
[----:B------:R-:W-:Y:S03]  /*12bc20*/  HMMA.1688.F32.TF32 R80, R4, R164, R172 ;  /* 0x000000a40450723c */ /* 0x000fe600000810ac */
[----:B------:R-:W-:Y:S01]  /*12bc30*/  STL.64 [R1+0x31b0], R12 ;  /* 0x0031b00c01007387 */ /* 0x000fe20000100a00 */
[----:B------:R-:W-:-:S03]  /*12bc40*/  IMAD.MOV.U32 R0, RZ, RZ, R15 ;  /* 0x000000ffff007224 */ /* 0x000fc600078e000f */
[----:B------:R1:W-:Y:S02]  /*12bc50*/  STL [R1+0x31b8], R14 ;  /* 0x0031b80e01007387 */ /* 0x0003e40000100800 */
[C---:B-1----:R-:W-:Y:S02]  /*12bc60*/  HMMA.1688.F32.TF32 R12, R4.reuse, R88, R184 ;  /* 0x00000058040c723c */ /* 0x042fe400000810b8 */
[----:B------:R-:W-:Y:S04]  /*12bc70*/  STL.64 [R1+0xe758], R158 ;  /* 0x00e7589e01007387 */ /* 0x000fe80000100a00 */
[----:B------:R-:W-:Y:S04]  /*12bc80*/  STL.64 [R1+0xe750], R156 ;  /* 0x00e7509c01007387 */ /* 0x000fe80000100a00 */
[----:B------:R-:W-:Y:S04]  /*12bc90*/  STL [R1+0xc170], R0 ;  /* 0x00c1700001007387 */ /* 0x000fe80000100800 */
        /* <DEDUP_REMOVED lines=124> */
[C---:B------:R-:W-:Y:S08]  /*12c460*/  HMMA.1688.F32.TF32 R152, R4.reuse, R148, R152 ;  /* 0x000000940498723c */ /* 0x040ff00000081098 */
[----:B------:R-:W-:Y:S01]  /*12c470*/  HMMA.1688.F32.TF32 R84, R4, R136, R84 ;  /* 0x000000880454723c */ /* 0x000fe20000081054 */
[----:B------:R-:W-:Y:S01]  /*12c480*/  MOV R216, R30 ;  /* 0x0000001e00d87202 */ /* 0x000fe20000000f00 */
[----:B------:R-:W-:Y:S01]  /*12c490*/  IMAD.MOV.U32 R217, RZ, RZ, R27 ;  /* 0x000000ffffd97224 */ /* 0x000fe200078e001b */
[----:B------:R-:W-:Y:S01]  /*12c4a0*/  MOV R3, R169 ;  /* 0x000000a900037202 */ /* 0x000fe20000000f00 */
[----:B------:R-:W-:-:S02]  /*12c4b0*/  IMAD.MOV.U32 R169, RZ, RZ, R31 ;  /* 0x000000ffffa97224 */ /* 0x000fc400078e001f */
[----:B------:R-:W-:-:S03]  /*12c4c0*/  IMAD.MOV.U32 R80, RZ, RZ, R38 ;  /* 0x000000ffff507224 */ /* 0x000fc600078e0026 */
        /* <DEDUP_REMOVED lines=19> */
[----:B------:R-:W-:Y:S04]  /*12c600*/  STL.64 [R1+0x30b8], R86 ;  /* 0x0030b85601007387 */ /* 0x000fe80000100a00 */
[----:B------:R-:W-:Y:S04]  /*12c610*/  STL.64 [R1+0x30a0], R80 ;  /* 0x0030a05001007387 */ /* 0x000fe80000100a00 */
[----:B------:R2:W-:Y:S04]  /*12c620*/  STL.64 [R1+0x30a8], R82 ;  /* 0x0030a85201007387 */ /* 0x0005e80000100a00 */
[----:B-1----:R-:W3:Y:S04]  /*12c630*/  LDL R138, [R1+0x1158] ;  /* 0x00115800018a7983 */ /* 0x002ee80000100800 */
[----:B------:R-:W3:Y:S01]  /*12c640*/  LDL R139, [R1+0x115c] ;  /* 0x00115c00018b7983 */ /* 0x000ee20000100800 */
[C---:B--2---:R-:W-:Y:S03]  /*12c650*/  HMMA.1688.F32.TF32 R80, R4.reuse, R76, R144 ;  /* 0x0000004c0450723c */ /* 0x044fe60000081090 */
[----:B------:R4:W-:Y:S05]  /*12c660*/  STL.64 [R1+0xe6e0], R76 ;  /* 0x00e6e04c01007387 */ /* 0x0009ea0000100a00 */
[C---:B----4-:R-:W-:Y:S08]  /*12c670*/  HMMA.1688.F32.TF32 R76, R4.reuse, R48, R12 ;  /* 0x00000030044c723c */ /* 0x050ff0000008100c */
        /* <DEDUP_REMOVED lines=15> */
[----:B------:R-:W-:Y:S10]  /*12c770*/  STL.64 [R1+0xe708], R220 ;  /* 0x00e708dc01007387 */ /* 0x000ff40000100a00 */
[----:B------:R-:W-:Y:S04]  /*12c780*/  STL.64 [R1+0x3050], R12 ;  /* 0x0030500c01007387 */ /* 0x000fe80000100a00 */
[----:B------:R1:W-:Y:S04]  /*12c790*/  STL.64 [R1+0x3058], R14 ;  /* 0x0030580e01007387 */ /* 0x0003e80000100a00 */
[----:B------:R-:W-:Y:S04]  /*12c7a0*/  STL.64 [R1+0xe710], R244 ;  /* 0x00e710f401007387 */ /* 0x000fe80000100a00 */
[----:B------:R-:W-:Y:S01]  /*12c7b0*/  STL.64 [R1+0x3040], R8 ;  /* 0x0030400801007387 */ /* 0x000fe20000100a00 */
[C---:B-1----:R-:W-:Y:S03]  /*12c7c0*/  HMMA.1688.F32.TF32 R12, R4.reuse, R68, R180 ;  /* 0x00000044040c723c */ /* 0x042fe600000810b4 */
[----:B------:R1:W-:Y:S05]  /*12c7d0*/  STL.64 [R1+0x3048], R10 ;  /* 0x0030480a01007387 */ /* 0x0003ea0000100a00 */
[C---:B-1----:R-:W-:Y:S01]  /*12c7e0*/  HMMA.1688.F32.TF32 R8, R4.reuse, R224, R208 ;  /* 0x000000e00408723c */ /* 0x042fe200000810d0 */
        /* <DEDUP_REMOVED lines=136> */
[C---:B------:R-:W-:Y:S01]  /*12d070*/  HMMA.1688.F32.TF32 R76, R4.reuse, R120, R76 ;  /* 0x00000078044c723c */ /* 0x040fe2000008104c */
[----:B------:R-:W-:Y:S04]  /*12d080*/  LDS R11, [R2+UR10+0x86900] ;  /* 0x0869000a020b7984 */ /* 0x000fe80008000800 */
[----:B-1----:R-:W2:Y:S04]  /*12d090*/  LDL.LU.64 R146, [R1+0xe7b8] ;  /* 0x00e7b80001927983 */ /* 0x002ea80000300a00 */
[----:B------:R-:W3:Y:S01]  /*12d0a0*/  LDL.LU.64 R144, [R1+0xe7b0] ;  /* 0x00e7b00001907983 */ /* 0x000ee20000300a00 */
[C---:B------:R-:W-:Y:S03]  /*12d0b0*/  HMMA.1688.F32.TF32 R156, R4.reuse, R124, R156 ;  /* 0x0000007c049c723c */ /* 0x040fe6000008109c */
[----:B------:R-:W-:Y:S04]  /*12d0c0*/  LDS R8, [R252+UR10+0x86100] ;  /* 0x0861000afc087984 */ /* 0x000fe80008000800 */
[----:B------:R-:W1:Y:S01]  /*12d0d0*/  LDS R10, [R252+UR10+0x86900] ;  /* 0x0869000afc0a7984 */ /* 0x000e620008000800 */
        /* <DEDUP_REMOVED lines=24> */
[C---:B------:R-:W-:Y:S08]  /*12d260*/  HMMA.1688.F32.TF32 R84, R4.reuse, R136, R84 ;  /* 0x000000880454723c */ /* 0x040ff00000081054 */
[----:B--2---:R-:W-:-:S15]  /*12d270*/  HMMA.1688.F32.TF32 R244, R4, R100, R244 ;  /* 0x0000006404f4723c */ /* 0x004fde00000810f4 */
[----:B------:R-:W-:-:S04]  /*12d280*/  NOP ;  /* 0x0000000000007918 */ /* 0x000fc80000000000 */
[----:B------:R-:W-:Y:S04]  /*12d290*/  STL.64 [R1+0x2f80], R244 ;  /* 0x002f80f401007387 */ /* 0x000fe80000100a00 */
[----:B------:R2:W-:Y:S02]  /*12d2a0*/  STL.64 [R1+0x2f88], R246 ;  /* 0x002f88f601007387 */ /* 0x0005e40000100a00 */
[C---:B--2---:R-:W-:Y:S08]  /*12d2b0*/  HMMA.1688.F32.TF32 R244, R4.reuse, R104, R220 ;  /* 0x0000006804f4723c */ /* 0x044ff000000810dc */
[C---:B------:R-:W-:Y:S08]  /*12d2c0*/  HMMA.1688.F32.TF32 R220, R4.reuse, R108, R188 ;  /* 0x0000006c04dc723c */ /* 0x040ff000000810bc */
        /* <DEDUP_REMOVED lines=13> */
[----:B------:R-:W-:Y:S01]  /*12d3a0*/  STL.64 [R1+0x2f28], R158 ;  /* 0x002f289e01007387 */ /* 0x000fe20000100a00 */
[C---:B--2---:R-:W-:Y:S04]  /*12d3b0*/  HMMA.1688.F32.TF32 R76, R4.reuse, R132, R148 ;  /* 0x00000084044c723c */ /* 0x044fe80000081094 */
[----:B------:R-:W-:Y:S04]  /*12d3c0*/  STL.64 [R1+0x2f10], R48 ;  /* 0x002f103001007387 */ /* 0x000fe80000100a00 */
[----:B------:R2:W-:Y:S02]  /*12d3d0*/  STL.64 [R1+0x2f18], R50 ;  /* 0x002f183201007387 */ /* 0x0005e40000100a00 */
[C---:B--2---:R-:W-:Y:S09]  /*12d3e0*/  HMMA.1688.F32.TF32 R48, R4.reuse, R140, R232 ;  /* 0x0000008c0430723c */ /* 0x044ff200000810e8 */
[----:B------:R-:W-:Y:S04]  /*12d3f0*/  STL.64 [R1+0x2f00], R76 ;  /* 0x002f004c01007387 */ /* 0x000fe80000100a00 */
[----:B------:R2:W-:Y:S04]  /*12d400*/  STL.64 [R1+0x2f08], R78 ;  /* 0x002f084e01007387 */ /* 0x0005e80000100a00 */
[----:B------:R-:W-:Y:S04]  /*12d410*/  STL.64 [R1+0x2ef0], R84 ;  /* 0x002ef05401007387 */ /* 0x000fe80000100a00 */
[----:B------:R1:W-:Y:S01]  /*12d420*/  STL.64 [R1+0x2ef8], R86 ;  /* 0x002ef85601007387 */ /* 0x0003e20000100a00 */
[C---:B--2---:R-:W-:Y:S03]  /*12d430*/  HMMA.1688.F32.TF32 R76, R4.reuse, R240, R216 ;  /* 0x000000f0044c723c */ /* 0x044fe600000810d8 */
[----:B------:R-:W-:Y:S04]  /*12d440*/  STL.64 [R1+0x2ee0], R48 ;  /* 0x002ee03001007387 */ /* 0x000fe80000100a00 */
[----:B------:R2:W-:Y:S01]  /*12d450*/  STL.64 [R1+0x2ee8], R50 ;  /* 0x002ee83201007387 */ /* 0x0005e20000100a00 */
[C---:B-1----:R-:W-:Y:S08]  /*12d460*/  HMMA.1688.F32.TF32 R84, R4.reuse, R196, R192 ;  /* 0x000000c40454723c */ /* 0x042ff000000810c0 */
[C---:B--2---:R-:W-:Y:S03]  /*12d470*/  HMMA.1688.F32.TF32 R48, R4.reuse, R40, R168 ;  /* 0x000000280430723c */ /* 0x044fe600000810a8 */
        /* <DEDUP_REMOVED lines=8> */
[C---:B-1----:R-:W-:Y:S08]  /*12d500*/  HMMA.1688.F32.TF32 R48, R4.reuse, R24, R20 ;  /* 0x000000180430723c */ /* 0x042ff00000081014 */
        /* <DEDUP_REMOVED lines=97> */
[----:B---3--:R-:W-:-:S15]  /*12db20*/  HMMA.1688.F32.TF32 R192, R4, R168, R192 ;  /* 0x000000a804c0723c */ /* 0x008fde00000810c0 */
[----:B------:R-:W-:-:S04]  /*12db30*/  NOP ;  /* 0x0000000000007918 */ /* 0x000fc80000000000 */
[----:B------:R1:W-:Y:S04]  /*12db40*/  STL.64 [R1+0x2e40], R192 ;  /* 0x002e40c001007387 */ /* 0x0003e80000100a00 */
[----:B------:R-:W-:Y:S04]  /*12db50*/  STL.64 [R1+0x2e48], R194 ;  /* 0x002e48c201007387 */ /* 0x000fe80000100a00 */
[----:B-1----:R-:W3:Y:S01]  /*12db60*/  LDL.LU.64 R192, [R1+0xe760] ;  /* 0x00e7600001c07983 */ /* 0x002ee20000300a00 */
[----:B------:R-:W-:Y:S01]  /*12db70*/  MOV R216, R18 ;  /* 0x0000001200d87202 */ /* 0x000fe20000000f00 */
[----:B------:R-:W-:-:S02]  /*12db80*/  IMAD.MOV.U32 R217, RZ, RZ, R3 ;  /* 0x000000ffffd97224 */ /* 0x000fc400078e0003 */
[----:B------:R1:W-:Y:S05]  /*12db90*/  STL.64 [R1+0xe6b8], R168 ;  /* 0x00e6b8a801007387 */ /* 0x0003ea0000100a00 */
[C---:B------:R-:W-:Y:S01]  /*12dba0*/  HMMA.1688.F32.TF32 R216, R4.reuse, R216, R152 ;  /* 0x000000d804d8723c */ /* 0x040fe20000081098 */
        /* <DEDUP_REMOVED lines=10> */
[----:B------:R1:W-:Y:S04]  /*12dc50*/  STL.64 [R1+0xe6b0], R192 ;  /* 0x00e6b0c001007387 */ /* 0x0003e80000100a00 */
[----:B-1----:R-:W2:Y:S04]  /*12dc60*/  LDL.LU R192, [R1+0x21e0] ;  /* 0x0021e00001c07983 */ /* 0x002ea80000300800 */
[----:B------:R-:W2:Y:S04]  /*12dc70*/  LDL.LU R193, [R1+0x21e4] ;  /* 0x0021e40001c17983 */ /* 0x000ea80000300800 */
[----:B------:R-:W2:Y:S04]  /*12dc80*/  LDL.LU R194, [R1+0x21e8] ;  /* 0x0021e80001c27983 */ /* 0x000ea80000300800 */
[----:B------:R-:W2:Y:S04]  /*12dc90*/  LDL.LU R195, [R1+0x21ec] ;  /* 0x0021ec0001c37983 */ /* 0x000ea80000300800 */
[----:B------:R-:W2:Y:S04]  /*12dca0*/  LDL.LU.64 R154, [R1+0xe748] ;  /* 0x00e74800019a7983 */ /* 0x000ea80000300a00 */
        /* <DEDUP_REMOVED lines=10> */
[----:B-1----:R-:W3:Y:S01]  /*12dd50*/  LDL.LU.64 R216, [R1+0xe00] ;  /* 0x000e000001d87983 */ /* 0x002ee20000300a00 */
[----:B--2---:R-:W-:-:S15]  /*12dd60*/  HMMA.1688.F32.TF32 R84, R4, R232, R84 ;  /* 0x000000e80454723c */ /* 0x004fde0000081054 */
[----:B------:R-:W-:-:S04]  /*12dd70*/  NOP ;  /* 0x0000000000007918 */ /* 0x000fc80000000000 */
[----:B------:R1:W-:Y:S04]  /*12dd80*/  STL.64 [R1+0x2e00], R84 ;  /* 0x002e005401007387 */ /* 0x0003e80000100a00 */
[----:B------:R-:W-:Y:S04]  /*12dd90*/  STL.64 [R1+0x2e08], R86 ;  /* 0x002e085601007387 */ /* 0x000fe80000100a00 */
[----:B-1----:R-:W2:Y:S02]  /*12dda0*/  LDL.LU.64 R84, [R1+0xe728] ;  /* 0x00e7280001547983 */ /* 0x002ea40000300a00 */
[----:B--2---:R-:W-:Y:S02]  /*12ddb0*/  HMMA.1688.F32.TF32 R4, R4, R84, R148 ;  /* 0x000000540404723c */ /* 0x004fe40000081094 */
[----:B------:R-:W2:Y:S04]  /*12ddc0*/  LDL.LU.64 R150, [R1+0xe720] ;  /* 0x00e7200001967983 */ /* 0x000ea80000300a00 */
[----:B------:R-:W2:-:S13]  /*12ddd0*/  LDL.LU.64 R148, [R1+0xe718] ;  /* 0x00e7180001947983 */ /* 0x000e9a0000300a00 */
[----:B------:R1:W-:Y:S04]  /*12dde0*/  STL.64 [R1+0x2df0], R4 ;  /* 0x002df00401007387 */ /* 0x0003e80000100a00 */
[----:B------:R3:W-:Y:S04]  /*12ddf0*/  STL.64 [R1+0x2df8], R6 ;  /* 0x002df80601007387 */ /* 0x0007e80000100a00 */
[----:B-1----:R-:W2:Y:S04]  /*12de00*/  LDL.LU R4, [R1+0x2200] ;  /* 0x0022000001047983 */ /* 0x002ea80000300800 */
[----:B------:R-:W2:Y:S04]  /*12de10*/  LDL.LU R5, [R1+0x2204] ;  /* 0x0022040001057983 */ /* 0x000ea80000300800 */
[----:B---3--:R-:W2:Y:S04]  /*12de20*/  LDL.LU R6, [R1+0x2208] ;  /* 0x0022080001067983 */ /* 0x008ea80000300800 */
[----:B------:R-:W2:Y:S01]  /*12de30*/  LDL.LU R7, [R1+0x220c] ;  /* 0x00220c0001077983 */ /* 0x000ea20000300800 */
[----:B------:R-:W-:Y:S01]  /*12de40*/  HMMA.1688.F32.TF32 R76, R8, R56, R76 ;  /* 0x00000038084c723c */ /* 0x000fe2000008104c */
[----:B------:R-:W-:-:S02]  /*12de50*/  IMAD.MOV.U32 R3, RZ, RZ, R216 ;  /* 0x000000ffff037224 */ /* 0x000fc400078e00d8 */
[----:B------:R-:W-:Y:S01]  /*12de60*/  IMAD.MOV.U32 R0, RZ, RZ, R217 ;  /* 0x000000ffff007224 */ /* 0x000fe200078e00d9 */
[----:B------:R-:W-:Y:S01]  /*12de70*/  MOV R38, R236 ;  /* 0x000000ec00267202 */ /* 0x000fe20000000f00 */
[----:B------:R-:W-:-:S03]  /*12de80*/  IMAD.MOV.U32 R18, RZ, RZ, R237 ;  /* 0x000000ffff127224 */ /* 0x000fc600078e00ed */
[----:B--2---:R-:W-:-:S15]  /*12de90*/  HMMA.1688.F32.TF32 R4, R8, R216, R4 ;  /* 0x000000d80804723c */ /* 0x004fde0000081004 */
        /* <DEDUP_REMOVED lines=10> */
[----:B------:R-:W-:Y:S02]  /*12df40*/  STL.64 [R1+0x3848], R194 ;  /* 0x003848c201007387 */ /* 0x000fe40000100a00 */
[C---:B------:R-:W-:Y:S02]  /*12df50*/  HMMA.1688.F32.TF32 R176, R8.reuse, R164, R244 ;  /* 0x000000a408b0723c */ /* 0x040fe400000810f4 */
[----:B------:R-:W-:Y:S04]  /*12df60*/  STL.64 [R1+0x3830], R168 ;  /* 0x003830a801007387 */ /* 0x000fe80000100a00 */
[----:B------:R1:W-:Y:S05]  /*12df70*/  STL.64 [R1+0x3838], R170 ;  /* 0x003838aa01007387 */ /* 0x0003ea0000100a00 */
        /* <DEDUP_REMOVED lines=9> */
[----:B------:R1:W-:Y:S02]  /*12e010*/  STL.64 [R1+0x37f8], R6 ;  /* 0x0037f80601007387 */ /* 0x0003e40000100a00 */
[C---:B-1----:R-:W-:Y:S08]  /*12e020*/  HMMA.1688.F32.TF32 R4, R8.reuse, R64, R48 ;  /* 0x000000400804723c */ /* 0x042ff00000081030 */
[C---:B------:R-:W-:Y:S11]  /*12e030*/  HMMA.1688.F32.TF32 R48, R8.reuse, R36, R60 ;  /* 0x000000240830723c */ /* 0x040ff6000008103c */
[----:B------:R-:W-:Y:S04]  /*12e040*/  STL.64 [R1+0x37e0], R4 ;  /* 0x0037e00401007387 */ /* 0x000fe80000100a00 */
[----:B------:R4:W-:Y:S02]  /*12e050*/  STL.64 [R1+0x37e8], R6 ;  /* 0x0037e80601007387 */ /* 0x0009e40000100a00 */
[C---:B----4-:R-:W-:Y:S02]  /*12e060*/  HMMA.1688.F32.TF32 R4, R8.reuse, R184, R32 ;  /* 0x000000b80804723c */ /* 0x050fe40000081020 */
[----:B------:R-:W-:Y:S04]  /*12e070*/  STL.64 [R1+0x37d0], R76 ;  /* 0x0037d04c01007387 */ /* 0x000fe80000100a00 */
[----:B------:R-:W-:Y:S02]  /*12e080*/  STL.64 [R1+0x37d8], R78 ;  /* 0x0037d84e01007387 */ /* 0x000fe40000100a00 */
[C---:B------:R-:W-:Y:S02]  /*12e090*/  HMMA.1688.F32.TF32 R32, R8.reuse, R172, R20 ;  /* 0x000000ac0820723c */ /* 0x040fe40000081014 */
[----:B------:R-:W-:Y:S04]  /*12e0a0*/  STL.64 [R1+0x37c0], R48 ;  /* 0x0037c03001007387 */ /* 0x000fe80000100a00 */
[----:B------:R-:W-:Y:S02]  /*12e0b0*/  STL.64 [R1+0x37c8], R50 ;  /* 0x0037c83201007387 */ /* 0x000fe40000100a00 */
[C---:B------:R-:W-:Y:S03]  /*12e0c0*/  HMMA.1688.F32.TF32 R20, R8.reuse, R200, R180 ;  /* 0x000000c80814723c */ /* 0x040fe600000810b4 */
[----:B------:R-:W-:Y:S04]  /*12e0d0*/  STL.64 [R1+0x37b0], R4 ;  /* 0x0037b00401007387 */ /* 0x000fe80000100a00 */
[----:B------:R1:W-:Y:S02]  /*12e0e0*/  STL.64 [R1+0x37b8], R6 ;  /* 0x0037b80601007387 */ /* 0x0003e40000100a00 */
[C---:B-1----:R-:W-:Y:S02]  /*12e0f0*/  HMMA.1688.F32.TF32 R4, R8.reuse, R228, R208 ;  /* 0x000000e40804723c */ /* 0x042fe400000810d0 */
[----:B------:R1:W-:Y:S04]  /*12e100*/  STL.64 [R1+0x37a0], R32 ;  /* 0x0037a02001007387 */ /* 0x0003e80000100a00 */
[----:B------:R2:W-:Y:S04]  /*12e110*/  STL.64 [R1+0x37a8], R34 ;  /* 0x0037a82201007387 */ /* 0x0005e80000100a00 */
[----:B------:R-:W3:Y:S04]  /*12e120*/  LDL.LU R60, [R1+0x2080] ;  /* 0x00208000013c7983 */ /* 0x000ee80000300800 */
[----:B------:R-:W-:Y:S04]  /*12e130*/  STL.64 [R1+0x3790], R20 ;  /* 0x0037901401007387 */ /* 0x000fe80000100a00 */
[----:B------:R-:W-:Y:S04]  /*12e140*/  STL.64 [R1+0x3798], R22 ;  /* 0x0037981601007387 */ /* 0x000fe80000100a00 */
[----:B------:R4:W-:Y:S04]  /*12e150*/  STL.64 [R1+0x3780], R4 ;  /* 0x0037800401007387 */ /* 0x0009e80000100a00 */
        /* <DEDUP_REMOVED lines=17> */
[----:B-1----:R-:W3:Y:S04]  /*12e270*/  LDL.LU R32, [R1+0x20e0] ;  /* 0x0020e00001207983 */ /* 0x002ee80000300800 */
[----:B------:R-:W3:Y:S04]  /*12e280*/  LDL.LU R33, [R1+0x20e4] ;  /* 0x0020e40001217983 */ /* 0x000ee80000300800 */
[----:B--2---:R-:W2:Y:S04]  /*12e290*/  LDL.LU R34, [R1+0x20e8] ;  /* 0x0020e80001227983 */ /* 0x004ea80000300800 */
[----:B------:R-:W2:Y:S04]  /*12e2a0*/  LDL.LU R35, [R1+0x20ec] ;  /* 0x0020ec0001237983 */ /* 0x000ea80000300800 */
[----:B------:R-:W2:Y:S04]  /*12e2b0*/  LDL.LU.64 R188, [R1+0xf60] ;  /* 0x000f600001bc7983 */ /* 0x000ea80000300a00 */
[----:B------:R-:W2:Y:S04]  /*12e2c0*/  LDL.LU.64 R48, [R1+0xf70] ;  /* 0x000f700001307983 */ /* 0x000ea80000300a00 */
[----:B------:R-:W2:Y:S04]  /*12e2d0*/  LDL.LU R76, [R1+0x20c0] ;  /* 0x0020c000014c7983 */ /* 0x000ea80000300800 */
[----:B------:R-:W2:Y:S04]  /*12e2e0*/  LDL.LU R77, [R1+0x20c4] ;  /* 0x0020c400014d7983 */ /* 0x000ea80000300800 */
[----:B------:R-:W2:Y:S04]  /*12e2f0*/  LDL.LU R78, [R1+0x20c8] ;  /* 0x0020c800014e7983 */ /* 0x000ea80000300800 */
[----:B------:R-:W2:Y:S04]  /*12e300*/  LDL.LU R79, [R1+0x20cc] ;  /* 0x0020cc00014f7983 */ /* 0x000ea80000300800 */
[----:B----4-:R-:W4:Y:S04]  /*12e310*/  LDL.LU.64 R4, [R1+0xf80] ;  /* 0x000f800001047983 */ /* 0x010f280000300a00 */
        /* <DEDUP_REMOVED lines=22> */
[----:B---3--:R-:W-:Y:S01]  /*12e480*/  HMMA.1688.F32.TF32 R244, R8, R220, R244 ;  /* 0x000000dc08f4723c */ /* 0x008fe200000810f4 */
[----:B------:R-:W-:-:S02]  /*12e490*/  IMAD.MOV.U32 R26, RZ, RZ, R220 ;  /* 0x000000ffff1a7224 */ /* 0x000fc400078e00dc */
[----:B------:R-:W-:-:S05]  /*12e4a0*/  IMAD.MOV.U32 R19, RZ, RZ, R221 ;  /* 0x000000ffff137224 */ /* 0x000fca00078e00dd */
[C---:B--2---:R-:W-:Y:S08]  /*12e4b0*/  HMMA.1688.F32.TF32 R32, R8.reuse, R188, R32 ;  /* 0x000000bc0820723c */ /* 0x044ff00000081020 */
[----:B------:R-:W-:Y:S03]  /*12e4c0*/  HMMA.1688.F32.TF32 R236, R8, R48, R236 ;  /* 0x0000003008ec723c */ /* 0x000fe600000810ec */
[----:B------:R1:W-:Y:S04]  /*12e4d0*/  STL.64 [R1+0x3770], R244 ;  /* 0x003770f401007387 */ /* 0x0003e80000100a00 */
[----:B------:R-:W-:Y:S01]  /*12e4e0*/  STL.64 [R1+0x3778], R246 ;  /* 0x003778f601007387 */ /* 0x000fe20000100a00 */
[----:B------:R-:W-:-:S03]  /*12e4f0*/  IMAD.MOV.U32 R27, RZ, RZ, R189 ;  /* 0x000000ffff1b7224 */ /* 0x000fc600078e00bd */
[----:B-1----:R-:W2:Y:S01]  /*12e500*/  LDL.LU.64 R244, [R1+0xe710] ;  /* 0x00e7100001f47983 */ /* 0x002ea20000300a00 */
[----:B----4-:R-:W-:Y:S03]  /*12e510*/  HMMA.1688.F32.TF32 R76, R8, R4, R76 ;  /* 0x00000004084c723c */ /* 0x010fe6000008104c */
[----:B------:R-:W3:Y:S04]  /*12e520*/  LDL.LU.64 R220, [R1+0xe708] ;  /* 0x00e7080001dc7983 */ /* 0x000ee80000300a00 */
[----:B------:R1:W-:Y:S04]  /*12e530*/  STL.64 [R1+0x3760], R32 ;  /* 0x0037602001007387 */ /* 0x0003e80000100a00 */
[----:B------:R4:W-:Y:S01]  /*12e540*/  STL.64 [R1+0x3768], R34 ;  /* 0x0037682201007387 */ /* 0x0009e20000100a00 */
[----:B-1----:R-:W-:-:S03]  /*12e550*/  MOV R32, R188 ;  /* 0x000000bc00207202 */ /* 0x002fc60000000f00 */
[----:B------:R-:W2:Y:S01]  /*12e560*/  LDL.LU.64 R188, [R1+0xe700] ;  /* 0x00e7000001bc7983 */ /* 0x000ea20000300a00 */
[----:B------:R-:W-:-:S03]  /*12e570*/  IMAD.MOV.U32 R33, RZ, RZ, R49 ;  /* 0x000000ffff217224 */ /* 0x000fc600078e0031 */
[----:B------:R-:W-:Y:S01]  /*12e580*/  STL.64 [R1+0x3750], R236 ;  /* 0x003750ec01007387 */ /* 0x000fe20000100a00 */
[----:B----4-:R-:W-:-:S03]  /*12e590*/  IMAD.MOV.U32 R34, RZ, RZ, R48 ;  /* 0x000000ffff227224 */ /* 0x010fc600078e0030 */
[----:B------:R1:W-:Y:S04]  /*12e5a0*/  STL.64 [R1+0x3758], R238 ;  /* 0x003758ee01007387 */ /* 0x0003e80000100a00 */
[----:B-1----:R-:W4:Y:S04]  /*12e5b0*/  LDL.LU.64 R238, [R1+0xe6f8] ;  /* 0x00e6f80001ee7983 */ /* 0x002f280000300a00 */
[----:B------:R-:W2:Y:S04]  /*12e5c0*/  LDL.LU.64 R236, [R1+0xe6f0] ;  /* 0x00e6f00001ec7983 */ /* 0x000ea80000300a00 */
[----:B------:R-:W2:Y:S04]  /*12e5d0*/  LDL.LU.64 R48, [R1+0xe6e8] ;  /* 0x00e6e80001307983 */ /* 0x000ea80000300a00 */
[----:B------:R1:W-:Y:S04]  /*12e5e0*/  STL.64 [R1+0x3740], R76 ;  /* 0x0037404c01007387 */ /* 0x0003e80000100a00 */
[----:B------:R-:W-:Y:S04]  /*12e5f0*/  STL.64 [R1+0x3748], R78 ;  /* 0x0037484e01007387 */ /* 0x000fe80000100a00 */
[----:B-1----:R-:W2:Y:S01]  /*12e600*/  LDL.LU.64 R76, [R1+0xe6e0] ;  /* 0x00e6e000014c7983 */ /* 0x002ea20000300a00 */
[----:B------:R-:W-:Y:S01]  /*12e610*/  MOV R42, R4 ;  /* 0x00000004002a7202 */ /* 0x000fe20000000f00 */
[----:B------:R-:W-:-:S02]  /*12e620*/  IMAD.MOV.U32 R35, RZ, RZ, R5 ;  /* 0x000000ffff237224 */ /* 0x000fc400078e0005 */
[----:B------:R-:W-:-:S15]  /*12e630*/  HMMA.1688.F32.TF32 R4, R8, R192, R216 ;  /* 0x000000c00804723c */ /* 0x000fde00000810d8 */
[----:B------:R-:W-:-:S04]  /*12e640*/  NOP ;  /* 0x0000000000007918 */ /* 0x000fc80000000000 */
[----:B------:R-:W-:Y:S04]  /*12e650*/  STL.64 [R1+0x3730], R4 ;  /* 0x0037300401007387 */ /* 0x000fe80000100a00 */
[----:B------:R1:W-:Y:S02]  /*12e660*/  STL.64 [R1+0x3738], R6 ;  /* 0x0037380601007387 */ /* 0x0003e40000100a00 */
[----:B-1----:R-:W-:-:S15]  /*12e670*/  HMMA.1688.F32.TF32 R4, R8, R176, R168 ;  /* 0x000000b00804723c */ /* 0x002fde00000810a8 */
[----:B------:R-:W-:-:S04]  /*12e680*/  NOP ;  /* 0x0000000000007918 */ /* 0x000fc80000000000 */
[----:B------:R-:W-:Y:S04]  /*12e690*/  STL.64 [R1+0x3720], R4 ;  /* 0x0037200401007387 */ /* 0x000fe80000100a00 */
[----:B------:R2:W-:Y:S01]  /*12e6a0*/  STL.64 [R1+0x3728], R6 ;  /* 0x0037280601007387 */ /* 0x0005e20000100a00 */
[----:B------:R-:W-:Y:S02]  /*12e6b0*/  IMAD.MOV.U32 R46, RZ, RZ, R192 ;  /* 0x000000ffff2e7224 */ /* 0x000fe400078e00c0 */
[----:B------:R-:W-:Y:S01]  /*12e6c0*/  IMAD.MOV.U32 R43, RZ, RZ, R193 ;  /* 0x000000ffff2b7224 */ /* 0x000fe200078e00c1 */
[----:B------:R-:W-:Y:S01]  /*12e6d0*/  MOV R31, R176 ;  /* 0x000000b0001f7202 */ /* 0x000fe20000000f00 */
[----:B------:R-:W-:Y:S01]  /*12e6e0*/  IMAD.MOV.U32 R30, RZ, RZ, R177 ;  /* 0x000000ffff1e7224 */ /* 0x000fe200078e00b1 */
        /* <DEDUP_REMOVED lines=9> */
[----:B----4-:R-:W-:Y:S04]  /*12e780*/  STL.64 [R1+0xe5d0], R238 ;  /* 0x00e5d0ee01007387 */ /* 0x010fe80000100a00 */
[----:B------:R-:W-:-:S13]  /*12e790*/  STL.64 [R1+0xe5c8], R236 ;  /* 0x00e5c8ec01007387 */ /* 0x000fda0000100a00 */
[----:B------:R-:W-:Y:S04]  /*12e7a0*/  STL.64 [R1+0x36f0], R4 ;  /* 0x0036f00401007387 */ /* 0x000fe80000100a00 */
[----:B------:R1:W-:Y:S02]  /*12e7b0*/  STL.64 [R1+0x36f8], R6 ;  /* 0x0036f80601007387 */ /* 0x0003e40000100a00 */
[----:B-1----:R-:W-:-:S15]  /*12e7c0*/  HMMA.1688.F32.TF32 R4, R8, R188, R180 ;  /* 0x000000bc0804723c */ /* 0x002fde00000810b4 */
[----:B------:R-:W-:-:S04]  /*12e7d0*/  NOP ;  /* 0x0000000000007918 */ /* 0x000fc80000000000 */
[----:B------:R-:W-:Y:S04]  /*12e7e0*/  STL.64 [R1+0x36e0], R4 ;  /* 0x0036e00401007387 */ /* 0x000fe80000100a00 */
[----:B------:R3:W-:Y:S02]  /*12e7f0*/  STL.64 [R1+0x36e8], R6 ;  /* 0x0036e80601007387 */ /* 0x0007e40000100a00 */
[----:B---3--:R-:W-:Y:S01]  /*12e800*/  HMMA.1688.F32.TF32 R4, R8, R220, R208 ;  /* 0x000000dc0804723c */ /* 0x008fe200000810d0 */
[----:B------:R-:W-:Y:S02]  /*12e810*/  IMAD.MOV.U32 R54, RZ, RZ, R76 ;  /* 0x000000ffff367224 */ /* 0x000fe400078e004c */
[----:B------:R-:W2:Y:S01]  /*12e820*/  LDL.LU R76, [R1+0xe70] ;  /* 0x000e7000014c7983 */ /* 0x000ea20000300800 */
[----:B------:R-:W-:-:S15]  /*12e830*/  IMAD.MOV.U32 R47, RZ, RZ, R77 ;  /* 0x000000ffff2f7224 */ /* 0x000fde00078e004d */
[----:B------:R-:W-:Y:S04]  /*12e840*/  STL.64 [R1+0x36d0], R4 ;  /* 0x0036d00401007387 */ /* 0x000fe80000100a00 */
[----:B------:R1:W-:Y:S04]  /*12e850*/  STL.64 [R1+0x36d8], R6 ;  /* 0x0036d80601007387 */ /* 0x0003e80000100a00 */
        /* <DEDUP_REMOVED lines=48> */
[----:B------:R-:W-:Y:S01]  /*12eb60*/  STL.64 [R1+0xe5a8], R244 ;  /* 0x00e5a8f401007387 */ /* 0x000fe20000100a00 */
[C---:B----4-:R-:W-:Y:S08]  /*12eb70*/  HMMA.1688.F32.TF32 R216, R8.reuse, R244, R216 ;  /* 0x000000f408d8723c */ /* 0x050ff000000810d8 */
[C---:B-1----:R-:W-:Y:S11]  /*12eb80*/  HMMA.1688.F32.TF32 R4, R8.reuse, R72, R192 ;  /* 0x000000480804723c */ /* 0x042ff600000810c0 */
[----:B------:R-:W-:Y:S04]  /*12eb90*/  STL.64 [R1+0x36c0], R216 ;  /* 0x0036c0d801007387 */ /* 0x000fe80000100a00 */
[----:B------:R-:W-:Y:S04]  /*12eba0*/  STL.64 [R1+0x36c8], R218 ;  /* 0x0036c8da01007387 */ /* 0x000fe80000100a00 */
[----:B------:R3:W-:Y:S04]  /*12ebb0*/  STL.64 [R1+0xe5b8], R72 ;  /* 0x00e5b84801007387 */ /* 0x0007e80000100a00 */
[----:B------:R-:W-:Y:S01]  /*12ebc0*/  STL.64 [R1+0x36b0], R4 ;  /* 0x0036b00401007387 */ /* 0x000fe20000100a00 */
[C---:B---3--:R-:W-:Y:S03]  /*12ebd0*/  HMMA.1688.F32.TF32 R72, R8.reuse, R68, R168 ;  /* 0x000000440848723c */ /* 0x048fe600000810a8 */
[----:B------:R2:W-:Y:S05]  /*12ebe0*/  STL.64 [R1+0x36b8], R6 ;  /* 0x0036b80601007387 */ /* 0x0005ea0000100a00 */
[C---:B--2---:R-:W-:Y:S01]  /*12ebf0*/  HMMA.1688.F32.TF32 R4, R8.reuse, R224, R176 ;  /* 0x000000e00804723c */ /* 0x044fe200000810b0 */
[----:B------:R1:W-:Y:S10]  /*12ec00*/  STL.64 [R1+0xe5c0], R68 ;  /* 0x00e5c04401007387 */ /* 0x0003f40000100a00 */
[----:B------:R-:W-:Y:S04]  /*12ec10*/  STL.64 [R1+0x1e30], R72 ;  /* 0x001e304801007387 */ /* 0x000fe80000100a00 */
        /* <DEDUP_REMOVED lines=8> */
[C---:B------:R-:W-:Y:S11]  /*12eca0*/  HMMA.1688.F32.TF32 R20, R8.reuse, R28, R20 ;  /* 0x0000001c0814723c */ /* 0x040ff60000081014 */
[----:B------:R-:W-:Y:S04]  /*12ecb0*/  STL.64 [R1+0x1dd0], R4 ;  /* 0x001dd00401007387 */ /* 0x000fe80000100a00 */
[----:B------:R1:W-:Y:S04]  /*12ecc0*/  STL.64 [R1+0x1dd8], R6 ;  /* 0x001dd80601007387 */ /* 0x0003e80000100a00 */
[----:B------:R-:W-:Y:S01]  /*12ecd0*/  STL.64 [R1+0xe5f0], R44 ;  /* 0x00e5f02c01007387 */ /* 0x000fe20000100a00 */
        /* <DEDUP_REMOVED lines=22> */
[----:B------:R-:W-:Y:S04]  /*12ee40*/  LDS R4, [R252+UR10+0x86180] ;  /* 0x0861800afc047984 */ /* 0x000fe80008000800 */
[----:B------:R-:W1:Y:S04]  /*12ee50*/  LDS R6, [R252+UR10+0x86980] ;  /* 0x0869800afc067984 */ /* 0x000e680008000800 */
        /* <DEDUP_REMOVED lines=78> */
[----:B---3--:R-:W-:-:S15]  /*12f340*/  HMMA.1688.F32.TF32 R12, R8, R96, R224 ;  /* 0x00000060080c723c */ /* 0x008fde00000810e0 */
[----:B------:R-:W-:-:S04]  /*12f350*/  NOP ;  /* 0x0000000000007918 */ /* 0x000fc80000000000 */
        /* <DEDUP_REMOVED lines=32> */
[C---:B--2---:R-:W-:Y:S08]  /*12f560*/  HMMA.1688.F32.TF32 R12, R8.reuse, R124, R192 ;  /* 0x0000007c080c723c */ /* 0x044ff000000810c0 */
[C---:B------:R-:W-:Y:S08]  /*12f570*/  HMMA.1688.F32.TF32 R72, R8.reuse, R128, R168 ;  /* 0x000000800848723c */ /* 0x040ff000000810a8 */
[C---:B------:R-:W-:Y:S03]  /*12f580*/  HMMA.1688.F32.TF32 R68, R8.reuse, R132, R176 ;  /* 0x000000840844723c */ /* 0x040fe600000810b0 */
        /* <DEDUP_REMOVED lines=13> */
[----:B------:R-:W-:Y:S02]  /*12f660*/  STL.64 [R1+0xd38], R74 ;  /* 0x000d384a01007387 */ /* 0x000fe40000100a00 */
[C---:B------:R-:W-:Y:S03]  /*12f670*/  HMMA.1688.F32.TF32 R48, R8.reuse, R40, R180 ;  /* 0x000000280830723c */ /* 0x040fe600000810b4 */
[----:B------:R-:W-:Y:S04]  /*12f680*/  STL.64 [R1+0xd20], R68 ;  /* 0x000d204401007387 */ /* 0x000fe80000100a00 */
[----:B------:R-:W-:Y:S01]  /*12f690*/  STL.64 [R1+0xd28], R70 ;  /* 0x000d284601007387 */ /* 0x000fe20000100a00 */
[C---:B------:R-:W-:Y:S03]  /*12f6a0*/  HMMA.1688.F32.TF32 R20, R8.reuse, R204, R188 ;  /* 0x000000cc0814723c */ /* 0x040fe600000810bc */
[----:B------:R-:W-:Y:S04]  /*12f6b0*/  STL.64 [R1+0xd10], R12 ;  /* 0x000d100c01007387 */ /* 0x000fe80000100a00 */
[----:B------:R2:W-:Y:S02]  /*12f6c0*/  STL.64 [R1+0xd18], R14 ;  /* 0x000d180e01007387 */ /* 0x0005e40000100a00 */
[C---:B--2---:R-:W-:Y:S02]  /*12f6d0*/  HMMA.1688.F32.TF32 R12, R8.reuse, R212, R208 ;  /* 0x000000d4080c723c */ /* 0x044fe400000810d0 */
        /* <DEDUP_REMOVED lines=110> */
[----:B------:R-:W-:Y:S04]  /*12fdc0*/  STL.64 [R1+0xcd8], R218 ;  /* 0x000cd8da01007387 */ /* 0x000fe80000100a00 */
[----:B-1----:R-:W2:Y:S04]  /*12fdd0*/  LDL.LU.64 R216, [R1+0xe6d8] ;  /* 0x00e6d80001d87983 */ /* 0x002ea80000300a00 */
        /* <DEDUP_REMOVED lines=19> */
[----:B----4-:R-:W-:Y:S01]  /*12ff10*/  HMMA.1688.F32.TF32 R116, R8, R112, R116 ;  /* 0x000000700874723c */ /* 0x010fe20000081074 */
[----:B------:R-:W-:-:S02]  /*12ff20*/  IMAD.MOV.U32 R92, RZ, RZ, R3 ;  /* 0x000000ffff5c7224 */ /* 0x000fc400078e0003 */
[----:B------:R-:W-:-:S05]  /*12ff30*/  IMAD.MOV.U32 R93, RZ, RZ, R0 ;  /* 0x000000ffff5d7224 */ /* 0x000fca00078e0000 */
[C---:B------:R-:W-:Y:S08]  /*12ff40*/  HMMA.1688.F32.TF32 R108, R8.reuse, R216, R108 ;  /* 0x000000d8086c723c */ /* 0x040ff0000008106c */
[C---:B------:R-:W-:Y:S08]  /*12ff50*/  HMMA.1688.F32.TF32 R104, R8.reuse, R232, R104 ;  /* 0x000000e80868723c */ /* 0x040ff00000081068 */
[----:B------:R-:W-:Y:S08]  /*12ff60*/  HMMA.1688.F32.TF32 R100, R8, R84, R100 ;  /* 0x000000540864723c */ /* 0x000ff00000081064 */
[----:B------:R-:W-:Y:S01]  /*12ff70*/  HMMA.1688.F32.TF32 R80, R4, R148, R80 ;  /* 0x000000940450723c */ /* 0x000fe20000081050 */
[----:B------:R-:W-:Y:S01]  /*12ff80*/  MOV R220, R38 ;  /* 0x0000002600dc7202 */ /* 0x000fe20000000f00 */
[----:B------:R-:W-:Y:S01]  /*12ff90*/  IMAD.MOV.U32 R221, RZ, RZ, R18 ;  /* 0x000000ffffdd7224 */ /* 0x000fe200078e0012 */
[----:B------:R-:W-:Y:S01]  /*12ffa0*/  MOV R18, R112 ;  /* 0x0000007000127202 */ /* 0x000fe20000000f00 */
[----:B------:R-:W-:-:S04]  /*12ffb0*/  IMAD.MOV.U32 R0, RZ, RZ, R113 ;  /* 0x000000ffff007224 */ /* 0x000fc800078e0071 */
[----:B--2---:R-:W-:Y:S08]  /*12ffc0*/  HMMA.1688.F32.TF32 R120, R8, R192, R120 ;  /* 0x000000c00878723c */ /* 0x004ff00000081078 */
[C---:B------:R-:W-:Y:S11]  /*12ffd0*/  HMMA.1688.F32.TF32 R8, R4.reuse, R92, R96 ;  /* 0x0000005c0408723c */ /* 0x040ff60000081060 */
        /* <DEDUP_REMOVED lines=18> */
[C---:B------:R-:W-:Y:S04]  /*130100*/  HMMA.1688.F32.TF32 R12, R4.reuse, R164, R68 ;  /* 0x000000a4040c723c */ /* 0x040fe80000081044 */
[----:B------:R-:W-:Y:S04]  /*130110*/  STL.64 [R1+0x3ee0], R8 ;  /* 0x003ee00801007387 */ /* 0x000fe80000100a00 */
[C---:B-1----:R-:W-:Y:S01]  /*130120*/  HMMA.1688.F32.TF32 R80, R4.reuse, R160, R224 ;  /* 0x000000a00450723c */ /* 0x042fe200000810e0 */
[----:B------:R1:W-:Y:S07]  /*130130*/  STL.64 [R1+0x3ee8], R10 ;  /* 0x003ee80a01007387 */ /* 0x0003ee0000100a00 */
[----:B-1----:R-:W-:Y:S11]  /*130140*/  HMMA.1688.F32.TF32 R8, R4, R88, R72 ;  /* 0x000000580408723c */ /* 0x002ff60000081048 */
[----:B------:R-:W-:Y:S04]  /*130150*/  STL.64 [R1+0x3ed0], R80 ;  /* 0x003ed05001007387 */ /* 0x000fe80000100a00 */
[----:B------:R-:W-:Y:S04]  /*130160*/  STL.64 [R1+0x3ed8], R82 ;  /* 0x003ed85201007387 */ /* 0x000fe80000100a00 */
[----:B------:R-:W-:Y:S01]  /*130170*/  STL.64 [R1+0x3eb0], R8 ;  /* 0x003eb00801007387 */ /* 0x000fe20000100a00 */
[----:B------:R-:W-:-:S03]  /*130180*/  IMAD.MOV.U32 R3, RZ, RZ, R11 ;  /* 0x000000ffff037224 */ /* 0x000fc600078e000b */
[----:B------:R-:W-:Y:S04]  /*130190*/  STL.64 [R1+0x3ec0], R12 ;  /* 0x003ec00c01007387 */ /* 0x000fe80000100a00 */
[----:B------:R-:W-:Y:S04]  /*1301a0*/  STL.64 [R1+0x3ec8], R14 ;  /* 0x003ec80e01007387 */ /* 0x000fe80000100a00 */
[----:B------:R1:W-:Y:S02]  /*1301b0*/  STL [R1+0x3eb8], R10 ;  /* 0x003eb80a01007387 */ /* 0x0003e40000100800 */
[C---:B-1----:R-:W-:Y:S02]  /*1301c0*/  HMMA.1688.F32.TF32 R8, R4.reuse, R220, R244 ;  /* 0x000000dc0408723c */ /* 0x042fe400000810f4 */
[----:B------:R-:W-:Y:S04]  /*1301d0*/  STL [R1+0xb360], R3 ;  /* 0x00b3600301007387 */ /* 0x000fe80000100800 */
[----:B------:R-:W2:Y:S02]  /*1301e0*/  LDL R252, [R1+0x6898] ;  /* 0x0068980001fc7983 */ /* 0x000ea40000100800 */
[C---:B------:R-:W-:Y:S11]  /*1301f0*/  HMMA.1688.F32.TF32 R12, R4.reuse, R64, R236 ;  /* 0x00000040040c723c */ /* 0x040ff600000810ec */
[----:B------:R-:W-:Y:S04]  /*130200*/  STL.64 [R1+0x3ea0], R8 ;  /* 0x003ea00801007387 */ /* 0x000fe80000100a00 */
[----:B------:R1:W-:Y:S02]  /*130210*/  STL.64 [R1+0x3ea8], R10 ;  /* 0x003ea80a01007387 */ /* 0x0003e40000100a00 */
[C---:B-1----:R-:W-:Y:S02]  /*130220*/  HMMA.1688.F32.TF32 R8, R4.reuse, R56, R76 ;  /* 0x000000380408723c */ /* 0x042fe4000008104c */
[----:B------:R-:W-:Y:S04]  /*130230*/  STL.64 [R1+0x3e90], R12 ;  /* 0x003e900c01007387 */ /* 0x000fe80000100a00 */
[----:B------:R1:W-:Y:S04]  /*130240*/  STL.64 [R1+0x3e98], R14 ;  /* 0x003e980e01007387 */ /* 0x0003e80000100a00 */
[----:B------:R-:W4:Y:S01]  /*130250*/  LDL R2, [R1+0x689c] ;  /* 0x00689c0001027983 */ /* 0x000f220000100800 */
[C---:B-1----:R-:W-:Y:S08]  /*130260*/  HMMA.1688.F32.TF32 R12, R4.reuse, R36, R48 ;  /* 0x00000024040c723c */ /* 0x042ff00000081030 */
[----:B------:R-:W-:Y:S04]  /*130270*/  STL.64 [R1+0x3e80], R8 ;  /* 0x003e800801007387 */ /* 0x000fe80000100a00 */
[----:B------:R1:W-:Y:S02]  /*130280*/  STL.64 [R1+0x3e88], R10 ;  /* 0x003e880a01007387 */ /* 0x0003e40000100a00 */
[C---:B-1----:R-:W-:Y:S05]  /*130290*/  HMMA.1688.F32.TF32 R8, R4.reuse, R184, R20 ;  /* 0x000000b80408723c */ /* 0x042fea0000081014 */
[----:B------:R-:W-:Y:S04]  /*1302a0*/  STL.64 [R1+0x3e70], R12 ;  /* 0x003e700c01007387 */ /* 0x000fe80000100a00 */
[----:B------:R1:W-:Y:S01]  /*1302b0*/  STL.64 [R1+0x3e78], R14 ;  /* 0x003e780e01007387 */ /* 0x0003e20000100a00 */
[C---:B------:R-:W-:Y:S08]  /*1302c0*/  HMMA.1688.F32.TF32 R20, R4.reuse, R172, R180 ;  /* 0x000000ac0414723c */ /* 0x040ff000000810b4 */
[C---:B-1----:R-:W-:Y:S01]  /*1302d0*/  HMMA.1688.F32.TF32 R12, R4.reuse, R200, R188 ;  /* 0x000000c8040c723c */ /* 0x042fe200000810bc */
[----:B------:R-:W-:Y:S04]  /*1302e0*/  STL.64 [R1+0x3e60], R8 ;  /* 0x003e600801007387 */ /* 0x000fe80000100a00 */
[----:B------:R1:W-:Y:S03]  /*1302f0*/  STL.64 [R1+0x3e68], R10 ;  /* 0x003e680a01007387 */ /* 0x0003e60000100a00 */
[----:B-1----:R-:W-:Y:S03]  /*130300*/  HMMA.1688.F32.TF32 R8, R4, R228, R208 ;  /* 0x000000e40408723c */ /* 0x002fe600000810d0 */
[----:B------:R1:W-:Y:S04]  /*130310*/  STL.64 [R1+0x3e50], R20 ;  /* 0x003e501401007387 */ /* 0x0003e80000100a00 */
[----:B------:R1:W-:Y:S04]  /*130320*/  STL.64 [R1+0x3e58], R22 ;  /* 0x003e581601007387 */ /* 0x0003e80000100a00 */
        /* <DEDUP_REMOVED lines=124> */
[----:B------:R-:W-:-:S03]  /*130af0*/  MOV R145, R43 ;  /* 0x0000002b00917202 */ /* 0x000fc60000000f00 */
[----:B------:R-:W4:Y:S04]  /*130b00*/  LDL.LU R229, [R1+0xa74] ;  /* 0x000a740001e57983 */ /* 0x000f280000300800 */
[----:B------:R-:W4:Y:S04]  /*130b10*/  LDL.LU R230, [R1+0xa78] ;  /* 0x000a780001e67983 */ /* 0x000f280000300800 */
[----:B------:R-:W4:Y:S01]  /*130b20*/  LDL.LU R231, [R1+0xa7c] ;  /* 0x000a7c0001e77983 */ /* 0x000f220000300800 */
[----:B------:R-:W-:Y:S02]  /*130b30*/  IMAD.MOV.U32 R52, RZ, RZ, R54 ;  /* 0x000000ffff347224 */ /* 0x000fe400078e0036 */
[----:B------:R-:W-:-:S07]  /*130b40*/  IMAD.MOV.U32 R237, RZ, RZ, R55 ;  /* 0x000000ffffed7224 */ /* 0x000fce00078e0037 */
[C---:B--2---:R-:W-:Y:S08]  /*130b50*/  HMMA.1688.F32.TF32 R236, R4.reuse, R236, R224 ;  /* 0x000000ec04ec723c */ /* 0x044ff000000810e0 */
[C---:B---3--:R-:W-:Y:S08]  /*130b60*/  HMMA.1688.F32.TF32 R12, R4.reuse, R12, R28 ;  /* 0x0000000c040c723c */ /* 0x048ff0000008101c */
[C---:B----4-:R-:W-:Y:S08]  /*130b70*/  HMMA.1688.F32.TF32 R144, R4.reuse, R144, R80 ;  /* 0x000000900490723c */ /* 0x050ff00000081050 */
[C---:B------:R-:W-:Y:S08]  /*130b80*/  HMMA.1688.F32.TF32 R92, R4.reuse, R92, R96 ;  /* 0x0000005c045c723c */ /* 0x040ff00000081060 */
[C---:B------:R-:W-:Y:S08]  /*130b90*/  HMMA.1688.F32.TF32 R108, R4.reuse, R108, R112 ;  /* 0x0000006c046c723c */ /* 0x040ff00000081070 */
[C---:B------:R-:W-:Y:S01]  /*130ba0*/  HMMA.1688.F32.TF32 R116, R4.reuse, R116, R120 ;  /* 0x000000740474723c */ /* 0x040fe20000081078 */
[----:B------:R-:W2:Y:S04]  /*130bb0*/  LDL.LU.64 R122, [R1+0xe6a8] ;  /* 0x00e6a800017a7983 */ /* 0x000ea80000300a00 */
[----:B------:R-:W3:Y:S03]  /*130bc0*/  LDL.LU.64 R120, [R1+0xe6a0] ;  /* 0x00e6a00001787983 */ /* 0x000ee60000300a00 */
[C---:B------:R-:W-:Y:S11]  /*130bd0*/  HMMA.1688.F32.TF32 R100, R4.reuse, R100, R104 ;  /* 0x000000640464723c */ /* 0x040ff60000081068 */
[----:B------:R-:W-:Y:S04]  /*130be0*/  STL.64 [R1+0x3e20], R116 ;  /* 0x003e207401007387 */ /* 0x000fe80000100a00 */
[----:B------:R1:W-:Y:S04]  /*130bf0*/  STL.64 [R1+0x3e28], R118 ;  /* 0x003e287601007387 */ /* 0x0003e80000100a00 */
[----:B-1----:R-:W4:Y:S04]  /*130c00*/  LDL.LU.64 R118, [R1+0xe698] ;  /* 0x00e6980001767983 */ /* 0x002f280000300a00 */
[----:B------:R-:W2:Y:S04]  /*130c10*/  LDL.LU.64 R116, [R1+0xe690] ;  /* 0x00e6900001747983 */ /* 0x000ea80000300a00 */
[----:B------:R-:W2:Y:S04]  /*130c20*/  LDL.LU.64 R114, [R1+0xe688] ;  /* 0x00e6880001727983 */ /* 0x000ea80000300a00 */
[----:B------:R-:W2:Y:S04]  /*130c30*/  LDL.LU.64 R112, [R1+0xe680] ;  /* 0x00e6800001707983 */ /* 0x000ea80000300a00 */
[----:B------:R-:W-:Y:S04]  /*130c40*/  STL.64 [R1+0x3e10], R108 ;  /* 0x003e106c01007387 */ /* 0x000fe80000100a00 */
[----:B------:R1:W-:Y:S01]  /*130c50*/  STL.64 [R1+0x3e18], R110 ;  /* 0x003e186e01007387 */ /* 0x0003e20000100a00 */
[C---:B------:R-:W-:Y:S03]  /*130c60*/  HMMA.1688.F32.TF32 R52, R4.reuse, R52, R44 ;  /* 0x000000340434723c */ /* 0x040fe6000008102c */
        /* <DEDUP_REMOVED lines=26> */
[----:B------:R1:W-:Y:S04]  /*130e10*/  STL.64 [R1+0x3dc0], R52 ;  /* 0x003dc03401007387 */ /* 0x0003e80000100a00 */
[----:B------:R-:W-:Y:S04]  /*130e20*/  STL.64 [R1+0x3dc8], R54 ;  /* 0x003dc83601007387 */ /* 0x000fe80000100a00 */
[----:B-1----:R-:W2:Y:S04]  /*130e30*/  LDL.LU.64 R52, [R1+0xe5e8] ;  /* 0x00e5e80001347983 */ /* 0x002ea80000300a00 */
        /* <DEDUP_REMOVED lines=10> */
[----:B------:R-:W-:Y:S04]  /*130ee0*/  STL.64 [R1+0x3da8], R70 ;  /* 0x003da84601007387 */ /* 0x000fe80000100a00 */
[----:B-1----:R-:W2:Y:S04]  /*130ef0*/  LDL.LU.64 R68, [R1+0xe5c0] ;  /* 0x00e5c00001447983 */ /* 0x002ea80000300a00 */
[----:B------:R-:W2:Y:S04]  /*130f00*/  LDL.LU.64 R72, [R1+0xe5b8] ;  /* 0x00e5b80001487983 */ /* 0x000ea80000300a00 */
[----:B------:R1:W-:Y:S04]  /*130f10*/  STL.64 [R1+0x3d90], R220 ;  /* 0x003d90dc01007387 */ /* 0x0003e80000100a00 */
[----:B------:R2:W-:Y:S04]  /*130f20*/  STL.64 [R1+0x3d98], R222 ;  /* 0x003d98de01007387 */ /* 0x0005e80000100a00 */
[----:B-1----:R-:W2:Y:S02]  /*130f30*/  LDL.LU.64 R220, [R1+0xe5b0] ;  /* 0x00e5b00001dc7983 */ /* 0x002ea40000300a00 */
[C---:B--2---:R-:W-:Y:S02]  /*130f40*/  HMMA.1688.F32.TF32 R220, R4.reuse, R220, R244 ;  /* 0x000000dc04dc723c */ /* 0x044fe400000810f4 */
[----:B------:R-:W2:Y:S06]  /*130f50*/  LDL.LU.64 R244, [R1+0xe5a8] ;  /* 0x00e5a80001f47983 */ /* 0x000eac0000300a00 */
[C---:B------:R-:W-:Y:S11]  /*130f60*/  HMMA.1688.F32.TF32 R72, R4.reuse, R72, R64 ;  /* 0x000000480448723c */ /* 0x040ff60000081040 */
[----:B------:R-:W-:Y:S01]  /*130f70*/  STL.64 [R1+0x3d80], R220 ;  /* 0x003d80dc01007387 */ /* 0x000fe20000100a00 */
[C---:B------:R-:W-:Y:S03]  /*130f80*/  HMMA.1688.F32.TF32 R64, R4.reuse, R68, R76 ;  /* 0x000000440440723c */ /* 0x040fe6000008104c */
[----:B------:R1:W-:Y:S04]  /*130f90*/  STL.64 [R1+0x3d88], R222 ;  /* 0x003d88de01007387 */ /* 0x0003e80000100a00 */
[----:B-1----:R-:W3:Y:S04]  /*130fa0*/  LDL.LU.64 R222, [R1+0xe5a0] ;  /* 0x00e5a00001de7983 */ /* 0x002ee80000300a00 */
[----:B------:R-:W3:Y:S01]  /*130fb0*/  LDL.LU.64 R220, [R1+0xe598] ;  /* 0x00e5980001dc7983 */ /* 0x000ee20000300a00 */
        /* <DEDUP_REMOVED lines=17> */
[----:B------:R-:W-:Y:S04]  /*1310d0*/  STL.64 [R1+0x3d30], R52 ;  /* 0x003d303401007387 */ /* 0x000fe80000100a00 */
[----:B------:R-:W-:Y:S04]  /*1310e0*/  STL.64 [R1+0x3d38], R54 ;  /* 0x003d383601007387 */ /* 0x000fe80000100a00 */
[----:B------:R-:W-:Y:S04]  /*1310f0*/  STL.64 [R1+0x3d20], R44 ;  /* 0x003d202c01007387 */ /* 0x000fe80000100a00 */
[----:B------:R-:W-:Y:S04]  /*131100*/  STL.64 [R1+0x3d28], R46 ;  /* 0x003d282e01007387 */ /* 0x000fe80000100a00 */
[----:B------:R-:W-:Y:S04]  /*131110*/  LDS R12, [R252+UR10+0x88000] ;  /* 0x0880000afc0c7984 */ /* 0x000fe80008000800 */
[----:B------:R-:W-:Y:S04]  /*131120*/  STL.64 [R1+0x3d10], R8 ;  /* 0x003d100801007387 */ /* 0x000fe80000100a00 */
[----:B------:R1:W-:Y:S04]  /*131130*/  STL.64 [R1+0x3d18], R10 ;  /* 0x003d180a01007387 */ /* 0x0003e80000100a00 */
[----:B------:R-:W-:Y:S04]  /*131140*/  STL.64 [R1+0x3d00], R28 ;  /* 0x003d001c01007387 */ /* 0x000fe80000100a00 */
[----:B------:R2:W-:Y:S01]  /*131150*/  STL.64 [R1+0x3d08], R30 ;  /* 0x003d081e01007387 */ /* 0x0005e20000100a00 */
[C---:B-1----:R-:W-:Y:S03]  /*131160*/  HMMA.1688.F32.TF32 R8, R4.reuse, R80, R184 ;  /* 0x000000500408723c */ /* 0x042fe600000810b8 */
[----:B------:R-:W-:Y:S04]  /*131170*/  STL.64 [R1+0x3cf0], R20 ;  /* 0x003cf01401007387 */ /* 0x000fe80000100a00 */
[----:B------:R1:W-:Y:S01]  /*131180*/  STL.64 [R1+0x3cf8], R22 ;  /* 0x003cf81601007387 */ /* 0x0003e20000100a00 */
[C---:B--2---:R-:W-:Y:S03]  /*131190*/  HMMA.1688.F32.TF32 R28, R4.reuse, R92, R180 ;  /* 0x0000005c041c723c */ /* 0x044fe600000810b4 */
[----:B------:R-:W-:Y:S05]  /*1311a0*/  LDS R13, [R2+UR10+0x88000] ;  /* 0x0880000a020d7984 */ /* 0x000fea0008000800 */
        /* <DEDUP_REMOVED lines=116> */
[C---:B------:R-:W-:Y:S11]  /*1318f0*/  HMMA.1688.F32.TF32 R64, R4.reuse, R124, R64 ;  /* 0x0000007c0440723c */ /* 0x040ff60000081040 */
[----:B------:R-:W-:Y:S04]  /*131900*/  STL.64 [R1+0x4060], R244 ;  /* 0x004060f401007387 */ /* 0x000fe80000100a00 */
[----:B------:R1:W-:Y:S01]  /*131910*/  STL.64 [R1+0x4068], R246 ;  /* 0x004068f601007387 */ /* 0x0003e20000100a00 */
[C---:B------:R-:W-:Y:S03]  /*131920*/  HMMA.1688.F32.TF32 R56, R4.reuse, R140, R56 ;  /* 0x0000008c0438723c */ /* 0x040fe60000081038 */
[----:B-1----:R-:W2:Y:S04]  /*131930*/  LDL.LU.64 R246, [R1+0xe590] ;  /* 0x00e5900001f67983 */ /* 0x002ea80000300a00 */
[----:B------:R-:W3:Y:S04]  /*131940*/  LDL.LU.64 R244, [R1+0xe588] ;  /* 0x00e5880001f47983 */ /* 0x000ee80000300a00 */
[----:B------:R-:W-:Y:S04]  /*131950*/  STL.64 [R1+0x4050], R72 ;  /* 0x0040504801007387 */ /* 0x000fe80000100a00 */
[----:B------:R1:W-:Y:S01]  /*131960*/  STL.64 [R1+0x4058], R74 ;  /* 0x0040584a01007387 */ /* 0x0003e20000100a00 */
[C---:B------:R-:W-:Y:S03]  /*131970*/  HMMA.1688.F32.TF32 R52, R4.reuse, R240, R52 ;  /* 0x000000f00434723c */ /* 0x040fe60000081034 */
[----:B-1----:R-:W4:Y:S04]  /*131980*/  LDL.LU.64 R74, [R1+0xe580] ;  /* 0x00e58000014a7983 */ /* 0x002f280000300a00 */
[----:B------:R-:W2:Y:S04]  /*131990*/  LDL.LU.64 R72, [R1+0xe578] ;  /* 0x00e5780001487983 */ /* 0x000ea80000300a00 */
[----:B------:R-:W-:Y:S04]  /*1319a0*/  STL.64 [R1+0x4040], R64 ;  /* 0x0040404001007387 */ /* 0x000fe80000100a00 */
[----:B------:R1:W-:Y:S01]  /*1319b0*/  STL.64 [R1+0x4048], R66 ;  /* 0x0040484201007387 */ /* 0x0003e20000100a00 */
[C---:B------:R-:W-:Y:S03]  /*1319c0*/  HMMA.1688.F32.TF32 R48, R4.reuse, R196, R48 ;  /* 0x000000c40430723c */ /* 0x040fe60000081030 */
[----:B-1----:R-:W2:Y:S04]  /*1319d0*/  LDL.LU.64 R66, [R1+0xe570] ;  /* 0x00e5700001427983 */ /* 0x002ea80000300a00 */
[----:B------:R-:W2:Y:S04]  /*1319e0*/  LDL.LU.64 R64, [R1+0xe568] ;  /* 0x00e5680001407983 */ /* 0x000ea80000300a00 */
[----:B------:R-:W-:Y:S04]  /*1319f0*/  STL.64 [R1+0x4030], R68 ;  /* 0x0040304401007387 */ /* 0x000fe80000100a00 */
[----:B------:R1:W-:Y:S01]  /*131a00*/  STL.64 [R1+0x4038], R70 ;  /* 0x0040384601007387 */ /* 0x0003e20000100a00 */
[C---:B------:R-:W-:Y:S03]  /*131a10*/  HMMA.1688.F32.TF32 R40, R4.reuse, R40, R44 ;  /* 0x000000280428723c */ /* 0x040fe6000008102c */
        /* <DEDUP_REMOVED lines=14> */
[----:B------:R1:W-:Y:S04]  /*131b00*/  STL.64 [R1+0xe2e0], R142 ;  /* 0x00e2e08e01007387 */ /* 0x0003e80000100a00 */
[----:B------:R-:W2:Y:S04]  /*131b10*/  LDL.LU R140, [R1+0x6b0] ;  /* 0x0006b000018c7983 */ /* 0x000ea80000300800 */
[----:B------:R-:W2:Y:S04]  /*131b20*/  LDL.LU R141, [R1+0x6b4] ;  /* 0x0006b400018d7983 */ /* 0x000ea80000300800 */
[----:B-1----:R-:W2:Y:S04]  /*131b30*/  LDL.LU R142, [R1+0x6b8] ;  /* 0x0006b800018e7983 */ /* 0x002ea80000300800 */
[----:B------:R-:W2:Y:S04]  /*131b40*/  LDL.LU R143, [R1+0x6bc] ;  /* 0x0006bc00018f7983 */ /* 0x000ea80000300800 */
[----:B------:R-:W-:Y:S04]  /*131b50*/  STL.64 [R1+0x3ff0], R52 ;  /* 0x003ff03401007387 */ /* 0x000fe80000100a00 */
[----:B------:R1:W-:Y:S01]  /*131b60*/  STL.64 [R1+0x3ff8], R54 ;  /* 0x003ff83601007387 */ /* 0x0003e20000100a00 */
[----:B------:R-:W-:Y:S01]  /*131b70*/  HMMA.1688.F32.TF32 R24, R4, R24, R28 ;  /* 0x000000180418723c */ /* 0x000fe2000008101c */
[----:B------:R-:W-:-:S02]  /*131b80*/  IMAD.MOV.U32 R212, RZ, RZ, R18 ;  /* 0x000000ffffd47224 */ /* 0x000fc400078e0012 */
[----:B-1----:R-:W2:Y:S04]  /*131b90*/  LDL.LU.64 R54, [R1+0xe520] ;  /* 0x00e5200001367983 */ /* 0x002ea80000300a00 */
        /* <DEDUP_REMOVED lines=18> */
[----:B------:R1:W-:Y:S01]  /*131cc0*/  STL.64 [R1+0x3fb8], R34 ;  /* 0x003fb82201007387 */ /* 0x0003e20000100a00 */
[----:B------:R-:W-:Y:S03]  /*131cd0*/  HMMA.1688.F32.TF32 R168, R4, R168, R172 ;  /* 0x000000a804a8723c */ /* 0x000fe600000810ac */
[----:B-1----:R-:W2:Y:S04]  /*131ce0*/  LDL.LU.64 R34, [R1+0xe4d0] ;  /* 0x00e4d00001227983 */ /* 0x002ea80000300a00 */
[----:B------:R-:W2:Y:S04]  /*131cf0*/  LDL.LU.64 R32, [R1+0xe4c8] ;  /* 0x00e4c80001207983 */ /* 0x000ea80000300a00 */
[----:B------:R-:W-:Y:S04]  /*131d00*/  STL.64 [R1+0xe2d8], R214 ;  /* 0x00e2d8d601007387 */ /* 0x000fe80000100a00 */
[----:B------:R-:W3:Y:S04]  /*131d10*/  LDL.LU.64 R30, [R1+0xe4c0] ;  /* 0x00e4c000011e7983 */ /* 0x000ee80000300a00 */
[----:B------:R-:W3:Y:S04]  /*131d20*/  LDL.LU.64 R28, [R1+0xe4b8] ;  /* 0x00e4b800011c7983 */ /* 0x000ee80000300a00 */
[----:B------:R-:W-:Y:S04]  /*131d30*/  STL.64 [R1+0x3fa0], R24 ;  /* 0x003fa01801007387 */ /* 0x000fe80000100a00 */
[----:B------:R1:W-:Y:S01]  /*131d40*/  STL.64 [R1+0x3fa8], R26 ;  /* 0x003fa81a01007387 */ /* 0x0003e20000100a00 */
[----:B------:R-:W-:-:S03]  /*131d50*/  IMAD.MOV.U32 R213, RZ, RZ, R0 ;  /* 0x000000ffffd57224 */ /* 0x000fc600078e0000 */
[----:B-1----:R-:W3:Y:S04]  /*131d60*/  LDL.LU.64 R26, [R1+0xe4b0] ;  /* 0x00e4b000011a7983 */ /* 0x002ee80000300a00 */
[----:B------:R-:W3:Y:S04]  /*131d70*/  LDL.LU.64 R24, [R1+0xe4a8] ;  /* 0x00e4a80001187983 */ /* 0x000ee80000300a00 */
[----:B------:R-:W3:Y:S04]  /*131d80*/  LDL.LU.64 R22, [R1+0xe4a0] ;  /* 0x00e4a00001167983 */ /* 0x000ee80000300a00 */
[----:B------:R-:W3:Y:S04]  /*131d90*/  LDL.LU.64 R20, [R1+0xe498] ;  /* 0x00e4980001147983 */ /* 0x000ee80000300a00 */
[----:B------:R-:W-:Y:S04]  /*131da0*/  STL.64 [R1+0x3f90], R16 ;  /* 0x003f901001007387 */ /* 0x000fe80000100a00 */
[----:B------:R1:W-:Y:S01]  /*131db0*/  STL.64 [R1+0x3f98], R18 ;  /* 0x003f981201007387 */ /* 0x0003e20000100a00 */
[C---:B------:R-:W-:Y:S03]  /*131dc0*/  HMMA.1688.F32.TF32 R212, R4.reuse, R212, R200 ;  /* 0x000000d404d4723c */ /* 0x040fe600000810c8 */
[----:B-1----:R-:W3:Y:S04]  /*131dd0*/  LDL.LU.64 R18, [R1+0xe490] ;  /* 0x00e4900001127983 */ /* 0x002ee80000300a00 */
[----:B------:R-:W3:Y:S04]  /*131de0*/  LDL.LU.64 R16, [R1+0xe488] ;  /* 0x00e4880001107983 */ /* 0x000ee80000300a00 */
[----:B------:R-:W-:Y:S04]  /*131df0*/  STL.64 [R1+0x3f80], R184 ;  /* 0x003f80b801007387 */ /* 0x000fe80000100a00 */
[----:B------:R1:W-:Y:S04]  /*131e00*/  STL.64 [R1+0x3f88], R186 ;  /* 0x003f88ba01007387 */ /* 0x0003e80000100a00 */
[----:B-1----:R-:W3:Y:S04]  /*131e10*/  LDL.LU.64 R186, [R1+0xe480] ;  /* 0x00e4800001ba7983 */ /* 0x002ee80000300a00 */
[----:B------:R-:W3:Y:S04]  /*131e20*/  LDL.LU.64 R184, [R1+0xe478] ;  /* 0x00e4780001b87983 */ /* 0x000ee80000300a00 */
[----:B------:R1:W-:Y:S04]  /*131e30*/  STL.64 [R1+0xe2b0], R250 ;  /* 0x00e2b0fa01007387 */ /* 0x0003e80000100a00 */
[----:B-1----:R-:W3:Y:S04]  /*131e40*/  LDL.64 R250, [R1+0xe08] ;  /* 0x000e080001fa7983 */ /* 0x002ee80000100a00 */
[----:B------:R-:W4:Y:S04]  /*131e50*/  LDL.LU.64 R182, [R1+0xe470] ;  /* 0x00e4700001b67983 */ /* 0x000f280000300a00 */
[----:B------:R-:W4:Y:S04]  /*131e60*/  LDL.LU.64 R180, [R1+0xe468] ;  /* 0x00e4680001b47983 */ /* 0x000f280000300a00 */
[----:B------:R-:W-:Y:S04]  /*131e70*/  STL.64 [R1+0x3f70], R176 ;  /* 0x003f70b001007387 */ /* 0x000fe80000100a00 */
[----:B------:R1:W-:Y:S01]  /*131e80*/  STL.64 [R1+0x3f78], R178 ;  /* 0x003f78b201007387 */ /* 0x0003e20000100a00 */
[C---:B------:R-:W-:Y:S03]  /*131e90*/  HMMA.1688.F32.TF32 R232, R4.reuse, R232, R228 ;  /* 0x000000e804e8723c */ /* 0x040fe600000810e4 */
[----:B-1----:R-:W4:Y:S04]  /*131ea0*/  LDL.LU.64 R178, [R1+0xe460] ;  /* 0x00e4600001b27983 */ /* 0x002f280000300a00 */
        /* <DEDUP_REMOVED lines=17> */
[----:B-1----:R-:W4:Y:S04]  /*131fc0*/  LDL R214, [R1+0xed8] ;  /* 0x000ed80001d67983 */ /* 0x002f280000100800 */
[----:B------:R-:W4:Y:S04]  /*131fd0*/  LDL R215, [R1+0xedc] ;  /* 0x000edc0001d77983 */ /* 0x000f280000100800 */
        /* <DEDUP_REMOVED lines=11> */
[----:B------:R-:W4:Y:S01]  /*132090*/  LDL.LU.64 R232, [R1+0xe3c8] ;  /* 0x00e3c80001e87983 */ /* 0x000f220000300a00 */
[----:B--2---:R-:W-:Y:S03]  /*1320a0*/  HMMA.1688.F32.TF32 R4, R4, R84, R140 ;  /* 0x000000540404723c */ /* 0x004fe6000008108c */
[----:B------:R-:W2:-:S15]  /*1320b0*/  LDL R142, [R1+0xee8] ;  /* 0x000ee800018e7983 */ /* 0x000e9e0000100800 */
[----:B------:R-:W-:Y:S01]  /*1320c0*/  NOP ;  /* 0x0000000000007918 */ /* 0x000fe20000000000 */
[----:B------:R-:W-:Y:S04]  /*1320d0*/  STL.64 [R1+0x3cb0], R4 ;  /* 0x003cb00401007387 */ /* 0x000fe80000100a00 */
[----:B------:R-:W-:Y:S04]  /*1320e0*/  STL.64 [R1+0x3cb8], R6 ;  /* 0x003cb80601007387 */ /* 0x000fe80000100a00 */
[----:B------:R-:W2:Y:S01]  /*1320f0*/  LDL R143, [R1+0xeec] ;  /* 0x000eec00018f7983 */ /* 0x000ea20000100800 */
[----:B---3--:R-:W-:Y:S01]  /*132100*/  MOV R0, R251 ;  /* 0x000000fb00007202 */ /* 0x008fe20000000f00 */
[----:B------:R-:W-:Y:S01]  /*132110*/  IMAD.MOV.U32 R3, RZ, RZ, R250 ;  /* 0x000000ffff037224 */ /* 0x000fe200078e00fa */
[C---:B----4-:R-:W-:Y:S08]  /*132120*/  HMMA.1688.F32.TF32 R88, R8.reuse, R90, R188 ;  /* 0x0000005a0858723c */ /* 0x050ff000000810bc */
[C---:B------:R-:W-:Y:S08]  /*132130*/  HMMA.1688.F32.TF32 R164, R8.reuse, R166, R192 ;  /* 0x000000a608a4723c */ /* 0x040ff000000810c0 */
[C---:B------:R-:W-:Y:S08]  /*132140*/  HMMA.1688.F32.TF32 R160, R8.reuse, R162, R200 ;  /* 0x000000a208a0723c */ /* 0x040ff000000810c8 */
[C---:B------:R-:W-:Y:S08]  /*132150*/  HMMA.1688.F32.TF32 R156, R8.reuse, R158, R208 ;  /* 0x0000009e089c723c */ /* 0x040ff000000810d0 */
[C---:B------:R-:W-:Y:S08]  /*132160*/  HMMA.1688.F32.TF32 R168, R8.reuse, R214, R168 ;  /* 0x000000d608a8723c */ /* 0x040ff000000810a8 */
[C---:B------:R-:W-:Y:S08]  /*132170*/  HMMA.1688.F32.TF32 R152, R8.reuse, R154, R216 ;  /* 0x0000009a0898723c */ /* 0x040ff000000810d8 */
[C---:B------:R-:W-:Y:S08]  /*132180*/  HMMA.1688.F32.TF32 R148, R8.reuse, R150, R228 ;  /* 0x000000960894723c */ /* 0x040ff000000810e4 */
[----:B------:R-:W-:-:S15]  /*132190*/  HMMA.1688.F32.TF32 R84, R8, R250, R232 ;  /* 0x000000fa0854723c */ /* 0x000fde00000810e8 */
[----:B------:R-:W-:-:S04]  /*1321a0*/  NOP ;  /* 0x0000000000007918 */ /* 0x000fc80000000000 */
        /* <DEDUP_REMOVED lines=16> */
[----:B-1----:R-:W3:Y:S04]  /*1322b0*/  LDL R162, [R1+0xef8] ;  /* 0x000ef80001a27983 */ /* 0x002ee80000100800 */
[----:B------:R-:W3:Y:S04]  /*1322c0*/  LDL R163, [R1+0xefc] ;  /* 0x000efc0001a37983 */ /* 0x000ee80000100800 */
[----:B------:R-:W4:Y:S04]  /*1322d0*/  LDL R202, [R1+0xf08] ;  /* 0x000f080001ca7983 */ /* 0x000f280000100800 */
[----:B------:R-:W4:Y:S04]  /*1322e0*/  LDL R203, [R1+0xf0c] ;  /* 0x000f0c0001cb7983 */ /* 0x000f280000100800 */
[----:B------:R-:W-:Y:S04]  /*1322f0*/  STL.64 [R1+0xe258], R170 ;  /* 0x00e258aa01007387 */ /* 0x000fe80000100a00 */
[----:B------:R-:W-:Y:S04]  /*132300*/  STL.64 [R1+0xe250], R168 ;  /* 0x00e250a801007387 */ /* 0x000fe80000100a00 */
        /* <DEDUP_REMOVED lines=12> */
[C---:B--2---:R-:W-:Y:S03]  /*1323d0*/  HMMA.1688.F32.TF32 R172, R8.reuse, R142, R172 ;  /* 0x0000008e08ac723c */ /* 0x044fe600000810ac */
        /* <DEDUP_REMOVED lines=12> */
[----:B------:R1:W-:Y:S04]  /*1324a0*/  STL.64 [R1+0xe268], R174 ;  /* 0x00e268ae01007387 */ /* 0x0003e80000100a00 */
[----:B------:R-:W-:Y:S01]  /*1324b0*/  STL.64 [R1+0xe260], R172 ;  /* 0x00e260ac01007387 */ /* 0x000fe20000100a00 */
[----:B------:R-:W-:Y:S01]  /*1324c0*/  IMAD.MOV.U32 R212, RZ, RZ, R247 ;  /* 0x000000ffffd47224 */ /* 0x000fe200078e00f7 */
[C---:B---3--:R-:W-:Y:S08]  /*1324d0*/  HMMA.1688.F32.TF32 R176, R8.reuse, R162, R176 ;  /* 0x000000a208b0723c */ /* 0x048ff000000810b0 */
[C---:B----4-:R-:W-:Y:S08]  /*1324e0*/  HMMA.1688.F32.TF32 R180, R8.reuse, R202, R180 ;  /* 0x000000ca08b4723c */ /* 0x050ff000000810b4 */
[C---:B------:R-:W-:Y:S08]  /*1324f0*/  HMMA.1688.F32.TF32 R184, R8.reuse, R158, R184 ;  /* 0x0000009e08b8723c */ /* 0x040ff000000810b8 */
[C---:B------:R-:W-:Y:S08]  /*132500*/  HMMA.1688.F32.TF32 R16, R8.reuse, R210, R16 ;  /* 0x000000d20810723c */ /* 0x040ff00000081010 */
[C---:B------:R-:W-:Y:S08]  /*132510*/  HMMA.1688.F32.TF32 R20, R8.reuse, R154, R20 ;  /* 0x0000009a0814723c */ /* 0x040ff00000081014 */
[C---:B------:R-:W-:Y:S01]  /*132520*/  HMMA.1688.F32.TF32 R24, R8.reuse, R218, R24 ;  /* 0x000000da0818723c */ /* 0x040fe20000081018 */
[----:B------:R3:W-:Y:S07]  /*132530*/  STL.64 [R1+0xe278], R178 ;  /* 0x00e278b201007387 */ /* 0x0007ee0000100a00 */
[C---:B------:R-:W-:Y:S01]  /*132540*/  HMMA.1688.F32.TF32 R28, R8.reuse, R150, R28 ;  /* 0x00000096081c723c */ /* 0x040fe2000008101c */
[----:B------:R-:W-:Y:S07]  /*132550*/  STL.64 [R1+0xe270], R176 ;  /* 0x00e270b001007387 */ /* 0x000fee0000100a00 */
[C---:B------:R-:W-:Y:S01]  /*132560*/  HMMA.1688.F32.TF32 R32, R8.reuse, R230, R32 ;  /* 0x000000e60820723c */ /* 0x040fe20000081020 */
        /* <DEDUP_REMOVED lines=14> */
[----:B------:R-:W3:Y:S01]  /*132650*/  LDL.LU R247, [R1+0xe3c4] ;  /* 0x00e3c40001f77983 */ /* 0x000ee20000300800 */
[----:B--2---:R-:W-:Y:S01]  /*132660*/  HMMA.1688.F32.TF32 R52, R8, R214, R52 ;  /* 0x000000d60834723c */ /* 0x004fe20000081034 */
[----:B------:R-:W-:Y:S01]  /*132670*/  IMAD.MOV.U32 R213, RZ, RZ, R246 ;  /* 0x000000ffffd57224 */ /* 0x000fe200078e00f6 */
[----:B------:R-:W-:Y:S01]  /*132680*/  MOV R215, R244 ;  /* 0x000000f400d77202 */ /* 0x000fe20000000f00 */
[----:B------:R-:W2:Y:S01]  /*132690*/  LDL.LU R246, [R1+0xe3c0] ;  /* 0x00e3c00001f67983 */ /* 0x000ea20000300800 */
[----:B------:R-:W-:-:S02]  /*1326a0*/  IMAD.MOV.U32 R214, RZ, RZ, R245 ;  /* 0x000000ffffd67224 */ /* 0x000fc400078e00f5 */
[----:B------:R-:W-:Y:S01]  /*1326b0*/  IMAD.MOV.U32 R84, RZ, RZ, R76 ;  /* 0x000000ffff547224 */ /* 0x000fe200078e004c */
[----:B------:R-:W2:Y:S01]  /*1326c0*/  LDL.LU R245, [R1+0xe3bc] ;  /* 0x00e3bc0001f57983 */ /* 0x000ea20000300800 */
[----:B------:R-:W-:Y:S01]  /*1326d0*/  HMMA.1688.F32.TF32 R36, R8, R86, R36 ;  /* 0x000000560824723c */ /* 0x000fe20000081024 */
[----:B------:R-:W-:Y:S02]  /*1326e0*/  IMAD.MOV.U32 R85, RZ, RZ, R68 ;  /* 0x000000ffff557224 */ /* 0x000fe400078e0044 */
[----:B------:R-:W2:Y:S01]  /*1326f0*/  LDL.LU R244, [R1+0xe3b8] ;  /* 0x00e3b80001f47983 */ /* 0x000ea20000300800 */
[----:B------:R-:W-:Y:S01]  /*132700*/  IMAD.MOV.U32 R86, RZ, RZ, R74 ;  /* 0x000000ffff567224 */ /* 0x000fe200078e004a */
[----:B------:R-:W-:Y:S02]  /*132710*/  MOV R87, R73 ;  /* 0x0000004900577202 */ /* 0x000fe40000000f00 */
        /* <DEDUP_REMOVED lines=11> */
[----:B------:R-:W4:Y:S01]  /*1327d0*/  LDL.LU R79, [R1+0xe398] ;  /* 0x00e39800014f7983 */ /* 0x000f220000300800 */
[----:B---3--:R-:W-:-:S03]  /*1327e0*/  IMAD.MOV.U32 R152, RZ, RZ, R247 ;  /* 0x000000ffff987224 */ /* 0x008fc600078e00f7 */
[----:B------:R-:W3:Y:S01]  /*1327f0*/  LDL.LU R247, [R1+0xe394] ;  /* 0x00e3940001f77983 */ /* 0x000ee20000300800 */
[----:B------:R-:W-:Y:S01]  /*132800*/  IMAD.MOV.U32 R153, RZ, RZ, R220 ;  /* 0x000000ffff997224 */ /* 0x000fe200078e00dc */
[----:B------:R-:W-:Y:S01]  /*132810*/  MOV R155, R222 ;  /* 0x000000de009b7202 */ /* 0x000fe20000000f00 */
[----:B------:R-:W-:Y:S01]  /*132820*/  IMAD.MOV.U32 R154, RZ, RZ, R221 ;  /* 0x000000ffff9a7224 */ /* 0x000fe200078e00dd */
[----:B------:R-:W3:Y:S04]  /*132830*/  LDL.LU R220, [R1+0xe390] ;  /* 0x00e3900001dc7983 */ /* 0x000ee80000300800 */
[----:B------:R-:W3:Y:S01]  /*132840*/  LDL.LU R221, [R1+0xe38c] ;  /* 0x00e38c0001dd7983 */ /* 0x000ee20000300800 */
[----:B--2---:R-:W-:Y:S02]  /*132850*/  IMAD.MOV.U32 R210, RZ, RZ, R245 ;  /* 0x000000ffffd27224 */ /* 0x004fe400078e00f5 */
[----:B------:R-:W-:Y:S01]  /*132860*/  IMAD.MOV.U32 R209, RZ, RZ, R244 ;  /* 0x000000ffffd17224 */ /* 0x000fe200078e00f4 */
[----:B------:R-:W2:Y:S01]  /*132870*/  LDL.LU R222, [R1+0xe388] ;  /* 0x00e3880001de7983 */ /* 0x000ea20000300800 */
[----:B----4-:R-:W-:-:S03]  /*132880*/  IMAD.MOV.U32 R208, RZ, RZ, R76 ;  /* 0x000000ffffd07224 */ /* 0x010fc600078e004c */
[----:B------:R-:W4:Y:S01]  /*132890*/  LDL.LU R76, [R1+0xe384] ;  /* 0x00e38400014c7983 */ /* 0x000f220000300800 */
[----:B------:R-:W-:-:S03]  /*1328a0*/  MOV R211, R246 ;  /* 0x000000f600d37202 */ /* 0x000fc60000000f00 */
        /* <DEDUP_REMOVED lines=10> */
[----:B------:R-:W-:Y:S02]  /*132950*/  IMAD.MOV.U32 R162, RZ, RZ, R221 ;  /* 0x000000ffffa27224 */ /* 0x000fe400078e00dd */
[----:B--2---:R-:W-:Y:S01]  /*132960*/  IMAD.MOV.U32 R161, RZ, RZ, R222 ;  /* 0x000000ffffa17224 */ /* 0x004fe200078e00de */
[----:B------:R-:W2:Y:S01]  /*132970*/  LDL.LU R77, [R1+0xe368] ;  /* 0x00e36800014d7983 */ /* 0x000ea20000300800 */
[----:B----4-:R-:W-:-:S03]  /*132980*/  IMAD.MOV.U32 R160, RZ, RZ, R76 ;  /* 0x000000ffffa07224 */ /* 0x010fc600078e004c */
[----:B------:R-:W4:Y:S01]  /*132990*/  LDL.LU R76, [R1+0xe364] ;  /* 0x00e36400014c7983 */ /* 0x000f220000300800 */
[----:B------:R-:W-:-:S03]  /*1329a0*/  MOV R163, R220 ;  /* 0x000000dc00a37202 */ /* 0x000fc60000000f00 */
[----:B------:R-:W2:Y:S04]  /*1329b0*/  LDL.LU R222, [R1+0xe360] ;  /* 0x00e3600001de7983 */ /* 0x000ea80000300800 */
[----:B------:R-:W2:Y:S01]  /*1329c0*/  LDL.LU R221, [R1+0xe35c] ;  /* 0x00e35c0001dd7983 */ /* 0x000ea20000300800 */
[----:B------:R-:W-:Y:S02]  /*1329d0*/  IMAD.MOV.U32 R194, RZ, RZ, R245 ;  /* 0x000000ffffc27224 */ /* 0x000fe400078e00f5 */
[----:B------:R-:W-:Y:S01]  /*1329e0*/  IMAD.MOV.U32 R193, RZ, RZ, R246 ;  /* 0x000000ffffc17224 */ /* 0x000fe200078e00f6 */
[----:B------:R-:W2:Y:S01]  /*1329f0*/  LDL.LU R220, [R1+0xe358] ;  /* 0x00e3580001dc7983 */ /* 0x000ea20000300800 */
[----:B------:R-:W-:Y:S01]  /*132a00*/  MOV R195, R244 ;  /* 0x000000f400c37202 */ /* 0x000fe20000000f00 */
[----:B---3--:R-:W-:-:S02]  /*132a10*/  IMAD.MOV.U32 R192, RZ, RZ, R247 ;  /* 0x000000ffffc07224 */ /* 0x008fc400078e00f7 */
[----:B------:R-:W3:Y:S04]  /*132a20*/  LDL.LU R247, [R1+0xe354] ;  /* 0x00e3540001f77983 */ /* 0x000ee80000300800 */
[----:B------:R-:W3:Y:S04]  /*132a30*/  LDL.LU R246, [R1+0xe350] ;  /* 0x00e3500001f67983 */ /* 0x000ee80000300800 */
[----:B------:R-:W3:Y:S04]  /*132a40*/  LDL.LU R245, [R1+0xe34c] ;  /* 0x00e34c0001f57983 */ /* 0x000ee80000300800 */
[----:B------:R-:W3:Y:S01]  /*132a50*/  LDL.LU R244, [R1+0xe348] ;  /* 0x00e3480001f47983 */ /* 0x000ee20000300800 */
[C---:B------:R-:W-:Y:S03]  /*132a60*/  HMMA.1688.F32.TF32 R44, R8.reuse, R6, R44 ;  /* 0x00000006082c723c */ /* 0x040fe6000008102c */
[----:B------:R-:W3:Y:S04]  /*132a70*/  LDL R6, [R1+0x1078] ;  /* 0x0010780001067983 */ /* 0x000ee80000100800 */
[----:B------:R-:W3:Y:S01]  /*132a80*/  LDL R7, [R1+0x107c] ;  /* 0x00107c0001077983 */ /* 0x000ee20000100800 */
[C---:B------:R-:W-:Y:S03]  /*132a90*/  HMMA.1688.F32.TF32 R60, R8.reuse, R238, R60 ;  /* 0x000000ee083c723c */ /* 0x040fe6000008103c */
[----:B------:R-:W3:Y:S04]  /*132aa0*/  LDL.LU R236, [R1+0x50] ;  /* 0x0000500001ec7983 */ /* 0x000ee80000300800 */
[----:B------:R-:W3:Y:S01]  /*132ab0*/  LDL.LU R237, [R1+0x54] ;  /* 0x0000540001ed7983 */ /* 0x000ee20000300800 */
[----:B------:R-:W-:Y:S03]  /*132ac0*/  HMMA.1688.F32.TF32 R40, R8, R234, R40 ;  /* 0x000000ea0828723c */ /* 0x000fe60000081028 */
[----:B------:R-:W3:Y:S04]  /*132ad0*/  LDL.LU R238, [R1+0x58] ;  /* 0x0000580001ee7983 */ /* 0x000ee80000300800 */
[----:B------:R-:W3:Y:S04]  /*132ae0*/  LDL.LU R239, [R1+0x5c] ;  /* 0x00005c0001ef7983 */ /* 0x000ee80000300800 */
[----:B------:R-:W3:Y:S04]  /*132af0*/  LDL R234, [R1+0x1058] ;  /* 0x0010580001ea7983 */ /* 0x000ee80000100800 */
[----:B------:R-:W3:Y:S04]  /*132b00*/  LDL R235, [R1+0x105c] ;  /* 0x00105c0001eb7983 */ /* 0x000ee80000100800 */
[----:B------:R-:W3:Y:S01]  /*132b10*/  LDL.LU R88, [R1+0x30] ;  /* 0x0000300001587983 */ /* 0x000ee20000300800 */
[----:B--2---:R-:W-:-:S02]  /*132b20*/  IMAD.MOV.U32 R189, RZ, RZ, R220 ;  /* 0x000000ffffbd7224 */ /* 0x004fc400078e00dc */
        /* <DEDUP_REMOVED lines=15> */
[----:B------:R-:W-:Y:S01]  /*132c20*/  HMMA.1688.F32.TF32 R48, R8, R250, R48 ;  /* 0x000000fa0830723c */ /* 0x000fe20000081030 */
[----:B------:R-:W-:-:S02]  /*132c30*/  IMAD.MOV.U32 R249, RZ, RZ, R66 ;  /* 0x000000fffff97224 */ /* 0x000fc400078e0042 */
[----:B------:R-:W-:Y:S01]  /*132c40*/  IMAD.MOV.U32 R250, RZ, RZ, R67 ;  /* 0x000000fffffa7224 */ /* 0x000fe200078e0043 */
[----:B------:R-:W-:Y:S01]  /*132c50*/  MOV R140, R223 ;  /* 0x000000df008c7202 */ /* 0x000fe20000000f00 */
[----:B------:R-:W-:-:S03]  /*132c60*/  IMAD.MOV.U32 R251, RZ, RZ, R75 ;  /* 0x000000fffffb7224 */ /* 0x000fc600078e004b */
[----:B------:R-:W-:Y:S01]  /*132c70*/  HMMA.1688.F32.TF32 R56, R8, R142, R56 ;  /* 0x0000008e0838723c */ /* 0x000fe20000081038 */
[----:B---3--:R-:W-:Y:S02]  /*132c80*/  IMAD.MOV.U32 R91, RZ, RZ, R246 ;  /* 0x000000ffff5b7224 */ /* 0x008fe400078e00f6 */
[----:B------:R-:W-:Y:S02]  /*132c90*/  IMAD.MOV.U32 R90, RZ, RZ, R245 ;  /* 0x000000ffff5a7224 */ /* 0x000fe400078e00f5 */
[----:B------:R-:W-:Y:S02]  /*132ca0*/  IMAD.MOV.U32 R89, RZ, RZ, R244 ;  /* 0x000000ffff597224 */ /* 0x000fe400078e00f4 */
[----:B------:R-:W2:Y:S04]  /*132cb0*/  LDL.LU R244, [R1+0xe344] ;  /* 0x00e3440001f47983 */ /* 0x000ea80000300800 */
[----:B------:R-:W2:Y:S04]  /*132cc0*/  LDL.LU R245, [R1+0xe340] ;  /* 0x00e3400001f57983 */ /* 0x000ea80000300800 */
[----:B------:R-:W2:Y:S04]  /*132cd0*/  LDL.LU R246, [R1+0xe33c] ;  /* 0x00e33c0001f67983 */ /* 0x000ea80000300800 */
[----:B------:R-:W3:Y:S04]  /*132ce0*/  LDL R230, [R1+0x1048] ;  /* 0x0010480001e67983 */ /* 0x000ee80000100800 */
[----:B------:R-:W3:Y:S04]  /*132cf0*/  LDL R231, [R1+0x104c] ;  /* 0x00104c0001e77983 */ /* 0x000ee80000100800 */
[----:B-1----:R-:W4:Y:S04]  /*132d00*/  LDL R174, [R1+0x1028] ;  /* 0x0010280001ae7983 */ /* 0x002f280000100800 */
[----:B------:R-:W4:Y:S04]  /*132d10*/  LDL R175, [R1+0x102c] ;  /* 0x00102c0001af7983 */ /* 0x000f280000100800 */
[----:B------:R-:W2:Y:S04]  /*132d20*/  LDL R178, [R1+0x1018] ;  /* 0x0010180001b27983 */ /* 0x000ea80000100800 */
[----:B------:R-:W2:Y:S04]  /*132d30*/  LDL R179, [R1+0x101c] ;  /* 0x00101c0001b37983 */ /* 0x000ea80000100800 */
[----:B------:R-:W2:Y:S04]  /*132d40*/  LDL R186, [R1+0xff8] ;  /* 0x000ff80001ba7983 */ /* 0x000ea80000100800 */
[----:B------:R-:W2:Y:S04]  /*132d50*/  LDL R187, [R1+0xffc] ;  /* 0x000ffc0001bb7983 */ /* 0x000ea80000100800 */
[----:B------:R-:W2:Y:S04]  /*132d60*/  LDL R18, [R1+0xfe8] ;  /* 0x000fe80001127983 */ /* 0x000ea80000100800 */
[----:B------:R-:W2:Y:S04]  /*132d70*/  LDL R19, [R1+0xfec] ;  /* 0x000fec0001137983 */ /* 0x000ea80000100800 */
[----:B------:R-:W2:Y:S04]  /*132d80*/  LDL R182, [R1+0x1008] ;  /* 0x0010080001b67983 */ /* 0x000ea80000100800 */
[----:B------:R-:W2:Y:S01]  /*132d90*/  LDL R183, [R1+0x100c] ;  /* 0x00100c0001b77983 */ /* 0x000ea20000100800 */
[----:B------:R-:W-:-:S03]  /*132da0*/  MOV R188, R247 ;  /* 0x000000f700bc7202 */ /* 0x000fc60000000f00 */
[----:B------:R-:W3:Y:S04]  /*132db0*/  LDL.LU R168, [R1] ;  /* 0x0000000001a87983 */ /* 0x000ee80000300800 */
[----:B------:R-:W3:Y:S04]  /*132dc0*/  LDL.LU R169, [R1+0x4] ;  /* 0x0000040001a97983 */ /* 0x000ee80000300800 */
[----:B------:R-:W3:Y:S04]  /*132dd0*/  LDL.LU R170, [R1+0x8] ;  /* 0x0000080001aa7983 */ /* 0x000ee80000300800 */
[----:B------:R-:W3:Y:S04]  /*132de0*/  LDL.LU R171, [R1+0xc] ;  /* 0x00000c0001ab7983 */ /* 0x000ee80000300800 */
[----:B------:R-:W2:Y:S04]  /*132df0*/  LDL.LU R247, [R1+0xe338] ;  /* 0x00e3380001f77983 */ /* 0x000ea80000300800 */
[----:B------:R-:W4:Y:S04]  /*132e00*/  LDL.LU R220, [R1+0xe334] ;  /* 0x00e3340001dc7983 */ /* 0x000f280000300800 */
[----:B------:R-:W4:Y:S04]  /*132e10*/  LDL.LU R221, [R1+0xe330] ;  /* 0x00e3300001dd7983 */ /* 0x000f280000300800 */
[----:B------:R-:W4:Y:S04]  /*132e20*/  LDL.LU R222, [R1+0xe32c] ;  /* 0x00e32c0001de7983 */ /* 0x000f280000300800 */
        /* <DEDUP_REMOVED lines=20> */
[C---:B------:R-:W-:Y:S08]  /*132f70*/  HMMA.1688.F32.TF32 R120, R8.reuse, R122, R84 ;  /* 0x0000007a0878723c */ /* 0x040ff00000081054 */
[C---:B------:R-:W-:Y:S11]  /*132f80*/  HMMA.1688.F32.TF32 R108, R8.reuse, R110, R152 ;  /* 0x0000006e086c723c */ /* 0x040ff60000081098 */
[----:B------:R1:W-:Y:S01]  /*132f90*/  STL [R1+0xe1bc], R120 ;  /* 0x00e1bc7801007387 */ /* 0x0003e20000100800 */
[C---:B------:R-:W-:Y:S03]  /*132fa0*/  HMMA.1688.F32.TF32 R100, R8.reuse, R102, R156 ;  /* 0x000000660864723c */ /* 0x040fe6000008109c */
[----:B------:R1:W-:Y:S04]  /*132fb0*/  STL [R1+0xe1b8], R121 ;  /* 0x00e1b87901007387 */ /* 0x0003e80000100800 */
[----:B------:R1:W-:Y:S04]  /*132fc0*/  STL [R1+0xe1b4], R122 ;  /* 0x00e1b47a01007387 */ /* 0x0003e80000100800 */
[----:B------:R1:W-:Y:S04]  /*132fd0*/  STL [R1+0xe1b0], R123 ;  /* 0x00e1b07b01007387 */ /* 0x0003e80000100800 */
[----:B------:R-:W4:Y:S04]  /*132fe0*/  LDL R30, [R1+0x1258] ;  /* 0x00125800011e7983 */ /* 0x000f280000100800 */
[----:B------:R-:W4:Y:S04]  /*132ff0*/  LDL R31, [R1+0x125c] ;  /* 0x00125c00011f7983 */ /* 0x000f280000100800 */
[----:B------:R-:W4:Y:S04]  /*133000*/  LDL R154, [R1+0x1248] ;  /* 0x00124800019a7983 */ /* 0x000f280000100800 */
[----:B------:R-:W4:Y:S01]  /*133010*/  LDL R155, [R1+0x124c] ;  /* 0x00124c00019b7983 */ /* 0x000f220000100800 */
[C---:B------:R-:W-:Y:S03]  /*133020*/  HMMA.1688.F32.TF32 R92, R8.reuse, R94, R160 ;  /* 0x0000005e085c723c */ /* 0x040fe600000810a0 */
[----:B------:R-:W4:Y:S04]  /*133030*/  LDL.LU R156, [R1+0x6a0] ;  /* 0x0006a000019c7983 */ /* 0x000f280000300800 */
[----:B------:R-:W4:Y:S01]  /*133040*/  LDL.LU R157, [R1+0x6a4] ;  /* 0x0006a400019d7983 */ /* 0x000f220000300800 */
[C---:B------:R-:W-:Y:S03]  /*133050*/  HMMA.1688.F32.TF32 R144, R8.reuse, R146, R164 ;  /* 0x000000920890723c */ /* 0x040fe600000810a4 */
[----:B------:R-:W4:Y:S04]  /*133060*/  LDL.LU R158, [R1+0x6a8] ;  /* 0x0006a800019e7983 */ /* 0x000f280000300800 */
[----:B------:R-:W4:Y:S04]  /*133070*/  LDL.LU R159, [R1+0x6ac] ;  /* 0x0006ac00019f7983 */ /* 0x000f280000300800 */
[----:B------:R-:W4:Y:S04]  /*133080*/  LDL R162, [R1+0x1238] ;  /* 0x0012380001a27983 */ /* 0x000f280000100800 */
[----:B------:R-:W4:Y:S01]  /*133090*/  LDL R163, [R1+0x123c] ;  /* 0x00123c0001a37983 */ /* 0x000f220000100800 */
[C---:B------:R-:W-:Y:S03]  /*1330a0*/  HMMA.1688.F32.TF32 R232, R8.reuse, R234, R88 ;  /* 0x000000ea08e8723c */ /* 0x040fe60000081058 */
[----:B------:R-:W4:Y:S04]  /*1330b0*/  LDL.LU R164, [R1+0x490] ;  /* 0x0004900001a47983 */ /* 0x000f280000300800 */
[----:B------:R-:W4:Y:S04]  /*1330c0*/  LDL.LU R165, [R1+0x494] ;  /* 0x0004940001a57983 */ /* 0x000f280000300800 */
[----:B------:R-:W4:Y:S04]  /*1330d0*/  LDL.LU R166, [R1+0x498] ;  /* 0x0004980001a67983 */ /* 0x000f280000300800 */
[----:B------:R-:W4:Y:S04]  /*1330e0*/  LDL.LU R167, [R1+0x49c] ;  /* 0x00049c0001a77983 */ /* 0x000f280000300800 */
[----:B------:R-:W4:Y:S04]  /*1330f0*/  LDL R90, [R1+0x1228] ;  /* 0x00122800015a7983 */ /* 0x000f280000100800 */
[----:B------:R-:W4:Y:S01]  /*133100*/  LDL R91, [R1+0x122c] ;  /* 0x00122c00015b7983 */ /* 0x000f220000100800 */
[C---:B------:R-:W-:Y:S08]  /*133110*/  HMMA.1688.F32.TF32 R124, R8.reuse, R126, R248 ;  /* 0x0000007e087c723c */ /* 0x040ff000000810f8 */
[C---:B------:R-:W-:Y:S08]  /*133120*/  HMMA.1688.F32.TF32 R112, R8.reuse, R114, R216 ;  /* 0x000000720870723c */ /* 0x040ff000000810d8 */
[C---:B------:R-:W-:Y:S08]  /*133130*/  HMMA.1688.F32.TF32 R128, R8.reuse, R130, R212 ;  /* 0x000000820880723c */ /* 0x040ff000000810d4 */
[C---:B------:R-:W-:Y:S08]  /*133140*/  HMMA.1688.F32.TF32 R96, R8.reuse, R98, R200 ;  /* 0x000000620860723c */ /* 0x040ff000000810c8 */
[C---:B------:R-:W-:Y:S08]  /*133150*/  HMMA.1688.F32.TF32 R4, R8.reuse, R6, R188 ;  /* 0x000000060804723c */ /* 0x040ff000000810bc */
[C---:B---3--:R-:W-:Y:S01]  /*133160*/  HMMA.1688.F32.TF32 R228, R8.reuse, R230, R168 ;  /* 0x000000e608e4723c */ /* 0x048fe200000810a8 */
[----:B------:R-:W3:Y:S04]  /*133170*/  LDL.LU R168, [R1+0x400] ;  /* 0x0004000001a87983 */ /* 0x000ee80000300800 */
[----:B------:R-:W3:Y:S04]  /*133180*/  LDL.LU R169, [R1+0x404] ;  /* 0x0004040001a97983 */ /* 0x000ee80000300800 */
[----:B------:R-:W3:Y:S04]  /*133190*/  LDL.LU R170, [R1+0x408] ;  /* 0x0004080001aa7983 */ /* 0x000ee80000300800 */
[----:B------:R-:W3:Y:S04]  /*1331a0*/  LDL.LU R171, [R1+0x40c] ;  /* 0x00040c0001ab7983 */ /* 0x000ee80000300800 */
[----:B------:R-:W3:Y:S04]  /*1331b0*/  LDL R34, [R1+0x1208] ;  /* 0x0012080001227983 */ /* 0x000ee80000100800 */
[----:B------:R-:W3:Y:S01]  /*1331c0*/  LDL R35, [R1+0x120c] ;  /* 0x00120c0001237983 */ /* 0x000ee20000100800 */
[C---:B--2---:R-:W-:Y:S08]  /*1331d0*/  HMMA.1688.F32.TF32 R224, R8.reuse, R226, R244 ;  /* 0x000000e208e0723c */ /* 0x044ff000000810f4 */
[C---:B----4-:R-:W-:Y:S01]  /*1331e0*/  HMMA.1688.F32.TF32 R68, R8.reuse, R186, R68 ;  /* 0x000000ba0844723c */ /* 0x050fe20000081044 */
[----:B------:R-:W2:Y:S04]  /*1331f0*/  LDL R186, [R1+0x11f8] ;  /* 0x0011f80001ba7983 */ /* 0x000ea80000100800 */
[----:B------:R-:W2:Y:S03]  /*133200*/  LDL R187, [R1+0x11fc] ;  /* 0x0011fc0001bb7983 */ /* 0x000ea60000100800 */
[C---:B------:R-:W-:Y:S08]  /*133210*/  HMMA.1688.F32.TF32 R64, R8.reuse, R18, R64 ;  /* 0x000000120840723c */ /* 0x040ff00000081040 */
[C---:B------:R-:W-:Y:S01]  /*133220*/  HMMA.1688.F32.TF32 R220, R8.reuse, R174, R220 ;  /* 0x000000ae08dc723c */ /* 0x040fe200000810dc */
[----:B------:R-:W4:Y:S04]  /*133230*/  LDL R174, [R1+0x1218] ;  /* 0x0012180001ae7983 */ /* 0x000f280000100800 */
[----:B------:R-:W4:Y:S04]  /*133240*/  LDL R175, [R1+0x121c] ;  /* 0x00121c0001af7983 */ /* 0x000f280000100800 */
        /* <DEDUP_REMOVED lines=21> */
[----:B------:R-:W2:Y:S01]  /*1333a0*/  LDL R203, [R1+0x119c] ;  /* 0x00119c0001cb7983 */ /* 0x000ea20000100800 */
[C---:B------:R-:W-:Y:S03]  /*1333b0*/  HMMA.1688.F32.TF32 R132, R8.reuse, R134, R140 ;  /* 0x000000860884723c */ /* 0x040fe6000008108c */
        /* <DEDUP_REMOVED lines=8> */
[C---:B------:R-:W-:Y:S03]  /*133440*/  HMMA.1688.F32.TF32 R116, R8.reuse, R118, R148 ;  /* 0x000000760874723c */ /* 0x040fe60000081094 */
[----:B------:R-:W3:Y:S04]  /*133450*/  LDL.LU R148, [R1+0x280] ;  /* 0x0002800001947983 */ /* 0x000ee80000300800 */
[----:B------:R-:W3:Y:S01]  /*133460*/  LDL.LU R149, [R1+0x284] ;  /* 0x0002840001957983 */ /* 0x000ee20000300800 */
[C---:B------:R-:W-:Y:S03]  /*133470*/  HMMA.1688.F32.TF32 R104, R8.reuse, R106, R208 ;  /* 0x0000006a0868723c */ /* 0x040fe600000810d0 */
[----:B------:R-:W3:Y:S04]  /*133480*/  LDL.LU R150, [R1+0x288] ;  /* 0x0002880001967983 */ /* 0x000ee80000300800 */
[----:B------:R-:W3:Y:S01]  /*133490*/  LDL.LU R151, [R1+0x28c] ;  /* 0x00028c0001977983 */ /* 0x000ee20000300800 */
[C---:B------:R-:W-:Y:S03]  /*1334a0*/  HMMA.1688.F32.TF32 R80, R8.reuse, R82, R192 ;  /* 0x000000520850723c */ /* 0x040fe600000810c0 */
        /* <DEDUP_REMOVED lines=14> */
[C---:B------:R-:W-:Y:S03]  /*133590*/  HMMA.1688.F32.TF32 R72, R8.reuse, R182, R72 ;  /* 0x000000b60848723c */ /* 0x040fe60000081048 */
[----:B------:R-:W4:Y:S04]  /*1335a0*/  LDL.LU R122, [R1+0x3b8] ;  /* 0x0003b800017a7983 */ /* 0x000f280000300800 */
[----:B------:R-:W4:Y:S04]  /*1335b0*/  LDL.LU R123, [R1+0x3bc] ;  /* 0x0003bc00017b7983 */ /* 0x000f280000300800 */
[----:B------:R-:W4:Y:S04]  /*1335c0*/  LDL.LU R180, [R1+0x3d0] ;  /* 0x0003d00001b47983 */ /* 0x000f280000300800 */
[----:B------:R-:W4:Y:S01]  /*1335d0*/  LDL.LU R181, [R1+0x3d4] ;  /* 0x0003d40001b57983 */ /* 0x000f220000300800 */
[C---:B------:R-:W-:Y:S03]  /*1335e0*/  HMMA.1688.F32.TF32 R76, R8.reuse, R178, R76 ;  /* 0x000000b2084c723c */ /* 0x040fe6000008104c */
        /* <DEDUP_REMOVED lines=11> */
[----:B------:R-:W2:Y:S04]  /*1336a0*/  LDL.LU.64 R142, [R1+0xe2e0] ;  /* 0x00e2e000018e7983 */ /* 0x000ea80000300a00 */
[----:B------:R-:W2:Y:S01]  /*1336b0*/  LDL R240, [R1+0x1280] ;  /* 0x0012800001f07983 */ /* 0x000ea20000100800 */
[C---:B------:R-:W-:Y:S03]  /*1336c0*/  HMMA.1688.F32.TF32 R204, R8.reuse, R206, R212 ;  /* 0x000000ce08cc723c */ /* 0x040fe600000810d4 */
[----:B------:R-:W2:Y:S05]  /*1336d0*/  LDL R241, [R1+0x1284] ;  /* 0x0012840001f17983 */ /* 0x000eaa0000100800 */
[C---:B---3--:R-:W-:Y:S01]  /*1336e0*/  HMMA.1688.F32.TF32 R196, R8.reuse, R198, R208 ;  /* 0x000000c608c4723c */ /* 0x048fe200000810d0 */
[----:B------:R-:W3:Y:S04]  /*1336f0*/  LDL R208, [R1+0x1290] ;  /* 0x0012900001d07983 */ /* 0x000ee80000100800 */
[----:B------:R-:W3:Y:S03]  /*133700*/  LDL R209, [R1+0x1294] ;  /* 0x0012940001d17983 */ /* 0x000ee60000100800 */
[C---:B----4-:R-:W-:Y:S01]  /*133710*/  HMMA.1688.F32.TF32 R200, R8.reuse, R202, R192 ;  /* 0x000000ca08c8723c */ /* 0x050fe200000810c0 */
[----:B------:R-:W4:Y:S04]  /*133720*/  LDL R192, [R1+0x12a0] ;  /* 0x0012a00001c07983 */ /* 0x000f280000100800 */
[----:B------:R-:W4:Y:S03]  /*133730*/  LDL R193, [R1+0x12a4] ;  /* 0x0012a40001c17983 */ /* 0x000f260000100800 */
[C---:B--2---:R-:W-:Y:S08]  /*133740*/  HMMA.1688.F32.TF32 R140, R8.reuse, R142, R188 ;  /* 0x0000008e088c723c */ /* 0x044ff000000810bc */
[C---:B------:R-:W-:Y:S01]  /*133750*/  HMMA.1688.F32.TF32 R188, R8.reuse, R242, R148 ;  /* 0x000000f208bc723c */ /* 0x040fe20000081094 */
[----:B------:R-:W2:Y:S04]  /*133760*/  LDL R148, [R1+0x1260] ;  /* 0x0012600001947983 */ /* 0x000ea80000100800 */
[----:B------:R-:W2:Y:S04]  /*133770*/  LDL R149, [R1+0x1264] ;  /* 0x0012640001957983 */ /* 0x000ea80000100800 */
[----:B------:R-:W2:Y:S01]  /*133780*/  LDL.LU.64 R214, [R1+0xe2d8] ;  /* 0x00e2d80001d67983 */ /* 0x000ea20000300a00 */
[C---:B------:R-:W-:Y:S08]  /*133790*/  HMMA.1688.F32.TF32 R216, R8.reuse, R218, R20 ;  /* 0x000000da08d8723c */ /* 0x040ff00000081014 */
[C---:B------:R-:W-:Y:S08]  /*1337a0*/  HMMA.1688.F32.TF32 R244, R8.reuse, R246, R248 ;  /* 0x000000f608f4723c */ /* 0x040ff000000810f8 */
[C---:B--2---:R-:W-:Y:S01]  /*1337b0*/  HMMA.1688.F32.TF32 R212, R8.reuse, R214, R24 ;  /* 0x000000d608d4723c */ /* 0x044fe20000081018 */
[----:B------:R-:W2:Y:S04]  /*1337c0*/  LDL.LU.64 R26, [R1+0xe2d0] ;  /* 0x00e2d000011a7983 */ /* 0x000ea80000300a00 */
[----:B------:R-:W2:Y:S04]  /*1337d0*/  LDL.LU.64 R24, [R1+0xe2c8] ;  /* 0x00e2c80001187983 */ /* 0x000ea80000300a00 */
[----:B------:R-:W2:Y:S04]  /*1337e0*/  LDL.LU.64 R22, [R1+0xe2c0] ;  /* 0x00e2c00001167983 */ /* 0x000ea80000300a00 */
[----:B------:R-:W2:Y:S04]  /*1337f0*/  LDL.LU.64 R20, [R1+0xe2b8] ;  /* 0x00e2b80001147983 */ /* 0x000ea80000300a00 */
[----:B------:R-:W2:Y:S01]  /*133800*/  LDL.LU.64 R250, [R1+0xe2b0] ;  /* 0x00e2b00001fa7983 */ /* 0x000ea20000300a00 */
[C---:B------:R-:W-:Y:S08]  /*133810*/  HMMA.1688.F32.TF32 R184, R8.reuse, R186, R120 ;  /* 0x000000ba08b8723c */ /* 0x040ff00000081078 */
[C---:B------:R-:W-:Y:S08]  /*133820*/  HMMA.1688.F32.TF32 R32, R8.reuse, R34, R180 ;  /* 0x000000220820723c */ /* 0x040ff000000810b4 */
[----:B------:R-:W-:Y:S03]  /*133830*/  HMMA.1688.F32.TF32 R172, R8, R174, R176 ;  /* 0x000000ae08ac723c */ /* 0x000fe600000810b0 */
[----:B------:R-:W-:Y:S01]  /*133840*/  IMAD.MOV.U32 R122, RZ, RZ, R186 ;  /* 0x000000ffff7a7224 */ /* 0x000fe200078e00ba */
[----:B------:R-:W-:-:S04]  /*133850*/  MOV R123, R187 ;  /* 0x000000bb007b7202 */ /* 0x000fc80000000f00 */
[----:B------:R-:W-:Y:S01]  /*133860*/  HMMA.1688.F32.TF32 R88, R8, R90, R168 ;  /* 0x0000005a0858723c */ /* 0x000fe200000810a8 */
[----:B------:R-:W-:Y:S02]  /*133870*/  IMAD.MOV.U32 R120, RZ, RZ, R184 ;  /* 0x000000ffff787224 */ /* 0x000fe400078e00b8 */
[----:B------:R-:W-:-:S05]  /*133880*/  IMAD.MOV.U32 R121, RZ, RZ, R185 ;  /* 0x000000ffff797224 */ /* 0x000fca00078e00b9 */
[C---:B------:R-:W-:Y:S08]  /*133890*/  HMMA.1688.F32.TF32 R160, R8.reuse, R162, R164 ;  /* 0x000000a208a0723c */ /* 0x040ff000000810a4 */
[C---:B------:R-:W-:Y:S08]  /*1338a0*/  HMMA.1688.F32.TF32 R152, R8.reuse, R154, R156 ;  /* 0x0000009a0898723c */ /* 0x040ff0000008109c */
[C---:B------:R-:W-:Y:S08]  /*1338b0*/  HMMA.1688.F32.TF32 R28, R8.reuse, R30, R84 ;  /* 0x0000001e081c723c */ /* 0x040ff00000081054 */
[C---:B--2---:R-:W-:Y:S01]  /*1338c0*/  HMMA.1688.F32.TF32 R248, R8.reuse, R250, R16 ;  /* 0x000000fa08f8723c */ /* 0x044fe20000081010 */
[----:B------:R-:W2:Y:S04]  /*1338d0*/  LDL.LU.64 R18, [R1+0xe2a8] ;  /* 0x00e2a80001127983 */ /* 0x000ea80000300a00 */
[----:B------:R-:W2:Y:S04]  /*1338e0*/  LDL.LU.64 R16, [R1+0xe2a0] ;  /* 0x00e2a00001107983 */ /* 0x000ea80000300a00 */
[----:B------:R-:W2:Y:S04]  /*1338f0*/  LDL.LU.64 R186, [R1+0xe298] ;  /* 0x00e2980001ba7983 */ /* 0x000ea80000300a00 */
[----:B------:R-:W2:Y:S04]  /*133900*/  LDL.LU.64 R184, [R1+0xe290] ;  /* 0x00e2900001b87983 */ /* 0x000ea80000300a00 */
[----:B------:R-:W2:Y:S04]  /*133910*/  LDL.LU.64 R182, [R1+0xe288] ;  /* 0x00e2880001b67983 */ /* 0x000ea80000300a00 */
[----:B------:R-:W2:Y:S04]  /*133920*/  LDL.LU.64 R180, [R1+0xe280] ;  /* 0x00e2800001b47983 */ /* 0x000ea80000300a00 */
[----:B------:R1:W-:Y:S04]  /*133930*/  STL.64 [R1+0x20], R32 ;  /* 0x0000202001007387 */ /* 0x0003e80000100a00 */
[----:B------:R-:W-:Y:S04]  /*133940*/  STL.64 [R1+0x28], R34 ;  /* 0x0000282201007387 */ /* 0x000fe80000100a00 */
[----:B-1----:R-:W2:Y:S04]  /*133950*/  LDL R32, [R1+0x12b0] ;  /* 0x0012b00001207983 */ /* 0x002ea80000100800 */
[----:B------:R-:W2:Y:S04]  /*133960*/  LDL R33, [R1+0x12b4] ;  /* 0x0012b40001217983 */ /* 0x000ea80000100800 */
        /* <DEDUP_REMOVED lines=16> */
[----:B-1----:R-:W4:Y:S04]  /*133a70*/  LDL.LU.64 R162, [R1+0xe228] ;  /* 0x00e2280001a27983 */ /* 0x002f280000300a00 */
[----:B------:R-:W4:Y:S04]  /*133a80*/  LDL.LU.64 R160, [R1+0xe220] ;  /* 0x00e2200001a07983 */ /* 0x000f280000300a00 */
[----:B------:R-:W3:Y:S04]  /*133a90*/  LDL.LU.64 R158, [R1+0xe218] ;  /* 0x00e21800019e7983 */ /* 0x000ee80000300a00 */
[----:B------:R-:W3:Y:S04]  /*133aa0*/  LDL.LU.64 R156, [R1+0xe210] ;  /* 0x00e21000019c7983 */ /* 0x000ee80000300a00 */
[----:B------:R-:W-:Y:S04]  /*133ab0*/  STL.64 [R1+0x80], R152 ;  /* 0x0000809801007387 */ /* 0x000fe80000100a00 */
[----:B------:R1:W-:Y:S04]  /*133ac0*/  STL.64 [R1+0x88], R154 ;  /* 0x0000889a01007387 */ /* 0x0003e80000100a00 */
[----:B-1----:R-:W2:Y:S04]  /*133ad0*/  LDL.LU.64 R154, [R1+0xe208] ;  /* 0x00e20800019a7983 */ /* 0x002ea80000300a00 */
[----:B------:R-:W2:Y:S04]  /*133ae0*/  LDL.LU.64 R152, [R1+0xe200] ;  /* 0x00e2000001987983 */ /* 0x000ea80000300a00 */
[----:B------:R-:W2:Y:S04]  /*133af0*/  LDL.LU.64 R86, [R1+0xe1f8] ;  /* 0x00e1f80001567983 */ /* 0x000ea80000300a00 */
[----:B------:R-:W2:Y:S01]  /*133b00*/  LDL.LU.64 R84, [R1+0xe1f0] ;  /* 0x00e1f00001547983 */ /* 0x000ea20000300a00 */
[----:B------:R-:W-:Y:S03]  /*133b10*/  HMMA.1688.F32.TF32 R236, R8, R14, R236 ;  /* 0x0000000e08ec723c */ /* 0x000fe600000810ec */
[----:B------:R-:W-:Y:S04]  /*133b20*/  LDS R14, [R252+UR10+0x88800] ;  /* 0x0888000afc0e7984 */ /* 0x000fe80008000800 */
[----:B------:R-:W2:Y:S04]  /*133b30*/  LDS R15, [R2+UR10+0x88800] ;  /* 0x0888000a020f7984 */ /* 0x000ea80008000800 */
[----:B------:R-:W3:Y:S04]  /*133b40*/  LDL R8, [R1+0x1270] ;  /* 0x0012700001087983 */ /* 0x000ee80000100800 */
[----:B------:R1:W-:Y:S04]  /*133b50*/  STL.64 [R1+0x60], R28 ;  /* 0x0000601c01007387 */ /* 0x0003e80000100a00 */
[----:B------:R-:W-:Y:S04]  /*133b60*/  STL.64 [R1+0x68], R30 ;  /* 0x0000681e01007387 */ /* 0x000fe80000100a00 */
[----:B------:R-:W4:Y:S04]  /*133b70*/  LDL R9, [R1+0x1274] ;  /* 0x0012740001097983 */ /* 0x000f280000100800 */
[----:B-1----:R-:W4:Y:S04]  /*133b80*/  LDL R28, [R1+0x12c0] ;  /* 0x0012c000011c7983 */ /* 0x002f280000100800 */
[----:B------:R-:W4:Y:S04]  /*133b90*/  LDL R29, [R1+0x12c4] ;  /* 0x0012c400011d7983 */ /* 0x000f280000100800 */
[----:B------:R-:W4:Y:S01]  /*133ba0*/  LDL.LU.64 R150, [R1+0xe1e8] ;  /* 0x00e1e80001967983 */ /* 0x000f220000300a00 */
[C---:B--2---:R-:W-:Y:S03]  /*133bb0*/  HMMA.1688.F32.TF32 R84, R12.reuse, R148, R84 ;  /* 0x000000940c54723c */ /* 0x044fe60000081054 */
[----:B------:R-:W2:Y:S05]  /*133bc0*/  LDL.LU.64 R148, [R1+0xe1e0] ;  /* 0x00e1e00001947983 */ /* 0x000eaa0000300a00 */
[C---:B------:R-:W-:Y:S08]  /*133bd0*/  HMMA.1688.F32.TF32 R240, R12.reuse, R240, R152 ;  /* 0x000000f00cf0723c */ /* 0x040ff00000081098 */
[----:B---3--:R-:W-:Y:S03]  /*133be0*/  HMMA.1688.F32.TF32 R208, R12, R208, R156 ;  /* 0x000000d00cd0723c */ /* 0x008fe6000008109c */
[----:B------:R-:W-:Y:S01]  /*133bf0*/  IMAD.MOV.U32 R3, RZ, RZ, R86 ;  /* 0x000000ffff037224 */ /* 0x000fe200078e0056 */
[----:B------:R1:W-:Y:S01]  /*133c00*/  STL.64 [R1+0x30], R84 ;  /* 0x0000305401007387 */ /* 0x0003e20000100a00 */
[----:B------:R-:W-:-:S03]  /*133c10*/  IMAD.MOV.U32 R0, RZ, RZ, R87 ;  /* 0x000000ffff007224 */ /* 0x000fc600078e0057 */
[C---:B----4-:R-:W-:Y:S08]  /*133c20*/  HMMA.1688.F32.TF32 R192, R12.reuse, R192, R160 ;  /* 0x000000c00cc0723c */ /* 0x050ff000000810a0 */
[C---:B-1----:R-:W-:Y:S01]  /*133c30*/  HMMA.1688.F32.TF32 R84, R12.reuse, R32, R164 ;  /* 0x000000200c54723c */ /* 0x042fe200000810a4 */
[----:B------:R-:W-:Y:S07]  /*133c40*/  STL.64 [R1+0xe168], R242 ;  /* 0x00e168f201007387 */ /* 0x000fee0000100a00 */
[C---:B------:R-:W-:Y:S08]  /*133c50*/  HMMA.1688.F32.TF32 R88, R12.reuse, R28, R88 ;  /* 0x0000001c0c58723c */ /* 0x040ff00000081058 */
[----:B--2---:R-:W-:-:S15]  /*133c60*/  HMMA.1688.F32.TF32 R8, R12, R8, R148 ;  /* 0x000000080c08723c */ /* 0x004fde0000081094 */
[----:B------:R-:W-:-:S04]  /*133c70*/  NOP ;  /* 0x0000000000007918 */ /* 0x000fc80000000000 */
[----:B------:R1:W-:Y:S04]  /*133c80*/  STL.64 [R1], R8 ;  /* 0x0000000801007387 */ /* 0x0003e80000100a00 */
[----:B------:R-:W-:Y:S04]  /*133c90*/  STL.64 [R1+0x8], R10 ;  /* 0x0000080a01007387 */ /* 0x000fe80000100a00 */
[----:B------:R-:W-:Y:S04]  /*133ca0*/  STL.64 [R1+0xe160], R240 ;  /* 0x00e160f001007387 */ /* 0x000fe80000100a00 */
[----:B------:R-:W-:Y:S04]  /*133cb0*/  STL.64 [R1+0xe178], R210 ;  /* 0x00e178d201007387 */ /* 0x000fe80000100a00 */
[----:B------:R-:W-:Y:S04]  /*133cc0*/  STL.64 [R1+0xe170], R208 ;  /* 0x00e170d001007387 */ /* 0x000fe80000100a00 */
[----:B------:R-:W2:Y:S04]  /*133cd0*/  LDL R148, [R1+0x1310] ;  /* 0x0013100001947983 */ /* 0x000ea80000100800 */
[----:B------:R-:W2:Y:S04]  /*133ce0*/  LDL R149, [R1+0x1314] ;  /* 0x0013140001957983 */ /* 0x000ea80000100800 */
[----:B------:R-:W3:Y:S04]  /*133cf0*/  LDL R152, [R1+0x12d0] ;  /* 0x0012d00001987983 */ /* 0x000ee80000100800 */
[----:B------:R-:W3:Y:S04]  /*133d00*/  LDL R153, [R1+0x12d4] ;  /* 0x0012d40001997983 */ /* 0x000ee80000100800 */
[----:B-1----:R-:W4:Y:S04]  /*133d10*/  LDL R8, [R1+0x1320] ;  /* 0x0013200001087983 */ /* 0x002f280000100800 */
[----:B------:R-:W4:Y:S04]  /*133d20*/  LDL R9, [R1+0x1324] ;  /* 0x0013240001097983 */ /* 0x000f280000100800 */
[----:B------:R-:W4:Y:S04]  /*133d30*/  LDL R160, [R1+0x1330] ;  /* 0x0013300001a07983 */ /* 0x000f280000100800 */
[----:B------:R-:W4:Y:S04]  /*133d40*/  LDL R161, [R1+0x1334] ;  /* 0x0013340001a17983 */ /* 0x000f280000100800 */
[----:B------:R-:W-:Y:S04]  /*133d50*/  STL.64 [R1+0xe188], R194 ;  /* 0x00e188c201007387 */ /* 0x000fe80000100a00 */
[----:B------:R1:W-:Y:S04]  /*133d60*/  STL.64 [R1+0xe180], R192 ;  /* 0x00e180c001007387 */ /* 0x0003e80000100a00 */
[----:B------:R-:W4:Y:S04]  /*133d70*/  LDL R164, [R1+0x12f0] ;  /* 0x0012f00001a47983 */ /* 0x000f280000100800 */
[----:B------:R-:W4:Y:S04]  /*133d80*/  LDL R165, [R1+0x12f4] ;  /* 0x0012f40001a57983 */ /* 0x000f280000100800 */
[----:B-1----:R-:W4:Y:S04]  /*133d90*/  LDL R192, [R1+0x1300] ;  /* 0x0013000001c07983 */ /* 0x002f280000100800 */
[----:B------:R-:W4:Y:S04]  /*133da0*/  LDL R193, [R1+0x1304] ;  /* 0x0013040001c17983 */ /* 0x000f280000100800 */
[----:B------:R-:W-:Y:S04]  /*133db0*/  STL.64 [R1+0xe198], R86 ;  /* 0x00e1985601007387 */ /* 0x000fe80000100a00 */
        /* <DEDUP_REMOVED lines=13> */
[----:B------:R-:W-:Y:S04]  /*133e90*/  STL.64 [R1+0xe1a8], R90 ;  /* 0x00e1a85a01007387 */ /* 0x000fe80000100a00 */
[----:B------:R1:W-:Y:S04]  /*133ea0*/  STL.64 [R1+0xe1a0], R88 ;  /* 0x00e1a05801007387 */ /* 0x0003e80000100a00 */
[----:B------:R-:W-:Y:S04]  /*133eb0*/  LDS R10, [R252+UR10+0x89800] ;  /* 0x0898000afc0a7984 */ /* 0x000fe80008000800 */
[----:B------:R-:W-:Y:S04]  /*133ec0*/  LDS R11, [R2+UR10+0x89800] ;  /* 0x0898000a020b7984 */ /* 0x000fe80008000800 */
[----:B-1----:R-:W4:Y:S04]  /*133ed0*/  LDL R88, [R1+0x1360] ;  /* 0x0013600001587983 */ /* 0x002f280000100800 */
[----:B------:R-:W4:Y:S01]  /*133ee0*/  LDL R89, [R1+0x1364] ;  /* 0x0013640001597983 */ /* 0x000f220000100800 */
[C---:B--2---:R-:W-:Y:S03]  /*133ef0*/  HMMA.1688.F32.TF32 R184, R12.reuse, R148, R184 ;  /* 0x000000940cb8723c */ /* 0x044fe600000810b8 */
[----:B------:R-:W2:Y:S04]  /*133f00*/  LDL R148, [R1+0x13c0] ;  /* 0x0013c00001947983 */ /* 0x000ea80000100800 */
[----:B------:R-:W2:Y:S01]  /*133f10*/  LDL R149, [R1+0x13c4] ;  /* 0x0013c40001957983 */ /* 0x000ea20000100800 */
[C---:B---3--:R-:W-:Y:S03]  /*133f20*/  HMMA.1688.F32.TF32 R168, R12.reuse, R152, R168 ;  /* 0x000000980ca8723c */ /* 0x048fe600000810a8 */
[----:B------:R-:W3:Y:S04]  /*133f30*/  LDL R152, [R1+0x13b0] ;  /* 0x0013b00001987983 */ /* 0x000ee80000100800 */
[----:B------:R-:W3:Y:S01]  /*133f40*/  LDL R153, [R1+0x13b4] ;  /* 0x0013b40001997983 */ /* 0x000ee20000100800 */
[C---:B----4-:R-:W-:Y:S03]  /*133f50*/  HMMA.1688.F32.TF32 R16, R12.reuse, R8, R16 ;  /* 0x000000080c10723c */ /* 0x050fe60000081010 */
[----:B------:R-:W4:Y:S04]  /*133f60*/  LDL R8, [R1+0x13d0] ;  /* 0x0013d00001087983 */ /* 0x000f280000100800 */
[----:B------:R-:W4:Y:S01]  /*133f70*/  LDL R9, [R1+0x13d4] ;  /* 0x0013d40001097983 */ /* 0x000f220000100800 */
[C---:B------:R-:W-:Y:S03]  /*133f80*/  HMMA.1688.F32.TF32 R20, R12.reuse, R160, R20 ;  /* 0x000000a00c14723c */ /* 0x040fe60000081014 */
[----:B------:R-:W2:Y:S04]  /*133f90*/  LDL R160, [R1+0x1410] ;  /* 0x0014100001a07983 */ /* 0x000ea80000100800 */
[----:B------:R-:W2:Y:S01]  /*133fa0*/  LDL R161, [R1+0x1414] ;  /* 0x0014140001a17983 */ /* 0x000ea20000100800 */
[C---:B------:R-:W-:Y:S03]  /*133fb0*/  HMMA.1688.F32.TF32 R176, R12.reuse, R164, R176 ;  /* 0x000000a40cb0723c */ /* 0x040fe600000810b0 */
[----:B------:R-:W2:Y:S04]  /*133fc0*/  LDL R164, [R1+0x13f0] ;  /* 0x0013f00001a47983 */ /* 0x000ea80000100800 */
[----:B------:R-:W2:Y:S01]  /*133fd0*/  LDL R165, [R1+0x13f4] ;  /* 0x0013f40001a57983 */ /* 0x000ea20000100800 */
[C---:B------:R-:W-:Y:S03]  /*133fe0*/  HMMA.1688.F32.TF32 R180, R12.reuse, R192, R180 ;  /* 0x000000c00cb4723c */ /* 0x040fe600000810b4 */
[----:B------:R-:W2:Y:S04]  /*133ff0*/  LDL R192, [R1+0x1400] ;  /* 0x0014000001c07983 */ /* 0x000ea80000100800 */
[----:B------:R-:W2:Y:S01]  /*134000*/  LDL R193, [R1+0x1404] ;  /* 0x0014040001c17983 */ /* 0x000ea20000100800 */
[C---:B------:R-:W-:Y:S08]  /*134010*/  HMMA.1688.F32.TF32 R24, R12.reuse, R28, R24 ;  /* 0x0000001c0c18723c */ /* 0x040ff00000081018 */
[C---:B------:R-:W-:Y:S01]  /*134020*/  HMMA.1688.F32.TF32 R172, R12.reuse, R84, R172 ;  /* 0x000000540cac723c */ /* 0x040fe200000810ac */
[----:B------:R-:W2:Y:S04]  /*134030*/  LDL R84, [R1+0x13e0] ;  /* 0x0013e00001547983 */ /* 0x000ea80000100800 */
[----:B------:R-:W2:Y:S04]  /*134040*/  LDL R85, [R1+0x13e4] ;  /* 0x0013e40001557983 */ /* 0x000ea80000100800 */
[----:B------:R-:W2:Y:S04]  /*134050*/  LDL.LU.64 R30, [R1+0xe1d8] ;  /* 0x00e1d800011e7983 */ /* 0x000ea80000300a00 */
[----:B------:R-:W2:Y:S04]  /*134060*/  LDL.LU.64 R28, [R1+0xe1d0] ;  /* 0x00e1d000011c7983 */ /* 0x000ea80000300a00 */
[----:B------:R-:W3:Y:S01]  /*134070*/  LDL.LU.64 R34, [R1+0xe1c8] ;  /* 0x00e1c80001227983 */ /* 0x000ee20000300a00 */
[C---:B--2---:R-:W-:Y:S03]  /*134080*/  HMMA.1688.F32.TF32 R28, R12.reuse, R32, R28 ;  /* 0x000000200c1c723c */ /* 0x044fe6000008101c */
[----:B------:R-:W2:Y:S05]  /*134090*/  LDL.LU.64 R32, [R1+0xe1c0] ;  /* 0x00e1c00001207983 */ /* 0x000eaa0000300a00 */
[C---:B------:R-:W-:Y:S08]  /*1340a0*/  HMMA.1688.F32.TF32 R40, R12.reuse, R156, R40 ;  /* 0x0000009c0c28723c */ /* 0x040ff00000081028 */
[C---:B------:R-:W-:Y:S08]  /*1340b0*/  HMMA.1688.F32.TF32 R36, R12.reuse, R208, R36 ;  /* 0x000000d00c24723c */ /* 0x040ff00000081024 */
[C---:B------:R-:W-:Y:S08]  /*1340c0*/  HMMA.1688.F32.TF32 R44, R12.reuse, R240, R44 ;  /* 0x000000f00c2c723c */ /* 0x040ff0000008102c */
[C---:B---3--:R-:W-:Y:S08]  /*1340d0*/  HMMA.1688.F32.TF32 R48, R12.reuse, R152, R48 ;  /* 0x000000980c30723c */ /* 0x048ff00000081030 */
[C---:B------:R-:W-:Y:S08]  /*1340e0*/  HMMA.1688.F32.TF32 R52, R12.reuse, R148, R52 ;  /* 0x000000940c34723c */ /* 0x040ff00000081034 */
[----:B--2---:R-:W-:-:S15]  /*1340f0*/  HMMA.1688.F32.TF32 R32, R12, R88, R32 ;  /* 0x000000580c20723c */ /* 0x004fde0000081020 */
[----:B------:R-:W-:-:S04]  /*134100*/  NOP ;  /* 0x0000000000007918 */ /* 0x000fc80000000000 */
[----:B------:R1:W-:Y:S04]  /*134110*/  STL [R1+0xe15c], R35 ;  /* 0x00e15c2301007387 */ /* 0x0003e80000100800 */
[----:B------:R-:W2:Y:S04]  /*134120*/  LDL R208, [R1+0x1420] ;  /* 0x0014200001d07983 */ /* 0x000ea80000100800 */
[----:B------:R-:W2:Y:S04]  /*134130*/  LDL R209, [R1+0x1424] ;  /* 0x0014240001d17983 */ /* 0x000ea80000100800 */
[----:B------:R3:W-:Y:S04]  /*134140*/  STL [R1+0xe158], R43 ;  /* 0x00e1582b01007387 */ /* 0x0007e80000100800 */
[----:B------:R-:W3:Y:S04]  /*134150*/  LDL R156, [R1+0x1430] ;  /* 0x00143000019c7983 */ /* 0x000ee80000100800 */
[----:B------:R-:W3:Y:S04]  /*134160*/  LDL R157, [R1+0x1434] ;  /* 0x00143400019d7983 */ /* 0x000ee80000100800 */
[----:B------:R-:W3:Y:S04]  /*134170*/  LDL R240, [R1+0x1440] ;  /* 0x0014400001f07983 */ /* 0x000ee80000100800 */
[----:B------:R-:W3:Y:S04]  /*134180*/  LDL R241, [R1+0x1444] ;  /* 0x0014440001f17983 */ /* 0x000ee80000100800 */
[----:B------:R-:W3:Y:S04]  /*134190*/  LDL R152, [R1+0x1450] ;  /* 0x0014500001987983 */ /* 0x000ee80000100800 */
[----:B------:R-:W3:Y:S04]  /*1341a0*/  LDL R153, [R1+0x1454] ;  /* 0x0014540001997983 */ /* 0x000ee80000100800 */
[----:B------:R1:W-:Y:S04]  /*1341b0*/  STL [R1+0xe154], R51 ;  /* 0x00e1543301007387 */ /* 0x0003e80000100800 */
[----:B------:R-:W3:Y:S04]  /*1341c0*/  LDL R148, [R1+0x1460] ;  /* 0x0014600001947983 */ /* 0x000ee80000100800 */
[----:B------:R-:W3:Y:S01]  /*1341d0*/  LDL R149, [R1+0x1464] ;  /* 0x0014640001957983 */ /* 0x000ee20000100800 */
[C---:B----4-:R-:W-:Y:S03]  /*1341e0*/  HMMA.1688.F32.TF32 R56, R12.reuse, R8, R56 ;  /* 0x000000080c38723c */ /* 0x050fe60000081038 */
[----:B------:R-:W4:Y:S04]  /*1341f0*/  LDL R8, [R1+0x1470] ;  /* 0x0014700001087983 */ /* 0x000f280000100800 */
[----:B------:R-:W4:Y:S01]  /*134200*/  LDL R9, [R1+0x1474] ;  /* 0x0014740001097983 */ /* 0x000f220000100800 */
[C---:B------:R-:W-:Y:S08]  /*134210*/  HMMA.1688.F32.TF32 R64, R12.reuse, R164, R64 ;  /* 0x000000a40c40723c */ /* 0x040ff00000081040 */
[C---:B------:R-:W-:Y:S03]  /*134220*/  HMMA.1688.F32.TF32 R72, R12.reuse, R160, R72 ;  /* 0x000000a00c48723c */ /* 0x040fe60000081048 */
[----:B------:R1:W-:Y:S04]  /*134230*/  STL [R1+0xe150], R59 ;  /* 0x00e1503b01007387 */ /* 0x0003e80000100800 */
[----:B------:R-:W4:Y:S04]  /*134240*/  LDL R164, [R1+0x14a0] ;  /* 0x0014a00001a47983 */ /* 0x000f280000100800 */
[----:B------:R-:W4:Y:S04]  /*134250*/  LDL R165, [R1+0x14a4] ;  /* 0x0014a40001a57983 */ /* 0x000f280000100800 */
[----:B------:R-:W4:Y:S04]  /*134260*/  LDL R160, [R1+0x14c0] ;  /* 0x0014c00001a07983 */ /* 0x000f280000100800 */
[----:B------:R-:W4:Y:S04]  /*134270*/  LDL R161, [R1+0x14c4] ;  /* 0x0014c40001a17983 */ /* 0x000f280000100800 */
[----:B------:R-:W4:Y:S04]  /*134280*/  LDL R88, [R1+0x1480] ;  /* 0x0014800001587983 */ /* 0x000f280000100800 */
[----:B------:R-:W4:Y:S01]  /*134290*/  LDL R89, [R1+0x1484] ;  /* 0x0014840001597983 */ /* 0x000f220000100800 */
[C---:B------:R-:W-:Y:S03]  /*1342a0*/  HMMA.1688.F32.TF32 R60, R12.reuse, R84, R60 ;  /* 0x000000540c3c723c */ /* 0x040fe6000008103c */
[----:B------:R-:W4:Y:S04]  /*1342b0*/  LDL R84, [R1+0x1490] ;  /* 0x0014900001547983 */ /* 0x000f280000100800 */
[----:B------:R-:W4:Y:S01]  /*1342c0*/  LDL R85, [R1+0x1494] ;  /* 0x0014940001557983 */ /* 0x000f220000100800 */
[C---:B------:R-:W-:Y:S03]  /*1342d0*/  HMMA.1688.F32.TF32 R68, R12.reuse, R192, R68 ;  /* 0x000000c00c44723c */ /* 0x040fe60000081044 */
[----:B------:R-:W4:Y:S04]  /*1342e0*/  LDL R192, [R1+0x14b0] ;  /* 0x0014b00001c07983 */ /* 0x000f280000100800 */
[----:B------:R-:W4:Y:S01]  /*1342f0*/  LDL R193, [R1+0x14b4] ;  /* 0x0014b40001c17983 */ /* 0x000f220000100800 */
[C---:B--2---:R-:W-:Y:S03]  /*134300*/  HMMA.1688.F32.TF32 R76, R12.reuse, R208, R76 ;  /* 0x000000d00c4c723c */ /* 0x044fe6000008104c */
[----:B------:R-:W2:Y:S04]  /*134310*/  LDL R208, [R1+0x14d0] ;  /* 0x0014d00001d07983 */ /* 0x000ea80000100800 */
[----:B------:R-:W2:Y:S01]  /*134320*/  LDL R209, [R1+0x14d4] ;  /* 0x0014d40001d17983 */ /* 0x000ea20000100800 */
[C---:B---3--:R-:W-:Y:S03]  /*134330*/  HMMA.1688.F32.TF32 R220, R12.reuse, R156, R220 ;  /* 0x0000009c0cdc723c */ /* 0x048fe600000810dc */
[----:B------:R-:W3:Y:S04]  /*134340*/  LDL R156, [R1+0x14e0] ;  /* 0x0014e000019c7983 */ /* 0x000ee80000100800 */
[----:B------:R-:W3:Y:S01]  /*134350*/  LDL R157, [R1+0x14e4] ;  /* 0x0014e400019d7983 */ /* 0x000ee20000100800 */
[C---:B------:R-:W-:Y:S03]  /*134360*/  HMMA.1688.F32.TF32 R224, R12.reuse, R240, R224 ;  /* 0x000000f00ce0723c */ /* 0x040fe600000810e0 */
        /* <DEDUP_REMOVED lines=8> */
[C---:B----4-:R-:W-:Y:S08]  /*1343f0*/  HMMA.1688.F32.TF32 R80, R12.reuse, R164, R80 ;  /* 0x000000a40c50723c */ /* 0x050ff00000081050 */
[C---:B------:R-:W-:Y:S11]  /*134400*/  HMMA.1688.F32.TF32 R96, R12.reuse, R160, R96 ;  /* 0x000000a00c60723c */ /* 0x040ff60000081060 */
[----:B------:R-:W-:Y:S04]  /*134410*/  STL.64 [R1+0xe148], R82 ;  /* 0x00e1485201007387 */ /* 0x000fe80000100a00 */
[----:B------:R-:W-:Y:S01]  /*134420*/  STL.64 [R1+0xe140], R80 ;  /* 0x00e1405001007387 */ /* 0x000fe20000100a00 */
[----:B------:R-:W-:Y:S03]  /*134430*/  HMMA.1688.F32.TF32 R4, R12, R88, R4 ;  /* 0x000000580c04723c */ /* 0x000fe60000081004 */
[----:B------:R-:W-:Y:S04]  /*134440*/  STL.64 [R1+0xe138], R98 ;  /* 0x00e1386201007387 */ /* 0x000fe80000100a00 */
[----:B------:R-:W-:Y:S01]  /*134450*/  STL.64 [R1+0xe130], R96 ;  /* 0x00e1306001007387 */ /* 0x000fe20000100a00 */
[----:B------:R-:W-:-:S02]  /*134460*/  IMAD.MOV.U32 R210, RZ, RZ, R122 ;  /* 0x000000ffffd27224 */ /* 0x000fc400078e007a */
[----:B------:R-:W-:-:S09]  /*134470*/  IMAD.MOV.U32 R211, RZ, RZ, R123 ;  /* 0x000000ffffd37224 */ /* 0x000fd200078e007b */
[----:B-1----:R-:W-:Y:S01]  /*134480*/  IMAD.MOV.U32 R35, RZ, RZ, R4 ;  /* 0x000000ffff237224 */ /* 0x002fe200078e0004 */
[----:B------:R-:W-:Y:S01]  /*134490*/  MOV R43, R5 ;  /* 0x00000005002b7202 */ /* 0x000fe20000000f00 */
[----:B------:R-:W-:Y:S02]  /*1344a0*/  IMAD.MOV.U32 R51, RZ, RZ, R6 ;  /* 0x000000ffff337224 */ /* 0x000fe400078e0006 */
[----:B------:R-:W-:Y:S02]  /*1344b0*/  IMAD.MOV.U32 R59, RZ, RZ, R7 ;  /* 0x000000ffff3b7224 */ /* 0x000fe400078e0007 */
[C---:B------:R-:W-:Y:S08]  /*1344c0*/  HMMA.1688.F32.TF32 R4, R12.reuse, R84, R144 ;  /* 0x000000540c04723c */ /* 0x040ff00000081090 */
[C---:B------:R-:W-:Y:S08]  /*1344d0*/  HMMA.1688.F32.TF32 R92, R12.reuse, R192, R92 ;  /* 0x000000c00c5c723c */ /* 0x040ff0000008105c */
[C---:B--2---:R-:W-:Y:S08]  /*1344e0*/  HMMA.1688.F32.TF32 R100, R12.reuse, R208, R100 ;  /* 0x000000d00c64723c */ /* 0x044ff00000081064 */
[C---:B---3--:R-:W-:Y:S08]  /*1344f0*/  HMMA.1688.F32.TF32 R104, R12.reuse, R156, R104 ;  /* 0x0000009c0c68723c */ /* 0x048ff00000081068 */
[C---:B------:R-:W-:Y:S08]  /*134500*/  HMMA.1688.F32.TF32 R108, R12.reuse, R240, R108 ;  /* 0x000000f00c6c723c */ /* 0x040ff0000008106c */
[----:B------:R-:W-:Y:S01]  /*134510*/  HMMA.1688.F32.TF32 R112, R12, R152, R112 ;  /* 0x000000980c70723c */ /* 0x000fe20000081070 */
[----:B------:R-:W-:Y:S04]  /*134520*/  STL.64 [R1+0xe128], R102 ;  /* 0x00e1286601007387 */ /* 0x000fe80000100a00 */
[----:B------:R-:W-:Y:S04]  /*134530*/  STL.64 [R1+0xe120], R100 ;  /* 0x00e1206401007387 */ /* 0x000fe80000100a00 */
[----:B------:R-:W-:Y:S04]  /*134540*/  STL.64 [R1+0xe118], R106 ;  /* 0x00e1186a01007387 */ /* 0x000fe80000100a00 */
[----:B------:R1:W-:Y:S04]  /*134550*/  STL.64 [R1+0xe110], R104 ;  /* 0x00e1106801007387 */ /* 0x0003e80000100a00 */
[----:B------:R-:W-:Y:S01]  /*134560*/  STL.64 [R1+0xe108], R110 ;  /* 0x00e1086e01007387 */ /* 0x000fe20000100a00 */
[----:B------:R-:W-:-:S03]  /*134570*/  IMAD.MOV.U32 R208, RZ, RZ, R120 ;  /* 0x000000ffffd07224 */ /* 0x000fc600078e0078 */
[----:B------:R2:W-:Y:S01]  /*134580*/  STL.64 [R1+0xe100], R108 ;  /* 0x00e1006c01007387 */ /* 0x0005e20000100a00 */
[----:B------:R-:W-:-:S03]  /*134590*/  MOV R209, R121 ;  /* 0x0000007900d17202 */ /* 0x000fc60000000f00 */
[----:B------:R-:W-:Y:S04]  /*1345a0*/  STL.64 [R1+0xe0f8], R114 ;  /* 0x00e0f87201007387 */ /* 0x000fe80000100a00 */
[----:B------:R-:W-:Y:S04]  /*1345b0*/  STL.64 [R1+0xe0f0], R112 ;  /* 0x00e0f07001007387 */ /* 0x000fe80000100a00 */
[----:B------:R-:W3:Y:S04]  /*1345c0*/  LDL R240, [R1+0x1600] ;  /* 0x0016000001f07983 */ /* 0x000ee80000100800 */
[----:B------:R-:W3:Y:S04]  /*1345d0*/  LDL R241, [R1+0x1604] ;  /* 0x0016040001f17983 */ /* 0x000ee80000100800 */
[----:B-1----:R-:W4:Y:S04]  /*1345e0*/  LDL R104, [R1+0x1530] ;  /* 0x0015300001687983 */ /* 0x002f280000100800 */
[----:B------:R-:W4:Y:S04]  /*1345f0*/  LDL R105, [R1+0x1534] ;  /* 0x0015340001697983 */ /* 0x000f280000100800 */
[----:B--2---:R-:W2:Y:S04]  /*134600*/  LDL R108, [R1+0x1520] ;  /* 0x00152000016c7983 */ /* 0x004ea80000100800 */
[----:B------:R-:W2:Y:S04]  /*134610*/  LDL R109, [R1+0x1524] ;  /* 0x00152400016d7983 */ /* 0x000ea80000100800 */
[----:B------:R-:W2:Y:S04]  /*134620*/  LDL.LU R120, [R1+0xe1bc] ;  /* 0x00e1bc0001787983 */ /* 0x000ea80000300800 */
[----:B------:R-:W2:Y:S04]  /*134630*/  LDL.LU R121, [R1+0xe1b8] ;  /* 0x00e1b80001797983 */ /* 0x000ea80000300800 */
[----:B------:R-:W2:Y:S04]  /*134640*/  LDL.LU R122, [R1+0xe1b4] ;  /* 0x00e1b400017a7983 */ /* 0x000ea80000300800 */
[----:B------:R-:W2:Y:S04]  /*134650*/  LDL.LU R123, [R1+0xe1b0] ;  /* 0x00e1b000017b7983 */ /* 0x000ea80000300800 */
[----:B------:R-:W3:Y:S04]  /*134660*/  LDL R100, [R1+0x1540] ;  /* 0x0015400001647983 */ /* 0x000ee80000100800 */
[----:B------:R-:W3:Y:S04]  /*134670*/  LDL R101, [R1+0x1544] ;  /* 0x0015440001657983 */ /* 0x000ee80000100800 */
[----:B------:R-:W3:Y:S04]  /*134680*/  LDL R96, [R1+0x1550] ;  /* 0x0015500001607983 */ /* 0x000ee80000100800 */
[----:B------:R-:W3:Y:S04]  /*134690*/  LDL R97, [R1+0x1554] ;  /* 0x0015540001617983 */ /* 0x000ee80000100800 */
[----:B------:R-:W3:Y:S04]  /*1346a0*/  LDL R80, [R1+0x1560] ;  /* 0x0015600001507983 */ /* 0x000ee80000100800 */
[----:B------:R-:W3:Y:S01]  /*1346b0*/  LDL R81, [R1+0x1564] ;  /* 0x0015640001517983 */ /* 0x000ee20000100800 */
[C---:B------:R-:W-:Y:S03]  /*1346c0*/  HMMA.1688.F32.TF32 R116, R12.reuse, R148, R116 ;  /* 0x000000940c74723c */ /* 0x040fe60000081074 */
        /* <DEDUP_REMOVED lines=18> */
[----:B------:R-:W-:Y:S04]  /*1347f0*/  STL.64 [R1+0xe0e8], R118 ;  /* 0x00e0e87601007387 */ /* 0x000fe80000100a00 */
[----:B------:R-:W-:Y:S01]  /*134800*/  STL.64 [R1+0xe0e0], R116 ;  /* 0x00e0e07401007387 */ /* 0x000fe20000100a00 */
[C---:B----4-:R-:W-:Y:S08]  /*134810*/  HMMA.1688.F32.TF32 R124, R12.reuse, R104, R124 ;  /* 0x000000680c7c723c */ /* 0x050ff0000008107c */
[C---:B--2---:R-:W-:Y:S08]  /*134820*/  HMMA.1688.F32.TF32 R120, R12.reuse, R108, R120 ;  /* 0x0000006c0c78723c */ /* 0x044ff00000081078 */
[C---:B---3--:R-:W-:Y:S08]  /*134830*/  HMMA.1688.F32.TF32 R128, R12.reuse, R100, R128 ;  /* 0x000000640c80723c */ /* 0x048ff00000081080 */
[C---:B------:R-:W-:Y:S08]  /*134840*/  HMMA.1688.F32.TF32 R132, R12.reuse, R96, R132 ;  /* 0x000000600c84723c */ /* 0x040ff00000081084 */
[C---:B------:R-:W-:Y:S08]  /*134850*/  HMMA.1688.F32.TF32 R136, R12.reuse, R80, R136 ;  /* 0x000000500c88723c */ /* 0x040ff00000081088 */
[C---:B------:R-:W-:Y:S01]  /*134860*/  HMMA.1688.F32.TF32 R140, R12.reuse, R144, R140 ;  /* 0x000000900c8c723c */ /* 0x040fe2000008108c */
[----:B------:R-:W-:Y:S07]  /*134870*/  STL.64 [R1+0xe0d8], R122 ;  /* 0x00e0d87a01007387 */ /* 0x000fee0000100a00 */
[C---:B------:R-:W-:Y:S01]  /*134880*/  HMMA.1688.F32.TF32 R144, R12.reuse, R88, R188 ;  /* 0x000000580c90723c */ /* 0x040fe200000810bc */
[----:B------:R-:W-:Y:S07]  /*134890*/  STL.64 [R1+0xe0d0], R120 ;  /* 0x00e0d07801007387 */ /* 0x000fee0000100a00 */
[C---:B------:R-:W-:Y:S01]  /*1348a0*/  HMMA.1688.F32.TF32 R148, R12.reuse, R148, R196 ;  /* 0x000000940c94723c */ /* 0x040fe200000810c4 */
        /* <DEDUP_REMOVED lines=9> */
[----:B------:R3:W-:Y:S04]  /*134940*/  STL.64 [R1+0xe080], R140 ;  /* 0x00e0808c01007387 */ /* 0x0007e80000100a00 */
[----:B------:R4:W-:Y:S04]  /*134950*/  STL.64 [R1+0xe078], R146 ;  /* 0x00e0789201007387 */ /* 0x0009e80000100a00 */
[----:B------:R-:W-:Y:S04]  /*134960*/  STL.64 [R1+0xe070], R144 ;  /* 0x00e0709001007387 */ /* 0x000fe80000100a00 */
[----:B------:R-:W-:Y:S04]  /*134970*/  STL.64 [R1+0xe068], R150 ;  /* 0x00e0689601007387 */ /* 0x000fe80000100a00 */
[----:B------:R2:W-:Y:S04]  /*134980*/  STL.64 [R1+0xe060], R148 ;  /* 0x00e0609401007387 */ /* 0x0005e80000100a00 */
[----:B-1----:R-:W4:Y:S04]  /*134990*/  LDL R130, [R1+0x1298] ;  /* 0x0012980001827983 */ /* 0x002f280000100800 */
[----:B------:R-:W4:Y:S04]  /*1349a0*/  LDL R131, [R1+0x129c] ;  /* 0x00129c0001837983 */ /* 0x000f280000100800 */
[----:B--2---:R-:W2:Y:S04]  /*1349b0*/  LDL R138, [R1+0x1278] ;  /* 0x00127800018a7983 */ /* 0x004ea80000100800 */
[----:B------:R-:W2:Y:S04]  /*1349c0*/  LDL R139, [R1+0x127c] ;  /* 0x00127c00018b7983 */ /* 0x000ea80000100800 */
[----:B---3--:R-:W2:Y:S01]  /*1349d0*/  LDL.LU R140, [R1] ;  /* 0x00000000018c7983 */ /* 0x008ea20000300800 */
[C---:B------:R-:W-:Y:S03]  /*1349e0*/  HMMA.1688.F32.TF32 R152, R12.reuse, R152, R200 ;  /* 0x000000980c98723c */ /* 0x040fe600000810c8 */
[----:B------:R-:W2:Y:S04]  /*1349f0*/  LDL.LU R141, [R1+0x4] ;  /* 0x00000400018d7983 */ /* 0x000ea80000300800 */
[----:B------:R-:W2:Y:S04]  /*134a00*/  LDL.LU R142, [R1+0x8] ;  /* 0x00000800018e7983 */ /* 0x000ea80000300800 */
[----:B------:R-:W2:Y:S04]  /*134a10*/  LDL.LU R143, [R1+0xc] ;  /* 0x00000c00018f7983 */ /* 0x000ea80000300800 */
[----:B----4-:R-:W3:Y:S04]  /*134a20*/  LDL R146, [R1+0x1268] ;  /* 0x0012680001927983 */ /* 0x010ee80000100800 */
[----:B------:R-:W3:Y:S04]  /*134a30*/  LDL R147, [R1+0x126c] ;  /* 0x00126c0001937983 */ /* 0x000ee80000100800 */
[----:B------:R-:W4:Y:S04]  /*134a40*/  LDL R148, [R1+0x1660] ;  /* 0x0016600001947983 */ /* 0x000f280000100800 */
[----:B------:R-:W4:Y:S01]  /*134a50*/  LDL R149, [R1+0x1664] ;  /* 0x0016640001957983 */ /* 0x000f220000100800 */
[C---:B------:R-:W-:Y:S03]  /*134a60*/  HMMA.1688.F32.TF32 R160, R12.reuse, R160, R212 ;  /* 0x000000a00ca0723c */ /* 0x040fe600000810d4 */
[----:B------:R-:W4:Y:S04]  /*134a70*/  LDL.LU R200, [R1+0x60] ;  /* 0x0000600001c87983 */ /* 0x000f280000300800 */
[----:B------:R-:W4:Y:S04]  /*134a80*/  LDL.LU R201, [R1+0x64] ;  /* 0x0000640001c97983 */ /* 0x000f280000300800 */
[----:B------:R-:W4:Y:S04]  /*134a90*/  LDL.LU R202, [R1+0x68] ;  /* 0x0000680001ca7983 */ /* 0x000f280000300800 */
[----:B------:R-:W4:Y:S04]  /*134aa0*/  LDL.LU R203, [R1+0x6c] ;  /* 0x00006c0001cb7983 */ /* 0x000f280000300800 */
[----:B------:R-:W2:Y:S04]  /*134ab0*/  LDL R212, [R1+0x1650] ;  /* 0x0016500001d47983 */ /* 0x000ea80000100800 */
[----:B------:R-:W2:Y:S04]  /*134ac0*/  LDL R213, [R1+0x1654] ;  /* 0x0016540001d57983 */ /* 0x000ea80000100800 */
[----:B------:R-:W2:Y:S04]  /*134ad0*/  LDL R96, [R1+0x1610] ;  /* 0x0016100001607983 */ /* 0x000ea80000100800 */
[----:B------:R-:W2:Y:S01]  /*134ae0*/  LDL R97, [R1+0x1614] ;  /* 0x0016140001617983 */ /* 0x000ea20000100800 */
[C---:B------:R-:W-:Y:S03]  /*134af0*/  HMMA.1688.F32.TF32 R188, R12.reuse, R84, R244 ;  /* 0x000000540cbc723c */ /* 0x040fe600000810f4 */
[----:B------:R-:W2:Y:S04]  /*134b00*/  LDL.LU R100, [R1+0x20] ;  /* 0x0000200001647983 */ /* 0x000ea80000300800 */
[----:B------:R-:W2:Y:S04]  /*134b10*/  LDL.LU R101, [R1+0x24] ;  /* 0x0000240001657983 */ /* 0x000ea80000300800 */
[----:B------:R-:W2:Y:S01]  /*134b20*/  LDL.LU R102, [R1+0x28] ;  /* 0x0000280001667983 */ /* 0x000ea20000300800 */
[C---:B------:R-:W-:Y:S03]  /*134b30*/  HMMA.1688.F32.TF32 R164, R12.reuse, R164, R216 ;  /* 0x000000a40ca4723c */ /* 0x040fe600000810d8 */
[----:B------:R-:W2:Y:S04]  /*134b40*/  LDL.LU R103, [R1+0x2c] ;  /* 0x00002c0001677983 */ /* 0x000ea80000300800 */
[----:B------:R-:W3:Y:S01]  /*134b50*/  LDL.LU R244, [R1+0x80] ;  /* 0x0000800001f47983 */ /* 0x000ee20000300800 */
[C---:B------:R-:W-:Y:S03]  /*134b60*/  HMMA.1688.F32.TF32 R216, R12.reuse, R240, R208 ;  /* 0x000000f00cd8723c */ /* 0x040fe600000810d0 */
[----:B------:R-:W3:Y:S04]  /*134b70*/  LDL.LU R245, [R1+0x84] ;  /* 0x0000840001f57983 */ /* 0x000ee80000300800 */
[----:B------:R-:W3:Y:S04]  /*134b80*/  LDL.LU R246, [R1+0x88] ;  /* 0x0000880001f67983 */ /* 0x000ee80000300800 */
[----:B------:R-:W3:Y:S01]  /*134b90*/  LDL.LU R247, [R1+0x8c] ;  /* 0x00008c0001f77983 */ /* 0x000ee20000300800 */
[C---:B------:R-:W-:Y:S03]  /*134ba0*/  HMMA.1688.F32.TF32 R156, R12.reuse, R156, R204 ;  /* 0x0000009c0c9c723c */ /* 0x040fe600000810cc */
[----:B------:R-:W3:Y:S04]  /*134bb0*/  LDL R240, [R1+0x1640] ;  /* 0x0016400001f07983 */ /* 0x000ee80000100800 */
[----:B------:R-:W3:Y:S04]  /*134bc0*/  LDL R241, [R1+0x1644] ;  /* 0x0016440001f17983 */ /* 0x000ee80000100800 */
[----:B------:R-:W3:Y:S04]  /*134bd0*/  LDL R88, [R1+0x1620] ;  /* 0x0016200001587983 */ /* 0x000ee80000100800 */
[----:B------:R-:W3:Y:S01]  /*134be0*/  LDL R89, [R1+0x1624] ;  /* 0x0016240001597983 */ /* 0x000ee20000100800 */
[----:B------:R-:W-:Y:S03]  /*134bf0*/  HMMA.1688.F32.TF32 R204, R12, R192, R248 ;  /* 0x000000c00ccc723c */ /* 0x000fe600000810f8 */
[----:B------:R-:W3:Y:S04]  /*134c00*/  LDL.LU R80, [R1+0x40] ;  /* 0x0000400001507983 */ /* 0x000ee80000300800 */
[----:B------:R-:W3:Y:S04]  /*134c10*/  LDL.LU R81, [R1+0x44] ;  /* 0x0000440001517983 */ /* 0x000ee80000300800 */
[----:B------:R-:W3:Y:S04]  /*134c20*/  LDL.LU R82, [R1+0x48] ;  /* 0x0000480001527983 */ /* 0x000ee80000300800 */
[----:B------:R-:W3:Y:S04]  /*134c30*/  LDL.LU R83, [R1+0x4c] ;  /* 0x00004c0001537983 */ /* 0x000ee80000300800 */
        /* <DEDUP_REMOVED lines=13> */
[----:B------:R-:W4:Y:S01]  /*134d10*/  LDL R134, [R1+0x1288] ;  /* 0x0012880001867983 */ /* 0x000f220000100800 */
[----:B------:R-:W-:-:S03]  /*134d20*/  MOV R199, R0 ;  /* 0x0000000000c77202 */ /* 0x000fc60000000f00 */
        /* <DEDUP_REMOVED lines=15> */
[----:B------:R-:W2:Y:S01]  /*134e20*/  LDL R103, [R1+0x130c] ;  /* 0x00130c0001677983 */ /* 0x000ea20000100800 */
[C---:B---3--:R-:W-:Y:S08]  /*134e30*/  HMMA.1688.F32.TF32 R88, R12.reuse, R88, R80 ;  /* 0x000000580c58723c */ /* 0x048ff00000081050 */
[----:B----4-:R-:W-:Y:S11]  /*134e40*/  HMMA.1688.F32.TF32 R192, R12, R192, R84 ;  /* 0x000000c00cc0723c */ /* 0x010ff60000081054 */
[----:B------:R-:W-:Y:S01]  /*134e50*/  IMAD.MOV.U32 R83, RZ, RZ, R90 ;  /* 0x000000ffff537224 */ /* 0x000fe200078e005a */
[----:B------:R-:W-:Y:S01]  /*134e60*/  MOV R82, R91 ;  /* 0x0000005b00527202 */ /* 0x000fe20000000f00 */
[----:B------:R-:W-:Y:S01]  /*134e70*/  IMAD.MOV.U32 R97, RZ, RZ, R88 ;  /* 0x000000ffff617224 */ /* 0x000fe200078e0058 */
[----:B------:R-:W3:Y:S01]  /*134e80*/  LDL.LU.64 R90, [R1+0xe1a8] ;  /* 0x00e1a800015a7983 */ /* 0x000ee20000300a00 */
[----:B------:R-:W-:-:S03]  /*134e90*/  IMAD.MOV.U32 R96, RZ, RZ, R89 ;  /* 0x000000ffff607224 */ /* 0x000fc600078e0059 */
[----:B------:R-:W3:Y:S04]  /*134ea0*/  LDL.LU.64 R88, [R1+0xe1a0] ;  /* 0x00e1a00001587983 */ /* 0x000ee80000300a00 */
[----:B------:R-:W4:Y:S01]  /*134eb0*/  LDL.LU.64 R86, [R1+0xe198] ;  /* 0x00e1980001567983 */ /* 0x000f220000300a00 */
[----:B------:R-:W-:Y:S03]  /*134ec0*/  HMMA.1688.F32.TF32 R240, R12, R240, R208 ;  /* 0x000000f00cf0723c */ /* 0x000fe600000810d0 */
[----:B------:R-:W4:Y:S01]  /*134ed0*/  LDL.LU.64 R84, [R1+0xe190] ;  /* 0x00e1900001547983 */ /* 0x000f220000300a00 */
[----:B------:R-:W-:Y:S01]  /*134ee0*/  IMAD.MOV.U32 R3, RZ, RZ, R194 ;  /* 0x000000ffff037224 */ /* 0x000fe200078e00c2 */
[----:B------:R-:W-:Y:S01]  /*134ef0*/  MOV R0, R195 ;  /* 0x000000c300007202 */ /* 0x000fe20000000f00 */
[----:B------:R-:W-:Y:S01]  /*134f00*/  IMAD.MOV.U32 R81, RZ, RZ, R192 ;  /* 0x000000ffff517224 */ /* 0x000fe200078e00c0 */
[----:B------:R-:W2:Y:S01]  /*134f10*/  LDL.LU.64 R194, [R1+0xe188] ;  /* 0x00e1880001c27983 */ /* 0x000ea20000300a00 */
[----:B------:R-:W-:-:S03]  /*134f20*/  IMAD.MOV.U32 R80, RZ, RZ, R193 ;  /* 0x000000ffff507224 */ /* 0x000fc600078e00c1 */
[----:B------:R-:W2:Y:S04]  /*134f30*/  LDL.LU.64 R192, [R1+0xe180] ;  /* 0x00e1800001c07983 */ /* 0x000ea80000300a00 */
[----:B------:R-:W4:Y:S04]  /*134f40*/  LDL.LU.64 R210, [R1+0xe178] ;  /* 0x00e1780001d27983 */ /* 0x000f280000300a00 */
[----:B------:R-:W4:Y:S04]  /*134f50*/  LDL.LU.64 R208, [R1+0xe170] ;  /* 0x00e1700001d07983 */ /* 0x000f280000300a00 */
[----:B------:R-:W-:Y:S04]  /*134f60*/  STL.64 [R1+0x70], R240 ;  /* 0x000070f001007387 */ /* 0x000fe80000100a00 */
[----:B------:R1:W-:Y:S04]  /*134f70*/  STL.64 [R1+0x78], R242 ;  /* 0x000078f201007387 */ /* 0x0003e80000100a00 */
[----:B-1----:R-:W4:Y:S04]  /*134f80*/  LDL.LU.64 R242, [R1+0xe168] ;  /* 0x00e1680001f27983 */ /* 0x002f280000300a00 */
[----:B------:R-:W4:Y:S01]  /*134f90*/  LDL.LU.64 R240, [R1+0xe160] ;  /* 0x00e1600001f07983 */ /* 0x000f220000300a00 */
[C---:B------:R-:W-:Y:S03]  /*134fa0*/  HMMA.1688.F32.TF32 R236, R12.reuse, R8, R236 ;  /* 0x000000080cec723c */ /* 0x040fe600000810ec */
[----:B------:R-:W-:Y:S04]  /*134fb0*/  LDS R8, [R252+UR10+0x89000] ;  /* 0x0890000afc087984 */ /* 0x000fe80008000800 */
[----:B------:R-:W1:Y:S01]  /*134fc0*/  LDS R9, [R2+UR10+0x89000] ;  /* 0x0890000a02097984 */ /* 0x000e620008000800 */
[C---:B------:R-:W-:Y:S08]  /*134fd0*/  HMMA.1688.F32.TF32 R212, R12.reuse, R212, R244 ;  /* 0x000000d40cd4723c */ /* 0x040ff000000810f4 */
[----:B------:R-:W-:Y:S01]  /*134fe0*/  HMMA.1688.F32.TF32 R148, R12, R148, R200 ;  /* 0x000000940c94723c */ /* 0x000fe200000810c8 */
[----:B------:R-:W-:Y:S01]  /*134ff0*/  IMAD.MOV.U32 R104, RZ, RZ, R35 ;  /* 0x000000ffff687224 */ /* 0x000fe200078e0023 */
[----:B------:R-:W-:Y:S01]  /*135000*/  LDS R200, [R252+UR10+0x8a000] ;  /* 0x08a0000afcc87984 */ /* 0x000fe20008000800 */
[----:B------:R-:W-:-:S03]  /*135010*/  IMAD.MOV.U32 R105, RZ, RZ, R43 ;  /* 0x000000ffff697224 */ /* 0x000fc600078e002b */
[----:B------:R-:W-:Y:S05]  /*135020*/  LDS R201, [R2+UR10+0x8a000] ;  /* 0x08a0000a02c97984 */ /* 0x000fea0008000800 */
[----:B------:R-:W-:Y:S04]  /*135030*/  STL.64 [R1+0x80], R212 ;  /* 0x000080d401007387 */ /* 0x000fe80000100a00 */
[----:B------:R3:W-:Y:S01]  /*135040*/  STL.64 [R1+0x88], R214 ;  /* 0x000088d601007387 */ /* 0x0007e20000100a00 */
[C---:B-1----:R-:W-:Y:S03]  /*135050*/  HMMA.1688.F32.TF32 R12, R8.reuse, R146, R196 ;  /* 0x00000092080c723c */ /* 0x042fe600000810c4 */
[----:B------:R-:W-:Y:S04]  /*135060*/  STL.64 [R1+0x60], R148 ;  /* 0x0000609401007387 */ /* 0x000fe80000100a00 */
[----:B------:R-:W-:Y:S01]  /*135070*/  STL.64 [R1+0x68], R150 ;  /* 0x0000689601007387 */ /* 0x000fe20000100a00 */
[C---:B------:R-:W-:Y:S11]  /*135080*/  HMMA.1688.F32.TF32 R136, R8.reuse, R138, R140 ;  /* 0x0000008a0888723c */ /* 0x040ff6000008108c */
[----:B------:R-:W-:Y:S04]  /*135090*/  STL.64 [R1+0x40], R12 ;  /* 0x0000400c01007387 */ /* 0x000fe80000100a00 */
[----:B------:R4:W-:Y:S01]  /*1350a0*/  STL.64 [R1+0x48], R14 ;  /* 0x0000480e01007387 */ /* 0x0009e20000100a00 */
[C---:B------:R-:W-:Y:S03]  /*1350b0*/  HMMA.1688.F32.TF32 R196, R8.reuse, R110, R172 ;  /* 0x0000006e08c4723c */ /* 0x040fe600000810ac */
[----:B------:R-:W-:Y:S04]  /*1350c0*/  STL.64 [R1+0x30], R136 ;  /* 0x0000308801007387 */ /* 0x000fe80000100a00 */
[----:B------:R-:W-:Y:S01]  /*1350d0*/  STL.64 [R1+0x38], R138 ;  /* 0x0000388a01007387 */ /* 0x000fe20000100a00 */
[C---:B---3--:R-:W-:Y:S08]  /*1350e0*/  HMMA.1688.F32.TF32 R212, R8.reuse, R118, R88 ;  /* 0x0000007608d4723c */ /* 0x048ff00000081058 */
[C---:B--2---:R-:W-:Y:S08]  /*1350f0*/  HMMA.1688.F32.TF32 R244, R8.reuse, R126, R192 ;  /* 0x0000007e08f4723c */ /* 0x044ff000000810c0 */
[C---:B----4-:R-:W-:Y:S08]  /*135100*/  HMMA.1688.F32.TF32 R12, R8.reuse, R130, R208 ;  /* 0x00000082080c723c */ /* 0x050ff000000810d0 */
[C---:B------:R-:W-:Y:S08]  /*135110*/  HMMA.1688.F32.TF32 R208, R8.reuse, R114, R168 ;  /* 0x0000007208d0723c */ /* 0x040ff000000810a8 */
[C---:B------:R-:W-:Y:S08]  /*135120*/  HMMA.1688.F32.TF32 R132, R8.reuse, R134, R240 ;  /* 0x000000860884723c */ /* 0x040ff000000810f0 */
[C---:B------:R-:W-:Y:S11]  /*135130*/  HMMA.1688.F32.TF32 R240, R8.reuse, R122, R84 ;  /* 0x0000007a08f0723c */ /* 0x040ff60000081054 */
[----:B------:R-:W-:Y:S04]  /*135140*/  STL.64 [R1+0x10], R132 ;  /* 0x0000108401007387 */ /* 0x000fe80000100a00 */
[----:B------:R1:W-:Y:S04]  /*135150*/  STL.64 [R1+0x18], R134 ;  /* 0x0000188601007387 */ /* 0x0003e80000100a00 */
[----:B------:R-:W-:Y:S04]  /*135160*/  STL.64 [R1+0xe018], R246 ;  /* 0x00e018f601007387 */ /* 0x000fe80000100a00 */
[----:B------:R-:W-:Y:S04]  /*135170*/  STL.64 [R1], R12 ;  /* 0x0000000c01007387 */ /* 0x000fe80000100a00 */
[----:B------:R-:W-:Y:S04]  /*135180*/  STL.64 [R1+0x8], R14 ;  /* 0x0000080e01007387 */ /* 0x000fe80000100a00 */
[----:B------:R-:W-:Y:S04]  /*135190*/  STL.64 [R1+0xe010], R244 ;  /* 0x00e010f401007387 */ /* 0x000fe80000100a00 */
[----:B------:R2:W-:Y:S04]  /*1351a0*/  STL.64 [R1+0xe028], R242 ;  /* 0x00e028f201007387 */ /* 0x0005e80000100a00 */
[----:B------:R-:W-:Y:S04]  /*1351b0*/  STL.64 [R1+0xe020], R240 ;  /* 0x00e020f001007387 */ /* 0x000fe80000100a00 */
[----:B------:R-:W-:Y:S04]  /*1351c0*/  STL.64 [R1+0xe038], R214 ;  /* 0x00e038d601007387 */ /* 0x000fe80000100a00 */
[----:B------:R-:W-:Y:S01]  /*1351d0*/  STL.64 [R1+0xe030], R212 ;  /* 0x00e030d401007387 */ /* 0x000fe20000100a00 */
[C---:B------:R-:W-:Y:S03]  /*1351e0*/  HMMA.1688.F32.TF32 R84, R8.reuse, R102, R180 ;  /* 0x000000660854723c */ /* 0x040fe600000810b4 */
[----:B------:R-:W-:Y:S04]  /*1351f0*/  STL.64 [R1+0xe048], R210 ;  /* 0x00e048d201007387 */ /* 0x000fe80000100a00 */
[----:B------:R-:W-:Y:S04]  /*135200*/  STL.64 [R1+0xe040], R208 ;  /* 0x00e040d001007387 */ /* 0x000fe80000100a00 */
[----:B------:R3:W-:Y:S04]  /*135210*/  STL.64 [R1+0xe058], R198 ;  /* 0x00e058c601007387 */ /* 0x0007e80000100a00 */
[----:B------:R-:W-:Y:S04]  /*135220*/  STL.64 [R1+0xe050], R196 ;  /* 0x00e050c401007387 */ /* 0x000fe80000100a00 */
[----:B------:R-:W4:Y:S04]  /*135230*/  LDL R102, [R1+0x1318] ;  /* 0x0013180001667983 */ /* 0x000f280000100800 */
[----:B------:R-:W4:Y:S01]  /*135240*/  LDL R103, [R1+0x131c] ;  /* 0x00131c0001677983 */ /* 0x000f220000100800 */
[----:B------:R-:W-:Y:S01]  /*135250*/  HMMA.1688.F32.TF32 R88, R8, R106, R176 ;  /* 0x0000006a0858723c */ /* 0x000fe200000810b0 */
[----:B------:R-:W-:-:S02]  /*135260*/  IMAD.MOV.U32 R106, RZ, RZ, R51 ;  /* 0x000000ffff6a7224 */ /* 0x000fc400078e0033 */
[----:B------:R-:W4:Y:S01]  /*135270*/  LDL R118, [R1+0x1458] ;  /* 0x0014580001767983 */ /* 0x000f220000100800 */
[----:B------:R-:W-:-:S03]  /*135280*/  MOV R107, R59 ;  /* 0x0000003b006b7202 */ /* 0x000fc60000000f00 */
        /* <DEDUP_REMOVED lines=17> */
[----:B---3--:R-:W3:Y:S04]  /*1353a0*/  LDL R198, [R1+0x1338] ;  /* 0x0013380001c67983 */ /* 0x008ee80000100800 */
[----:B------:R-:W3:Y:S04]  /*1353b0*/  LDL R199, [R1+0x133c] ;  /* 0x00133c0001c77983 */ /* 0x000ee80000100800 */
[----:B------:R-:W2:Y:S04]  /*1353c0*/  LDL R210, [R1+0x1358] ;  /* 0x0013580001d27983 */ /* 0x000ea80000100800 */
[----:B------:R-:W2:Y:S04]  /*1353d0*/  LDL R211, [R1+0x135c] ;  /* 0x00135c0001d37983 */ /* 0x000ea80000100800 */
[----:B------:R-:W2:Y:S04]  /*1353e0*/  LDL R214, [R1+0x1378] ;  /* 0x0013780001d67983 */ /* 0x000ea80000100800 */
[----:B------:R-:W2:Y:S04]  /*1353f0*/  LDL R215, [R1+0x137c] ;  /* 0x00137c0001d77983 */ /* 0x000ea80000100800 */
        /* <DEDUP_REMOVED lines=18> */
[C---:B----4-:R-:W-:Y:S03]  /*135520*/  HMMA.1688.F32.TF32 R12, R8.reuse, R102, R184 ;  /* 0x00000066080c723c */ /* 0x050fe600000810b8 */
[----:B------:R-:W4:Y:S04]  /*135530*/  LDL R102, [R1+0x1488] ;  /* 0x0014880001667983 */ /* 0x000f280000100800 */
[----:B------:R-:W4:Y:S04]  /*135540*/  LDL R103, [R1+0x148c] ;  /* 0x00148c0001677983 */ /* 0x000f280000100800 */
[----:B------:R-:W4:Y:S04]  /*135550*/  LDL.LU R35, [R1+0xe15c] ;  /* 0x00e15c0001237983 */ /* 0x000f280000300800 */
[----:B------:R-:W4:Y:S04]  /*135560*/  LDL.LU R43, [R1+0xe158] ;  /* 0x00e15800012b7983 */ /* 0x000f280000300800 */
[----:B------:R-:W4:Y:S04]  /*135570*/  LDL.LU R51, [R1+0xe154] ;  /* 0x00e1540001337983 */ /* 0x000f280000300800 */
[----:B------:R-:W4:Y:S01]  /*135580*/  LDL.LU R59, [R1+0xe150] ;  /* 0x00e15000013b7983 */ /* 0x000f220000300800 */
[----:B--2---:R-:W-:Y:S01]  /*135590*/  HMMA.1688.F32.TF32 R36, R8, R214, R36 ;  /* 0x000000d60824723c */ /* 0x004fe20000081024 */
[----:B------:R-:W-:Y:S01]  /*1355a0*/  MOV R214, R83 ;  /* 0x0000005300d67202 */ /* 0x000fe20000000f00 */
[----:B------:R-:W-:-:S06]  /*1355b0*/  IMAD.MOV.U32 R215, RZ, RZ, R82 ;  /* 0x000000ffffd77224 */ /* 0x000fcc00078e0052 */
[C---:B---3--:R-:W-:Y:S08]  /*1355c0*/  HMMA.1688.F32.TF32 R232, R8.reuse, R114, R232 ;  /* 0x0000007208e8723c */ /* 0x048ff000000810e8 */
[----:B----4-:R-:W-:-:S15]  /*1355d0*/  HMMA.1688.F32.TF32 R56, R8, R150, R56 ;  /* 0x000000960838723c */ /* 0x010fde0000081038 */
[----:B------:R-:W-:-:S04]  /*1355e0*/  NOP ;  /* 0x0000000000007918 */ /* 0x000fc80000000000 */
[----:B------:R-:W-:Y:S04]  /*1355f0*/  STL.64 [R1+0xe008], R58 ;  /* 0x00e0083a01007387 */ /* 0x000fe80000100a00 */
[----:B------:R1:W-:Y:S02]  /*135600*/  STL.64 [R1+0xe000], R56 ;  /* 0x00e0003801007387 */ /* 0x0003e40000100a00 */
[C---:B-1----:R-:W-:Y:S02]  /*135610*/  HMMA.1688.F32.TF32 R56, R8.reuse, R102, R104 ;  /* 0x000000660838723c */ /* 0x042fe40000081068 */
[----:B------:R-:W-:Y:S04]  /*135620*/  STL [R1+0xdff8], R235 ;  /* 0x00dff8eb01007387 */ /* 0x000fe80000100800 */
[----:B------:R-:W-:Y:S04]  /*135630*/  STL [R1+0xdff0], R252 ;  /* 0x00dff0fc01007387 */ /* 0x000fe80000100800 */
[----:B------:R-:W-:Y:S09]  /*135640*/  STL [R1+0xdff4], R2 ;  /* 0x00dff40201007387 */ /* 0x000ff20000100800 */
[----:B------:R-:W-:Y:S04]  /*135650*/  STL [R1+0x164], R57 ;  /* 0x0001643901007387 */ /* 0x000fe80000100800 */
[----:B------:R1:W-:Y:S04]  /*135660*/  STL.64 [R1+0x168], R58 ;  /* 0x0001683a01007387 */ /* 0x0003e80000100a00 */
[----:B------:R-:W2:Y:S04]  /*135670*/  LDL R82, [R1+0x1498] ;  /* 0x0014980001527983 */ /* 0x000ea80000100800 */
[----:B------:R-:W2:Y:S01]  /*135680*/  LDL R83, [R1+0x149c] ;  /* 0x00149c0001537983 */ /* 0x000ea20000100800 */
[----:B------:R-:W-:Y:S01]  /*135690*/  HMMA.1688.F32.TF32 R16, R8, R178, R16 ;  /* 0x000000b20810723c */ /* 0x000fe20000081010 */
[----:B------:R-:W-:-:S02]  /*1356a0*/  IMAD.MOV.U32 R244, RZ, RZ, R81 ;  /* 0x000000fffff47224 */ /* 0x000fc400078e0051 */
[----:B------:R-:W3:Y:S01]  /*1356b0*/  LDL R182, [R1+0x15c8] ;  /* 0x0015c80001b67983 */ /* 0x000ee20000100800 */
[----:B------:R-:W-:-:S03]  /*1356c0*/  IMAD.MOV.U32 R245, RZ, RZ, R80 ;  /* 0x000000fffff57224 */ /* 0x000fc600078e0050 */
[----:B------:R-:W3:Y:S01]  /*1356d0*/  LDL R183, [R1+0x15cc] ;  /* 0x0015cc0001b77983 */ /* 0x000ee20000100800 */
[C---:B------:R-:W-:Y:S03]  /*1356e0*/  HMMA.1688.F32.TF32 R20, R8.reuse, R198, R20 ;  /* 0x000000c60814723c */ /* 0x040fe60000081014 */
[----:B------:R-:W4:Y:S04]  /*1356f0*/  LDL R198, [R1+0x1608] ;  /* 0x0016080001c67983 */ /* 0x000f280000100800 */
[----:B------:R-:W4:Y:S01]  /*135700*/  LDL R199, [R1+0x160c] ;  /* 0x00160c0001c77983 */ /* 0x000f220000100800 */
[C---:B------:R-:W-:Y:S03]  /*135710*/  HMMA.1688.F32.TF32 R24, R8.reuse, R174, R24 ;  /* 0x000000ae0818723c */ /* 0x040fe60000081018 */
[----:B-1----:R-:W3:Y:S04]  /*135720*/  LDL R58, [R1+0x15a8] ;  /* 0x0015a800013a7983 */ /* 0x002ee80000100800 */
        /* <DEDUP_REMOVED lines=40> */
[C---:B------:R-:W-:Y:S01]  /*1359b0*/  HMMA.1688.F32.TF32 R44, R8.reuse, R246, R44 ;  /* 0x000000f6082c723c */ /* 0x040fe2000008102c */
        /* <DEDUP_REMOVED lines=18> */
[----:B--2---:R-:W-:Y:S03]  /*135ae0*/  HMMA.1688.F32.TF32 R4, R8, R82, R4 ;  /* 0x000000520804723c */ /* 0x004fe60000081004 */
[----:B------:R-:W2:Y:S04]  /*135af0*/  LDL.LU.64 R82, [R1+0xe148] ;  /* 0x00e1480001527983 */ /* 0x000ea80000300a00 */
[----:B------:R-:W2:-:S12]  /*135b00*/  LDL.LU.64 R80, [R1+0xe140] ;  /* 0x00e1400001507983 */ /* 0x000e980000300a00 */
[----:B------:R-:W-:Y:S01]  /*135b10*/  MOV R3, R6 ;  /* 0x0000000600037202 */ /* 0x000fe20000000f00 */
[----:B------:R-:W-:Y:S01]  /*135b20*/  IMAD.MOV.U32 R0, RZ, RZ, R7 ;  /* 0x000000ffff007224 */ /* 0x000fe200078e0007 */
[----:B------:R-:W2:Y:S04]  /*135b30*/  LDL R6, [R1+0x14a8] ;  /* 0x0014a80001067983 */ /* 0x000ea80000100800 */
[----:B------:R-:W2:Y:S01]  /*135b40*/  LDL R7, [R1+0x14ac] ;  /* 0x0014ac0001077983 */ /* 0x000ea20000100800 */
[----:B------:R-:W-:Y:S03]  /*135b50*/  HMMA.1688.F32.TF32 R52, R8, R202, R52 ;  /* 0x000000ca0834723c */ /* 0x000fe60000081034 */
[----:B------:R1:W-:Y:S04]  /*135b60*/  LDS R202, [R252+UR10+0x8a800] ;  /* 0x08a8000afcca7984 */ /* 0x0003e80008000800 */
[----:B------:R1:W2:Y:S01]  /*135b70*/  LDS R203, [R2+UR10+0x8a800] ;  /* 0x08a8000a02cb7984 */ /* 0x0002a20008000800 */
[----:B------:R-:W-:-:S02]  /*135b80*/  IMAD.MOV.U32 R212, RZ, RZ, R97 ;  /* 0x000000ffffd47224 */ /* 0x000fc400078e0061 */
[----:B-1----:R-:W-:Y:S02]  /*135b90*/  IMAD.MOV.U32 R252, RZ, RZ, R5 ;  /* 0x000000fffffc7224 */ /* 0x002fe400078e0005 */
[----:B------:R-:W-:Y:S02]  /*135ba0*/  IMAD.MOV.U32 R2, RZ, RZ, R4 ;  /* 0x000000ffff027224 */ /* 0x000fe400078e0004 */
[----:B------:R-:W-:Y:S01]  /*135bb0*/  IMAD.MOV.U32 R213, RZ, RZ, R96 ;  /* 0x000000ffffd57224 */ /* 0x000fe200078e0060 */
[C---:B---3--:R-:W-:Y:S08]  /*135bc0*/  HMMA.1688.F32.TF32 R92, R8.reuse, R98, R92 ;  /* 0x00000062085c723c */ /* 0x048ff0000008105c */
[C---:B--2---:R-:W-:Y:S01]  /*135bd0*/  HMMA.1688.F32.TF32 R4, R8.reuse, R6, R80 ;  /* 0x000000060804723c */ /* 0x044fe20000081050 */
[----:B------:R-:W2:Y:S04]  /*135be0*/  LDL R82, [R1+0x1598] ;  /* 0x0015980001527983 */ /* 0x000ea80000100800 */
[----:B------:R-:W2:Y:S04]  /*135bf0*/  LDL R83, [R1+0x159c] ;  /* 0x00159c0001537983 */ /* 0x000ea80000100800 */
[----:B------:R-:W3:Y:S04]  /*135c00*/  LDL.LU.64 R98, [R1+0xe138] ;  /* 0x00e1380001627983 */ /* 0x000ee80000300a00 */
[----:B------:R-:W3:Y:S02]  /*135c10*/  LDL.LU.64 R96, [R1+0xe130] ;  /* 0x00e1300001607983 */ /* 0x000ee40000300a00 */
[C---:B---3--:R-:W-:Y:S02]  /*135c20*/  HMMA.1688.F32.TF32 R96, R8.reuse, R102, R96 ;  /* 0x000000660860723c */ /* 0x048fe40000081060 */
[----:B------:R-:W4:Y:S04]  /*135c30*/  LDL.LU.64 R102, [R1+0xe128] ;  /* 0x00e1280001667983 */ /* 0x000f280000300a00 */
[----:B------:R-:W4:Y:S02]  /*135c40*/  LDL.LU.64 R100, [R1+0xe120] ;  /* 0x00e1200001647983 */ /* 0x000f240000300a00 */
[C---:B----4-:R-:W-:Y:S02]  /*135c50*/  HMMA.1688.F32.TF32 R100, R8.reuse, R106, R100 ;  /* 0x0000006a0864723c */ /* 0x050fe40000081064 */
[----:B------:R-:W3:Y:S04]  /*135c60*/  LDL.LU.64 R106, [R1+0xe118] ;  /* 0x00e11800016a7983 */ /* 0x000ee80000300a00 */
[----:B------:R-:W3:Y:S02]  /*135c70*/  LDL.LU.64 R104, [R1+0xe110] ;  /* 0x00e1100001687983 */ /* 0x000ee40000300a00 */
[C---:B---3--:R-:W-:Y:S02]  /*135c80*/  HMMA.1688.F32.TF32 R104, R8.reuse, R110, R104 ;  /* 0x0000006e0868723c */ /* 0x048fe40000081068 */
        /* <DEDUP_REMOVED lines=26> */
[C---:B------:R-:W-:Y:S08]  /*135e30*/  HMMA.1688.F32.TF32 R156, R8.reuse, R186, R156 ;  /* 0x000000ba089c723c */ /* 0x040ff0000008109c */
[C---:B------:R-:W-:Y:S08]  /*135e40*/  HMMA.1688.F32.TF32 R184, R8.reuse, R242, R212 ;  /* 0x000000f208b8723c */ /* 0x040ff000000810d4 */
[----:B---3--:R-:W-:Y:S01]  /*135e50*/  HMMA.1688.F32.TF32 R140, R8, R146, R140 ;  /* 0x00000092088c723c */ /* 0x008fe2000008108c */
[----:B------:R-:W3:Y:S04]  /*135e60*/  LDL.LU.64 R146, [R1+0xe078] ;  /* 0x00e0780001927983 */ /* 0x000ee80000300a00 */
[----:B------:R-:W3:Y:S01]  /*135e70*/  LDL.LU.64 R144, [R1+0xe070] ;  /* 0x00e0700001907983 */ /* 0x000ee20000300a00 */
[----:B------:R-:W-:-:S02]  /*135e80*/  IMAD.MOV.U32 R235, RZ, RZ, R56 ;  /* 0x000000ffffeb7224 */ /* 0x000fc400078e0038 */
        /* <DEDUP_REMOVED lines=8> */
[C---:B---3--:R-:W-:Y:S01]  /*135f10*/  HMMA.1688.F32.TF32 R144, R8.reuse, R150, R144 ;  /* 0x000000960890723c */ /* 0x048fe20000081090 */
[----:B------:R-:W2:Y:S04]  /*135f20*/  LDL.LU.64 R150, [R1+0xe068] ;  /* 0x00e0680001967983 */ /* 0x000ea80000300a00 */
[----:B------:R-:W2:Y:S04]  /*135f30*/  LDL.LU.64 R148, [R1+0xe060] ;  /* 0x00e0600001947983 */ /* 0x000ea80000300a00 */
[----:B------:R1:W-:Y:S04]  /*135f40*/  STL [R1+0xdfe4], R184 ;  /* 0x00dfe4b801007387 */ /* 0x0003e80000100800 */
[----:B------:R3:W-:Y:S04]  /*135f50*/  STL [R1+0xdfe0], R185 ;  /* 0x00dfe0b901007387 */ /* 0x0007e80000100800 */
[----:B------:R4:W-:Y:S04]  /*135f60*/  STL [R1+0xdfdc], R186 ;  /* 0x00dfdcba01007387 */ /* 0x0009e80000100800 */
[----:B------:R1:W-:Y:S04]  /*135f70*/  STL [R1+0xdfd8], R187 ;  /* 0x00dfd8bb01007387 */ /* 0x0003e80000100800 */
        /* <DEDUP_REMOVED lines=25> */
[----:B---3--:R-:W3:Y:S04]  /*136110*/  LDL.LU R185, [R1+0x34] ;  /* 0x0000340001b97983 */ /* 0x008ee80000300800 */
[----:B----4-:R-:W3:Y:S04]  /*136120*/  LDL.LU R186, [R1+0x38] ;  /* 0x0000380001ba7983 */ /* 0x010ee80000300800 */
[----:B------:R-:W3:Y:S04]  /*136130*/  LDL.LU R187, [R1+0x3c] ;  /* 0x00003c0001bb7983 */ /* 0x000ee80000300800 */
[----:B------:R-:W4:Y:S04]  /*136140*/  LDL R216, [R1+0x16a0] ;  /* 0x0016a00001d87983 */ /* 0x000f280000100800 */
[----:B------:R-:W4:Y:S04]  /*136150*/  LDL R217, [R1+0x16a4] ;  /* 0x0016a40001d97983 */ /* 0x000f280000100800 */
[----:B------:R-:W4:Y:S04]  /*136160*/  LDL.LU R248, [R1] ;  /* 0x0000000001f87983 */ /* 0x000f280000300800 */
[----:B------:R-:W4:Y:S04]  /*136170*/  LDL.LU R249, [R1+0x4] ;  /* 0x0000040001f97983 */ /* 0x000f280000300800 */
[----:B------:R-:W4:Y:S04]  /*136180*/  LDL.LU R250, [R1+0x8] ;  /* 0x0000080001fa7983 */ /* 0x000f280000300800 */
[----:B------:R-:W4:Y:S04]  /*136190*/  LDL.LU R251, [R1+0xc] ;  /* 0x00000c0001fb7983 */ /* 0x000f280000300800 */
[----:B------:R-:W-:Y:S04]  /*1361a0*/  STL.64 [R1+0xdfd0], R190 ;  /* 0x00dfd0be01007387 */ /* 0x000fe80000100a00 */
[----:B------:R1:W-:Y:S04]  /*1361b0*/  STL.64 [R1+0xdfc8], R188 ;  /* 0x00dfc8bc01007387 */ /* 0x0003e80000100a00 */
[----:B-1----:R-:W3:Y:S04]  /*1361c0*/  LDL.LU R188, [R1+0x80] ;  /* 0x0000800001bc7983 */ /* 0x002ee80000300800 */
[----:B------:R-:W3:Y:S04]  /*1361d0*/  LDL.LU R189, [R1+0x84] ;  /* 0x0000840001bd7983 */ /* 0x000ee80000300800 */
[----:B------:R-:W3:Y:S04]  /*1361e0*/  LDL.LU R190, [R1+0x88] ;  /* 0x0000880001be7983 */ /* 0x000ee80000300800 */
[----:B------:R-:W3:Y:S01]  /*1361f0*/  LDL.LU R191, [R1+0x8c] ;  /* 0x00008c0001bf7983 */ /* 0x000ee20000300800 */
[----:B--2---:R-:W-:Y:S03]  /*136200*/  HMMA.1688.F32.TF32 R192, R8, R194, R56 ;  /* 0x000000c208c0723c */ /* 0x004fe60000081038 */
[----:B------:R-:W2:Y:S04]  /*136210*/  LDL R56, [R1+0x16b0] ;  /* 0x0016b00001387983 */ /* 0x000ea80000100800 */
[----:B------:R-:W2:-:S12]  /*136220*/  LDL R57, [R1+0x16b4] ;  /* 0x0016b40001397983 */ /* 0x000e980000100800 */
[----:B------:R-:W-:Y:S04]  /*136230*/  STL.64 [R1+0xdfc0], R194 ;  /* 0x00dfc0c201007387 */ /* 0x000fe80000100a00 */
[----:B------:R1:W-:Y:S01]  /*136240*/  STL.64 [R1+0xdfb8], R192 ;  /* 0x00dfb8c001007387 */ /* 0x0003e20000100a00 */
[----:B---3--:R-:W-:-:S15]  /*136250*/  HMMA.1688.F32.TF32 R196, R8, R198, R188 ;  /* 0x000000c608c4723c */ /* 0x008fde00000810bc */
[----:B------:R-:W-:-:S04]  /*136260*/  NOP ;  /* 0x0000000000007918 */ /* 0x000fc80000000000 */
[----:B-1----:R-:W-:Y:S01]  /*136270*/  IMAD.MOV.U32 R192, RZ, RZ, R197 ;  /* 0x000000ffffc07224 */ /* 0x002fe200078e00c5 */
[----:B------:R-:W-:Y:S01]  /*136280*/  MOV R189, R198 ;  /* 0x000000c600bd7202 */ /* 0x000fe20000000f00 */
[----:B------:R-:W-:Y:S02]  /*136290*/  IMAD.MOV.U32 R193, RZ, RZ, R196 ;  /* 0x000000ffffc17224 */ /* 0x000fe400078e00c4 */
[----:B------:R-:W-:Y:S02]  /*1362a0*/  IMAD.MOV.U32 R188, RZ, RZ, R199 ;  /* 0x000000ffffbc7224 */ /* 0x000fe400078e00c7 */
[----:B------:R-:W3:Y:S04]  /*1362b0*/  LDL.LU.64 R198, [R1+0xe058] ;  /* 0x00e0580001c67983 */ /* 0x000ee80000300a00 */
[----:B------:R-:W3:Y:S04]  /*1362c0*/  LDL.LU.64 R196, [R1+0xe050] ;  /* 0x00e0500001c47983 */ /* 0x000ee80000300a00 */
[----:B------:R1:W-:Y:S04]  /*1362d0*/  STL [R1+0xdfec], R192 ;  /* 0x00dfecc001007387 */ /* 0x0003e80000100800 */
[----:B------:R4:W-:Y:S04]  /*1362e0*/  STL [R1+0xdfe8], R193 ;  /* 0x00dfe8c101007387 */ /* 0x0009e80000100800 */
[----:B-1----:R-:W2:Y:S04]  /*1362f0*/  LDL.LU R192, [R1+0x10] ;  /* 0x0000100001c07983 */ /* 0x002ea80000300800 */
[----:B----4-:R-:W2:Y:S04]  /*136300*/  LDL.LU R193, [R1+0x14] ;  /* 0x0000140001c17983 */ /* 0x010ea80000300800 */
[----:B------:R-:W2:Y:S04]  /*136310*/  LDL.LU R194, [R1+0x18] ;  /* 0x0000180001c27983 */ /* 0x000ea80000300800 */
[----:B------:R-:W2:Y:S01]  /*136320*/  LDL.LU R195, [R1+0x1c] ;  /* 0x00001c0001c37983 */ /* 0x000ea20000300800 */
[C---:B------:R-:W-:Y:S08]  /*136330*/  HMMA.1688.F32.TF32 R148, R8.reuse, R82, R148 ;  /* 0x000000520894723c */ /* 0x040ff00000081094 */
[----:B------:R-:W-:Y:S01]  /*136340*/  HMMA.1688.F32.TF32 R8, R8, R214, R208 ;  /* 0x000000d60808723c */ /* 0x000fe200000810d0 */
[----:B------:R-:W4:Y:S04]  /*136350*/  LDL.LU.64 R210, [R1+0xe048] ;  /* 0x00e0480001d27983 */ /* 0x000f280000300a00 */
[----:B------:R-:W4:Y:S03]  /*136360*/  LDL.LU.64 R208, [R1+0xe040] ;  /* 0x00e0400001d07983 */ /* 0x000f260000300a00 */
[C---:B------:R-:W-:Y:S01]  /*136370*/  HMMA.1688.F32.TF32 R204, R200.reuse, R204, R240 ;  /* 0x000000ccc8cc723c */ /* 0x040fe200000810f0 */
[----:B------:R-:W3:Y:S04]  /*136380*/  LDL.LU.64 R214, [R1+0xe038] ;  /* 0x00e0380001d67983 */ /* 0x000ee80000300a00 */
[----:B------:R-:W3:Y:S03]  /*136390*/  LDL.LU.64 R212, [R1+0xe030] ;  /* 0x00e0300001d47983 */ /* 0x000ee60000300a00 */
[C---:B------:R-:W-:Y:S03]  /*1363a0*/  HMMA.1688.F32.TF32 R80, R200.reuse, R80, R184 ;  /* 0x00000050c850723c */ /* 0x040fe600000810b8 */
[----:B------:R1:W-:Y:S04]  /*1363b0*/  STL.64 [R1+0x140], R8 ;  /* 0x0001400801007387 */ /* 0x0003e80000100a00 */
[----:B------:R-:W-:Y:S04]  /*1363c0*/  STL.64 [R1+0x148], R10 ;  /* 0x0001480a01007387 */ /* 0x000fe80000100a00 */
[----:B-1----:R-:W3:Y:S04]  /*1363d0*/  LDL R8, [R1+0x16d0] ;  /* 0x0016d00001087983 */ /* 0x002ee80000100800 */
[----:B------:R-:W3:Y:S04]  /*1363e0*/  LDL R9, [R1+0x16d4] ;  /* 0x0016d40001097983 */ /* 0x000ee80000100800 */
[----:B------:R-:W3:Y:S04]  /*1363f0*/  LDL.LU.64 R242, [R1+0xe028] ;  /* 0x00e0280001f27983 */ /* 0x000ee80000300a00 */
[----:B------:R-:W3:Y:S04]  /*136400*/  LDL.LU.64 R240, [R1+0xe020] ;  /* 0x00e0200001f07983 */ /* 0x000ee80000300a00 */
[----:B------:R-:W-:Y:S04]  /*136410*/  STL.64 [R1+0xdf80], R206 ;  /* 0x00df80ce01007387 */ /* 0x000fe80000100a00 */
[----:B------:R-:W-:Y:S04]  /*136420*/  STL.64 [R1+0xdf78], R204 ;  /* 0x00df78cc01007387 */ /* 0x000fe80000100a00 */
[----:B------:R1:W-:Y:S04]  /*136430*/  STL.64 [R1+0x130], R80 ;  /* 0x0001305001007387 */ /* 0x0003e80000100a00 */
[----:B-1----:R-:W3:Y:S04]  /*136440*/  LDL R80, [R1+0x16f0] ;  /* 0x0016f00001507983 */ /* 0x002ee80000100800 */
[----:B------:R-:W3:Y:S01]  /*136450*/  LDL R81, [R1+0x16f4] ;  /* 0x0016f40001517983 */ /* 0x000ee20000100800 */
        /* <DEDUP_REMOVED lines=8> */
[----:B------:R-:W-:Y:S03]  /*1364e0*/  HMMA.1688.F32.TF32 R216, R200, R216, R248 ;  /* 0x000000d8c8d8723c */ /* 0x000fe600000810f8 */
[----:B------:R-:W3:Y:S04]  /*1364f0*/  LDL R248, [R1+0x1700] ;  /* 0x0017000001f87983 */ /* 0x000ee80000100800 */
[----:B------:R-:W3:-:S12]  /*136500*/  LDL R249, [R1+0x1704] ;  /* 0x0017040001f97983 */ /* 0x000ed80000100800 */
[----:B------:R-:W-:Y:S04]  /*136510*/  STL.64 [R1+0xdf50], R218 ;  /* 0x00df50da01007387 */ /* 0x000fe80000100a00 */
[----:B------:R1:W-:Y:S04]  /*136520*/  STL.64 [R1+0xdf48], R216 ;  /* 0x00df48d801007387 */ /* 0x0003e80000100a00 */
[----:B-1----:R-:W4:Y:S04]  /*136530*/  LDL R216, [R1+0x16e0] ;  /* 0x0016e00001d87983 */ /* 0x002f280000100800 */
[----:B------:R-:W4:Y:S01]  /*136540*/  LDL R217, [R1+0x16e4] ;  /* 0x0016e40001d97983 */ /* 0x000f220000100800 */
[----:B--2---:R-:W-:Y:S03]  /*136550*/  HMMA.1688.F32.TF32 R244, R200, R56, R244 ;  /* 0x00000038c8f4723c */ /* 0x004fe600000810f4 */
[----:B------:R-:W2:Y:S04]  /*136560*/  LDL R56, [R1+0x1710] ;  /* 0x0017100001387983 */ /* 0x000ea80000100800 */
[----:B------:R-:W2:-:S12]  /*136570*/  LDL R57, [R1+0x1714] ;  /* 0x0017140001397983 */ /* 0x000e980000100800 */
[----:B------:R-:W-:Y:S04]  /*136580*/  STL.64 [R1+0xdf40], R246 ;  /* 0x00df40f601007387 */ /* 0x000fe80000100a00 */
[----:B------:R1:W-:Y:S04]  /*136590*/  STL.64 [R1+0xdf38], R244 ;  /* 0x00df38f401007387 */ /* 0x0003e80000100a00 */
[----:B-1----:R-:W2:Y:S04]  /*1365a0*/  LDL R244, [R1+0x16c0] ;  /* 0x0016c00001f47983 */ /* 0x002ea80000100800 */
[----:B------:R-:W2:Y:S01]  /*1365b0*/  LDL R245, [R1+0x16c4] ;  /* 0x0016c40001f57983 */ /* 0x000ea20000100800 */
[----:B---3--:R-:W-:Y:S01]  /*1365c0*/  HMMA.1688.F32.TF32 R8, R200, R8, R212 ;  /* 0x00000008c808723c */ /* 0x008fe200000810d4 */
[----:B------:R-:W-:-:S02]  /*1365d0*/  IMAD.MOV.U32 R184, RZ, RZ, R82 ;  /* 0x000000ffffb87224 */ /* 0x000fc400078e0052 */
[----:B------:R-:W-:-:S05]  /*1365e0*/  IMAD.MOV.U32 R185, RZ, RZ, R83 ;  /* 0x000000ffffb97224 */ /* 0x000fca00078e0053 */
[C---:B----4-:R-:W-:Y:S08]  /*1365f0*/  HMMA.1688.F32.TF32 R208, R200.reuse, R216, R208 ;  /* 0x000000d8c8d0723c */ /* 0x050ff000000810d0 */
[C---:B------:R-:W-:Y:S08]  /*136600*/  HMMA.1688.F32.TF32 R80, R200.reuse, R80, R196 ;  /* 0x00000050c850723c */ /* 0x040ff000000810c4 */
[C---:B------:R-:W-:Y:S08]  /*136610*/  HMMA.1688.F32.TF32 R88, R200.reuse, R248, R88 ;  /* 0x000000f8c858723c */ /* 0x040ff00000081058 */
[C---:B--2---:R-:W-:Y:S08]  /*136620*/  HMMA.1688.F32.TF32 R56, R200.reuse, R56, R84 ;  /* 0x00000038c838723c */ /* 0x044ff00000081054 */
[----:B------:R-:W-:-:S15]  /*136630*/  HMMA.1688.F32.TF32 R240, R200, R244, R240 ;  /* 0x000000f4c8f0723c */ /* 0x000fde00000810f0 */
[----:B------:R-:W-:-:S04]  /*136640*/  NOP ;  /* 0x0000000000007918 */ /* 0x000fc80000000000 */
[----:B------:R-:W-:Y:S01]  /*136650*/  MOV R186, R240 ;  /* 0x000000f000ba7202 */ /* 0x000fe20000000f00 */
[----:B------:R-:W-:Y:S01]  /*136660*/  IMAD.MOV.U32 R187, RZ, RZ, R241 ;  /* 0x000000ffffbb7224 */ /* 0x000fe200078e00f1 */
[----:B------:R-:W2:Y:S04]  /*136670*/  LDL R240, [R1+0x1720] ;  /* 0x0017200001f07983 */ /* 0x000ea80000100800 */
[----:B------:R-:W2:Y:S04]  /*136680*/  LDL R241, [R1+0x1724] ;  /* 0x0017240001f17983 */ /* 0x000ea80000100800 */
[----:B------:R1:W-:Y:S04]  /*136690*/  STL.64 [R1+0xdf20], R10 ;  /* 0x00df200a01007387 */ /* 0x0003e80000100a00 */
[----:B------:R3:W-:Y:S04]  /*1366a0*/  STL.64 [R1+0xdf18], R8 ;  /* 0x00df180801007387 */ /* 0x0007e80000100a00 */
[----:B------:R-:W4:Y:S04]  /*1366b0*/  LDL R216, [R1+0x1730] ;  /* 0x0017300001d87983 */ /* 0x000f280000100800 */
[----:B------:R-:W4:Y:S04]  /*1366c0*/  LDL R217, [R1+0x1734] ;  /* 0x0017340001d97983 */ /* 0x000f280000100800 */
[----:B------:R-:W4:Y:S04]  /*1366d0*/  LDL R248, [R1+0x1750] ;  /* 0x0017500001f87983 */ /* 0x000f280000100800 */
[----:B------:R-:W4:Y:S01]  /*1366e0*/  LDL R249, [R1+0x1754] ;  /* 0x0017540001f97983 */ /* 0x000f220000100800 */
[----:B-1----:R-:W-:Y:S01]  /*1366f0*/  MOV R11, R208 ;  /* 0x000000d0000b7202 */ /* 0x002fe20000000f00 */
[----:B------:R-:W-:Y:S01]  /*136700*/  IMAD.MOV.U32 R10, RZ, RZ, R209 ;  /* 0x000000ffff0a7224 */ /* 0x000fe200078e00d1 */
[----:B------:R-:W-:Y:S01]  /*136710*/  MOV R209, R80 ;  /* 0x0000005000d17202 */ /* 0x000fe20000000f00 */
[----:B------:R-:W-:Y:S01]  /*136720*/  IMAD.MOV.U32 R208, RZ, RZ, R81 ;  /* 0x000000ffffd07224 */ /* 0x000fe200078e0051 */
[----:B------:R-:W4:Y:S01]  /*136730*/  LDL R80, [R1+0x1740] ;  /* 0x0017400001507983 */ /* 0x000f220000100800 */
[----:B------:R-:W-:Y:S01]  /*136740*/  MOV R213, R56 ;  /* 0x0000003800d57202 */ /* 0x000fe20000000f00 */
[----:B------:R-:W-:-:S02]  /*136750*/  IMAD.MOV.U32 R212, RZ, RZ, R57 ;  /* 0x000000ffffd47224 */ /* 0x000fc400078e0039 */
[----:B------:R-:W4:Y:S04]  /*136760*/  LDL R81, [R1+0x1744] ;  /* 0x0017440001517983 */ /* 0x000f280000100800 */
[----:B------:R-:W4:Y:S04]  /*136770*/  LDL R56, [R1+0x1770] ;  /* 0x0017700001387983 */ /* 0x000f280000100800 */
[----:B------:R-:W4:Y:S01]  /*136780*/  LDL R57, [R1+0x1774] ;  /* 0x0017740001397983 */ /* 0x000f220000100800 */
[----:B------:R-:W-:Y:S01]  /*136790*/  MOV R207, R88 ;  /* 0x0000005800cf7202 */ /* 0x000fe20000000f00 */
[----:B------:R-:W-:-:S02]  /*1367a0*/  IMAD.MOV.U32 R206, RZ, RZ, R89 ;  /* 0x000000ffffce7224 */ /* 0x000fc400078e0059 */
[----:B------:R-:W-:Y:S01]  /*1367b0*/  IMAD.MOV.U32 R199, RZ, RZ, R90 ;  /* 0x000000ffffc77224 */ /* 0x000fe200078e005a */
[----:B------:R-:W4:Y:S01]  /*1367c0*/  LDL R84, [R1+0x1760] ;  /* 0x0017600001547983 */ /* 0x000f220000100800 */
[----:B------:R-:W-:Y:S02]  /*1367d0*/  IMAD.MOV.U32 R198, RZ, RZ, R91 ;  /* 0x000000ffffc67224 */ /* 0x000fe400078e005b */
[----:B------:R-:W-:Y:S01]  /*1367e0*/  IMAD.MOV.U32 R245, RZ, RZ, R242 ;  /* 0x000000fffff57224 */ /* 0x000fe200078e00f2 */
[----:B------:R-:W4:Y:S01]  /*1367f0*/  LDL R85, [R1+0x1764] ;  /* 0x0017640001557983 */ /* 0x000f220000100800 */
[----:B------:R-:W-:Y:S02]  /*136800*/  IMAD.MOV.U32 R244, RZ, RZ, R243 ;  /* 0x000000fffff47224 */ /* 0x000fe400078e00f3 */
[----:B---3--:R-:W-:Y:S02]  /*136810*/  IMAD.MOV.U32 R9, RZ, RZ, R210 ;  /* 0x000000ffff097224 */ /* 0x008fe400078e00d2 */
[----:B------:R-:W-:-:S02]  /*136820*/  IMAD.MOV.U32 R8, RZ, RZ, R211 ;  /* 0x000000ffff087224 */ /* 0x000fc400078e00d3 */
[----:B------:R-:W-:Y:S02]  /*136830*/  IMAD.MOV.U32 R211, RZ, RZ, R58 ;  /* 0x000000ffffd37224 */ /* 0x000fe400078e003a */
[----:B------:R-:W-:Y:S01]  /*136840*/  IMAD.MOV.U32 R210, RZ, RZ, R59 ;  /* 0x000000ffffd27224 */ /* 0x000fe200078e003b */
[C---:B--2---:R-:W-:Y:S08]  /*136850*/  HMMA.1688.F32.TF32 R88, R200.reuse, R240, R12 ;  /* 0x000000f0c858723c */ /* 0x044ff0000008100c */
[C---:B----4-:R-:W-:Y:S08]  /*136860*/  HMMA.1688.F32.TF32 R240, R200.reuse, R216, R16 ;  /* 0x000000d8c8f0723c */ /* 0x050ff00000081010 */
[C---:B------:R-:W-:Y:S03]  /*136870*/  HMMA.1688.F32.TF32 R248, R200.reuse, R248, R24 ;  /* 0x000000f8c8f8723c */ /* 0x040fe60000081018 */
[----:B------:R-:W-:Y:S01]  /*136880*/  MOV R215, R88 ;  /* 0x0000005800d77202 */ /* 0x000fe20000000f00 */
[----:B------:R-:W-:Y:S01]  /*136890*/  IMAD.MOV.U32 R214, RZ, RZ, R89 ;  /* 0x000000ffffd67224 */ /* 0x000fe200078e0059 */
[----:B------:R-:W2:Y:S04]  /*1368a0*/  LDL R88, [R1+0x1780] ;  /* 0x0017800001587983 */ /* 0x000ea80000100800 */
[----:B------:R-:W2:Y:S01]  /*1368b0*/  LDL R89, [R1+0x1784] ;  /* 0x0017840001597983 */ /* 0x000ea20000100800 */
[C---:B------:R-:W-:Y:S01]  /*1368c0*/  HMMA.1688.F32.TF32 R20, R200.reuse, R80, R20 ;  /* 0x00000050c814723c */ /* 0x040fe20000081014 */
[----:B------:R-:W-:Y:S01]  /*1368d0*/  MOV R217, R240 ;  /* 0x000000f000d97202 */ /* 0x000fe20000000f00 */
[----:B------:R-:W-:Y:S01]  /*1368e0*/  IMAD.MOV.U32 R216, RZ, RZ, R241 ;  /* 0x000000ffffd87224 */ /* 0x000fe200078e00f1 */
[----:B------:R-:W3:Y:S04]  /*1368f0*/  LDL R240, [R1+0x1790] ;  /* 0x0017900001f07983 */ /* 0x000ee80000100800 */
[----:B------:R-:W3:Y:S02]  /*136900*/  LDL R241, [R1+0x1794] ;  /* 0x0017940001f17983 */ /* 0x000ee40000100800 */
[----:B------:R-:W-:Y:S01]  /*136910*/  MOV R27, R248 ;  /* 0x000000f8001b7202 */ /* 0x000fe20000000f00 */
[----:B------:R-:W-:Y:S01]  /*136920*/  IMAD.MOV.U32 R26, RZ, RZ, R249 ;  /* 0x000000ffff1a7224 */ /* 0x000fe200078e00f9 */
[----:B------:R-:W4:Y:S01]  /*136930*/  LDL R80, [R1+0x17a0] ;  /* 0x0017a00001507983 */ /* 0x000f220000100800 */
[C---:B------:R-:W-:Y:S03]  /*136940*/  HMMA.1688.F32.TF32 R56, R200.reuse, R56, R32 ;  /* 0x00000038c838723c */ /* 0x040fe60000081020 */
[----:B------:R-:W4:Y:S04]  /*136950*/  LDL R81, [R1+0x17a4] ;  /* 0x0017a40001517983 */ /* 0x000f280000100800 */
[----:B------:R-:W4:Y:S04]  /*136960*/  LDL R248, [R1+0x17b0] ;  /* 0x0017b00001f87983 */ /* 0x000f280000100800 */
[----:B------:R-:W4:Y:S08]  /*136970*/  LDL R249, [R1+0x17b4] ;  /* 0x0017b40001f97983 */ /* 0x000f300000100800 */
[----:B------:R-:W-:Y:S01]  /*136980*/  MOV R247, R56 ;  /* 0x0000003800f77202 */ /* 0x000fe20000000f00 */
[----:B------:R-:W-:Y:S01]  /*136990*/  IMAD.MOV.U32 R246, RZ, RZ, R57 ;  /* 0x000000fffff67224 */ /* 0x000fe200078e0039 */
[----:B------:R-:W4:Y:S04]  /*1369a0*/  LDL R56, [R1+0x17c0] ;  /* 0x0017c00001387983 */ /* 0x000f280000100800 */
[----:B------:R-:W4:Y:S01]  /*1369b0*/  LDL R57, [R1+0x17c4] ;  /* 0x0017c40001397983 */ /* 0x000f220000100800 */
[----:B------:R-:W-:Y:S01]  /*1369c0*/  HMMA.1688.F32.TF32 R84, R200, R84, R28 ;  /* 0x00000054c854723c */ /* 0x000fe2000008101c */
[----:B------:R-:W-:-:S02]  /*1369d0*/  IMAD.MOV.U32 R35, RZ, RZ, R58 ;  /* 0x000000ffff237224 */ /* 0x000fc400078e003a */
[----:B------:R-:W-:-:S15]  /*1369e0*/  IMAD.MOV.U32 R34, RZ, RZ, R59 ;  /* 0x000000ffff227224 */ /* 0x000fde00078e003b */
[----:B------:R-:W-:Y:S01]  /*1369f0*/  NOP ;  /* 0x0000000000007918 */ /* 0x000fe20000000000 */
[----:B------:R-:W-:Y:S01]  /*136a00*/  MOV R219, R84 ;  /* 0x0000005400db7202 */ /* 0x000fe20000000f00 */
[----:B------:R-:W-:Y:S01]  /*136a10*/  IMAD.MOV.U32 R218, RZ, RZ, R85 ;  /* 0x000000ffffda7224 */ /* 0x000fe200078e0055 */
        /* <DEDUP_REMOVED lines=8> */
[C---:B----4-:R-:W-:Y:S08]  /*136aa0*/  HMMA.1688.F32.TF32 R44, R200.reuse, R80, R44 ;  /* 0x00000050c82c723c */ /* 0x050ff0000008102c */
[----:B------:R-:W-:Y:S01]  /*136ab0*/  HMMA.1688.F32.TF32 R48, R200, R248, R48 ;  /* 0x000000f8c830723c */ /* 0x000fe20000081030 */
[----:B------:R-:W-:Y:S01]  /*136ac0*/  IMAD.MOV.U32 R29, RZ, RZ, R38 ;  /* 0x000000ffff1d7224 */ /* 0x000fe200078e0026 */
[----:B------:R-:W4:Y:S01]  /*136ad0*/  LDL R80, [R1+0x17f0] ;  /* 0x0017f00001507983 */ /* 0x000f220000100800 */
[----:B------:R-:W-:Y:S01]  /*136ae0*/  IMAD.MOV.U32 R28, RZ, RZ, R39 ;  /* 0x000000ffff1c7224 */ /* 0x000fe200078e0027 */
[----:B------:R-:W-:Y:S01]  /*136af0*/  MOV R39, R40 ;  /* 0x0000002800277202 */ /* 0x000fe20000000f00 */
[----:B------:R-:W-:Y:S01]  /*136b00*/  IMAD.MOV.U32 R38, RZ, RZ, R41 ;  /* 0x000000ffff267224 */ /* 0x000fe200078e0029 */
[----:B------:R-:W4:Y:S04]  /*136b10*/  LDL R81, [R1+0x17f4] ;  /* 0x0017f40001517983 */ /* 0x000f280000100800 */
[----:B------:R-:W2:Y:S01]  /*136b20*/  LDL R248, [R1+0x1810] ;  /* 0x0018100001f87983 */ /* 0x000ea20000100800 */
[----:B------:R-:W-:-:S02]  /*136b30*/  IMAD.MOV.U32 R41, RZ, RZ, R46 ;  /* 0x000000ffff297224 */ /* 0x000fc400078e002e */
[----:B------:R-:W-:Y:S01]  /*136b40*/  IMAD.MOV.U32 R40, RZ, RZ, R47 ;  /* 0x000000ffff287224 */ /* 0x000fe200078e002f */
[----:B------:R-:W2:Y:S01]  /*136b50*/  LDL R249, [R1+0x1814] ;  /* 0x0018140001f97983 */ /* 0x000ea20000100800 */
[----:B------:R-:W-:Y:S04]  /*136b60*/  HMMA.1688.F32.TF32 R52, R200, R56, R52 ;  /* 0x00000038c834723c */ /* 0x000fe80000081034 */
[----:B------:R-:W-:Y:S01]  /*136b70*/  MOV R47, R48 ;  /* 0x00000030002f7202 */ /* 0x000fe20000000f00 */
[----:B------:R-:W-:Y:S01]  /*136b80*/  IMAD.MOV.U32 R46, RZ, RZ, R49 ;  /* 0x000000ffff2e7224 */ /* 0x000fe200078e0031 */
[----:B------:R-:W2:Y:S04]  /*136b90*/  LDL R48, [R1+0x17d0] ;  /* 0x0017d00001307983 */ /* 0x000ea80000100800 */
[----:B------:R-:W2:Y:S04]  /*136ba0*/  LDL R49, [R1+0x17d4] ;  /* 0x0017d40001317983 */ /* 0x000ea80000100800 */
[----:B------:R-:W2:Y:S04]  /*136bb0*/  LDL.LU.64 R58, [R1+0xe008] ;  /* 0x00e00800013a7983 */ /* 0x000ea80000300a00 */
[----:B------:R-:W2:Y:S01]  /*136bc0*/  LDL.LU.64 R56, [R1+0xe000] ;  /* 0x00e0000001387983 */ /* 0x000ea20000300a00 */
        /* <DEDUP_REMOVED lines=9> */
[----:B------:R-:W-:Y:S01]  /*136c60*/  IMAD.MOV.U32 R24, RZ, RZ, R53 ;  /* 0x000000ffff187224 */ /* 0x000fe200078e0035 */
[----:B------:R-:W3:Y:S04]  /*136c70*/  LDL R52, [R1+0x1840] ;  /* 0x0018400001347983 */ /* 0x000ee80000100800 */
[----:B------:R-:W3:Y:S01]  /*136c80*/  LDL R53, [R1+0x1844] ;  /* 0x0018440001357983 */ /* 0x000ee20000100800 */
[----:B--2---:R-:W-:-:S15]  /*136c90*/  HMMA.1688.F32.TF32 R56, R200, R48, R56 ;  /* 0x00000030c838723c */ /* 0x004fde0000081038 */
[----:B------:R-:W-:-:S04]  /*136ca0*/  NOP ;  /* 0x0000000000007918 */ /* 0x000fc80000000000 */
[----:B------:R-:W-:Y:S01]  /*136cb0*/  MOV R51, R56 ;  /* 0x0000003800337202 */ /* 0x000fe20000000f00 */
[----:B------:R-:W-:Y:S01]  /*136cc0*/  IMAD.MOV.U32 R50, RZ, RZ, R57 ;  /* 0x000000ffff327224 */ /* 0x000fe200078e0039 */
[----:B------:R-:W2:Y:S04]  /*136cd0*/  LDL R56, [R1+0x1830] ;  /* 0x0018300001387983 */ /* 0x000ea80000100800 */
[----:B------:R-:W2:Y:S01]  /*136ce0*/  LDL R57, [R1+0x1834] ;  /* 0x0018340001397983 */ /* 0x000ea20000100800 */
[----:B------:R-:W-:Y:S01]  /*136cf0*/  HMMA.1688.F32.TF32 R60, R200, R88, R60 ;  /* 0x00000058c83c723c */ /* 0x000fe2000008103c */
[----:B------:R-:W-:Y:S02]  /*136d00*/  IMAD.MOV.U32 R197, RZ, RZ, R82 ;  /* 0x000000ffffc57224 */ /* 0x000fe400078e0052 */
[----:B------:R-:W-:Y:S01]  /*136d10*/  IMAD.MOV.U32 R196, RZ, RZ, R83 ;  /* 0x000000ffffc47224 */ /* 0x000fe200078e0053 */
[----:B------:R-:W2:Y:S01]  /*136d20*/  LDL R88, [R1+0x1870] ;  /* 0x0018700001587983 */ /* 0x000ea20000100800 */
[----:B------:R-:W-:-:S02]  /*136d30*/  IMAD.MOV.U32 R31, RZ, RZ, R86 ;  /* 0x000000ffff1f7224 */ /* 0x000fc400078e0056 */
[----:B------:R-:W-:Y:S01]  /*136d40*/  IMAD.MOV.U32 R30, RZ, RZ, R87 ;  /* 0x000000ffff1e7224 */ /* 0x000fe200078e0057 */
[C---:B----4-:R-:W-:Y:S01]  /*136d50*/  HMMA.1688.F32.TF32 R80, R200.reuse, R80, R64 ;  /* 0x00000050c850723c */ /* 0x050fe20000081040 */
[----:B------:R-:W-:Y:S01]  /*136d60*/  IMAD.MOV.U32 R191, RZ, RZ, R22 ;  /* 0x000000ffffbf7224 */ /* 0x000fe200078e0016 */
[----:B------:R-:W4:Y:S01]  /*136d70*/  LDL R89, [R1+0x1874] ;  /* 0x0018740001597983 */ /* 0x000f220000100800 */
[----:B------:R-:W-:Y:S02]  /*136d80*/  IMAD.MOV.U32 R190, RZ, RZ, R23 ;  /* 0x000000ffffbe7224 */ /* 0x000fe400078e0017 */
[----:B------:R-:W-:Y:S01]  /*136d90*/  IMAD.MOV.U32 R23, RZ, RZ, R250 ;  /* 0x000000ffff177224 */ /* 0x000fe200078e00fa */
[----:B------:R-:W4:Y:S01]  /*136da0*/  LDL R64, [R1+0x1850] ;  /* 0x0018500001407983 */ /* 0x000f220000100800 */
[----:B------:R-:W-:Y:S01]  /*136db0*/  IMAD.MOV.U32 R22, RZ, RZ, R251 ;  /* 0x000000ffff167224 */ /* 0x000fe200078e00fb */
[----:B------:R-:W-:Y:S01]  /*136dc0*/  HMMA.1688.F32.TF32 R84, R200, R84, R68 ;  /* 0x00000054c854723c */ /* 0x000fe20000081044 */
[----:B------:R-:W-:Y:S01]  /*136dd0*/  IMAD.MOV.U32 R19, RZ, RZ, R242 ;  /* 0x000000ffff137224 */ /* 0x000fe200078e00f2 */
[----:B------:R-:W4:Y:S01]  /*136de0*/  LDL R65, [R1+0x1854] ;  /* 0x0018540001417983 */ /* 0x000f220000100800 */
[----:B------:R-:W-:-:S05]  /*136df0*/  IMAD.MOV.U32 R18, RZ, RZ, R243 ;  /* 0x000000ffff127224 */ /* 0x000fca00078e00f3 */
[C---:B------:R-:W-:Y:S08]  /*136e00*/  HMMA.1688.F32.TF32 R248, R200.reuse, R248, R72 ;  /* 0x000000f8c8f8723c */ /* 0x040ff00000081048 */
[C---:B---3--:R-:W-:Y:S01]  /*136e10*/  HMMA.1688.F32.TF32 R240, R200.reuse, R240, R76 ;  /* 0x000000f0c8f0723c */ /* 0x048fe2000008104c */
[----:B------:R-:W-:Y:S01]  /*136e20*/  MOV R17, R60 ;  /* 0x0000003c00117202 */ /* 0x000fe20000000f00 */
[----:B------:R-:W-:Y:S01]  /*136e30*/  IMAD.MOV.U32 R16, RZ, RZ, R61 ;  /* 0x000000ffff107224 */ /* 0x000fe200078e003d */
[----:B------:R-:W3:Y:S04]  /*136e40*/  LDL R60, [R1+0x1860] ;  /* 0x00186000013c7983 */ /* 0x000ee80000100800 */
[----:B------:R-:W3:Y:S04]  /*136e50*/  LDL R61, [R1+0x1864] ;  /* 0x00186400013d7983 */ /* 0x000ee80000100800 */
[----:B------:R-:W-:Y:S04]  /*136e60*/  STL.64 [R1+0xded8], R82 ;  /* 0x00ded85201007387 */ /* 0x000fe80000100a00 */
[----:B------:R-:W-:Y:S04]  /*136e70*/  STL.64 [R1+0xded0], R80 ;  /* 0x00ded05001007387 */ /* 0x000fe80000100a00 */
[----:B------:R-:W-:Y:S04]  /*136e80*/  STL.64 [R1+0xdee8], R86 ;  /* 0x00dee85601007387 */ /* 0x000fe80000100a00 */
[----:B------:R-:W-:Y:S04]  /*136e90*/  STL.64 [R1+0xdee0], R84 ;  /* 0x00dee05401007387 */ /* 0x000fe80000100a00 */
[----:B------:R-:W-:Y:S04]  /*136ea0*/  STL.64 [R1+0xdef8], R250 ;  /* 0x00def8fa01007387 */ /* 0x000fe80000100a00 */
[----:B------:R1:W-:Y:S01]  /*136eb0*/  STL.64 [R1+0xdef0], R248 ;  /* 0x00def0f801007387 */ /* 0x0003e20000100a00 */
[C---:B------:R-:W-:Y:S03]  /*136ec0*/  HMMA.1688.F32.TF32 R224, R200.reuse, R52, R224 ;  /* 0x00000034c8e0723c */ /* 0x040fe600000810e0 */
[----:B------:R-:W-:Y:S04]  /*136ed0*/  STL.64 [R1+0xdf08], R242 ;  /* 0x00df08f201007387 */ /* 0x000fe80000100a00 */
[----:B------:R-:W-:Y:S01]  /*136ee0*/  STL.64 [R1+0xdf00], R240 ;  /* 0x00df00f001007387 */ /* 0x000fe20000100a00 */
[----:B--2---:R-:W-:Y:S01]  /*136ef0*/  HMMA.1688.F32.TF32 R220, R200, R56, R220 ;  /* 0x00000038c8dc723c */ /* 0x004fe200000810dc */
[----:B------:R-:W-:-:S15]  /*136f00*/  MOV R56, R235 ;  /* 0x000000eb00387202 */ /* 0x000fde0000000f00 */
[----:B------:R-:W-:-:S03]  /*136f10*/  NOP ;  /* 0x0000000000007918 */ /* 0x000fc60000000000 */
[----:B------:R-:W-:Y:S04]  /*136f20*/  STL.64 [R1+0xdec8], R222 ;  /* 0x00dec8de01007387 */ /* 0x000fe80000100a00 */
[----:B------:R-:W-:Y:S04]  /*136f30*/  STL.64 [R1+0xdec0], R220 ;  /* 0x00dec0dc01007387 */ /* 0x000fe80000100a00 */
[----:B------:R-:W2:Y:S04]  /*136f40*/  LDL R52, [R1+0x1880] ;  /* 0x0018800001347983 */ /* 0x000ea80000100800 */
[----:B------:R-:W2:Y:S04]  /*136f50*/  LDL R53, [R1+0x1884] ;  /* 0x0018840001357983 */ /* 0x000ea80000100800 */
[----:B------:R-:W3:Y:S01]  /*136f60*/  LDL.LU R235, [R1+0xdff8] ;  /* 0x00dff80001eb7983 */ /* 0x000ee20000300800 */
[----:B----4-:R-:W-:Y:S01]  /*136f70*/  HMMA.1688.F32.TF32 R228, R200, R64, R228 ;  /* 0x00000040c8e4723c */ /* 0x010fe200000810e4 */
[----:B------:R-:W-:-:S02]  /*136f80*/  IMAD.MOV.U32 R49, RZ, RZ, R58 ;  /* 0x000000ffff317224 */ /* 0x000fc400078e003a */
[----:B------:R-:W2:Y:S01]  /*136f90*/  LDL.LU R57, [R1+0x164] ;  /* 0x0001640001397983 */ /* 0x000ea20000300800 */
[----:B------:R-:W-:-:S03]  /*136fa0*/  IMAD.MOV.U32 R48, RZ, RZ, R59 ;  /* 0x000000ffff307224 */ /* 0x000fc600078e003b */
[----:B------:R-:W2:Y:S04]  /*136fb0*/  LDL.LU R58, [R1+0x168] ;  /* 0x00016800013a7983 */ /* 0x000ea80000300800 */
[----:B------:R-:W2:Y:S04]  /*136fc0*/  LDL.LU R59, [R1+0x16c] ;  /* 0x00016c00013b7983 */ /* 0x000ea80000300800 */
[----:B------:R-:W-:Y:S04]  /*136fd0*/  STL.64 [R1+0xdeb8], R226 ;  /* 0x00deb8e201007387 */ /* 0x000fe80000100a00 */
[----:B------:R-:W-:Y:S04]  /*136fe0*/  STL.64 [R1+0xdeb0], R224 ;  /* 0x00deb0e001007387 */ /* 0x000fe80000100a00 */
[----:B------:R-:W-:Y:S01]  /*136ff0*/  STL.64 [R1+0xdea8], R230 ;  /* 0x00dea8e601007387 */ /* 0x000fe20000100a00 */
[----:B------:R-:W-:-:S03]  /*137000*/  IMAD.MOV.U32 R76, RZ, RZ, R2 ;  /* 0x000000ffff4c7224 */ /* 0x000fc600078e0002 */
[----:B------:R-:W-:Y:S01]  /*137010*/  STL.64 [R1+0xdea0], R228 ;  /* 0x00dea0e401007387 */ /* 0x000fe20000100a00 */
[----:B------:R-:W-:Y:S01]  /*137020*/  IMAD.MOV.U32 R77, RZ, RZ, R252 ;  /* 0x000000ffff4d7224 */ /* 0x000fe200078e00fc */
[----:B---3--:R-:W-:-:S15]  /*137030*/  HMMA.1688.F32.TF32 R232, R200, R60, R232 ;  /* 0x0000003cc8e8723c */ /* 0x008fde00000810e8 */
[----:B------:R-:W-:-:S04]  /*137040*/  NOP ;  /* 0x0000000000007918 */ /* 0x000fc80000000000 */
[----:B------:R-:W-:Y:S04]  /*137050*/  STL.64 [R1+0xde98], R234 ;  /* 0x00de98ea01007387 */ /* 0x000fe80000100a00 */
[----:B------:R-:W-:Y:S04]  /*137060*/  STL.64 [R1+0xde90], R232 ;  /* 0x00de90e801007387 */ /* 0x000fe80000100a00 */
[----:B-1----:R-:W3:Y:S04]  /*137070*/  LDL R248, [R1+0x1890] ;  /* 0x0018900001f87983 */ /* 0x002ee80000100800 */
[----:B------:R-:W3:Y:S04]  /*137080*/  LDL R249, [R1+0x1894] ;  /* 0x0018940001f97983 */ /* 0x000ee80000100800 */
[----:B------:R-:W4:Y:S04]  /*137090*/  LDL.LU R2, [R1+0xdff4] ;  /* 0x00dff40001027983 */ /* 0x000f280000300800 */
[----:B------:R-:W3:Y:S01]  /*1370a0*/  LDL.LU R252, [R1+0xdff0] ;  /* 0x00dff00001fc7983 */ /* 0x000ee20000300800 */
[----:B------:R-:W-:Y:S01]  /*1370b0*/  IMAD.MOV.U32 R15, RZ, RZ, R90 ;  /* 0x000000ffff0f7224 */ /* 0x000fe200078e005a */
[----:B------:R-:W-:Y:S01]  /*1370c0*/  HMMA.1688.F32.TF32 R236, R200, R88, R236 ;  /* 0x00000058c8ec723c */ /* 0x000fe200000810ec */
[----:B------:R-:W-:Y:S01]  /*1370d0*/  IMAD.MOV.U32 R14, RZ, RZ, R91 ;  /* 0x000000ffff0e7224 */ /* 0x000fe200078e005b */
        /* <DEDUP_REMOVED lines=10> */
[----:B------:R-:W-:Y:S01]  /*137180*/  MOV R195, R20 ;  /* 0x0000001400c37202 */ /* 0x000fe20000000f00 */
[----:B------:R-:W-:-:S02]  /*137190*/  IMAD.MOV.U32 R194, RZ, RZ, R21 ;  /* 0x000000ffffc27224 */ /* 0x000fc400078e0015 */
[----:B------:R-:W-:Y:S02]  /*1371a0*/  IMAD.MOV.U32 R21, RZ, RZ, R54 ;  /* 0x000000ffff157224 */ /* 0x000fe400078e0036 */
[----:B------:R-:W-:Y:S02]  /*1371b0*/  IMAD.MOV.U32 R20, RZ, RZ, R55 ;  /* 0x000000ffff147224 */ /* 0x000fe400078e0037 */
[C---:B--2---:R-:W-:Y:S01]  /*1371c0*/  HMMA.1688.F32.TF32 R52, R200.reuse, R52, R56 ;  /* 0x00000034c834723c */ /* 0x044fe20000081038 */
[----:B----4-:R-:W-:Y:S04]  /*1371d0*/  LDS R91, [R2+UR10+0x8b800] ;  /* 0x08b8000a025b7984 */ /* 0x010fe80008000800 */
[----:B---3--:R-:W1:Y:S04]  /*1371e0*/  LDS R90, [R252+UR10+0x8b800] ;  /* 0x08b8000afc5a7984 */ /* 0x008e680008000800 */
[----:B------:R-:W-:Y:S04]  /*1371f0*/  LDS R88, [R252+UR10+0x8b000] ;  /* 0x08b0000afc587984 */ /* 0x000fe80008000800 */
[----:B------:R-:W2:Y:S04]  /*137200*/  LDS R89, [R2+UR10+0x8b000] ;  /* 0x08b0000a02597984 */ /* 0x000ea80008000800 */
[----:B-1----:R-:W-:Y:S04]  /*137210*/  STL.64 [R1+0xdf90], R90 ;  /* 0x00df905a01007387 */ /* 0x002fe80000100a00 */
[----:B--2---:R-:W-:Y:S04]  /*137220*/  STL.64 [R1+0xdf88], R88 ;  /* 0x00df885801007387 */ /* 0x004fe80000100a00 */
[----:B------:R-:W2:Y:S04]  /*137230*/  LDL R64, [R1+0x18e0] ;  /* 0x0018e00001407983 */ /* 0x000ea80000100800 */
[----:B------:R-:W2:Y:S04]  /*137240*/  LDL R65, [R1+0x18e4] ;  /* 0x0018e40001417983 */ /* 0x000ea80000100800 */
[----:B------:R-:W3:Y:S04]  /*137250*/  LDL R60, [R1+0x18f0] ;  /* 0x0018f000013c7983 */ /* 0x000ee80000100800 */
[----:B------:R-:W3:Y:S04]  /*137260*/  LDL R61, [R1+0x18f4] ;  /* 0x0018f400013d7983 */ /* 0x000ee80000100800 */
[----:B------:R-:W4:Y:S04]  /*137270*/  LDL R56, [R1+0x1900] ;  /* 0x0019000001387983 */ /* 0x000f280000100800 */
[----:B------:R-:W4:Y:S01]  /*137280*/  LDL R57, [R1+0x1904] ;  /* 0x0019040001397983 */ /* 0x000f220000100800 */
[----:B------:R-:W-:Y:S01]  /*137290*/  IMAD.MOV.U32 R78, RZ, RZ, R3 ;  /* 0x000000ffff4e7224 */ /* 0x000fe200078e0003 */
[----:B------:R-:W-:Y:S01]  /*1372a0*/  MOV R79, R0 ;  /* 0x00000000004f7202 */ /* 0x000fe20000000f00 */
[C---:B------:R-:W-:Y:S08]  /*1372b0*/  HMMA.1688.F32.TF32 R4, R200.reuse, R72, R4 ;  /* 0x00000048c804723c */ /* 0x040ff00000081004 */
[C---:B------:R-:W-:Y:S08]  /*1372c0*/  HMMA.1688.F32.TF32 R76, R200.reuse, R248, R76 ;  /* 0x000000f8c84c723c */ /* 0x040ff0000008104c */
[----:B------:R-:W-:Y:S01]  /*1372d0*/  HMMA.1688.F32.TF32 R92, R200, R84, R92 ;  /* 0x00000054c85c723c */ /* 0x000fe2000008105c */
[----:B------:R-:W-:-:S07]  /*1372e0*/  IMAD.MOV.U32 R229, RZ, RZ, R52 ;  /* 0x000000ffffe57224 */ /* 0x000fce00078e0034 */
[----:B------:R-:W-:Y:S01]  /*1372f0*/  HMMA.1688.F32.TF32 R96, R200, R68, R96 ;  /* 0x00000044c860723c */ /* 0x000fe20000081060 */
[----:B------:R-:W-:Y:S01]  /*137300*/  IMAD.MOV.U32 R228, RZ, RZ, R53 ;  /* 0x000000ffffe47224 */ /* 0x000fe200078e0035 */
[----:B------:R-:W-:-:S06]  /*137310*/  MOV R222, R7 ;  /* 0x0000000700de7202 */ /* 0x000fcc0000000f00 */
[C---:B------:R-:W-:Y:S01]  /*137320*/  HMMA.1688.F32.TF32 R100, R200.reuse, R80, R100 ;  /* 0x00000050c864723c */ /* 0x040fe20000081064 */
[----:B------:R-:W-:Y:S01]  /*137330*/  IMAD.MOV.U32 R223, RZ, RZ, R6 ;  /* 0x000000ffffdf7224 */ /* 0x000fe200078e0006 */
[----:B------:R-:W-:Y:S01]  /*137340*/  MOV R224, R55 ;  /* 0x0000003700e07202 */ /* 0x000fe20000000f00 */
[----:B------:R-:W-:Y:S01]  /*137350*/  IMAD.MOV.U32 R221, RZ, RZ, R76 ;  /* 0x000000ffffdd7224 */ /* 0x000fe200078e004c */
[----:B------:R-:W4:Y:S01]  /*137360*/  LDL R52, [R1+0x1910] ;  /* 0x0019100001347983 */ /* 0x000f220000100800 */
[----:B------:R-:W-:Y:S02]  /*137370*/  IMAD.MOV.U32 R220, RZ, RZ, R77 ;  /* 0x000000ffffdc7224 */ /* 0x000fe400078e004d */
[----:B------:R-:W-:Y:S01]  /*137380*/  IMAD.MOV.U32 R227, RZ, RZ, R4 ;  /* 0x000000ffffe37224 */ /* 0x000fe200078e0004 */
[----:B------:R-:W4:Y:S01]  /*137390*/  LDL R53, [R1+0x1914] ;  /* 0x0019140001357983 */ /* 0x000f220000100800 */
[----:B------:R-:W-:Y:S02]  /*1373a0*/  IMAD.MOV.U32 R226, RZ, RZ, R5 ;  /* 0x000000ffffe27224 */ /* 0x000fe400078e0005 */
[----:B------:R-:W-:Y:S01]  /*1373b0*/  IMAD.MOV.U32 R225, RZ, RZ, R54 ;  /* 0x000000ffffe17224 */ /* 0x000fe200078e0036 */
        /* <DEDUP_REMOVED lines=11> */
[C---:B--2---:R-:W-:Y:S08]  /*137470*/  HMMA.1688.F32.TF32 R104, R200.reuse, R64, R104 ;  /* 0x00000040c868723c */ /* 0x044ff00000081068 */
[C---:B---3--:R-:W-:Y:S08]  /*137480*/  HMMA.1688.F32.TF32 R108, R200.reuse, R60, R108 ;  /* 0x0000003cc86c723c */ /* 0x048ff0000008106c */
[C---:B----4-:R-:W-:Y:S03]  /*137490*/  HMMA.1688.F32.TF32 R112, R200.reuse, R56, R112 ;  /* 0x00000038c870723c */ /* 0x050fe60000081070 */
[----:B------:R-:W-:Y:S04]  /*1374a0*/  STL.64 [R1+0xde08], R106 ;  /* 0x00de086a01007387 */ /* 0x000fe80000100a00 */
[----:B------:R-:W-:Y:S04]  /*1374b0*/  STL.64 [R1+0xde00], R104 ;  /* 0x00de006801007387 */ /* 0x000fe80000100a00 */
[----:B------:R-:W-:Y:S04]  /*1374c0*/  STL.64 [R1+0xddf8], R110 ;  /* 0x00ddf86e01007387 */ /* 0x000fe80000100a00 */
[----:B------:R-:W-:Y:S04]  /*1374d0*/  STL.64 [R1+0xddf0], R108 ;  /* 0x00ddf06c01007387 */ /* 0x000fe80000100a00 */
[----:B------:R2:W-:Y:S04]  /*1374e0*/  STL.64 [R1+0xdde8], R114 ;  /* 0x00dde87201007387 */ /* 0x0005e80000100a00 */
[----:B------:R-:W-:Y:S04]  /*1374f0*/  STL.64 [R1+0xdde0], R112 ;  /* 0x00dde07001007387 */ /* 0x000fe80000100a00 */
[----:B------:R-:W3:Y:S04]  /*137500*/  LDL R4, [R1+0x1920] ;  /* 0x0019200001047983 */ /* 0x000ee80000100800 */
[----:B------:R-:W3:Y:S04]  /*137510*/  LDL R5, [R1+0x1924] ;  /* 0x0019240001057983 */ /* 0x000ee80000100800 */
        /* <DEDUP_REMOVED lines=12> */
[----:B------:R-:W-:Y:S03]  /*1375e0*/  HMMA.1688.F32.TF32 R116, R200, R52, R116 ;  /* 0x00000034c874723c */ /* 0x000fe60000081074 */
        /* <DEDUP_REMOVED lines=18> */
[----:B------:R1:W-:Y:S04]  /*137710*/  STL.64 [R1+0xde48], R118 ;  /* 0x00de487601007387 */ /* 0x0003e80000100a00 */
[----:B------:R-:W-:Y:S01]  /*137720*/  STL.64 [R1+0xde40], R116 ;  /* 0x00de407401007387 */ /* 0x000fe20000100a00 */
[----:B------:R-:W-:Y:S01]  /*137730*/  IMAD.MOV.U32 R13, RZ, RZ, R62 ;  /* 0x000000ffff0d7224 */ /* 0x000fe200078e003e */
[----:B------:R-:W-:Y:S01]  /*137740*/  MOV R0, R79 ;  /* 0x0000004f00007202 */ /* 0x000fe20000000f00 */
[----:B------:R-:W-:Y:S01]  /*137750*/  IMAD.MOV.U32 R12, RZ, RZ, R63 ;  /* 0x000000ffff0c7224 */ /* 0x000fe200078e003f */
[----:B--2---:R-:W-:Y:S01]  /*137760*/  MOV R115, R34 ;  /* 0x0000002200737202 */ /* 0x004fe20000000f00 */
[----:B------:R-:W-:-:S02]  /*137770*/  IMAD.MOV.U32 R3, RZ, RZ, R78 ;  /* 0x000000ffff037224 */ /* 0x000fc400078e004e */
[----:B------:R-:W-:Y:S01]  /*137780*/  IMAD.MOV.U32 R96, RZ, RZ, R47 ;  /* 0x000000ffff607224 */ /* 0x000fe200078e002f */
[----:B-1----:R-:W-:Y:S01]  /*137790*/  MOV R119, R30 ;  /* 0x0000001e00777202 */ /* 0x002fe20000000f00 */
[----:B------:R-:W-:Y:S02]  /*1377a0*/  IMAD.MOV.U32 R97, RZ, RZ, R46 ;  /* 0x000000ffff617224 */ /* 0x000fe400078e002e */
[----:B------:R-:W-:Y:S02]  /*1377b0*/  IMAD.MOV.U32 R100, RZ, RZ, R43 ;  /* 0x000000ffff647224 */ /* 0x000fe400078e002b */
[----:B------:R-:W-:Y:S02]  /*1377c0*/  IMAD.MOV.U32 R101, RZ, RZ, R42 ;  /* 0x000000ffff657224 */ /* 0x000fe400078e002a */
[----:B------:R-:W-:Y:S02]  /*1377d0*/  IMAD.MOV.U32 R104, RZ, RZ, R39 ;  /* 0x000000ffff687224 */ /* 0x000fe400078e0027 */
[----:B------:R-:W-:-:S02]  /*1377e0*/  IMAD.MOV.U32 R105, RZ, RZ, R38 ;  /* 0x000000ffff697224 */ /* 0x000fc400078e0026 */
[----:B------:R-:W-:Y:S02]  /*1377f0*/  IMAD.MOV.U32 R112, RZ, RZ, R247 ;  /* 0x000000ffff707224 */ /* 0x000fe400078e00f7 */
[----:B------:R-:W-:Y:S02]  /*137800*/  IMAD.MOV.U32 R113, RZ, RZ, R246 ;  /* 0x000000ffff717224 */ /* 0x000fe400078e00f6 */
[----:B------:R-:W-:Y:S02]  /*137810*/  IMAD.MOV.U32 R114, RZ, RZ, R35 ;  /* 0x000000ffff727224 */ /* 0x000fe400078e0023 */
        /* <DEDUP_REMOVED lines=8> */
[----:B------:R-:W-:Y:S01]  /*1378a0*/  HMMA.1688.F32.TF32 R156, R200, R84, R156 ;  /* 0x00000054c89c723c */ /* 0x000fe2000008109c */
[----:B------:R2:W-:Y:S04]  /*1378b0*/  STL.64 [R1+0xde50], R120 ;  /* 0x00de507801007387 */ /* 0x0005e80000100a00 */
        /* <DEDUP_REMOVED lines=8> */
[----:B------:R-:W-:Y:S01]  /*137940*/  STL.64 [R1+0xdfb0], R142 ;  /* 0x00dfb08e01007387 */ /* 0x000fe20000100a00 */
[----:B------:R-:W-:-:S03]  /*137950*/  IMAD.MOV.U32 R236, RZ, RZ, R51 ;  /* 0x000000ffffec7224 */ /* 0x000fc600078e0033 */
[----:B------:R-:W-:Y:S01]  /*137960*/  STL.64 [R1+0xdfa8], R140 ;  /* 0x00dfa88c01007387 */ /* 0x000fe20000100a00 */
[----:B------:R-:W-:Y:S01]  /*137970*/  IMAD.MOV.U32 R237, RZ, RZ, R50 ;  /* 0x000000ffffed7224 */ /* 0x000fe200078e0032 */
[----:B-1----:R-:W-:Y:S02]  /*137980*/  MOV R123, R22 ;  /* 0x00000016007b7202 */ /* 0x002fe40000000f00 */
[----:B------:R1:W-:Y:S01]  /*137990*/  STL.64 [R1+0xddd8], R158 ;  /* 0x00ddd89e01007387 */ /* 0x0003e20000100a00 */
[----:B--2---:R-:W-:Y:S01]  /*1379a0*/  IMAD.MOV.U32 R120, RZ, RZ, R27 ;  /* 0x000000ffff787224 */ /* 0x004fe200078e001b */
[----:B---3--:R-:W-:Y:S01]  /*1379b0*/  MOV R131, R18 ;  /* 0x0000001200837202 */ /* 0x008fe20000000f00 */
[----:B------:R-:W-:Y:S01]  /*1379c0*/  IMAD.MOV.U32 R121, RZ, RZ, R26 ;  /* 0x000000ffff797224 */ /* 0x000fe200078e001a */
[----:B------:R2:W-:Y:S01]  /*1379d0*/  STL.64 [R1+0xddd0], R156 ;  /* 0x00ddd09c01007387 */ /* 0x0005e20000100a00 */
[----:B------:R-:W-:Y:S02]  /*1379e0*/  IMAD.MOV.U32 R122, RZ, RZ, R23 ;  /* 0x000000ffff7a7224 */ /* 0x000fe400078e0017 */
[----:B----4-:R-:W-:Y:S01]  /*1379f0*/  IMAD.MOV.U32 R129, RZ, RZ, R216 ;  /* 0x000000ffff817224 */ /* 0x010fe200078e00d8 */
[----:B------:R-:W3:Y:S01]  /*137a00*/  LDL R78, [R1+0x17e8] ;  /* 0x0017e800014e7983 */ /* 0x000ee20000100800 */
[----:B------:R-:W-:-:S02]  /*137a10*/  IMAD.MOV.U32 R130, RZ, RZ, R19 ;  /* 0x000000ffff827224 */ /* 0x000fc400078e0013 */
[----:B------:R-:W-:Y:S01]  /*137a20*/  IMAD.MOV.U32 R128, RZ, RZ, R217 ;  /* 0x000000ffff807224 */ /* 0x000fe200078e00d9 */
[----:B-1----:R-:W-:Y:S01]  /*137a30*/  MOV R159, R14 ;  /* 0x0000000e009f7202 */ /* 0x002fe20000000f00 */
[----:B------:R-:W-:Y:S01]  /*137a40*/  IMAD.MOV.U32 R158, RZ, RZ, R15 ;  /* 0x000000ffff9e7224 */ /* 0x000fe200078e000f */
[----:B------:R-:W3:Y:S01]  /*137a50*/  LDL R79, [R1+0x17ec] ;  /* 0x0017ec00014f7983 */ /* 0x000ee20000100800 */
[----:B------:R-:W-:Y:S02]  /*137a60*/  IMAD.MOV.U32 R216, RZ, RZ, R192 ;  /* 0x000000ffffd87224 */ /* 0x000fe400078e00c0 */
[----:B--2---:R-:W-:Y:S01]  /*137a70*/  IMAD.MOV.U32 R156, RZ, RZ, R215 ;  /* 0x000000ffff9c7224 */ /* 0x004fe200078e00d7 */
[----:B------:R-:W2:Y:S01]  /*137a80*/  LDL R74, [R1+0x17d8] ;  /* 0x0017d800014a7983 */ /* 0x000ea20000100800 */
[----:B------:R-:W-:Y:S02]  /*137a90*/  IMAD.MOV.U32 R157, RZ, RZ, R214 ;  /* 0x000000ffff9d7224 */ /* 0x000fe400078e00d6 */
[----:B------:R-:W-:Y:S01]  /*137aa0*/  IMAD.MOV.U32 R217, RZ, RZ, R193 ;  /* 0x000000ffffd97224 */ /* 0x000fe200078e00c1 */
[----:B------:R-:W2:Y:S04]  /*137ab0*/  LDL R75, [R1+0x17dc] ;  /* 0x0017dc00014b7983 */ /* 0x000ea80000100800 */
[----:B------:R-:W4:Y:S04]  /*137ac0*/  LDL R70, [R1+0x17c8] ;  /* 0x0017c80001467983 */ /* 0x000f280000100800 */
        /* <DEDUP_REMOVED lines=40> */
[----:B------:R-:W3:Y:S01]  /*137d50*/  LDL.LU R193, [R1+0xdfe8] ;  /* 0x00dfe80001c17983 */ /* 0x000ee20000300800 */
[----:B------:R-:W-:Y:S01]  /*137d60*/  IMAD.MOV.U32 R116, RZ, RZ, R219 ;  /* 0x000000ffff747224 */ /* 0x000fe200078e00db */
[----:B------:R-:W-:Y:S01]  /*137d70*/  MOV R83, R210 ;  /* 0x000000d200537202 */ /* 0x000fe20000000f00 */
[----:B------:R-:W-:Y:S01]  /*137d80*/  IMAD.MOV.U32 R117, RZ, RZ, R218 ;  /* 0x000000ffff757224 */ /* 0x000fe200078e00da */
[----:B------:R-:W-:Y:S01]  /*137d90*/  MOV R219, R204 ;  /* 0x000000cc00db7202 */ /* 0x000fe20000000f00 */
[----:B------:R-:W-:Y:S01]  /*137da0*/  IMAD.MOV.U32 R82, RZ, RZ, R211 ;  /* 0x000000ffff527224 */ /* 0x000fe200078e00d3 */
[----:B------:R-:W4:Y:S01]  /*137db0*/  LDL R210, [R1+0x1688] ;  /* 0x0016880001d27983 */ /* 0x000f220000100800 */
[----:B------:R-:W-:-:S03]  /*137dc0*/  IMAD.MOV.U32 R218, RZ, RZ, R205 ;  /* 0x000000ffffda7224 */ /* 0x000fc600078e00cd */
[----:B------:R-:W4:Y:S04]  /*137dd0*/  LDL R211, [R1+0x168c] ;  /* 0x00168c0001d37983 */ /* 0x000f280000100800 */
[----:B------:R-:W4:Y:S04]  /*137de0*/  LDL R134, [R1+0x1678] ;  /* 0x0016780001867983 */ /* 0x000f280000100800 */
[----:B------:R-:W4:Y:S04]  /*137df0*/  LDL R135, [R1+0x167c] ;  /* 0x00167c0001877983 */ /* 0x000f280000100800 */
[----:B------:R-:W4:Y:S04]  /*137e00*/  LDL R204, [R1+0x1a60] ;  /* 0x001a600001cc7983 */ /* 0x000f280000100800 */
[----:B------:R-:W4:Y:S01]  /*137e10*/  LDL R205, [R1+0x1a64] ;  /* 0x001a640001cd7983 */ /* 0x000f220000100800 */
[----:B------:R-:W-:-:S03]  /*137e20*/  IMAD.MOV.U32 R250, RZ, RZ, R197 ;  /* 0x000000fffffa7224 */ /* 0x000fc600078e00c5 */
[----:B------:R-:W4:Y:S01]  /*137e30*/  LDL.LU R88, [R1+0x140] ;  /* 0x0001400001587983 */ /* 0x000f220000300800 */
[----:B------:R-:W-:Y:S01]  /*137e40*/  MOV R251, R196 ;  /* 0x000000c400fb7202 */ /* 0x000fe20000000f00 */
[----:B------:R-:W-:Y:S02]  /*137e50*/  IMAD.MOV.U32 R138, RZ, RZ, R189 ;  /* 0x000000ffff8a7224 */ /* 0x000fe400078e00bd */
[----:B------:R-:W4:Y:S01]  /*137e60*/  LDL.LU R89, [R1+0x144] ;  /* 0x0001440001597983 */ /* 0x000f220000300800 */
[----:B------:R-:W-:-:S03]  /*137e70*/  MOV R139, R188 ;  /* 0x000000bc008b7202 */ /* 0x000fc60000000f00 */
[----:B------:R-:W4:Y:S01]  /*137e80*/  LDL.LU R90, [R1+0x148] ;  /* 0x00014800015a7983 */ /* 0x000f220000300800 */
[----:B------:R-:W-:-:S03]  /*137e90*/  IMAD.MOV.U32 R222, RZ, RZ, R184 ;  /* 0x000000ffffde7224 */ /* 0x000fc600078e00b8 */
[----:B------:R-:W4:Y:S01]  /*137ea0*/  LDL.LU R91, [R1+0x14c] ;  /* 0x00014c00015b7983 */ /* 0x000f220000300800 */
[----:B------:R-:W-:-:S03]  /*137eb0*/  MOV R243, R8 ;  /* 0x0000000800f37202 */ /* 0x000fc60000000f00 */
[----:B------:R-:W4:Y:S01]  /*137ec0*/  LDL R196, [R1+0x1a50] ;  /* 0x001a500001c47983 */ /* 0x000f220000100800 */
[----:B------:R-:W-:-:S03]  /*137ed0*/  IMAD.MOV.U32 R223, RZ, RZ, R185 ;  /* 0x000000ffffdf7224 */ /* 0x000fc600078e00b9 */
        /* <DEDUP_REMOVED lines=8> */
[----:B--2---:R-:W-:Y:S02]  /*137f60*/  IMAD.MOV.U32 R137, RZ, RZ, R192 ;  /* 0x000000ffff897224 */ /* 0x004fe400078e00c0 */
[----:B------:R-:W2:Y:S01]  /*137f70*/  LDL R192, [R1+0x1a30] ;  /* 0x001a300001c07983 */ /* 0x000ea20000100800 */
[----:B---3--:R-:W-:-:S03]  /*137f80*/  IMAD.MOV.U32 R136, RZ, RZ, R193 ;  /* 0x000000ffff887224 */ /* 0x008fc600078e00c1 */
[----:B------:R-:W2:Y:S04]  /*137f90*/  LDL R193, [R1+0x1a34] ;  /* 0x001a340001c17983 */ /* 0x000ea80000100800 */
[----:B------:R-:W3:Y:S04]  /*137fa0*/  LDL.LU R220, [R1+0x130] ;  /* 0x0001300001dc7983 */ /* 0x000ee80000300800 */
[----:B------:R-:W3:Y:S04]  /*137fb0*/  LDL.LU R221, [R1+0x134] ;  /* 0x0001340001dd7983 */ /* 0x000ee80000300800 */
[----:B------:R-:W4:Y:S04]  /*137fc0*/  LDL.LU R184, [R1+0xdfe4] ;  /* 0x00dfe40001b87983 */ /* 0x000f280000300800 */
[----:B------:R-:W4:Y:S04]  /*137fd0*/  LDL.LU R185, [R1+0xdfe0] ;  /* 0x00dfe00001b97983 */ /* 0x000f280000300800 */
[----:B------:R-:W4:Y:S04]  /*137fe0*/  LDL.LU R186, [R1+0xdfdc] ;  /* 0x00dfdc0001ba7983 */ /* 0x000f280000300800 */
[----:B------:R-:W4:Y:S01]  /*137ff0*/  LDL.LU R187, [R1+0xdfd8] ;  /* 0x00dfd80001bb7983 */ /* 0x000f220000300800 */
[----:B------:R-:W-:-:S02]  /*138000*/  IMAD.MOV.U32 R126, RZ, RZ, R191 ;  /* 0x000000ffff7e7224 */ /* 0x000fc400078e00bf */
[----:B------:R-:W-:Y:S02]  /*138010*/  IMAD.MOV.U32 R127, RZ, RZ, R190 ;  /* 0x000000ffff7f7224 */ /* 0x000fe400078e00be */
[----:B------:R-:W2:Y:S01]  /*138020*/  LDL.LU.64 R190, [R1+0xdfd0] ;  /* 0x00dfd00001be7983 */ /* 0x000ea20000300a00 */
[C---:B----4-:R-:W-:Y:S03]  /*138030*/  HMMA.1688.F32.TF32 R184, R200.reuse, R188, R184 ;  /* 0x000000bcc8b8723c */ /* 0x050fe600000810b8 */
[----:B------:R-:W2:Y:S01]  /*138040*/  LDL.LU.64 R188, [R1+0xdfc8] ;  /* 0x00dfc80001bc7983 */ /* 0x000ea20000300a00 */
[----:B------:R-:W-:Y:S01]  /*138050*/  IMAD.MOV.U32 R124, RZ, RZ, R195 ;  /* 0x000000ffff7c7224 */ /* 0x000fe200078e00c3 */
[----:B------:R-:W-:Y:S02]  /*138060*/  MOV R125, R194 ;  /* 0x000000c2007d7202 */ /* 0x000fe40000000f00 */
[----:B------:R-:W4:Y:S01]  /*138070*/  LDL.LU.64 R194, [R1+0xdfc0] ;  /* 0x00dfc00001c27983 */ /* 0x000f220000300a00 */
[----:B--2---:R-:W-:Y:S03]  /*138080*/  HMMA.1688.F32.TF32 R188, R200, R192, R188 ;  /* 0x000000c0c8bc723c */ /* 0x004fe600000810bc */
[----:B------:R-:W4:Y:S01]  /*138090*/  LDL.LU.64 R192, [R1+0xdfb8] ;  /* 0x00dfb80001c07983 */ /* 0x000f220000300a00 */
[----:B------:R-:W-:-:S02]  /*1380a0*/  IMAD.MOV.U32 R86, RZ, RZ, R199 ;  /* 0x000000ffff567224 */ /* 0x000fc400078e00c7 */
[----:B------:R-:W-:Y:S01]  /*1380b0*/  IMAD.MOV.U32 R87, RZ, RZ, R198 ;  /* 0x000000ffff577224 */ /* 0x000fe200078e00c6 */
[----:B------:R-:W2:Y:S01]  /*1380c0*/  LDL.LU.64 R142, [R1+0xdfb0] ;  /* 0x00dfb000018e7983 */ /* 0x000ea20000300a00 */
[----:B------:R-:W-:Y:S01]  /*1380d0*/  HMMA.1688.F32.TF32 R196, R200, R196, R136 ;  /* 0x000000c4c8c4723c */ /* 0x000fe20000081088 */
[----:B------:R-:W-:Y:S01]  /*1380e0*/  IMAD.MOV.U32 R84, RZ, RZ, R207 ;  /* 0x000000ffff547224 */ /* 0x000fe200078e00cf */
[----:B------:R-:W-:-:S06]  /*1380f0*/  MOV R85, R206 ;  /* 0x000000ce00557202 */ /* 0x000fcc0000000f00 */
        /* <DEDUP_REMOVED lines=10> */
[----:B------:R-:W2:Y:S04]  /*1381a0*/  LDL.LU.64 R140, [R1+0xdfa8] ;  /* 0x00dfa800018c7983 */ /* 0x000ea80000300a00 */
[----:B------:R-:W4:Y:S03]  /*1381b0*/  LDL.LU.64 R138, [R1+0xdfa0] ;  /* 0x00dfa000018a7983 */ /* 0x000f260000300a00 */
[----:B------:R-:W-:Y:S01]  /*1381c0*/  HMMA.1688.F32.TF32 R200, R200, R204, R88 ;  /* 0x000000ccc8c8723c */ /* 0x000fe20000081058 */
[----:B------:R-:W4:Y:S04]  /*1381d0*/  LDL.LU.64 R136, [R1+0xdf98] ;  /* 0x00df980001887983 */ /* 0x000f280000300a00 */
[----:B------:R-:W3:Y:S04]  /*1381e0*/  LDL.LU.64 R90, [R1+0xdf90] ;  /* 0x00df9000015a7983 */ /* 0x000ee80000300a00 */
[----:B------:R-:W3:Y:S04]  /*1381f0*/  LDL.LU.64 R88, [R1+0xdf88] ;  /* 0x00df880001587983 */ /* 0x000ee80000300a00 */
[----:B------:R-:W2:Y:S04]  /*138200*/  LDL.LU.64 R206, [R1+0xdf80] ;  /* 0x00df800001ce7983 */ /* 0x000ea80000300a00 */
[----:B------:R-:W2:Y:S01]  /*138210*/  LDL.LU.64 R204, [R1+0xdf78] ;  /* 0x00df780001cc7983 */ /* 0x000ea20000300a00 */
[----:B------:R-:W-:-:S02]  /*138220*/  IMAD.MOV.U32 R248, RZ, RZ, R209 ;  /* 0x000000fffff87224 */ /* 0x000fc400078e00d1 */
[----:B------:R-:W-:Y:S02]  /*138230*/  IMAD.MOV.U32 R249, RZ, RZ, R208 ;  /* 0x000000fffff97224 */ /* 0x000fe400078e00d0 */
[----:B------:R-:W-:Y:S02]  /*138240*/  IMAD.MOV.U32 R80, RZ, RZ, R213 ;  /* 0x000000ffff507224 */ /* 0x000fe400078e00d5 */
[----:B------:R-:W-:Y:S01]  /*138250*/  IMAD.MOV.U32 R81, RZ, RZ, R212 ;  /* 0x000000ffff517224 */ /* 0x000fe200078e00d4 */
[C---:B---3--:R-:W-:Y:S08]  /*138260*/  HMMA.1688.F32.TF32 R208, R88.reuse, R210, R220 ;  /* 0x000000d258d0723c */ /* 0x048ff000000810dc */
[C---:B--2---:R-:W-:Y:S01]  /*138270*/  HMMA.1688.F32.TF32 R204, R88.reuse, R134, R204 ;  /* 0x0000008658cc723c */ /* 0x044fe200000810cc */
[----:B------:R-:W2:Y:S04]  /*138280*/  LDL.LU.64 R134, [R1+0xdf70] ;  /* 0x00df700001867983 */ /* 0x000ea80000300a00 */
[----:B------:R-:W2:Y:S03]  /*138290*/  LDL.LU.64 R132, [R1+0xdf68] ;  /* 0x00df680001847983 */ /* 0x000ea60000300a00 */
[----:B------:R-:W-:Y:S01]  /*1382a0*/  HMMA.1688.F32.TF32 R212, R88, R214, R216 ;  /* 0x000000d658d4723c */ /* 0x000fe200000810d8 */
[----:B------:R-:W3:Y:S04]  /*1382b0*/  LDL.LU.64 R222, [R1+0xdf60] ;  /* 0x00df600001de7983 */ /* 0x000ee80000300a00 */
[----:B------:R-:W2:Y:S04]  /*1382c0*/  LDL.LU.64 R220, [R1+0xdf58] ;  /* 0x00df580001dc7983 */ /* 0x000ea80000300a00 */
[----:B------:R-:W2:Y:S04]  /*1382d0*/  LDL.LU.64 R218, [R1+0xdf50] ;  /* 0x00df500001da7983 */ /* 0x000ea80000300a00 */
[----:B------:R-:W2:Y:S01]  /*1382e0*/  LDL.LU.64 R216, [R1+0xdf48] ;  /* 0x00df480001d87983 */ /* 0x000ea20000300a00 */
[----:B------:R-:W-:-:S02]  /*1382f0*/  IMAD.MOV.U32 R240, RZ, RZ, R11 ;  /* 0x000000fffff07224 */ /* 0x000fc400078e000b */
[----:B------:R-:W-:Y:S02]  /*138300*/  IMAD.MOV.U32 R241, RZ, RZ, R10 ;  /* 0x000000fffff17224 */ /* 0x000fe400078e000a */
[----:B------:R-:W-:Y:S02]  /*138310*/  IMAD.MOV.U32 R10, RZ, RZ, R245 ;  /* 0x000000ffff0a7224 */ /* 0x000fe400078e00f5 */
[----:B------:R-:W-:Y:S01]  /*138320*/  IMAD.MOV.U32 R11, RZ, RZ, R244 ;  /* 0x000000ffff0b7224 */ /* 0x000fe200078e00f4 */
[----:B------:R-:W-:Y:S01]  /*138330*/  MOV R239, R48 ;  /* 0x0000003000ef7202 */ /* 0x000fe20000000f00 */
[----:B------:R-:W-:Y:S01]  /*138340*/  IMAD.MOV.U32 R238, RZ, RZ, R49 ;  /* 0x000000ffffee7224 */ /* 0x000fe200078e0031 */
[C---:B--2---:R-:W-:Y:S01]  /*138350*/  HMMA.1688.F32.TF32 R216, R88.reuse, R246, R216 ;  /* 0x000000f658d8723c */ /* 0x044fe200000810d8 */
[----:B------:R-:W2:Y:S04]  /*138360*/  LDL.LU.64 R246, [R1+0xdf40] ;  /* 0x00df400001f67983 */ /* 0x000ea80000300a00 */
[----:B------:R-:W2:Y:S03]  /*138370*/  LDL.LU.64 R244, [R1+0xdf38] ;  /* 0x00df380001f47983 */ /* 0x000ea60000300a00 */
[----:B------:R-:W-:Y:S01]  /*138380*/  HMMA.1688.F32.TF32 R72, R88, R74, R236 ;  /* 0x0000004a5848723c */ /* 0x000fe200000810ec */
[----:B------:R-:W-:-:S02]  /*138390*/  IMAD.MOV.U32 R234, RZ, RZ, R13 ;  /* 0x000000ffffea7224 */ /* 0x000fc400078e000d */
[----:B------:R-:W-:Y:S01]  /*1383a0*/  IMAD.MOV.U32 R235, RZ, RZ, R12 ;  /* 0x000000ffffeb7224 */ /* 0x000fe200078e000c */
[----:B------:R-:W-:-:S04]  /*1383b0*/  MOV R233, R16 ;  /* 0x0000001000e97202 */ /* 0x000fc80000000f00 */
[----:B------:R-:W-:Y:S01]  /*1383c0*/  HMMA.1688.F32.TF32 R4, R88, R6, R8 ;  /* 0x000000065804723c */ /* 0x000fe20000081008 */
[----:B------:R-:W-:Y:S01]  /*1383d0*/  IMAD.MOV.U32 R232, RZ, RZ, R17 ;  /* 0x000000ffffe87224 */ /* 0x000fe200078e0011 */
[----:B------:R-:W-:Y:S01]  /*1383e0*/  MOV R103, R40 ;  /* 0x0000002800677202 */ /* 0x000fe20000000f00 */
[----:B------:R-:W-:Y:S01]  /*1383f0*/  IMAD.MOV.U32 R102, RZ, RZ, R41 ;  /* 0x000000ffff667224 */ /* 0x000fe200078e0029 */
[----:B------:R-:W-:Y:S01]  /*138400*/  MOV R109, R32 ;  /* 0x00000020006d7202 */ /* 0x000fe20000000f00 */
[----:B------:R-:W-:-:S03]  /*138410*/  IMAD.MOV.U32 R108, RZ, RZ, R33 ;  /* 0x000000ffff6c7224 */ /* 0x000fc600078e0021 */
[C---:B------:R-:W-:Y:S01]  /*138420*/  HMMA.1688.F32.TF32 R12, R88.reuse, R14, R240 ;  /* 0x0000000e580c723c */ /* 0x040fe200000810f0 */
[----:B------:R-:W-:Y:S02]  /*138430*/  IMAD.MOV.U32 R110, RZ, RZ, R29 ;  /* 0x000000ffff6e7224 */ /* 0x000fe400078e001d */
[----:B------:R-:W-:Y:S02]  /*138440*/  IMAD.MOV.U32 R111, RZ, RZ, R28 ;  /* 0x000000ffff6f7224 */ /* 0x000fe400078e001c */
[----:B------:R-:W-:Y:S02]  /*138450*/  IMAD.MOV.U32 R94, RZ, RZ, R21 ;  /* 0x000000ffff5e7224 */ /* 0x000fe400078e0015 */
[----:B------:R-:W-:Y:S01]  /*138460*/  IMAD.MOV.U32 R95, RZ, RZ, R20 ;  /* 0x000000ffff5f7224 */ /* 0x000fe200078e0014 */
[----:B------:R-:W-:Y:S01]  /*138470*/  HMMA.1688.F32.TF32 R16, R88, R18, R248 ;  /* 0x000000125810723c */ /* 0x000fe200000810f8 */
[----:B------:R-:W-:Y:S01]  /*138480*/  IMAD.MOV.U32 R92, RZ, RZ, R25 ;  /* 0x000000ffff5c7224 */ /* 0x000fe200078e0019 */
[----:B------:R-:W-:Y:S01]  /*138490*/  MOV R93, R24 ;  /* 0x00000018005d7202 */ /* 0x000fe20000000f00 */
[----:B------:R-:W-:-:S05]  /*1384a0*/  IMAD.MOV.U32 R98, RZ, RZ, R45 ;  /* 0x000000ffff627224 */ /* 0x000fca00078e002d */
[----:B------:R-:W-:Y:S01]  /*1384b0*/  HMMA.1688.F32.TF32 R20, R88, R22, R84 ;  /* 0x000000165814723c */ /* 0x000fe20000081054 */
[----:B------:R-:W-:-:S07]  /*1384c0*/  MOV R99, R44 ;  /* 0x0000002c00637202 */ /* 0x000fce0000000f00 */
[C---:B------:R-:W-:Y:S08]  /*1384d0*/  HMMA.1688.F32.TF32 R24, R88.reuse, R26, R80 ;  /* 0x0000001a5818723c */ /* 0x040ff00000081050 */
[----:B------:R-:W-:Y:S01]  /*1384e0*/  HMMA.1688.F32.TF32 R44, R88, R46, R116 ;  /* 0x0000002e582c723c */ /* 0x000fe20000081074 */
[----:B---3--:R-:W-:Y:S02]  /*1384f0*/  IMAD.MOV.U32 R118, RZ, RZ, R223 ;  /* 0x000000ffff767224 */ /* 0x008fe400078e00df */
[----:B------:R-:W-:-:S05]  /*138500*/  IMAD.MOV.U32 R119, RZ, RZ, R222 ;  /* 0x000000ffff777224 */ /* 0x000fca00078e00de */
[C---:B------:R-:W-:Y:S08]  /*138510*/  HMMA.1688.F32.TF32 R48, R88.reuse, R50, R112 ;  /* 0x000000325830723c */ /* 0x040ff00000081070 */
[C---:B------:R-:W-:Y:S08]  /*138520*/  HMMA.1688.F32.TF32 R52, R88.reuse, R54, R108 ;  /* 0x000000365834723c */ /* 0x040ff0000008106c */
[C---:B------:R-:W-:Y:S08]  /*138530*/  HMMA.1688.F32.TF32 R60, R88.reuse, R62, R100 ;  /* 0x0000003e583c723c */ /* 0x040ff00000081064 */
[C---:B--2---:R-:W-:Y:S01]  /*138540*/  HMMA.1688.F32.TF32 R244, R88.reuse, R226, R244 ;  /* 0x000000e258f4723c */ /* 0x044fe200000810f4 */
        /* <DEDUP_REMOVED lines=14> */
[----:B------:R-:W-:Y:S04]  /*138630*/  STL [R1+0xddc8], R75 ;  /* 0x00ddc84b01007387 */ /* 0x000fe80000100800 */
        /* <DEDUP_REMOVED lines=8> */
[C---:B------:R-:W-:Y:S01]  /*1386c0*/  HMMA.1688.F32.TF32 R76, R88.reuse, R78, R232 ;  /* 0x0000004e584c723c */ /* 0x040fe200000810e8 */
[----:B------:R-:W-:Y:S01]  /*1386d0*/  IMAD.MOV.U32 R106, RZ, RZ, R37 ;  /* 0x000000ffff6a7224 */ /* 0x000fe200078e0025 */
[----:B------:R-:W-:Y:S01]  /*1386e0*/  MOV R107, R36 ;  /* 0x00000024006b7202 */ /* 0x000fe20000000f00 */
        /* <DEDUP_REMOVED lines=18> */
[----:B------:R-:W-:Y:S01]  /*138810*/  IMAD.MOV.U32 R124, RZ, RZ, R221 ;  /* 0x000000ffff7c7224 */ /* 0x000fe200078e00dd */
[----:B------:R-:W-:Y:S01]  /*138820*/  MOV R125, R220 ;  /* 0x000000dc007d7202 */ /* 0x000fe20000000f00 */
[----:B--2---:R-:W-:Y:S01]  /*138830*/  IMAD.MOV.U32 R116, RZ, RZ, R227 ;  /* 0x000000ffff747224 */ /* 0x004fe200078e00e3 */
[----:B------:R-:W-:Y:S01]  /*138840*/  MOV R117, R226 ;  /* 0x000000e200757202 */ /* 0x000fe20000000f00 */
[----:B------:R-:W2:Y:S04]  /*138850*/  LDL R227, [R1+0x183c] ;  /* 0x00183c0001e37983 */ /* 0x000ea80000100800 */
[----:B------:R-:W2:Y:S01]  /*138860*/  LDL R226, [R1+0x1838] ;  /* 0x0018380001e27983 */ /* 0x000ea20000100800 */
[C---:B---3--:R-:W-:Y:S03]  /*138870*/  HMMA.1688.F32.TF32 R8, R88.reuse, R230, R8 ;  /* 0x000000e65808723c */ /* 0x048fe60000081008 */
[----:B------:R-:W3:Y:S04]  /*138880*/  LDL R230, [R1+0x1848] ;  /* 0x0018480001e67983 */ /* 0x000ee80000100800 */
[----:B------:R-:W3:Y:S04]  /*138890*/  LDL R231, [R1+0x184c] ;  /* 0x00184c0001e77983 */ /* 0x000ee80000100800 */
[----:B------:R1:W-:Y:S04]  /*1388a0*/  STL [R1+0xddc4], R78 ;  /* 0x00ddc44e01007387 */ /* 0x0003e80000100800 */
[----:B------:R1:W-:Y:S04]  /*1388b0*/  STL [R1+0xddc0], R79 ;  /* 0x00ddc04f01007387 */ /* 0x0003e80000100800 */
[----:B------:R-:W2:Y:S04]  /*1388c0*/  LDL R106, [R1+0x18d8] ;  /* 0x0018d800016a7983 */ /* 0x000ea80000100800 */
[----:B------:R-:W2:Y:S01]  /*1388d0*/  LDL R107, [R1+0x18dc] ;  /* 0x0018dc00016b7983 */ /* 0x000ea20000100800 */
        /* <DEDUP_REMOVED lines=10> */
[----:B------:R-:W2:Y:S04]  /*138980*/  LDL.LU.64 R222, [R1+0xdec8] ;  /* 0x00dec80001de7983 */ /* 0x000ea80000300a00 */
[----:B------:R-:W2:Y:S01]  /*138990*/  LDL.LU.64 R220, [R1+0xdec0] ;  /* 0x00dec00001dc7983 */ /* 0x000ea20000300a00 */
[----:B------:R-:W-:Y:S01]  /*1389a0*/  HMMA.1688.F32.TF32 R32, R88, R34, R128 ;  /* 0x000000225820723c */ /* 0x000fe20000081080 */
[----:B------:R-:W-:-:S02]  /*1389b0*/  IMAD.MOV.U32 R130, RZ, RZ, R225 ;  /* 0x000000ffff827224 */ /* 0x000fc400078e00e1 */
[----:B------:R-:W-:-:S08]  /*1389c0*/  IMAD.MOV.U32 R131, RZ, RZ, R224 ;  /* 0x000000ffff837224 */ /* 0x000fd000078e00e0 */
[----:B-1----:R-:W-:Y:S02]  /*1389d0*/  IMAD.MOV.U32 R78, RZ, RZ, R242 ;  /* 0x000000ffff4e7224 */ /* 0x002fe400078e00f2 */
[----:B------:R-:W-:Y:S01]  /*1389e0*/  IMAD.MOV.U32 R79, RZ, RZ, R243 ;  /* 0x000000ffff4f7224 */ /* 0x000fe200078e00f3 */
[----:B------:R-:W3:Y:S04]  /*1389f0*/  LDL R242, [R1+0x1878] ;  /* 0x0018780001f27983 */ /* 0x000ee80000100800 */
[----:B------:R-:W3:Y:S01]  /*138a00*/  LDL R243, [R1+0x187c] ;  /* 0x00187c0001f37983 */ /* 0x000ee20000100800 */
[C---:B--2---:R-:W-:Y:S03]  /*138a10*/  HMMA.1688.F32.TF32 R220, R88.reuse, R226, R220 ;  /* 0x000000e258dc723c */ /* 0x044fe600000810dc */
[----:B------:R-:W3:Y:S04]  /*138a20*/  LDL.LU.64 R226, [R1+0xdeb8] ;  /* 0x00deb80001e27983 */ /* 0x000ee80000300a00 */
[----:B------:R-:W3:Y:S01]  /*138a30*/  LDL.LU.64 R224, [R1+0xdeb0] ;  /* 0x00deb00001e07983 */ /* 0x000ee20000300a00 */
[----:B------:R-:W-:Y:S01]  /*138a40*/  IMAD.MOV.U32 R128, RZ, RZ, R229 ;  /* 0x000000ffff807224 */ /* 0x000fe200078e00e5 */
[----:B------:R-:W-:Y:S01]  /*138a50*/  MOV R129, R228 ;  /* 0x000000e400817202 */ /* 0x000fe20000000f00 */
[----:B---3--:R-:W-:Y:S01]  /*138a60*/  HMMA.1688.F32.TF32 R224, R88, R230, R224 ;  /* 0x000000e658e0723c */ /* 0x008fe200000810e0 */
[----:B------:R-:W2:Y:S04]  /*138a70*/  LDL.LU.64 R230, [R1+0xdea8] ;  /* 0x00dea80001e67983 */ /* 0x000ea80000300a00 */
[----:B------:R-:W2:Y:S01]  /*138a80*/  LDL.LU.64 R228, [R1+0xdea0] ;  /* 0x00dea00001e47983 */ /* 0x000ea20000300a00 */
[----:B------:R-:W-:-:S02]  /*138a90*/  IMAD.MOV.U32 R126, RZ, RZ, R3 ;  /* 0x000000ffff7e7224 */ /* 0x000fc400078e0003 */
[----:B------:R-:W-:Y:S01]  /*138aa0*/  IMAD.MOV.U32 R127, RZ, RZ, R0 ;  /* 0x000000ffff7f7224 */ /* 0x000fe200078e0000 */
[C---:B------:R-:W-:Y:S08]  /*138ab0*/  HMMA.1688.F32.TF32 R156, R88.reuse, R158, R128 ;  /* 0x0000009e589c723c */ /* 0x040ff00000081080 */
[C---:B--2---:R-:W-:Y:S01]  /*138ac0*/  HMMA.1688.F32.TF32 R228, R88.reuse, R234, R228 ;  /* 0x000000ea58e4723c */ /* 0x044fe200000810e4 */
[----:B------:R-:W2:Y:S04]  /*138ad0*/  LDL.LU.64 R234, [R1+0xde98] ;  /* 0x00de980001ea7983 */ /* 0x000ea80000300a00 */
[----:B------:R-:W2:Y:S03]  /*138ae0*/  LDL.LU.64 R232, [R1+0xde90] ;  /* 0x00de900001e87983 */ /* 0x000ea60000300a00 */
[C---:B------:R-:W-:Y:S08]  /*138af0*/  HMMA.1688.F32.TF32 R120, R88.reuse, R122, R124 ;  /* 0x0000007a5878723c */ /* 0x040ff0000008107c */
[C---:B------:R-:W-:Y:S08]  /*138b00*/  HMMA.1688.F32.TF32 R92, R88.reuse, R94, R116 ;  /* 0x0000005e585c723c */ /* 0x040ff00000081074 */
[C---:B--2---:R-:W-:Y:S01]  /*138b10*/  HMMA.1688.F32.TF32 R232, R88.reuse, R238, R232 ;  /* 0x000000ee58e8723c */ /* 0x044fe200000810e8 */
[----:B------:R-:W2:Y:S04]  /*138b20*/  LDL.LU.64 R238, [R1+0xde88] ;  /* 0x00de880001ee7983 */ /* 0x000ea80000300a00 */
[----:B------:R-:W2:Y:S04]  /*138b30*/  LDL.LU.64 R236, [R1+0xde80] ;  /* 0x00de800001ec7983 */ /* 0x000ea80000300a00 */
[----:B------:R-:W3:Y:S04]  /*138b40*/  LDL.LU.64 R130, [R1+0xde78] ;  /* 0x00de780001827983 */ /* 0x000ee80000300a00 */
[----:B------:R-:W3:Y:S04]  /*138b50*/  LDL.LU.64 R128, [R1+0xde70] ;  /* 0x00de700001807983 */ /* 0x000ee80000300a00 */
[----:B------:R-:W-:Y:S04]  /*138b60*/  STL.64 [R1+0x230], R156 ;  /* 0x0002309c01007387 */ /* 0x000fe80000100a00 */
[----:B------:R1:W-:Y:S04]  /*138b70*/  STL.64 [R1+0x238], R158 ;  /* 0x0002389e01007387 */ /* 0x0003e80000100a00 */
        /* <DEDUP_REMOVED lines=14> */
[----:B--2---:R-:W-:Y:S02]  /*138c60*/  HMMA.1688.F32.TF32 R92, R88, R98, R92 ;  /* 0x00000062585c723c */ /* 0x004fe4000008105c */
[----:B------:R-:W4:Y:S04]  /*138c70*/  LDL.LU.64 R98, [R1+0xde28] ;  /* 0x00de280001627983 */ /* 0x000f280000300a00 */
[----:B------:R-:W4:-:S13]  /*138c80*/  LDL.LU.64 R96, [R1+0xde20] ;  /* 0x00de200001607983 */ /* 0x000f1a0000300a00 */
[----:B------:R-:W-:Y:S04]  /*138c90*/  STL.64 [R1+0x200], R92 ;  /* 0x0002005c01007387 */ /* 0x000fe80000100a00 */
[----:B------:R1:W-:Y:S04]  /*138ca0*/  STL.64 [R1+0x208], R94 ;  /* 0x0002085e01007387 */ /* 0x0003e80000100a00 */
[----:B-1----:R-:W2:Y:S04]  /*138cb0*/  LDL R94, [R1+0x1928] ;  /* 0x00192800015e7983 */ /* 0x002ea80000100800 */
[----:B------:R-:W2:Y:S01]  /*138cc0*/  LDL R95, [R1+0x192c] ;  /* 0x00192c00015f7983 */ /* 0x000ea20000100800 */
[----:B----4-:R-:W-:Y:S03]  /*138cd0*/  HMMA.1688.F32.TF32 R96, R88, R102, R96 ;  /* 0x000000665860723c */ /* 0x010fe60000081060 */
[----:B------:R-:W4:Y:S04]  /*138ce0*/  LDL.LU.64 R102, [R1+0xde18] ;  /* 0x00de180001667983 */ /* 0x000f280000300a00 */
[----:B------:R-:W4:-:S12]  /*138cf0*/  LDL.LU.64 R100, [R1+0xde10] ;  /* 0x00de100001647983 */ /* 0x000f180000300a00 */
[----:B------:R-:W-:Y:S04]  /*138d00*/  STL.64 [R1+0x1f0], R96 ;  /* 0x0001f06001007387 */ /* 0x000fe80000100a00 */
[----:B------:R1:W-:Y:S04]  /*138d10*/  STL.64 [R1+0x1f8], R98 ;  /* 0x0001f86201007387 */ /* 0x0003e80000100a00 */
[----:B-1----:R-:W2:Y:S01]  /*138d20*/  LDL.64 R98, [R1+0x1948] ;  /* 0x0019480001627983 */ /* 0x002ea20000100a00 */
[----:B----4-:R-:W-:Y:S03]  /*138d30*/  HMMA.1688.F32.TF32 R100, R88, R106, R100 ;  /* 0x0000006a5864723c */ /* 0x010fe60000081064 */
[----:B------:R-:W4:Y:S04]  /*138d40*/  LDL.LU.64 R106, [R1+0xde08] ;  /* 0x00de0800016a7983 */ /* 0x000f280000300a00 */
[----:B------:R-:W4:-:S12]  /*138d50*/  LDL.LU.64 R104, [R1+0xde00] ;  /* 0x00de000001687983 */ /* 0x000f180000300a00 */
        /* <DEDUP_REMOVED lines=16> */
[----:B-1----:R-:W4:Y:S04]  /*138e60*/  LDL R110, [R1+0x1908] ;  /* 0x00190800016e7983 */ /* 0x002f280000100800 */
[----:B------:R-:W4:Y:S01]  /*138e70*/  LDL R111, [R1+0x190c] ;  /* 0x00190c00016f7983 */ /* 0x000f220000100800 */
[C---:B--2---:R-:W-:Y:S08]  /*138e80*/  HMMA.1688.F32.TF32 R104, R88.reuse, R106, R116 ;  /* 0x0000006a5868723c */ /* 0x044ff00000081074 */
[C---:B------:R-:W-:Y:S08]  /*138e90*/  HMMA.1688.F32.TF32 R92, R88.reuse, R94, R120 ;  /* 0x0000005e585c723c */ /* 0x040ff00000081078 */
[----:B------:R-:W-:Y:S11]  /*138ea0*/  HMMA.1688.F32.TF32 R100, R88, R102, R124 ;  /* 0x000000665864723c */ /* 0x000ff6000008107c */
[----:B------:R-:W-:Y:S01]  /*138eb0*/  IMAD.MOV.U32 R121, RZ, RZ, R94 ;  /* 0x000000ffff797224 */ /* 0x000fe200078e005e */
[----:B------:R-:W-:-:S07]  /*138ec0*/  MOV R120, R95 ;  /* 0x0000005f00787202 */ /* 0x000fce0000000f00 */
[----:B------:R-:W-:Y:S02]  /*138ed0*/  IMAD.MOV.U32 R125, RZ, RZ, R102 ;  /* 0x000000ffff7d7224 */ /* 0x000fe400078e0066 */
[----:B------:R-:W-:Y:S01]  /*138ee0*/  IMAD.MOV.U32 R124, RZ, RZ, R103 ;  /* 0x000000ffff7c7224 */ /* 0x000fe200078e0067 */
[----:B------:R-:W-:Y:S01]  /*138ef0*/  MOV R75, R241 ;  /* 0x000000f1004b7202 */ /* 0x000fe20000000f00 */
[C---:B------:R-:W-:Y:S01]  /*138f00*/  HMMA.1688.F32.TF32 R236, R88.reuse, R242, R236 ;  /* 0x000000f258ec723c */ /* 0x040fe200000810ec */
[----:B------:R-:W-:Y:S01]  /*138f10*/  IMAD.MOV.U32 R74, RZ, RZ, R240 ;  /* 0x000000ffff4a7224 */ /* 0x000fe200078e00f0 */
[----:B------:R-:W-:Y:S04]  /*138f20*/  LDS R241, [R2+UR10+0x8c000] ;  /* 0x08c0000a02f17984 */ /* 0x000fe80008000800 */
[----:B------:R1:W-:Y:S04]  /*138f30*/  LDS R243, [R2+UR10+0x8c800] ;  /* 0x08c8000a02f37984 */ /* 0x0003e80008000800 */
[----:B------:R-:W-:Y:S04]  /*138f40*/  LDS R240, [R252+UR10+0x8c000] ;  /* 0x08c0000afcf07984 */ /* 0x000fe80008000800 */
[----:B------:R2:W3:Y:S01]  /*138f50*/  LDS R242, [R252+UR10+0x8c800] ;  /* 0x08c8000afcf27984 */ /* 0x0004e20008000800 */
[----:B-1----:R-:W-:Y:S01]  /*138f60*/  MOV R2, R99 ;  /* 0x0000006300027202 */ /* 0x002fe20000000f00 */
[----:B--2---:R-:W-:Y:S01]  /*138f70*/  IMAD.MOV.U32 R252, RZ, RZ, R98 ;  /* 0x000000fffffc7224 */ /* 0x004fe200078e0062 */
[----:B----4-:R-:W-:-:S15]  /*138f80*/  HMMA.1688.F32.TF32 R108, R88, R110, R112 ;  /* 0x0000006e586c723c */ /* 0x010fde0000081070 */
[----:B------:R-:W-:-:S04]  /*138f90*/  NOP ;  /* 0x0000000000007918 */ /* 0x000fc80000000000 */
[----:B------:R-:W-:Y:S04]  /*138fa0*/  STL.64 [R1+0x1b0], R108 ;  /* 0x0001b06c01007387 */ /* 0x000fe80000100a00 */
[----:B------:R1:W-:Y:S04]  /*138fb0*/  STL.64 [R1+0x1b8], R110 ;  /* 0x0001b86e01007387 */ /* 0x0003e80000100a00 */
[----:B------:R-:W-:Y:S04]  /*138fc0*/  STL.64 [R1+0x1a0], R104 ;  /* 0x0001a06801007387 */ /* 0x000fe80000100a00 */
[----:B------:R-:W-:Y:S04]  /*138fd0*/  STL.64 [R1+0x1a8], R106 ;  /* 0x0001a86a01007387 */ /* 0x000fe80000100a00 */
[----:B------:R-:W-:Y:S04]  /*138fe0*/  STL.64 [R1+0x190], R92 ;  /* 0x0001905c01007387 */ /* 0x000fe80000100a00 */
[----:B------:R-:W2:Y:S04]  /*138ff0*/  LDL R94, [R1+0x1968] ;  /* 0x00196800015e7983 */ /* 0x000ea80000100800 */
[----:B------:R-:W2:Y:S04]  /*139000*/  LDL R95, [R1+0x196c] ;  /* 0x00196c00015f7983 */ /* 0x000ea80000100800 */
[----:B------:R3:W-:Y:S04]  /*139010*/  STL.64 [R1+0x180], R100 ;  /* 0x0001806401007387 */ /* 0x0007e80000100a00 */
[----:B-1----:R-:W4:Y:S04]  /*139020*/  LDL R110, [R1+0x1978] ;  /* 0x00197800016e7983 */ /* 0x002f280000100800 */
[----:B------:R-:W4:Y:S01]  /*139030*/  LDL R111, [R1+0x197c] ;  /* 0x00197c00016f7983 */ /* 0x000f220000100800 */
[C---:B---3--:R-:W-:Y:S03]  /*139040*/  HMMA.1688.F32.TF32 R100, R88.reuse, R98, R128 ;  /* 0x000000625864723c */ /* 0x048fe60000081080 */
[----:B------:R-:W3:Y:S04]  /*139050*/  LDL R118, [R1+0x1988] ;  /* 0x0019880001767983 */ /* 0x000ee80000100800 */
[----:B------:R-:W3:Y:S04]  /*139060*/  LDL R119, [R1+0x198c] ;  /* 0x00198c0001777983 */ /* 0x000ee80000100800 */
[----:B------:R-:W-:Y:S04]  /*139070*/  STL [R1+0xd74c], R2 ;  /* 0x00d74c0201007387 */ /* 0x000fe80000100800 */
[----:B------:R-:W-:Y:S01]  /*139080*/  STL [R1+0xd748], R252 ;  /* 0x00d748fc01007387 */ /* 0x000fe20000100800 */
[----:B------:R-:W-:Y:S03]  /*139090*/  HMMA.1688.F32.TF32 R96, R88, R158, R132 ;  /* 0x0000009e5860723c */ /* 0x000fe60000081084 */
[----:B------:R-:W3:Y:S01]  /*1390a0*/  LDL R158, [R1+0x19a8] ;  /* 0x0019a800019e7983 */ /* 0x000ee20000100800 */
[----:B------:R-:W-:-:S02]  /*1390b0*/  IMAD.MOV.U32 R123, RZ, RZ, R102 ;  /* 0x000000ffff7b7224 */ /* 0x000fc400078e0066 */
[----:B------:R-:W-:Y:S01]  /*1390c0*/  IMAD.MOV.U32 R122, RZ, RZ, R103 ;  /* 0x000000ffff7a7224 */ /* 0x000fe200078e0067 */
[----:B------:R-:W3:Y:S04]  /*1390d0*/  LDL R102, [R1+0x1998] ;  /* 0x0019980001667983 */ /* 0x000ee80000100800 */
[----:B------:R-:W3:Y:S04]  /*1390e0*/  LDL R103, [R1+0x199c] ;  /* 0x00199c0001677983 */ /* 0x000ee80000100800 */
[----:B------:R-:W3:Y:S01]  /*1390f0*/  LDL R159, [R1+0x19ac] ;  /* 0x0019ac00019f7983 */ /* 0x000ee20000100800 */
[----:B------:R-:W-:Y:S01]  /*139100*/  IMAD.MOV.U32 R127, RZ, RZ, R100 ;  /* 0x000000ffff7f7224 */ /* 0x000fe200078e0064 */
[----:B------:R-:W-:-:S02]  /*139110*/  MOV R126, R101 ;  /* 0x00000065007e7202 */ /* 0x000fc40000000f00 */
[----:B------:R-:W-:Y:S01]  /*139120*/  IMAD.MOV.U32 R129, RZ, RZ, R98 ;  /* 0x000000ffff817224 */ /* 0x000fe200078e0062 */
[----:B------:R-:W-:Y:S01]  /*139130*/  MOV R128, R99 ;  /* 0x0000006300807202 */ /* 0x000fe20000000f00 */
[----:B------:R-:W3:Y:S04]  /*139140*/  LDL R98, [R1+0x1a18] ;  /* 0x001a180001627983 */ /* 0x000ee80000100800 */
[----:B------:R-:W3:Y:S04]  /*139150*/  LDL R99, [R1+0x1a1c] ;  /* 0x001a1c0001637983 */ /* 0x000ee80000100800 */
[----:B------:R-:W3:Y:S04]  /*139160*/  LDL R106, [R1+0x19e8] ;  /* 0x0019e800016a7983 */ /* 0x000ee80000100800 */
[----:B------:R-:W3:Y:S04]  /*139170*/  LDL R107, [R1+0x19ec] ;  /* 0x0019ec00016b7983 */ /* 0x000ee80000100800 */
[----:B------:R-:W3:Y:S04]  /*139180*/  LDL R114, [R1+0x1a08] ;  /* 0x001a080001727983 */ /* 0x000ee80000100800 */
[----:B------:R-:W3:Y:S01]  /*139190*/  LDL R115, [R1+0x1a0c] ;  /* 0x001a0c0001737983 */ /* 0x000ee20000100800 */
[C---:B--2---:R-:W-:Y:S08]  /*1391a0*/  HMMA.1688.F32.TF32 R92, R88.reuse, R94, R136 ;  /* 0x0000005e585c723c */ /* 0x044ff00000081088 */
[C---:B----4-:R-:W-:Y:S01]  /*1391b0*/  HMMA.1688.F32.TF32 R108, R88.reuse, R110, R140 ;  /* 0x0000006e586c723c */ /* 0x050fe2000008108c */
[----:B------:R-:W2:Y:S04]  /*1391c0*/  LDL R142, [R1+0x19f8] ;  /* 0x0019f800018e7983 */ /* 0x000ea80000100800 */
[----:B------:R-:W2:Y:S03]  /*1391d0*/  LDL R143, [R1+0x19fc] ;  /* 0x0019fc00018f7983 */ /* 0x000ea60000100800 */
[C---:B---3--:R-:W-:Y:S03]  /*1391e0*/  HMMA.1688.F32.TF32 R144, R88.reuse, R118, R144 ;  /* 0x000000765890723c */ /* 0x048fe60000081090 */
[----:B------:R-:W-:Y:S01]  /*1391f0*/  IMAD.MOV.U32 R133, RZ, RZ, R94 ;  /* 0x000000ffff857224 */ /* 0x000fe200078e005e */
[----:B------:R-:W-:Y:S01]  /*139200*/  MOV R132, R95 ;  /* 0x0000005f00847202 */ /* 0x000fe20000000f00 */
[----:B------:R-:W3:Y:S04]  /*139210*/  LDL R94, [R1+0x1a28] ;  /* 0x001a2800015e7983 */ /* 0x000ee80000100800 */
[----:B------:R-:W3:Y:S01]  /*139220*/  LDL R95, [R1+0x1a2c] ;  /* 0x001a2c00015f7983 */ /* 0x000ee20000100800 */
[C---:B------:R-:W-:Y:S08]  /*139230*/  HMMA.1688.F32.TF32 R100, R88.reuse, R102, R148 ;  /* 0x000000665864723c */ /* 0x040ff00000081094 */
[----:B------:R-:W-:Y:S01]  /*139240*/  HMMA.1688.F32.TF32 R152, R88, R158, R152 ;  /* 0x0000009e5898723c */ /* 0x000fe20000081098 */
[----:B------:R-:W-:Y:S01]  /*139250*/  IMAD.MOV.U32 R137, RZ, RZ, R110 ;  /* 0x000000ffff897224 */ /* 0x000fe200078e006e */
[----:B------:R-:W-:Y:S01]  /*139260*/  MOV R136, R111 ;  /* 0x0000006f00887202 */ /* 0x000fe20000000f00 */
[----:B------:R-:W-:Y:S01]  /*139270*/  IMAD.MOV.U32 R117, RZ, RZ, R146 ;  /* 0x000000ffff757224 */ /* 0x000fe200078e0092 */
[----:B------:R-:W-:Y:S01]  /*139280*/  MOV R116, R147 ;  /* 0x0000009300747202 */ /* 0x000fe20000000f00 */
[----:B------:R-:W4:Y:S04]  /*139290*/  LDL R110, [R1+0x1a38] ;  /* 0x001a3800016e7983 */ /* 0x000f280000100800 */
[----:B------:R-:W4:Y:S04]  /*1392a0*/  LDL R111, [R1+0x1a3c] ;  /* 0x001a3c00016f7983 */ /* 0x000f280000100800 */
[----:B------:R-:W4:Y:S04]  /*1392b0*/  LDL R146, [R1+0x19d8] ;  /* 0x0019d80001927983 */ /* 0x000f280000100800 */
[----:B------:R-:W4:Y:S04]  /*1392c0*/  LDL R147, [R1+0x19dc] ;  /* 0x0019dc0001937983 */ /* 0x000f280000100800 */
[----:B------:R-:W4:Y:S04]  /*1392d0*/  LDL R150, [R1+0x19c8] ;  /* 0x0019c80001967983 */ /* 0x000f280000100800 */
[----:B------:R-:W-:Y:S04]  /*1392e0*/  STL.64 [R1+0x120], R100 ;  /* 0x0001206401007387 */ /* 0x000fe80000100a00 */
[----:B------:R1:W-:Y:S04]  /*1392f0*/  STL.64 [R1+0x128], R102 ;  /* 0x0001286601007387 */ /* 0x0003e80000100a00 */
[----:B------:R-:W4:Y:S04]  /*139300*/  LDL R151, [R1+0x19cc] ;  /* 0x0019cc0001977983 */ /* 0x000f280000100800 */
[----:B-1----:R-:W4:Y:S04]  /*139310*/  LDL R102, [R1+0x1a48] ;  /* 0x001a480001667983 */ /* 0x002f280000100800 */
[----:B------:R-:W4:Y:S04]  /*139320*/  LDL R103, [R1+0x1a4c] ;  /* 0x001a4c0001677983 */ /* 0x000f280000100800 */
[----:B------:R-:W4:Y:S04]  /*139330*/  LDL.LU.64 R158, [R1+0xddd8] ;  /* 0x00ddd800019e7983 */ /* 0x000f280000300a00 */
[----:B------:R-:W4:Y:S04]  /*139340*/  LDL.LU.64 R156, [R1+0xddd0] ;  /* 0x00ddd000019c7983 */ /* 0x000f280000300a00 */
[----:B------:R-:W-:Y:S04]  /*139350*/  STL.64 [R1+0x110], R152 ;  /* 0x0001109801007387 */ /* 0x000fe80000100a00 */
[----:B------:R1:W-:Y:S04]  /*139360*/  STL.64 [R1+0x118], R154 ;  /* 0x0001189a01007387 */ /* 0x0003e80000100a00 */
[----:B-1----:R-:W4:Y:S04]  /*139370*/  LDL R154, [R1+0x19b8] ;  /* 0x0019b800019a7983 */ /* 0x002f280000100800 */
[----:B------:R-:W4:Y:S01]  /*139380*/  LDL R155, [R1+0x19bc] ;  /* 0x0019bc00019b7983 */ /* 0x000f220000100800 */
[----:B------:R-:W-:-:S02]  /*139390*/  IMAD.MOV.U32 R119, RZ, RZ, R144 ;  /* 0x000000ffff777224 */ /* 0x000fc400078e0090 */
[----:B------:R-:W-:Y:S01]  /*1393a0*/  IMAD.MOV.U32 R118, RZ, RZ, R145 ;  /* 0x000000ffff767224 */ /* 0x000fe200078e0091 */
[----:B------:R-:W-:Y:S01]  /*1393b0*/  HMMA.1688.F32.TF32 R112, R88, R114, R176 ;  /* 0x000000725870723c */ /* 0x000fe200000810b0 */
[----:B------:R-:W-:Y:S02]  /*1393c0*/  IMAD.MOV.U32 R131, RZ, RZ, R96 ;  /* 0x000000ffff837224 */ /* 0x000fe400078e0060 */
[----:B------:R-:W-:-:S05]  /*1393d0*/  IMAD.MOV.U32 R130, RZ, RZ, R97 ;  /* 0x000000ffff827224 */ /* 0x000fca00078e0061 */
[----:B------:R-:W-:Y:S01]  /*1393e0*/  HMMA.1688.F32.TF32 R96, R88, R98, R180 ;  /* 0x000000625860723c */ /* 0x000fe200000810b4 */
[----:B------:R-:W-:Y:S02]  /*1393f0*/  IMAD.MOV.U32 R135, RZ, RZ, R92 ;  /* 0x000000ffff877224 */ /* 0x000fe400078e005c */
[----:B------:R-:W-:-:S15]  /*139400*/  IMAD.MOV.U32 R134, RZ, RZ, R93 ;  /* 0x000000ffff867224 */ /* 0x000fde00078e005d */
[----:B------:R-:W-:Y:S01]  /*139410*/  NOP ;  /* 0x0000000000007918 */ /* 0x000fe20000000000 */
[----:B------:R-:W-:Y:S02]  /*139420*/  IMAD.MOV.U32 R0, RZ, RZ, R98 ;  /* 0x000000ffff007224 */ /* 0x000fe400078e0062 */
[----:B------:R-:W-:Y:S01]  /*139430*/  IMAD.MOV.U32 R3, RZ, RZ, R99 ;  /* 0x000000ffff037224 */ /* 0x000fe200078e0063 */
[C---:B--2---:R-:W-:Y:S08]  /*139440*/  HMMA.1688.F32.TF32 R140, R88.reuse, R142, R172 ;  /* 0x0000008e588c723c */ /* 0x044ff000000810ac */
[C---:B---3--:R-:W-:Y:S08]  /*139450*/  HMMA.1688.F32.TF32 R92, R88.reuse, R94, R184 ;  /* 0x0000005e585c723c */ /* 0x048ff000000810b8 */
[C---:B----4-:R-:W-:Y:S08]  /*139460*/  HMMA.1688.F32.TF32 R156, R88.reuse, R154, R156 ;  /* 0x0000009a589c723c */ /* 0x050ff0000008109c */
[C---:B------:R-:W-:Y:S08]  /*139470*/  HMMA.1688.F32.TF32 R152, R88.reuse, R150, R160 ;  /* 0x000000965898723c */ /* 0x040ff000000810a0 */
[C---:B------:R-:W-:Y:S08]  /*139480*/  HMMA.1688.F32.TF32 R148, R88.reuse, R146, R164 ;  /* 0x000000925894723c */ /* 0x040ff000000810a4 */
[----:B------:R-:W-:Y:S01]  /*139490*/  HMMA.1688.F32.TF32 R144, R88, R106, R168 ;  /* 0x0000006a5890723c */ /* 0x000fe200000810a8 */
[----:B------:R-:W-:Y:S04]  /*1394a0*/  STL.64 [R1+0x100], R156 ;  /* 0x0001009c01007387 */ /* 0x000fe80000100a00 */
[----:B------:R-:W-:Y:S04]  /*1394b0*/  STL.64 [R1+0x108], R158 ;  /* 0x0001089e01007387 */ /* 0x000fe80000100a00 */
[----:B------:R-:W-:Y:S04]  /*1394c0*/  STL.64 [R1+0xf0], R152 ;  /* 0x0000f09801007387 */ /* 0x000fe80000100a00 */
[----:B------:R-:W-:Y:S04]  /*1394d0*/  STL.64 [R1+0xf8], R154 ;  /* 0x0000f89a01007387 */ /* 0x000fe80000100a00 */
[----:B------:R-:W2:Y:S04]  /*1394e0*/  LDL R106, [R1+0x1a58] ;  /* 0x001a5800016a7983 */ /* 0x000ea80000100800 */
        /* <DEDUP_REMOVED lines=9> */
[----:B------:R-:W-:Y:S04]  /*139580*/  STL.64 [R1+0xa0], R96 ;  /* 0x0000a06001007387 */ /* 0x000fe80000100a00 */
[----:B------:R-:W3:Y:S04]  /*139590*/  LDL R98, [R1+0x1a68] ;  /* 0x001a680001627983 */ /* 0x000ee80000100800 */
[----:B------:R-:W3:Y:S04]  /*1395a0*/  LDL R99, [R1+0x1a6c] ;  /* 0x001a6c0001637983 */ /* 0x000ee80000100800 */
[----:B------:R-:W-:Y:S04]  /*1395b0*/  STL [R1+0xddb4], R3 ;  /* 0x00ddb40301007387 */ /* 0x000fe80000100800 */
[----:B------:R-:W-:Y:S04]  /*1395c0*/  STL [R1+0xddb0], R0 ;  /* 0x00ddb00001007387 */ /* 0x000fe80000100800 */
[----:B------:R1:W-:Y:S04]  /*1395d0*/  STL.64 [R1+0x90], R92 ;  /* 0x0000905c01007387 */ /* 0x0003e80000100a00 */
[----:B-1----:R-:W4:Y:S04]  /*1395e0*/  LDL R92, [R1+0x1a70] ;  /* 0x001a7000015c7983 */ /* 0x002f280000100800 */
[----:B------:R-:W4:Y:S01]  /*1395f0*/  LDL R93, [R1+0x1a74] ;  /* 0x001a7400015d7983 */ /* 0x000f220000100800 */
[----:B------:R-:W-:-:S02]  /*139600*/  IMAD.MOV.U32 R139, RZ, RZ, R108 ;  /* 0x000000ffff8b7224 */ /* 0x000fc400078e006c */
[----:B------:R-:W-:Y:S02]  /*139610*/  IMAD.MOV.U32 R138, RZ, RZ, R109 ;  /* 0x000000ffff8a7224 */ /* 0x000fe400078e006d */
[----:B------:R-:W-:Y:S01]  /*139620*/  HMMA.1688.F32.TF32 R108, R88, R110, R188 ;  /* 0x0000006e586c723c */ /* 0x000fe200000810bc */
[----:B------:R-:W-:Y:S01]  /*139630*/  MOV R184, R95 ;  /* 0x0000005f00b87202 */ /* 0x000fe20000000f00 */
[----:B------:R-:W-:-:S04]  /*139640*/  IMAD.MOV.U32 R185, RZ, RZ, R94 ;  /* 0x000000ffffb97224 */ /* 0x000fc800078e005e */
[----:B------:R1:W-:Y:S02]  /*139650*/  STL [R1+0xddbc], R184 ;  /* 0x00ddbcb801007387 */ /* 0x0003e40000100800 */
[----:B------:R-:W-:Y:S02]  /*139660*/  HMMA.1688.F32.TF32 R100, R88, R102, R192 ;  /* 0x000000665864723c */ /* 0x000fe400000810c0 */
[----:B------:R1:W-:Y:S04]  /*139670*/  STL [R1+0xddb8], R185 ;  /* 0x00ddb8b901007387 */ /* 0x0003e80000100800 */
[----:B------:R-:W4:Y:S04]  /*139680*/  LDL R112, [R1+0x1ac0] ;  /* 0x001ac00001707983 */ /* 0x000f280000100800 */
[----:B------:R-:W4:Y:S01]  /*139690*/  LDL R113, [R1+0x1ac4] ;  /* 0x001ac40001717983 */ /* 0x000f220000100800 */
[----:B------:R-:W-:-:S02]  /*1396a0*/  IMAD.MOV.U32 R3, RZ, RZ, R108 ;  /* 0x000000ffff037224 */ /* 0x000fc400078e006c */
[----:B------:R-:W-:Y:S01]  /*1396b0*/  IMAD.MOV.U32 R0, RZ, RZ, R109 ;  /* 0x000000ffff007224 */ /* 0x000fe200078e006d */
[----:B------:R-:W4:Y:S04]  /*1396c0*/  LDL R108, [R1+0x1a80] ;  /* 0x001a8000016c7983 */ /* 0x000f280000100800 */
[----:B------:R-:W4:Y:S01]  /*1396d0*/  LDL R109, [R1+0x1a84] ;  /* 0x001a8400016d7983 */ /* 0x000f220000100800 */
[----:B-1----:R-:W-:Y:S02]  /*1396e0*/  IMAD.MOV.U32 R184, RZ, RZ, R100 ;  /* 0x000000ffffb87224 */ /* 0x002fe400078e0064 */
        /* <DEDUP_REMOVED lines=9> */
[----:B--2---:R-:W-:-:S15]  /*139780*/  HMMA.1688.F32.TF32 R104, R88, R106, R196 ;  /* 0x0000006a5868723c */ /* 0x004fde00000810c4 */
[----:B------:R-:W-:-:S04]  /*139790*/  NOP ;  /* 0x0000000000007918 */ /* 0x000fc80000000000 */
[----:B------:R-:W-:Y:S02]  /*1397a0*/  IMAD.MOV.U32 R199, RZ, RZ, R104 ;  /* 0x000000ffffc77224 */ /* 0x000fe400078e0068 */
[----:B------:R-:W-:Y:S01]  /*1397b0*/  IMAD.MOV.U32 R198, RZ, RZ, R105 ;  /* 0x000000ffffc67224 */ /* 0x000fe200078e0069 */
[----:B------:R-:W2:Y:S04]  /*1397c0*/  LDL R104, [R1+0x1ab0] ;  /* 0x001ab00001687983 */ /* 0x000ea80000100800 */
[----:B------:R-:W2:Y:S01]  /*1397d0*/  LDL R105, [R1+0x1ab4] ;  /* 0x001ab40001697983 */ /* 0x000ea20000100800 */
[----:B---3--:R-:W-:-:S15]  /*1397e0*/  HMMA.1688.F32.TF32 R88, R88, R98, R200 ;  /* 0x000000625858723c */ /* 0x008fde00000810c8 */
[----:B------:R-:W-:-:S04]  /*1397f0*/  NOP ;  /* 0x0000000000007918 */ /* 0x000fc80000000000 */
[----:B------:R-:W-:Y:S01]  /*139800*/  IMAD.MOV.U32 R201, RZ, RZ, R88 ;  /* 0x000000ffffc97224 */ /* 0x000fe200078e0058 */
[----:B------:R-:W-:Y:S01]  /*139810*/  MOV R196, R91 ;  /* 0x0000005b00c47202 */ /* 0x000fe20000000f00 */
[----:B------:R-:W-:Y:S02]  /*139820*/  IMAD.MOV.U32 R200, RZ, RZ, R89 ;  /* 0x000000ffffc87224 */ /* 0x000fe400078e0059 */
[----:B------:R-:W-:Y:S02]  /*139830*/  IMAD.MOV.U32 R197, RZ, RZ, R90 ;  /* 0x000000ffffc57224 */ /* 0x000fe400078e005a */
[----:B----4-:R-:W-:Y:S01]  /*139840*/  HMMA.1688.F32.TF32 R88, R240, R92, R204 ;  /* 0x0000005cf058723c */ /* 0x010fe200000810cc */
[----:B------:R-:W3:Y:S04]  /*139850*/  LDL R92, [R1+0x1ae0] ;  /* 0x001ae000015c7983 */ /* 0x000ee80000100800 */
[----:B------:R-:W3:-:S14]  /*139860*/  LDL R93, [R1+0x1ae4] ;  /* 0x001ae400015d7983 */ /* 0x000edc0000100800 */
[----:B------:R-:W-:Y:S01]  /*139870*/  IMAD.MOV.U32 R205, RZ, RZ, R88 ;  /* 0x000000ffffcd7224 */ /* 0x000fe200078e0058 */
[----:B------:R-:W-:Y:S01]  /*139880*/  MOV R202, R91 ;  /* 0x0000005b00ca7202 */ /* 0x000fe20000000f00 */
[----:B------:R-:W-:Y:S02]  /*139890*/  IMAD.MOV.U32 R204, RZ, RZ, R89 ;  /* 0x000000ffffcc7224 */ /* 0x000fe400078e0059 */
[----:B------:R-:W-:Y:S02]  /*1398a0*/  IMAD.MOV.U32 R203, RZ, RZ, R90 ;  /* 0x000000ffffcb7224 */ /* 0x000fe400078e005a */
[C---:B------:R-:W-:Y:S01]  /*1398b0*/  HMMA.1688.F32.TF32 R88, R240.reuse, R108, R208 ;  /* 0x0000006cf058723c */ /* 0x040fe200000810d0 */
[----:B------:R-:W4:Y:S04]  /*1398c0*/  LDL R108, [R1+0x1af0] ;  /* 0x001af000016c7983 */ /* 0x000f280000100800 */
[----:B------:R-:W4:Y:S03]  /*1398d0*/  LDL R109, [R1+0x1af4] ;  /* 0x001af400016d7983 */ /* 0x000f260000100800 */
[----:B------:R-:W-:Y:S11]  /*1398e0*/  HMMA.1688.F32.TF32 R4, R240, R112, R4 ;  /* 0x00000070f004723c */ /* 0x000ff60000081004 */
[----:B------:R-:W-:Y:S01]  /*1398f0*/  IMAD.MOV.U32 R209, RZ, RZ, R88 ;  /* 0x000000ffffd17224 */ /* 0x000fe200078e0058 */
[----:B------:R-:W-:Y:S01]  /*139900*/  MOV R206, R91 ;  /* 0x0000005b00ce7202 */ /* 0x000fe20000000f00 */
[----:B------:R-:W-:-:S02]  /*139910*/  IMAD.MOV.U32 R208, RZ, RZ, R89 ;  /* 0x000000ffffd07224 */ /* 0x000fc400078e0059 */
[----:B------:R-:W-:Y:S02]  /*139920*/  IMAD.MOV.U32 R207, RZ, RZ, R90 ;  /* 0x000000ffffcf7224 */ /* 0x000fe400078e005a */
[C---:B------:R-:W-:Y:S01]  /*139930*/  HMMA.1688.F32.TF32 R88, R240.reuse, R100, R212 ;  /* 0x00000064f058723c */ /* 0x040fe200000810d4 */
[----:B------:R-:W4:Y:S04]  /*139940*/  LDL R100, [R1+0x1b00] ;  /* 0x001b000001647983 */ /* 0x000f280000100800 */
[----:B------:R-:W4:Y:S03]  /*139950*/  LDL R101, [R1+0x1b04] ;  /* 0x001b040001657983 */ /* 0x000f260000100800 */
[C---:B------:R-:W-:Y:S08]  /*139960*/  HMMA.1688.F32.TF32 R8, R240.reuse, R96, R8 ;  /* 0x00000060f008723c */ /* 0x040ff00000081008 */
[----:B--2---:R-:W-:Y:S01]  /*139970*/  HMMA.1688.F32.TF32 R244, R240, R104, R244 ;  /* 0x00000068f0f4723c */ /* 0x004fe200000810f4 */
[----:B------:R-:W2:Y:S04]  /*139980*/  LDL R104, [R1+0x1b10] ;  /* 0x001b100001687983 */ /* 0x000ea80000100800 */
[----:B------:R-:W2:-:S14]  /*139990*/  LDL R105, [R1+0x1b14] ;  /* 0x001b140001697983 */ /* 0x000e9c0000100800 */
[----:B------:R1:W-:Y:S04]  /*1399a0*/  STL.64 [R1+0xdc40], R246 ;  /* 0x00dc40f601007387 */ /* 0x0003e80000100a00 */
[----:B------:R-:W-:Y:S04]  /*1399b0*/  STL.64 [R1+0xdc38], R244 ;  /* 0x00dc38f401007387 */ /* 0x000fe80000100a00 */
[----:B------:R1:W-:Y:S04]  /*1399c0*/  STL.64 [R1+0xdc30], R6 ;  /* 0x00dc300601007387 */ /* 0x0003e80000100a00 */
[----:B------:R-:W-:Y:S04]  /*1399d0*/  STL.64 [R1+0xdc28], R4 ;  /* 0x00dc280401007387 */ /* 0x000fe80000100a00 */
[----:B------:R-:W2:Y:S04]  /*1399e0*/  LDL R96, [R1+0x1b20] ;  /* 0x001b200001607983 */ /* 0x000ea80000100800 */
[----:B------:R-:W2:Y:S04]  /*1399f0*/  LDL R97, [R1+0x1b24] ;  /* 0x001b240001617983 */ /* 0x000ea80000100800 */
[----:B------:R1:W-:Y:S04]  /*139a00*/  STL.64 [R1+0xdc20], R10 ;  /* 0x00dc200a01007387 */ /* 0x0003e80000100a00 */
[----:B------:R-:W-:Y:S04]  /*139a10*/  STL.64 [R1+0xdc18], R8 ;  /* 0x00dc180801007387 */ /* 0x000fe80000100a00 */
[----:B------:R-:W2:Y:S04]  /*139a20*/  LDL R148, [R1+0x1b30] ;  /* 0x001b300001947983 */ /* 0x000ea80000100800 */
[----:B------:R-:W2:Y:S01]  /*139a30*/  LDL R149, [R1+0x1b34] ;  /* 0x001b340001957983 */ /* 0x000ea20000100800 */
[C---:B---3--:R-:W-:Y:S03]  /*139a40*/  HMMA.1688.F32.TF32 R12, R240.reuse, R92, R12 ;  /* 0x0000005cf00c723c */ /* 0x048fe6000008100c */
[----:B------:R-:W3:Y:S04]  /*139a50*/  LDL R92, [R1+0x1b40] ;  /* 0x001b4000015c7983 */ /* 0x000ee80000100800 */
[----:B------:R-:W3:Y:S01]  /*139a60*/  LDL R93, [R1+0x1b44] ;  /* 0x001b4400015d7983 */ /* 0x000ee20000100800 */
[----:B----4-:R-:W-:Y:S01]  /*139a70*/  HMMA.1688.F32.TF32 R16, R240, R108, R16 ;  /* 0x0000006cf010723c */ /* 0x010fe20000081010 */
[----:B------:R-:W-:Y:S01]  /*139a80*/  IMAD.MOV.U32 R191, RZ, RZ, R88 ;  /* 0x000000ffffbf7224 */ /* 0x000fe200078e0058 */
[----:B------:R-:W-:Y:S01]  /*139a90*/  MOV R186, R91 ;  /* 0x0000005b00ba7202 */ /* 0x000fe20000000f00 */
[----:B------:R-:W-:-:S02]  /*139aa0*/  IMAD.MOV.U32 R190, RZ, RZ, R89 ;  /* 0x000000ffffbe7224 */ /* 0x000fc400078e0059 */
[----:B------:R-:W-:-:S06]  /*139ab0*/  IMAD.MOV.U32 R187, RZ, RZ, R90 ;  /* 0x000000ffffbb7224 */ /* 0x000fcc00078e005a */
[----:B------:R-:W-:Y:S01]  /*139ac0*/  STL.64 [R1+0xdc10], R14 ;  /* 0x00dc100e01007387 */ /* 0x000fe20000100a00 */
[C---:B------:R-:W-:Y:S03]  /*139ad0*/  HMMA.1688.F32.TF32 R88, R240.reuse, R140, R216 ;  /* 0x0000008cf058723c */ /* 0x040fe600000810d8 */
[----:B------:R-:W-:Y:S04]  /*139ae0*/  STL.64 [R1+0xdc08], R12 ;  /* 0x00dc080c01007387 */ /* 0x000fe80000100a00 */
[----:B------:R-:W4:Y:S04]  /*139af0*/  LDL R144, [R1+0x1b50] ;  /* 0x001b500001907983 */ /* 0x000f280000100800 */
[----:B------:R-:W4:Y:S01]  /*139b00*/  LDL R145, [R1+0x1b54] ;  /* 0x001b540001917983 */ /* 0x000f220000100800 */
[C---:B------:R-:W-:Y:S03]  /*139b10*/  HMMA.1688.F32.TF32 R20, R240.reuse, R100, R20 ;  /* 0x00000064f014723c */ /* 0x040fe60000081014 */
[----:B------:R-:W4:Y:S04]  /*139b20*/  LDL R140, [R1+0x1b60] ;  /* 0x001b6000018c7983 */ /* 0x000f280000100800 */
[----:B------:R-:W4:Y:S04]  /*139b30*/  LDL R141, [R1+0x1b64] ;  /* 0x001b6400018d7983 */ /* 0x000f280000100800 */
[----:B------:R1:W-:Y:S04]  /*139b40*/  STL.64 [R1+0xdc50], R18 ;  /* 0x00dc501201007387 */ /* 0x0003e80000100a00 */
[----:B------:R1:W-:Y:S04]  /*139b50*/  STL.64 [R1+0xdc48], R16 ;  /* 0x00dc481001007387 */ /* 0x0003e80000100a00 */
[----:B------:R-:W4:Y:S04]  /*139b60*/  LDL R112, [R1+0x1b70] ;  /* 0x001b700001707983 */ /* 0x000f280000100800 */
[----:B------:R-:W4:Y:S04]  /*139b70*/  LDL R113, [R1+0x1b74] ;  /* 0x001b740001717983 */ /* 0x000f280000100800 */
[----:B------:R-:W4:Y:S04]  /*139b80*/  LDL R100, [R1+0x1b80] ;  /* 0x001b800001647983 */ /* 0x000f280000100800 */
[----:B------:R-:W4:Y:S04]  /*139b90*/  LDL R101, [R1+0x1b84] ;  /* 0x001b840001657983 */ /* 0x000f280000100800 */
[----:B------:R-:W-:Y:S04]  /*139ba0*/  STL.64 [R1+0xdc60], R22 ;  /* 0x00dc601601007387 */ /* 0x000fe80000100a00 */
[----:B------:R1:W-:Y:S04]  /*139bb0*/  STL.64 [R1+0xdc58], R20 ;  /* 0x00dc581401007387 */ /* 0x0003e80000100a00 */
[----:B------:R-:W4:Y:S04]  /*139bc0*/  LDL R108, [R1+0x1b90] ;  /* 0x001b9000016c7983 */ /* 0x000f280000100800 */
[----:B------:R-:W4:Y:S01]  /*139bd0*/  LDL R109, [R1+0x1b94] ;  /* 0x001b9400016d7983 */ /* 0x000f220000100800 */
[----:B--2---:R-:W-:Y:S03]  /*139be0*/  HMMA.1688.F32.TF32 R24, R240, R104, R24 ;  /* 0x00000068f018723c */ /* 0x004fe60000081018 */
[----:B------:R-:W2:Y:S04]  /*139bf0*/  LDL R104, [R1+0x1ba0] ;  /* 0x001ba00001687983 */ /* 0x000ea80000100800 */
[----:B------:R-:W2:-:S12]  /*139c00*/  LDL R105, [R1+0x1ba4] ;  /* 0x001ba40001697983 */ /* 0x000e980000100800 */
[----:B------:R-:W-:Y:S04]  /*139c10*/  STL.64 [R1+0xdc70], R26 ;  /* 0x00dc701a01007387 */ /* 0x000fe80000100a00 */
[----:B------:R-:W-:Y:S01]  /*139c20*/  STL.64 [R1+0xdc68], R24 ;  /* 0x00dc681801007387 */ /* 0x000fe20000100a00 */
[C---:B------:R-:W-:Y:S03]  /*139c30*/  HMMA.1688.F32.TF32 R28, R240.reuse, R96, R28 ;  /* 0x00000060f01c723c */ /* 0x040fe6000008101c */
[----:B------:R-:W2:Y:S04]  /*139c40*/  LDL R96, [R1+0x1bb0] ;  /* 0x001bb00001607983 */ /* 0x000ea80000100800 */
[----:B------:R-:W2:Y:S01]  /*139c50*/  LDL R97, [R1+0x1bb4] ;  /* 0x001bb40001617983 */ /* 0x000ea20000100800 */
[C---:B------:R-:W-:Y:S11]  /*139c60*/  HMMA.1688.F32.TF32 R32, R240.reuse, R148, R32 ;  /* 0x00000094f020723c */ /* 0x040ff60000081020 */
[----:B------:R-:W-:Y:S04]  /*139c70*/  STL.64 [R1+0xdc80], R30 ;  /* 0x00dc801e01007387 */ /* 0x000fe80000100a00 */
[----:B------:R1:W-:Y:S01]  /*139c80*/  STL.64 [R1+0xdc78], R28 ;  /* 0x00dc781c01007387 */ /* 0x0003e20000100a00 */
[C---:B---3--:R-:W-:Y:S03]  /*139c90*/  HMMA.1688.F32.TF32 R36, R240.reuse, R92, R36 ;  /* 0x0000005cf024723c */ /* 0x048fe60000081024 */
[----:B------:R-:W-:Y:S04]  /*139ca0*/  STL.64 [R1+0xdc90], R34 ;  /* 0x00dc902201007387 */ /* 0x000fe80000100a00 */
[----:B------:R3:W-:Y:S04]  /*139cb0*/  STL.64 [R1+0xdc88], R32 ;  /* 0x00dc882001007387 */ /* 0x0007e80000100a00 */
[----:B------:R-:W3:Y:S04]  /*139cc0*/  LDL R92, [R1+0x1bc0] ;  /* 0x001bc000015c7983 */ /* 0x000ee80000100800 */
[----:B------:R-:W3:Y:S01]  /*139cd0*/  LDL R93, [R1+0x1bc4] ;  /* 0x001bc400015d7983 */ /* 0x000ee20000100800 */
[C---:B----4-:R-:W-:Y:S08]  /*139ce0*/  HMMA.1688.F32.TF32 R40, R240.reuse, R144, R40 ;  /* 0x00000090f028723c */ /* 0x050ff00000081028 */
[C---:B------:R-:W-:Y:S01]  /*139cf0*/  HMMA.1688.F32.TF32 R44, R240.reuse, R140, R44 ;  /* 0x0000008cf02c723c */ /* 0x040fe2000008102c */
[----:B------:R-:W-:Y:S07]  /*139d00*/  STL.64 [R1+0xdca0], R38 ;  /* 0x00dca02601007387 */ /* 0x000fee0000100a00 */
[C---:B------:R-:W-:Y:S08]  /*139d10*/  HMMA.1688.F32.TF32 R48, R240.reuse, R112, R48 ;  /* 0x00000070f030723c */ /* 0x040ff00000081030 */
[C---:B------:R-:W-:Y:S01]  /*139d20*/  HMMA.1688.F32.TF32 R52, R240.reuse, R100, R52 ;  /* 0x00000064f034723c */ /* 0x040fe20000081034 */
[----:B------:R4:W-:Y:S04]  /*139d30*/  STL.64 [R1+0xdc98], R36 ;  /* 0x00dc982401007387 */ /* 0x0009e80000100a00 */
[----:B------:R-:W-:Y:S03]  /*139d40*/  STL.64 [R1+0xdcb0], R42 ;  /* 0x00dcb02a01007387 */ /* 0x000fe60000100a00 */
[----:B------:R-:W-:Y:S01]  /*139d50*/  HMMA.1688.F32.TF32 R56, R240, R108, R56 ;  /* 0x0000006cf038723c */ /* 0x000fe20000081038 */
[----:B------:R-:W-:Y:S04]  /*139d60*/  STL.64 [R1+0xdca8], R40 ;  /* 0x00dca82801007387 */ /* 0x000fe80000100a00 */
[----:B------:R-:W-:Y:S04]  /*139d70*/  STL.64 [R1+0xdcc0], R46 ;  /* 0x00dcc02e01007387 */ /* 0x000fe80000100a00 */
[----:B------:R1:W-:Y:S04]  /*139d80*/  STL.64 [R1+0xdcb8], R44 ;  /* 0x00dcb82c01007387 */ /* 0x0003e80000100a00 */
[----:B------:R-:W-:Y:S04]  /*139d90*/  STL.64 [R1+0xdcd0], R50 ;  /* 0x00dcd03201007387 */ /* 0x000fe80000100a00 */
[----:B------:R-:W-:Y:S04]  /*139da0*/  STL.64 [R1+0xdcc8], R48 ;  /* 0x00dcc83001007387 */ /* 0x000fe80000100a00 */
[----:B------:R-:W4:Y:S04]  /*139db0*/  LDL R100, [R1+0x1bd0] ;  /* 0x001bd00001647983 */ /* 0x000f280000100800 */
[----:B------:R-:W4:Y:S04]  /*139dc0*/  LDL R101, [R1+0x1bd4] ;  /* 0x001bd40001657983 */ /* 0x000f280000100800 */
[----:B------:R-:W-:Y:S04]  /*139dd0*/  STL.64 [R1+0xdce0], R54 ;  /* 0x00dce03601007387 */ /* 0x000fe80000100a00 */
[----:B------:R-:W-:Y:S04]  /*139de0*/  STL.64 [R1+0xdcd8], R52 ;  /* 0x00dcd83401007387 */ /* 0x000fe80000100a00 */
[----:B------:R-:W-:Y:S04]  /*139df0*/  STL.64 [R1+0xdc00], R58 ;  /* 0x00dc003a01007387 */ /* 0x000fe80000100a00 */
[----:B------:R1:W-:Y:S04]  /*139e00*/  STL.64 [R1+0xdbf8], R56 ;  /* 0x00dbf83801007387 */ /* 0x0003e80000100a00 */
[----:B------:R-:W4:Y:S04]  /*139e10*/  LDL R112, [R1+0x1be0] ;  /* 0x001be00001707983 */ /* 0x000f280000100800 */
[----:B------:R-:W4:Y:S01]  /*139e20*/  LDL R113, [R1+0x1be4] ;  /* 0x001be40001717983 */ /* 0x000f220000100800 */
[----:B------:R-:W-:-:S02]  /*139e30*/  IMAD.MOV.U32 R140, RZ, RZ, R74 ;  /* 0x000000ffff8c7224 */ /* 0x000fc400078e004a */
[----:B------:R-:W-:Y:S01]  /*139e40*/  IMAD.MOV.U32 R141, RZ, RZ, R75 ;  /* 0x000000ffff8d7224 */ /* 0x000fe200078e004b */
[C---:B--2---:R-:W-:Y:S08]  /*139e50*/  HMMA.1688.F32.TF32 R60, R240.reuse, R104, R60 ;  /* 0x00000068f03c723c */ /* 0x044ff0000008103c */
[C---:B------:R-:W-:Y:S11]  /*139e60*/  HMMA.1688.F32.TF32 R64, R240.reuse, R96, R64 ;  /* 0x00000060f040723c */ /* 0x040ff60000081040 */
[----:B------:R-:W-:Y:S04]  /*139e70*/  STL.64 [R1+0xdbf0], R62 ;  /* 0x00dbf03e01007387 */ /* 0x000fe80000100a00 */
[----:B------:R2:W-:Y:S04]  /*139e80*/  STL.64 [R1+0xdbe8], R60 ;  /* 0x00dbe83c01007387 */ /* 0x0005e80000100a00 */
[----:B------:R-:W2:Y:S04]  /*139e90*/  LDL R152, [R1+0x1bf0] ;  /* 0x001bf00001987983 */ /* 0x000ea80000100800 */
[----:B------:R-:W2:Y:S04]  /*139ea0*/  LDL R153, [R1+0x1bf4] ;  /* 0x001bf40001997983 */ /* 0x000ea80000100800 */
[----:B------:R-:W2:Y:S04]  /*139eb0*/  LDL R148, [R1+0x1c00] ;  /* 0x001c000001947983 */ /* 0x000ea80000100800 */
[----:B------:R-:W2:Y:S04]  /*139ec0*/  LDL R149, [R1+0x1c04] ;  /* 0x001c040001957983 */ /* 0x000ea80000100800 */
[----:B------:R-:W-:Y:S04]  /*139ed0*/  STL.64 [R1+0xdbe0], R66 ;  /* 0x00dbe04201007387 */ /* 0x000fe80000100a00 */
[----:B------:R-:W-:Y:S04]  /*139ee0*/  STL.64 [R1+0xdbd8], R64 ;  /* 0x00dbd84001007387 */ /* 0x000fe80000100a00 */
[----:B------:R-:W2:Y:S04]  /*139ef0*/  LDL R144, [R1+0x1c10] ;  /* 0x001c100001907983 */ /* 0x000ea80000100800 */
[----:B------:R-:W2:Y:S01]  /*139f00*/  LDL R145, [R1+0x1c14] ;  /* 0x001c140001917983 */ /* 0x000ea20000100800 */
[----:B---3--:R-:W-:Y:S03]  /*139f10*/  HMMA.1688.F32.TF32 R68, R240, R92, R68 ;  /* 0x0000005cf044723c */ /* 0x008fe60000081044 */
[----:B------:R-:W3:Y:S04]  /*139f20*/  LDL R92, [R1+0x1c20] ;  /* 0x001c2000015c7983 */ /* 0x000ee80000100800 */
[----:B------:R-:W3:Y:S04]  /*139f30*/  LDL R93, [R1+0x1c24] ;  /* 0x001c2400015d7983 */ /* 0x000ee80000100800 */
[----:B------:R-:W4:Y:S04]  /*139f40*/  LDL.LU R74, [R1+0xddcc] ;  /* 0x00ddcc00014a7983 */ /* 0x000f280000300800 */
[----:B------:R-:W4:Y:S01]  /*139f50*/  LDL.LU R75, [R1+0xddc8] ;  /* 0x00ddc800014b7983 */ /* 0x000f220000300800 */
[----:B------:R-:W-:Y:S01]  /*139f60*/  IMAD.MOV.U32 R142, RZ, RZ, R78 ;  /* 0x000000ffff8e7224 */ /* 0x000fe200078e004e */
[----:B------:R-:W-:-:S02]  /*139f70*/  MOV R143, R79 ;  /* 0x0000004f008f7202 */ /* 0x000fc40000000f00 */
[----:B------:R-:W2:Y:S04]  /*139f80*/  LDL.LU R78, [R1+0xddc4] ;  /* 0x00ddc400014e7983 */ /* 0x000ea80000300800 */
[----:B------:R-:W2:Y:S04]  /*139f90*/  LDL.LU R79, [R1+0xddc0] ;  /* 0x00ddc000014f7983 */ /* 0x000ea80000300800 */
[----:B------:R-:W3:Y:S04]  /*139fa0*/  LDL R96, [R1+0x1c30] ;  /* 0x001c300001607983 */ /* 0x000ee80000100800 */
[----:B------:R-:W3:Y:S04]  /*139fb0*/  LDL R97, [R1+0x1c34] ;  /* 0x001c340001617983 */ /* 0x000ee80000100800 */
[----:B------:R-:W-:Y:S04]  /*139fc0*/  STL.64 [R1+0xdbd0], R70 ;  /* 0x00dbd04601007387 */ /* 0x000fe80000100a00 */
[----:B------:R-:W-:Y:S04]  /*139fd0*/  STL.64 [R1+0xdbc8], R68 ;  /* 0x00dbc84401007387 */ /* 0x000fe80000100a00 */
[----:B------:R-:W3:Y:S04]  /*139fe0*/  LDL R104, [R1+0x1c50] ;  /* 0x001c500001687983 */ /* 0x000ee80000100800 */
[----:B------:R-:W3:Y:S04]  /*139ff0*/  LDL R105, [R1+0x1c54] ;  /* 0x001c540001697983 */ /* 0x000ee80000100800 */
[----:B------:R-:W3:Y:S04]  /*13a000*/  LDL R108, [R1+0x1e50] ;  /* 0x001e5000016c7983 */ /* 0x000ee80000100800 */
[----:B------:R-:W3:Y:S01]  /*13a010*/  LDL R109, [R1+0x1e54] ;  /* 0x001e5400016d7983 */ /* 0x000ee20000100800 */
[C---:B----4-:R-:W-:Y:S03]  /*13a020*/  HMMA.1688.F32.TF32 R72, R240.reuse, R100, R72 ;  /* 0x00000064f048723c */ /* 0x050fe60000081048 */
[----:B------:R-:W4:Y:S04]  /*13a030*/  LDL R100, [R1+0x1c40] ;  /* 0x001c400001647983 */ /* 0x000f280000100800 */
[----:B------:R-:W4:Y:S01]  /*13a040*/  LDL R101, [R1+0x1c44] ;  /* 0x001c440001657983 */ /* 0x000f220000100800 */
[----:B--2---:R-:W-:Y:S01]  /*13a050*/  HMMA.1688.F32.TF32 R76, R240, R112, R76 ;  /* 0x00000070f04c723c */ /* 0x004fe2000008104c */
[----:B------:R-:W-:Y:S01]  /*13a060*/  IMAD.MOV.U32 R213, RZ, RZ, R88 ;  /* 0x000000ffffd57224 */ /* 0x000fe200078e0058 */
[----:B------:R-:W-:Y:S01]  /*13a070*/  MOV R210, R91 ;  /* 0x0000005b00d27202 */ /* 0x000fe20000000f00 */
[----:B------:R-:W-:-:S02]  /*13a080*/  IMAD.MOV.U32 R212, RZ, RZ, R89 ;  /* 0x000000ffffd47224 */ /* 0x000fc400078e0059 */
[----:B------:R-:W-:-:S03]  /*13a090*/  IMAD.MOV.U32 R211, RZ, RZ, R90 ;  /* 0x000000ffffd37224 */ /* 0x000fc600078e005a */
[C---:B------:R-:W-:Y:S08]  /*13a0a0*/  HMMA.1688.F32.TF32 R80, R240.reuse, R152, R80 ;  /* 0x00000098f050723c */ /* 0x040ff00000081050 */
[----:B------:R-:W-:Y:S01]  /*13a0b0*/  HMMA.1688.F32.TF32 R84, R240, R148, R84 ;  /* 0x00000094f054723c */ /* 0x000fe20000081054 */
[----:B------:R-:W-:Y:S01]  /*13a0c0*/  IMAD.MOV.U32 R193, RZ, RZ, R102 ;  /* 0x000000ffffc17224 */ /* 0x000fe200078e0066 */
[----:B------:R-:W-:-:S06]  /*13a0d0*/  MOV R192, R103 ;  /* 0x0000006700c07202 */ /* 0x000fcc0000000f00 */
[----:B------:R-:W-:Y:S01]  /*13a0e0*/  HMMA.1688.F32.TF32 R88, R240, R144, R248 ;  /* 0x00000090f058723c */ /* 0x000fe200000810f8 */
[----:B------:R-:W-:Y:S01]  /*13a0f0*/  IMAD.MOV.U32 R195, RZ, RZ, R106 ;  /* 0x000000ffffc37224 */ /* 0x000fe200078e006a */
[----:B------:R-:W-:-:S06]  /*13a100*/  MOV R194, R107 ;  /* 0x0000006b00c27202 */ /* 0x000fcc0000000f00 */
[C---:B---3--:R-:W-:Y:S01]  /*13a110*/  HMMA.1688.F32.TF32 R92, R240.reuse, R92, R140 ;  /* 0x0000005cf05c723c */ /* 0x048fe2000008108c */
[----:B------:R-:W-:Y:S01]  /*13a120*/  IMAD.MOV.U32 R189, RZ, RZ, R110 ;  /* 0x000000ffffbd7224 */ /* 0x000fe200078e006e */
[----:B------:R-:W-:Y:S01]  /*13a130*/  MOV R188, R111 ;  /* 0x0000006f00bc7202 */ /* 0x000fe20000000f00 */
[----:B------:R-:W-:Y:S05]  /*13a140*/  STL.64 [R1+0xdbc0], R74 ;  /* 0x00dbc04a01007387 */ /* 0x000fea0000100a00 */
[C---:B------:R-:W-:Y:S01]  /*13a150*/  HMMA.1688.F32.TF32 R96, R240.reuse, R96, R220 ;  /* 0x00000060f060723c */ /* 0x040fe200000810dc */
[----:B------:R-:W-:Y:S04]  /*13a160*/  STL.64 [R1+0xdbb8], R72 ;  /* 0x00dbb84801007387 */ /* 0x000fe80000100a00 */
[----:B------:R-:W2:Y:S03]  /*13a170*/  LDL R112, [R1+0x1e60] ;  /* 0x001e600001707983 */ /* 0x000ea60000100800 */
[C---:B------:R-:W-:Y:S01]  /*13a180*/  HMMA.1688.F32.TF32 R104, R240.reuse, R104, R228 ;  /* 0x00000068f068723c */ /* 0x040fe200000810e4 */
[----:B------:R-:W2:Y:S04]  /*13a190*/  LDL R113, [R1+0x1e64] ;  /* 0x001e640001717983 */ /* 0x000ea80000100800 */
[----:B------:R-:W-:Y:S03]  /*13a1a0*/  STL.64 [R1+0xdbb0], R78 ;  /* 0x00dbb04e01007387 */ /* 0x000fe60000100a00 */
        /* <DEDUP_REMOVED lines=8> */
[----:B------:R-:W3:Y:S04]  /*13a230*/  LDL R248, [R1+0x1f20] ;  /* 0x001f200001f87983 */ /* 0x000ee80000100800 */
[----:B------:R-:W3:Y:S04]  /*13a240*/  LDL R249, [R1+0x1f24] ;  /* 0x001f240001f97983 */ /* 0x000ee80000100800 */
[----:B------:R-:W2:Y:S04]  /*13a250*/  LDL R250, [R1+0x1f28] ;  /* 0x001f280001fa7983 */ /* 0x000ea80000100800 */
[----:B------:R-:W2:Y:S04]  /*13a260*/  LDL R251, [R1+0x1f2c] ;  /* 0x001f2c0001fb7983 */ /* 0x000ea80000100800 */
[----:B------:R-:W-:Y:S04]  /*13a270*/  STL.64 [R1+0xdd10], R94 ;  /* 0x00dd105e01007387 */ /* 0x000fe80000100a00 */
[----:B------:R-:W-:Y:S04]  /*13a280*/  STL.64 [R1+0xdd08], R92 ;  /* 0x00dd085c01007387 */ /* 0x000fe80000100a00 */
[----:B------:R-:W-:Y:S04]  /*13a290*/  STL.64 [R1+0xdd20], R98 ;  /* 0x00dd206201007387 */ /* 0x000fe80000100a00 */
[----:B------:R-:W-:Y:S01]  /*13a2a0*/  STL.64 [R1+0xdd18], R96 ;  /* 0x00dd186001007387 */ /* 0x000fe20000100a00 */
[----:B-1----:R-:W-:Y:S01]  /*13a2b0*/  IMAD.MOV.U32 R246, RZ, RZ, R137 ;  /* 0x000000fffff67224 */ /* 0x002fe200078e0089 */
[----:B------:R-:W-:Y:S01]  /*13a2c0*/  MOV R247, R136 ;  /* 0x0000008800f77202 */ /* 0x000fe20000000f00 */
[----:B------:R-:W-:Y:S01]  /*13a2d0*/  IMAD.MOV.U32 R6, RZ, RZ, R133 ;  /* 0x000000ffff067224 */ /* 0x000fe200078e0085 */
[----:B------:R-:W-:Y:S01]  /*13a2e0*/  MOV R7, R132 ;  /* 0x0000008400077202 */ /* 0x000fe20000000f00 */
[----:B------:R-:W-:Y:S01]  /*13a2f0*/  IMAD.MOV.U32 R10, RZ, RZ, R129 ;  /* 0x000000ffff0a7224 */ /* 0x000fe200078e0081 */
[----:B------:R-:W-:Y:S01]  /*13a300*/  MOV R11, R128 ;  /* 0x00000080000b7202 */ /* 0x000fe20000000f00 */
[----:B------:R-:W-:Y:S01]  /*13a310*/  IMAD.MOV.U32 R162, RZ, RZ, R125 ;  /* 0x000000ffffa27224 */ /* 0x000fe200078e007d */
[----:B------:R-:W-:Y:S01]  /*13a320*/  MOV R19, R120 ;  /* 0x0000007800137202 */ /* 0x000fe20000000f00 */
[----:B------:R-:W-:-:S02]  /*13a330*/  IMAD.MOV.U32 R163, RZ, RZ, R124 ;  /* 0x000000ffffa37224 */ /* 0x000fc400078e007c */
[----:B------:R-:W-:Y:S01]  /*13a340*/  IMAD.MOV.U32 R18, RZ, RZ, R121 ;  /* 0x000000ffff127224 */ /* 0x000fe200078e0079 */
        /* <DEDUP_REMOVED lines=78> */
[----:B------:R-:W-:Y:S01]  /*13a830*/  IMAD.MOV.U32 R217, RZ, RZ, R118 ;  /* 0x000000ffffd97224 */ /* 0x000fe200078e0076 */
[----:B------:R-:W-:Y:S01]  /*13a840*/  LDS R119, [R2+UR10+0x8d800] ;  /* 0x08d8000a02777984 */ /* 0x000fe20008000800 */
[----:B------:R-:W-:-:S03]  /*13a850*/  IMAD.MOV.U32 R218, RZ, RZ, R117 ;  /* 0x000000ffffda7224 */ /* 0x000fc600078e0075 */
[----:B------:R-:W1:Y:S04]  /*13a860*/  LDS R118, [R252+UR10+0x8d800] ;  /* 0x08d8000afc767984 */ /* 0x000e680008000800 */
[----:B------:R-:W-:Y:S04]  /*13a870*/  LDS R116, [R252+UR10+0x8d000] ;  /* 0x08d0000afc747984 */ /* 0x000fe80008000800 */
[----:B------:R-:W1:Y:S01]  /*13a880*/  LDS R117, [R2+UR10+0x8d000] ;  /* 0x08d0000a02757984 */ /* 0x000e620008000800 */
[----:B--2---:R-:W-:Y:S01]  /*13a890*/  HMMA.1688.F32.TF32 R112, R240, R112, R236 ;  /* 0x00000070f070723c */ /* 0x004fe200000810ec */
[----:B------:R-:W-:Y:S01]  /*13a8a0*/  IMAD.MOV.U32 R14, RZ, RZ, R123 ;  /* 0x000000ffff0e7224 */ /* 0x000fe200078e007b */
[----:B------:R-:W-:Y:S01]  /*13a8b0*/  MOV R15, R122 ;  /* 0x0000007a000f7202 */ /* 0x000fe20000000f00 */
        /* <DEDUP_REMOVED lines=12> */
[----:B------:R-:W-:Y:S04]  /*13a980*/  STL.64 [R1+0xdd60], R114 ;  /* 0x00dd607201007387 */ /* 0x000fe80000100a00 */
[----:B------:R-:W-:Y:S04]  /*13a990*/  STL.64 [R1+0xdd58], R112 ;  /* 0x00dd587001007387 */ /* 0x000fe80000100a00 */
[----:B-1----:R-:W-:Y:S04]  /*13a9a0*/  STL.64 [R1+0xdd70], R118 ;  /* 0x00dd707601007387 */ /* 0x002fe80000100a00 */
[----:B------:R1:W-:Y:S01]  /*13a9b0*/  STL.64 [R1+0xdd68], R116 ;  /* 0x00dd687401007387 */ /* 0x0003e20000100a00 */
[----:B------:R-:W-:Y:S01]  /*13a9c0*/  IMAD.MOV.U32 R8, RZ, RZ, R131 ;  /* 0x000000ffff087224 */ /* 0x000fe200078e0083 */
[----:B---3--:R-:W-:Y:S01]  /*13a9d0*/  HMMA.1688.F32.TF32 R176, R240, R176, R244 ;  /* 0x000000b0f0b0723c */ /* 0x008fe200000810f4 */
[----:B------:R-:W-:-:S02]  /*13a9e0*/  IMAD.MOV.U32 R9, RZ, RZ, R130 ;  /* 0x000000ffff097224 */ /* 0x000fc400078e0082 */
[----:B------:R-:W-:Y:S02]  /*13a9f0*/  IMAD.MOV.U32 R84, RZ, RZ, R184 ;  /* 0x000000ffff547224 */ /* 0x000fe400078e00b8 */
[----:B------:R-:W-:-:S03]  /*13aa00*/  IMAD.MOV.U32 R85, RZ, RZ, R185 ;  /* 0x000000ffff557224 */ /* 0x000fc600078e00b9 */
[C---:B----4-:R-:W-:Y:S08]  /*13aa10*/  HMMA.1688.F32.TF32 R152, R240.reuse, R152, R20 ;  /* 0x00000098f098723c */ /* 0x050ff00000081014 */
[C---:B------:R-:W-:Y:S08]  /*13aa20*/  HMMA.1688.F32.TF32 R144, R240.reuse, R144, R28 ;  /* 0x00000090f090723c */ /* 0x040ff0000008101c */
[C---:B------:R-:W-:Y:S08]  /*13aa30*/  HMMA.1688.F32.TF32 R136, R240.reuse, R136, R36 ;  /* 0x00000088f088723c */ /* 0x040ff00000081024 */
[C---:B------:R-:W-:Y:S08]  /*13aa40*/  HMMA.1688.F32.TF32 R128, R240.reuse, R128, R44 ;  /* 0x00000080f080723c */ /* 0x040ff0000008102c */
[C---:B------:R-:W-:Y:S08]  /*13aa50*/  HMMA.1688.F32.TF32 R236, R240.reuse, R56, R60 ;  /* 0x00000038f0ec723c */ /* 0x040ff0000008103c */
[C---:B------:R-:W-:Y:S08]  /*13aa60*/  HMMA.1688.F32.TF32 R120, R240.reuse, R120, R52 ;  /* 0x00000078f078723c */ /* 0x040ff00000081034 */
[----:B------:R-:W-:Y:S03]  /*13aa70*/  HMMA.1688.F32.TF32 R124, R240, R124, R48 ;  /* 0x0000007cf07c723c */ /* 0x000fe60000081030 */
[----:B------:R-:W-:Y:S04]  /*13aa80*/  STL.64 [R1+0xdd80], R238 ;  /* 0x00dd80ee01007387 */ /* 0x000fe80000100a00 */
[----:B------:R3:W-:Y:S04]  /*13aa90*/  STL.64 [R1+0xdd78], R236 ;  /* 0x00dd78ec01007387 */ /* 0x0007e80000100a00 */
[----:B------:R-:W-:Y:S04]  /*13aaa0*/  STL.64 [R1+0xdd90], R122 ;  /* 0x00dd907a01007387 */ /* 0x000fe80000100a00 */
[----:B------:R4:W-:Y:S04]  /*13aab0*/  STL.64 [R1+0xdd88], R120 ;  /* 0x00dd887801007387 */ /* 0x0009e80000100a00 */
[----:B------:R-:W-:Y:S04]  /*13aac0*/  STL.64 [R1+0xdda0], R126 ;  /* 0x00dda07e01007387 */ /* 0x000fe80000100a00 */
        /* <DEDUP_REMOVED lines=21> */
[----:B------:R-:W4:Y:S04]  /*13ac20*/  LDL.LU R184, [R1+0xddbc] ;  /* 0x00ddbc0001b87983 */ /* 0x000f280000300800 */
[----:B------:R-:W4:Y:S01]  /*13ac30*/  LDL.LU R185, [R1+0xddb8] ;  /* 0x00ddb80001b97983 */ /* 0x000f220000300800 */
[----:B------:R-:W-:-:S02]  /*13ac40*/  IMAD.MOV.U32 R88, RZ, RZ, R3 ;  /* 0x000000ffff587224 */ /* 0x000fc400078e0003 */
[----:B------:R-:W-:Y:S01]  /*13ac50*/  IMAD.MOV.U32 R89, RZ, RZ, R0 ;  /* 0x000000ffff597224 */ /* 0x000fe200078e0000 */
[----:B------:R-:W4:Y:S04]  /*13ac60*/  LDL R224, [R1+0x2020] ;  /* 0x0020200001e07983 */ /* 0x000f280000100800 */
[----:B------:R-:W4:Y:S01]  /*13ac70*/  LDL R225, [R1+0x2024] ;  /* 0x0020240001e17983 */ /* 0x000f220000100800 */
[----:B------:R-:W-:Y:S03]  /*13ac80*/  HMMA.1688.F32.TF32 R156, R240, R156, R16 ;  /* 0x0000009cf09c723c */ /* 0x000fe60000081010 */
[----:B------:R-:W4:Y:S01]  /*13ac90*/  LDL.LU R3, [R1+0xddb4] ;  /* 0x00ddb40001037983 */ /* 0x000f220000300800 */
[----:B------:R-:W-:-:S03]  /*13aca0*/  IMAD.MOV.U32 R16, RZ, RZ, R213 ;  /* 0x000000ffff107224 */ /* 0x000fc600078e00d5 */
[----:B------:R-:W4:Y:S01]  /*13acb0*/  LDL.LU R0, [R1+0xddb0] ;  /* 0x00ddb00001007983 */ /* 0x000f220000300800 */
[C---:B------:R-:W-:Y:S01]  /*13acc0*/  HMMA.1688.F32.TF32 R180, R240.reuse, R180, R216 ;  /* 0x000000b4f0b4723c */ /* 0x040fe200000810d8 */
[----:B------:R-:W-:Y:S02]  /*13acd0*/  IMAD.MOV.U32 R17, RZ, RZ, R212 ;  /* 0x000000ffff117224 */ /* 0x000fe400078e00d4 */
[----:B------:R-:W4:Y:S04]  /*13ace0*/  LDL R220, [R1+0x2010] ;  /* 0x0020100001dc7983 */ /* 0x000f280000100800 */
[----:B------:R-:W4:Y:S04]  /*13acf0*/  LDL R221, [R1+0x2014] ;  /* 0x0020140001dd7983 */ /* 0x000f280000100800 */
[----:B------:R-:W4:Y:S04]  /*13ad00*/  LDL.LU R92, [R1+0x90] ;  /* 0x00009000015c7983 */ /* 0x000f280000300800 */
[----:B------:R-:W4:Y:S01]  /*13ad10*/  LDL.LU R93, [R1+0x94] ;  /* 0x00009400015d7983 */ /* 0x000f220000300800 */
[----:B------:R-:W-:Y:S03]  /*13ad20*/  HMMA.1688.F32.TF32 R140, R240, R140, R32 ;  /* 0x0000008cf08c723c */ /* 0x000fe60000081020 */
[----:B------:R-:W4:Y:S04]  /*13ad30*/  LDL R216, [R1+0x2000] ;  /* 0x0020000001d87983 */ /* 0x000f280000100800 */
[----:B------:R-:W4:Y:S04]  /*13ad40*/  LDL R217, [R1+0x2004] ;  /* 0x0020040001d97983 */ /* 0x000f280000100800 */
[----:B------:R-:W4:Y:S04]  /*13ad50*/  LDL R212, [R1+0x1ff0] ;  /* 0x001ff00001d47983 */ /* 0x000f280000100800 */
[----:B------:R-:W4:Y:S01]  /*13ad60*/  LDL R213, [R1+0x1ff4] ;  /* 0x001ff40001d57983 */ /* 0x000f220000100800 */
[----:B------:R-:W-:-:S03]  /*13ad70*/  IMAD.MOV.U32 R32, RZ, RZ, R209 ;  /* 0x000000ffff207224 */ /* 0x000fc600078e00d1 */
[----:B------:R-:W4:Y:S01]  /*13ad80*/  LDL.LU R100, [R1+0xb0] ;  /* 0x0000b00001647983 */ /* 0x000f220000300800 */
[----:B------:R-:W-:-:S03]  /*13ad90*/  IMAD.MOV.U32 R33, RZ, RZ, R208 ;  /* 0x000000ffff217224 */ /* 0x000fc600078e00d0 */
[----:B------:R-:W4:Y:S04]  /*13ada0*/  LDL.LU R101, [R1+0xb4] ;  /* 0x0000b40001657983 */ /* 0x000f280000300800 */
[----:B------:R-:W4:Y:S01]  /*13adb0*/  LDL.LU R102, [R1+0xb8] ;  /* 0x0000b80001667983 */ /* 0x000f220000300800 */
[----:B------:R-:W-:-:S03]  /*13adc0*/  IMAD.MOV.U32 R4, RZ, RZ, R135 ;  /* 0x000000ffff047224 */ /* 0x000fc600078e0087 */
[----:B------:R-:W4:Y:S01]  /*13add0*/  LDL.LU R103, [R1+0xbc] ;  /* 0x0000bc0001677983 */ /* 0x000f220000300800 */
[----:B------:R-:W-:-:S03]  /*13ade0*/  IMAD.MOV.U32 R5, RZ, RZ, R134 ;  /* 0x000000ffff057224 */ /* 0x000fc600078e0086 */
[----:B------:R-:W4:Y:S01]  /*13adf0*/  LDL R208, [R1+0x1fe0] ;  /* 0x001fe00001d07983 */ /* 0x000f220000100800 */
[----:B--2---:R-:W-:Y:S03]  /*13ae00*/  HMMA.1688.F32.TF32 R132, R240, R132, R40 ;  /* 0x00000084f084723c */ /* 0x004fe60000081028 */
[----:B------:R-:W2:Y:S01]  /*13ae10*/  LDL R209, [R1+0x1fe4] ;  /* 0x001fe40001d17983 */ /* 0x000ea20000100800 */
[----:B------:R-:W-:-:S03]  /*13ae20*/  IMAD.MOV.U32 R40, RZ, RZ, R205 ;  /* 0x000000ffff287224 */ /* 0x000fc600078e00cd */
[----:B------:R-:W2:Y:S01]  /*13ae30*/  LDL.LU R104, [R1+0xc0] ;  /* 0x0000c00001687983 */ /* 0x000ea20000300800 */
[----:B------:R-:W-:-:S03]  /*13ae40*/  IMAD.MOV.U32 R41, RZ, RZ, R204 ;  /* 0x000000ffff297224 */ /* 0x000fc600078e00cc */
[----:B------:R-:W2:Y:S04]  /*13ae50*/  LDL.LU R105, [R1+0xc4] ;  /* 0x0000c40001697983 */ /* 0x000ea80000300800 */
[----:B------:R-:W2:Y:S04]  /*13ae60*/  LDL.LU R106, [R1+0xc8] ;  /* 0x0000c800016a7983 */ /* 0x000ea80000300800 */
[----:B------:R-:W2:Y:S04]  /*13ae70*/  LDL.LU R107, [R1+0xcc] ;  /* 0x0000cc00016b7983 */ /* 0x000ea80000300800 */
[----:B------:R-:W2:Y:S04]  /*13ae80*/  LDL R204, [R1+0x1fd0] ;  /* 0x001fd00001cc7983 */ /* 0x000ea80000100800 */
[----:B------:R-:W2:Y:S01]  /*13ae90*/  LDL R205, [R1+0x1fd4] ;  /* 0x001fd40001cd7983 */ /* 0x000ea20000100800 */
[----:B------:R-:W-:-:S03]  /*13aea0*/  IMAD.MOV.U32 R48, RZ, RZ, R201 ;  /* 0x000000ffff307224 */ /* 0x000fc600078e00c9 */
[----:B------:R-:W2:Y:S01]  /*13aeb0*/  LDL.LU R108, [R1+0xd0] ;  /* 0x0000d000016c7983 */ /* 0x000ea20000300800 */
[----:B------:R-:W-:Y:S01]  /*13aec0*/  IMAD.MOV.U32 R49, RZ, RZ, R200 ;  /* 0x000000ffff317224 */ /* 0x000fe200078e00c8 */
[----:B------:R-:W-:Y:S02]  /*13aed0*/  MOV R51, R196 ;  /* 0x000000c400337202 */ /* 0x000fe40000000f00 */
[----:B------:R-:W2:Y:S01]  /*13aee0*/  LDL.LU R109, [R1+0xd4] ;  /* 0x0000d400016d7983 */ /* 0x000ea20000300800 */
[----:B------:R-:W-:-:S03]  /*13aef0*/  IMAD.MOV.U32 R50, RZ, RZ, R197 ;  /* 0x000000ffff327224 */ /* 0x000fc600078e00c5 */
[----:B------:R-:W2:Y:S04]  /*13af00*/  LDL.LU R110, [R1+0xd8] ;  /* 0x0000d800016e7983 */ /* 0x000ea80000300800 */
[----:B------:R-:W2:Y:S04]  /*13af10*/  LDL.LU R111, [R1+0xdc] ;  /* 0x0000dc00016f7983 */ /* 0x000ea80000300800 */
[----:B------:R-:W2:Y:S04]  /*13af20*/  LDL R200, [R1+0x1fc0] ;  /* 0x001fc00001c87983 */ /* 0x000ea80000100800 */
[----:B------:R-:W2:Y:S04]  /*13af30*/  LDL R201, [R1+0x1fc4] ;  /* 0x001fc40001c97983 */ /* 0x000ea80000100800 */
[----:B------:R-:W2:Y:S04]  /*13af40*/  LDL R196, [R1+0x1fb0] ;  /* 0x001fb00001c47983 */ /* 0x000ea80000100800 */
[----:B------:R-:W2:Y:S01]  /*13af50*/  LDL R197, [R1+0x1fb4] ;  /* 0x001fb40001c57983 */ /* 0x000ea20000100800 */
[----:B------:R-:W-:-:S03]  /*13af60*/  IMAD.MOV.U32 R86, RZ, RZ, R193 ;  /* 0x000000ffff567224 */ /* 0x000fc600078e00c1 */
[----:B-1----:R-:W2:Y:S01]  /*13af70*/  LDL.LU R116, [R1+0xf0] ;  /* 0x0000f00001747983 */ /* 0x002ea20000300800 */
[----:B------:R-:W-:-:S03]  /*13af80*/  MOV R87, R192 ;  /* 0x000000c000577202 */ /* 0x000fc60000000f00 */
[----:B------:R-:W2:Y:S04]  /*13af90*/  LDL.LU R117, [R1+0xf4] ;  /* 0x0000f40001757983 */ /* 0x000ea80000300800 */
[----:B------:R-:W2:Y:S04]  /*13afa0*/  LDL.LU R118, [R1+0xf8] ;  /* 0x0000f80001767983 */ /* 0x000ea80000300800 */
[----:B------:R-:W2:Y:S04]  /*13afb0*/  LDL.LU R119, [R1+0xfc] ;  /* 0x0000fc0001777983 */ /* 0x000ea80000300800 */
[----:B------:R-:W2:Y:S04]  /*13afc0*/  LDL R192, [R1+0x1fa0] ;  /* 0x001fa00001c07983 */ /* 0x000ea80000100800 */
[----:B------:R-:W2:Y:S01]  /*13afd0*/  LDL R193, [R1+0x1fa4] ;  /* 0x001fa40001c17983 */ /* 0x000ea20000100800 */
[----:B------:R-:W-:-:S03]  /*13afe0*/  IMAD.MOV.U32 R90, RZ, RZ, R189 ;  /* 0x000000ffff5a7224 */ /* 0x000fc600078e00bd */
[----:B---3--:R-:W3:Y:S01]  /*13aff0*/  LDL.LU R236, [R1+0x100] ;  /* 0x0001000001ec7983 */ /* 0x008ee20000300800 */
[----:B------:R-:W-:-:S03]  /*13b000*/  MOV R91, R188 ;  /* 0x000000bc005b7202 */ /* 0x000fc60000000f00 */
[----:B------:R-:W3:Y:S04]  /*13b010*/  LDL.LU R237, [R1+0x104] ;  /* 0x0001040001ed7983 */ /* 0x000ee80000300800 */
[----:B------:R-:W3:Y:S04]  /*13b020*/  LDL.LU R238, [R1+0x108] ;  /* 0x0001080001ee7983 */ /* 0x000ee80000300800 */
[----:B------:R-:W3:Y:S04]  /*13b030*/  LDL.LU R239, [R1+0x10c] ;  /* 0x00010c0001ef7983 */ /* 0x000ee80000300800 */
[----:B------:R-:W3:Y:S04]  /*13b040*/  LDL R188, [R1+0x1f90] ;  /* 0x001f900001bc7983 */ /* 0x000ee80000100800 */
[----:B------:R-:W3:Y:S04]  /*13b050*/  LDL R189, [R1+0x1f94] ;  /* 0x001f940001bd7983 */ /* 0x000ee80000100800 */
[----:B----4-:R-:W4:Y:S04]  /*13b060*/  LDL.LU R120, [R1+0x110] ;  /* 0x0001100001787983 */ /* 0x010f280000300800 */
[----:B------:R-:W4:Y:S04]  /*13b070*/  LDL.LU R121, [R1+0x114] ;  /* 0x0001140001797983 */ /* 0x000f280000300800 */
[----:B------:R-:W4:Y:S04]  /*13b080*/  LDL.LU R122, [R1+0x118] ;  /* 0x00011800017a7983 */ /* 0x000f280000300800 */
[----:B------:R-:W4:Y:S01]  /*13b090*/  LDL.LU R123, [R1+0x11c] ;  /* 0x00011c00017b7983 */ /* 0x000f220000300800 */
[----:B------:R-:W-:-:S03]  /*13b0a0*/  IMAD.MOV.U32 R95, RZ, RZ, R184 ;  /* 0x000000ffff5f7224 */ /* 0x000fc600078e00b8 */
[----:B------:R-:W4:Y:S01]  /*13b0b0*/  LDL R184, [R1+0x1f80] ;  /* 0x001f800001b87983 */ /* 0x000f220000100800 */
[----:B------:R-:W-:-:S03]  /*13b0c0*/  IMAD.MOV.U32 R94, RZ, RZ, R185 ;  /* 0x000000ffff5e7224 */ /* 0x000fc600078e00b9 */
[----:B------:R-:W4:Y:S04]  /*13b0d0*/  LDL R185, [R1+0x1f84] ;  /* 0x001f840001b97983 */ /* 0x000f280000100800 */
        /* <DEDUP_REMOVED lines=8> */
[----:B------:R-:W-:Y:S03]  /*13b160*/  HMMA.1688.F32.TF32 R148, R240, R148, R24 ;  /* 0x00000094f094723c */ /* 0x000fe60000081018 */
[----:B------:R-:W4:Y:S01]  /*13b170*/  LDL.LU R115, [R1+0xec] ;  /* 0x0000ec0001737983 */ /* 0x000f220000300800 */
[----:B------:R-:W-:-:S03]  /*13b180*/  MOV R99, R3 ;  /* 0x0000000300637202 */ /* 0x000fc60000000f00 */
[----:B------:R-:W4:Y:S01]  /*13b190*/  LDL.LU R96, [R1+0xa0] ;  /* 0x0000a00001607983 */ /* 0x000f220000300800 */
[----:B------:R-:W-:Y:S01]  /*13b1a0*/  HMMA.1688.F32.TF32 R164, R240, R164, R12 ;  /* 0x000000a4f0a4723c */ /* 0x000fe2000008100c */
[----:B------:R-:W-:Y:S02]  /*13b1b0*/  IMAD.MOV.U32 R26, RZ, RZ, R187 ;  /* 0x000000ffff1a7224 */ /* 0x000fe400078e00bb */
[----:B------:R-:W4:Y:S01]  /*13b1c0*/  LDL.LU R97, [R1+0xa4] ;  /* 0x0000a40001617983 */ /* 0x000f220000300800 */
[----:B------:R-:W-:-:S03]  /*13b1d0*/  MOV R27, R186 ;  /* 0x000000ba001b7202 */ /* 0x000fc60000000f00 */
[----:B------:R-:W4:Y:S01]  /*13b1e0*/  LDL.LU R0, [R1+0xddac] ;  /* 0x00ddac0001007983 */ /* 0x000f220000300800 */
[----:B------:R-:W-:Y:S01]  /*13b1f0*/  HMMA.1688.F32.TF32 R168, R240, R168, R8 ;  /* 0x000000a8f0a8723c */ /* 0x000fe20000081008 */
[----:B------:R-:W-:Y:S02]  /*13b200*/  IMAD.MOV.U32 R24, RZ, RZ, R191 ;  /* 0x000000ffff187224 */ /* 0x000fe400078e00bf */
[----:B------:R-:W4:Y:S01]  /*13b210*/  LDL.LU R3, [R1+0xdda8] ;  /* 0x00dda80001037983 */ /* 0x000f220000300800 */
[----:B------:R-:W-:-:S03]  /*13b220*/  IMAD.MOV.U32 R25, RZ, RZ, R190 ;  /* 0x000000ffff197224 */ /* 0x000fc600078e00be */
[----:B------:R-:W4:Y:S01]  /*13b230*/  LDL R10, [R1+0x1ac8] ;  /* 0x001ac800010a7983 */ /* 0x000f220000100800 */
[----:B------:R-:W-:Y:S03]  /*13b240*/  HMMA.1688.F32.TF32 R172, R240, R172, R4 ;  /* 0x000000acf0ac723c */ /* 0x000fe60000081004 */
[----:B------:R-:W4:Y:S01]  /*13b250*/  LDL R6, [R1+0x1ab8] ;  /* 0x001ab80001067983 */ /* 0x000f220000100800 */
        /* <DEDUP_REMOVED lines=14> */
[----:B------:R-:W-:-:S02]  /*13b340*/  IMAD.MOV.U32 R52, RZ, RZ, R199 ;  /* 0x000000ffff347224 */ /* 0x000fc400078e00c7 */
[----:B------:R-:W-:Y:S02]  /*13b350*/  IMAD.MOV.U32 R53, RZ, RZ, R198 ;  /* 0x000000ffff357224 */ /* 0x000fe400078e00c6 */
[C---:B--2---:R-:W-:Y:S08]  /*13b360*/  HMMA.1688.F32.TF32 R196, R240.reuse, R196, R116 ;  /* 0x000000c4f0c4723c */ /* 0x044ff00000081074 */
[C---:B---3--:R-:W-:Y:S08]  /*13b370*/  HMMA.1688.F32.TF32 R192, R240.reuse, R192, R236 ;  /* 0x000000c0f0c0723c */ /* 0x048ff000000810ec */
[C---:B----4-:R-:W-:Y:S08]  /*13b380*/  HMMA.1688.F32.TF32 R188, R240.reuse, R188, R120 ;  /* 0x000000bcf0bc723c */ /* 0x050ff00000081078 */
[C---:B------:R-:W-:Y:S01]  /*13b390*/  HMMA.1688.F32.TF32 R184, R240.reuse, R184, R124 ;  /* 0x000000b8f0b8723c */ /* 0x040fe2000008107c */
[----:B------:R-:W2:Y:S04]  /*13b3a0*/  LDL.LU.64 R126, [R1+0xdda0] ;  /* 0x00dda000017e7983 */ /* 0x000ea80000300a00 */
[----:B------:R-:W2:Y:S04]  /*13b3b0*/  LDL.LU.64 R124, [R1+0xdd98] ;  /* 0x00dd9800017c7983 */ /* 0x000ea80000300a00 */
[----:B------:R-:W3:Y:S04]  /*13b3c0*/  LDL.LU.64 R122, [R1+0xdd90] ;  /* 0x00dd9000017a7983 */ /* 0x000ee80000300a00 */
[----:B------:R-:W3:Y:S04]  /*13b3d0*/  LDL.LU.64 R120, [R1+0xdd88] ;  /* 0x00dd880001787983 */ /* 0x000ee80000300a00 */
[----:B------:R-:W4:Y:S04]  /*13b3e0*/  LDL.LU.64 R238, [R1+0xdd80] ;  /* 0x00dd800001ee7983 */ /* 0x000f280000300a00 */
[----:B------:R-:W4:Y:S04]  /*13b3f0*/  LDL.LU.64 R236, [R1+0xdd78] ;  /* 0x00dd780001ec7983 */ /* 0x000f280000300a00 */
[----:B------:R-:W2:Y:S04]  /*13b400*/  LDL.LU.64 R118, [R1+0xdd70] ;  /* 0x00dd700001767983 */ /* 0x000ea80000300a00 */
[----:B------:R-:W2:Y:S01]  /*13b410*/  LDL.LU.64 R116, [R1+0xdd68] ;  /* 0x00dd680001747983 */ /* 0x000ea20000300a00 */
[----:B------:R-:W-:Y:S01]  /*13b420*/  IMAD.MOV.U32 R42, RZ, RZ, R203 ;  /* 0x000000ffff2a7224 */ /* 0x000fe200078e00cb */
[----:B------:R-:W-:Y:S01]  /*13b430*/  MOV R43, R202 ;  /* 0x000000ca002b7202 */ /* 0x000fe20000000f00 */
[----:B------:R-:W-:Y:S01]  /*13b440*/  IMAD.MOV.U32 R34, RZ, RZ, R207 ;  /* 0x000000ffff227224 */ /* 0x000fe200078e00cf */
[----:B------:R-:W-:Y:S01]  /*13b450*/  HMMA.1688.F32.TF32 R200, R240, R200, R112 ;  /* 0x000000c8f0c8723c */ /* 0x000fe20000081070 */
[----:B------:R-:W-:Y:S01]  /*13b460*/  MOV R35, R206 ;  /* 0x000000ce00237202 */ /* 0x000fe20000000f00 */
[----:B------:R-:W3:Y:S01]  /*13b470*/  LDL.LU.64 R114, [R1+0xdd60] ;  /* 0x00dd600001727983 */ /* 0x000ee20000300a00 */
[----:B------:R-:W-:Y:S01]  /*13b480*/  IMAD.MOV.U32 R18, RZ, RZ, R211 ;  /* 0x000000ffff127224 */ /* 0x000fe200078e00d3 */
[----:B------:R-:W-:-:S02]  /*13b490*/  MOV R19, R210 ;  /* 0x000000d200137202 */ /* 0x000fc40000000f00 */
[----:B------:R-:W3:Y:S02]  /*13b4a0*/  LDL.LU.64 R112, [R1+0xdd58] ;  /* 0x00dd580001707983 */ /* 0x000ee40000300a00 */
[C---:B------:R-:W-:Y:S02]  /*13b4b0*/  HMMA.1688.F32.TF32 R204, R240.reuse, R204, R108 ;  /* 0x000000ccf0cc723c */ /* 0x040fe4000008106c */
[----:B------:R-:W3:Y:S04]  /*13b4c0*/  LDL.LU.64 R110, [R1+0xdd50] ;  /* 0x00dd5000016e7983 */ /* 0x000ee80000300a00 */
        /* <DEDUP_REMOVED lines=22> */
[C---:B------:R-:W-:Y:S08]  /*13b630*/  HMMA.1688.F32.TF32 R160, R240.reuse, R248, R160 ;  /* 0x000000f8f0a0723c */ /* 0x040ff000000810a0 */
[----:B------:R-:W-:Y:S01]  /*13b640*/  HMMA.1688.F32.TF32 R240, R240, R44, R48 ;  /* 0x0000002cf0f0723c */ /* 0x000fe20000081030 */
[----:B------:R-:W3:Y:S04]  /*13b650*/  LDL.LU.64 R50, [R1+0xdcd0] ;  /* 0x00dcd00001327983 */ /* 0x000ee80000300a00 */
[----:B------:R-:W3:Y:S04]  /*13b660*/  LDL.LU.64 R48, [R1+0xdcc8] ;  /* 0x00dcc80001307983 */ /* 0x000ee80000300a00 */
[----:B------:R-:W3:Y:S04]  /*13b670*/  LDL.LU.64 R46, [R1+0xdcc0] ;  /* 0x00dcc000012e7983 */ /* 0x000ee80000300a00 */
[----:B------:R-:W3:Y:S01]  /*13b680*/  LDL.LU.64 R44, [R1+0xdcb8] ;  /* 0x00dcb800012c7983 */ /* 0x000ee20000300a00 */
[C---:B--2---:R-:W-:Y:S03]  /*13b690*/  HMMA.1688.F32.TF32 R36, R116.reuse, R38, R40 ;  /* 0x000000267424723c */ /* 0x044fe60000081028 */
[----:B------:R-:W2:Y:S04]  /*13b6a0*/  LDL.LU.64 R42, [R1+0xdcb0] ;  /* 0x00dcb000012a7983 */ /* 0x000ea80000300a00 */
[----:B------:R-:W2:Y:S01]  /*13b6b0*/  LDL.LU.64 R40, [R1+0xdca8] ;  /* 0x00dca80001287983 */ /* 0x000ea20000300a00 */
[C---:B------:R-:W-:Y:S08]  /*13b6c0*/  HMMA.1688.F32.TF32 R28, R116.reuse, R30, R32 ;  /* 0x0000001e741c723c */ /* 0x040ff00000081020 */
[C---:B------:R-:W-:Y:S03]  /*13b6d0*/  HMMA.1688.F32.TF32 R20, R116.reuse, R22, R24 ;  /* 0x000000167414723c */ /* 0x040fe60000081018 */
[----:B------:R-:W-:Y:S05]  /*13b6e0*/  STL.64 [R1+0x4290], R36 ;  /* 0x0042902401007387 */ /* 0x000fea0000100a00 */
[C---:B------:R-:W-:Y:S01]  /*13b6f0*/  HMMA.1688.F32.TF32 R244, R116.reuse, R246, R16 ;  /* 0x000000f674f4723c */ /* 0x040fe20000081010 */
        /* <DEDUP_REMOVED lines=22> */
[----:B------:R-:W2:Y:S04]  /*13b860*/  LDL.LU.64 R6, [R1+0xdc30] ;  /* 0x00dc300001067983 */ /* 0x000ea80000300a00 */
[----:B------:R-:W2:-:S13]  /*13b870*/  LDL.LU.64 R4, [R1+0xdc28] ;  /* 0x00dc280001047983 */ /* 0x000e9a0000300a00 */
[----:B------:R-:W-:Y:S04]  /*13b880*/  STL.64 [R1+0x4250], R244 ;  /* 0x004250f401007387 */ /* 0x000fe80000100a00 */
[----:B------:R1:W-:Y:S04]  /*13b890*/  STL.64 [R1+0x4258], R246 ;  /* 0x004258f601007387 */ /* 0x0003e80000100a00 */
[----:B-1----:R-:W3:Y:S04]  /*13b8a0*/  LDL R246, [R1+0x1b08] ;  /* 0x001b080001f67983 */ /* 0x002ee80000100800 */
[----:B------:R-:W3:Y:S01]  /*13b8b0*/  LDL R247, [R1+0x1b0c] ;  /* 0x001b0c0001f77983 */ /* 0x000ee20000100800 */
[----:B--2---:R-:W-:Y:S03]  /*13b8c0*/  HMMA.1688.F32.TF32 R4, R116, R10, R4 ;  /* 0x0000000a7404723c */ /* 0x004fe60000081004 */
[----:B------:R-:W2:Y:S04]  /*13b8d0*/  LDL.LU.64 R10, [R1+0xdc20] ;  /* 0x00dc2000010a7983 */ /* 0x000ea80000300a00 */
[----:B------:R-:W2:-:S12]  /*13b8e0*/  LDL.LU.64 R8, [R1+0xdc18] ;  /* 0x00dc180001087983 */ /* 0x000e980000300a00 */
        /* <DEDUP_REMOVED lines=9> */
[----:B-1----:R-:W2:Y:S04]  /*13b980*/  LDL R10, [R1+0x1ae8] ;  /* 0x001ae800010a7983 */ /* 0x002ea80000100800 */
[----:B------:R-:W2:Y:S01]  /*13b990*/  LDL R11, [R1+0x1aec] ;  /* 0x001aec00010b7983 */ /* 0x000ea20000100800 */
[C---:B---3--:R-:W-:Y:S08]  /*13b9a0*/  HMMA.1688.F32.TF32 R4, R116.reuse, R6, R16 ;  /* 0x000000067404723c */ /* 0x048ff00000081010 */
[C---:B--2---:R-:W-:Y:S08]  /*13b9b0*/  HMMA.1688.F32.TF32 R8, R116.reuse, R10, R12 ;  /* 0x0000000a7408723c */ /* 0x044ff0000008100c */
        /* <DEDUP_REMOVED lines=24> */
[----:B-1----:R-:W2:Y:S04]  /*13bb40*/  LDL R6, [R1+0x1f08] ;  /* 0x001f080001067983 */ /* 0x002ea80000100800 */
[----:B------:R-:W-:Y:S04]  /*13bb50*/  STL.64 [R1+0x41a0], R12 ;  /* 0x0041a00c01007387 */ /* 0x000fe80000100a00 */
[----:B------:R-:W-:Y:S04]  /*13bb60*/  STL.64 [R1+0x41a8], R14 ;  /* 0x0041a80e01007387 */ /* 0x000fe80000100a00 */
[----:B------:R-:W-:Y:S04]  /*13bb70*/  STL.64 [R1+0x4190], R8 ;  /* 0x0041900801007387 */ /* 0x000fe80000100a00 */
[----:B------:R1:W-:Y:S04]  /*13bb80*/  STL.64 [R1+0x4198], R10 ;  /* 0x0041980a01007387 */ /* 0x0003e80000100a00 */
[----:B------:R-:W3:Y:S04]  /*13bb90*/  LDL R58, [R1+0x1b88] ;  /* 0x001b8800013a7983 */ /* 0x000ee80000100800 */
[----:B------:R-:W3:Y:S04]  /*13bba0*/  LDL R59, [R1+0x1b8c] ;  /* 0x001b8c00013b7983 */ /* 0x000ee80000100800 */
[----:B------:R-:W2:Y:S04]  /*13bbb0*/  LDL R7, [R1+0x1f0c] ;  /* 0x001f0c0001077983 */ /* 0x000ea80000100800 */
[----:B------:R-:W2:Y:S04]  /*13bbc0*/  LDL R18, [R1+0x1ee8] ;  /* 0x001ee80001127983 */ /* 0x000ea80000100800 */
[----:B------:R-:W2:Y:S04]  /*13bbd0*/  LDL R19, [R1+0x1eec] ;  /* 0x001eec0001137983 */ /* 0x000ea80000100800 */
        /* <DEDUP_REMOVED lines=34> */
[----:B------:R-:W-:Y:S04]  /*13be00*/  LDS R8, [R252+UR10+0x87080] ;  /* 0x0870800afc087984 */ /* 0x000fe80008000800 */
[----:B------:R-:W-:Y:S01]  /*13be10*/  LDS R9, [R2+UR10+0x87080] ;  /* 0x0870800a02097984 */ /* 0x000fe20008000800 */
[----:B---3--:R-:W-:Y:S03]  /*13be20*/  HMMA.1688.F32.TF32 R52, R116, R58, R52 ;  /* 0x0000003a7434723c */ /* 0x008fe60000081034 */
        /* <DEDUP_REMOVED lines=47> */
[----:B------:R-:W2:Y:S02]  /*13c120*/  LDL R79, [R1+0x1bfc] ;  /* 0x001bfc00014f7983 */ /* 0x000ea40000100800 */
[C---:B--2---:R-:W-:Y:S08]  /*13c130*/  HMMA.1688.F32.TF32 R80, R116.reuse, R78, R80 ;  /* 0x0000004e7450723c */ /* 0x044ff00000081050 */
[C---:B---3--:R-:W-:Y:S08]  /*13c140*/  HMMA.1688.F32.TF32 R76, R116.reuse, R74, R84 ;  /* 0x0000004a744c723c */ /* 0x048ff00000081054 */
        /* <DEDUP_REMOVED lines=25> */
[C---:B----4-:R-:W-:Y:S03]  /*13c2e0*/  HMMA.1688.F32.TF32 R52, R116.reuse, R46, R236 ;  /* 0x0000002e7434723c */ /* 0x050fe600000810ec */
[----:B------:R-:W-:Y:S04]  /*13c2f0*/  LDS R10, [R252+UR10+0x87880] ;  /* 0x0878800afc0a7984 */ /* 0x000fe80008000800 */
[----:B------:R-:W2:Y:S01]  /*13c300*/  LDS R11, [R2+UR10+0x87880] ;  /* 0x0878800a020b7984 */ /* 0x000ea20008000800 */
[C---:B-1----:R-:W-:Y:S08]  /*13c310*/  HMMA.1688.F32.TF32 R48, R116.reuse, R42, R120 ;  /* 0x0000002a7430723c */ /* 0x042ff00000081078 */
[C---:B------:R-:W-:Y:S08]  /*13c320*/  HMMA.1688.F32.TF32 R44, R116.reuse, R38, R124 ;  /* 0x00000026742c723c */ /* 0x040ff0000008107c */
[C---:B------:R-:W-:Y:S08]  /*13c330*/  HMMA.1688.F32.TF32 R40, R116.reuse, R34, R128 ;  /* 0x000000227428723c */ /* 0x040ff00000081080 */
[C---:B------:R-:W-:Y:S08]  /*13c340*/  HMMA.1688.F32.TF32 R36, R116.reuse, R30, R132 ;  /* 0x0000001e7424723c */ /* 0x040ff00000081084 */
[C---:B------:R-:W-:Y:S01]  /*13c350*/  HMMA.1688.F32.TF32 R32, R116.reuse, R26, R136 ;  /* 0x0000001a7420723c */ /* 0x040fe20000081088 */
[----:B------:R-:W-:Y:S07]  /*13c360*/  STL.64 [R1+0x4470], R52 ;  /* 0x0044703401007387 */ /* 0x000fee0000100a00 */
[C---:B------:R-:W-:Y:S01]  /*13c370*/  HMMA.1688.F32.TF32 R28, R116.reuse, R22, R140 ;  /* 0x00000016741c723c */ /* 0x040fe2000008108c */
[----:B------:R1:W-:Y:S07]  /*13c380*/  STL.64 [R1+0x4478], R54 ;  /* 0x0044783601007387 */ /* 0x0003ee0000100a00 */
[C---:B------:R-:W-:Y:S01]  /*13c390*/  HMMA.1688.F32.TF32 R24, R116.reuse, R18, R144 ;  /* 0x000000127418723c */ /* 0x040fe20000081090 */
[----:B------:R-:W-:Y:S07]  /*13c3a0*/  STL.64 [R1+0x4460], R48 ;  /* 0x0044603001007387 */ /* 0x000fee0000100a00 */
[C---:B------:R-:W-:Y:S01]  /*13c3b0*/  HMMA.1688.F32.TF32 R20, R116.reuse, R14, R148 ;  /* 0x0000000e7414723c */ /* 0x040fe20000081094 */
[----:B------:R3:W-:Y:S07]  /*13c3c0*/  STL.64 [R1+0x4468], R50 ;  /* 0x0044683201007387 */ /* 0x0007ee0000100a00 */
[C---:B------:R-:W-:Y:S01]  /*13c3d0*/  HMMA.1688.F32.TF32 R16, R116.reuse, R6, R152 ;  /* 0x000000067410723c */ /* 0x040fe20000081098 */
[----:B------:R-:W-:Y:S04]  /*13c3e0*/  STL.64 [R1+0x4450], R44 ;  /* 0x0044502c01007387 */ /* 0x000fe80000100a00 */
[----:B------:R4:W-:Y:S03]  /*13c3f0*/  STL.64 [R1+0x4458], R46 ;  /* 0x0044582e01007387 */ /* 0x0009e60000100a00 */
[C---:B------:R-:W-:Y:S01]  /*13c400*/  HMMA.1688.F32.TF32 R12, R116.reuse, R246, R156 ;  /* 0x000000f6740c723c */ /* 0x040fe2000008109c */
[----:B------:R-:W-:Y:S04]  /*13c410*/  STL.64 [R1+0x4440], R40 ;  /* 0x0044402801007387 */ /* 0x000fe80000100a00 */
[----:B------:R1:W-:Y:S03]  /*13c420*/  STL.64 [R1+0x4448], R42 ;  /* 0x0044482a01007387 */ /* 0x0003e60000100a00 */
[----:B------:R-:W-:Y:S01]  /*13c430*/  HMMA.1688.F32.TF32 R4, R116, R250, R160 ;  /* 0x000000fa7404723c */ /* 0x000fe200000810a0 */
[----:B------:R-:W-:Y:S04]  /*13c440*/  STL.64 [R1+0x4430], R36 ;  /* 0x0044302401007387 */ /* 0x000fe80000100a00 */
[----:B------:R1:W-:Y:S04]  /*13c450*/  STL.64 [R1+0x4438], R38 ;  /* 0x0044382601007387 */ /* 0x0003e80000100a00 */
        /* <DEDUP_REMOVED lines=9> */
[----:B------:R-:W-:Y:S04]  /*13c4f0*/  STL.64 [R1+0x43e8], R18 ;  /* 0x0043e81201007387 */ /* 0x000fe80000100a00 */
[----:B------:R-:W2:Y:S04]  /*13c500*/  LDL R250, [R1+0xe28] ;  /* 0x000e280001fa7983 */ /* 0x000ea80000100800 */
[----:B------:R1:W-:Y:S04]  /*13c510*/  STL.64 [R1+0x43d0], R12 ;  /* 0x0043d00c01007387 */ /* 0x0003e80000100a00 */
[----:B------:R1:W-:Y:S04]  /*13c520*/  STL.64 [R1+0x43d8], R14 ;  /* 0x0043d80e01007387 */ /* 0x0003e80000100a00 */
[----:B------:R-:W-:Y:S04]  /*13c530*/  STL.64 [R1+0x43c0], R4 ;  /* 0x0043c00401007387 */ /* 0x000fe80000100a00 */
[----:B------:R1:W-:Y:S04]  /*13c540*/  STL.64 [R1+0x43c8], R6 ;  /* 0x0043c80601007387 */ /* 0x0003e80000100a00 */
        /* <DEDUP_REMOVED lines=18> */
[----:B-1----:R-:W2:Y:S04]  /*13c670*/  LDL R54, [R1+0x1fc8] ;  /* 0x001fc80001367983 */ /* 0x002ea80000100800 */
[----:B------:R-:W2:Y:S04]  /*13c680*/  LDL R55, [R1+0x1fcc] ;  /* 0x001fcc0001377983 */ /* 0x000ea80000100800 */
[----:B---3--:R-:W3:Y:S04]  /*13c690*/  LDL R50, [R1+0x1fd8] ;  /* 0x001fd80001327983 */ /* 0x008ee80000100800 */
[----:B------:R-:W3:Y:S04]  /*13c6a0*/  LDL R51, [R1+0x1fdc] ;  /* 0x001fdc0001337983 */ /* 0x000ee80000100800 */
[----:B----4-:R-:W4:Y:S04]  /*13c6b0*/  LDL R46, [R1+0x1fe8] ;  /* 0x001fe800012e7983 */ /* 0x010f280000100800 */
[----:B------:R-:W4:Y:S04]  /*13c6c0*/  LDL R47, [R1+0x1fec] ;  /* 0x001fec00012f7983 */ /* 0x000f280000100800 */
[----:B------:R-:W4:Y:S04]  /*13c6d0*/  LDL R42, [R1+0x1ff8] ;  /* 0x001ff800012a7983 */ /* 0x000f280000100800 */
[----:B------:R-:W4:Y:S04]  /*13c6e0*/  LDL R43, [R1+0x1ffc] ;  /* 0x001ffc00012b7983 */ /* 0x000f280000100800 */
[----:B------:R-:W4:Y:S04]  /*13c6f0*/  LDL R38, [R1+0x2008] ;  /* 0x0020080001267983 */ /* 0x000f280000100800 */
[----:B------:R-:W4:Y:S04]  /*13c700*/  LDL R39, [R1+0x200c] ;  /* 0x00200c0001277983 */ /* 0x000f280000100800 */
[----:B------:R-:W4:Y:S04]  /*13c710*/  LDL R34, [R1+0x2018] ;  /* 0x0020180001227983 */ /* 0x000f280000100800 */
[----:B------:R-:W4:Y:S04]  /*13c720*/  LDL R35, [R1+0x201c] ;  /* 0x00201c0001237983 */ /* 0x000f280000100800 */
[----:B------:R-:W4:Y:S04]  /*13c730*/  LDL.64 R30, [R1+0x2028] ;  /* 0x00202800011e7983 */ /* 0x000f280000100a00 */
[----:B------:R-:W4:Y:S04]  /*13c740*/  LDL R26, [R1+0x2038] ;  /* 0x00203800011a7983 */ /* 0x000f280000100800 */
[----:B------:R-:W4:Y:S04]  /*13c750*/  LDL R27, [R1+0x203c] ;  /* 0x00203c00011b7983 */ /* 0x000f280000100800 */
[----:B------:R-:W4:Y:S04]  /*13c760*/  LDL R251, [R1+0xe2c] ;  /* 0x000e2c0001fb7983 */ /* 0x000f280000100800 */
[----:B------:R-:W4:Y:S04]  /*13c770*/  LDL.64 R22, [R1+0x2048] ;  /* 0x0020480001167983 */ /* 0x000f280000100a00 */
        /* <DEDUP_REMOVED lines=9> */
[----:B------:R-:W4:Y:S01]  /*13c810*/  LDL.LU R247, [R1+0x299c] ;  /* 0x00299c0001f77983 */ /* 0x000f220000300800 */
[----:B------:R-:W-:-:S02]  /*13c820*/  IMAD.MOV.U32 R6, RZ, RZ, R3 ;  /* 0x000000ffff067224 */ /* 0x000fc400078e0003 */
[----:B------:R-:W-:Y:S01]  /*13c830*/  IMAD.MOV.U32 R7, RZ, RZ, R0 ;  /* 0x000000ffff077224 */ /* 0x000fe200078e0000 */
[C---:B--2---:R-:W-:Y:S08]  /*13c840*/  HMMA.1688.F32.TF32 R92, R116.reuse, R90, R164 ;  /* 0x0000005a745c723c */ /* 0x044ff000000810a4 */
        /* <DEDUP_REMOVED lines=14> */
[C---:B---3--:R-:W-:Y:S01]  /*13c930*/  HMMA.1688.F32.TF32 R52, R116.reuse, R50, R204 ;  /* 0x000000327434723c */ /* 0x048fe200000810cc */
[----:B------:R-:W-:Y:S04]  /*13c940*/  STL.64 [R1+0x4398], R86 ;  /* 0x0043985601007387 */ /* 0x000fe80000100a00 */
[----:B------:R-:W-:Y:S03]  /*13c950*/  STL.64 [R1+0x4380], R80 ;  /* 0x0043805001007387 */ /* 0x000fe60000100a00 */
[C---:B----4-:R-:W-:Y:S01]  /*13c960*/  HMMA.1688.F32.TF32 R48, R116.reuse, R46, R208 ;  /* 0x0000002e7430723c */ /* 0x050fe200000810d0 */
[----:B------:R-:W-:Y:S04]  /*13c970*/  STL.64 [R1+0x4388], R82 ;  /* 0x0043885201007387 */ /* 0x000fe80000100a00 */
[----:B------:R-:W-:Y:S03]  /*13c980*/  STL.64 [R1+0x4370], R76 ;  /* 0x0043704c01007387 */ /* 0x000fe60000100a00 */
[C---:B------:R-:W-:Y:S01]  /*13c990*/  HMMA.1688.F32.TF32 R44, R116.reuse, R42, R212 ;  /* 0x0000002a742c723c */ /* 0x040fe200000810d4 */
[----:B------:R-:W-:Y:S04]  /*13c9a0*/  STL.64 [R1+0x4378], R78 ;  /* 0x0043784e01007387 */ /* 0x000fe80000100a00 */
[----:B------:R-:W-:Y:S03]  /*13c9b0*/  STL.64 [R1+0x4360], R72 ;  /* 0x0043604801007387 */ /* 0x000fe60000100a00 */
[C---:B------:R-:W-:Y:S01]  /*13c9c0*/  HMMA.1688.F32.TF32 R40, R116.reuse, R38, R216 ;  /* 0x000000267428723c */ /* 0x040fe200000810d8 */
[----:B------:R-:W-:Y:S04]  /*13c9d0*/  STL.64 [R1+0x4368], R74 ;  /* 0x0043684a01007387 */ /* 0x000fe80000100a00 */
[----:B------:R-:W-:Y:S03]  /*13c9e0*/  STL.64 [R1+0x4350], R68 ;  /* 0x0043504401007387 */ /* 0x000fe60000100a00 */
[----:B------:R-:W-:Y:S01]  /*13c9f0*/  HMMA.1688.F32.TF32 R36, R116, R34, R220 ;  /* 0x000000227424723c */ /* 0x000fe200000810dc */
[----:B------:R-:W-:Y:S01]  /*13ca00*/  STL.64 [R1+0x4358], R70 ;  /* 0x0043584601007387 */ /* 0x000fe20000100a00 */
[----:B------:R-:W-:-:S03]  /*13ca10*/  IMAD.MOV.U32 R3, RZ, RZ, R30 ;  /* 0x000000ffff037224 */ /* 0x000fc600078e001e */
[----:B------:R-:W-:Y:S03]  /*13ca20*/  STL.64 [R1+0x4340], R64 ;  /* 0x0043404001007387 */ /* 0x000fe60000100a00 */
[C---:B------:R-:W-:Y:S01]  /*13ca30*/  HMMA.1688.F32.TF32 R32, R116.reuse, R30, R224 ;  /* 0x0000001e7420723c */ /* 0x040fe200000810e0 */
[----:B------:R-:W-:Y:S01]  /*13ca40*/  MOV R0, R31 ;  /* 0x0000001f00007202 */ /* 0x000fe20000000f00 */
[----:B------:R-:W-:Y:S04]  /*13ca50*/  STL.64 [R1+0x4348], R66 ;  /* 0x0043484201007387 */ /* 0x000fe80000100a00 */
[----:B------:R-:W-:Y:S02]  /*13ca60*/  STL.64 [R1+0x4330], R60 ;  /* 0x0043303c01007387 */ /* 0x000fe40000100a00 */
[C---:B------:R-:W-:Y:S02]  /*13ca70*/  HMMA.1688.F32.TF32 R28, R116.reuse, R26, R228 ;  /* 0x0000001a741c723c */ /* 0x040fe400000810e4 */
[----:B------:R-:W-:Y:S04]  /*13ca80*/  STL.64 [R1+0x4338], R62 ;  /* 0x0043383e01007387 */ /* 0x000fe80000100a00 */
[----:B------:R-:W-:Y:S02]  /*13ca90*/  STL.64 [R1+0x4320], R56 ;  /* 0x0043203801007387 */ /* 0x000fe40000100a00 */
[----:B------:R-:W-:Y:S02]  /*13caa0*/  HMMA.1688.F32.TF32 R24, R116, R22, R232 ;  /* 0x000000167418723c */ /* 0x000fe400000810e8 */
[----:B------:R-:W-:Y:S04]  /*13cab0*/  STL.64 [R1+0x4328], R58 ;  /* 0x0043283a01007387 */ /* 0x000fe80000100a00 */
[----:B------:R-:W-:Y:S04]  /*13cac0*/  STL.64 [R1+0x4310], R52 ;  /* 0x0043103401007387 */ /* 0x000fe80000100a00 */
[----:B------:R-:W-:Y:S01]  /*13cad0*/  STL.64 [R1+0x4318], R54 ;  /* 0x0043183601007387 */ /* 0x000fe20000100a00 */
[----:B------:R-:W-:Y:S03]  /*13cae0*/  HMMA.1688.F32.TF32 R204, R8, R6, R12 ;  /* 0x0000000608cc723c */ /* 0x000fe6000008100c */
[----:B------:R-:W-:Y:S04]  /*13caf0*/  STL.64 [R1+0x4300], R48 ;  /* 0x0043003001007387 */ /* 0x000fe80000100a00 */
[----:B------:R-:W-:Y:S01]  /*13cb00*/  STL.64 [R1+0x4308], R50 ;  /* 0x0043083201007387 */ /* 0x000fe20000100a00 */
[----:B------:R-:W-:Y:S03]  /*13cb10*/  HMMA.1688.F32.TF32 R16, R116, R18, R240 ;  /* 0x000000127410723c */ /* 0x000fe600000810f0 */
        /* <DEDUP_REMOVED lines=8> */
[----:B------:R1:W-:Y:S04]  /*13cba0*/  STL [R1+0xd56c], R0 ;  /* 0x00d56c0001007387 */ /* 0x0003e80000100800 */
[----:B------:R2:W-:Y:S04]  /*13cbb0*/  STL [R1+0xd568], R3 ;  /* 0x00d5680301007387 */ /* 0x0005e80000100800 */
[----:B------:R-:W-:Y:S01]  /*13cbc0*/  STL.64 [R1+0x42b0], R28 ;  /* 0x0042b01c01007387 */ /* 0x000fe20000100a00 */
[----:B-1----:R-:W-:-:S03]  /*13cbd0*/  IMAD.MOV.U32 R0, RZ, RZ, R22 ;  /* 0x000000ffff007224 */ /* 0x002fc600078e0016 */
[----:B------:R1:W-:Y:S01]  /*13cbe0*/  STL.64 [R1+0x42b8], R30 ;  /* 0x0042b81e01007387 */ /* 0x0003e20000100a00 */
[----:B--2---:R-:W-:-:S03]  /*13cbf0*/  IMAD.MOV.U32 R3, RZ, RZ, R23 ;  /* 0x000000ffff037224 */ /* 0x004fc600078e0017 */
[----:B------:R-:W-:Y:S04]  /*13cc00*/  STL.64 [R1+0x42a0], R24 ;  /* 0x0042a01801007387 */ /* 0x000fe80000100a00 */
[----:B------:R2:W-:Y:S04]  /*13cc10*/  STL.64 [R1+0x42a8], R26 ;  /* 0x0042a81a01007387 */ /* 0x0005e80000100a00 */
[----:B------:R-:W-:Y:S04]  /*13cc20*/  STL [R1+0xd574], R0 ;  /* 0x00d5740001007387 */ /* 0x000fe80000100800 */
[----:B------:R-:W-:Y:S01]  /*13cc30*/  STL [R1+0xd570], R3 ;  /* 0x00d5700301007387 */ /* 0x000fe20000100800 */
[C---:B------:R-:W-:Y:S03]  /*13cc40*/  HMMA.1688.F32.TF32 R224, R8.reuse, R250, R244 ;  /* 0x000000fa08e0723c */ /* 0x040fe600000810f4 */
[----:B------:R-:W-:Y:S04]  /*13cc50*/  STL.64 [R1+0xdb60], R206 ;  /* 0x00db60ce01007387 */ /* 0x000fe80000100a00 */
[----:B------:R-:W-:Y:S04]  /*13cc60*/  STL.64 [R1+0x40b0], R16 ;  /* 0x0040b01001007387 */ /* 0x000fe80000100a00 */
[----:B------:R3:W-:Y:S04]  /*13cc70*/  STL.64 [R1+0x40b8], R18 ;  /* 0x0040b81201007387 */ /* 0x0007e80000100a00 */
[----:B------:R-:W-:Y:S04]  /*13cc80*/  STL.64 [R1+0xdb58], R204 ;  /* 0x00db58cc01007387 */ /* 0x000fe80000100a00 */
        /* <DEDUP_REMOVED lines=42> */
[----:B-1----:R-:W4:Y:S04]  /*13cf30*/  LDL R30, [R1+0xef8] ;  /* 0x000ef800011e7983 */ /* 0x002f280000100800 */
[----:B------:R-:W4:Y:S04]  /*13cf40*/  LDL R31, [R1+0xefc] ;  /* 0x000efc00011f7983 */ /* 0x000f280000100800 */
[----:B------:R-:W4:Y:S04]  /*13cf50*/  LDL.LU R92, [R1+0x1e20] ;  /* 0x001e2000015c7983 */ /* 0x000f280000300800 */
[----:B------:R-:W4:Y:S04]  /*13cf60*/  LDL.LU R93, [R1+0x1e24] ;  /* 0x001e2400015d7983 */ /* 0x000f280000300800 */
[----:B------:R-:W4:Y:S04]  /*13cf70*/  LDL.LU R94, [R1+0x1e28] ;  /* 0x001e2800015e7983 */ /* 0x000f280000300800 */
[----:B------:R-:W4:Y:S04]  /*13cf80*/  LDL.LU R95, [R1+0x1e2c] ;  /* 0x001e2c00015f7983 */ /* 0x000f280000300800 */
[----:B--2---:R-:W2:Y:S04]  /*13cf90*/  LDL R26, [R1+0xee8] ;  /* 0x000ee800011a7983 */ /* 0x004ea80000100800 */
[----:B------:R-:W2:Y:S04]  /*13cfa0*/  LDL R27, [R1+0xeec] ;  /* 0x000eec00011b7983 */ /* 0x000ea80000100800 */
[----:B------:R-:W2:Y:S04]  /*13cfb0*/  LDL R22, [R1+0xed8] ;  /* 0x000ed80001167983 */ /* 0x000ea80000100800 */
[----:B------:R-:W2:Y:S04]  /*13cfc0*/  LDL R23, [R1+0xedc] ;  /* 0x000edc0001177983 */ /* 0x000ea80000100800 */
[----:B------:R-:W2:Y:S04]  /*13cfd0*/  LDL.LU R100, [R1+0x2930] ;  /* 0x0029300001647983 */ /* 0x000ea80000300800 */
[----:B------:R-:W2:Y:S04]  /*13cfe0*/  LDL.LU R101, [R1+0x2934] ;  /* 0x0029340001657983 */ /* 0x000ea80000300800 */
[----:B------:R-:W2:Y:S04]  /*13cff0*/  LDL.LU R102, [R1+0x2938] ;  /* 0x0029380001667983 */ /* 0x000ea80000300800 */
[----:B------:R-:W2:Y:S04]  /*13d000*/  LDL.LU R103, [R1+0x293c] ;  /* 0x00293c0001677983 */ /* 0x000ea80000300800 */
[----:B---3--:R-:W3:Y:S04]  /*13d010*/  LDL R18, [R1+0xec8] ;  /* 0x000ec80001127983 */ /* 0x008ee80000100800 */
[----:B------:R-:W3:Y:S04]  /*13d020*/  LDL R19, [R1+0xecc] ;  /* 0x000ecc0001137983 */ /* 0x000ee80000100800 */
[----:B------:R-:W3:Y:S04]  /*13d030*/  LDL.LU R104, [R1+0x2940] ;  /* 0x0029400001687983 */ /* 0x000ee80000300800 */
[----:B------:R-:W3:Y:S04]  /*13d040*/  LDL.LU R105, [R1+0x2944] ;  /* 0x0029440001697983 */ /* 0x000ee80000300800 */
[----:B------:R-:W3:Y:S04]  /*13d050*/  LDL.LU R106, [R1+0x2948] ;  /* 0x00294800016a7983 */ /* 0x000ee80000300800 */
[----:B------:R-:W3:Y:S04]  /*13d060*/  LDL.LU R107, [R1+0x294c] ;  /* 0x00294c00016b7983 */ /* 0x000ee80000300800 */
        /* <DEDUP_REMOVED lines=39> */
[C---:B----4-:R-:W-:Y:S03]  /*13d2e0*/  HMMA.1688.F32.TF32 R52, R8.reuse, R54, R68 ;  /* 0x000000360834723c */ /* 0x050fe60000081044 */
[----:B------:R-:W-:Y:S04]  /*13d2f0*/  STL.64 [R1+0xdb70], R226 ;  /* 0x00db70e201007387 */ /* 0x000fe80000100a00 */
[----:B------:R-:W-:Y:S01]  /*13d300*/  STL.64 [R1+0xdb68], R224 ;  /* 0x00db68e001007387 */ /* 0x000fe20000100a00 */
[C---:B------:R-:W-:Y:S08]  /*13d310*/  HMMA.1688.F32.TF32 R44, R8.reuse, R46, R76 ;  /* 0x0000002e082c723c */ /* 0x040ff0000008104c */
[C---:B------:R-:W-:Y:S08]  /*13d320*/  HMMA.1688.F32.TF32 R48, R8.reuse, R50, R72 ;  /* 0x000000320830723c */ /* 0x040ff00000081048 */
[C---:B------:R-:W-:Y:S08]  /*13d330*/  HMMA.1688.F32.TF32 R36, R8.reuse, R38, R84 ;  /* 0x000000260824723c */ /* 0x040ff00000081054 */
[C---:B------:R-:W-:Y:S08]  /*13d340*/  HMMA.1688.F32.TF32 R32, R8.reuse, R34, R88 ;  /* 0x000000220820723c */ /* 0x040ff00000081058 */
[C---:B------:R-:W-:Y:S08]  /*13d350*/  HMMA.1688.F32.TF32 R28, R8.reuse, R30, R92 ;  /* 0x0000001e081c723c */ /* 0x040ff0000008105c */
[----:B--2---:R-:W-:Y:S01]  /*13d360*/  HMMA.1688.F32.TF32 R228, R8, R130, R132 ;  /* 0x0000008208e4723c */ /* 0x004fe20000081084 */
[----:B------:R-:W-:Y:S01]  /*13d370*/  MOV R3, R131 ;  /* 0x0000008300037202 */ /* 0x000fe20000000f00 */
[----:B------:R-:W-:-:S06]  /*13d380*/  IMAD.MOV.U32 R0, RZ, RZ, R130 ;  /* 0x000000ffff007224 */ /* 0x000fcc00078e0082 */
[C---:B---3--:R-:W-:Y:S11]  /*13d390*/  HMMA.1688.F32.TF32 R232, R8.reuse, R122, R124 ;  /* 0x0000007a08e8723c */ /* 0x048ff6000008107c */
[----:B------:R-:W-:Y:S04]  /*13d3a0*/  STL.64 [R1+0xdb80], R230 ;  /* 0x00db80e601007387 */ /* 0x000fe80000100a00 */
[----:B------:R-:W-:Y:S04]  /*13d3b0*/  STL.64 [R1+0xdb78], R228 ;  /* 0x00db78e401007387 */ /* 0x000fe80000100a00 */
[----:B------:R-:W-:Y:S04]  /*13d3c0*/  STL [R1+0xd68c], R3 ;  /* 0x00d68c0301007387 */ /* 0x000fe80000100800 */
[----:B------:R1:W-:Y:S04]  /*13d3d0*/  STL [R1+0xd688], R0 ;  /* 0x00d6880001007387 */ /* 0x0003e80000100800 */
[----:B------:R-:W-:Y:S04]  /*13d3e0*/  STL.64 [R1+0xdb90], R234 ;  /* 0x00db90ea01007387 */ /* 0x000fe80000100a00 */
[----:B------:R2:W-:Y:S04]  /*13d3f0*/  STL.64 [R1+0xdb88], R232 ;  /* 0x00db88e801007387 */ /* 0x0005e80000100a00 */
[----:B-1----:R-:W3:Y:S04]  /*13d400*/  LDL R0, [R1+0x6898] ;  /* 0x0068980001007983 */ /* 0x002ee80000100800 */
[----:B------:R-:W4:Y:S04]  /*13d410*/  LDL R3, [R1+0x689c] ;  /* 0x00689c0001037983 */ /* 0x000f280000100800 */
[----:B------:R-:W-:Y:S04]  /*13d420*/  STL.64 [R1+0xdb50], R54 ;  /* 0x00db503601007387 */ /* 0x000fe80000100a00 */
[----:B------:R1:W-:Y:S01]  /*13d430*/  STL.64 [R1+0xdb48], R52 ;  /* 0x00db483401007387 */ /* 0x0003e20000100a00 */
[C---:B------:R-:W-:Y:S08]  /*13d440*/  HMMA.1688.F32.TF32 R240, R8.reuse, R114, R236 ;  /* 0x0000007208f0723c */ /* 0x040ff000000810ec */
[C---:B------:R-:W-:Y:S08]  /*13d450*/  HMMA.1688.F32.TF32 R56, R8.reuse, R58, R64 ;  /* 0x0000003a0838723c */ /* 0x040ff00000081040 */
[C---:B------:R-:W-:Y:S11]  /*13d460*/  HMMA.1688.F32.TF32 R60, R8.reuse, R6, R60 ;  /* 0x00000006083c723c */ /* 0x040ff6000008103c */
[----:B------:R-:W-:Y:S04]  /*13d470*/  STL.64 [R1+0xdb40], R58 ;  /* 0x00db403a01007387 */ /* 0x000fe80000100a00 */
[----:B------:R-:W-:Y:S01]  /*13d480*/  STL.64 [R1+0xdb38], R56 ;  /* 0x00db383801007387 */ /* 0x000fe20000100a00 */
[C---:B------:R-:W-:Y:S03]  /*13d490*/  HMMA.1688.F32.TF32 R64, R8.reuse, R250, R244 ;  /* 0x000000fa0840723c */ /* 0x040fe600000810f4 */
[----:B------:R-:W-:Y:S04]  /*13d4a0*/  STL.64 [R1+0xdb30], R62 ;  /* 0x00db303e01007387 */ /* 0x000fe80000100a00 */
[----:B------:R1:W-:Y:S04]  /*13d4b0*/  STL.64 [R1+0xdb28], R60 ;  /* 0x00db283c01007387 */ /* 0x0003e80000100a00 */
        /* <DEDUP_REMOVED lines=58> */
[----:B------:R-:W3:Y:S01]  /*13d860*/  LDL R195, [R1+0x103c] ;  /* 0x00103c0001c37983 */ /* 0x000ee20000100800 */
[C---:B------:R-:W-:Y:S03]  /*13d870*/  HMMA.1688.F32.TF32 R16, R8.reuse, R18, R104 ;  /* 0x000000120810723c */ /* 0x040fe60000081068 */
        /* <DEDUP_REMOVED lines=8> */
[----:B------:R-:W3:Y:S01]  /*13d900*/  LDL.LU R201, [R1+0x1cb4] ;  /* 0x001cb40001c97983 */ /* 0x000ee20000300800 */
[C---:B------:R-:W-:Y:S03]  /*13d910*/  HMMA.1688.F32.TF32 R24, R8.reuse, R26, R96 ;  /* 0x0000001a0818723c */ /* 0x040fe60000081060 */
[----:B------:R-:W3:Y:S04]  /*13d920*/  LDL.LU R202, [R1+0x1cb8] ;  /* 0x001cb80001ca7983 */ /* 0x000ee80000300800 */
[----:B------:R-:W3:Y:S04]  /*13d930*/  LDL.LU R203, [R1+0x1cbc] ;  /* 0x001cbc0001cb7983 */ /* 0x000ee80000300800 */
        /* <DEDUP_REMOVED lines=71> */
[----:B------:R-:W-:Y:S01]  /*13ddb0*/  STL.64 [R1+0xdb20], R66 ;  /* 0x00db204201007387 */ /* 0x000fe20000100a00 */
[C---:B------:R-:W-:Y:S03]  /*13ddc0*/  HMMA.1688.F32.TF32 R124, R8.reuse, R126, R128 ;  /* 0x0000007e087c723c */ /* 0x040fe60000081080 */
[----:B------:R1:W-:Y:S05]  /*13ddd0*/  STL.64 [R1+0xdb18], R64 ;  /* 0x00db184001007387 */ /* 0x0003ea0000100a00 */
[C---:B------:R-:W-:Y:S08]  /*13dde0*/  HMMA.1688.F32.TF32 R128, R8.reuse, R250, R244 ;  /* 0x000000fa0880723c */ /* 0x040ff000000810f4 */
[C---:B---3--:R-:W-:Y:S08]  /*13ddf0*/  HMMA.1688.F32.TF32 R236, R8.reuse, R238, R172 ;  /* 0x000000ee08ec723c */ /* 0x048ff000000810ac */
[C---:B------:R-:W-:Y:S08]  /*13de00*/  HMMA.1688.F32.TF32 R104, R8.reuse, R106, R200 ;  /* 0x0000006a0868723c */ /* 0x040ff000000810c8 */
[C---:B------:R-:W-:Y:S08]  /*13de10*/  HMMA.1688.F32.TF32 R108, R8.reuse, R110, R148 ;  /* 0x0000006e086c723c */ /* 0x040ff00000081094 */
[C---:B----4-:R-:W-:Y:S08]  /*13de20*/  HMMA.1688.F32.TF32 R96, R8.reuse, R98, R212 ;  /* 0x000000620860723c */ /* 0x050ff000000810d4 */
[C---:B------:R-:W-:Y:S08]  /*13de30*/  HMMA.1688.F32.TF32 R212, R8.reuse, R186, R188 ;  /* 0x000000ba08d4723c */ /* 0x040ff000000810bc */
[C---:B------:R-:W-:Y:S08]  /*13de40*/  HMMA.1688.F32.TF32 R112, R8.reuse, R114, R144 ;  /* 0x000000720870723c */ /* 0x040ff00000081090 */
[C---:B------:R-:W-:Y:S08]  /*13de50*/  HMMA.1688.F32.TF32 R88, R8.reuse, R90, R220 ;  /* 0x0000005a0858723c */ /* 0x040ff000000810dc */
[----:B------:R-:W-:-:S15]  /*13de60*/  HMMA.1688.F32.TF32 R72, R8, R74, R228 ;  /* 0x0000004a0848723c */ /* 0x000fde00000810e4 */
[----:B------:R-:W-:-:S04]  /*13de70*/  NOP ;  /* 0x0000000000007918 */ /* 0x000fc80000000000 */
[----:B------:R-:W-:Y:S01]  /*13de80*/  STL.64 [R1+0xdb10], R74 ;  /* 0x00db104a01007387 */ /* 0x000fe20000100a00 */
[----:B--2---:R-:W-:Y:S03]  /*13de90*/  HMMA.1688.F32.TF32 R76, R8, R78, R224 ;  /* 0x0000004e084c723c */ /* 0x004fe600000810e0 */
[----:B------:R2:W-:-:S15]  /*13dea0*/  STL.64 [R1+0xdb08], R72 ;  /* 0x00db084801007387 */ /* 0x0005de0000100a00 */
[----:B------:R-:W-:Y:S01]  /*13deb0*/  NOP ;  /* 0x0000000000007918 */ /* 0x000fe20000000000 */
[----:B------:R-:W-:Y:S04]  /*13dec0*/  STL.64 [R1+0xdb00], R78 ;  /* 0x00db004e01007387 */ /* 0x000fe80000100a00 */
[----:B------:R-:W-:Y:S04]  /*13ded0*/  STL.64 [R1+0xdaf8], R76 ;  /* 0x00daf84c01007387 */ /* 0x000fe80000100a00 */
[----:B------:R-:W3:Y:S04]  /*13dee0*/  LDL R250, [R1+0x11c8] ;  /* 0x0011c80001fa7983 */ /* 0x000ee80000100800 */
[----:B------:R-:W3:Y:S01]  /*13def0*/  LDL R251, [R1+0x11cc] ;  /* 0x0011cc0001fb7983 */ /* 0x000ee20000100800 */
[C---:B------:R-:W-:Y:S08]  /*13df00*/  HMMA.1688.F32.TF32 R100, R8.reuse, R102, R208 ;  /* 0x000000660864723c */ /* 0x040ff000000810d0 */
[C---:B------:R-:W-:Y:S01]  /*13df10*/  HMMA.1688.F32.TF32 R220, R8.reuse, R178, R180 ;  /* 0x000000b208dc723c */ /* 0x040fe200000810b4 */
[----:B------:R-:W4:Y:S04]  /*13df20*/  LDL R178, [R1+0x11b8] ;  /* 0x0011b80001b27983 */ /* 0x000f280000100800 */
[----:B------:R-:W4:Y:S04]  /*13df30*/  LDL R179, [R1+0x11bc] ;  /* 0x0011bc0001b37983 */ /* 0x000f280000100800 */
[----:B------:R-:W4:Y:S04]  /*13df40*/  LDL.LU R180, [R1+0x2290] ;  /* 0x0022900001b47983 */ /* 0x000f280000300800 */
[----:B------:R-:W4:Y:S01]  /*13df50*/  LDL.LU R181, [R1+0x2294] ;  /* 0x0022940001b57983 */ /* 0x000f220000300800 */
[C---:B------:R-:W-:Y:S03]  /*13df60*/  HMMA.1688.F32.TF32 R4, R8.reuse, R6, R168 ;  /* 0x000000060804723c */ /* 0x040fe600000810a8 */
[----:B------:R-:W4:Y:S04]  /*13df70*/  LDL.LU R182, [R1+0x2298] ;  /* 0x0022980001b67983 */ /* 0x000f280000300800 */
[----:B------:R-:W4:Y:S04]  /*13df80*/  LDL.LU R183, [R1+0x229c] ;  /* 0x00229c0001b77983 */ /* 0x000f280000300800 */
[----:B------:R-:W2:Y:S01]  /*13df90*/  LDL R174, [R1+0x11a8] ;  /* 0x0011a80001ae7983 */ /* 0x000ea20000100800 */
[C---:B------:R-:W-:Y:S03]  /*13dfa0*/  HMMA.1688.F32.TF32 R208, R8.reuse, R194, R196 ;  /* 0x000000c208d0723c */ /* 0x040fe600000810c4 */
[----:B------:R-:W2:Y:S04]  /*13dfb0*/  LDL R175, [R1+0x11ac] ;  /* 0x0011ac0001af7983 */ /* 0x000ea80000100800 */
[----:B------:R-:W2:Y:S04]  /*13dfc0*/  LDL R170, [R1+0x1198] ;  /* 0x0011980001aa7983 */ /* 0x000ea80000100800 */
[----:B------:R-:W2:Y:S01]  /*13dfd0*/  LDL R171, [R1+0x119c] ;  /* 0x00119c0001ab7983 */ /* 0x000ea20000100800 */
[C---:B------:R-:W-:Y:S03]  /*13dfe0*/  HMMA.1688.F32.TF32 R196, R8.reuse, R162, R164 ;  /* 0x000000a208c4723c */ /* 0x040fe600000810a4 */
[----:B------:R-:W2:Y:S04]  /*13dff0*/  LDL.LU R188, [R1+0x22b0] ;  /* 0x0022b00001bc7983 */ /* 0x000ea80000300800 */
[----:B------:R-:W2:Y:S01]  /*13e000*/  LDL.LU R189, [R1+0x22b4] ;  /* 0x0022b40001bd7983 */ /* 0x000ea20000300800 */
[C---:B------:R-:W-:Y:S03]  /*13e010*/  HMMA.1688.F32.TF32 R200, R8.reuse, R154, R156 ;  /* 0x0000009a08c8723c */ /* 0x040fe6000008109c */
[----:B------:R-:W2:Y:S04]  /*13e020*/  LDL.LU R190, [R1+0x22b8] ;  /* 0x0022b80001be7983 */ /* 0x000ea80000300800 */
[----:B------:R-:W2:Y:S04]  /*13e030*/  LDL.LU R191, [R1+0x22bc] ;  /* 0x0022bc0001bf7983 */ /* 0x000ea80000300800 */
        /* <DEDUP_REMOVED lines=8> */
[----:B------:R-:W3:Y:S04]  /*13e0c0*/  LDL.LU R228, [R1+0x22f0] ;  /* 0x0022f00001e47983 */ /* 0x000ee80000300800 */
        /* <DEDUP_REMOVED lines=8> */
[C---:B------:R-:W-:Y:S03]  /*13e150*/  HMMA.1688.F32.TF32 R116, R8.reuse, R138, R140 ;  /* 0x0000008a0874723c */ /* 0x040fe6000008108c */
[----:B-1----:R-:W3:Y:S04]  /*13e160*/  LDL.LU R52, [R1+0x26c0] ;  /* 0x0026c00001347983 */ /* 0x002ee80000300800 */
[----:B------:R-:W3:Y:S04]  /*13e170*/  LDL.LU R53, [R1+0x26c4] ;  /* 0x0026c40001357983 */ /* 0x000ee80000300800 */
[----:B------:R-:W3:Y:S04]  /*13e180*/  LDL.LU R54, [R1+0x26c8] ;  /* 0x0026c80001367983 */ /* 0x000ee80000300800 */
[----:B------:R-:W3:Y:S04]  /*13e190*/  LDL.LU R55, [R1+0x26cc] ;  /* 0x0026cc0001377983 */ /* 0x000ee80000300800 */
[----:B------:R-:W3:Y:S04]  /*13e1a0*/  LDL R142, [R1+0x1128] ;  /* 0x00112800018e7983 */ /* 0x000ee80000100800 */
[----:B------:R-:W3:Y:S04]  /*13e1b0*/  LDL R143, [R1+0x112c] ;  /* 0x00112c00018f7983 */ /* 0x000ee80000100800 */
        /* <DEDUP_REMOVED lines=8> */
[----:B------:R-:W3:Y:S04]  /*13e240*/  LDL R135, [R1+0x110c] ;  /* 0x00110c0001877983 */ /* 0x000ee80000100800 */
[----:B------:R-:W3:Y:S04]  /*13e250*/  LDL.LU R64, [R1+0x26f0] ;  /* 0x0026f00001407983 */ /* 0x000ee80000300800 */
[----:B------:R-:W3:Y:S04]  /*13e260*/  LDL.LU R65, [R1+0x26f4] ;  /* 0x0026f40001417983 */ /* 0x000ee80000300800 */
[----:B------:R-:W3:Y:S04]  /*13e270*/  LDL.LU R66, [R1+0x26f8] ;  /* 0x0026f80001427983 */ /* 0x000ee80000300800 */
[----:B------:R-:W3:Y:S01]  /*13e280*/  LDL.LU R67, [R1+0x26fc] ;  /* 0x0026fc0001437983 */ /* 0x000ee20000300800 */
[C---:B------:R-:W-:Y:S03]  /*13e290*/  HMMA.1688.F32.TF32 R68, R8.reuse, R70, R232 ;  /* 0x000000460844723c */ /* 0x040fe600000810e8 */
        /* <DEDUP_REMOVED lines=30> */
[----:B------:R1:W-:Y:S01]  /*13e480*/  STL.64 [R1+0xdae8], R128 ;  /* 0x00dae88001007387 */ /* 0x0003e20000100a00 */
[C---:B----4-:R-:W-:Y:S08]  /*13e490*/  HMMA.1688.F32.TF32 R176, R8.reuse, R178, R180 ;  /* 0x000000b208b0723c */ /* 0x050ff000000810b4 */
[C---:B--2---:R-:W-:Y:S08]  /*13e4a0*/  HMMA.1688.F32.TF32 R168, R8.reuse, R170, R188 ;  /* 0x000000aa08a8723c */ /* 0x044ff000000810bc */
[C---:B---3--:R-:W-:Y:S08]  /*13e4b0*/  HMMA.1688.F32.TF32 R152, R8.reuse, R154, R228 ;  /* 0x0000009a0898723c */ /* 0x048ff000000810e4 */
[C---:B------:R-:W-:Y:S08]  /*13e4c0*/  HMMA.1688.F32.TF32 R144, R8.reuse, R146, R52 ;  /* 0x000000920890723c */ /* 0x040ff00000081034 */
[C---:B------:R-:W-:Y:S08]  /*13e4d0*/  HMMA.1688.F32.TF32 R132, R8.reuse, R134, R64 ;  /* 0x000000860884723c */ /* 0x040ff00000081040 */
[C---:B------:R-:W-:Y:S11]  /*13e4e0*/  HMMA.1688.F32.TF32 R148, R8.reuse, R150, R232 ;  /* 0x000000960894723c */ /* 0x040ff600000810e8 */
[----:B------:R-:W-:Y:S01]  /*13e4f0*/  STL.64 [R1+0xdae0], R134 ;  /* 0x00dae08601007387 */ /* 0x000fe20000100a00 */
[C---:B------:R-:W-:Y:S03]  /*13e500*/  HMMA.1688.F32.TF32 R156, R8.reuse, R158, R224 ;  /* 0x0000009e089c723c */ /* 0x040fe600000810e0 */
[----:B------:R-:W-:Y:S04]  /*13e510*/  STL.64 [R1+0xdad8], R132 ;  /* 0x00dad88401007387 */ /* 0x000fe80000100a00 */
[----:B------:R-:W-:Y:S01]  /*13e520*/  STL.64 [R1+0xdad0], R146 ;  /* 0x00dad09201007387 */ /* 0x000fe20000100a00 */
[C---:B------:R-:W-:Y:S03]  /*13e530*/  HMMA.1688.F32.TF32 R160, R8.reuse, R162, R204 ;  /* 0x000000a208a0723c */ /* 0x040fe600000810cc */
[----:B------:R2:W-:Y:S04]  /*13e540*/  STL.64 [R1+0xdac8], R144 ;  /* 0x00dac89001007387 */ /* 0x0005e80000100a00 */
[----:B------:R-:W-:Y:S01]  /*13e550*/  STL.64 [R1+0xdac0], R150 ;  /* 0x00dac09601007387 */ /* 0x000fe20000100a00 */
[C---:B------:R-:W-:Y:S03]  /*13e560*/  HMMA.1688.F32.TF32 R164, R8.reuse, R166, R192 ;  /* 0x000000a608a4723c */ /* 0x040fe600000810c0 */
        /* <DEDUP_REMOVED lines=11> */
[----:B------:R-:W4:Y:S04]  /*13e620*/  LDL R72, [R1+0x12b0] ;  /* 0x0012b00001487983 */ /* 0x000f280000100800 */
[----:B------:R-:W4:Y:S04]  /*13e630*/  LDL R73, [R1+0x12b4] ;  /* 0x0012b40001497983 */ /* 0x000f280000100800 */
[----:B-1----:R-:W4:Y:S04]  /*13e640*/  LDL R128, [R1+0x1290] ;  /* 0x0012900001807983 */ /* 0x002f280000100800 */
[----:B------:R-:W4:Y:S04]  /*13e650*/  LDL R129, [R1+0x1294] ;  /* 0x0012940001817983 */ /* 0x000f280000100800 */
[----:B--2---:R-:W2:Y:S04]  /*13e660*/  LDL R144, [R1+0x1270] ;  /* 0x0012700001907983 */ /* 0x004ea80000100800 */
[----:B------:R-:W2:Y:S04]  /*13e670*/  LDL R145, [R1+0x1274] ;  /* 0x0012740001917983 */ /* 0x000ea80000100800 */
[----:B---3--:R-:W3:Y:S04]  /*13e680*/  LDL R162, [R1+0x1248] ;  /* 0x0012480001a27983 */ /* 0x008ee80000100800 */
[----:B------:R-:W3:Y:S01]  /*13e690*/  LDL R163, [R1+0x124c] ;  /* 0x00124c0001a37983 */ /* 0x000ee20000100800 */
[C---:B------:R-:W-:Y:S03]  /*13e6a0*/  HMMA.1688.F32.TF32 R180, R8.reuse, R250, R244 ;  /* 0x000000fa08b4723c */ /* 0x040fe600000810f4 */
[----:B----4-:R-:W3:Y:S04]  /*13e6b0*/  LDL.LU R164, [R1+0x21f0] ;  /* 0x0021f00001a47983 */ /* 0x010ee80000300800 */
[----:B------:R-:W3:Y:S04]  /*13e6c0*/  LDL.LU R165, [R1+0x21f4] ;  /* 0x0021f40001a57983 */ /* 0x000ee80000300800 */
[----:B------:R-:W3:Y:S04]  /*13e6d0*/  LDL.LU R166, [R1+0x21f8] ;  /* 0x0021f80001a67983 */ /* 0x000ee80000300800 */
[----:B------:R-:W3:Y:S04]  /*13e6e0*/  LDL.LU R167, [R1+0x21fc] ;  /* 0x0021fc0001a77983 */ /* 0x000ee80000300800 */
[----:B------:R-:W4:Y:S04]  /*13e6f0*/  LDL R170, [R1+0x1238] ;  /* 0x0012380001aa7983 */ /* 0x000f280000100800 */
[----:B------:R-:W4:Y:S04]  /*13e700*/  LDL R171, [R1+0x123c] ;  /* 0x00123c0001ab7983 */ /* 0x000f280000100800 */
[----:B------:R-:W2:Y:S04]  /*13e710*/  LDL R250, [R1+0x1218] ;  /* 0x0012180001fa7983 */ /* 0x000ea80000100800 */
        /* <DEDUP_REMOVED lines=52> */
[C---:B--2---:R-:W-:Y:S08]  /*13ea60*/  HMMA.1688.F32.TF32 R244, R8.reuse, R246, R232 ;  /* 0x000000f608f4723c */ /* 0x044ff000000810e8 */
[C---:B---3--:R-:W-:Y:S01]  /*13ea70*/  HMMA.1688.F32.TF32 R184, R8.reuse, R186, R60 ;  /* 0x000000ba08b8723c */ /* 0x048fe2000008103c */
[----:B------:R-:W2:Y:S04]  /*13ea80*/  LDL R60, [R1+0x12d0] ;  /* 0x0012d000013c7983 */ /* 0x000ea80000100800 */
[----:B------:R-:W2:Y:S03]  /*13ea90*/  LDL R61, [R1+0x12d4] ;  /* 0x0012d400013d7983 */ /* 0x000ea60000100800 */
[C---:B----4-:R-:W-:Y:S01]  /*13eaa0*/  HMMA.1688.F32.TF32 R188, R8.reuse, R190, R56 ;  /* 0x000000be08bc723c */ /* 0x050fe20000081038 */
[----:B------:R-:W3:Y:S04]  /*13eab0*/  LDL R56, [R1+0x12e0] ;  /* 0x0012e00001387983 */ /* 0x000ee80000100800 */
[----:B------:R-:W3:Y:S03]  /*13eac0*/  LDL R57, [R1+0x12e4] ;  /* 0x0012e40001397983 */ /* 0x000ee60000100800 */
[C---:B------:R-:W-:Y:S01]  /*13ead0*/  HMMA.1688.F32.TF32 R192, R8.reuse, R194, R52 ;  /* 0x000000c208c0723c */ /* 0x040fe20000081034 */
[----:B------:R-:W4:Y:S04]  /*13eae0*/  LDL R52, [R1+0x12f0] ;  /* 0x0012f00001347983 */ /* 0x000f280000100800 */
[----:B------:R-:W4:Y:S04]  /*13eaf0*/  LDL R53, [R1+0x12f4] ;  /* 0x0012f40001357983 */ /* 0x000f280000100800 */
[----:B------:R-:W4:Y:S04]  /*13eb00*/  LDL.LU.64 R234, [R1+0xdb90] ;  /* 0x00db900001ea7983 */ /* 0x000f280000300a00 */
[----:B------:R-:W4:Y:S01]  /*13eb10*/  LDL.LU.64 R232, [R1+0xdb88] ;  /* 0x00db880001e87983 */ /* 0x000f220000300a00 */
[----:B------:R-:W-:Y:S03]  /*13eb20*/  HMMA.1688.F32.TF32 R248, R8, R250, R228 ;  /* 0x000000fa08f8723c */ /* 0x000fe600000810e4 */
[----:B------:R-:W4:Y:S04]  /*13eb30*/  LDL.LU.64 R230, [R1+0xdb80] ;  /* 0x00db800001e67983 */ /* 0x000f280000300a00 */
[----:B------:R-:W4:-:S12]  /*13eb40*/  LDL.LU.64 R228, [R1+0xdb78] ;  /* 0x00db780001e47983 */ /* 0x000f180000300a00 */
[----:B------:R1:W-:Y:S04]  /*13eb50*/  STL [R1+0xda64], R248 ;  /* 0x00da64f801007387 */ /* 0x0003e80000100800 */
[----:B------:R1:W-:Y:S04]  /*13eb60*/  STL [R1+0xda60], R249 ;  /* 0x00da60f901007387 */ /* 0x0003e80000100800 */
[----:B------:R1:W-:Y:S04]  /*13eb70*/  STL [R1+0xda5c], R250 ;  /* 0x00da5cfa01007387 */ /* 0x0003e80000100800 */
[----:B------:R1:W-:Y:S04]  /*13eb80*/  STL [R1+0xda58], R251 ;  /* 0x00da58fb01007387 */ /* 0x0003e80000100800 */
[----:B-1----:R-:W4:Y:S04]  /*13eb90*/  LDL.LU R248, [R1+0x2210] ;  /* 0x0022100001f87983 */ /* 0x002f280000300800 */
[----:B------:R-:W4:Y:S04]  /*13eba0*/  LDL.LU R249, [R1+0x2214] ;  /* 0x0022140001f97983 */ /* 0x000f280000300800 */
[----:B------:R-:W4:Y:S04]  /*13ebb0*/  LDL.LU R250, [R1+0x2218] ;  /* 0x0022180001fa7983 */ /* 0x000f280000300800 */
[----:B------:R-:W4:Y:S01]  /*13ebc0*/  LDL.LU R251, [R1+0x221c] ;  /* 0x00221c0001fb7983 */ /* 0x000f220000300800 */
[----:B------:R-:W-:Y:S03]  /*13ebd0*/  HMMA.1688.F32.TF32 R204, R8, R206, R224 ;  /* 0x000000ce08cc723c */ /* 0x000fe600000810e0 */
[----:B------:R-:W4:Y:S04]  /*13ebe0*/  LDL.LU.64 R226, [R1+0xdb70] ;  /* 0x00db700001e27983 */ /* 0x000f280000300a00 */
[----:B------:R-:W4:-:S12]  /*13ebf0*/  LDL.LU.64 R224, [R1+0xdb68] ;  /* 0x00db680001e07983 */ /* 0x000f180000300a00 */
[----:B------:R-:W-:Y:S04]  /*13ec00*/  STL.64 [R1], R204 ;  /* 0x000000cc01007387 */ /* 0x000fe80000100a00 */
[----:B------:R1:W-:Y:S04]  /*13ec10*/  STL.64 [R1+0x8], R206 ;  /* 0x000008ce01007387 */ /* 0x0003e80000100a00 */
[----:B-1----:R-:W4:Y:S04]  /*13ec20*/  LDL.LU.64 R206, [R1+0xdb60] ;  /* 0x00db600001ce7983 */ /* 0x002f280000300a00 */
[----:B------:R-:W4:Y:S01]  /*13ec30*/  LDL.LU.64 R204, [R1+0xdb58] ;  /* 0x00db580001cc7983 */ /* 0x000f220000300a00 */
[C---:B------:R-:W-:Y:S03]  /*13ec40*/  HMMA.1688.F32.TF32 R92, R8.reuse, R94, R216 ;  /* 0x0000005e085c723c */ /* 0x040fe600000810d8 */
[----:B------:R-:W-:Y:S04]  /*13ec50*/  LDS R216, [R0+UR10+0x88080] ;  /* 0x0880800a00d87984 */ /* 0x000fe80008000800 */
[----:B------:R-:W-:Y:S04]  /*13ec60*/  LDS R218, [R0+UR10+0x88880] ;  /* 0x0888800a00da7984 */ /* 0x000fe80008000800 */
[----:B------:R-:W-:Y:S04]  /*13ec70*/  LDS R217, [R3+UR10+0x88080] ;  /* 0x0880800a03d97984 */ /* 0x000fe80008000800 */
[----:B------:R-:W1:Y:S01]  /*13ec80*/  LDS R219, [R3+UR10+0x88880] ;  /* 0x0888800a03db7984 */ /* 0x000e620008000800 */
[----:B------:R-:W-:Y:S08]  /*13ec90*/  HMMA.1688.F32.TF32 R160, R8, R162, R164 ;  /* 0x000000a208a0723c */ /* 0x000ff000000810a4 */
[C---:B-1----:R-:W-:Y:S08]  /*13eca0*/  HMMA.1688.F32.TF32 R16, R216.reuse, R64, R16 ;  /* 0x00000040d810723c */ /* 0x042ff00000081010 */
[C---:B--2---:R-:W-:Y:S08]  /*13ecb0*/  HMMA.1688.F32.TF32 R20, R216.reuse, R60, R20 ;  /* 0x0000003cd814723c */ /* 0x044ff00000081014 */
[C---:B---3--:R-:W-:Y:S08]  /*13ecc0*/  HMMA.1688.F32.TF32 R24, R216.reuse, R56, R24 ;  /* 0x00000038d818723c */ /* 0x048ff00000081018 */
[----:B----4-:R-:W-:Y:S08]  /*13ecd0*/  HMMA.1688.F32.TF32 R28, R216, R52, R28 ;  /* 0x00000034d81c723c */ /* 0x010ff0000008101c */
[C---:B------:R-:W-:Y:S08]  /*13ece0*/  HMMA.1688.F32.TF32 R168, R8.reuse, R170, R248 ;  /* 0x000000aa08a8723c */ /* 0x040ff000000810f8 */
[----:B------:R-:W-:Y:S11]  /*13ecf0*/  HMMA.1688.F32.TF32 R8, R8, R154, R156 ;  /* 0x0000009a0808723c */ /* 0x000ff6000008109c */
[----:B------:R-:W-:Y:S04]  /*13ed00*/  STL.64 [R1+0x20], R168 ;  /* 0x000020a801007387 */ /* 0x000fe80000100a00 */
[----:B------:R-:W-:Y:S04]  /*13ed10*/  STL.64 [R1+0x28], R170 ;  /* 0x000028aa01007387 */ /* 0x000fe80000100a00 */
[----:B------:R-:W-:Y:S04]  /*13ed20*/  STL.64 [R1+0x10], R8 ;  /* 0x0000100801007387 */ /* 0x000fe80000100a00 */
[----:B------:R1:W-:Y:S04]  /*13ed30*/  STL [R1+0x18], R10 ;  /* 0x0000180a01007387 */ /* 0x0003e80000100800 */
[----:B------:R-:W-:Y:S04]  /*13ed40*/  STL.64 [R1+0xda50], R18 ;  /* 0x00da501201007387 */ /* 0x000fe80000100a00 */
[----:B------:R-:W-:Y:S01]  /*13ed50*/  STL.64 [R1+0xda48], R16 ;  /* 0x00da481001007387 */ /* 0x000fe20000100a00 */
[C---:B------:R-:W-:Y:S03]  /*13ed60*/  HMMA.1688.F32.TF32 R204, R216.reuse, R148, R204 ;  /* 0x00000094d8cc723c */ /* 0x040fe600000810cc */
[----:B------:R-:W-:Y:S04]  /*13ed70*/  STL.64 [R1+0xda40], R22 ;  /* 0x00da401601007387 */ /* 0x000fe80000100a00 */
[----:B------:R2:W-:Y:S01]  /*13ed80*/  STL.64 [R1+0xda38], R20 ;  /* 0x00da381401007387 */ /* 0x0005e20000100a00 */
[C---:B------:R-:W-:Y:S03]  /*13ed90*/  HMMA.1688.F32.TF32 R224, R216.reuse, R144, R224 ;  /* 0x00000090d8e0723c */ /* 0x040fe600000810e0 */
        /* <DEDUP_REMOVED lines=13> */
[----:B------:R-:W-:Y:S01]  /*13ee70*/  HMMA.1688.F32.TF32 R228, R216, R132, R228 ;  /* 0x00000084d8e4723c */ /* 0x000fe200000810e4 */
[----:B------:R-:W-:Y:S01]  /*13ee80*/  IMAD.MOV.U32 R248, RZ, RZ, R160 ;  /* 0x000000fffff87224 */ /* 0x000fe200078e00a0 */
[----:B------:R-:W4:Y:S01]  /*13ee90*/  LDL R164, [R1+0x1420] ;  /* 0x0014200001a47983 */ /* 0x000f220000100800 */
[----:B------:R-:W-:-:S03]  /*13eea0*/  IMAD.MOV.U32 R249, RZ, RZ, R161 ;  /* 0x000000fffff97224 */ /* 0x000fc600078e00a1 */
[----:B------:R-:W4:Y:S02]  /*13eeb0*/  LDL R165, [R1+0x1424] ;  /* 0x0014240001a57983 */ /* 0x000f240000100800 */
[C---:B------:R-:W-:Y:S02]  /*13eec0*/  HMMA.1688.F32.TF32 R232, R216.reuse, R128, R232 ;  /* 0x00000080d8e8723c */ /* 0x040fe400000810e8 */
[----:B------:R-:W4:Y:S04]  /*13eed0*/  LDL R128, [R1+0x13c0] ;  /* 0x0013c00001807983 */ /* 0x000f280000100800 */
[----:B------:R-:W4:Y:S02]  /*13eee0*/  LDL R129, [R1+0x13c4] ;  /* 0x0013c40001817983 */ /* 0x000f240000100800 */
[C---:B-1----:R-:W-:Y:S02]  /*13eef0*/  HMMA.1688.F32.TF32 R8, R216.reuse, R76, R240 ;  /* 0x0000004cd808723c */ /* 0x042fe400000810f0 */
[----:B------:R-:W4:Y:S04]  /*13ef00*/  LDL R240, [R1+0x1400] ;  /* 0x0014000001f07983 */ /* 0x000f280000100800 */
[----:B------:R-:W4:Y:S02]  /*13ef10*/  LDL R241, [R1+0x1404] ;  /* 0x0014040001f17983 */ /* 0x000f240000100800 */
[----:B------:R-:W-:Y:S02]  /*13ef20*/  HMMA.1688.F32.TF32 R12, R216, R72, R12 ;  /* 0x00000048d80c723c */ /* 0x000fe4000008100c */
        /* <DEDUP_REMOVED lines=12> */
[----:B--2---:R-:W2:Y:S04]  /*13eff0*/  LDL R20, [R1+0x13e0] ;  /* 0x0013e00001147983 */ /* 0x004ea80000100800 */
[----:B------:R-:W2:Y:S04]  /*13f000*/  LDL R21, [R1+0x13e4] ;  /* 0x0013e40001157983 */ /* 0x000ea80000100800 */
[----:B---3--:R-:W3:Y:S04]  /*13f010*/  LDL R24, [R1+0x13d0] ;  /* 0x0013d00001187983 */ /* 0x008ee80000100800 */
[----:B------:R-:W3:Y:S04]  /*13f020*/  LDL R25, [R1+0x13d4] ;  /* 0x0013d40001197983 */ /* 0x000ee80000100800 */
[----:B------:R-:W2:Y:S04]  /*13f030*/  LDL R16, [R1+0x13f0] ;  /* 0x0013f00001107983 */ /* 0x000ea80000100800 */
[----:B------:R-:W2:Y:S04]  /*13f040*/  LDL R17, [R1+0x13f4] ;  /* 0x0013f40001117983 */ /* 0x000ea80000100800 */
[----:B------:R-:W2:Y:S04]  /*13f050*/  LDL R168, [R1+0x1410] ;  /* 0x0014100001a87983 */ /* 0x000ea80000100800 */
[----:B------:R-:W2:Y:S04]  /*13f060*/  LDL R169, [R1+0x1414] ;  /* 0x0014140001a97983 */ /* 0x000ea80000100800 */
[----:B------:R-:W2:Y:S04]  /*13f070*/  LDL R160, [R1+0x1430] ;  /* 0x0014300001a07983 */ /* 0x000ea80000100800 */
[----:B------:R-:W2:Y:S01]  /*13f080*/  LDL R161, [R1+0x1434] ;  /* 0x0014340001a17983 */ /* 0x000ea20000100800 */
[----:B------:R-:W-:Y:S01]  /*13f090*/  IMAD.MOV.U32 R250, RZ, RZ, R162 ;  /* 0x000000fffffa7224 */ /* 0x000fe200078e00a2 */
[----:B------:R-:W-:-:S02]  /*13f0a0*/  MOV R251, R163 ;  /* 0x000000a300fb7202 */ /* 0x000fc40000000f00 */
[----:B------:R-:W-:Y:S04]  /*13f0b0*/  LDS R242, [R0+UR10+0x89880] ;  /* 0x0898800a00f27984 */ /* 0x000fe80008000800 */
[----:B------:R-:W-:Y:S01]  /*13f0c0*/  LDS R243, [R3+UR10+0x89880] ;  /* 0x0898800a03f37984 */ /* 0x000fe20008000800 */
        /* <DEDUP_REMOVED lines=14> */
[----:B------:R-:W2:Y:S04]  /*13f1b0*/  LDL.LU.64 R52, [R1+0xdb48] ;  /* 0x00db480001347983 */ /* 0x000ea80000300a00 */
[----:B------:R-:W3:Y:S01]  /*13f1c0*/  LDL.LU.64 R58, [R1+0xdb40] ;  /* 0x00db4000013a7983 */ /* 0x000ee20000300a00 */
[C---:B--2---:R-:W-:Y:S03]  /*13f1d0*/  HMMA.1688.F32.TF32 R52, R216.reuse, R56, R52 ;  /* 0x00000038d834723c */ /* 0x044fe60000081034 */
[----:B------:R-:W3:Y:S04]  /*13f1e0*/  LDL.LU.64 R56, [R1+0xdb38] ;  /* 0x00db380001387983 */ /* 0x000ee80000300a00 */
[----:B------:R-:W2:Y:S01]  /*13f1f0*/  LDL.LU.64 R62, [R1+0xdb30] ;  /* 0x00db3000013e7983 */ /* 0x000ea20000300a00 */
[C---:B---3--:R-:W-:Y:S03]  /*13f200*/  HMMA.1688.F32.TF32 R56, R216.reuse, R60, R56 ;  /* 0x0000003cd838723c */ /* 0x048fe60000081038 */
[----:B------:R-:W2:Y:S04]  /*13f210*/  LDL.LU.64 R60, [R1+0xdb28] ;  /* 0x00db2800013c7983 */ /* 0x000ea80000300a00 */
[----:B------:R-:W3:Y:S01]  /*13f220*/  LDL.LU.64 R66, [R1+0xdb20] ;  /* 0x00db200001427983 */ /* 0x000ee20000300a00 */
[C---:B--2---:R-:W-:Y:S03]  /*13f230*/  HMMA.1688.F32.TF32 R60, R216.reuse, R64, R60 ;  /* 0x00000040d83c723c */ /* 0x044fe6000008103c */
[----:B------:R-:W3:Y:S05]  /*13f240*/  LDL.LU.64 R64, [R1+0xdb18] ;  /* 0x00db180001407983 */ /* 0x000eea0000300a00 */
[C---:B------:R-:W-:Y:S08]  /*13f250*/  HMMA.1688.F32.TF32 R68, R216.reuse, R72, R68 ;  /* 0x00000048d844723c */ /* 0x040ff00000081044 */
[C---:B---3--:R-:W-:Y:S01]  /*13f260*/  HMMA.1688.F32.TF32 R64, R216.reuse, R132, R64 ;  /* 0x00000084d840723c */ /* 0x048fe20000081040 */
[----:B------:R-:W2:Y:S04]  /*13f270*/  LDL R132, [R1+0x1480] ;  /* 0x0014800001847983 */ /* 0x000ea80000100800 */
[----:B------:R-:W2:Y:S04]  /*13f280*/  LDL R133, [R1+0x1484] ;  /* 0x0014840001857983 */ /* 0x000ea80000100800 */
[----:B------:R-:W3:Y:S04]  /*13f290*/  LDL.LU.64 R74, [R1+0xdb10] ;  /* 0x00db1000014a7983 */ /* 0x000ee80000300a00 */
[----:B------:R-:W3:Y:S04]  /*13f2a0*/  LDL.LU.64 R72, [R1+0xdb08] ;  /* 0x00db080001487983 */ /* 0x000ee80000300a00 */
[----:B------:R-:W2:Y:S01]  /*13f2b0*/  LDL.LU.64 R78, [R1+0xdb00] ;  /* 0x00db0000014e7983 */ /* 0x000ea20000300a00 */
[C---:B---3--:R-:W-:Y:S03]  /*13f2c0*/  HMMA.1688.F32.TF32 R72, R216.reuse, R76, R72 ;  /* 0x0000004cd848723c */ /* 0x048fe60000081048 */
[----:B------:R-:W2:Y:S05]  /*13f2d0*/  LDL.LU.64 R76, [R1+0xdaf8] ;  /* 0x00daf800014c7983 */ /* 0x000eaa0000300a00 */
[C---:B------:R-:W-:Y:S08]  /*13f2e0*/  HMMA.1688.F32.TF32 R104, R216.reuse, R160, R104 ;  /* 0x000000a0d868723c */ /* 0x040ff00000081068 */
[C---:B----4-:R-:W-:Y:S08]  /*13f2f0*/  HMMA.1688.F32.TF32 R208, R216.reuse, R156, R208 ;  /* 0x0000009cd8d0723c */ /* 0x050ff000000810d0 */
[C---:B------:R-:W-:Y:S08]  /*13f300*/  HMMA.1688.F32.TF32 R212, R216.reuse, R152, R212 ;  /* 0x00000098d8d4723c */ /* 0x040ff000000810d4 */
[C---:B--2---:R-:W-:Y:S01]  /*13f310*/  HMMA.1688.F32.TF32 R76, R216.reuse, R128, R76 ;  /* 0x00000080d84c723c */ /* 0x044fe2000008104c */
[----:B------:R-:W2:Y:S04]  /*13f320*/  LDL R128, [R1+0x1490] ;  /* 0x0014900001807983 */ /* 0x000ea80000100800 */
[----:B------:R-:W2:Y:S03]  /*13f330*/  LDL R129, [R1+0x1494] ;  /* 0x0014940001817983 */ /* 0x000ea60000100800 */
[C---:B------:R-:W-:Y:S08]  /*13f340*/  HMMA.1688.F32.TF32 R220, R216.reuse, R148, R220 ;  /* 0x00000094d8dc723c */ /* 0x040ff000000810dc */
[C---:B------:R-:W-:Y:S08]  /*13f350*/  HMMA.1688.F32.TF32 R236, R216.reuse, R144, R236 ;  /* 0x00000090d8ec723c */ /* 0x040ff000000810ec */
[----:B------:R-:W-:Y:S01]  /*13f360*/  HMMA.1688.F32.TF32 R4, R216, R132, R4 ;  /* 0x00000084d804723c */ /* 0x000fe20000081004 */
[----:B------:R-:W-:Y:S04]  /*13f370*/  STL.64 [R1+0xda20], R106 ;  /* 0x00da206a01007387 */ /* 0x000fe80000100a00 */
[----:B------:R1:W-:Y:S04]  /*13f380*/  STL.64 [R1+0xda18], R104 ;  /* 0x00da186801007387 */ /* 0x0003e80000100a00 */
[----:B------:R-:W-:Y:S04]  /*13f390*/  STL.64 [R1+0xda10], R210 ;  /* 0x00da10d201007387 */ /* 0x000fe80000100a00 */
[----:B------:R3:W-:Y:S04]  /*13f3a0*/  STL.64 [R1+0xda08], R208 ;  /* 0x00da08d001007387 */ /* 0x0007e80000100a00 */
[----:B------:R-:W-:Y:S04]  /*13f3b0*/  STL.64 [R1+0xda00], R214 ;  /* 0x00da00d601007387 */ /* 0x000fe80000100a00 */
[----:B------:R-:W-:Y:S01]  /*13f3c0*/  STL.64 [R1+0xd9f8], R212 ;  /* 0x00d9f8d401007387 */ /* 0x000fe20000100a00 */
[----:B-1----:R-:W-:Y:S01]  /*13f3d0*/  IMAD.MOV.U32 R105, RZ, RZ, R5 ;  /* 0x000000ffff697224 */ /* 0x002fe200078e0005 */
[----:B------:R-:W-:-:S02]  /*13f3e0*/  MOV R104, R6 ;  /* 0x0000000600687202 */ /* 0x000fc40000000f00 */
[----:B------:R-:W-:Y:S01]  /*13f3f0*/  STL.64 [R1+0xd9f0], R222 ;  /* 0x00d9f0de01007387 */ /* 0x000fe20000100a00 */
[----:B---3--:R-:W-:Y:S01]  /*13f400*/  IMAD.MOV.U32 R208, RZ, RZ, R4 ;  /* 0x000000ffffd07224 */ /* 0x008fe200078e0004 */
[C---:B------:R-:W-:Y:S01]  /*13f410*/  HMMA.1688.F32.TF32 R88, R216.reuse, R16, R88 ;  /* 0x00000010d858723c */ /* 0x040fe20000081058 */
[----:B------:R-:W-:Y:S01]  /*13f420*/  IMAD.MOV.U32 R2, RZ, RZ, R7 ;  /* 0x000000ffff027224 */ /* 0x000fe200078e0007 */
[----:B------:R1:W-:Y:S04]  /*13f430*/  STL.64 [R1+0xd9e8], R220 ;  /* 0x00d9e8dc01007387 */ /* 0x0003e80000100a00 */
[----:B------:R-:W-:Y:S04]  /*13f440*/  STL.64 [R1+0xd9e0], R238 ;  /* 0x00d9e0ee01007387 */ /* 0x000fe80000100a00 */
[----:B------:R3:W-:Y:S04]  /*13f450*/  STL.64 [R1+0xd9d8], R236 ;  /* 0x00d9d8ec01007387 */ /* 0x0007e80000100a00 */
[----:B-1----:R-:W4:Y:S04]  /*13f460*/  LDL R220, [R1+0x14c0] ;  /* 0x0014c00001dc7983 */ /* 0x002f280000100800 */
[----:B------:R-:W4:Y:S04]  /*13f470*/  LDL R221, [R1+0x14c4] ;  /* 0x0014c40001dd7983 */ /* 0x000f280000100800 */
[----:B---3--:R-:W3:Y:S04]  /*13f480*/  LDL R236, [R1+0x14b0] ;  /* 0x0014b00001ec7983 */ /* 0x008ee80000100800 */
[----:B------:R-:W3:Y:S04]  /*13f490*/  LDL R237, [R1+0x14b4] ;  /* 0x0014b40001ed7983 */ /* 0x000ee80000100800 */
[----:B------:R-:W3:Y:S04]  /*13f4a0*/  LDL R212, [R1+0x14d0] ;  /* 0x0014d00001d47983 */ /* 0x000ee80000100800 */
[----:B------:R-:W3:Y:S04]  /*13f4b0*/  LDL R213, [R1+0x14d4] ;  /* 0x0014d40001d57983 */ /* 0x000ee80000100800 */
        /* <DEDUP_REMOVED lines=26> */
[C---:B--2---:R-:W-:Y:S03]  /*13f660*/  HMMA.1688.F32.TF32 R4, R216.reuse, R128, R196 ;  /* 0x00000080d804723c */ /* 0x044fe600000810c4 */
[----:B------:R-:W2:Y:S04]  /*13f670*/  LDL R196, [R1+0x14a0] ;  /* 0x0014a00001c47983 */ /* 0x000ea80000100800 */
[----:B------:R-:W2:Y:S04]  /*13f680*/  LDL R197, [R1+0x14a4] ;  /* 0x0014a40001c57983 */ /* 0x000ea80000100800 */
[----:B------:R-:W2:Y:S04]  /*13f690*/  LDL R128, [R1+0x14f0] ;  /* 0x0014f00001807983 */ /* 0x000ea80000100800 */
[----:B------:R-:W2:Y:S04]  /*13f6a0*/  LDL R129, [R1+0x14f4] ;  /* 0x0014f40001817983 */ /* 0x000ea80000100800 */
[----:B------:R-:W-:Y:S04]  /*13f6b0*/  STL.64 [R1+0xd9d0], R6 ;  /* 0x00d9d00601007387 */ /* 0x000fe80000100a00 */
[----:B------:R1:W-:Y:S04]  /*13f6c0*/  STL.64 [R1+0xd9c8], R4 ;  /* 0x00d9c80401007387 */ /* 0x0003e80000100a00 */
[----:B-1----:R-:W2:Y:S04]  /*13f6d0*/  LDL R4, [R1+0x15a0] ;  /* 0x0015a00001047983 */ /* 0x002ea80000100800 */
[----:B------:R-:W2:Y:S01]  /*13f6e0*/  LDL R5, [R1+0x15a4] ;  /* 0x0015a40001057983 */ /* 0x000ea20000100800 */
[C---:B----4-:R-:W-:Y:S03]  /*13f6f0*/  HMMA.1688.F32.TF32 R112, R216.reuse, R220, R112 ;  /* 0x000000dcd870723c */ /* 0x050fe60000081070 */
[----:B------:R-:W4:Y:S04]  /*13f700*/  LDL R220, [R1+0x15d0] ;  /* 0x0015d00001dc7983 */ /* 0x000f280000100800 */
[----:B------:R-:W4:Y:S01]  /*13f710*/  LDL R221, [R1+0x15d4] ;  /* 0x0015d40001dd7983 */ /* 0x000f220000100800 */
        /* <DEDUP_REMOVED lines=9> */
[C---:B--2---:R-:W-:Y:S03]  /*13f7b0*/  HMMA.1688.F32.TF32 R200, R216.reuse, R196, R200 ;  /* 0x000000c4d8c8723c */ /* 0x044fe600000810c8 */
[----:B------:R-:W2:Y:S04]  /*13f7c0*/  LDL R196, [R1+0x15b0] ;  /* 0x0015b00001c47983 */ /* 0x000ea80000100800 */
[----:B------:R-:W2:Y:S01]  /*13f7d0*/  LDL R197, [R1+0x15b4] ;  /* 0x0015b40001c57983 */ /* 0x000ea20000100800 */
[C---:B------:R-:W-:Y:S03]  /*13f7e0*/  HMMA.1688.F32.TF32 R124, R216.reuse, R128, R124 ;  /* 0x00000080d87c723c */ /* 0x040fe6000008107c */
[----:B------:R-:W2:Y:S04]  /*13f7f0*/  LDL.LU.64 R130, [R1+0xdaf0] ;  /* 0x00daf00001827983 */ /* 0x000ea80000300a00 */
[----:B------:R-:W2:Y:S04]  /*13f800*/  LDL.LU.64 R128, [R1+0xdae8] ;  /* 0x00dae80001807983 */ /* 0x000ea80000300a00 */
[----:B------:R-:W3:Y:S01]  /*13f810*/  LDL.LU.64 R134, [R1+0xdae0] ;  /* 0x00dae00001867983 */ /* 0x000ee20000300a00 */
[C---:B--2---:R-:W-:Y:S03]  /*13f820*/  HMMA.1688.F32.TF32 R128, R216.reuse, R132, R128 ;  /* 0x00000084d880723c */ /* 0x044fe60000081080 */
[----:B------:R-:W3:Y:S05]  /*13f830*/  LDL.LU.64 R132, [R1+0xdad8] ;  /* 0x00dad80001847983 */ /* 0x000eea0000300a00 */
[C---:B------:R-:W-:Y:S01]  /*13f840*/  HMMA.1688.F32.TF32 R136, R216.reuse, R20, R136 ;  /* 0x00000014d888723c */ /* 0x040fe20000081088 */
[----:B------:R-:W2:Y:S04]  /*13f850*/  LDL R20, [R1+0x1610] ;  /* 0x0016100001147983 */ /* 0x000ea80000100800 */
[----:B------:R-:W2:Y:S03]  /*13f860*/  LDL R21, [R1+0x1614] ;  /* 0x0016140001157983 */ /* 0x000ea60000100800 */
[C---:B------:R-:W-:Y:S08]  /*13f870*/  HMMA.1688.F32.TF32 R140, R216.reuse, R144, R140 ;  /* 0x00000090d88c723c */ /* 0x040ff0000008108c */
[C---:B---3--:R-:W-:Y:S01]  /*13f880*/  HMMA.1688.F32.TF32 R132, R216.reuse, R24, R132 ;  /* 0x00000018d884723c */ /* 0x048fe20000081084 */
[----:B------:R-:W3:Y:S04]  /*13f890*/  LDL R24, [R1+0x1600] ;  /* 0x0016000001187983 */ /* 0x000ee80000100800 */
[----:B------:R-:W3:Y:S04]  /*13f8a0*/  LDL R25, [R1+0x1604] ;  /* 0x0016040001197983 */ /* 0x000ee80000100800 */
        /* <DEDUP_REMOVED lines=19> */
[----:B------:R-:W2:Y:S05]  /*13f9e0*/  LDL.LU.64 R168, [R1+0xda68] ;  /* 0x00da680001a87983 */ /* 0x000eaa0000300a00 */
[C---:B------:R-:W-:Y:S08]  /*13f9f0*/  HMMA.1688.F32.TF32 R172, R216.reuse, R196, R172 ;  /* 0x000000c4d8ac723c */ /* 0x040ff000000810ac */
[C---:B------:R-:W-:Y:S08]  /*13fa00*/  HMMA.1688.F32.TF32 R176, R216.reuse, R236, R176 ;  /* 0x000000ecd8b0723c */ /* 0x040ff000000810b0 */
[C---:B----4-:R-:W-:Y:S08]  /*13fa10*/  HMMA.1688.F32.TF32 R180, R216.reuse, R220, R180 ;  /* 0x000000dcd8b4723c */ /* 0x050ff000000810b4 */
        /* <DEDUP_REMOVED lines=16> */
[----:B------:R-:W3:Y:S04]  /*13fb20*/  LDL R16, [R1+0x1620] ;  /* 0x0016200001107983 */ /* 0x000ee80000100800 */
[----:B------:R-:W3:Y:S04]  /*13fb30*/  LDL R17, [R1+0x1624] ;  /* 0x0016240001117983 */ /* 0x000ee80000100800 */
[----:B------:R-:W-:Y:S04]  /*13fb40*/  STL.64 [R1+0xd970], R190 ;  /* 0x00d970be01007387 */ /* 0x000fe80000100a00 */
[----:B------:R4:W-:Y:S04]  /*13fb50*/  STL.64 [R1+0xd968], R188 ;  /* 0x00d968bc01007387 */ /* 0x0009e80000100a00 */
[----:B------:R-:W-:Y:S04]  /*13fb60*/  STL.64 [R1+0xd960], R194 ;  /* 0x00d960c201007387 */ /* 0x000fe80000100a00 */
[----:B------:R-:W-:Y:S04]  /*13fb70*/  STL.64 [R1+0xd958], R192 ;  /* 0x00d958c001007387 */ /* 0x000fe80000100a00 */
[----:B-1----:R-:W3:Y:S04]  /*13fb80*/  LDL R176, [R1+0x1650] ;  /* 0x0016500001b07983 */ /* 0x002ee80000100800 */
[----:B------:R-:W3:Y:S04]  /*13fb90*/  LDL R177, [R1+0x1654] ;  /* 0x0016540001b17983 */ /* 0x000ee80000100800 */
[----:B------:R-:W3:Y:S04]  /*13fba0*/  LDL R168, [R1+0x1630] ;  /* 0x0016300001a87983 */ /* 0x000ee80000100800 */
[----:B------:R-:W3:Y:S04]  /*13fbb0*/  LDL R169, [R1+0x1634] ;  /* 0x0016340001a97983 */ /* 0x000ee80000100800 */
[----:B------:R-:W3:Y:S04]  /*13fbc0*/  LDL.LU R172, [R1] ;  /* 0x0000000001ac7983 */ /* 0x000ee80000300800 */
[----:B------:R-:W3:Y:S04]  /*13fbd0*/  LDL.LU R173, [R1+0x4] ;  /* 0x0000040001ad7983 */ /* 0x000ee80000300800 */
[----:B------:R-:W3:Y:S04]  /*13fbe0*/  LDL.LU R174, [R1+0x8] ;  /* 0x0000080001ae7983 */ /* 0x000ee80000300800 */
[----:B------:R-:W3:Y:S04]  /*13fbf0*/  LDL.LU R175, [R1+0xc] ;  /* 0x00000c0001af7983 */ /* 0x000ee80000300800 */
[----:B--2---:R-:W2:Y:S04]  /*13fc00*/  LDL R184, [R1+0x1640] ;  /* 0x0016400001b87983 */ /* 0x004ea80000100800 */
[----:B------:R-:W2:Y:S01]  /*13fc10*/  LDL R185, [R1+0x1644] ;  /* 0x0016440001b97983 */ /* 0x000ea20000100800 */
[----:B------:R-:W-:-:S03]  /*13fc20*/  IMAD.MOV.U32 R180, RZ, RZ, R248 ;  /* 0x000000ffffb47224 */ /* 0x000fc600078e00f8 */
[----:B----4-:R-:W2:Y:S01]  /*13fc30*/  LDL.LU R188, [R1+0x20] ;  /* 0x0000200001bc7983 */ /* 0x010ea20000300800 */
[----:B------:R-:W-:-:S03]  /*13fc40*/  IMAD.MOV.U32 R181, RZ, RZ, R249 ;  /* 0x000000ffffb57224 */ /* 0x000fc600078e00f9 */
[----:B------:R-:W2:Y:S01]  /*13fc50*/  LDL.LU R189, [R1+0x24] ;  /* 0x0000240001bd7983 */ /* 0x000ea20000300800 */
[----:B------:R-:W-:-:S03]  /*13fc60*/  MOV R182, R250 ;  /* 0x000000fa00b67202 */ /* 0x000fc60000000f00 */
[----:B------:R-:W2:Y:S01]  /*13fc70*/  LDL.LU R190, [R1+0x28] ;  /* 0x0000280001be7983 */ /* 0x000ea20000300800 */
[----:B------:R-:W-:-:S03]  /*13fc80*/  IMAD.MOV.U32 R183, RZ, RZ, R251 ;  /* 0x000000ffffb77224 */ /* 0x000fc600078e00fb */
[----:B------:R-:W2:Y:S04]  /*13fc90*/  LDL.LU R191, [R1+0x2c] ;  /* 0x00002c0001bf7983 */ /* 0x000ea80000300800 */
        /* <DEDUP_REMOVED lines=9> */
[----:B------:R-:W-:Y:S04]  /*13fd30*/  STL.64 [R1+0xd950], R198 ;  /* 0x00d950c601007387 */ /* 0x000fe80000100a00 */
[----:B------:R-:W-:Y:S04]  /*13fd40*/  STL.64 [R1+0xd948], R196 ;  /* 0x00d948c401007387 */ /* 0x000fe80000100a00 */
[----:B------:R-:W2:Y:S04]  /*13fd50*/  LDL R222, [R1+0x1268] ;  /* 0x0012680001de7983 */ /* 0x000ea80000100800 */
[----:B------:R-:W2:Y:S04]  /*13fd60*/  LDL R223, [R1+0x126c] ;  /* 0x00126c0001df7983 */ /* 0x000ea80000100800 */
        /* <DEDUP_REMOVED lines=8> */
[C---:B------:R-:W-:Y:S03]  /*13fdf0*/  HMMA.1688.F32.TF32 R92, R216.reuse, R240, R92 ;  /* 0x000000f0d85c723c */ /* 0x040fe6000008105c */
[----:B------:R-:W-:Y:S04]  /*13fe00*/  LDS R240, [R0+UR10+0x89080] ;  /* 0x0890800a00f07984 */ /* 0x000fe80008000800 */
[----:B------:R-:W2:Y:S01]  /*13fe10*/  LDS R241, [R3+UR10+0x89080] ;  /* 0x0890800a03f17984 */ /* 0x000ea20008000800 */
[----:B---3--:R-:W-:-:S15]  /*13fe20*/  HMMA.1688.F32.TF32 R244, R216, R16, R248 ;  /* 0x00000010d8f4723c */ /* 0x008fde00000810f8 */
[----:B------:R-:W-:-:S04]  /*13fe30*/  NOP ;  /* 0x0000000000007918 */ /* 0x000fc80000000000 */
[----:B------:R1:W-:Y:S01]  /*13fe40*/  STL.64 [R1+0xd940], R246 ;  /* 0x00d940f601007387 */ /* 0x0003e20000100a00 */
[C---:B--2---:R-:W-:Y:S08]  /*13fe50*/  HMMA.1688.F32.TF32 R248, R240.reuse, R222, R204 ;  /* 0x000000def0f8723c */ /* 0x044ff000000810cc */
[C---:B----4-:R-:W-:Y:S08]  /*13fe60*/  HMMA.1688.F32.TF32 R224, R240.reuse, R214, R224 ;  /* 0x000000d6f0e0723c */ /* 0x050ff000000810e0 */
[C---:B------:R-:W-:Y:S08]  /*13fe70*/  HMMA.1688.F32.TF32 R228, R240.reuse, R26, R228 ;  /* 0x0000001af0e4723c */ /* 0x040ff000000810e4 */
[C---:B------:R-:W-:Y:S01]  /*13fe80*/  HMMA.1688.F32.TF32 R232, R240.reuse, R22, R232 ;  /* 0x00000016f0e8723c */ /* 0x040fe200000810e8 */
[----:B------:R-:W-:Y:S04]  /*13fe90*/  STL.64 [R1+0xd938], R244 ;  /* 0x00d938f401007387 */ /* 0x000fe80000100a00 */
[----:B------:R-:W-:Y:S04]  /*13fea0*/  STL.64 [R1+0xd8f0], R250 ;  /* 0x00d8f0fa01007387 */ /* 0x000fe80000100a00 */
[----:B------:R-:W-:Y:S04]  /*13feb0*/  STL.64 [R1+0xd8e8], R248 ;  /* 0x00d8e8f801007387 */ /* 0x000fe80000100a00 */
[----:B------:R2:W-:Y:S04]  /*13fec0*/  STL.64 [R1+0xd8e0], R226 ;  /* 0x00d8e0e201007387 */ /* 0x0005e80000100a00 */
[----:B------:R-:W-:Y:S01]  /*13fed0*/  STL.64 [R1+0xd8d8], R224 ;  /* 0x00d8d8e001007387 */ /* 0x000fe20000100a00 */
[----:B------:R-:W-:Y:S03]  /*13fee0*/  HMMA.1688.F32.TF32 R8, R240, R18, R8 ;  /* 0x00000012f008723c */ /* 0x000fe60000081008 */
[----:B------:R-:W-:Y:S04]  /*13fef0*/  STL.64 [R1+0xd8d0], R230 ;  /* 0x00d8d0e601007387 */ /* 0x000fe80000100a00 */
[----:B------:R-:W-:Y:S04]  /*13ff00*/  STL.64 [R1+0xd8c8], R228 ;  /* 0x00d8c8e401007387 */ /* 0x000fe80000100a00 */
[----:B------:R3:W-:Y:S04]  /*13ff10*/  STL.64 [R1+0xd8c0], R234 ;  /* 0x00d8c0ea01007387 */ /* 0x0007e80000100a00 */
[----:B------:R-:W-:Y:S04]  /*13ff20*/  STL.64 [R1+0xd8b8], R232 ;  /* 0x00d8b8e801007387 */ /* 0x000fe80000100a00 */
[----:B------:R-:W4:Y:S04]  /*13ff30*/  LDL R18, [R1+0x12b8] ;  /* 0x0012b80001127983 */ /* 0x000f280000100800 */
[----:B------:R-:W4:Y:S01]  /*13ff40*/  LDL R19, [R1+0x12bc] ;  /* 0x0012bc0001137983 */ /* 0x000f220000100800 */
[----:B------:R-:W-:Y:S01]  /*13ff50*/  IMAD.MOV.U32 R7, RZ, RZ, R252 ;  /* 0x000000ffff077224 */ /* 0x000fe200078e00fc */
[C---:B------:R-:W-:Y:S02]  /*13ff60*/  HMMA.1688.F32.TF32 R180, R216.reuse, R176, R180 ;  /* 0x000000b0d8b4723c */ /* 0x040fe400000810b4 */
[----:B------:R-:W4:Y:S04]  /*13ff70*/  LDL R214, [R1+0x1418] ;  /* 0x0014180001d67983 */ /* 0x000f280000100800 */
[----:B------:R-:W4:Y:S02]  /*13ff80*/  LDL R215, [R1+0x141c] ;  /* 0x00141c0001d77983 */ /* 0x000f240000100800 */
[C---:B------:R-:W-:Y:S02]  /*13ff90*/  HMMA.1688.F32.TF32 R192, R216.reuse, R168, R172 ;  /* 0x000000a8d8c0723c */ /* 0x040fe400000810ac */
[----:B------:R-:W4:Y:S04]  /*13ffa0*/  LDL R238, [R1+0x13f8] ;  /* 0x0013f80001ee7983 */ /* 0x000f280000100800 */
[----:B------:R-:W4:Y:S02]  /*13ffb0*/  LDL R239, [R1+0x13fc] ;  /* 0x0013fc0001ef7983 */ /* 0x000f240000100800 */
[C---:B------:R-:W-:Y:S02]  /*13ffc0*/  HMMA.1688.F32.TF32 R184, R216.reuse, R184, R188 ;  /* 0x000000b8d8b8723c */ /* 0x040fe400000810bc */
[----:B-1----:R-:W4:Y:S04]  /*13ffd0*/  LDL R246, [R1+0x1398] ;  /* 0x0013980001f67983 */ /* 0x002f280000100800 */
[----:B------:R-:W4:Y:S02]  /*13ffe0*/  LDL R247, [R1+0x139c] ;  /* 0x00139c0001f77983 */ /* 0x000f240000100800 */
[----:B------:R-:W-:Y:S01]  /*13fff0*/  HMMA.1688.F32.TF32 R4, R216, R236, R4 ;  /* 0x000000ecd804723c */ /* 0x000fe20000081004 */
[----:B------:R-:W-:Y:S01]  /*140000*/  IMAD.MOV.U32 R179, RZ, RZ, R180 ;  /* 0x000000ffffb37224 */ /* 0x000fe200078e00b4 */
[----:B------:R-:W-:Y:S01]  /*140010*/  MOV R178, R181 ;  /* 0x000000b500b27202 */ /* 0x000fe20000000f00 */
[----:B------:R-:W-:Y:S01]  /*140020*/  IMAD.MOV.U32 R169, RZ, RZ, R194 ;  /* 0x000000ffffa97224 */ /* 0x000fe200078e00c2 */
[----:B------:R-:W4:Y:S01]  /*140030*/  LDL R22, [R1+0x12c8] ;  /* 0x0012c80001167983 */ /* 0x000f220000100800 */
[----:B------:R-:W-:-:S03]  /*140040*/  IMAD.MOV.U32 R168, RZ, RZ, R195 ;  /* 0x000000ffffa87224 */ /* 0x000fc600078e00c3 */
[----:B------:R-:W4:Y:S03]  /*140050*/  LDL R194, [R1+0x13b8] ;  /* 0x0013b80001c27983 */ /* 0x000f260000100800 */
[----:B------:R-:W-:Y:S01]  /*140060*/  IMAD.MOV.U32 R171, RZ, RZ, R186 ;  /* 0x000000ffffab7224 */ /* 0x000fe200078e00ba */
[----:B------:R-:W4:Y:S01]  /*140070*/  LDL R195, [R1+0x13bc] ;  /* 0x0013bc0001c37983 */ /* 0x000f220000100800 */
[----:B------:R-:W-:-:S03]  /*140080*/  IMAD.MOV.U32 R170, RZ, RZ, R187 ;  /* 0x000000ffffaa7224 */ /* 0x000fc600078e00bb */
[----:B------:R-:W4:Y:S03]  /*140090*/  LDL R186, [R1+0x13d8] ;  /* 0x0013d80001ba7983 */ /* 0x000f260000100800 */
[----:B------:R-:W-:Y:S01]  /*1400a0*/  IMAD.MOV.U32 R181, RZ, RZ, R6 ;  /* 0x000000ffffb57224 */ /* 0x000fe200078e0006 */
[----:B------:R-:W4:Y:S01]  /*1400b0*/  LDL R187, [R1+0x13dc] ;  /* 0x0013dc0001bb7983 */ /* 0x000f220000100800 */
[----:B------:R-:W-:-:S03]  /*1400c0*/  IMAD.MOV.U32 R180, RZ, RZ, R7 ;  /* 0x000000ffffb47224 */ /* 0x000fc600078e0007 */
[----:B------:R-:W4:Y:S04]  /*1400d0*/  LDL R23, [R1+0x12cc] ;  /* 0x0012cc0001177983 */ /* 0x000f280000100800 */
[----:B------:R-:W4:Y:S04]  /*1400e0*/  LDL R206, [R1+0x1368] ;  /* 0x0013680001ce7983 */ /* 0x000f280000100800 */
[----:B------:R-:W4:Y:S04]  /*1400f0*/  LDL R207, [R1+0x136c] ;  /* 0x00136c0001cf7983 */ /* 0x000f280000100800 */
[----:B--2---:R-:W2:Y:S04]  /*140100*/  LDL R226, [R1+0x1348] ;  /* 0x0013480001e27983 */ /* 0x004ea80000100800 */
        /* <DEDUP_REMOVED lines=21> */
[C---:B----4-:R-:W-:Y:S03]  /*140260*/  HMMA.1688.F32.TF32 R12, R240.reuse, R18, R12 ;  /* 0x00000012f00c723c */ /* 0x050fe6000008100c */
[----:B-1----:R-:W4:Y:S04]  /*140270*/  LDL R10, [R1+0x1318] ;  /* 0x00131800010a7983 */ /* 0x002f280000100800 */
[----:B------:R-:W4:Y:S04]  /*140280*/  LDL R11, [R1+0x131c] ;  /* 0x00131c00010b7983 */ /* 0x000f280000100800 */
[----:B------:R-:W2:Y:S04]  /*140290*/  LDL.LU.64 R18, [R1+0xda50] ;  /* 0x00da500001127983 */ /* 0x000ea80000300a00 */
[----:B------:R-:W2:Y:S01]  /*1402a0*/  LDL.LU.64 R16, [R1+0xda48] ;  /* 0x00da480001107983 */ /* 0x000ea20000300a00 */
[----:B------:R-:W-:Y:S01]  /*1402b0*/  IMAD.MOV.U32 R177, RZ, RZ, R182 ;  /* 0x000000ffffb17224 */ /* 0x000fe200078e00b6 */
[C---:B------:R-:W-:Y:S08]  /*1402c0*/  HMMA.1688.F32.TF32 R96, R240.reuse, R214, R96 ;  /* 0x000000d6f060723c */ /* 0x040ff00000081060 */
[C---:B------:R-:W-:Y:S01]  /*1402d0*/  HMMA.1688.F32.TF32 R88, R240.reuse, R238, R88 ;  /* 0x000000eef058723c */ /* 0x040fe20000081058 */
[----:B------:R1:W-:Y:S04]  /*1402e0*/  STL.64 [R1+0xd900], R14 ;  /* 0x00d9000e01007387 */ /* 0x0003e80000100a00 */
[----:B------:R-:W-:Y:S03]  /*1402f0*/  STL.64 [R1+0xd8f8], R12 ;  /* 0x00d8f80c01007387 */ /* 0x000fe60000100a00 */
[C---:B------:R-:W-:Y:S01]  /*140300*/  HMMA.1688.F32.TF32 R64, R240.reuse, R246, R64 ;  /* 0x000000f6f040723c */ /* 0x040fe20000081040 */
[----:B------:R-:W-:Y:S01]  /*140310*/  IMAD.MOV.U32 R176, RZ, RZ, R183 ;  /* 0x000000ffffb07224 */ /* 0x000fe200078e00b7 */
[----:B------:R-:W-:Y:S01]  /*140320*/  MOV R174, R185 ;  /* 0x000000b900ae7202 */ /* 0x000fe20000000f00 */
[----:B------:R-:W-:Y:S01]  /*140330*/  IMAD.MOV.U32 R175, RZ, RZ, R184 ;  /* 0x000000ffffaf7224 */ /* 0x000fe200078e00b8 */
[----:B------:R-:W-:Y:S04]  /*140340*/  LDS R216, [R0+UR10+0x8a080] ;  /* 0x08a0800a00d87984 */ /* 0x000fe80008000800 */
[----:B-1----:R-:W3:Y:S04]  /*140350*/  LDL R14, [R1+0x1308] ;  /* 0x00130800010e7983 */ /* 0x002ee80000100800 */
[----:B------:R-:W3:Y:S04]  /*140360*/  LDL R15, [R1+0x130c] ;  /* 0x00130c00010f7983 */ /* 0x000ee80000100800 */
[----:B------:R-:W-:Y:S01]  /*140370*/  LDS R217, [R3+UR10+0x8a080] ;  /* 0x08a0800a03d97984 */ /* 0x000fe20008000800 */
[----:B--2---:R-:W-:Y:S03]  /*140380*/  HMMA.1688.F32.TF32 R16, R240, R22, R16 ;  /* 0x00000016f010723c */ /* 0x004fe60000081010 */
[----:B------:R-:W2:Y:S04]  /*140390*/  LDL.LU.64 R22, [R1+0xda40] ;  /* 0x00da400001167983 */ /* 0x000ea80000300a00 */
[----:B------:R-:W2:-:S12]  /*1403a0*/  LDL.LU.64 R20, [R1+0xda38] ;  /* 0x00da380001147983 */ /* 0x000e980000300a00 */
[----:B------:R1:W-:Y:S04]  /*1403b0*/  STL.64 [R1+0xd910], R18 ;  /* 0x00d9101201007387 */ /* 0x0003e80000100a00 */
[----:B------:R-:W-:Y:S04]  /*1403c0*/  STL.64 [R1+0xd908], R16 ;  /* 0x00d9081001007387 */ /* 0x000fe80000100a00 */
[----:B-1----:R-:W3:Y:S04]  /*1403d0*/  LDL R18, [R1+0x12f8] ;  /* 0x0012f80001127983 */ /* 0x002ee80000100800 */
[----:B------:R-:W3:Y:S01]  /*1403e0*/  LDL R19, [R1+0x12fc] ;  /* 0x0012fc0001137983 */ /* 0x000ee20000100800 */
[----:B--2---:R-:W-:Y:S03]  /*1403f0*/  HMMA.1688.F32.TF32 R20, R240, R26, R20 ;  /* 0x0000001af014723c */ /* 0x004fe60000081014 */
[----:B------:R-:W2:Y:S04]  /*140400*/  LDL.LU.64 R26, [R1+0xda30] ;  /* 0x00da3000011a7983 */ /* 0x000ea80000300a00 */
[----:B------:R-:W2:-:S12]  /*140410*/  LDL.LU.64 R24, [R1+0xda28] ;  /* 0x00da280001187983 */ /* 0x000e980000300a00 */
[----:B------:R1:W-:Y:S04]  /*140420*/  STL.64 [R1+0xd920], R22 ;  /* 0x00d9201601007387 */ /* 0x0003e80000100a00 */
[----:B------:R-:W-:Y:S04]  /*140430*/  STL.64 [R1+0xd918], R20 ;  /* 0x00d9181401007387 */ /* 0x000fe80000100a00 */
[----:B-1----:R-:W2:Y:S04]  /*140440*/  LDL R22, [R1+0x12e8] ;  /* 0x0012e80001167983 */ /* 0x002ea80000100800 */
[----:B------:R-:W2:Y:S02]  /*140450*/  LDL R23, [R1+0x12ec] ;  /* 0x0012ec0001177983 */ /* 0x000ea40000100800 */
[----:B--2---:R-:W-:-:S15]  /*140460*/  HMMA.1688.F32.TF32 R24, R240, R22, R24 ;  /* 0x00000016f018723c */ /* 0x004fde0000081018 */
[----:B------:R-:W-:-:S04]  /*140470*/  NOP ;  /* 0x0000000000007918 */ /* 0x000fc80000000000 */
[----:B------:R1:W-:Y:S04]  /*140480*/  STL.64 [R1+0xd930], R26 ;  /* 0x00d9301a01007387 */ /* 0x0003e80000100a00 */
[----:B------:R2:W-:Y:S04]  /*140490*/  STL.64 [R1+0xd928], R24 ;  /* 0x00d9281801007387 */ /* 0x0005e80000100a00 */
[----:B------:R-:W2:Y:S04]  /*1404a0*/  LDL R106, [R1+0x1428] ;  /* 0x00142800016a7983 */ /* 0x000ea80000100800 */
[----:B------:R-:W2:Y:S01]  /*1404b0*/  LDL R107, [R1+0x142c] ;  /* 0x00142c00016b7983 */ /* 0x000ea20000100800 */
[----:B---3--:R-:W-:Y:S01]  /*1404c0*/  HMMA.1688.F32.TF32 R28, R240, R18, R28 ;  /* 0x00000012f01c723c */ /* 0x008fe2000008101c */
[----:B------:R-:W-:-:S02]  /*1404d0*/  MOV R182, R5 ;  /* 0x0000000500b67202 */ /* 0x000fc40000000f00 */
[----:B------:R-:W3:Y:S01]  /*1404e0*/  LDL R210, [R1+0x1438] ;  /* 0x0014380001d27983 */ /* 0x000ee20000100800 */
[----:B------:R-:W-:-:S03]  /*1404f0*/  MOV R5, R105 ;  /* 0x0000006900057202 */ /* 0x000fc60000000f00 */
[----:B------:R-:W3:Y:S01]  /*140500*/  LDL R211, [R1+0x143c] ;  /* 0x00143c0001d37983 */ /* 0x000ee20000100800 */
[C---:B------:R-:W-:Y:S03]  /*140510*/  HMMA.1688.F32.TF32 R32, R240.reuse, R14, R32 ;  /* 0x0000000ef020723c */ /* 0x040fe60000081020 */
[----:B------:R-:W3:Y:S04]  /*140520*/  LDL R214, [R1+0x1448] ;  /* 0x0014480001d67983 */ /* 0x000ee80000100800 */
[----:B------:R-:W3:Y:S01]  /*140530*/  LDL R215, [R1+0x144c] ;  /* 0x00144c0001d77983 */ /* 0x000ee20000100800 */
[C---:B----4-:R-:W-:Y:S03]  /*140540*/  HMMA.1688.F32.TF32 R36, R240.reuse, R10, R36 ;  /* 0x0000000af024723c */ /* 0x050fe60000081024 */
[----:B------:R-:W4:Y:S04]  /*140550*/  LDL R238, [R1+0x1468] ;  /* 0x0014680001ee7983 */ /* 0x000f280000100800 */
[----:B------:R-:W4:Y:S01]  /*140560*/  LDL R239, [R1+0x146c] ;  /* 0x00146c0001ef7983 */ /* 0x000f220000100800 */
[C---:B------:R-:W-:Y:S03]  /*140570*/  HMMA.1688.F32.TF32 R40, R240.reuse, R234, R40 ;  /* 0x000000eaf028723c */ /* 0x040fe60000081028 */
[----:B------:R-:W3:Y:S04]  /*140580*/  LDL R22, [R1+0x1498] ;  /* 0x0014980001167983 */ /* 0x000ee80000100800 */
[----:B------:R-:W3:Y:S01]  /*140590*/  LDL R23, [R1+0x149c] ;  /* 0x00149c0001177983 */ /* 0x000ee20000100800 */
        /* <DEDUP_REMOVED lines=30> */
[----:B------:R-:W-:Y:S01]  /*140780*/  HMMA.1688.F32.TF32 R84, R240, R6, R84 ;  /* 0x00000006f054723c */ /* 0x000fe20000081054 */
[----:B------:R-:W-:-:S02]  /*140790*/  IMAD.MOV.U32 R6, RZ, RZ, R104 ;  /* 0x000000ffff067224 */ /* 0x000fc400078e0068 */
        /* <DEDUP_REMOVED lines=12> */
[----:B--2---:R-:W-:Y:S03]  /*140860*/  HMMA.1688.F32.TF32 R100, R240, R106, R100 ;  /* 0x0000006af064723c */ /* 0x004fe60000081064 */
[----:B------:R-:W3:Y:S04]  /*140870*/  LDL.LU.64 R106, [R1+0xda20] ;  /* 0x00da2000016a7983 */ /* 0x000ee80000300a00 */
[----:B------:R-:W3:Y:S01]  /*140880*/  LDL.LU.64 R104, [R1+0xda18] ;  /* 0x00da180001687983 */ /* 0x000ee20000300a00 */
[----:B------:R-:W-:-:S02]  /*140890*/  IMAD.MOV.U32 R183, RZ, RZ, R4 ;  /* 0x000000ffffb77224 */ /* 0x000fc400078e0004 */
[----:B------:R-:W-:Y:S01]  /*1408a0*/  IMAD.MOV.U32 R4, RZ, RZ, R208 ;  /* 0x000000ffff047224 */ /* 0x000fe200078e00d0 */
[C---:B---3--:R-:W-:Y:S01]  /*1408b0*/  HMMA.1688.F32.TF32 R104, R240.reuse, R210, R104 ;  /* 0x000000d2f068723c */ /* 0x048fe20000081068 */
[----:B------:R-:W2:Y:S04]  /*1408c0*/  LDL.LU.64 R210, [R1+0xda10] ;  /* 0x00da100001d27983 */ /* 0x000ea80000300a00 */
[----:B------:R-:W2:Y:S03]  /*1408d0*/  LDL.LU.64 R208, [R1+0xda08] ;  /* 0x00da080001d07983 */ /* 0x000ea60000300a00 */
[----:B--2---:R-:W-:Y:S01]  /*1408e0*/  HMMA.1688.F32.TF32 R208, R240, R214, R208 ;  /* 0x000000d6f0d0723c */ /* 0x004fe200000810d0 */
[----:B------:R-:W2:Y:S04]  /*1408f0*/  LDL.LU.64 R214, [R1+0xda00] ;  /* 0x00da000001d67983 */ /* 0x000ea80000300a00 */
[----:B------:R-:W2:Y:S01]  /*140900*/  LDL.LU.64 R212, [R1+0xd9f8] ;  /* 0x00d9f80001d47983 */ /* 0x000ea20000300a00 */
[----:B------:R-:W-:-:S02]  /*140910*/  IMAD.MOV.U32 R7, RZ, RZ, R2 ;  /* 0x000000ffff077224 */ /* 0x000fc400078e0002 */
[C---:B--2---:R-:W-:Y:S01]  /*140920*/  HMMA.1688.F32.TF32 R212, R240.reuse, R222, R212 ;  /* 0x000000def0d4723c */ /* 0x044fe200000810d4 */
[----:B------:R-:W4:Y:S04]  /*140930*/  LDL.LU.64 R222, [R1+0xd9f0] ;  /* 0x00d9f00001de7983 */ /* 0x000f280000300a00 */
[----:B------:R-:W4:Y:S03]  /*140940*/  LDL.LU.64 R220, [R1+0xd9e8] ;  /* 0x00d9e80001dc7983 */ /* 0x000f260000300a00 */
[C---:B------:R-:W-:Y:S08]  /*140950*/  HMMA.1688.F32.TF32 R24, R240.reuse, R26, R4 ;  /* 0x0000001af018723c */ /* 0x040ff00000081004 */
[C---:B------:R-:W-:Y:S08]  /*140960*/  HMMA.1688.F32.TF32 R124, R240.reuse, R226, R124 ;  /* 0x000000e2f07c723c */ /* 0x040ff0000008107c */
[C---:B----4-:R-:W-:Y:S01]  /*140970*/  HMMA.1688.F32.TF32 R220, R240.reuse, R238, R220 ;  /* 0x000000eef0dc723c */ /* 0x050fe200000810dc */
[----:B------:R-:W2:Y:S04]  /*140980*/  LDL.LU.64 R238, [R1+0xd9e0] ;  /* 0x00d9e00001ee7983 */ /* 0x000ea80000300a00 */
[----:B------:R-:W2:Y:S04]  /*140990*/  LDL.LU.64 R236, [R1+0xd9d8] ;  /* 0x00d9d80001ec7983 */ /* 0x000ea80000300a00 */
[----:B------:R-:W-:Y:S04]  /*1409a0*/  STL [R1+0xd8a0], R0 ;  /* 0x00d8a00001007387 */ /* 0x000fe80000100800 */
[----:B------:R-:W-:Y:S04]  /*1409b0*/  STL [R1+0xd8a4], R3 ;  /* 0x00d8a40301007387 */ /* 0x000fe80000100800 */
[----:B------:R-:W3:Y:S04]  /*1409c0*/  LDL.LU.64 R6, [R1+0xd9d0] ;  /* 0x00d9d00001067983 */ /* 0x000ee80000300a00 */
[----:B------:R-:W3:Y:S04]  /*1409d0*/  LDL.LU.64 R4, [R1+0xd9c8] ;  /* 0x00d9c80001047983 */ /* 0x000ee80000300a00 */
[----:B------:R-:W-:Y:S04]  /*1409e0*/  STL.64 [R1+0x50], R24 ;  /* 0x0000501801007387 */ /* 0x000fe80000100a00 */
[----:B------:R-:W-:Y:S01]  /*1409f0*/  STL.64 [R1+0x58], R26 ;  /* 0x0000581a01007387 */ /* 0x000fe20000100a00 */
[C---:B------:R-:W-:Y:S03]  /*140a00*/  HMMA.1688.F32.TF32 R120, R240.reuse, R230, R120 ;  /* 0x000000e6f078723c */ /* 0x040fe60000081078 */
[----:B------:R-:W4:Y:S04]  /*140a10*/  LDL R226, [R1+0x1578] ;  /* 0x0015780001e27983 */ /* 0x000f280000100800 */
[----:B------:R-:W4:Y:S04]  /*140a20*/  LDL R227, [R1+0x157c] ;  /* 0x00157c0001e37983 */ /* 0x000f280000100800 */
[----:B------:R-:W2:Y:S04]  /*140a30*/  LDL R230, [R1+0x1588] ;  /* 0x0015880001e67983 */ /* 0x000ea80000100800 */
[----:B------:R-:W2:Y:S01]  /*140a40*/  LDL R231, [R1+0x158c] ;  /* 0x00158c0001e77983 */ /* 0x000ea20000100800 */
[C---:B------:R-:W-:Y:S01]  /*140a50*/  HMMA.1688.F32.TF32 R152, R240.reuse, R186, R152 ;  /* 0x000000baf098723c */ /* 0x040fe20000081098 */
[----:B------:R-:W-:Y:S01]  /*140a60*/  IMAD.MOV.U32 R248, RZ, RZ, R183 ;  /* 0x000000fffff87224 */ /* 0x000fe200078e00b7 */
[----:B------:R-:W-:Y:S01]  /*140a70*/  MOV R249, R182 ;  /* 0x000000b600f97202 */ /* 0x000fe20000000f00 */
[----:B------:R-:W-:Y:S01]  /*140a80*/  IMAD.MOV.U32 R16, RZ, RZ, R179 ;  /* 0x000000ffff107224 */ /* 0x000fe200078e00b3 */
[----:B------:R-:W-:Y:S01]  /*140a90*/  MOV R17, R178 ;  /* 0x000000b200117202 */ /* 0x000fe20000000f00 */
[----:B------:R-:W-:Y:S01]  /*140aa0*/  IMAD.MOV.U32 R20, RZ, RZ, R175 ;  /* 0x000000ffff147224 */ /* 0x000fe200078e00af */
[----:B------:R-:W-:Y:S01]  /*140ab0*/  MOV R21, R174 ;  /* 0x000000ae00157202 */ /* 0x000fe20000000f00 */
        /* <DEDUP_REMOVED lines=26> */
[----:B---3--:R-:W-:Y:S01]  /*140c60*/  HMMA.1688.F32.TF32 R4, R240, R22, R4 ;  /* 0x00000016f004723c */ /* 0x008fe20000081004 */
[----:B------:R-:W-:-:S02]  /*140c70*/  IMAD.MOV.U32 R22, RZ, RZ, R171 ;  /* 0x000000ffff167224 */ /* 0x000fc400078e00ab */
[----:B------:R-:W-:Y:S01]  /*140c80*/  IMAD.MOV.U32 R23, RZ, RZ, R170 ;  /* 0x000000ffff177224 */ /* 0x000fe200078e00aa */
[----:B------:R-:W3:Y:S04]  /*140c90*/  LDL R171, [R1+0x159c] ;  /* 0x00159c0001ab7983 */ /* 0x000ee80000100800 */
[----:B------:R-:W3:Y:S01]  /*140ca0*/  LDL R170, [R1+0x1598] ;  /* 0x0015980001aa7983 */ /* 0x000ee20000100800 */
[C---:B----4-:R-:W-:Y:S08]  /*140cb0*/  HMMA.1688.F32.TF32 R156, R240.reuse, R226, R156 ;  /* 0x000000e2f09c723c */ /* 0x050ff0000008109c */
[----:B--2---:R-:W-:Y:S02]  /*140cc0*/  HMMA.1688.F32.TF32 R160, R240, R230, R160 ;  /* 0x000000e6f0a0723c */ /* 0x004fe400000810a0 */
[----:B------:R-:W-:-:S02]  /*140cd0*/  IMAD.MOV.U32 R252, RZ, RZ, R6 ;  /* 0x000000fffffc7224 */ /* 0x000fc400078e0006 */
[----:B------:R-:W-:-:S04]  /*140ce0*/  IMAD.MOV.U32 R2, RZ, RZ, R7 ;  /* 0x000000ffff027224 */ /* 0x000fc800078e0007 */
[C---:B------:R-:W-:Y:S01]  /*140cf0*/  HMMA.1688.F32.TF32 R236, R240.reuse, R218, R236 ;  /* 0x000000daf0ec723c */ /* 0x040fe200000810ec */
[----:B------:R1:W-:Y:S04]  /*140d00*/  LDS R218, [R0+UR10+0x8a880] ;  /* 0x08a8800a00da7984 */ /* 0x0003e80008000800 */
[----:B------:R2:W4:Y:S01]  /*140d10*/  LDS R219, [R3+UR10+0x8a880] ;  /* 0x08a8800a03db7984 */ /* 0x0005220008000800 */
[----:B-1----:R-:W-:Y:S01]  /*140d20*/  MOV R0, R5 ;  /* 0x0000000500007202 */ /* 0x002fe20000000f00 */
[----:B--2---:R-:W-:Y:S02]  /*140d30*/  IMAD.MOV.U32 R3, RZ, RZ, R4 ;  /* 0x000000ffff037224 */ /* 0x004fe400078e0004 */
[----:B------:R-:W-:Y:S01]  /*140d40*/  HMMA.1688.F32.TF32 R4, R240, R18, R200 ;  /* 0x00000012f004723c */ /* 0x000fe200000810c8 */
[----:B------:R-:W2:Y:S04]  /*140d50*/  LDL R202, [R1+0x1628] ;  /* 0x0016280001ca7983 */ /* 0x000ea80000100800 */
[----:B------:R-:W2:Y:S04]  /*140d60*/  LDL R203, [R1+0x162c] ;  /* 0x00162c0001cb7983 */ /* 0x000ea80000100800 */
[----:B------:R-:W-:Y:S04]  /*140d70*/  STL [R1+0xd890], R152 ;  /* 0x00d8909801007387 */ /* 0x000fe80000100800 */
[----:B------:R-:W-:Y:S04]  /*140d80*/  STL [R1+0xd88c], R153 ;  /* 0x00d88c9901007387 */ /* 0x000fe80000100800 */
[----:B------:R1:W-:Y:S04]  /*140d90*/  STL [R1+0xd888], R154 ;  /* 0x00d8889a01007387 */ /* 0x0003e80000100800 */
[----:B------:R4:W-:Y:S04]  /*140da0*/  STL [R1+0xd884], R155 ;  /* 0x00d8849b01007387 */ /* 0x0009e80000100800 */
[----:B------:R-:W2:Y:S04]  /*140db0*/  LDL R224, [R1+0x1670] ;  /* 0x0016700001e07983 */ /* 0x000ea80000100800 */
[----:B-1----:R-:W2:Y:S04]  /*140dc0*/  LDL R154, [R1+0x1668] ;  /* 0x00166800019a7983 */ /* 0x002ea80000100800 */
[----:B----4-:R-:W4:Y:S04]  /*140dd0*/  LDL R155, [R1+0x166c] ;  /* 0x00166c00019b7983 */ /* 0x010f280000100800 */
[----:B------:R-:W2:Y:S04]  /*140de0*/  LDL R225, [R1+0x1674] ;  /* 0x0016740001e17983 */ /* 0x000ea80000100800 */
[----:B------:R-:W-:Y:S04]  /*140df0*/  STL [R1+0xd89c], R157 ;  /* 0x00d89c9d01007387 */ /* 0x000fe80000100800 */
[----:B------:R-:W-:Y:S01]  /*140e00*/  STL [R1+0xd898], R158 ;  /* 0x00d8989e01007387 */ /* 0x000fe20000100800 */
[----:B------:R-:W-:-:S03]  /*140e10*/  IMAD.MOV.U32 R26, RZ, RZ, R169 ;  /* 0x000000ffff1a7224 */ /* 0x000fc600078e00a9 */
[----:B------:R-:W-:Y:S01]  /*140e20*/  STL [R1+0xd894], R159 ;  /* 0x00d8949f01007387 */ /* 0x000fe20000100800 */
[----:B------:R-:W-:-:S03]  /*140e30*/  IMAD.MOV.U32 R27, RZ, RZ, R168 ;  /* 0x000000ffff1b7224 */ /* 0x000fc600078e00a8 */
[----:B------:R-:W2:Y:S04]  /*140e40*/  LDL R232, [R1+0x1690] ;  /* 0x0016900001e87983 */ /* 0x000ea80000100800 */
[----:B------:R-:W2:Y:S04]  /*140e50*/  LDL R233, [R1+0x1694] ;  /* 0x0016940001e97983 */ /* 0x000ea80000100800 */
[----:B------:R-:W2:Y:S04]  /*140e60*/  LDL R228, [R1+0x1680] ;  /* 0x0016800001e47983 */ /* 0x000ea80000100800 */
[----:B------:R-:W2:Y:S04]  /*140e70*/  LDL R229, [R1+0x1684] ;  /* 0x0016840001e57983 */ /* 0x000ea80000100800 */
[----:B------:R-:W2:Y:S04]  /*140e80*/  LDL R8, [R1+0x16a0] ;  /* 0x0016a00001087983 */ /* 0x000ea80000100800 */
[----:B------:R-:W2:Y:S04]  /*140e90*/  LDL R9, [R1+0x16a4] ;  /* 0x0016a40001097983 */ /* 0x000ea80000100800 */
[----:B------:R-:W-:Y:S01]  /*140ea0*/  STL [R1+0xd880], R163 ;  /* 0x00d880a301007387 */ /* 0x000fe20000100800 */
[----:B---3--:R-:W-:Y:S03]  /*140eb0*/  HMMA.1688.F32.TF32 R164, R240, R170, R164 ;  /* 0x000000aaf0a4723c */ /* 0x008fe600000810a4 */
[----:B------:R-:W3:Y:S04]  /*140ec0*/  LDL.LU.64 R170, [R1+0xd9c0] ;  /* 0x00d9c00001aa7983 */ /* 0x000ee80000300a00 */
[----:B------:R-:W3:Y:S01]  /*140ed0*/  LDL.LU.64 R168, [R1+0xd9b8] ;  /* 0x00d9b80001a87983 */ /* 0x000ee20000300a00 */
[----:B------:R-:W-:Y:S01]  /*140ee0*/  IMAD.MOV.U32 R173, RZ, RZ, R192 ;  /* 0x000000ffffad7224 */ /* 0x000fe200078e00c0 */
[----:B------:R-:W-:-:S03]  /*140ef0*/  MOV R172, R193 ;  /* 0x000000c100ac7202 */ /* 0x000fc60000000f00 */
[----:B------:R-:W-:Y:S01]  /*140f00*/  IMAD.MOV.U32 R24, RZ, RZ, R173 ;  /* 0x000000ffff187224 */ /* 0x000fe200078e00ad */
[----:B------:R-:W-:Y:S01]  /*140f10*/  MOV R25, R172 ;  /* 0x000000ac00197202 */ /* 0x000fe20000000f00 */
[C---:B---3--:R-:W-:Y:S01]  /*140f20*/  HMMA.1688.F32.TF32 R168, R240.reuse, R174, R168 ;  /* 0x000000aef0a8723c */ /* 0x048fe200000810a8 */
[----:B------:R-:W3:Y:S04]  /*140f30*/  LDL.LU.64 R174, [R1+0xd9b0] ;  /* 0x00d9b00001ae7983 */ /* 0x000ee80000300a00 */
[----:B------:R-:W3:Y:S01]  /*140f40*/  LDL.LU.64 R172, [R1+0xd9a8] ;  /* 0x00d9a80001ac7983 */ /* 0x000ee20000300a00 */
[----:B------:R-:W-:Y:S02]  /*140f50*/  IMAD.MOV.U32 R18, RZ, RZ, R177 ;  /* 0x000000ffff127224 */ /* 0x000fe400078e00b1 */
[----:B------:R-:W-:Y:S01]  /*140f60*/  IMAD.MOV.U32 R19, RZ, RZ, R176 ;  /* 0x000000ffff137224 */ /* 0x000fe200078e00b0 */
[C---:B---3--:R-:W-:Y:S01]  /*140f70*/  HMMA.1688.F32.TF32 R172, R240.reuse, R178, R172 ;  /* 0x000000b2f0ac723c */ /* 0x048fe200000810ac */
[----:B------:R-:W3:Y:S04]  /*140f80*/  LDL.LU.64 R178, [R1+0xd9a0] ;  /* 0x00d9a00001b27983 */ /* 0x000ee80000300a00 */
[----:B------:R-:W3:Y:S03]  /*140f90*/  LDL.LU.64 R176, [R1+0xd998] ;  /* 0x00d9980001b07983 */ /* 0x000ee60000300a00 */
[----:B------:R-:W-:Y:S01]  /*140fa0*/  HMMA.1688.F32.TF32 R128, R240, R250, R128 ;  /* 0x000000faf080723c */ /* 0x000fe20000081080 */
[----:B------:R-:W-:-:S02]  /*140fb0*/  IMAD.MOV.U32 R250, RZ, RZ, R181 ;  /* 0x000000fffffa7224 */ /* 0x000fc400078e00b5 */
[----:B------:R-:W-:-:S05]  /*140fc0*/  IMAD.MOV.U32 R251, RZ, RZ, R180 ;  /* 0x000000fffffb7224 */ /* 0x000fca00078e00b4 */
[C---:B---3--:R-:W-:Y:S01]  /*140fd0*/  HMMA.1688.F32.TF32 R176, R240.reuse, R182, R176 ;  /* 0x000000b6f0b0723c */ /* 0x048fe200000810b0 */
[----:B------:R-:W3:Y:S04]  /*140fe0*/  LDL.LU.64 R182, [R1+0xd990] ;  /* 0x00d9900001b67983 */ /* 0x000ee80000300a00 */
[----:B------:R-:W3:Y:S03]  /*140ff0*/  LDL.LU.64 R180, [R1+0xd988] ;  /* 0x00d9880001b47983 */ /* 0x000ee60000300a00 */
        /* <DEDUP_REMOVED lines=13> */
[----:B------:R-:W2:Y:S04]  /*1410d0*/  LDL.LU.64 R246, [R1+0xd940] ;  /* 0x00d9400001f67983 */ /* 0x000ea80000300a00 */
[----:B------:R-:W2:Y:S03]  /*1410e0*/  LDL.LU.64 R244, [R1+0xd938] ;  /* 0x00d9380001f47983 */ /* 0x000ea60000300a00 */
[C---:B------:R-:W-:Y:S08]  /*1410f0*/  HMMA.1688.F32.TF32 R12, R240.reuse, R14, R16 ;  /* 0x0000000ef00c723c */ /* 0x040ff00000081010 */
[C---:B--2---:R-:W-:Y:S01]  /*141100*/  HMMA.1688.F32.TF32 R200, R240.reuse, R202, R244 ;  /* 0x000000caf0c8723c */ /* 0x044fe200000810f4 */
[----:B------:R-:W2:Y:S04]  /*141110*/  LDL R246, [R1+0x1648] ;  /* 0x0016480001f67983 */ /* 0x000ea80000100800 */
[----:B------:R-:W2:Y:S03]  /*141120*/  LDL R247, [R1+0x164c] ;  /* 0x00164c0001f77983 */ /* 0x000ea60000100800 */
[C---:B------:R-:W-:Y:S01]  /*141130*/  HMMA.1688.F32.TF32 R204, R240.reuse, R206, R24 ;  /* 0x000000cef0cc723c */ /* 0x040fe20000081018 */
[----:B------:R-:W3:Y:S04]  /*141140*/  LDL.LU.64 R26, [R1+0xd930] ;  /* 0x00d93000011a7983 */ /* 0x000ee80000300a00 */
[----:B------:R-:W3:Y:S03]  /*141150*/  LDL.LU.64 R24, [R1+0xd928] ;  /* 0x00d9280001187983 */ /* 0x000ee60000300a00 */
[C---:B------:R-:W-:Y:S08]  /*141160*/  HMMA.1688.F32.TF32 R112, R240.reuse, R10, R112 ;  /* 0x0000000af070723c */ /* 0x040ff00000081070 */
[C---:B------:R-:W-:Y:S08]  /*141170*/  HMMA.1688.F32.TF32 R116, R240.reuse, R234, R116 ;  /* 0x000000eaf074723c */ /* 0x040ff00000081074 */
[C---:B--2---:R-:W-:Y:S01]  /*141180*/  HMMA.1688.F32.TF32 R244, R240.reuse, R246, R20 ;  /* 0x000000f6f0f4723c */ /* 0x044fe20000081014 */
[----:B------:R-:W2:Y:S04]  /*141190*/  LDL.LU.64 R22, [R1+0xd920] ;  /* 0x00d9200001167983 */ /* 0x000ea80000300a00 */
[----:B------:R-:W2:Y:S04]  /*1411a0*/  LDL.LU.64 R20, [R1+0xd918] ;  /* 0x00d9180001147983 */ /* 0x000ea80000300a00 */
[----:B------:R-:W2:Y:S04]  /*1411b0*/  LDL.LU.64 R18, [R1+0xd910] ;  /* 0x00d9100001127983 */ /* 0x000ea80000300a00 */
[----:B------:R-:W2:Y:S01]  /*1411c0*/  LDL.LU.64 R16, [R1+0xd908] ;  /* 0x00d9080001107983 */ /* 0x000ea20000300a00 */
[----:B----4-:R-:W-:Y:S03]  /*1411d0*/  HMMA.1688.F32.TF32 R240, R240, R154, R248 ;  /* 0x0000009af0f0723c */ /* 0x010fe600000810f8 */
[----:B------:R-:W-:Y:S04]  /*1411e0*/  STL.64 [R1+0x60], R12 ;  /* 0x0000600c01007387 */ /* 0x000fe80000100a00 */
[----:B------:R1:W-:Y:S04]  /*1411f0*/  STL.64 [R1+0x68], R14 ;  /* 0x0000680e01007387 */ /* 0x0003e80000100a00 */
[----:B-1----:R-:W4:Y:S04]  /*141200*/  LDL.LU.64 R14, [R1+0xd900] ;  /* 0x00d90000010e7983 */ /* 0x002f280000300a00 */
[----:B------:R-:W4:Y:S04]  /*141210*/  LDL.LU.64 R12, [R1+0xd8f8] ;  /* 0x00d8f800010c7983 */ /* 0x000f280000300a00 */
[----:B------:R-:W2:Y:S04]  /*141220*/  LDL.LU.64 R250, [R1+0xd8f0] ;  /* 0x00d8f00001fa7983 */ /* 0x000ea80000300a00 */
[----:B------:R-:W2:Y:S01]  /*141230*/  LDL.LU.64 R248, [R1+0xd8e8] ;  /* 0x00d8e80001f87983 */ /* 0x000ea20000300a00 */
[----:B------:R-:W-:Y:S01]  /*141240*/  IMAD.MOV.U32 R153, RZ, RZ, R240 ;  /* 0x000000ffff997224 */ /* 0x000fe200078e00f0 */
[----:B------:R-:W-:-:S02]  /*141250*/  MOV R154, R241 ;  /* 0x000000f1009a7202 */ /* 0x000fc40000000f00 */
[----:B------:R-:W4:Y:S04]  /*141260*/  LDL R240, [R1+0x16c0] ;  /* 0x0016c00001f07983 */ /* 0x000f280000100800 */
[----:B------:R-:W4:Y:S04]  /*141270*/  LDL R241, [R1+0x16c4] ;  /* 0x0016c40001f17983 */ /* 0x000f280000100800 */
[----:B------:R-:W3:Y:S01]  /*141280*/  LDL.LU.64 R226, [R1+0xd8e0] ;  /* 0x00d8e00001e27983 */ /* 0x000ee20000300a00 */
[----:B--2---:R-:W-:Y:S03]  /*141290*/  HMMA.1688.F32.TF32 R248, R216, R224, R248 ;  /* 0x000000e0d8f8723c */ /* 0x004fe600000810f8 */
[----:B------:R-:W3:-:S15]  /*1412a0*/  LDL.LU.64 R224, [R1+0xd8d8] ;  /* 0x00d8d80001e07983 */ /* 0x000ede0000300a00 */
[----:B------:R-:W-:Y:S01]  /*1412b0*/  NOP ;  /* 0x0000000000007918 */ /* 0x000fe20000000000 */
[----:B------:R-:W-:Y:S01]  /*1412c0*/  IMAD.MOV.U32 R157, RZ, RZ, R248 ;  /* 0x000000ffff9d7224 */ /* 0x000fe200078e00f8 */
[----:B------:R-:W-:Y:S01]  /*1412d0*/  MOV R158, R249 ;  /* 0x000000f9009e7202 */ /* 0x000fe20000000f00 */
[----:B------:R-:W2:Y:S04]  /*1412e0*/  LDL R248, [R1+0x16b0] ;  /* 0x0016b00001f87983 */ /* 0x000ea80000100800 */
[----:B------:R-:W2:Y:S04]  /*1412f0*/  LDL R249, [R1+0x16b4] ;  /* 0x0016b40001f97983 */ /* 0x000ea80000100800 */
[----:B------:R-:W2:Y:S01]  /*141300*/  LDL.LU.64 R230, [R1+0xd8d0] ;  /* 0x00d8d00001e67983 */ /* 0x000ea20000300a00 */
[C---:B---3--:R-:W-:Y:S03]  /*141310*/  HMMA.1688.F32.TF32 R224, R216.reuse, R228, R224 ;  /* 0x000000e4d8e0723c */ /* 0x048fe600000810e0 */
[----:B------:R-:W2:Y:S04]  /*141320*/  LDL.LU.64 R228, [R1+0xd8c8] ;  /* 0x00d8c80001e47983 */ /* 0x000ea80000300a00 */
[----:B------:R-:W3:Y:S01]  /*141330*/  LDL.LU.64 R234, [R1+0xd8c0] ;  /* 0x00d8c00001ea7983 */ /* 0x000ee20000300a00 */
[C---:B--2---:R-:W-:Y:S03]  /*141340*/  HMMA.1688.F32.TF32 R228, R216.reuse, R232, R228 ;  /* 0x000000e8d8e4723c */ /* 0x044fe600000810e4 */
[----:B------:R-:W3:Y:S04]  /*141350*/  LDL.LU.64 R232, [R1+0xd8b8] ;  /* 0x00d8b80001e87983 */ /* 0x000ee80000300a00 */
[----:B------:R-:W2:Y:S01]  /*141360*/  LDL.LU.64 R10, [R1+0xd8b0] ;  /* 0x00d8b000010a7983 */ /* 0x000ea20000300a00 */
[----:B---3--:R-:W-:Y:S03]  /*141370*/  HMMA.1688.F32.TF32 R232, R216, R8, R232 ;  /* 0x00000008d8e8723c */ /* 0x008fe600000810e8 */
[----:B------:R-:W2:Y:S01]  /*141380*/  LDL.LU.64 R8, [R1+0xd8a8] ;  /* 0x00d8a80001087983 */ /* 0x000ea20000300a00 */
[----:B------:R-:W-:-:S02]  /*141390*/  IMAD.MOV.U32 R159, RZ, RZ, R250 ;  /* 0x000000ffff9f7224 */ /* 0x000fc400078e00fa */
[----:B------:R-:W-:Y:S02]  /*1413a0*/  IMAD.MOV.U32 R152, RZ, RZ, R251 ;  /* 0x000000ffff987224 */ /* 0x000fe400078e00fb */
[----:B------:R-:W-:Y:S02]  /*1413b0*/  IMAD.MOV.U32 R155, RZ, RZ, R242 ;  /* 0x000000ffff9b7224 */ /* 0x000fe400078e00f2 */
[----:B------:R-:W-:Y:S02]  /*1413c0*/  IMAD.MOV.U32 R163, RZ, RZ, R243 ;  /* 0x000000ffffa37224 */ /* 0x000fe400078e00f3 */
[C---:B----4-:R-:W-:Y:S08]  /*1413d0*/  HMMA.1688.F32.TF32 R240, R216.reuse, R240, R12 ;  /* 0x000000f0d8f0723c */ /* 0x050ff0000008100c */
[----:B--2---:R-:W-:Y:S01]  /*1413e0*/  HMMA.1688.F32.TF32 R248, R216, R248, R8 ;  /* 0x000000f8d8f8723c */ /* 0x004fe20000081008 */
[----:B------:R-:W2:-:S15]  /*1413f0*/  LDL R8, [R1+0x16d0] ;  /* 0x0016d00001087983 */ /* 0x000e9e0000100800 */
[----:B------:R-:W-:-:S03]  /*141400*/  NOP ;  /* 0x0000000000007918 */ /* 0x000fc60000000000 */
[----:B------:R1:W-:Y:S04]  /*141410*/  STL.64 [R1+0x10], R248 ;  /* 0x000010f801007387 */ /* 0x0003e80000100a00 */
[----:B------:R-:W-:Y:S04]  /*141420*/  STL.64 [R1+0x18], R250 ;  /* 0x000018fa01007387 */ /* 0x000fe80000100a00 */
[----:B------:R-:W2:Y:S04]  /*141430*/  LDL R9, [R1+0x16d4] ;  /* 0x0016d40001097983 */ /* 0x000ea80000100800 */
[----:B-1----:R-:W3:Y:S04]  /*141440*/  LDL R248, [R1+0x1760] ;  /* 0x0017600001f87983 */ /* 0x002ee80000100800 */
[----:B------:R-:W3:Y:S04]  /*141450*/  LDL R249, [R1+0x1764] ;  /* 0x0017640001f97983 */ /* 0x000ee80000100800 */
[----:B------:R-:W4:Y:S04]  /*141460*/  LDL R12, [R1+0x16e0] ;  /* 0x0016e000010c7983 */ /* 0x000f280000100800 */
[----:B------:R1:W-:Y:S04]  /*141470*/  STL.64 [R1], R240 ;  /* 0x000000f001007387 */ /* 0x0003e80000100a00 */
[----:B------:R-:W-:Y:S04]  /*141480*/  STL.64 [R1+0x8], R242 ;  /* 0x000008f201007387 */ /* 0x000fe80000100a00 */
[----:B------:R-:W4:Y:S04]  /*141490*/  LDL R13, [R1+0x16e4] ;  /* 0x0016e400010d7983 */ /* 0x000f280000100800 */
[----:B-1----:R-:W3:Y:S04]  /*1414a0*/  LDL R240, [R1+0x1770] ;  /* 0x0017700001f07983 */ /* 0x002ee80000100800 */
[----:B------:R-:W3:Y:S01]  /*1414b0*/  LDL R241, [R1+0x1774] ;  /* 0x0017740001f17983 */ /* 0x000ee20000100800 */
[----:B--2---:R-:W-:Y:S03]  /*1414c0*/  HMMA.1688.F32.TF32 R8, R216, R8, R16 ;  /* 0x00000008d808723c */ /* 0x004fe60000081010 */
[----:B------:R-:W2:Y:S04]  /*1414d0*/  LDL R16, [R1+0x16f0] ;  /* 0x0016f00001107983 */ /* 0x000ea80000100800 */
[----:B------:R-:W2:-:S12]  /*1414e0*/  LDL R17, [R1+0x16f4] ;  /* 0x0016f40001117983 */ /* 0x000e980000100800 */
[----:B------:R-:W-:Y:S04]  /*1414f0*/  STL.64 [R1+0xd878], R10 ;  /* 0x00d8780a01007387 */ /* 0x000fe80000100a00 */
[----:B------:R1:W-:Y:S01]  /*141500*/  STL.64 [R1+0xd870], R8 ;  /* 0x00d8700801007387 */ /* 0x0003e20000100a00 */
[C---:B----4-:R-:W-:Y:S03]  /*141510*/  HMMA.1688.F32.TF32 R12, R216.reuse, R12, R20 ;  /* 0x0000000cd80c723c */ /* 0x050fe60000081014 */
[----:B------:R-:W4:Y:S04]  /*141520*/  LDL R20, [R1+0x1700] ;  /* 0x0017000001147983 */ /* 0x000f280000100800 */
[----:B------:R-:W4:Y:S04]  /*141530*/  LDL R21, [R1+0x1704] ;  /* 0x0017040001157983 */ /* 0x000f280000100800 */
[----:B-1----:R-:W3:Y:S04]  /*141540*/  LDL R8, [R1+0x1750] ;  /* 0x0017500001087983 */ /* 0x002ee80000100800 */
[----:B------:R-:W3:Y:S04]  /*141550*/  LDL R9, [R1+0x1754] ;  /* 0x0017540001097983 */ /* 0x000ee80000100800 */
[----:B------:R-:W-:Y:S04]  /*141560*/  STL.64 [R1+0xd868], R14 ;  /* 0x00d8680e01007387 */ /* 0x000fe80000100a00 */
[----:B------:R1:W-:Y:S04]  /*141570*/  STL.64 [R1+0xd860], R12 ;  /* 0x00d8600c01007387 */ /* 0x0003e80000100a00 */
        /* <DEDUP_REMOVED lines=13> */
[----:B------:R-:W-:Y:S01]  /*141650*/  STL.64 [R1+0xd840], R20 ;  /* 0x00d8401401007387 */ /* 0x000fe20000100a00 */
[C---:B--2---:R-:W-:Y:S08]  /*141660*/  HMMA.1688.F32.TF32 R24, R216.reuse, R24, R32 ;  /* 0x00000018d818723c */ /* 0x044ff00000081020 */
[C---:B----4-:R-:W-:Y:S08]  /*141670*/  HMMA.1688.F32.TF32 R28, R216.reuse, R28, R36 ;  /* 0x0000001cd81c723c */ /* 0x050ff00000081024 */
[C---:B---3--:R-:W-:Y:S08]  /*141680*/  HMMA.1688.F32.TF32 R32, R216.reuse, R16, R40 ;  /* 0x00000010d820723c */ /* 0x048ff00000081028 */
[C---:B------:R-:W-:Y:S08]  /*141690*/  HMMA.1688.F32.TF32 R36, R216.reuse, R12, R44 ;  /* 0x0000000cd824723c */ /* 0x040ff0000008102c */
[C---:B------:R-:W-:Y:S08]  /*1416a0*/  HMMA.1688.F32.TF32 R40, R216.reuse, R8, R48 ;  /* 0x00000008d828723c */ /* 0x040ff00000081030 */
[C---:B------:R-:W-:Y:S01]  /*1416b0*/  HMMA.1688.F32.TF32 R44, R216.reuse, R248, R52 ;  /* 0x000000f8d82c723c */ /* 0x040fe20000081034 */
[----:B------:R-:W-:Y:S04]  /*1416c0*/  STL.64 [R1+0xd838], R26 ;  /* 0x00d8381a01007387 */ /* 0x000fe80000100a00 */
        /* <DEDUP_REMOVED lines=11> */
[----:B------:R-:W3:Y:S04]  /*141780*/  LDL R52, [R1+0x1780] ;  /* 0x0017800001347983 */ /* 0x000ee80000100800 */
[----:B------:R-:W3:Y:S01]  /*141790*/  LDL R53, [R1+0x1784] ;  /* 0x0017840001357983 */ /* 0x000ee20000100800 */
[C---:B------:R-:W-:Y:S03]  /*1417a0*/  HMMA.1688.F32.TF32 R48, R216.reuse, R240, R56 ;  /* 0x000000f0d830723c */ /* 0x040fe60000081038 */
        /* <DEDUP_REMOVED lines=30> */
[C---:B---3--:R-:W-:Y:S03]  /*141990*/  HMMA.1688.F32.TF32 R52, R216.reuse, R52, R60 ;  /* 0x00000034d834723c */ /* 0x048fe6000008103c */
[----:B------:R-:W3:Y:S04]  /*1419a0*/  LDL R60, [R1+0x17a0] ;  /* 0x0017a000013c7983 */ /* 0x000ee80000100800 */
[----:B------:R-:W3:Y:S01]  /*1419b0*/  LDL R61, [R1+0x17a4] ;  /* 0x0017a400013d7983 */ /* 0x000ee20000100800 */
[C---:B----4-:R-:W-:Y:S11]  /*1419c0*/  HMMA.1688.F32.TF32 R56, R216.reuse, R56, R64 ;  /* 0x00000038d838723c */ /* 0x050ff60000081040 */
[----:B------:R-:W-:Y:S04]  /*1419d0*/  STL.64 [R1+0xd7c8], R54 ;  /* 0x00d7c83601007387 */ /* 0x000fe80000100a00 */
[----:B------:R-:W-:Y:S04]  /*1419e0*/  STL.64 [R1+0xd7c0], R52 ;  /* 0x00d7c03401007387 */ /* 0x000fe80000100a00 */
[----:B------:R-:W-:Y:S04]  /*1419f0*/  STL.64 [R1+0xd7b8], R58 ;  /* 0x00d7b83a01007387 */ /* 0x000fe80000100a00 */
[----:B------:R1:W-:Y:S01]  /*141a00*/  STL.64 [R1+0xd7b0], R56 ;  /* 0x00d7b03801007387 */ /* 0x0003e20000100a00 */
[C---:B--2---:R-:W-:Y:S08]  /*141a10*/  HMMA.1688.F32.TF32 R240, R216.reuse, R240, R220 ;  /* 0x000000f0d8f0723c */ /* 0x044ff000000810dc */
[C---:B------:R-:W-:Y:S08]  /*141a20*/  HMMA.1688.F32.TF32 R64, R216.reuse, R48, R72 ;  /* 0x00000030d840723c */ /* 0x040ff00000081048 */
[C---:B------:R-:W-:Y:S08]  /*141a30*/  HMMA.1688.F32.TF32 R72, R216.reuse, R40, R80 ;  /* 0x00000028d848723c */ /* 0x040ff00000081050 */
[C---:B------:R-:W-:Y:S08]  /*141a40*/  HMMA.1688.F32.TF32 R236, R216.reuse, R8, R236 ;  /* 0x00000008d8ec723c */ /* 0x040ff000000810ec */
[C---:B------:R-:W-:Y:S08]  /*141a50*/  HMMA.1688.F32.TF32 R80, R216.reuse, R32, R88 ;  /* 0x00000020d850723c */ /* 0x040ff00000081058 */
[C---:B------:R-:W-:Y:S08]  /*141a60*/  HMMA.1688.F32.TF32 R88, R216.reuse, R24, R96 ;  /* 0x00000018d858723c */ /* 0x040ff00000081060 */
[C---:B------:R-:W-:Y:S08]  /*141a70*/  HMMA.1688.F32.TF32 R96, R216.reuse, R16, R104 ;  /* 0x00000010d860723c */ /* 0x040ff00000081068 */
[C---:B---3--:R-:W-:Y:S08]  /*141a80*/  HMMA.1688.F32.TF32 R60, R216.reuse, R60, R68 ;  /* 0x0000003cd83c723c */ /* 0x048ff00000081044 */
[C---:B------:R-:W-:Y:S11]  /*141a90*/  HMMA.1688.F32.TF32 R68, R216.reuse, R44, R76 ;  /* 0x0000002cd844723c */ /* 0x040ff6000008104c */
[----:B------:R-:W-:Y:S04]  /*141aa0*/  STL.64 [R1+0xd7a8], R62 ;  /* 0x00d7a83e01007387 */ /* 0x000fe80000100a00 */
[----:B------:R-:W-:Y:S04]  /*141ab0*/  STL.64 [R1+0xd7a0], R60 ;  /* 0x00d7a03c01007387 */ /* 0x000fe80000100a00 */
[----:B------:R-:W-:Y:S01]  /*141ac0*/  STL.64 [R1+0xd798], R66 ;  /* 0x00d7984201007387 */ /* 0x000fe20000100a00 */
[C---:B------:R-:W-:Y:S03]  /*141ad0*/  HMMA.1688.F32.TF32 R76, R216.reuse, R36, R84 ;  /* 0x00000024d84c723c */ /* 0x040fe60000081054 */
[----:B------:R2:W-:Y:S04]  /*141ae0*/  STL.64 [R1+0xd790], R64 ;  /* 0x00d7904001007387 */ /* 0x0005e80000100a00 */
[----:B------:R-:W-:Y:S01]  /*141af0*/  STL.64 [R1+0xd788], R70 ;  /* 0x00d7884601007387 */ /* 0x000fe20000100a00 */
[C---:B------:R-:W-:Y:S03]  /*141b00*/  HMMA.1688.F32.TF32 R84, R216.reuse, R28, R92 ;  /* 0x0000001cd854723c */ /* 0x040fe6000008105c */
[----:B------:R3:W-:Y:S04]  /*141b10*/  STL.64 [R1+0xd780], R68 ;  /* 0x00d7804401007387 */ /* 0x0007e80000100a00 */
[----:B------:R-:W-:Y:S01]  /*141b20*/  STL.64 [R1+0xd778], R74 ;  /* 0x00d7784a01007387 */ /* 0x000fe20000100a00 */
[C---:B------:R-:W-:Y:S03]  /*141b30*/  HMMA.1688.F32.TF32 R92, R216.reuse, R20, R100 ;  /* 0x00000014d85c723c */ /* 0x040fe60000081064 */
[----:B------:R-:W-:Y:S04]  /*141b40*/  STL.64 [R1+0xd770], R72 ;  /* 0x00d7704801007387 */ /* 0x000fe80000100a00 */
[----:B------:R-:W-:Y:S01]  /*141b50*/  STL.64 [R1+0xd768], R242 ;  /* 0x00d768f201007387 */ /* 0x000fe20000100a00 */
[----:B------:R-:W-:Y:S03]  /*141b60*/  HMMA.1688.F32.TF32 R100, R216, R12, R208 ;  /* 0x0000000cd864723c */ /* 0x000fe600000810d0 */
[----:B------:R-:W-:Y:S04]  /*141b70*/  STL.64 [R1+0xd760], R240 ;  /* 0x00d760f001007387 */ /* 0x000fe80000100a00 */
[----:B------:R-:W4:Y:S04]  /*141b80*/  LDL R8, [R1+0x1950] ;  /* 0x0019500001087983 */ /* 0x000f280000100800 */
[----:B------:R-:W4:Y:S04]  /*141b90*/  LDL R9, [R1+0x1954] ;  /* 0x0019540001097983 */ /* 0x000f280000100800 */
[----:B------:R-:W4:Y:S04]  /*141ba0*/  LDL R12, [R1+0x1940] ;  /* 0x00194000010c7983 */ /* 0x000f280000100800 */
[----:B------:R-:W4:Y:S04]  /*141bb0*/  LDL R13, [R1+0x1944] ;  /* 0x00194400010d7983 */ /* 0x000f280000100800 */
[----:B-1----:R-:W4:Y:S04]  /*141bc0*/  LDL R56, [R1+0x1890] ;  /* 0x0018900001387983 */ /* 0x002f280000100800 */
[----:B------:R-:W4:Y:S04]  /*141bd0*/  LDL R57, [R1+0x1894] ;  /* 0x0018940001397983 */ /* 0x000f280000100800 */
[----:B--2---:R-:W2:Y:S04]  /*141be0*/  LDL R64, [R1+0x1880] ;  /* 0x0018800001407983 */ /* 0x004ea80000100800 */
[----:B------:R-:W2:Y:S01]  /*141bf0*/  LDL R65, [R1+0x1884] ;  /* 0x0018840001417983 */ /* 0x000ea20000100800 */
[----:B------:R-:W-:-:S03]  /*141c00*/  IMAD.MOV.U32 R60, RZ, RZ, R3 ;  /* 0x000000ffff3c7224 */ /* 0x000fc600078e0003 */
[----:B---3--:R-:W2:Y:S01]  /*141c10*/  LDL.LU R68, [R1+0x50] ;  /* 0x0000500001447983 */ /* 0x008ea20000300800 */
[----:B------:R-:W-:-:S03]  /*141c20*/  MOV R61, R0 ;  /* 0x00000000003d7202 */ /* 0x000fc60000000f00 */
[----:B------:R-:W2:Y:S04]  /*141c30*/  LDL.LU R69, [R1+0x54] ;  /* 0x0000540001457983 */ /* 0x000ea80000300800 */
[----:B------:R-:W2:Y:S04]  /*141c40*/  LDL.LU R70, [R1+0x58] ;  /* 0x0000580001467983 */ /* 0x000ea80000300800 */
[----:B------:R-:W2:Y:S04]  /*141c50*/  LDL.LU R71, [R1+0x5c] ;  /* 0x00005c0001477983 */ /* 0x000ea80000300800 */
[----:B------:R-:W3:Y:S04]  /*141c60*/  LDL.LU R3, [R1+0xd8a4] ;  /* 0x00d8a40001037983 */ /* 0x000ee80000300800 */
[----:B------:R-:W3:Y:S04]  /*141c70*/  LDL.LU R0, [R1+0xd8a0] ;  /* 0x00d8a00001007983 */ /* 0x000ee80000300800 */
        /* <DEDUP_REMOVED lines=18> */
[----:B------:R-:W-:-:S02]  /*141da0*/  IMAD.MOV.U32 R62, RZ, RZ, R252 ;  /* 0x000000ffff3e7224 */ /* 0x000fc400078e00fc */
[----:B------:R-:W-:Y:S01]  /*141db0*/  IMAD.MOV.U32 R63, RZ, RZ, R2 ;  /* 0x000000ffff3f7224 */ /* 0x000fe200078e0002 */
[----:B------:R-:W3:Y:S04]  /*141dc0*/  LDL R20, [R1+0x1920] ;  /* 0x0019200001147983 */ /* 0x000ee80000100800 */
[----:B------:R-:W3:Y:S04]  /*141dd0*/  LDL R21, [R1+0x1924] ;  /* 0x0019240001157983 */ /* 0x000ee80000100800 */
[----:B------:R1:W-:Y:S04]  /*141de0*/  STL [R1+0xd75c], R238 ;  /* 0x00d75cee01007387 */ /* 0x0003e80000100800 */
[----:B------:R1:W-:Y:S01]  /*141df0*/  STL [R1+0xd758], R239 ;  /* 0x00d758ef01007387 */ /* 0x0003e20000100800 */
[----:B------:R-:W-:Y:S01]  /*141e00*/  IMAD.MOV.U32 R26, RZ, RZ, R159 ;  /* 0x000000ffff1a7224 */ /* 0x000fe200078e009f */
[----:B------:R-:W-:Y:S01]  /*141e10*/  HMMA.1688.F32.TF32 R248, R216, R248, R212 ;  /* 0x000000f8d8f8723c */ /* 0x000fe200000810d4 */
[----:B------:R-:W-:-:S02]  /*141e20*/  IMAD.MOV.U32 R27, RZ, RZ, R152 ;  /* 0x000000ffff1b7224 */ /* 0x000fc400078e0098 */
[----:B------:R-:W-:Y:S02]  /*141e30*/  IMAD.MOV.U32 R34, RZ, RZ, R155 ;  /* 0x000000ffff227224 */ /* 0x000fe400078e009b */
[----:B------:R-:W-:-:S03]  /*141e40*/  IMAD.MOV.U32 R35, RZ, RZ, R163 ;  /* 0x000000ffff237224 */ /* 0x000fc600078e00a3 */
[C---:B----4-:R-:W-:Y:S08]  /*141e50*/  HMMA.1688.F32.TF32 R56, R216.reuse, R56, R60 ;  /* 0x00000038d838723c */ /* 0x050ff0000008103c */
[C---:B--2---:R-:W-:Y:S01]  /*141e60*/  HMMA.1688.F32.TF32 R64, R216.reuse, R64, R68 ;  /* 0x00000040d840723c */ /* 0x044fe20000081044 */
[----:B---3--:R-:W-:Y:S04]  /*141e70*/  LDS R105, [R3+UR10+0x8b080] ;  /* 0x08b0800a03697984 */ /* 0x008fe80008000800 */
[----:B------:R-:W-:Y:S04]  /*141e80*/  LDS R104, [R0+UR10+0x8b080] ;  /* 0x08b0800a00687984 */ /* 0x000fe80008000800 */
[----:B------:R-:W-:Y:S01]  /*141e90*/  LDS R106, [R0+UR10+0x8b880] ;  /* 0x08b8800a006a7984 */ /* 0x000fe20008000800 */
[C---:B------:R-:W-:Y:S03]  /*141ea0*/  HMMA.1688.F32.TF32 R108, R216.reuse, R48, R108 ;  /* 0x00000030d86c723c */ /* 0x040fe6000008106c */
[----:B------:R-:W2:Y:S05]  /*141eb0*/  LDS R107, [R3+UR10+0x8b880] ;  /* 0x08b8800a036b7984 */ /* 0x000eaa0008000800 */
[C---:B------:R-:W-:Y:S08]  /*141ec0*/  HMMA.1688.F32.TF32 R112, R216.reuse, R44, R112 ;  /* 0x0000002cd870723c */ /* 0x040ff00000081070 */
[C---:B------:R-:W-:Y:S01]  /*141ed0*/  HMMA.1688.F32.TF32 R140, R216.reuse, R16, R140 ;  /* 0x00000010d88c723c */ /* 0x040fe2000008108c */
[----:B------:R-:W-:Y:S07]  /*141ee0*/  STL [R1+0xd750], R0 ;  /* 0x00d7500001007387 */ /* 0x000fee0000100800 */
[C---:B------:R-:W-:Y:S01]  /*141ef0*/  HMMA.1688.F32.TF32 R4, R216.reuse, R52, R4 ;  /* 0x00000034d804723c */ /* 0x040fe20000081004 */
[----:B------:R-:W-:Y:S04]  /*141f00*/  STL [R1+0xd754], R3 ;  /* 0x00d7540301007387 */ /* 0x000fe80000100800 */
[----:B------:R-:W-:Y:S04]  /*141f10*/  STL.64 [R1+0x70], R64 ;  /* 0x0000704001007387 */ /* 0x000fe80000100a00 */
[----:B------:R-:W-:Y:S04]  /*141f20*/  STL.64 [R1+0x50], R56 ;  /* 0x0000503801007387 */ /* 0x000fe80000100a00 */
[----:B------:R-:W-:Y:S04]  /*141f30*/  STL.64 [R1+0xd730], R110 ;  /* 0x00d7306e01007387 */ /* 0x000fe80000100a00 */
[----:B------:R-:W-:Y:S01]  /*141f40*/  STL.64 [R1+0xd728], R108 ;  /* 0x00d7286c01007387 */ /* 0x000fe20000100a00 */
[----:B------:R-:W-:Y:S03]  /*141f50*/  HMMA.1688.F32.TF32 R132, R216, R24, R132 ;  /* 0x00000018d884723c */ /* 0x000fe60000081084 */
[----:B------:R-:W-:Y:S01]  /*141f60*/  STL.64 [R1+0xd740], R114 ;  /* 0x00d7407201007387 */ /* 0x000fe20000100a00 */
[----:B------:R-:W-:-:S03]  /*141f70*/  IMAD.MOV.U32 R24, RZ, RZ, R157 ;  /* 0x000000ffff187224 */ /* 0x000fc600078e009d */
[----:B------:R3:W-:Y:S01]  /*141f80*/  STL.64 [R1+0xd738], R112 ;  /* 0x00d7387001007387 */ /* 0x0007e20000100a00 */
[----:B------:R-:W-:-:S03]  /*141f90*/  MOV R25, R158 ;  /* 0x0000009e00197202 */ /* 0x000fc60000000f00 */
[----:B------:R-:W-:Y:S04]  /*141fa0*/  STL.64 [R1+0xd720], R142 ;  /* 0x00d7208e01007387 */ /* 0x000fe80000100a00 */
[----:B------:R4:W-:Y:S04]  /*141fb0*/  STL.64 [R1+0xd718], R140 ;  /* 0x00d7188c01007387 */ /* 0x0009e80000100a00 */
[----:B------:R-:W2:Y:S04]  /*141fc0*/  LDL R14, [R1+0x1698] ;  /* 0x00169800010e7983 */ /* 0x000ea80000100800 */
[----:B------:R-:W2:Y:S04]  /*141fd0*/  LDL R15, [R1+0x169c] ;  /* 0x00169c00010f7983 */ /* 0x000ea80000100800 */
[----:B------:R-:W2:Y:S04]  /*141fe0*/  LDL R22, [R1+0x1678] ;  /* 0x0016780001167983 */ /* 0x000ea80000100800 */
[----:B------:R-:W2:Y:S01]  /*141ff0*/  LDL R23, [R1+0x167c] ;  /* 0x00167c0001177983 */ /* 0x000ea20000100800 */
[----:B-1----:R-:W-:-:S03]  /*142000*/  IMAD.MOV.U32 R238, RZ, RZ, R4 ;  /* 0x000000ffffee7224 */ /* 0x002fc600078e0004 */
[----:B------:R-:W2:Y:S01]  /*142010*/  LDL.LU R157, [R1+0xd89c] ;  /* 0x00d89c00019d7983 */ /* 0x000ea20000300800 */
[----:B------:R-:W-:Y:S01]  /*142020*/  MOV R239, R5 ;  /* 0x0000000500ef7202 */ /* 0x000fe20000000f00 */
[C---:B------:R-:W-:Y:S02]  /*142030*/  HMMA.1688.F32.TF32 R120, R216.reuse, R36, R120 ;  /* 0x00000024d878723c */ /* 0x040fe40000081078 */
[----:B------:R-:W2:Y:S04]  /*142040*/  LDL.LU R158, [R1+0xd898] ;  /* 0x00d89800019e7983 */ /* 0x000ea80000300800 */
[----:B------:R-:W2:Y:S02]  /*142050*/  LDL.LU R159, [R1+0xd894] ;  /* 0x00d89400019f7983 */ /* 0x000ea40000300800 */
[C---:B------:R-:W-:Y:S02]  /*142060*/  HMMA.1688.F32.TF32 R128, R216.reuse, R28, R128 ;  /* 0x0000001cd880723c */ /* 0x040fe40000081080 */
[----:B------:R-:W2:Y:S04]  /*142070*/  LDL.LU R152, [R1+0xd890] ;  /* 0x00d8900001987983 */ /* 0x000ea80000300800 */
[----:B------:R-:W2:Y:S02]  /*142080*/  LDL R28, [R1+0x1a60] ;  /* 0x001a6000011c7983 */ /* 0x000ea40000100800 */
[C---:B------:R-:W-:Y:S02]  /*142090*/  HMMA.1688.F32.TF32 R116, R216.reuse, R40, R116 ;  /* 0x00000028d874723c */ /* 0x040fe40000081074 */
        /* <DEDUP_REMOVED lines=47> */
[----:B------:R-:W4:Y:S01]  /*142390*/  LDL R11, [R1+0x16ac] ;  /* 0x0016ac00010b7983 */ /* 0x000f220000100800 */
[----:B------:R-:W-:Y:S01]  /*1423a0*/  HMMA.1688.F32.TF32 R136, R216, R20, R136 ;  /* 0x00000014d888723c */ /* 0x000fe20000081088 */
[----:B------:R-:W-:Y:S01]  /*1423b0*/  IMAD.MOV.U32 R241, RZ, RZ, R66 ;  /* 0x000000fffff17224 */ /* 0x000fe200078e0042 */
[----:B------:R-:W-:Y:S01]  /*1423c0*/  MOV R240, R67 ;  /* 0x0000004300f07202 */ /* 0x000fe20000000f00 */
[----:B------:R-:W-:-:S02]  /*1423d0*/  IMAD.MOV.U32 R2, RZ, RZ, R58 ;  /* 0x000000ffff027224 */ /* 0x000fc400078e003a */
[----:B------:R-:W-:-:S03]  /*1423e0*/  IMAD.MOV.U32 R252, RZ, RZ, R59 ;  /* 0x000000fffffc7224 */ /* 0x000fc600078e003b */
[----:B------:R-:W-:Y:S01]  /*1423f0*/  HMMA.1688.F32.TF32 R144, R216, R12, R144 ;  /* 0x0000000cd890723c */ /* 0x000fe20000081090 */
[----:B------:R-:W-:-:S07]  /*142400*/  IMAD.MOV.U32 R3, RZ, RZ, R6 ;  /* 0x000000ffff037224 */ /* 0x000fce00078e0006 */
[----:B------:R-:W-:Y:S01]  /*142410*/  HMMA.1688.F32.TF32 R148, R216, R8, R148 ;  /* 0x00000008d894723c */ /* 0x000fe20000081094 */
[----:B------:R-:W-:-:S07]  /*142420*/  IMAD.MOV.U32 R0, RZ, RZ, R7 ;  /* 0x000000ffff007224 */ /* 0x000fce00078e0007 */
[C---:B--2---:R-:W-:Y:S08]  /*142430*/  HMMA.1688.F32.TF32 R180, R216.reuse, R72, R180 ;  /* 0x00000048d8b4723c */ /* 0x044ff000000810b4 */
[C---:B------:R-:W-:Y:S11]  /*142440*/  HMMA.1688.F32.TF32 R176, R216.reuse, R208, R176 ;  /* 0x000000d0d8b0723c */ /* 0x040ff600000810b0 */
[----:B------:R-:W-:Y:S04]  /*142450*/  STL.64 [R1+0xd710], R182 ;  /* 0x00d710b601007387 */ /* 0x000fe80000100a00 */
[----:B------:R-:W-:Y:S01]  /*142460*/  STL.64 [R1+0xd708], R180 ;  /* 0x00d708b401007387 */ /* 0x000fe20000100a00 */
[C---:B------:R-:W-:Y:S08]  /*142470*/  HMMA.1688.F32.TF32 R172, R216.reuse, R212, R172 ;  /* 0x000000d4d8ac723c */ /* 0x040ff000000810ac */
[C---:B---3--:R-:W-:Y:S08]  /*142480*/  HMMA.1688.F32.TF32 R156, R216.reuse, R112, R156 ;  /* 0x00000070d89c723c */ /* 0x048ff0000008109c */
[C---:B------:R-:W-:Y:S08]  /*142490*/  HMMA.1688.F32.TF32 R164, R216.reuse, R4, R164 ;  /* 0x00000004d8a4723c */ /* 0x040ff000000810a4 */
[C---:B----4-:R-:W-:Y:S08]  /*1424a0*/  HMMA.1688.F32.TF32 R184, R216.reuse, R68, R184 ;  /* 0x00000044d8b8723c */ /* 0x050ff000000810b8 */
[C---:B------:R-:W-:Y:S08]  /*1424b0*/  HMMA.1688.F32.TF32 R188, R216.reuse, R64, R188 ;  /* 0x00000040d8bc723c */ /* 0x040ff000000810bc */
[C---:B------:R-:W-:Y:S08]  /*1424c0*/  HMMA.1688.F32.TF32 R192, R216.reuse, R60, R192 ;  /* 0x0000003cd8c0723c */ /* 0x040ff000000810c0 */
[C---:B------:R-:W-:Y:S01]  /*1424d0*/  HMMA.1688.F32.TF32 R196, R216.reuse, R56, R196 ;  /* 0x00000038d8c4723c */ /* 0x040fe200000810c4 */
[----:B------:R-:W-:Y:S04]  /*1424e0*/  STL.64 [R1+0xd700], R186 ;  /* 0x00d700ba01007387 */ /* 0x000fe80000100a00 */
[----:B------:R-:W-:Y:S04]  /*1424f0*/  STL.64 [R1+0xd6f8], R184 ;  /* 0x00d6f8b801007387 */ /* 0x000fe80000100a00 */
[----:B------:R-:W-:Y:S01]  /*142500*/  STL.64 [R1+0xd6f0], R190 ;  /* 0x00d6f0be01007387 */ /* 0x000fe20000100a00 */
[C---:B------:R-:W-:Y:S03]  /*142510*/  HMMA.1688.F32.TF32 R168, R216.reuse, R220, R168 ;  /* 0x000000dcd8a8723c */ /* 0x040fe600000810a8 */
[----:B------:R-:W-:Y:S04]  /*142520*/  STL.64 [R1+0xd6e8], R188 ;  /* 0x00d6e8bc01007387 */ /* 0x000fe80000100a00 */
[----:B------:R1:W-:Y:S01]  /*142530*/  STL.64 [R1+0xd6e0], R194 ;  /* 0x00d6e0c201007387 */ /* 0x0003e20000100a00 */
[C---:B------:R-:W-:Y:S03]  /*142540*/  HMMA.1688.F32.TF32 R204, R216.reuse, R48, R204 ;  /* 0x00000030d8cc723c */ /* 0x040fe600000810cc */
[----:B------:R-:W-:Y:S04]  /*142550*/  STL.64 [R1+0xd6d8], R192 ;  /* 0x00d6d8c001007387 */ /* 0x000fe80000100a00 */
[----:B------:R2:W-:Y:S01]  /*142560*/  STL.64 [R1+0xd6d0], R198 ;  /* 0x00d6d0c601007387 */ /* 0x0005e20000100a00 */
[C---:B------:R-:W-:Y:S03]  /*142570*/  HMMA.1688.F32.TF32 R200, R216.reuse, R52, R200 ;  /* 0x00000034d8c8723c */ /* 0x040fe600000810c8 */
[----:B------:R-:W-:Y:S04]  /*142580*/  STL.64 [R1+0xd6c8], R196 ;  /* 0x00d6c8c401007387 */ /* 0x000fe80000100a00 */
[----:B-1----:R-:W3:Y:S01]  /*142590*/  LDL R194, [R1+0x17e8] ;  /* 0x0017e80001c27983 */ /* 0x002ee20000100800 */
[C---:B------:R-:W-:Y:S03]  /*1425a0*/  HMMA.1688.F32.TF32 R208, R216.reuse, R44, R244 ;  /* 0x0000002cd8d0723c */ /* 0x040fe600000810f4 */
[----:B------:R-:W3:Y:S04]  /*1425b0*/  LDL R195, [R1+0x17ec] ;  /* 0x0017ec0001c37983 */ /* 0x000ee80000100800 */
[----:B------:R-:W4:Y:S01]  /*1425c0*/  LDL R74, [R1+0x17c8] ;  /* 0x0017c800014a7983 */ /* 0x000f220000100800 */
[C---:B------:R-:W-:Y:S03]  /*1425d0*/  HMMA.1688.F32.TF32 R152, R216.reuse, R140, R152 ;  /* 0x0000008cd898723c */ /* 0x040fe60000081098 */
[----:B------:R-:W4:Y:S04]  /*1425e0*/  LDL R75, [R1+0x17cc] ;  /* 0x0017cc00014b7983 */ /* 0x000f280000100800 */
[----:B------:R-:W3:Y:S01]  /*1425f0*/  LDL R66, [R1+0x17a8] ;  /* 0x0017a80001427983 */ /* 0x000ee20000100800 */
[C---:B------:R-:W-:Y:S03]  /*142600*/  HMMA.1688.F32.TF32 R160, R216.reuse, R108, R160 ;  /* 0x0000006cd8a0723c */ /* 0x040fe600000810a0 */
[----:B------:R-:W3:Y:S04]  /*142610*/  LDL R67, [R1+0x17ac] ;  /* 0x0017ac0001437983 */ /* 0x000ee80000100800 */
[----:B------:R-:W3:Y:S01]  /*142620*/  LDL R58, [R1+0x1788] ;  /* 0x00178800013a7983 */ /* 0x000ee20000100800 */
[C---:B------:R-:W-:Y:S03]  /*142630*/  HMMA.1688.F32.TF32 R212, R216.reuse, R36, R40 ;  /* 0x00000024d8d4723c */ /* 0x040fe60000081028 */
[----:B------:R-:W3:Y:S04]  /*142640*/  LDL R59, [R1+0x178c] ;  /* 0x00178c00013b7983 */ /* 0x000ee80000100800 */
[----:B------:R-:W3:Y:S01]  /*142650*/  LDL R50, [R1+0x1768] ;  /* 0x0017680001327983 */ /* 0x000ee20000100800 */
[----:B------:R-:W-:Y:S03]  /*142660*/  HMMA.1688.F32.TF32 R216, R216, R28, R32 ;  /* 0x0000001cd8d8723c */ /* 0x000fe60000081020 */
        /* <DEDUP_REMOVED lines=15> */
[----:B------:R-:W3:Y:S01]  /*142760*/  LDL.LU R114, [R1+0x18] ;  /* 0x0000180001727983 */ /* 0x000ee20000300800 */
[C---:B------:R-:W-:Y:S03]  /*142770*/  HMMA.1688.F32.TF32 R232, R104.reuse, R10, R232 ;  /* 0x0000000a68e8723c */ /* 0x040fe600000810e8 */
[----:B------:R-:W3:Y:S04]  /*142780*/  LDL.LU R115, [R1+0x1c] ;  /* 0x00001c0001737983 */ /* 0x000ee80000300800 */
[----:B------:R-:W4:Y:S04]  /*142790*/  LDL R6, [R1+0x16c8] ;  /* 0x0016c80001067983 */ /* 0x000f280000100800 */
[----:B------:R-:W4:Y:S04]  /*1427a0*/  LDL R7, [R1+0x16cc] ;  /* 0x0016cc0001077983 */ /* 0x000f280000100800 */
[----:B------:R-:W4:Y:S04]  /*1427b0*/  LDL.LU R8, [R1] ;  /* 0x0000000001087983 */ /* 0x000f280000300800 */
[----:B------:R-:W4:Y:S04]  /*1427c0*/  LDL.LU R9, [R1+0x4] ;  /* 0x0000040001097983 */ /* 0x000f280000300800 */
[----:B------:R-:W4:Y:S04]  /*1427d0*/  LDL.LU R10, [R1+0x8] ;  /* 0x00000800010a7983 */ /* 0x000f280000300800 */
[----:B------:R-:W4:Y:S01]  /*1427e0*/  LDL.LU R11, [R1+0xc] ;  /* 0x00000c00010b7983 */ /* 0x000f220000300800 */
[C---:B------:R-:W-:Y:S03]  /*1427f0*/  HMMA.1688.F32.TF32 R228, R104.reuse, R14, R228 ;  /* 0x0000000e68e4723c */ /* 0x040fe600000810e4 */
        /* <DEDUP_REMOVED lines=26> */
[C---:B---3--:R-:W-:Y:S03]  /*1429a0*/  HMMA.1688.F32.TF32 R244, R104.reuse, R110, R112 ;  /* 0x0000006e68f4723c */ /* 0x048fe60000081070 */
[----:B------:R-:W3:Y:S04]  /*1429b0*/  LDL R114, [R1+0x1838] ;  /* 0x0018380001727983 */ /* 0x000ee80000100800 */
[----:B------:R-:W3:Y:S04]  /*1429c0*/  LDL R115, [R1+0x183c] ;  /* 0x00183c0001737983 */ /* 0x000ee80000100800 */
[----:B------:R-:W2:Y:S04]  /*1429d0*/  LDL R110, [R1+0x1848] ;  /* 0x00184800016e7983 */ /* 0x000ea80000100800 */
[----:B------:R-:W2:Y:S01]  /*1429e0*/  LDL R111, [R1+0x184c] ;  /* 0x00184c00016f7983 */ /* 0x000ea20000100800 */
[C---:B----4-:R-:W-:Y:S03]  /*1429f0*/  HMMA.1688.F32.TF32 R4, R104.reuse, R6, R8 ;  /* 0x000000066804723c */ /* 0x050fe60000081008 */
[----:B------:R-:W4:Y:S04]  /*142a00*/  LDL.LU.64 R10, [R1+0xd878] ;  /* 0x00d87800010a7983 */ /* 0x000f280000300a00 */
[----:B------:R-:W4:Y:S02]  /*142a10*/  LDL.LU.64 R8, [R1+0xd870] ;  /* 0x00d8700001087983 */ /* 0x000f240000300a00 */
[C---:B----4-:R-:W-:Y:S02]  /*142a20*/  HMMA.1688.F32.TF32 R8, R104.reuse, R14, R8 ;  /* 0x0000000e6808723c */ /* 0x050fe40000081008 */
        /* <DEDUP_REMOVED lines=44> */
[C---:B--2---:R-:W-:Y:S08]  /*142cf0*/  HMMA.1688.F32.TF32 R100, R104.reuse, R110, R100 ;  /* 0x0000006e6864723c */ /* 0x044ff00000081064 */
[C---:B----4-:R-:W-:Y:S01]  /*142d00*/  HMMA.1688.F32.TF32 R68, R104.reuse, R74, R68 ;  /* 0x0000004a6844723c */ /* 0x050fe20000081044 */
[----:B------:R-:W2:Y:S04]  /*142d10*/  LDL.LU.64 R74, [R1+0xd778] ;  /* 0x00d77800014a7983 */ /* 0x000ea80000300a00 */
[----:B------:R-:W2:Y:S04]  /*142d20*/  LDL.LU.64 R72, [R1+0xd770] ;  /* 0x00d7700001487983 */ /* 0x000ea80000300a00 */
        /* <DEDUP_REMOVED lines=14> */
[C---:B------:R-:W-:Y:S08]  /*142e10*/  HMMA.1688.F32.TF32 R84, R104.reuse, R186, R84 ;  /* 0x000000ba6854723c */ /* 0x040ff00000081054 */
[----:B---3--:R-:W-:Y:S01]  /*142e20*/  HMMA.1688.F32.TF32 R96, R104, R114, R96 ;  /* 0x000000726860723c */ /* 0x008fe20000081060 */
[----:B------:R-:W-:Y:S01]  /*142e30*/  IMAD.MOV.U32 R114, RZ, RZ, R241 ;  /* 0x000000ffff727224 */ /* 0x000fe200078e00f1 */
[----:B------:R-:W-:-:S06]  /*142e40*/  MOV R115, R240 ;  /* 0x000000f000737202 */ /* 0x000fcc0000000f00 */
[C---:B--2---:R-:W-:Y:S01]  /*142e50*/  HMMA.1688.F32.TF32 R72, R104.reuse, R198, R72 ;  /* 0x000000c66848723c */ /* 0x044fe20000081048 */
[----:B------:R-:W2:Y:S04]  /*142e60*/  LDL R198, [R1+0x18b8] ;  /* 0x0018b80001c67983 */ /* 0x000ea80000100800 */
[----:B------:R-:W2:Y:S03]  /*142e70*/  LDL R199, [R1+0x18bc] ;  /* 0x0018bc0001c77983 */ /* 0x000ea60000100800 */
[----:B----4-:R-:W-:Y:S01]  /*142e80*/  HMMA.1688.F32.TF32 R248, R104, R242, R248 ;  /* 0x000000f268f8723c */ /* 0x010fe200000810f8 */
[----:B------:R-:W3:Y:S04]  /*142e90*/  LDL.LU R112, [R1+0x70] ;  /* 0x0000700001707983 */ /* 0x000ee80000300800 */
[----:B------:R-:W3:Y:S04]  /*142ea0*/  LDL.LU R113, [R1+0x74] ;  /* 0x0000740001717983 */ /* 0x000ee80000300800 */
[----:B------:R-:W4:Y:S04]  /*142eb0*/  LDL R186, [R1+0x18d8] ;  /* 0x0018d80001ba7983 */ /* 0x000f280000100800 */
[----:B------:R-:W4:Y:S04]  /*142ec0*/  LDL R187, [R1+0x18dc] ;  /* 0x0018dc0001bb7983 */ /* 0x000f280000100800 */
[----:B------:R-:W2:Y:S04]  /*142ed0*/  LDL R190, [R1+0x18c8] ;  /* 0x0018c80001be7983 */ /* 0x000ea80000100800 */
[----:B------:R-:W2:Y:S04]  /*142ee0*/  LDL R191, [R1+0x18cc] ;  /* 0x0018cc0001bf7983 */ /* 0x000ea80000100800 */
[----:B------:R-:W-:Y:S04]  /*142ef0*/  STL [R1+0xd6bc], R100 ;  /* 0x00d6bc6401007387 */ /* 0x000fe80000100800 */
[----:B------:R-:W-:Y:S04]  /*142f00*/  STL [R1+0xd6b8], R101 ;  /* 0x00d6b86501007387 */ /* 0x000fe80000100800 */
[----:B------:R1:W-:Y:S04]  /*142f10*/  STL [R1+0xd6b4], R102 ;  /* 0x00d6b46601007387 */ /* 0x0003e80000100800 */
[----:B------:R1:W-:Y:S04]  /*142f20*/  STL [R1+0xd6b0], R103 ;  /* 0x00d6b06701007387 */ /* 0x0003e80000100800 */
[----:B-1----:R-:W2:Y:S04]  /*142f30*/  LDL R102, [R1+0x18a8] ;  /* 0x0018a80001667983 */ /* 0x002ea80000100800 */
[----:B------:R-:W2:Y:S04]  /*142f40*/  LDL R103, [R1+0x18ac] ;  /* 0x0018ac0001677983 */ /* 0x000ea80000100800 */
[----:B------:R-:W2:Y:S04]  /*142f50*/  LDL.LU.64 R242, [R1+0xd768] ;  /* 0x00d7680001f27983 */ /* 0x000ea80000300a00 */
[----:B------:R-:W2:Y:S04]  /*142f60*/  LDL.LU.64 R240, [R1+0xd760] ;  /* 0x00d7600001f07983 */ /* 0x000ea80000300a00 */
[----:B------:R1:W-:Y:S04]  /*142f70*/  STL.64 [R1+0x10], R248 ;  /* 0x000010f801007387 */ /* 0x0003e80000100a00 */
[----:B------:R1:W-:Y:S02]  /*142f80*/  STL.64 [R1+0x18], R250 ;  /* 0x000018fa01007387 */ /* 0x0003e40000100a00 */
[----:B-1----:R-:W-:-:S02]  /*142f90*/  IMAD.MOV.U32 R248, RZ, RZ, R238 ;  /* 0x000000fffff87224 */ /* 0x002fc400078e00ee */
[----:B------:R-:W4:Y:S01]  /*142fa0*/  LDL.LU R238, [R1+0xd75c] ;  /* 0x00d75c0001ee7983 */ /* 0x000f220000300800 */
[----:B------:R-:W-:-:S03]  /*142fb0*/  IMAD.MOV.U32 R249, RZ, RZ, R239 ;  /* 0x000000fffff97224 */ /* 0x000fc600078e00ef */
[----:B------:R-:W4:Y:S01]  /*142fc0*/  LDL.LU R239, [R1+0xd758] ;  /* 0x00d7580001ef7983 */ /* 0x000f220000300800 */
[----:B------:R-:W-:Y:S01]  /*142fd0*/  IMAD.MOV.U32 R250, RZ, RZ, R3 ;  /* 0x000000fffffa7224 */ /* 0x000fe200078e0003 */
[----:B------:R-:W-:Y:S02]  /*142fe0*/  MOV R251, R0 ;  /* 0x0000000000fb7202 */ /* 0x000fe40000000f00 */
[----:B------:R-:W4:Y:S04]  /*142ff0*/  LDL.LU R3, [R1+0xd754] ;  /* 0x00d7540001037983 */ /* 0x000f280000300800 */
[----:B------:R-:W4:Y:S01]  /*143000*/  LDL.LU R0, [R1+0xd750] ;  /* 0x00d7500001007983 */ /* 0x000f220000300800 */
[C---:B---3--:R-:W-:Y:S08]  /*143010*/  HMMA.1688.F32.TF32 R108, R104.reuse, R110, R112 ;  /* 0x0000006e686c723c */ /* 0x048ff00000081070 */
[C---:B--2---:R-:W-:Y:S01]  /*143020*/  HMMA.1688.F32.TF32 R240, R104.reuse, R142, R240 ;  /* 0x0000008e68f0723c */ /* 0x044fe200000810f0 */
[----:B------:R-:W2:Y:S07]  /*143030*/  LDL R142, [R1+0x18e8] ;  /* 0x0018e800018e7983 */ /* 0x000eae0000100800 */
[C---:B----4-:R-:W-:Y:S11]  /*143040*/  HMMA.1688.F32.TF32 R236, R104.reuse, R194, R236 ;  /* 0x000000c268ec723c */ /* 0x050ff600000810ec */
[----:B------:R-:W-:Y:S04]  /*143050*/  STL.64 [R1], R240 ;  /* 0x000000f001007387 */ /* 0x000fe80000100a00 */
[----:B------:R-:W-:Y:S04]  /*143060*/  STL.64 [R1+0x8], R242 ;  /* 0x000008f201007387 */ /* 0x000fe80000100a00 */
[----:B------:R-:W2:Y:S01]  /*143070*/  LDL R143, [R1+0x18ec] ;  /* 0x0018ec00018f7983 */ /* 0x000ea20000100800 */
[----:B------:R-:W-:Y:S03]  /*143080*/  HMMA.1688.F32.TF32 R100, R104, R102, R248 ;  /* 0x000000666864723c */ /* 0x000fe600000810f8 */
[----:B------:R-:W-:Y:S04]  /*143090*/  LDS R240, [R0+UR10+0x8c080] ;  /* 0x08c0800a00f07984 */ /* 0x000fe80008000800 */
[----:B------:R-:W-:Y:S04]  /*1430a0*/  LDS R242, [R0+UR10+0x8c880] ;  /* 0x08c8800a00f27984 */ /* 0x000fe80008000800 */
[----:B------:R-:W-:Y:S04]  /*1430b0*/  STL.64 [R1+0xd6a0], R238 ;  /* 0x00d6a0ee01007387 */ /* 0x000fe80000100a00 */
[----:B------:R1:W-:Y:S04]  /*1430c0*/  STL.64 [R1+0xd698], R236 ;  /* 0x00d698ec01007387 */ /* 0x0003e80000100a00 */
[----:B------:R-:W-:Y:S04]  /*1430d0*/  LDS R241, [R3+UR10+0x8c080] ;  /* 0x08c0800a03f17984 */ /* 0x000fe80008000800 */
[----:B------:R-:W3:Y:S04]  /*1430e0*/  LDS R243, [R3+UR10+0x8c880] ;  /* 0x08c8800a03f37984 */ /* 0x000ee80008000800 */
[----:B-1----:R-:W4:Y:S04]  /*1430f0*/  LDL.LU R236, [R1+0x50] ;  /* 0x0000500001ec7983 */ /* 0x002f280000300800 */
[----:B------:R-:W4:Y:S01]  /*143100*/  LDL.LU R237, [R1+0x54] ;  /* 0x0000540001ed7983 */ /* 0x000f220000300800 */
[----:B------:R-:W-:-:S02]  /*143110*/  IMAD.MOV.U32 R238, RZ, RZ, R2 ;  /* 0x000000ffffee7224 */ /* 0x000fc400078e0002 */
[----:B------:R-:W-:Y:S01]  /*143120*/  IMAD.MOV.U32 R239, RZ, RZ, R252 ;  /* 0x000000ffffef7224 */ /* 0x000fe200078e00fc */
[----:B------:R-:W2:Y:S04]  /*143130*/  LDL.LU R2, [R1+0xd74c] ;  /* 0x00d74c0001027983 */ /* 0x000ea80000300800 */
[----:B------:R-:W2:Y:S04]  /*143140*/  LDL.LU R252, [R1+0xd748] ;  /* 0x00d7480001fc7983 */ /* 0x000ea80000300800 */
[----:B------:R-:W2:Y:S04]  /*143150*/  LDL R194, [R1+0x18f8] ;  /* 0x0018f80001c27983 */ /* 0x000ea80000100800 */
[----:B------:R-:W2:Y:S04]  /*143160*/  LDL R195, [R1+0x18fc] ;  /* 0x0018fc0001c37983 */ /* 0x000ea80000100800 */
[----:B------:R-:W2:Y:S04]  /*143170*/  LDL.LU.64 R114, [R1+0xd740] ;  /* 0x00d7400001727983 */ /* 0x000ea80000300a00 */
[----:B------:R-:W2:Y:S04]  /*143180*/  LDL.LU.64 R112, [R1+0xd738] ;  /* 0x00d7380001707983 */ /* 0x000ea80000300a00 */
[----:B------:R-:W-:Y:S04]  /*143190*/  STL.64 [R1+0x230], R108 ;  /* 0x0002306c01007387 */ /* 0x000fe80000100a00 */
[----:B------:R1:W-:Y:S04]  /*1431a0*/  STL.64 [R1+0x238], R110 ;  /* 0x0002386e01007387 */ /* 0x0003e80000100a00 */
[----:B-1----:R-:W2:Y:S04]  /*1431b0*/  LDL.LU.64 R110, [R1+0xd730] ;  /* 0x00d73000016e7983 */ /* 0x002ea80000300a00 */
[----:B------:R-:W2:Y:S01]  /*1431c0*/  LDL.LU.64 R108, [R1+0xd728] ;  /* 0x00d72800016c7983 */ /* 0x000ea20000300a00 */
[----:B----4-:R-:W-:Y:S03]  /*1431d0*/  HMMA.1688.F32.TF32 R236, R104, R182, R236 ;  /* 0x000000b668ec723c */ /* 0x010fe600000810ec */
[----:B------:R-:W4:-:S15]  /*1431e0*/  LDL.64 R182, [R1+0x1908] ;  /* 0x0019080001b67983 */ /* 0x000f1e0000100a00 */
[----:B------:R-:W-:Y:S01]  /*1431f0*/  NOP ;  /* 0x0000000000007918 */ /* 0x000fe20000000000 */
[----:B------:R1:W-:Y:S04]  /*143200*/  STL.64 [R1+0x220], R236 ;  /* 0x000220ec01007387 */ /* 0x0003e80000100a00 */
[----:B------:R3:W-:Y:S01]  /*143210*/  STL.64 [R1+0x228], R238 ;  /* 0x000228ee01007387 */ /* 0x0007e20000100a00 */
[----:B-1----:R-:W-:Y:S02]  /*143220*/  IMAD.MOV.U32 R237, RZ, RZ, R102 ;  /* 0x000000ffffed7224 */ /* 0x002fe400078e0066 */
[----:B---3--:R-:W-:Y:S01]  /*143230*/  IMAD.MOV.U32 R239, RZ, RZ, R100 ;  /* 0x000000ffffef7224 */ /* 0x008fe200078e0064 */
[----:B------:R-:W-:Y:S01]  /*143240*/  MOV R238, R101 ;  /* 0x0000006500ee7202 */ /* 0x000fe20000000f00 */
[----:B------:R-:W-:Y:S02]  /*143250*/  IMAD.MOV.U32 R236, RZ, RZ, R103 ;  /* 0x000000ffffec7224 */ /* 0x000fe400078e0067 */
[C---:B--2---:R-:W-:Y:S02]  /*143260*/  HMMA.1688.F32.TF32 R100, R104.reuse, R198, R108 ;  /* 0x000000c66864723c */ /* 0x044fe4000008106c */
[----:B------:R-:W-:Y:S04]  /*143270*/  STL [R1+0xd6c4], R238 ;  /* 0x00d6c4ee01007387 */ /* 0x000fe80000100800 */
[----:B------:R-:W-:Y:S02]  /*143280*/  STL [R1+0xd6c0], R239 ;  /* 0x00d6c0ef01007387 */ /* 0x000fe40000100800 */
[----:B------:R-:W-:Y:S11]  /*143290*/  HMMA.1688.F32.TF32 R112, R104, R190, R112 ;  /* 0x000000be6870723c */ /* 0x000ff60000081070 */
[----:B------:R-:W-:Y:S01]  /*1432a0*/  IMAD.MOV.U32 R109, RZ, RZ, R102 ;  /* 0x000000ffff6d7224 */ /* 0x000fe200078e0066 */
[----:B------:R1:W-:Y:S01]  /*1432b0*/  STL.64 [R1+0x200], R100 ;  /* 0x0002006401007387 */ /* 0x0003e20000100a00 */
[----:B------:R-:W-:-:S02]  /*1432c0*/  MOV R108, R103 ;  /* 0x00000067006c7202 */ /* 0x000fc40000000f00 */
[----:B-1----:R-:W-:Y:S04]  /*1432d0*/  HMMA.1688.F32.TF32 R100, R104, R186, R116 ;  /* 0x000000ba6864723c */ /* 0x002fe80000081074 */
[----:B------:R1:W-:Y:S04]  /*1432e0*/  STL.64 [R1+0x1f0], R112 ;  /* 0x0001f07001007387 */ /* 0x0003e80000100a00 */
[----:B------:R-:W-:Y:S04]  /*1432f0*/  STL.64 [R1+0x1f8], R114 ;  /* 0x0001f87201007387 */ /* 0x000fe80000100a00 */
[----:B------:R-:W2:Y:S04]  /*143300*/  LDL R186, [R1+0x1918] ;  /* 0x0019180001ba7983 */ /* 0x000ea80000100800 */
[----:B------:R-:W2:Y:S01]  /*143310*/  LDL R187, [R1+0x191c] ;  /* 0x00191c0001bb7983 */ /* 0x000ea20000100800 */
[----:B------:R-:W-:-:S02]  /*143320*/  IMAD.MOV.U32 R251, RZ, RZ, R2 ;  /* 0x000000fffffb7224 */ /* 0x000fc400078e0002 */
[----:B------:R-:W-:Y:S01]  /*143330*/  IMAD.MOV.U32 R250, RZ, RZ, R252 ;  /* 0x000000fffffa7224 */ /* 0x000fe200078e00fc */
[----:B------:R-:W3:Y:S04]  /*143340*/  LDL R190, [R1+0x1938] ;  /* 0x0019380001be7983 */ /* 0x000ee80000100800 */
[----:B------:R-:W3:Y:S04]  /*143350*/  LDL R191, [R1+0x193c] ;  /* 0x00193c0001bf7983 */ /* 0x000ee80000100800 */
[----:B------:R-:W3:Y:S04]  /*143360*/  LDL R198, [R1+0x1958] ;  /* 0x0019580001c67983 */ /* 0x000ee80000100800 */
[----:B------:R-:W3:Y:S01]  /*143370*/  LDL R199, [R1+0x195c] ;  /* 0x00195c0001c77983 */ /* 0x000ee20000100800 */
[----:B------:R-:W-:-:S02]  /*143380*/  IMAD.MOV.U32 R117, RZ, RZ, R100 ;  /* 0x000000ffff757224 */ /* 0x000fc400078e0064 */
[----:B------:R-:W-:Y:S02]  /*143390*/  IMAD.MOV.U32 R116, RZ, RZ, R101 ;  /* 0x000000ffff747224 */ /* 0x000fe400078e0065 */
[----:B-1----:R-:W-:Y:S01]  /*1433a0*/  IMAD.MOV.U32 R113, RZ, RZ, R102 ;  /* 0x000000ffff717224 */ /* 0x002fe200078e0066 */
[----:B------:R-:W-:Y:S02]  /*1433b0*/  MOV R112, R103 ;  /* 0x0000006700707202 */ /* 0x000fe40000000f00 */
[----:B------:R-:W-:Y:S01]  /*1433c0*/  HMMA.1688.F32.TF32 R100, R104, R142, R120 ;  /* 0x0000008e6864723c */ /* 0x000fe20000081078 */
[----:B------:R-:W3:Y:S04]  /*1433d0*/  LDL R142, [R1+0x1928] ;  /* 0x00192800018e7983 */ /* 0x000ee80000100800 */
[----:B------:R-:W3:-:S14]  /*1433e0*/  LDL R143, [R1+0x192c] ;  /* 0x00192c00018f7983 */ /* 0x000edc0000100800 */
[----:B------:R-:W-:Y:S02]  /*1433f0*/  IMAD.MOV.U32 R121, RZ, RZ, R100 ;  /* 0x000000ffff797224 */ /* 0x000fe400078e0064 */
[----:B------:R-:W-:Y:S02]  /*143400*/  IMAD.MOV.U32 R120, RZ, RZ, R101 ;  /* 0x000000ffff787224 */ /* 0x000fe400078e0065 */
[----:B------:R-:W-:Y:S01]  /*143410*/  IMAD.MOV.U32 R119, RZ, RZ, R102 ;  /* 0x000000ffff777224 */ /* 0x000fe200078e0066 */
[----:B------:R-:W-:Y:S02]  /*143420*/  MOV R118, R103 ;  /* 0x0000006700767202 */ /* 0x000fe40000000f00 */
[----:B------:R-:W-:Y:S01]  /*143430*/  HMMA.1688.F32.TF32 R100, R104, R194, R124 ;  /* 0x000000c26864723c */ /* 0x000fe2000008107c */
[----:B------:R-:W3:Y:S04]  /*143440*/  LDL R194, [R1+0x1968] ;  /* 0x0019680001c27983 */ /* 0x000ee80000100800 */
[----:B------:R-:W3:-:S14]  /*143450*/  LDL R195, [R1+0x196c] ;  /* 0x00196c0001c37983 */ /* 0x000edc0000100800 */
[----:B------:R-:W-:Y:S02]  /*143460*/  IMAD.MOV.U32 R238, RZ, RZ, R100 ;  /* 0x000000ffffee7224 */ /* 0x000fe400078e0064 */
[----:B------:R-:W-:Y:S01]  /*143470*/  IMAD.MOV.U32 R239, RZ, RZ, R101 ;  /* 0x000000ffffef7224 */ /* 0x000fe200078e0065 */
[C---:B----4-:R-:W-:Y:S01]  /*143480*/  HMMA.1688.F32.TF32 R128, R104.reuse, R182, R128 ;  /* 0x000000b66880723c */ /* 0x050fe20000081080 */
[----:B------:R-:W-:Y:S01]  /*143490*/  MOV R2, R183 ;  /* 0x000000b700027202 */ /* 0x000fe20000000f00 */
[----:B------:R-:W-:Y:S01]  /*1434a0*/  IMAD.MOV.U32 R252, RZ, RZ, R182 ;  /* 0x000000fffffc7224 */ /* 0x000fe200078e00b6 */
[----:B------:R-:W4:Y:S04]  /*1434b0*/  LDL R183, [R1+0x197c] ;  /* 0x00197c0001b77983 */ /* 0x000f280000100800 */
[----:B------:R-:W4:Y:S04]  /*1434c0*/  LDL R182, [R1+0x1978] ;  /* 0x0019780001b67983 */ /* 0x000f280000100800 */
[----:B------:R-:W-:Y:S04]  /*1434d0*/  STL [R1+0xd0ec], R2 ;  /* 0x00d0ec0201007387 */ /* 0x000fe80000100800 */
[----:B------:R-:W-:Y:S04]  /*1434e0*/  STL [R1+0xd0e8], R252 ;  /* 0x00d0e8fc01007387 */ /* 0x000fe80000100800 */
[----:B------:R-:W-:Y:S01]  /*1434f0*/  IMAD.MOV.U32 R100, RZ, RZ, R128 ;  /* 0x000000ffff647224 */ /* 0x000fe200078e0080 */
[----:B------:R-:W-:Y:S01]  /*143500*/  MOV R101, R129 ;  /* 0x0000008100657202 */ /* 0x000fe20000000f00 */
[C---:B--2---:R-:W-:Y:S08]  /*143510*/  HMMA.1688.F32.TF32 R184, R104.reuse, R186, R132 ;  /* 0x000000ba68b8723c */ /* 0x044ff00000081084 */
[----:B---3--:R-:W-:Y:S11]  /*143520*/  HMMA.1688.F32.TF32 R140, R104, R142, R136 ;  /* 0x0000008e688c723c */ /* 0x008ff60000081088 */
[----:B------:R-:W-:Y:S01]  /*143530*/  IMAD.MOV.U32 R129, RZ, RZ, R186 ;  /* 0x000000ffff817224 */ /* 0x000fe200078e00ba */
[----:B------:R-:W-:Y:S01]  /*143540*/  MOV R128, R187 ;  /* 0x000000bb00807202 */ /* 0x000fe20000000f00 */
[----:B------:R-:W2:Y:S04]  /*143550*/  LDL R186, [R1+0x1988] ;  /* 0x0019880001ba7983 */ /* 0x000ea80000100800 */
[----:B------:R-:W2:Y:S02]  /*143560*/  LDL R187, [R1+0x198c] ;  /* 0x00198c0001bb7983 */ /* 0x000ea40000100800 */
[----:B------:R-:W-:Y:S01]  /*143570*/  IMAD.MOV.U32 R137, RZ, RZ, R142 ;  /* 0x000000ffff897224 */ /* 0x000fe200078e008e */
[----:B------:R-:W-:Y:S01]  /*143580*/  MOV R136, R143 ;  /* 0x0000008f00887202 */ /* 0x000fe20000000f00 */
[----:B------:R-:W-:-:S02]  /*143590*/  IMAD.MOV.U32 R139, RZ, RZ, R140 ;  /* 0x000000ffff8b7224 */ /* 0x000fc400078e008c */
[----:B------:R-:W-:Y:S01]  /*1435a0*/  IMAD.MOV.U32 R138, RZ, RZ, R141 ;  /* 0x000000ffff8a7224 */ /* 0x000fe200078e008d */
[----:B------:R-:W3:Y:S04]  /*1435b0*/  LDL.LU.64 R142, [R1+0xd720] ;  /* 0x00d72000018e7983 */ /* 0x000ee80000300a00 */
[----:B------:R-:W3:Y:S01]  /*1435c0*/  LDL.LU.64 R140, [R1+0xd718] ;  /* 0x00d71800018c7983 */ /* 0x000ee20000300a00 */
[C---:B------:R-:W-:Y:S08]  /*1435d0*/  HMMA.1688.F32.TF32 R144, R104.reuse, R250, R144 ;  /* 0x000000fa6890723c */ /* 0x040ff00000081090 */
[C---:B------:R-:W-:Y:S08]  /*1435e0*/  HMMA.1688.F32.TF32 R148, R104.reuse, R198, R148 ;  /* 0x000000c66894723c */ /* 0x040ff00000081094 */
[----:B------:R-:W-:Y:S01]  /*1435f0*/  HMMA.1688.F32.TF32 R152, R104, R194, R152 ;  /* 0x000000c26898723c */ /* 0x000fe20000081098 */
[----:B------:R-:W-:-:S07]  /*143600*/  IMAD.MOV.U32 R125, RZ, RZ, R102 ;  /* 0x000000ffff7d7224 */ /* 0x000fce00078e0066 */
[C---:B---3--:R-:W-:Y:S08]  /*143610*/  HMMA.1688.F32.TF32 R188, R104.reuse, R190, R140 ;  /* 0x000000be68bc723c */ /* 0x048ff0000008108c */
[----:B----4-:R-:W-:Y:S01]  /*143620*/  HMMA.1688.F32.TF32 R156, R104, R182, R156 ;  /* 0x000000b6689c723c */ /* 0x010fe2000008109c */
[----:B------:R-:W-:Y:S01]  /*143630*/  MOV R124, R103 ;  /* 0x00000067007c7202 */ /* 0x000fe20000000f00 */
[----:B------:R-:W-:-:S02]  /*143640*/  IMAD.MOV.U32 R135, RZ, RZ, R144 ;  /* 0x000000ffff877224 */ /* 0x000fc400078e0090 */
[----:B------:R-:W-:Y:S01]  /*143650*/  IMAD.MOV.U32 R134, RZ, RZ, R145 ;  /* 0x000000ffff867224 */ /* 0x000fe200078e0091 */
[----:B------:R-:W3:Y:S04]  /*143660*/  LDL R194, [R1+0x19f8] ;  /* 0x0019f80001c27983 */ /* 0x000ee80000100800 */
[----:B------:R-:W3:Y:S04]  /*143670*/  LDL R195, [R1+0x19fc] ;  /* 0x0019fc0001c37983 */ /* 0x000ee80000100800 */
[----:B------:R-:W4:Y:S04]  /*143680*/  LDL R250, [R1+0x1a68] ;  /* 0x001a680001fa7983 */ /* 0x000f280000100800 */
[----:B------:R-:W4:Y:S04]  /*143690*/  LDL R251, [R1+0x1a6c] ;  /* 0x001a6c0001fb7983 */ /* 0x000f280000100800 */
[----:B------:R-:W3:Y:S04]  /*1436a0*/  LDL R198, [R1+0x1a08] ;  /* 0x001a080001c67983 */ /* 0x000ee80000100800 */
[----:B------:R-:W3:Y:S01]  /*1436b0*/  LDL R199, [R1+0x1a0c] ;  /* 0x001a0c0001c77983 */ /* 0x000ee20000100800 */
[----:B------:R-:W-:Y:S01]  /*1436c0*/  IMAD.MOV.U32 R141, RZ, RZ, R190 ;  /* 0x000000ffff8d7224 */ /* 0x000fe200078e00be */
[----:B------:R-:W-:-:S02]  /*1436d0*/  MOV R140, R191 ;  /* 0x000000bf008c7202 */ /* 0x000fc40000000f00 */
[----:B------:R-:W3:Y:S04]  /*1436e0*/  LDL R190, [R1+0x1998] ;  /* 0x0019980001be7983 */ /* 0x000ee80000100800 */
[----:B------:R-:W3:Y:S01]  /*1436f0*/  LDL R191, [R1+0x199c] ;  /* 0x00199c0001bf7983 */ /* 0x000ee20000100800 */
        /* <DEDUP_REMOVED lines=16> */
[----:B------:R-:W4:Y:S01]  /*143800*/  LDL R182, [R1+0x19c8] ;  /* 0x0019c80001b67983 */ /* 0x000f220000100800 */
[----:B--2---:R-:W-:Y:S03]  /*143810*/  HMMA.1688.F32.TF32 R156, R104, R186, R160 ;  /* 0x000000ba689c723c */ /* 0x004fe600000810a0 */
[----:B------:R-:W2:Y:S04]  /*143820*/  LDL R162, [R1+0x19a8] ;  /* 0x0019a80001a27983 */ /* 0x000ea80000100800 */
[----:B------:R-:W2:Y:S04]  /*143830*/  LDL R163, [R1+0x19ac] ;  /* 0x0019ac0001a37983 */ /* 0x000ea80000100800 */
[----:B------:R-:W4:Y:S04]  /*143840*/  LDL R183, [R1+0x19cc] ;  /* 0x0019cc0001b77983 */ /* 0x000f280000100800 */
[----:B------:R-:W4:Y:S04]  /*143850*/  LDL R186, [R1+0x19d8] ;  /* 0x0019d80001ba7983 */ /* 0x000f280000100800 */
[----:B------:R-:W4:Y:S01]  /*143860*/  LDL R187, [R1+0x19dc] ;  /* 0x0019dc0001bb7983 */ /* 0x000f220000100800 */
[----:B------:R-:W-:-:S02]  /*143870*/  IMAD.MOV.U32 R127, RZ, RZ, R156 ;  /* 0x000000ffff7f7224 */ /* 0x000fc400078e009c */
[----:B------:R-:W-:Y:S01]  /*143880*/  IMAD.MOV.U32 R126, RZ, RZ, R157 ;  /* 0x000000ffff7e7224 */ /* 0x000fe200078e009d */
[----:B---3--:R-:W-:Y:S01]  /*143890*/  HMMA.1688.F32.TF32 R164, R104, R190, R164 ;  /* 0x000000be68a4723c */ /* 0x008fe200000810a4 */
[----:B------:R-:W3:Y:S04]  /*1438a0*/  LDL R190, [R1+0x19e8] ;  /* 0x0019e80001be7983 */ /* 0x000ee80000100800 */
[----:B------:R-:W3:-:S14]  /*1438b0*/  LDL R191, [R1+0x19ec] ;  /* 0x0019ec0001bf7983 */ /* 0x000edc0000100800 */
[----:B------:R-:W-:Y:S01]  /*1438c0*/  IMAD.MOV.U32 R157, RZ, RZ, R166 ;  /* 0x000000ffff9d7224 */ /* 0x000fe200078e00a6 */
[----:B------:R-:W-:Y:S01]  /*1438d0*/  MOV R156, R167 ;  /* 0x000000a7009c7202 */ /* 0x000fe20000000f00 */
[----:B------:R-:W3:Y:S04]  /*1438e0*/  LDL R166, [R1+0x19b8] ;  /* 0x0019b80001a67983 */ /* 0x000ee80000100800 */
[----:B------:R-:W3:Y:S01]  /*1438f0*/  LDL R167, [R1+0x19bc] ;  /* 0x0019bc0001a77983 */ /* 0x000ee20000100800 */
[----:B--2---:R-:W-:-:S15]  /*143900*/  HMMA.1688.F32.TF32 R168, R104, R162, R168 ;  /* 0x000000a268a8723c */ /* 0x004fde00000810a8 */
[----:B------:R-:W-:-:S04]  /*143910*/  NOP ;  /* 0x0000000000007918 */ /* 0x000fc80000000000 */
[----:B------:R-:W-:Y:S02]  /*143920*/  IMAD.MOV.U32 R163, RZ, RZ, R168 ;  /* 0x000000ffffa37224 */ /* 0x000fe400078e00a8 */
[----:B------:R-:W-:Y:S02]  /*143930*/  IMAD.MOV.U32 R162, RZ, RZ, R169 ;  /* 0x000000ffffa27224 */ /* 0x000fe400078e00a9 */
[----:B------:R-:W-:Y:S01]  /*143940*/  IMAD.MOV.U32 R161, RZ, RZ, R170 ;  /* 0x000000ffffa17224 */ /* 0x000fe200078e00aa */
[----:B------:R-:W-:Y:S01]  /*143950*/  MOV R160, R171 ;  /* 0x000000ab00a07202 */ /* 0x000fe20000000f00 */
[C---:B----4-:R-:W-:Y:S08]  /*143960*/  HMMA.1688.F32.TF32 R176, R104.reuse, R182, R176 ;  /* 0x000000b668b0723c */ /* 0x050ff000000810b0 */
[----:B---3--:R-:W-:Y:S01]  /*143970*/  HMMA.1688.F32.TF32 R168, R104, R166, R172 ;  /* 0x000000a668a8723c */ /* 0x008fe200000810ac */
[----:B------:R-:W2:Y:S04]  /*143980*/  LDL R174, [R1+0x1a58] ;  /* 0x001a580001ae7983 */ /* 0x000ea80000100800 */
[----:B------:R-:W2:-:S14]  /*143990*/  LDL R175, [R1+0x1a5c] ;  /* 0x001a5c0001af7983 */ /* 0x000e9c0000100800 */
[----:B------:R-:W-:Y:S02]  /*1439a0*/  IMAD.MOV.U32 R167, RZ, RZ, R168 ;  /* 0x000000ffffa77224 */ /* 0x000fe400078e00a8 */
[----:B------:R-:W-:Y:S01]  /*1439b0*/  IMAD.MOV.U32 R166, RZ, RZ, R169 ;  /* 0x000000ffffa67224 */ /* 0x000fe200078e00a9 */
[----:B------:R-:W3:Y:S04]  /*1439c0*/  LDL R168, [R1+0x1a70] ;  /* 0x001a700001a87983 */ /* 0x000ee80000100800 */
[----:B------:R-:W3:Y:S04]  /*1439d0*/  LDL R169, [R1+0x1a74] ;  /* 0x001a740001a97983 */ /* 0x000ee80000100800 */
[----:B------:R-:W4:Y:S04]  /*1439e0*/  LDL.LU.64 R182, [R1+0xd710] ;  /* 0x00d7100001b67983 */ /* 0x000f280000300a00 */
[----:B------:R-:W4:Y:S01]  /*1439f0*/  LDL.LU.64 R180, [R1+0xd708] ;  /* 0x00d7080001b47983 */ /* 0x000f220000300a00 */
[----:B------:R-:W-:Y:S01]  /*143a00*/  IMAD.MOV.U32 R111, RZ, RZ, R178 ;  /* 0x000000ffff6f7224 */ /* 0x000fe200078e00b2 */
[----:B------:R-:W-:-:S02]  /*143a10*/  MOV R110, R179 ;  /* 0x000000b3006e7202 */ /* 0x000fc40000000f00 */
[----:B------:R-:W2:Y:S04]  /*143a20*/  LDL R178, [R1+0x1a48] ;  /* 0x001a480001b27983 */ /* 0x000ea80000100800 */
[----:B------:R-:W2:Y:S01]  /*143a30*/  LDL R179, [R1+0x1a4c] ;  /* 0x001a4c0001b37983 */ /* 0x000ea20000100800 */
[----:B------:R-:W-:Y:S02]  /*143a40*/  IMAD.MOV.U32 R133, RZ, RZ, R184 ;  /* 0x000000ffff857224 */ /* 0x000fe400078e00b8 */
[----:B------:R-:W-:Y:S01]  /*143a50*/  IMAD.MOV.U32 R132, RZ, RZ, R185 ;  /* 0x000000ffff847224 */ /* 0x000fe200078e00b9 */
[----:B----4-:R-:W-:Y:S01]  /*143a60*/  HMMA.1688.F32.TF32 R180, R104, R186, R180 ;  /* 0x000000ba68b4723c */ /* 0x010fe200000810b4 */
[----:B------:R-:W4:Y:S04]  /*143a70*/  LDL.LU.64 R186, [R1+0xd700] ;  /* 0x00d7000001ba7983 */ /* 0x000f280000300a00 */
[----:B------:R-:W4:Y:S01]  /*143a80*/  LDL.LU.64 R184, [R1+0xd6f8] ;  /* 0x00d6f80001b87983 */ /* 0x000f220000300a00 */
[----:B------:R-:W-:-:S02]  /*143a90*/  IMAD.MOV.U32 R143, RZ, RZ, R188 ;  /* 0x000000ffff8f7224 */ /* 0x000fc400078e00bc */
[----:B------:R-:W-:-:S11]  /*143aa0*/  IMAD.MOV.U32 R142, RZ, RZ, R189 ;  /* 0x000000ffff8e7224 */ /* 0x000fd600078e00bd */
        /* <DEDUP_REMOVED lines=16> */
[----:B-1----:R-:W3:Y:S04]  /*143bb0*/  LDL R190, [R1+0x1a18] ;  /* 0x001a180001be7983 */ /* 0x002ee80000100800 */
[----:B------:R-:W3:Y:S01]  /*143bc0*/  LDL R191, [R1+0x1a1c] ;  /* 0x001a1c0001bf7983 */ /* 0x000ee20000100800 */
[C---:B----4-:R-:W-:Y:S03]  /*143bd0*/  HMMA.1688.F32.TF32 R192, R104.reuse, R198, R192 ;  /* 0x000000c668c0723c */ /* 0x050fe600000810c0 */
[----:B------:R-:W4:Y:S04]  /*143be0*/  LDL.LU.64 R198, [R1+0xd6d0] ;  /* 0x00d6d00001c67983 */ /* 0x000f280000300a00 */
[----:B------:R-:W4:Y:S01]  /*143bf0*/  LDL.LU.64 R196, [R1+0xd6c8] ;  /* 0x00d6c80001c47983 */ /* 0x000f220000300a00 */
[C---:B--2---:R-:W-:Y:S08]  /*143c00*/  HMMA.1688.F32.TF32 R184, R104.reuse, R186, R200 ;  /* 0x000000ba68b8723c */ /* 0x044ff000000810c8 */
[----:B------:R-:W-:Y:S01]  /*143c10*/  HMMA.1688.F32.TF32 R180, R104, R182, R204 ;  /* 0x000000b668b4723c */ /* 0x000fe200000810cc */
[----:B------:R-:W-:-:S02]  /*143c20*/  IMAD.MOV.U32 R115, RZ, RZ, R176 ;  /* 0x000000ffff737224 */ /* 0x000fc400078e00b0 */
[----:B------:R-:W-:-:S05]  /*143c30*/  IMAD.MOV.U32 R114, RZ, RZ, R177 ;  /* 0x000000ffff727224 */ /* 0x000fca00078e00b1 */
[C---:B------:R-:W-:Y:S08]  /*143c40*/  HMMA.1688.F32.TF32 R176, R104.reuse, R178, R208 ;  /* 0x000000b268b0723c */ /* 0x040ff000000810d0 */
[----:B------:R-:W-:Y:S01]  /*143c50*/  HMMA.1688.F32.TF32 R172, R104, R174, R212 ;  /* 0x000000ae68ac723c */ /* 0x000fe200000810d4 */
[----:B------:R1:W-:Y:S04]  /*143c60*/  STL.64 [R1+0xb0], R192 ;  /* 0x0000b0c001007387 */ /* 0x0003e80000100a00 */
[----:B------:R-:W-:Y:S01]  /*143c70*/  STL.64 [R1+0xb8], R194 ;  /* 0x0000b8c201007387 */ /* 0x000fe20000100a00 */
[----:B------:R-:W-:Y:S01]  /*143c80*/  IMAD.MOV.U32 R123, RZ, RZ, R158 ;  /* 0x000000ffff7b7224 */ /* 0x000fe200078e009e */
[----:B------:R-:W-:Y:S01]  /*143c90*/  MOV R122, R159 ;  /* 0x0000009f007a7202 */ /* 0x000fe20000000f00 */
[----:B------:R-:W-:-:S02]  /*143ca0*/  IMAD.MOV.U32 R159, RZ, RZ, R164 ;  /* 0x000000ffff9f7224 */ /* 0x000fc400078e00a4 */
[----:B------:R-:W-:Y:S02]  /*143cb0*/  IMAD.MOV.U32 R158, RZ, RZ, R165 ;  /* 0x000000ffff9e7224 */ /* 0x000fe400078e00a5 */
[----:B------:R-:W-:Y:S01]  /*143cc0*/  IMAD.MOV.U32 R165, RZ, RZ, R170 ;  /* 0x000000ffffa57224 */ /* 0x000fe200078e00aa */
[----:B------:R-:W-:Y:S02]  /*143cd0*/  MOV R164, R171 ;  /* 0x000000ab00a47202 */ /* 0x000fe40000000f00 */
[----:B---3--:R-:W-:-:S15]  /*143ce0*/  HMMA.1688.F32.TF32 R168, R240, R168, R220 ;  /* 0x000000a8f0a8723c */ /* 0x008fde00000810dc */
[----:B------:R-:W-:-:S04]  /*143cf0*/  NOP ;  /* 0x0000000000007918 */ /* 0x000fc80000000000 */
[----:B------:R-:W-:Y:S02]  /*143d00*/  IMAD.MOV.U32 R223, RZ, RZ, R168 ;  /* 0x000000ffffdf7224 */ /* 0x000fe400078e00a8 */
[----:B------:R-:W-:Y:S01]  /*143d10*/  IMAD.MOV.U32 R222, RZ, RZ, R169 ;  /* 0x000000ffffde7224 */ /* 0x000fe200078e00a9 */
[----:B----4-:R-:W-:-:S15]  /*143d20*/  HMMA.1688.F32.TF32 R188, R104, R190, R196 ;  /* 0x000000be68bc723c */ /* 0x010fde00000810c4 */
[----:B------:R-:W-:-:S04]  /*143d30*/  NOP ;  /* 0x0000000000007918 */ /* 0x000fc80000000000 */
[----:B------:R2:W-:Y:S04]  /*143d40*/  STL.64 [R1+0xa0], R188 ;  /* 0x0000a0bc01007387 */ /* 0x0005e80000100a00 */
[----:B------:R-:W-:Y:S04]  /*143d50*/  STL.64 [R1+0xa8], R190 ;  /* 0x0000a8be01007387 */ /* 0x000fe80000100a00 */
[----:B------:R3:W-:Y:S04]  /*143d60*/  STL.64 [R1+0x90], R184 ;  /* 0x000090b801007387 */ /* 0x0007e80000100a00 */
        /* <DEDUP_REMOVED lines=27> */
[----:B------:R-:W4:Y:S01]  /*143f20*/  LDL R2, [R1+0x689c] ;  /* 0x00689c0001027983 */ /* 0x000f220000100800 */
[----:B------:R-:W-:-:S02]  /*143f30*/  IMAD.MOV.U32 R209, RZ, RZ, R104 ;  /* 0x000000ffffd17224 */ /* 0x000fc400078e0068 */
[----:B------:R-:W-:Y:S01]  /*143f40*/  IMAD.MOV.U32 R208, RZ, RZ, R105 ;  /* 0x000000ffffd07224 */ /* 0x000fe200078e0069 */
[----:B------:R-:W4:Y:S04]  /*143f50*/  LDL R104, [R1+0x1a90] ;  /* 0x001a900001687983 */ /* 0x000f280000100800 */
[----:B------:R-:W4:Y:S01]  /*143f60*/  LDL R105, [R1+0x1a94] ;  /* 0x001a940001697983 */ /* 0x000f220000100800 */
[----:B------:R-:W-:Y:S01]  /*143f70*/  IMAD.MOV.U32 R219, RZ, RZ, R170 ;  /* 0x000000ffffdb7224 */ /* 0x000fe200078e00aa */
[----:B------:R-:W-:-:S05]  /*143f80*/  MOV R218, R171 ;  /* 0x000000ab00da7202 */ /* 0x000fca0000000f00 */
[----:B------:R-:W-:Y:S04]  /*143f90*/  STL.64 [R1+0xd6a8], R218 ;  /* 0x00d6a8da01007387 */ /* 0x000fe80000100a00 */
[----:B------:R-:W-:Y:S01]  /*143fa0*/  STL.64 [R1+0xd690], R222 ;  /* 0x00d690de01007387 */ /* 0x000fe20000100a00 */
[----:B------:R-:W-:Y:S01]  /*143fb0*/  IMAD.MOV.U32 R205, RZ, RZ, R106 ;  /* 0x000000ffffcd7224 */ /* 0x000fe200078e006a */
[----:B------:R-:W-:Y:S01]  /*143fc0*/  MOV R204, R107 ;  /* 0x0000006b00cc7202 */ /* 0x000fe20000000f00 */
[C---:B------:R-:W-:Y:S08]  /*143fd0*/  HMMA.1688.F32.TF32 R248, R240.reuse, R248, R232 ;  /* 0x000000f8f0f8723c */ /* 0x040ff000000810e8 */
[C---:B------:R-:W-:Y:S08]  /*143fe0*/  HMMA.1688.F32.TF32 R244, R240.reuse, R196, R244 ;  /* 0x000000c4f0f4723c */ /* 0x040ff000000810f4 */
[C---:B------:R-:W-:Y:S08]  /*143ff0*/  HMMA.1688.F32.TF32 R4, R240.reuse, R192, R4 ;  /* 0x000000c0f004723c */ /* 0x040ff00000081004 */
        /* <DEDUP_REMOVED lines=10> */
[----:B------:R1:W-:Y:S01]  /*1440a0*/  STL.64 [R1+0xd628], R4 ;  /* 0x00d6280401007387 */ /* 0x0003e20000100a00 */
[C---:B------:R-:W-:Y:S03]  /*1440b0*/  HMMA.1688.F32.TF32 R224, R240.reuse, R212, R224 ;  /* 0x000000d4f0e0723c */ /* 0x040fe600000810e0 */
        /* <DEDUP_REMOVED lines=10> */
[----:B-1----:R-:W4:Y:S04]  /*144160*/  LDL R4, [R1+0x1b30] ;  /* 0x001b300001047983 */ /* 0x002f280000100800 */
        /* <DEDUP_REMOVED lines=9> */
[----:B------:R-:W4:Y:S01]  /*144200*/  LDL R229, [R1+0x1b74] ;  /* 0x001b740001e57983 */ /* 0x000f220000100800 */
[----:B------:R-:W-:-:S02]  /*144210*/  IMAD.MOV.U32 R215, RZ, RZ, R224 ;  /* 0x000000ffffd77224 */ /* 0x000fc400078e00e0 */
[----:B------:R-:W-:Y:S01]  /*144220*/  IMAD.MOV.U32 R214, RZ, RZ, R225 ;  /* 0x000000ffffd67224 */ /* 0x000fe200078e00e1 */
        /* <DEDUP_REMOVED lines=24> */
[----:B------:R-:W4:Y:S04]  /*1443b0*/  LDL R217, [R1+0x1ba4] ;  /* 0x001ba40001d97983 */ /* 0x000f280000100800 */
[----:B------:R-:W4:Y:S04]  /*1443c0*/  LDL R104, [R1+0x1bb0] ;  /* 0x001bb00001687983 */ /* 0x000f280000100800 */
[----:B------:R-:W4:Y:S04]  /*1443d0*/  LDL R105, [R1+0x1bb4] ;  /* 0x001bb40001697983 */ /* 0x000f280000100800 */
[----:B------:R-:W-:Y:S04]  /*1443e0*/  STL.64 [R1+0xd5d0], R30 ;  /* 0x00d5d01e01007387 */ /* 0x000fe80000100a00 */
[----:B------:R-:W-:Y:S01]  /*1443f0*/  STL.64 [R1+0xd5c8], R28 ;  /* 0x00d5c81c01007387 */ /* 0x000fe20000100a00 */
[----:B------:R-:W-:Y:S01]  /*144400*/  IMAD.MOV.U32 R230, RZ, RZ, R165 ;  /* 0x000000ffffe67224 */ /* 0x000fe200078e00a5 */
[----:B------:R-:W-:Y:S01]  /*144410*/  MOV R231, R164 ;  /* 0x000000a400e77202 */ /* 0x000fe20000000f00 */
[----:B------:R-:W-:Y:S01]  /*144420*/  IMAD.MOV.U32 R234, RZ, RZ, R161 ;  /* 0x000000ffffea7224 */ /* 0x000fe200078e00a1 */
[----:B------:R-:W-:Y:S01]  /*144430*/  MOV R235, R160 ;  /* 0x000000a000eb7202 */ /* 0x000fe20000000f00 */
[----:B------:R-:W-:Y:S01]  /*144440*/  IMAD.MOV.U32 R250, RZ, RZ, R157 ;  /* 0x000000fffffa7224 */ /* 0x000fe200078e009d */
[----:B------:R-:W-:Y:S01]  /*144450*/  MOV R251, R156 ;  /* 0x0000009c00fb7202 */ /* 0x000fe20000000f00 */
[----:B------:R-:W-:Y:S01]  /*144460*/  IMAD.MOV.U32 R6, RZ, RZ, R153 ;  /* 0x000000ffff067224 */ /* 0x000fe200078e0099 */
[----:B------:R-:W-:Y:S01]  /*144470*/  MOV R7, R152 ;  /* 0x0000009800077202 */ /* 0x000fe20000000f00 */
[----:B--2---:R-:W-:Y:S01]  /*144480*/  IMAD.MOV.U32 R10, RZ, RZ, R149 ;  /* 0x000000ffff0a7224 */ /* 0x004fe200078e0095 */
[----:B------:R-:W-:Y:S01]  /*144490*/  MOV R11, R148 ;  /* 0x00000094000b7202 */ /* 0x000fe20000000f00 */
[----:B---3--:R-:W-:Y:S01]  /*1444a0*/  IMAD.MOV.U32 R14, RZ, RZ, R145 ;  /* 0x000000ffff0e7224 */ /* 0x008fe200078e0091 */
[----:B------:R-:W-:Y:S01]  /*1444b0*/  MOV R15, R144 ;  /* 0x00000090000f7202 */ /* 0x000fe20000000f00 */
[C---:B----4-:R-:W-:Y:S08]  /*1444c0*/  HMMA.1688.F32.TF32 R32, R240.reuse, R4, R32 ;  /* 0x00000004f020723c */ /* 0x050ff00000081020 */
[C---:B------:R-:W-:Y:S08]  /*1444d0*/  HMMA.1688.F32.TF32 R36, R240.reuse, R244, R36 ;  /* 0x000000f4f024723c */ /* 0x040ff00000081024 */
        /* <DEDUP_REMOVED lines=17> */
[----:B------:R2:W-:Y:S04]  /*1445f0*/  STL.64 [R1+0xd668], R52 ;  /* 0x00d6683401007387 */ /* 0x0005e80000100a00 */
[----:B------:R3:W-:Y:S04]  /*144600*/  STL.64 [R1+0xd680], R58 ;  /* 0x00d6803a01007387 */ /* 0x0007e80000100a00 */
[----:B------:R4:W-:Y:S01]  /*144610*/  STL.64 [R1+0xd678], R56 ;  /* 0x00d6783801007387 */ /* 0x0009e20000100a00 */
[C---:B------:R-:W-:Y:S08]  /*144620*/  HMMA.1688.F32.TF32 R72, R240.reuse, R192, R72 ;  /* 0x000000c0f048723c */ /* 0x040ff00000081048 */
[C---:B------:R-:W-:Y:S08]  /*144630*/  HMMA.1688.F32.TF32 R76, R240.reuse, R188, R76 ;  /* 0x000000bcf04c723c */ /* 0x040ff0000008104c */
[C---:B------:R-:W-:Y:S08]  /*144640*/  HMMA.1688.F32.TF32 R80, R240.reuse, R184, R80 ;  /* 0x000000b8f050723c */ /* 0x040ff00000081050 */
[C---:B------:R-:W-:Y:S08]  /*144650*/  HMMA.1688.F32.TF32 R84, R240.reuse, R180, R84 ;  /* 0x000000b4f054723c */ /* 0x040ff00000081054 */
[C---:B------:R-:W-:Y:S08]  /*144660*/  HMMA.1688.F32.TF32 R88, R240.reuse, R176, R88 ;  /* 0x000000b0f058723c */ /* 0x040ff00000081058 */
[C---:B------:R-:W-:Y:S08]  /*144670*/  HMMA.1688.F32.TF32 R92, R240.reuse, R172, R92 ;  /* 0x000000acf05c723c */ /* 0x040ff0000008105c */
[----:B------:R-:W-:Y:S01]  /*144680*/  HMMA.1688.F32.TF32 R96, R240, R168, R96 ;  /* 0x000000a8f060723c */ /* 0x000fe20000081060 */
        /* <DEDUP_REMOVED lines=28> */
[----:B-1----:R-:W-:-:S03]  /*144850*/  IMAD.MOV.U32 R36, RZ, RZ, R238 ;  /* 0x000000ffff247224 */ /* 0x002fc600078e00ee */
        /* <DEDUP_REMOVED lines=8> */
[----:B------:R-:W-:Y:S02]  /*1448e0*/  IMAD.MOV.U32 R29, RZ, RZ, R132 ;  /* 0x000000ffff1d7224 */ /* 0x000fe400078e0084 */
        /* <DEDUP_REMOVED lines=10> */
[----:B--2---:R-:W2:Y:S01]  /*144990*/  LDL.LU R52, [R1+0x200] ;  /* 0x0002000001347983 */ /* 0x004ea20000300800 */
[----:B------:R-:W-:Y:S01]  /*1449a0*/  IMAD.MOV.U32 R38, RZ, RZ, R125 ;  /* 0x000000ffff267224 */ /* 0x000fe200078e007d */
[----:B------:R-:W-:Y:S01]  /*1449b0*/  MOV R39, R124 ;  /* 0x0000007c00277202 */ /* 0x000fe20000000f00 */
[----:B------:R-:W-:-:S02]  /*1449c0*/  IMAD.MOV.U32 R40, RZ, RZ, R121 ;  /* 0x000000ffff287224 */ /* 0x000fc400078e0079 */
[----:B------:R-:W-:Y:S02]  /*1449d0*/  IMAD.MOV.U32 R41, RZ, RZ, R120 ;  /* 0x000000ffff297224 */ /* 0x000fe400078e0078 */
[----:B------:R-:W-:Y:S01]  /*1449e0*/  IMAD.MOV.U32 R46, RZ, RZ, R113 ;  /* 0x000000ffff2e7224 */ /* 0x000fe200078e0071 */
[----:B------:R-:W-:Y:S01]  /*1449f0*/  MOV R47, R112 ;  /* 0x00000070002f7202 */ /* 0x000fe20000000f00 */
[----:B------:R-:W2:Y:S01]  /*144a00*/  LDL.LU R53, [R1+0x204] ;  /* 0x0002040001357983 */ /* 0x000ea20000300800 */
[----:B------:R-:W-:Y:S02]  /*144a10*/  IMAD.MOV.U32 R54, RZ, RZ, R109 ;  /* 0x000000ffff367224 */ /* 0x000fe400078e006d */
[----:B------:R-:W-:Y:S02]  /*144a20*/  IMAD.MOV.U32 R55, RZ, RZ, R108 ;  /* 0x000000ffff377224 */ /* 0x000fe400078e006c */
[----:B------:R-:W-:Y:S01]  /*144a30*/  IMAD.MOV.U32 R45, RZ, RZ, R116 ;  /* 0x000000ffff2d7224 */ /* 0x000fe200078e0074 */
        /* <DEDUP_REMOVED lines=8> */
[----:B------:R-:W-:-:S03]  /*144ac0*/  IMAD.MOV.U32 R44, RZ, RZ, R117 ;  /* 0x000000ffff2c7224 */ /* 0x000fc600078e0075 */
[----:B------:R-:W2:Y:S01]  /*144ad0*/  LDL.LU R116, [R1] ;  /* 0x0000000001747983 */ /* 0x000ea20000300800 */
[----:B------:R-:W-:-:S03]  /*144ae0*/  MOV R43, R118 ;  /* 0x00000076002b7202 */ /* 0x000fc60000000f00 */
[----:B------:R-:W2:Y:S01]  /*144af0*/  LDL.LU R117, [R1+0x4] ;  /* 0x0000040001757983 */ /* 0x000ea20000300800 */
[----:B------:R-:W-:-:S03]  /*144b00*/  IMAD.MOV.U32 R42, RZ, RZ, R119 ;  /* 0x000000ffff2a7224 */ /* 0x000fc600078e0077 */
[----:B------:R-:W2:Y:S01]  /*144b10*/  LDL.LU R118, [R1+0x8] ;  /* 0x0000080001767983 */ /* 0x000ea20000300800 */
[C---:B------:R-:W-:Y:S08]  /*144b20*/  HMMA.1688.F32.TF32 R60, R240.reuse, R216, R60 ;  /* 0x000000d8f03c723c */ /* 0x040ff0000008103c */
[----:B------:R-:W-:Y:S01]  /*144b30*/  HMMA.1688.F32.TF32 R64, R240, R104, R64 ;  /* 0x00000068f040723c */ /* 0x000fe20000081040 */
[----:B------:R-:W2:Y:S01]  /*144b40*/  LDL.LU R119, [R1+0xc] ;  /* 0x00000c0001777983 */ /* 0x000ea20000300800 */
[----:B---3--:R-:W-:-:S03]  /*144b50*/  IMAD.MOV.U32 R59, RZ, RZ, R236 ;  /* 0x000000ffff3b7224 */ /* 0x008fc600078e00ec */
[----:B------:R-:W3:Y:S04]  /*144b60*/  LDL R216, [R1+0x1c40] ;  /* 0x001c400001d87983 */ /* 0x000ee80000100800 */
[----:B------:R-:W3:Y:S04]  /*144b70*/  LDL R217, [R1+0x1c44] ;  /* 0x001c440001d97983 */ /* 0x000ee80000100800 */
[----:B------:R-:W2:Y:S04]  /*144b80*/  LDL R104, [R1+0x1c50] ;  /* 0x001c500001687983 */ /* 0x000ea80000100800 */
[----:B------:R-:W2:Y:S01]  /*144b90*/  LDL R105, [R1+0x1c54] ;  /* 0x001c540001697983 */ /* 0x000ea20000100800 */
[----:B------:R-:W-:-:S03]  /*144ba0*/  IMAD.MOV.U32 R58, RZ, RZ, R237 ;  /* 0x000000ffff3a7224 */ /* 0x000fc600078e00ed */
[----:B------:R-:W2:Y:S04]  /*144bb0*/  LDL.LU R236, [R1+0x10] ;  /* 0x0000100001ec7983 */ /* 0x000ea80000300800 */
[----:B------:R-:W2:Y:S01]  /*144bc0*/  LDL.LU R237, [R1+0x14] ;  /* 0x0000140001ed7983 */ /* 0x000ea20000300800 */
[----:B------:R-:W-:Y:S01]  /*144bd0*/  IMAD.MOV.U32 R32, RZ, RZ, R100 ;  /* 0x000000ffff207224 */ /* 0x000fe200078e0064 */
[----:B------:R-:W-:Y:S01]  /*144be0*/  MOV R33, R101 ;  /* 0x0000006500217202 */ /* 0x000fe20000000f00 */
[----:B------:R-:W-:Y:S02]  /*144bf0*/  IMAD.MOV.U32 R34, RZ, RZ, R102 ;  /* 0x000000ffff227224 */ /* 0x000fe400078e0066 */
[----:B------:R-:W-:Y:S01]  /*144c00*/  IMAD.MOV.U32 R35, RZ, RZ, R103 ;  /* 0x000000ffff237224 */ /* 0x000fe200078e0067 */
[----:B----4-:R-:W-:-:S02]  /*144c10*/  MOV R57, R238 ;  /* 0x000000ee00397202 */ /* 0x010fc40000000f00 */
[----:B------:R-:W2:Y:S01]  /*144c20*/  LDL.LU R238, [R1+0x18] ;  /* 0x0000180001ee7983 */ /* 0x000ea20000300800 */
[----:B------:R-:W-:-:S03]  /*144c30*/  IMAD.MOV.U32 R56, RZ, RZ, R239 ;  /* 0x000000ffff387224 */ /* 0x000fc600078e00ef */
        /* <DEDUP_REMOVED lines=13> */
[----:B------:R-:W2:Y:S01]  /*144d10*/  LDL.LU.64 R218, [R1+0xd6a8] ;  /* 0x00d6a80001da7983 */ /* 0x000ea20000300a00 */
[----:B------:R-:W-:Y:S01]  /*144d20*/  IMAD.MOV.U32 R203, RZ, RZ, R106 ;  /* 0x000000ffffcb7224 */ /* 0x000fe200078e006a */
[----:B------:R-:W-:Y:S01]  /*144d30*/  MOV R202, R107 ;  /* 0x0000006b00ca7202 */ /* 0x000fe20000000f00 */
[C---:B---3--:R-:W-:Y:S08]  /*144d40*/  HMMA.1688.F32.TF32 R100, R240.reuse, R216, R100 ;  /* 0x000000d8f064723c */ /* 0x048ff00000081064 */
[C---:B--2---:R-:W-:Y:S11]  /*144d50*/  HMMA.1688.F32.TF32 R104, R240.reuse, R104, R236 ;  /* 0x00000068f068723c */ /* 0x044ff600000810ec */
[----:B------:R-:W-:Y:S04]  /*144d60*/  STL.64 [R1+0xd580], R102 ;  /* 0x00d5806601007387 */ /* 0x000fe80000100a00 */
[----:B------:R1:W-:Y:S04]  /*144d70*/  STL.64 [R1+0xd578], R100 ;  /* 0x00d5786401007387 */ /* 0x0003e80000100a00 */
[----:B-1----:R-:W2:Y:S04]  /*144d80*/  LDL.LU R100, [R1+0x220] ;  /* 0x0002200001647983 */ /* 0x002ea80000300800 */
[----:B------:R-:W2:Y:S04]  /*144d90*/  LDL.LU R101, [R1+0x224] ;  /* 0x0002240001657983 */ /* 0x000ea80000300800 */
[----:B------:R-:W2:Y:S04]  /*144da0*/  LDL.LU R102, [R1+0x228] ;  /* 0x0002280001667983 */ /* 0x000ea80000300800 */
[----:B------:R-:W2:Y:S04]  /*144db0*/  LDL.LU R103, [R1+0x22c] ;  /* 0x00022c0001677983 */ /* 0x000ea80000300800 */
[----:B------:R-:W3:Y:S04]  /*144dc0*/  LDL.LU.64 R238, [R1+0xd6a0] ;  /* 0x00d6a00001ee7983 */ /* 0x000ee80000300a00 */
[----:B------:R-:W3:Y:S01]  /*144dd0*/  LDL.LU.64 R236, [R1+0xd698] ;  /* 0x00d6980001ec7983 */ /* 0x000ee20000300a00 */
[----:B------:R-:W-:Y:S01]  /*144de0*/  IMAD.MOV.U32 R224, RZ, RZ, R115 ;  /* 0x000000ffffe07224 */ /* 0x000fe200078e0073 */
[----:B------:R-:W-:Y:S01]  /*144df0*/  MOV R225, R114 ;  /* 0x0000007200e17202 */ /* 0x000fe20000000f00 */
[----:B------:R-:W-:Y:S01]  /*144e00*/  IMAD.MOV.U32 R211, RZ, RZ, R226 ;  /* 0x000000ffffd37224 */ /* 0x000fe200078e00e2 */
[----:B------:R-:W-:Y:S01]  /*144e10*/  MOV R210, R227 ;  /* 0x000000e300d27202 */ /* 0x000fe20000000f00 */
[----:B------:R-:W-:Y:S01]  /*144e20*/  IMAD.MOV.U32 R232, RZ, RZ, R163 ;  /* 0x000000ffffe87224 */ /* 0x000fe200078e00a3 */
[----:B---3--:R-:W-:Y:S01]  /*144e30*/  HMMA.1688.F32.TF32 R112, R240, R112, R236 ;  /* 0x00000070f070723c */ /* 0x008fe200000810ec */
[----:B------:R-:W3:Y:S04]  /*144e40*/  LDL R236, [R1+0x1e70] ;  /* 0x001e700001ec7983 */ /* 0x000ee80000100800 */
[----:B------:R-:W3:Y:S01]  /*144e50*/  LDL R237, [R1+0x1e74] ;  /* 0x001e740001ed7983 */ /* 0x000ee20000100800 */
[----:B------:R-:W-:-:S02]  /*144e60*/  IMAD.MOV.U32 R233, RZ, RZ, R162 ;  /* 0x000000ffffe97224 */ /* 0x000fc400078e00a2 */
[----:B------:R-:W-:Y:S02]  /*144e70*/  IMAD.MOV.U32 R20, RZ, RZ, R143 ;  /* 0x000000ffff147224 */ /* 0x000fe400078e008f */
        /* <DEDUP_REMOVED lines=8> */
[----:B------:R-:W-:Y:S02]  /*144f00*/  IMAD.MOV.U32 R249, RZ, RZ, R158 ;  /* 0x000000fffff97224 */ /* 0x000fe400078e009e */
[----:B------:R-:W-:Y:S02]  /*144f10*/  IMAD.MOV.U32 R4, RZ, RZ, R155 ;  /* 0x000000ffff047224 */ /* 0x000fe400078e009b */
[----:B------:R-:W-:-:S02]  /*144f20*/  IMAD.MOV.U32 R5, RZ, RZ, R154 ;  /* 0x000000ffff057224 */ /* 0x000fc400078e009a */
[----:B------:R-:W-:Y:S01]  /*144f30*/  IMAD.MOV.U32 R3, RZ, RZ, R174 ;  /* 0x000000ffff037224 */ /* 0x000fe200078e00ae */
[----:B------:R-:W-:Y:S01]  /*144f40*/  MOV R0, R175 ;  /* 0x000000af00007202 */ /* 0x000fe20000000f00 */
[C---:B------:R-:W-:Y:S08]  /*144f50*/  HMMA.1688.F32.TF32 R148, R240.reuse, R148, R32 ;  /* 0x00000094f094723c */ /* 0x040ff00000081020 */
[C---:B------:R-:W-:Y:S08]  /*144f60*/  HMMA.1688.F32.TF32 R152, R240.reuse, R152, R28 ;  /* 0x00000098f098723c */ /* 0x040ff0000008101c */
[C---:B------:R-:W-:Y:S08]  /*144f70*/  HMMA.1688.F32.TF32 R156, R240.reuse, R156, R24 ;  /* 0x0000009cf09c723c */ /* 0x040ff00000081018 */
[C---:B------:R-:W-:Y:S08]  /*144f80*/  HMMA.1688.F32.TF32 R160, R240.reuse, R160, R20 ;  /* 0x000000a0f0a0723c */ /* 0x040ff00000081014 */
[C---:B------:R-:W-:Y:S08]  /*144f90*/  HMMA.1688.F32.TF32 R188, R240.reuse, R188, R232 ;  /* 0x000000bcf0bc723c */ /* 0x040ff000000810e8 */
[C---:B------:R-:W-:Y:S08]  /*144fa0*/  HMMA.1688.F32.TF32 R196, R240.reuse, R196, R224 ;  /* 0x000000c4f0c4723c */ /* 0x040ff000000810e0 */
[----:B------:R-:W-:Y:S01]  /*144fb0*/  HMMA.1688.F32.TF32 R172, R240, R172, R8 ;  /* 0x000000acf0ac723c */ /* 0x000fe20000081008 */
[----:B------:R-:W-:-:S02]  /*144fc0*/  IMAD.MOV.U32 R246, RZ, RZ, R123 ;  /* 0x000000fffff67224 */ /* 0x000fc400078e007b */
[----:B------:R-:W-:-:S05]  /*144fd0*/  IMAD.MOV.U32 R247, RZ, RZ, R122 ;  /* 0x000000fffff77224 */ /* 0x000fca00078e007a */
[----:B--2---:R-:W-:Y:S01]  /*144fe0*/  HMMA.1688.F32.TF32 R120, R240, R120, R100 ;  /* 0x00000078f078723c */ /* 0x004fe20000081064 */
[----:B------:R-:W-:Y:S01]  /*144ff0*/  IMAD.MOV.U32 R244, RZ, RZ, R127 ;  /* 0x000000fffff47224 */ /* 0x000fe200078e007f */
[----:B------:R-:W-:Y:S01]  /*145000*/  MOV R245, R126 ;  /* 0x0000007e00f57202 */ /* 0x000fe20000000f00 */
[----:B------:R-:W-:Y:S01]  /*145010*/  IMAD.MOV.U32 R16, RZ, RZ, R135 ;  /* 0x000000ffff107224 */ /* 0x000fe200078e0087 */
[----:B------:R-:W-:-:S04]  /*145020*/  MOV R17, R134 ;  /* 0x0000008600117202 */ /* 0x000fc80000000f00 */
[C---:B----4-:R-:W-:Y:S08]  /*145030*/  HMMA.1688.F32.TF32 R132, R240.reuse, R132, R48 ;  /* 0x00000084f084723c */ /* 0x050ff00000081030 */
[----:B------:R-:W-:Y:S01]  /*145040*/  HMMA.1688.F32.TF32 R180, R240, R180, R244 ;  /* 0x000000b4f0b4723c */ /* 0x000fe200000810f4 */
[----:B------:R-:W-:Y:S02]  /*145050*/  IMAD.MOV.U32 R201, RZ, RZ, R186 ;  /* 0x000000ffffc97224 */ /* 0x000fe400078e00ba */
[----:B------:R-:W-:-:S02]  /*145060*/  IMAD.MOV.U32 R200, RZ, RZ, R187 ;  /* 0x000000ffffc87224 */ /* 0x000fc400078e00bb */
[----:B------:R-:W-:Y:S01]  /*145070*/  IMAD.MOV.U32 R244, RZ, RZ, R209 ;  /* 0x000000fffff47224 */ /* 0x000fe200078e00d1 */
[----:B------:R-:W-:Y:S01]  /*145080*/  MOV R245, R208 ;  /* 0x000000d000f57202 */ /* 0x000fe20000000f00 */
[----:B------:R-:W-:Y:S02]  /*145090*/  IMAD.MOV.U32 R246, RZ, RZ, R205 ;  /* 0x000000fffff67224 */ /* 0x000fe400078e00cd */
[----:B------:R-:W-:Y:S01]  /*1450a0*/  IMAD.MOV.U32 R247, RZ, RZ, R204 ;  /* 0x000000fffff77224 */ /* 0x000fe200078e00cc */
[----:B------:R-:W-:Y:S01]  /*1450b0*/  HMMA.1688.F32.TF32 R124, R240, R124, R56 ;  /* 0x0000007cf07c723c */ /* 0x000fe20000081038 */
[----:B------:R-:W-:Y:S02]  /*1450c0*/  IMAD.MOV.U32 R12, RZ, RZ, R147 ;  /* 0x000000ffff0c7224 */ /* 0x000fe400078e0093 */
[----:B------:R-:W-:Y:S02]  /*1450d0*/  IMAD.MOV.U32 R13, RZ, RZ, R146 ;  /* 0x000000ffff0d7224 */ /* 0x000fe400078e0092 */
[----:B------:R-:W-:Y:S01]  /*1450e0*/  IMAD.MOV.U32 R10, RZ, RZ, R201 ;  /* 0x000000ffff0a7224 */ /* 0x000fe200078e00c9 */
[----:B------:R-:W-:-:S02]  /*1450f0*/  MOV R11, R200 ;  /* 0x000000c8000b7202 */ /* 0x000fc40000000f00 */
[----:B------:R-:W-:Y:S01]  /*145100*/  HMMA.1688.F32.TF32 R144, R240, R144, R36 ;  /* 0x00000090f090723c */ /* 0x000fe20000081024 */
[----:B------:R-:W-:Y:S02]  /*145110*/  IMAD.MOV.U32 R18, RZ, RZ, R131 ;  /* 0x000000ffff127224 */ /* 0x000fe400078e0083 */
[----:B------:R-:W-:-:S05]  /*145120*/  IMAD.MOV.U32 R19, RZ, RZ, R130 ;  /* 0x000000ffff137224 */ /* 0x000fca00078e0082 */
[----:B------:R-:W-:Y:S01]  /*145130*/  HMMA.1688.F32.TF32 R128, R240, R128, R52 ;  /* 0x00000080f080723c */ /* 0x000fe20000081034 */
[----:B------:R-:W-:Y:S02]  /*145140*/  IMAD.MOV.U32 R228, RZ, RZ, R167 ;  /* 0x000000ffffe47224 */ /* 0x000fe400078e00a7 */
[----:B------:R-:W-:-:S05]  /*145150*/  IMAD.MOV.U32 R229, RZ, RZ, R166 ;  /* 0x000000ffffe57224 */ /* 0x000fca00078e00a6 */
[C---:B------:R-:W-:Y:S08]  /*145160*/  HMMA.1688.F32.TF32 R176, R240.reuse, R176, R4 ;  /* 0x000000b0f0b0723c */ /* 0x040ff00000081004 */
[C---:B------:R-:W-:Y:S08]  /*145170*/  HMMA.1688.F32.TF32 R192, R240.reuse, R192, R228 ;  /* 0x000000c0f0c0723c */ /* 0x040ff000000810e4 */
[C---:B------:R-:W-:Y:S08]  /*145180*/  HMMA.1688.F32.TF32 R168, R240.reuse, R168, R12 ;  /* 0x000000a8f0a8723c */ /* 0x040ff0000008100c */
[C---:B------:R-:W-:Y:S08]  /*145190*/  HMMA.1688.F32.TF32 R164, R240.reuse, R164, R16 ;  /* 0x000000a4f0a4723c */ /* 0x040ff00000081010 */
[C---:B---3--:R-:W-:Y:S01]  /*1451a0*/  HMMA.1688.F32.TF32 R236, R240.reuse, R236, R220 ;  /* 0x000000ecf0ec723c */ /* 0x048fe200000810dc */
[----:B------:R-:W2:Y:S04]  /*1451b0*/  LDL.LU.64 R222, [R1+0xd690] ;  /* 0x00d6900001de7983 */ /* 0x000ea80000300a00 */
[----:B------:R-:W3:Y:S04]  /*1451c0*/  LDL R34, [R1+0x1a98] ;  /* 0x001a980001227983 */ /* 0x000ee80000100800 */
[----:B------:R-:W3:Y:S04]  /*1451d0*/  LDL R35, [R1+0x1a9c] ;  /* 0x001a9c0001237983 */ /* 0x000ee80000100800 */
[----:B------:R-:W4:Y:S04]  /*1451e0*/  LDL R30, [R1+0x1a88] ;  /* 0x001a8800011e7983 */ /* 0x000f280000100800 */
[----:B------:R-:W4:Y:S04]  /*1451f0*/  LDL R31, [R1+0x1a8c] ;  /* 0x001a8c00011f7983 */ /* 0x000f280000100800 */
        /* <DEDUP_REMOVED lines=53> */
[----:B------:R-:W4:Y:S01]  /*145550*/  LDL.LU R17, [R1+0x64] ;  /* 0x0000640001117983 */ /* 0x000f220000300800 */
[C---:B------:R-:W-:Y:S03]  /*145560*/  HMMA.1688.F32.TF32 R108, R240.reuse, R108, R116 ;  /* 0x0000006cf06c723c */ /* 0x040fe60000081074 */
[----:B------:R-:W-:Y:S04]  /*145570*/  LDS R116, [R252+UR10+0x8d080] ;  /* 0x08d0800afc747984 */ /* 0x000fe80008000800 */
[----:B------:R-:W-:Y:S04]  /*145580*/  LDS R118, [R252+UR10+0x8d880] ;  /* 0x08d8800afc767984 */ /* 0x000fe80008000800 */
[----:B------:R-:W-:Y:S04]  /*145590*/  LDS R117, [R2+UR10+0x8d080] ;  /* 0x08d0800a02757984 */ /* 0x000fe80008000800 */
[----:B------:R-:W3:Y:S01]  /*1455a0*/  LDS R119, [R2+UR10+0x8d880] ;  /* 0x08d8800a02777984 */ /* 0x000ee20008000800 */
[----:B------:R-:W-:Y:S01]  /*1455b0*/  HMMA.1688.F32.TF32 R140, R240, R140, R40 ;  /* 0x0000008cf08c723c */ /* 0x000fe20000081028 */
[----:B------:R-:W-:-:S02]  /*1455c0*/  IMAD.MOV.U32 R18, RZ, RZ, R3 ;  /* 0x000000ffff127224 */ /* 0x000fc400078e0003 */
[----:B------:R-:W-:Y:S01]  /*1455d0*/  IMAD.MOV.U32 R19, RZ, RZ, R0 ;  /* 0x000000ffff137224 */ /* 0x000fe200078e0000 */
[----:B------:R-:W4:Y:S01]  /*1455e0*/  LDL.LU R3, [R1+0xd68c] ;  /* 0x00d68c0001037983 */ /* 0x000f220000300800 */
[----:B------:R-:W-:Y:S02]  /*1455f0*/  IMAD.MOV.U32 R42, RZ, RZ, R203 ;  /* 0x000000ffff2a7224 */ /* 0x000fe400078e00cb */
[----:B------:R-:W-:Y:S01]  /*145600*/  IMAD.MOV.U32 R43, RZ, RZ, R202 ;  /* 0x000000ffff2b7224 */ /* 0x000fe200078e00ca */
[----:B------:R-:W4:Y:S01]  /*145610*/  LDL.LU R0, [R1+0xd688] ;  /* 0x00d6880001007983 */ /* 0x000f220000300800 */
[----:B------:R-:W-:Y:S01]  /*145620*/  IMAD.MOV.U32 R40, RZ, RZ, R207 ;  /* 0x000000ffff287224 */ /* 0x000fe200078e00cf */
[----:B------:R-:W-:Y:S01]  /*145630*/  MOV R41, R206 ;  /* 0x000000ce00297202 */ /* 0x000fe20000000f00 */
[----:B------:R-:W-:Y:S01]  /*145640*/  HMMA.1688.F32.TF32 R136, R240, R136, R44 ;  /* 0x00000088f088723c */ /* 0x000fe2000008102c */
[----:B------:R-:W-:Y:S02]  /*145650*/  IMAD.MOV.U32 R46, RZ, RZ, R211 ;  /* 0x000000ffff2e7224 */ /* 0x000fe400078e00d3 */
[----:B------:R-:W-:-:S05]  /*145660*/  IMAD.MOV.U32 R47, RZ, RZ, R210 ;  /* 0x000000ffff2f7224 */ /* 0x000fca00078e00d2 */
[----:B------:R-:W-:Y:S01]  /*145670*/  HMMA.1688.F32.TF32 R184, R240, R184, R248 ;  /* 0x000000b8f0b8723c */ /* 0x000fe200000810f8 */
[----:B------:R-:W-:Y:S02]  /*145680*/  IMAD.MOV.U32 R250, RZ, RZ, R219 ;  /* 0x000000fffffa7224 */ /* 0x000fe400078e00db */
[----:B------:R-:W-:Y:S02]  /*145690*/  IMAD.MOV.U32 R251, RZ, RZ, R218 ;  /* 0x000000fffffb7224 */ /* 0x000fe400078e00da */
[----:B------:R-:W-:Y:S01]  /*1456a0*/  IMAD.MOV.U32 R44, RZ, RZ, R215 ;  /* 0x000000ffff2c7224 */ /* 0x000fe200078e00d7 */
[----:B------:R-:W-:Y:S01]  /*1456b0*/  MOV R45, R214 ;  /* 0x000000d6002d7202 */ /* 0x000fe20000000f00 */
[----:B--2---:R-:W-:Y:S01]  /*1456c0*/  IMAD.MOV.U32 R248, RZ, RZ, R223 ;  /* 0x000000fffff87224 */ /* 0x004fe200078e00df */
[----:B------:R-:W-:-:S07]  /*1456d0*/  MOV R249, R222 ;  /* 0x000000de00f97202 */ /* 0x000fce0000000f00 */
[----:B---3--:R-:W-:Y:S08]  /*1456e0*/  HMMA.1688.F32.TF32 R24, R116, R26, R248 ;  /* 0x0000001a7418723c */ /* 0x008ff000000810f8 */
[C---:B----4-:R-:W-:Y:S08]  /*1456f0*/  HMMA.1688.F32.TF32 R220, R240.reuse, R220, R8 ;  /* 0x000000dcf0dc723c */ /* 0x050ff00000081008 */
[C---:B------:R-:W-:Y:S08]  /*145700*/  HMMA.1688.F32.TF32 R216, R240.reuse, R216, R100 ;  /* 0x000000d8f0d8723c */ /* 0x040ff00000081064 */
[C---:B------:R-:W-:Y:S08]  /*145710*/  HMMA.1688.F32.TF32 R212, R240.reuse, R212, R48 ;  /* 0x000000d4f0d4723c */ /* 0x040ff00000081030 */
[C---:B------:R-:W-:Y:S08]  /*145720*/  HMMA.1688.F32.TF32 R204, R240.reuse, R204, R56 ;  /* 0x000000ccf0cc723c */ /* 0x040ff00000081038 */
[C---:B------:R-:W-:Y:S01]  /*145730*/  HMMA.1688.F32.TF32 R200, R240.reuse, R200, R36 ;  /* 0x000000c8f0c8723c */ /* 0x040fe20000081024 */
[----:B------:R-:W2:Y:S04]  /*145740*/  LDL R38, [R1+0x1aa8] ;  /* 0x001aa80001267983 */ /* 0x000ea80000100800 */
[----:B------:R-:W2:Y:S04]  /*145750*/  LDL R39, [R1+0x1aac] ;  /* 0x001aac0001277983 */ /* 0x000ea80000100800 */
[----:B------:R-:W3:Y:S04]  /*145760*/  LDL.LU.64 R58, [R1+0xd680] ;  /* 0x00d68000013a7983 */ /* 0x000ee80000300a00 */
[----:B------:R-:W3:Y:S01]  /*145770*/  LDL.LU.64 R56, [R1+0xd678] ;  /* 0x00d6780001387983 */ /* 0x000ee20000300a00 */
[C---:B------:R-:W-:Y:S03]  /*145780*/  HMMA.1688.F32.TF32 R208, R240.reuse, R208, R52 ;  /* 0x000000d0f0d0723c */ /* 0x040fe60000081034 */
[----:B------:R-:W4:Y:S04]  /*145790*/  LDL.LU.64 R54, [R1+0xd670] ;  /* 0x00d6700001367983 */ /* 0x000f280000300a00 */
[----:B------:R-:W4:Y:S04]  /*1457a0*/  LDL.LU.64 R52, [R1+0xd668] ;  /* 0x00d6680001347983 */ /* 0x000f280000300a00 */
[----:B------:R-:W2:Y:S04]  /*1457b0*/  LDL.LU.64 R50, [R1+0xd660] ;  /* 0x00d6600001327983 */ /* 0x000ea80000300a00 */
[----:B------:R-:W2:Y:S01]  /*1457c0*/  LDL.LU.64 R48, [R1+0xd658] ;  /* 0x00d6580001307983 */ /* 0x000ea20000300a00 */
[C---:B------:R-:W-:Y:S08]  /*1457d0*/  HMMA.1688.F32.TF32 R224, R240.reuse, R224, R4 ;  /* 0x000000e0f0e0723c */ /* 0x040ff00000081004 */
[C---:B------:R-:W-:Y:S08]  /*1457e0*/  HMMA.1688.F32.TF32 R228, R240.reuse, R228, R12 ;  /* 0x000000e4f0e4723c */ /* 0x040ff0000008100c */
[C---:B------:R-:W-:Y:S01]  /*1457f0*/  HMMA.1688.F32.TF32 R232, R240.reuse, R232, R16 ;  /* 0x000000e8f0e8723c */ /* 0x040fe20000081010 */
        /* <DEDUP_REMOVED lines=10> */
[----:B------:R-:W-:Y:S03]  /*1458a0*/  HMMA.1688.F32.TF32 R240, R240, R20, R244 ;  /* 0x00000014f0f0723c */ /* 0x000fe600000810f4 */
[----:B------:R-:W2:Y:S04]  /*1458b0*/  LDL.LU.64 R246, [R1+0xd650] ;  /* 0x00d6500001f67983 */ /* 0x000ea80000300a00 */
[----:B------:R-:W2:Y:S04]  /*1458c0*/  LDL.LU.64 R244, [R1+0xd648] ;  /* 0x00d6480001f47983 */ /* 0x000ea80000300a00 */
[----:B------:R-:W2:Y:S04]  /*1458d0*/  LDL R22, [R1+0x1af8] ;  /* 0x001af80001167983 */ /* 0x000ea80000100800 */
[----:B------:R-:W2:Y:S04]  /*1458e0*/  LDL R23, [R1+0x1afc] ;  /* 0x001afc0001177983 */ /* 0x000ea80000100800 */
[----:B------:R-:W2:Y:S04]  /*1458f0*/  LDL.LU.64 R250, [R1+0xd640] ;  /* 0x00d6400001fa7983 */ /* 0x000ea80000300a00 */
[----:B------:R-:W2:Y:S01]  /*145900*/  LDL.LU.64 R248, [R1+0xd638] ;  /* 0x00d6380001f87983 */ /* 0x000ea20000300a00 */
[C---:B------:R-:W-:Y:S08]  /*145910*/  HMMA.1688.F32.TF32 R44, R116.reuse, R30, R44 ;  /* 0x0000001e742c723c */ /* 0x040ff0000008102c */
[C---:B------:R-:W-:Y:S01]  /*145920*/  HMMA.1688.F32.TF32 R40, R116.reuse, R34, R40 ;  /* 0x000000227428723c */ /* 0x040fe20000081028 */
[----:B------:R-:W-:Y:S04]  /*145930*/  STL.64 [R1+0x3a90], R24 ;  /* 0x003a901801007387 */ /* 0x000fe80000100a00 */
[----:B------:R1:W-:Y:S04]  /*145940*/  STL.64 [R1+0x3a98], R26 ;  /* 0x003a981a01007387 */ /* 0x0003e80000100a00 */
[----:B------:R-:W3:Y:S04]  /*145950*/  LDL R30, [R1+0x1b18] ;  /* 0x001b1800011e7983 */ /* 0x000ee80000100800 */
[----:B-1----:R-:W3:Y:S04]  /*145960*/  LDL R26, [R1+0x1b08] ;  /* 0x001b0800011a7983 */ /* 0x002ee80000100800 */
[----:B------:R-:W3:Y:S04]  /*145970*/  LDL R27, [R1+0x1b0c] ;  /* 0x001b0c00011b7983 */ /* 0x000ee80000100800 */
[----:B------:R-:W-:Y:S04]  /*145980*/  STL.64 [R1+0x3a80], R44 ;  /* 0x003a802c01007387 */ /* 0x000fe80000100a00 */
[----:B------:R-:W-:Y:S04]  /*145990*/  STL.64 [R1+0x3a88], R46 ;  /* 0x003a882e01007387 */ /* 0x000fe80000100a00 */
[----:B------:R-:W3:Y:S04]  /*1459a0*/  LDL R31, [R1+0x1b1c] ;  /* 0x001b1c00011f7983 */ /* 0x000ee80000100800 */
[----:B------:R-:W3:Y:S04]  /*1459b0*/  LDL R34, [R1+0x1b28] ;  /* 0x001b280001227983 */ /* 0x000ee80000100800 */
[----:B------:R-:W-:Y:S04]  /*1459c0*/  STL.64 [R1+0x3a70], R40 ;  /* 0x003a702801007387 */ /* 0x000fe80000100a00 */
[----:B------:R2:W-:Y:S04]  /*1459d0*/  STL.64 [R1+0x3a78], R42 ;  /* 0x003a782a01007387 */ /* 0x0005e80000100a00 */
[----:B------:R-:W3:Y:S01]  /*1459e0*/  LDL R35, [R1+0x1b2c] ;  /* 0x001b2c0001237983 */ /* 0x000ee20000100800 */
[C---:B--2---:R-:W-:Y:S03]  /*1459f0*/  HMMA.1688.F32.TF32 R40, R116.reuse, R38, R248 ;  /* 0x000000267428723c */ /* 0x044fe600000810f8 */
[----:B------:R-:W2:Y:S05]  /*145a00*/  LDL R38, [R1+0x1b38] ;  /* 0x001b380001267983 */ /* 0x000eaa0000100800 */
[C---:B------:R-:W-:Y:S11]  /*145a10*/  HMMA.1688.F32.TF32 R244, R116.reuse, R6, R244 ;  /* 0x0000000674f4723c */ /* 0x040ff600000810f4 */
[----:B------:R-:W-:Y:S04]  /*145a20*/  STL.64 [R1+0x3a60], R40 ;  /* 0x003a602801007387 */ /* 0x000fe80000100a00 */
[----:B------:R1:W-:Y:S04]  /*145a30*/  STL.64 [R1+0x3a68], R42 ;  /* 0x003a682a01007387 */ /* 0x0003e80000100a00 */
[----:B------:R-:W2:Y:S04]  /*145a40*/  LDL R39, [R1+0x1b3c] ;  /* 0x001b3c0001277983 */ /* 0x000ea80000100800 */
[----:B------:R-:W2:Y:S04]  /*145a50*/  LDL R250, [R1+0x1c18] ;  /* 0x001c180001fa7983 */ /* 0x000ea80000100800 */
[----:B------:R-:W2:Y:S04]  /*145a60*/  LDL R251, [R1+0x1c1c] ;  /* 0x001c1c0001fb7983 */ /* 0x000ea80000100800 */
[----:B------:R-:W2:Y:S04]  /*145a70*/  LDL R46, [R1+0x1b58] ;  /* 0x001b5800012e7983 */ /* 0x000ea80000100800 */
[----:B------:R-:W2:Y:S04]  /*145a80*/  LDL R47, [R1+0x1b5c] ;  /* 0x001b5c00012f7983 */ /* 0x000ea80000100800 */
[----:B-1----:R-:W2:Y:S04]  /*145a90*/  LDL R42, [R1+0x1b48] ;  /* 0x001b4800012a7983 */ /* 0x002ea80000100800 */
[----:B------:R-:W2:Y:S04]  /*145aa0*/  LDL R43, [R1+0x1b4c] ;  /* 0x001b4c00012b7983 */ /* 0x000ea80000100800 */
[----:B------:R-:W2:Y:S04]  /*145ab0*/  LDL.LU.64 R6, [R1+0xd630] ;  /* 0x00d6300001067983 */ /* 0x000ea80000300a00 */
[----:B------:R-:W2:Y:S04]  /*145ac0*/  LDL.LU.64 R4, [R1+0xd628] ;  /* 0x00d6280001047983 */ /* 0x000ea80000300a00 */
        /* <DEDUP_REMOVED lines=26> */
[----:B------:R-:W3:Y:S04]  /*145c70*/  LDL.LU.64 R22, [R1+0xd5f0] ;  /* 0x00d5f00001167983 */ /* 0x000ee80000300a00 */
[----:B------:R-:W3:-:S12]  /*145c80*/  LDL.LU.64 R20, [R1+0xd5e8] ;  /* 0x00d5e80001147983 */ /* 0x000ed80000300a00 */
[----:B------:R-:W-:Y:S04]  /*145c90*/  STL.64 [R1+0x3a10], R16 ;  /* 0x003a101001007387 */ /* 0x000fe80000100a00 */
[----:B------:R1:W-:Y:S04]  /*145ca0*/  STL.64 [R1+0x3a18], R18 ;  /* 0x003a181201007387 */ /* 0x0003e80000100a00 */
[----:B-1----:R-:W2:Y:S04]  /*145cb0*/  LDL R18, [R1+0x1bc8] ;  /* 0x001bc80001127983 */ /* 0x002ea80000100800 */
[----:B------:R-:W2:Y:S01]  /*145cc0*/  LDL R19, [R1+0x1bcc] ;  /* 0x001bcc0001137983 */ /* 0x000ea20000100800 */
[----:B---3--:R-:W-:Y:S03]  /*145cd0*/  HMMA.1688.F32.TF32 R20, R116, R26, R20 ;  /* 0x0000001a7414723c */ /* 0x008fe60000081014 */
        /* <DEDUP_REMOVED lines=25> */
[----:B-1----:R-:W4:Y:S04]  /*145e70*/  LDL R34, [R1+0x1b88] ;  /* 0x001b880001227983 */ /* 0x002f280000100800 */
[----:B------:R-:W4:Y:S01]  /*145e80*/  LDL R35, [R1+0x1b8c] ;  /* 0x001b8c0001237983 */ /* 0x000f220000100800 */
        /* <DEDUP_REMOVED lines=12> */
[----:B-1----:R-:W3:Y:S04]  /*145f50*/  LDL R42, [R1+0x1b68] ;  /* 0x001b6800012a7983 */ /* 0x002ee80000100800 */
[----:B------:R-:W3:Y:S01]  /*145f60*/  LDL R43, [R1+0x1b6c] ;  /* 0x001b6c00012b7983 */ /* 0x000ee20000100800 */
[C---:B--2---:R-:W-:Y:S08]  /*145f70*/  HMMA.1688.F32.TF32 R36, R116.reuse, R38, R48 ;  /* 0x000000267424723c */ /* 0x044ff00000081030 */
        /* <DEDUP_REMOVED lines=35> */
[----:B------:R-:W2:Y:S04]  /*1461b0*/  LDL R246, [R1+0x1fb8] ;  /* 0x001fb80001f67983 */ /* 0x000ea80000100800 */
[----:B------:R-:W-:Y:S04]  /*1461c0*/  STL.64 [R1+0x38f0], R8 ;  /* 0x0038f00801007387 */ /* 0x000fe80000100a00 */
[----:B------:R3:W-:Y:S04]  /*1461d0*/  STL.64 [R1+0x38f8], R10 ;  /* 0x0038f80a01007387 */ /* 0x0007e80000100a00 */
[----:B------:R-:W-:Y:S04]  /*1461e0*/  STL.64 [R1+0x38e0], R4 ;  /* 0x0038e00401007387 */ /* 0x000fe80000100a00 */
[----:B------:R4:W-:Y:S04]  /*1461f0*/  STL.64 [R1+0x38e8], R6 ;  /* 0x0038e80601007387 */ /* 0x0009e80000100a00 */
        /* <DEDUP_REMOVED lines=47> */
[----:B----4-:R-:W4:Y:S04]  /*1464f0*/  LDL R6, [R1+0x1fa8] ;  /* 0x001fa80001067983 */ /* 0x010f280000100800 */
[----:B------:R-:W4:Y:S04]  /*146500*/  LDL R7, [R1+0x1fac] ;  /* 0x001fac0001077983 */ /* 0x000f280000100800 */
[----:B------:R-:W3:Y:S04]  /*146510*/  LDL R250, [R1+0x1fc8] ;  /* 0x001fc80001fa7983 */ /* 0x000ee80000100800 */
[----:B------:R-:W3:Y:S04]  /*146520*/  LDL R251, [R1+0x1fcc] ;  /* 0x001fcc0001fb7983 */ /* 0x000ee80000100800 */
[----:B------:R-:W-:Y:S04]  /*146530*/  LDS R8, [R252+UR10+0x87100] ;  /* 0x0871000afc087984 */ /* 0x000fe80008000800 */
[----:B------:R-:W-:Y:S01]  /*146540*/  LDS R9, [R2+UR10+0x87100] ;  /* 0x0871000a02097984 */ /* 0x000fe20008000800 */
        /* <DEDUP_REMOVED lines=8> */
[C---:B------:R-:W-:Y:S08]  /*1465d0*/  HMMA.1688.F32.TF32 R96, R116.reuse, R94, R104 ;  /* 0x0000005e7460723c */ /* 0x040ff00000081068 */
[C---:B------:R-:W-:Y:S08]  /*1465e0*/  HMMA.1688.F32.TF32 R92, R116.reuse, R90, R108 ;  /* 0x0000005a745c723c */ /* 0x040ff0000008106c */
[C---:B---3--:R-:W-:Y:S01]  /*1465f0*/  HMMA.1688.F32.TF32 R88, R116.reuse, R10, R112 ;  /* 0x0000000a7458723c */ /* 0x048fe20000081070 */
[----:B------:R-:W-:Y:S04]  /*146600*/  LDS R10, [R252+UR10+0x87900] ;  /* 0x0879000afc0a7984 */ /* 0x000fe80008000800 */
[----:B------:R-:W1:Y:S04]  /*146610*/  LDS R11, [R2+UR10+0x87900] ;  /* 0x0879000a020b7984 */ /* 0x000e680008000800 */
        /* <DEDUP_REMOVED lines=9> */
[C---:B---3--:R-:W-:Y:S08]  /*1466b0*/  HMMA.1688.F32.TF32 R88, R116.reuse, R82, R120 ;  /* 0x000000527458723c */ /* 0x048ff00000081078 */
        /* <DEDUP_REMOVED lines=37> */
[C---:B----4-:R-:W-:Y:S03]  /*146910*/  HMMA.1688.F32.TF32 R16, R116.reuse, R6, R192 ;  /* 0x000000067410723c */ /* 0x050fe600000810c0 */
[----:B------:R-:W-:Y:S04]  /*146920*/  STL.64 [R1+0x3bd0], R52 ;  /* 0x003bd03401007387 */ /* 0x000fe80000100a00 */
[----:B------:R-:W-:Y:S04]  /*146930*/  STL.64 [R1+0x3bd8], R54 ;  /* 0x003bd83601007387 */ /* 0x000fe80000100a00 */
[----:B------:R-:W-:Y:S01]  /*146940*/  STL.64 [R1+0x3bc0], R48 ;  /* 0x003bc03001007387 */ /* 0x000fe20000100a00 */
[C---:B------:R-:W-:Y:S03]  /*146950*/  HMMA.1688.F32.TF32 R12, R116.reuse, R246, R196 ;  /* 0x000000f6740c723c */ /* 0x040fe600000810c4 */
        /* <DEDUP_REMOVED lines=18> */
[----:B------:R-:W4:Y:S04]  /*146a80*/  LDL R250, [R1+0xeb8] ;  /* 0x000eb80001fa7983 */ /* 0x000f280000100800 */
[----:B------:R-:W-:Y:S04]  /*146a90*/  STL.64 [R1+0x3b30], R12 ;  /* 0x003b300c01007387 */ /* 0x000fe80000100a00 */
[----:B------:R-:W-:Y:S04]  /*146aa0*/  STL.64 [R1+0x3b38], R14 ;  /* 0x003b380e01007387 */ /* 0x000fe80000100a00 */
[----:B------:R-:W-:Y:S04]  /*146ab0*/  STL.64 [R1+0x3b20], R4 ;  /* 0x003b200401007387 */ /* 0x000fe80000100a00 */
[----:B------:R1:W-:Y:S04]  /*146ac0*/  STL.64 [R1+0x3b28], R6 ;  /* 0x003b280601007387 */ /* 0x0003e80000100a00 */
[----:B------:R-:W4:Y:S01]  /*146ad0*/  LDL R251, [R1+0xebc] ;  /* 0x000ebc0001fb7983 */ /* 0x000f220000100800 */
[----:B--2---:R-:W-:Y:S01]  /*146ae0*/  IMAD.MOV.U32 R26, RZ, RZ, R0 ;  /* 0x000000ffff1a7224 */ /* 0x004fe200078e0000 */
[----:B------:R-:W-:-:S02]  /*146af0*/  MOV R27, R3 ;  /* 0x00000003001b7202 */ /* 0x000fc40000000f00 */
[----:B---3--:R-:W2:Y:S04]  /*146b00*/  LDL R18, [R1+0xe98] ;  /* 0x000e980001127983 */ /* 0x008ea80000100800 */
[----:B------:R-:W2:Y:S04]  /*146b10*/  LDL R19, [R1+0xe9c] ;  /* 0x000e9c0001137983 */ /* 0x000ea80000100800 */
[----:B-1----:R-:W3:Y:S04]  /*146b20*/  LDL R6, [R1+0xea8] ;  /* 0x000ea80001067983 */ /* 0x002ee80000100800 */
[----:B------:R-:W3:Y:S04]  /*146b30*/  LDL R7, [R1+0xeac] ;  /* 0x000eac0001077983 */ /* 0x000ee80000100800 */
[----:B------:R-:W2:Y:S04]  /*146b40*/  LDL.LU R0, [R1+0xd574] ;  /* 0x00d5740001007983 */ /* 0x000ea80000300800 */
[----:B------:R-:W3:Y:S04]  /*146b50*/  LDL.LU R3, [R1+0xd570] ;  /* 0x00d5700001037983 */ /* 0x000ee80000300800 */
[----:B------:R-:W4:Y:S04]  /*146b60*/  LDL R34, [R1+0xe28] ;  /* 0x000e280001227983 */ /* 0x000f280000100800 */
[----:B------:R-:W4:Y:S04]  /*146b70*/  LDL R35, [R1+0xe2c] ;  /* 0x000e2c0001237983 */ /* 0x000f280000100800 */
[----:B------:R-:W4:Y:S04]  /*146b80*/  LDL R42, [R1+0xe08] ;  /* 0x000e0800012a7983 */ /* 0x000f280000100800 */
[----:B------:R-:W4:Y:S01]  /*146b90*/  LDL R43, [R1+0xe0c] ;  /* 0x000e0c00012b7983 */ /* 0x000f220000100800 */
[----:B--2---:R-:W-:-:S02]  /*146ba0*/  IMAD.MOV.U32 R54, RZ, RZ, R0 ;  /* 0x000000ffff367224 */ /* 0x004fc400078e0000 */
[----:B---3--:R-:W-:Y:S01]  /*146bb0*/  IMAD.MOV.U32 R55, RZ, RZ, R3 ;  /* 0x000000ffff377224 */ /* 0x008fe200078e0003 */
[----:B------:R-:W2:Y:S04]  /*146bc0*/  LDL.LU R0, [R1+0xd56c] ;  /* 0x00d56c0001007983 */ /* 0x000ea80000300800 */
[----:B------:R-:W3:Y:S04]  /*146bd0*/  LDL.LU R3, [R1+0xd568] ;  /* 0x00d5680001037983 */ /* 0x000ee80000300800 */
        /* <DEDUP_REMOVED lines=37> */
[----:B--2---:R-:W-:Y:S01]  /*146e30*/  MOV R63, R0 ;  /* 0x00000000003f7202 */ /* 0x004fe20000000f00 */
[C---:B---3--:R-:W-:Y:S08]  /*146e40*/  HMMA.1688.F32.TF32 R84, R116.reuse, R82, R204 ;  /* 0x000000527454723c */ /* 0x048ff000000810cc */
[----:B----4-:R-:W-:Y:S01]  /*146e50*/  HMMA.1688.F32.TF32 R80, R116, R78, R208 ;  /* 0x0000004e7450723c */ /* 0x010fe200000810d0 */
[----:B------:R-:W-:-:S07]  /*146e60*/  IMAD.MOV.U32 R62, RZ, RZ, R3 ;  /* 0x000000ffff3e7224 */ /* 0x000fce00078e0003 */
[C---:B------:R-:W-:Y:S08]  /*146e70*/  HMMA.1688.F32.TF32 R76, R116.reuse, R74, R212 ;  /* 0x0000004a744c723c */ /* 0x040ff000000810d4 */
[C---:B------:R-:W-:Y:S08]  /*146e80*/  HMMA.1688.F32.TF32 R72, R116.reuse, R70, R216 ;  /* 0x000000467448723c */ /* 0x040ff000000810d8 */
[C---:B------:R-:W-:Y:S08]  /*146e90*/  HMMA.1688.F32.TF32 R68, R116.reuse, R66, R220 ;  /* 0x000000427444723c */ /* 0x040ff000000810dc */
[C---:B------:R-:W-:Y:S08]  /*146ea0*/  HMMA.1688.F32.TF32 R64, R116.reuse, R62, R224 ;  /* 0x0000003e7440723c */ /* 0x040ff000000810e0 */
[C---:B------:R-:W-:Y:S08]  /*146eb0*/  HMMA.1688.F32.TF32 R60, R116.reuse, R58, R228 ;  /* 0x0000003a743c723c */ /* 0x040ff000000810e4 */
[C---:B------:R-:W-:Y:S08]  /*146ec0*/  HMMA.1688.F32.TF32 R56, R116.reuse, R54, R232 ;  /* 0x000000367438723c */ /* 0x040ff000000810e8 */
[----:B------:R-:W-:Y:S08]  /*146ed0*/  HMMA.1688.F32.TF32 R52, R116, R50, R240 ;  /* 0x000000327434723c */ /* 0x000ff000000810f0 */
[C---:B------:R-:W-:Y:S01]  /*146ee0*/  HMMA.1688.F32.TF32 R204, R8.reuse, R42, R44 ;  /* 0x0000002a08cc723c */ /* 0x040fe2000008102c */
        /* <DEDUP_REMOVED lines=13> */
[----:B------:R-:W-:Y:S01]  /*146fc0*/  STL.64 [R1+0x3ac0], R64 ;  /* 0x003ac04001007387 */ /* 0x000fe20000100a00 */
[----:B------:R-:W-:Y:S03]  /*146fd0*/  HMMA.1688.F32.TF32 R240, R8, R6, R12 ;  /* 0x0000000608f0723c */ /* 0x000fe6000008100c */
[----:B------:R-:W-:Y:S04]  /*146fe0*/  STL.64 [R1+0x3ac8], R66 ;  /* 0x003ac84201007387 */ /* 0x000fe80000100a00 */
[----:B------:R-:W-:Y:S04]  /*146ff0*/  STL.64 [R1+0x3ab0], R60 ;  /* 0x003ab03c01007387 */ /* 0x000fe80000100a00 */
[----:B------:R-:W-:Y:S01]  /*147000*/  STL.64 [R1+0x3ab8], R62 ;  /* 0x003ab83e01007387 */ /* 0x000fe20000100a00 */
[----:B------:R-:W-:-:S02]  /*147010*/  IMAD.MOV.U32 R0, RZ, RZ, R51 ;  /* 0x000000ffff007224 */ /* 0x000fc400078e0033 */
[----:B------:R-:W-:Y:S01]  /*147020*/  IMAD.MOV.U32 R3, RZ, RZ, R50 ;  /* 0x000000ffff037224 */ /* 0x000fe200078e0032 */
[----:B------:R-:W-:Y:S04]  /*147030*/  STL.64 [R1+0x3aa0], R56 ;  /* 0x003aa03801007387 */ /* 0x000fe80000100a00 */
[----:B------:R-:W-:Y:S04]  /*147040*/  STL.64 [R1+0x3aa8], R58 ;  /* 0x003aa83a01007387 */ /* 0x000fe80000100a00 */
[----:B------:R-:W-:Y:S04]  /*147050*/  STL.64 [R1+0x38b0], R52 ;  /* 0x0038b03401007387 */ /* 0x000fe80000100a00 */
[----:B------:R-:W-:Y:S04]  /*147060*/  STL.64 [R1+0x38b8], R54 ;  /* 0x0038b83601007387 */ /* 0x000fe80000100a00 */
[----:B------:R-:W-:Y:S04]  /*147070*/  STL [R1+0xcf64], R0 ;  /* 0x00cf640001007387 */ /* 0x000fe80000100800 */
[----:B------:R1:W-:Y:S04]  /*147080*/  STL [R1+0xcf60], R3 ;  /* 0x00cf600301007387 */ /* 0x0003e80000100800 */
        /* <DEDUP_REMOVED lines=8> */
[----:B-1----:R-:W2:Y:S04]  /*147110*/  LDL R3, [R1+0x6898] ;  /* 0x0068980001037983 */ /* 0x002ea80000100800 */
[----:B------:R-:W-:Y:S04]  /*147120*/  STL.64 [R1+0xd510], R242 ;  /* 0x00d510f201007387 */ /* 0x000fe80000100a00 */
[----:B------:R-:W-:Y:S01]  /*147130*/  STL.64 [R1+0xd508], R240 ;  /* 0x00d508f001007387 */ /* 0x000fe20000100a00 */
[C---:B------:R-:W-:Y:S03]  /*147140*/  HMMA.1688.F32.TF32 R12, R8.reuse, R250, R244 ;  /* 0x000000fa080c723c */ /* 0x040fe600000810f4 */
[----:B------:R-:W3:Y:S04]  /*147150*/  LDL R0, [R1+0x689c] ;  /* 0x00689c0001007983 */ /* 0x000ee80000100800 */
[----:B------:R-:W4:Y:S04]  /*147160*/  LDL R250, [R1+0xfa8] ;  /* 0x000fa80001fa7983 */ /* 0x000f280000100800 */
[----:B------:R-:W4:Y:S04]  /*147170*/  LDL R251, [R1+0xfac] ;  /* 0x000fac0001fb7983 */ /* 0x000f280000100800 */
        /* <DEDUP_REMOVED lines=90> */
[----:B--2---:R-:W-:Y:S04]  /*147720*/  LDS R216, [R3+UR10+0x88100] ;  /* 0x0881000a03d87984 */ /* 0x004fe80008000800 */
[----:B------:R-:W-:Y:S04]  /*147730*/  LDS R218, [R3+UR10+0x88900] ;  /* 0x0889000a03da7984 */ /* 0x000fe80008000800 */
[----:B---3--:R-:W-:Y:S04]  /*147740*/  LDS R217, [R0+UR10+0x88100] ;  /* 0x0881000a00d97984 */ /* 0x008fe80008000800 */
[----:B------:R-:W1:Y:S01]  /*147750*/  LDS R219, [R0+UR10+0x88900] ;  /* 0x0889000a00db7984 */ /* 0x000e620008000800 */
[C---:B------:R-:W-:Y:S08]  /*147760*/  HMMA.1688.F32.TF32 R64, R8.reuse, R66, R72 ;  /* 0x000000420840723c */ /* 0x040ff00000081048 */
        /* <DEDUP_REMOVED lines=21> */
[C---:B------:R-:W-:Y:S03]  /*1478c0*/  HMMA.1688.F32.TF32 R72, R8.reuse, R250, R244 ;  /* 0x000000fa0848723c */ /* 0x040fe600000810f4 */
        /* <DEDUP_REMOVED lines=45> */
[C---:B------:R-:W-:Y:S03]  /*147ba0*/  HMMA.1688.F32.TF32 R40, R8.reuse, R42, R96 ;  /* 0x0000002a0828723c */ /* 0x040fe60000081060 */
[----:B------:R-:W2:Y:S04]  /*147bb0*/  LDL.LU R171, [R1+0x46c] ;  /* 0x00046c0001ab7983 */ /* 0x000ea80000300800 */
[----:B------:R-:W2:Y:S04]  /*147bc0*/  LDL R102, [R1+0x1018] ;  /* 0x0010180001667983 */ /* 0x000ea80000100800 */
[----:B------:R-:W2:Y:S04]  /*147bd0*/  LDL R103, [R1+0x101c] ;  /* 0x00101c0001677983 */ /* 0x000ea80000100800 */
[----:B------:R-:W2:Y:S04]  /*147be0*/  LDL R98, [R1+0x1008] ;  /* 0x0010080001627983 */ /* 0x000ea80000100800 */
[----:B------:R-:W2:Y:S04]  /*147bf0*/  LDL R99, [R1+0x100c] ;  /* 0x00100c0001637983 */ /* 0x000ea80000100800 */
[----:B------:R-:W2:Y:S04]  /*147c00*/  LDL.LU R176, [R1+0x480] ;  /* 0x0004800001b07983 */ /* 0x000ea80000300800 */
[----:B------:R-:W2:Y:S04]  /*147c10*/  LDL.LU R177, [R1+0x484] ;  /* 0x0004840001b17983 */ /* 0x000ea80000300800 */
[----:B------:R-:W2:Y:S01]  /*147c20*/  LDL.LU R178, [R1+0x488] ;  /* 0x0004880001b27983 */ /* 0x000ea20000300800 */
[C---:B------:R-:W-:Y:S08]  /*147c30*/  HMMA.1688.F32.TF32 R48, R8.reuse, R50, R88 ;  /* 0x000000320830723c */ /* 0x040ff00000081058 */
[C---:B------:R-:W-:Y:S08]  /*147c40*/  HMMA.1688.F32.TF32 R52, R8.reuse, R54, R84 ;  /* 0x000000360834723c */ /* 0x040ff00000081054 */
[C---:B------:R-:W-:Y:S01]  /*147c50*/  HMMA.1688.F32.TF32 R56, R8.reuse, R58, R80 ;  /* 0x0000003a0838723c */ /* 0x040fe20000081050 */
[----:B------:R-:W2:Y:S04]  /*147c60*/  LDL.LU R179, [R1+0x48c] ;  /* 0x00048c0001b37983 */ /* 0x000ea80000300800 */
        /* <DEDUP_REMOVED lines=10> */
[----:B------:R-:W2:Y:S01]  /*147d10*/  LDL.LU R194, [R1+0xad8] ;  /* 0x000ad80001c27983 */ /* 0x000ea20000300800 */
[C---:B------:R-:W-:Y:S03]  /*147d20*/  HMMA.1688.F32.TF32 R60, R8.reuse, R62, R76 ;  /* 0x0000003e083c723c */ /* 0x040fe6000008104c */
[----:B------:R-:W2:Y:S04]  /*147d30*/  LDL.LU R195, [R1+0xadc] ;  /* 0x000adc0001c37983 */ /* 0x000ea80000300800 */
[----:B------:R-:W3:Y:S04]  /*147d40*/  LDL R78, [R1+0xfb8] ;  /* 0x000fb800014e7983 */ /* 0x000ee80000100800 */
[----:B------:R-:W3:Y:S04]  /*147d50*/  LDL R79, [R1+0xfbc] ;  /* 0x000fbc00014f7983 */ /* 0x000ee80000100800 */
        /* <DEDUP_REMOVED lines=24> */
[C---:B------:R-:W-:Y:S03]  /*147ee0*/  HMMA.1688.F32.TF32 R68, R8.reuse, R6, R68 ;  /* 0x000000060844723c */ /* 0x040fe60000081044 */
        /* <DEDUP_REMOVED lines=14> */
[C---:B------:R-:W-:Y:S01]  /*147fd0*/  HMMA.1688.F32.TF32 R92, R8.reuse, R94, R180 ;  /* 0x0000005e085c723c */ /* 0x040fe200000810b4 */
        /* <DEDUP_REMOVED lines=8> */
[----:B------:R-:W-:Y:S04]  /*148060*/  STL.64 [R1+0xd450], R94 ;  /* 0x00d4505e01007387 */ /* 0x000fe80000100a00 */
[----:B------:R1:W-:Y:S04]  /*148070*/  STL.64 [R1+0xd448], R92 ;  /* 0x00d4485c01007387 */ /* 0x0003e80000100a00 */
        /* <DEDUP_REMOVED lines=18> */
[----:B------:R-:W2:Y:S01]  /*1481a0*/  LDL.LU R78, [R1+0x528] ;  /* 0x00052800014e7983 */ /* 0x000ea20000300800 */
[C---:B------:R-:W-:Y:S03]  /*1481b0*/  HMMA.1688.F32.TF32 R96, R8.reuse, R98, R176 ;  /* 0x000000620860723c */ /* 0x040fe600000810b0 */
[----:B------:R-:W2:Y:S04]  /*1481c0*/  LDL.LU R79, [R1+0x52c] ;  /* 0x00052c00014f7983 */ /* 0x000ea80000300800 */
[----:B------:R-:W2:Y:S04]  /*1481d0*/  LDL R178, [R1+0x11b8] ;  /* 0x0011b80001b27983 */ /* 0x000ea80000100800 */
[----:B------:R-:W2:Y:S04]  /*1481e0*/  LDL R179, [R1+0x11bc] ;  /* 0x0011bc0001b37983 */ /* 0x000ea80000100800 */
[----:B---3--:R-:W2:Y:S04]  /*1481f0*/  LDL.LU R80, [R1+0x530] ;  /* 0x0005300001507983 */ /* 0x008ea80000300800 */
[----:B------:R-:W2:Y:S04]  /*148200*/  LDL.LU R81, [R1+0x534] ;  /* 0x0005340001517983 */ /* 0x000ea80000300800 */
[----:B------:R-:W2:Y:S01]  /*148210*/  LDL.LU R82, [R1+0x538] ;  /* 0x0005380001527983 */ /* 0x000ea20000300800 */
[C---:B------:R-:W-:Y:S08]  /*148220*/  HMMA.1688.F32.TF32 R100, R8.reuse, R102, R172 ;  /* 0x000000660864723c */ /* 0x040ff000000810ac */
[C---:B------:R-:W-:Y:S01]  /*148230*/  HMMA.1688.F32.TF32 R104, R8.reuse, R106, R168 ;  /* 0x0000006a0868723c */ /* 0x040fe200000810a8 */
[----:B------:R-:W2:Y:S04]  /*148240*/  LDL.LU R83, [R1+0x53c] ;  /* 0x00053c0001537983 */ /* 0x000ea80000300800 */
[----:B------:R-:W3:Y:S04]  /*148250*/  LDL R174, [R1+0x11a8] ;  /* 0x0011a80001ae7983 */ /* 0x000ee80000100800 */
[----:B------:R-:W3:Y:S04]  /*148260*/  LDL R175, [R1+0x11ac] ;  /* 0x0011ac0001af7983 */ /* 0x000ee80000100800 */
[----:B------:R-:W2:Y:S04]  /*148270*/  LDL R170, [R1+0x1198] ;  /* 0x0011980001aa7983 */ /* 0x000ea80000100800 */
[----:B------:R-:W2:Y:S04]  /*148280*/  LDL R171, [R1+0x119c] ;  /* 0x00119c0001ab7983 */ /* 0x000ea80000100800 */
[----:B----4-:R-:W2:Y:S04]  /*148290*/  LDL.LU R88, [R1+0x550] ;  /* 0x0005500001587983 */ /* 0x010ea80000300800 */
[----:B------:R-:W2:Y:S04]  /*1482a0*/  LDL.LU R89, [R1+0x554] ;  /* 0x0005540001597983 */ /* 0x000ea80000300800 */
[----:B------:R-:W2:Y:S01]  /*1482b0*/  LDL.LU R90, [R1+0x558] ;  /* 0x00055800015a7983 */ /* 0x000ea20000300800 */
[C---:B------:R-:W-:Y:S03]  /*1482c0*/  HMMA.1688.F32.TF32 R208, R8.reuse, R162, R164 ;  /* 0x000000a208d0723c */ /* 0x040fe600000810a4 */
[----:B------:R-:W2:Y:S04]  /*1482d0*/  LDL.LU R91, [R1+0x55c] ;  /* 0x00055c00015b7983 */ /* 0x000ea80000300800 */
[----:B------:R-:W4:Y:S04]  /*1482e0*/  LDL R166, [R1+0x1188] ;  /* 0x0011880001a67983 */ /* 0x000f280000100800 */
[----:B------:R-:W4:Y:S04]  /*1482f0*/  LDL R167, [R1+0x118c] ;  /* 0x00118c0001a77983 */ /* 0x000f280000100800 */
[----:B-1----:R-:W4:Y:S04]  /*148300*/  LDL.LU R92, [R1+0x560] ;  /* 0x00056000015c7983 */ /* 0x002f280000300800 */
[----:B------:R-:W4:Y:S04]  /*148310*/  LDL.LU R93, [R1+0x564] ;  /* 0x00056400015d7983 */ /* 0x000f280000300800 */
[----:B------:R-:W4:Y:S01]  /*148320*/  LDL.LU R94, [R1+0x568] ;  /* 0x00056800015e7983 */ /* 0x000f220000300800 */
[C---:B------:R-:W-:Y:S03]  /*148330*/  HMMA.1688.F32.TF32 R220, R8.reuse, R146, R148 ;  /* 0x0000009208dc723c */ /* 0x040fe60000081094 */
[----:B------:R-:W4:Y:S04]  /*148340*/  LDL.LU R95, [R1+0x56c] ;  /* 0x00056c00015f7983 */ /* 0x000f280000300800 */
        /* <DEDUP_REMOVED lines=20> */
[----:B------:R-:W4:Y:S04]  /*148490*/  LDL.LU R240, [R1+0x5d0] ;  /* 0x0005d00001f07983 */ /* 0x000f280000300800 */
[----:B------:R-:W4:Y:S04]  /*1484a0*/  LDL.LU R241, [R1+0x5d4] ;  /* 0x0005d40001f17983 */ /* 0x000f280000300800 */
[----:B------:R-:W4:Y:S01]  /*1484b0*/  LDL.LU R242, [R1+0x5d8] ;  /* 0x0005d80001f27983 */ /* 0x000f220000300800 */
[C---:B------:R-:W-:Y:S03]  /*1484c0*/  HMMA.1688.F32.TF32 R196, R8.reuse, R130, R132 ;  /* 0x0000008208c4723c */ /* 0x040fe60000081084 */
[----:B------:R-:W4:Y:S04]  /*1484d0*/  LDL.LU R243, [R1+0x5dc] ;  /* 0x0005dc0001f37983 */ /* 0x000f280000300800 */
[----:B------:R-:W4:Y:S04]  /*1484e0*/  LDL R134, [R1+0x1108] ;  /* 0x0011080001867983 */ /* 0x000f280000100800 */
[----:B------:R-:W4:Y:S04]  /*1484f0*/  LDL R135, [R1+0x110c] ;  /* 0x00110c0001877983 */ /* 0x000f280000100800 */
        /* <DEDUP_REMOVED lines=49> */
[----:B------:R-:W4:Y:S05]  /*148810*/  LDL.LU R38, [R1+0x508] ;  /* 0x0005080001267983 */ /* 0x000f2a0000300800 */
[C---:B------:R-:W-:Y:S01]  /*148820*/  HMMA.1688.F32.TF32 R112, R8.reuse, R250, R244 ;  /* 0x000000fa0870723c */ /* 0x040fe200000810f4 */
[----:B------:R-:W4:Y:S04]  /*148830*/  LDL.LU R39, [R1+0x50c] ;  /* 0x00050c0001277983 */ /* 0x000f280000300800 */
[----:B------:R-:W4:Y:S04]  /*148840*/  LDL R250, [R1+0x1208] ;  /* 0x0012080001fa7983 */ /* 0x000f280000100800 */
[----:B------:R-:W4:Y:S04]  /*148850*/  LDL R251, [R1+0x120c] ;  /* 0x00120c0001fb7983 */ /* 0x000f280000100800 */
        /* <DEDUP_REMOVED lines=19> */
[C---:B------:R-:W-:Y:S08]  /*148990*/  HMMA.1688.F32.TF32 R148, R8.reuse, R150, R224 ;  /* 0x000000960894723c */ /* 0x040ff000000810e0 */
[C---:B------:R-:W-:Y:S08]  /*1489a0*/  HMMA.1688.F32.TF32 R132, R8.reuse, R134, R12 ;  /* 0x000000860884723c */ /* 0x040ff0000008100c */
[C---:B------:R-:W-:Y:S01]  /*1489b0*/  HMMA.1688.F32.TF32 R152, R8.reuse, R154, R204 ;  /* 0x0000009a0898723c */ /* 0x040fe200000810cc */
        /* <DEDUP_REMOVED lines=33> */
[C---:B--2---:R-:W-:Y:S08]  /*148bd0*/  HMMA.1688.F32.TF32 R156, R8.reuse, R158, R152 ;  /* 0x0000009e089c723c */ /* 0x044ff00000081098 */
[C---:B------:R-:W-:Y:S11]  /*148be0*/  HMMA.1688.F32.TF32 R160, R8.reuse, R162, R148 ;  /* 0x000000a208a0723c */ /* 0x040ff60000081094 */
[----:B------:R1:W-:Y:S04]  /*148bf0*/  STL.64 [R1+0xd420], R158 ;  /* 0x00d4209e01007387 */ /* 0x0003e80000100a00 */
[----:B------:R-:W-:Y:S04]  /*148c00*/  STL.64 [R1+0xd418], R156 ;  /* 0x00d4189c01007387 */ /* 0x000fe80000100a00 */
[----:B------:R2:W-:Y:S04]  /*148c10*/  STL [R1+0xd400], R192 ;  /* 0x00d400c001007387 */ /* 0x0005e80000100800 */
[----:B------:R1:W-:Y:S04]  /*148c20*/  STL [R1+0xd3fc], R193 ;  /* 0x00d3fcc101007387 */ /* 0x0003e80000100800 */
[----:B------:R1:W-:Y:S04]  /*148c30*/  STL [R1+0xd3f8], R194 ;  /* 0x00d3f8c201007387 */ /* 0x0003e80000100800 */
[----:B------:R1:W-:Y:S04]  /*148c40*/  STL [R1+0xd3f4], R195 ;  /* 0x00d3f4c301007387 */ /* 0x0003e80000100800 */
        /* <DEDUP_REMOVED lines=8> */
[----:B------:R-:W3:Y:S04]  /*148cd0*/  LDL.LU R36, [R1+0x4d0] ;  /* 0x0004d00001247983 */ /* 0x000ee80000300800 */
[----:B------:R-:W3:Y:S04]  /*148ce0*/  LDL.LU R37, [R1+0x4d4] ;  /* 0x0004d40001257983 */ /* 0x000ee80000300800 */
[----:B------:R-:W3:Y:S04]  /*148cf0*/  LDL.LU R38, [R1+0x4d8] ;  /* 0x0004d80001267983 */ /* 0x000ee80000300800 */
[----:B------:R-:W3:Y:S04]  /*148d00*/  LDL.LU R39, [R1+0x4dc] ;  /* 0x0004dc0001277983 */ /* 0x000ee80000300800 */
[----:B--2---:R-:W2:Y:S04]  /*148d10*/  LDL.LU R192, [R1+0x4b0] ;  /* 0x0004b00001c07983 */ /* 0x004ea80000300800 */
        /* <DEDUP_REMOVED lines=21> */
[----:B------:R1:W-:Y:S04]  /*148e70*/  STL [R1+0xd404], R244 ;  /* 0x00d404f401007387 */ /* 0x0003e80000100800 */
[----:B------:R1:W-:Y:S04]  /*148e80*/  STL [R1+0xd3f0], R245 ;  /* 0x00d3f0f501007387 */ /* 0x0003e80000100800 */
[----:B------:R4:W-:Y:S04]  /*148e90*/  STL [R1+0xd3ec], R246 ;  /* 0x00d3ecf601007387 */ /* 0x0009e80000100800 */
[----:B------:R4:W-:Y:S04]  /*148ea0*/  STL [R1+0xd3e8], R247 ;  /* 0x00d3e8f701007387 */ /* 0x0009e80000100800 */
[----:B-1----:R-:W2:Y:S04]  /*148eb0*/  LDL.LU R244, [R1+0x4c0] ;  /* 0x0004c00001f47983 */ /* 0x002ea80000300800 */
[----:B------:R-:W2:Y:S04]  /*148ec0*/  LDL.LU R245, [R1+0x4c4] ;  /* 0x0004c40001f57983 */ /* 0x000ea80000300800 */
[----:B----4-:R-:W2:Y:S04]  /*148ed0*/  LDL.LU R246, [R1+0x4c8] ;  /* 0x0004c80001f67983 */ /* 0x010ea80000300800 */
[----:B------:R-:W2:Y:S01]  /*148ee0*/  LDL.LU R247, [R1+0x4cc] ;  /* 0x0004cc0001f77983 */ /* 0x000ea20000300800 */
[----:B---3--:R-:W-:Y:S03]  /*148ef0*/  HMMA.1688.F32.TF32 R248, R8, R250, R36 ;  /* 0x000000fa08f8723c */ /* 0x008fe60000081024 */
[----:B------:R-:W3:Y:S04]  /*148f00*/  LDL R36, [R1+0x12a0] ;  /* 0x0012a00001247983 */ /* 0x000ee80000100800 */
[----:B------:R-:W3:-:S12]  /*148f10*/  LDL R37, [R1+0x12a4] ;  /* 0x0012a40001257983 */ /* 0x000ed80000100800 */
[----:B------:R-:W-:Y:S04]  /*148f20*/  STL [R1+0xd410], R249 ;  /* 0x00d410f901007387 */ /* 0x000fe80000100800 */
[----:B------:R-:W-:Y:S01]  /*148f30*/  STL [R1+0xd40c], R250 ;  /* 0x00d40cfa01007387 */ /* 0x000fe20000100800 */
[----:B--2---:R-:W-:Y:S03]  /*148f40*/  HMMA.1688.F32.TF32 R244, R8, R34, R244 ;  /* 0x0000002208f4723c */ /* 0x004fe600000810f4 */
[----:B------:R-:W-:Y:S04]  /*148f50*/  STL [R1+0xd408], R251 ;  /* 0x00d408fb01007387 */ /* 0x000fe80000100800 */
[----:B------:R-:W2:-:S12]  /*148f60*/  LDL R32, [R1+0x12b0] ;  /* 0x0012b00001207983 */ /* 0x000e980000100800 */
[----:B------:R1:W-:Y:S04]  /*148f70*/  STL.64 [R1], R244 ;  /* 0x000000f401007387 */ /* 0x0003e80000100a00 */
[----:B------:R4:W-:Y:S04]  /*148f80*/  STL.64 [R1+0x8], R246 ;  /* 0x000008f601007387 */ /* 0x0009e80000100a00 */
[----:B------:R-:W2:Y:S01]  /*148f90*/  LDL R33, [R1+0x12b4] ;  /* 0x0012b40001217983 */ /* 0x000ea20000100800 */
[C---:B------:R-:W-:Y:S08]  /*148fa0*/  HMMA.1688.F32.TF32 R156, R8.reuse, R158, R192 ;  /* 0x0000009e089c723c */ /* 0x040ff000000810c0 */
[C---:B------:R-:W-:Y:S08]  /*148fb0*/  HMMA.1688.F32.TF32 R148, R8.reuse, R150, R152 ;  /* 0x000000960894723c */ /* 0x040ff00000081098 */
[----:B------:R-:W-:Y:S08]  /*148fc0*/  HMMA.1688.F32.TF32 R8, R8, R90, R92 ;  /* 0x0000005a0808723c */ /* 0x000ff0000008105c */
[C---:B------:R-:W-:Y:S08]  /*148fd0*/  HMMA.1688.F32.TF32 R232, R216.reuse, R44, R232 ;  /* 0x0000002cd8e8723c */ /* 0x040ff000000810e8 */
[C---:B------:R-:W-:Y:S08]  /*148fe0*/  HMMA.1688.F32.TF32 R204, R216.reuse, R84, R204 ;  /* 0x00000054d8cc723c */ /* 0x040ff000000810cc */
[C---:B------:R-:W-:Y:S08]  /*148ff0*/  HMMA.1688.F32.TF32 R224, R216.reuse, R80, R224 ;  /* 0x00000050d8e0723c */ /* 0x040ff000000810e0 */
[----:B------:R-:W-:Y:S01]  /*149000*/  HMMA.1688.F32.TF32 R228, R216, R76, R228 ;  /* 0x0000004cd8e4723c */ /* 0x000fe200000810e4 */
[----:B------:R-:W2:Y:S04]  /*149010*/  LDL R84, [R1+0x12c0] ;  /* 0x0012c00001547983 */ /* 0x000ea80000100800 */
[----:B------:R-:W2:Y:S04]  /*149020*/  LDL R85, [R1+0x12c4] ;  /* 0x0012c40001557983 */ /* 0x000ea80000100800 */
[----:B------:R-:W2:Y:S04]  /*149030*/  LDL R76, [R1+0x12e0] ;  /* 0x0012e000014c7983 */ /* 0x000ea80000100800 */
[----:B------:R-:W2:Y:S04]  /*149040*/  LDL R77, [R1+0x12e4] ;  /* 0x0012e400014d7983 */ /* 0x000ea80000100800 */
[----:B------:R-:W2:Y:S04]  /*149050*/  LDL R80, [R1+0x12d0] ;  /* 0x0012d00001507983 */ /* 0x000ea80000100800 */
[----:B------:R-:W2:Y:S01]  /*149060*/  LDL R81, [R1+0x12d4] ;  /* 0x0012d40001517983 */ /* 0x000ea20000100800 */
[----:B-1----:R-:W-:Y:S01]  /*149070*/  IMAD.MOV.U32 R245, RZ, RZ, R8 ;  /* 0x000000fffff57224 */ /* 0x002fe200078e0008 */
[----:B----4-:R-:W-:Y:S01]  /*149080*/  MOV R246, R9 ;  /* 0x0000000900f67202 */ /* 0x010fe20000000f00 */
[----:B------:R-:W-:-:S02]  /*149090*/  IMAD.MOV.U32 R247, RZ, RZ, R10 ;  /* 0x000000fffff77224 */ /* 0x000fc400078e000a */
[----:B------:R-:W-:Y:S01]  /*1490a0*/  IMAD.MOV.U32 R252, RZ, RZ, R11 ;  /* 0x000000fffffc7224 */ /* 0x000fe200078e000b */
[----:B------:R-:W-:Y:S04]  /*1490b0*/  STL.64 [R1+0xd3e0], R234 ;  /* 0x00d3e0ea01007387 */ /* 0x000fe80000100a00 */
[----:B------:R-:W-:Y:S01]  /*1490c0*/  STL.64 [R1+0xd3d8], R232 ;  /* 0x00d3d8e801007387 */ /* 0x000fe20000100a00 */
[C---:B---3--:R-:W-:Y:S08]  /*1490d0*/  HMMA.1688.F32.TF32 R8, R216.reuse, R36, R240 ;  /* 0x00000024d808723c */ /* 0x048ff000000810f0 */
[C---:B--2---:R-:W-:Y:S11]  /*1490e0*/  HMMA.1688.F32.TF32 R12, R216.reuse, R32, R12 ;  /* 0x00000020d80c723c */ /* 0x044ff6000008100c */
[----:B------:R-:W-:Y:S04]  /*1490f0*/  STL.64 [R1+0xd3d0], R10 ;  /* 0x00d3d00a01007387 */ /* 0x000fe80000100a00 */
[----:B------:R1:W-:Y:S04]  /*149100*/  STL.64 [R1+0xd3c8], R8 ;  /* 0x00d3c80801007387 */ /* 0x0003e80000100a00 */
[----:B------:R-:W2:Y:S04]  /*149110*/  LDL R32, [R1+0x12f0] ;  /* 0x0012f00001207983 */ /* 0x000ea80000100800 */
[----:B------:R-:W2:Y:S01]  /*149120*/  LDL R33, [R1+0x12f4] ;  /* 0x0012f40001217983 */ /* 0x000ea20000100800 */
[----:B------:R-:W-:Y:S01]  /*149130*/  IMAD.MOV.U32 R249, RZ, RZ, R156 ;  /* 0x000000fffff97224 */ /* 0x000fe200078e009c */
[----:B------:R-:W-:Y:S01]  /*149140*/  MOV R250, R157 ;  /* 0x0000009d00fa7202 */ /* 0x000fe20000000f00 */
[----:B------:R-:W-:Y:S01]  /*149150*/  IMAD.MOV.U32 R192, RZ, RZ, R148 ;  /* 0x000000ffffc07224 */ /* 0x000fe200078e0094 */
[----:B------:R-:W-:Y:S01]  /*149160*/  MOV R193, R149 ;  /* 0x0000009500c17202 */ /* 0x000fe20000000f00 */
        /* <DEDUP_REMOVED lines=13> */
[----:B------:R1:W-:Y:S01]  /*149240*/  STL.64 [R1+0xd3b8], R12 ;  /* 0x00d3b80c01007387 */ /* 0x0003e20000100a00 */
[C---:B------:R-:W-:Y:S08]  /*149250*/  HMMA.1688.F32.TF32 R16, R216.reuse, R84, R16 ;  /* 0x00000054d810723c */ /* 0x040ff00000081010 */
[C---:B------:R-:W-:Y:S08]  /*149260*/  HMMA.1688.F32.TF32 R20, R216.reuse, R80, R20 ;  /* 0x00000050d814723c */ /* 0x040ff00000081014 */
[----:B------:R-:W-:Y:S01]  /*149270*/  HMMA.1688.F32.TF32 R24, R216, R76, R24 ;  /* 0x0000004cd818723c */ /* 0x000fe20000081018 */
        /* <DEDUP_REMOVED lines=16> */
[----:B------:R-:W4:Y:S01]  /*149380*/  LDL.LU.64 R34, [R1+0xd4c0] ;  /* 0x00d4c00001227983 */ /* 0x000f220000300a00 */
[----:B------:R-:W-:-:S02]  /*149390*/  IMAD.MOV.U32 R194, RZ, RZ, R150 ;  /* 0x000000ffffc27224 */ /* 0x000fc400078e0096 */
[----:B------:R-:W-:Y:S02]  /*1493a0*/  IMAD.MOV.U32 R195, RZ, RZ, R151 ;  /* 0x000000ffffc37224 */ /* 0x000fe400078e0097 */
[----:B------:R-:W-:Y:S02]  /*1493b0*/  IMAD.MOV.U32 R251, RZ, RZ, R158 ;  /* 0x000000fffffb7224 */ /* 0x000fe400078e009e */
[----:B------:R-:W-:Y:S01]  /*1493c0*/  IMAD.MOV.U32 R244, RZ, RZ, R159 ;  /* 0x000000fffff47224 */ /* 0x000fe200078e009f */
[----:B------:R-:W-:Y:S04]  /*1493d0*/  LDS R242, [R3+UR10+0x89900] ;  /* 0x0899000a03f27984 */ /* 0x000fe80008000800 */
[----:B------:R-:W-:Y:S01]  /*1493e0*/  LDS R243, [R0+UR10+0x89900] ;  /* 0x0899000a00f37984 */ /* 0x000fe20008000800 */
[C---:B--2---:R-:W-:Y:S03]  /*1493f0*/  HMMA.1688.F32.TF32 R28, R216.reuse, R32, R28 ;  /* 0x00000020d81c723c */ /* 0x044fe6000008101c */
[----:B------:R-:W4:Y:S04]  /*149400*/  LDL.LU.64 R32, [R1+0xd4b8] ;  /* 0x00d4b80001207983 */ /* 0x000f280000300a00 */
[----:B------:R-:W2:Y:S01]  /*149410*/  LDL.LU.64 R38, [R1+0xd4b0] ;  /* 0x00d4b00001267983 */ /* 0x000ea20000300a00 */
[C---:B----4-:R-:W-:Y:S03]  /*149420*/  HMMA.1688.F32.TF32 R32, R216.reuse, R36, R32 ;  /* 0x00000024d820723c */ /* 0x050fe60000081020 */
[----:B------:R-:W2:Y:S05]  /*149430*/  LDL.LU.64 R36, [R1+0xd4a8] ;  /* 0x00d4a80001247983 */ /* 0x000eaa0000300a00 */
[C---:B---3--:R-:W-:Y:S08]  /*149440*/  HMMA.1688.F32.TF32 R40, R216.reuse, R44, R40 ;  /* 0x0000002cd828723c */ /* 0x048ff00000081028 */
[C---:B--2---:R-:W-:Y:S01]  /*149450*/  HMMA.1688.F32.TF32 R36, R216.reuse, R92, R36 ;  /* 0x0000005cd824723c */ /* 0x044fe20000081024 */
[----:B------:R-:W2:Y:S04]  /*149460*/  LDL R92, [R1+0x13f0] ;  /* 0x0013f000015c7983 */ /* 0x000ea80000100800 */
[----:B------:R-:W2:Y:S04]  /*149470*/  LDL R93, [R1+0x13f4] ;  /* 0x0013f400015d7983 */ /* 0x000ea80000100800 */
[----:B------:R-:W3:Y:S04]  /*149480*/  LDL.LU.64 R46, [R1+0xd4a0] ;  /* 0x00d4a000012e7983 */ /* 0x000ee80000300a00 */
[----:B------:R-:W3:Y:S01]  /*149490*/  LDL.LU.64 R44, [R1+0xd498] ;  /* 0x00d49800012c7983 */ /* 0x000ee20000300a00 */
[C---:B------:R-:W-:Y:S08]  /*1494a0*/  HMMA.1688.F32.TF32 R48, R216.reuse, R156, R48 ;  /* 0x0000009cd830723c */ /* 0x040ff00000081030 */
[C---:B------:R-:W-:Y:S08]  /*1494b0*/  HMMA.1688.F32.TF32 R52, R216.reuse, R152, R52 ;  /* 0x00000098d834723c */ /* 0x040ff00000081034 */
[C---:B------:R-:W-:Y:S08]  /*1494c0*/  HMMA.1688.F32.TF32 R56, R216.reuse, R148, R56 ;  /* 0x00000094d838723c */ /* 0x040ff00000081038 */
[C---:B------:R-:W-:Y:S08]  /*1494d0*/  HMMA.1688.F32.TF32 R60, R216.reuse, R8, R60 ;  /* 0x00000008d83c723c */ /* 0x040ff0000008103c */
[C---:B------:R-:W-:Y:S08]  /*1494e0*/  HMMA.1688.F32.TF32 R64, R216.reuse, R240, R64 ;  /* 0x000000f0d840723c */ /* 0x040ff00000081040 */
[C---:B------:R-:W-:Y:S01]  /*1494f0*/  HMMA.1688.F32.TF32 R68, R216.reuse, R232, R68 ;  /* 0x000000e8d844723c */ /* 0x040fe20000081044 */
        /* <DEDUP_REMOVED lines=25> */
[----:B--2---:R-:W-:Y:S03]  /*149690*/  HMMA.1688.F32.TF32 R84, R216, R88, R84 ;  /* 0x00000058d854723c */ /* 0x004fe60000081054 */
[----:B------:R-:W3:-:S15]  /*1496a0*/  LDL.LU.64 R88, [R1+0xd458] ;  /* 0x00d4580001587983 */ /* 0x000ede0000300a00 */
[----:B------:R-:W-:Y:S01]  /*1496b0*/  NOP ;  /* 0x0000000000007918 */ /* 0x000fe20000000000 */
[----:B------:R-:W-:Y:S04]  /*1496c0*/  STL.64 [R1+0xd3b0], R86 ;  /* 0x00d3b05601007387 */ /* 0x000fe80000100a00 */
[----:B------:R1:W-:Y:S04]  /*1496d0*/  STL.64 [R1+0xd3a8], R84 ;  /* 0x00d3a85401007387 */ /* 0x0003e80000100a00 */
[----:B-1----:R-:W2:Y:S04]  /*1496e0*/  LDL R84, [R1+0x1400] ;  /* 0x0014000001547983 */ /* 0x002ea80000100800 */
[----:B------:R-:W2:Y:S04]  /*1496f0*/  LDL R85, [R1+0x1404] ;  /* 0x0014040001557983 */ /* 0x000ea80000100800 */
[----:B------:R-:W2:Y:S01]  /*149700*/  LDL.LU.64 R94, [R1+0xd450] ;  /* 0x00d45000015e7983 */ /* 0x000ea20000300a00 */
[----:B---3--:R-:W-:Y:S03]  /*149710*/  HMMA.1688.F32.TF32 R88, R216, R92, R88 ;  /* 0x0000005cd858723c */ /* 0x008fe60000081058 */
[----:B------:R-:W2:-:S15]  /*149720*/  LDL.LU.64 R92, [R1+0xd448] ;  /* 0x00d44800015c7983 */ /* 0x000e9e0000300a00 */
[----:B------:R-:W-:Y:S01]  /*149730*/  NOP ;  /* 0x0000000000007918 */ /* 0x000fe20000000000 */
[----:B------:R-:W-:Y:S04]  /*149740*/  STL.64 [R1+0xd3a0], R90 ;  /* 0x00d3a05a01007387 */ /* 0x000fe80000100a00 */
[----:B------:R-:W-:Y:S01]  /*149750*/  STL.64 [R1+0xd398], R88 ;  /* 0x00d3985801007387 */ /* 0x000fe20000100a00 */
[----:B--2---:R-:W-:-:S15]  /*149760*/  HMMA.1688.F32.TF32 R92, R216, R84, R92 ;  /* 0x00000054d85c723c */ /* 0x004fde000008105c */
[----:B------:R-:W-:-:S04]  /*149770*/  NOP ;  /* 0x0000000000007918 */ /* 0x000fc80000000000 */
[----:B------:R-:W-:Y:S04]  /*149780*/  STL.64 [R1+0xd390], R94 ;  /* 0x00d3905e01007387 */ /* 0x000fe80000100a00 */
[----:B------:R-:W-:Y:S04]  /*149790*/  STL.64 [R1+0xd388], R92 ;  /* 0x00d3885c01007387 */ /* 0x000fe80000100a00 */
[----:B------:R-:W2:Y:S04]  /*1497a0*/  LDL R84, [R1+0x1480] ;  /* 0x0014800001547983 */ /* 0x000ea80000100800 */
[----:B------:R-:W2:Y:S01]  /*1497b0*/  LDL R85, [R1+0x1484] ;  /* 0x0014840001557983 */ /* 0x000ea20000100800 */
[C---:B------:R-:W-:Y:S08]  /*1497c0*/  HMMA.1688.F32.TF32 R96, R216.reuse, R12, R96 ;  /* 0x0000000cd860723c */ /* 0x040ff00000081060 */
[C---:B----4-:R-:W-:Y:S08]  /*1497d0*/  HMMA.1688.F32.TF32 R100, R216.reuse, R156, R100 ;  /* 0x0000009cd864723c */ /* 0x050ff00000081064 */
[C---:B------:R-:W-:Y:S03]  /*1497e0*/  HMMA.1688.F32.TF32 R208, R216.reuse, R148, R208 ;  /* 0x00000094d8d0723c */ /* 0x040fe600000810d0 */
        /* <DEDUP_REMOVED lines=8> */
[----:B------:R-:W4:Y:S01]  /*149870*/  LDL R233, [R1+0x1534] ;  /* 0x0015340001e97983 */ /* 0x000f220000100800 */
[C---:B------:R-:W-:Y:S08]  /*149880*/  HMMA.1688.F32.TF32 R104, R216.reuse, R152, R104 ;  /* 0x00000098d868723c */ /* 0x040ff00000081068 */
[C---:B------:R-:W-:Y:S01]  /*149890*/  HMMA.1688.F32.TF32 R212, R216.reuse, R8, R212 ;  /* 0x00000008d8d4723c */ /* 0x040fe200000810d4 */
        /* <DEDUP_REMOVED lines=16> */
[----:B------:R-:W-:Y:S01]  /*1499a0*/  IMAD.MOV.U32 R88, RZ, RZ, R4 ;  /* 0x000000ffff587224 */ /* 0x000fe200078e0004 */
[----:B------:R-:W-:Y:S01]  /*1499b0*/  MOV R85, R5 ;  /* 0x0000000500557202 */ /* 0x000fe20000000f00 */
[----:B------:R-:W2:Y:S04]  /*1499c0*/  LDL R4, [R1+0x1490] ;  /* 0x0014900001047983 */ /* 0x000ea80000100800 */
[----:B------:R-:W2:Y:S01]  /*1499d0*/  LDL R5, [R1+0x1494] ;  /* 0x0014940001057983 */ /* 0x000ea20000100800 */
[----:B------:R-:W-:Y:S02]  /*1499e0*/  IMAD.MOV.U32 R84, RZ, RZ, R6 ;  /* 0x000000ffff547224 */ /* 0x000fe400078e0006 */
[----:B------:R-:W-:Y:S01]  /*1499f0*/  IMAD.MOV.U32 R2, RZ, RZ, R7 ;  /* 0x000000ffff027224 */ /* 0x000fe200078e0007 */
[C---:B---3--:R-:W-:Y:S01]  /*149a00*/  HMMA.1688.F32.TF32 R108, R216.reuse, R148, R108 ;  /* 0x00000094d86c723c */ /* 0x048fe2000008106c */
[----:B------:R-:W3:Y:S04]  /*149a10*/  LDL R148, [R1+0x1540] ;  /* 0x0015400001947983 */ /* 0x000ee80000100800 */
[----:B------:R-:W3:Y:S03]  /*149a20*/  LDL R149, [R1+0x1544] ;  /* 0x0015440001957983 */ /* 0x000ee60000100800 */
[C---:B----4-:R-:W-:Y:S08]  /*149a30*/  HMMA.1688.F32.TF32 R140, R216.reuse, R232, R140 ;  /* 0x000000e8d88c723c */ /* 0x050ff0000008108c */
[C---:B------:R-:W-:Y:S08]  /*149a40*/  HMMA.1688.F32.TF32 R112, R216.reuse, R156, R112 ;  /* 0x0000009cd870723c */ /* 0x040ff00000081070 */
[C---:B------:R-:W-:Y:S08]  /*149a50*/  HMMA.1688.F32.TF32 R116, R216.reuse, R152, R116 ;  /* 0x00000098d874723c */ /* 0x040ff00000081074 */
[C---:B------:R-:W-:Y:S08]  /*149a60*/  HMMA.1688.F32.TF32 R120, R216.reuse, R100, R120 ;  /* 0x00000064d878723c */ /* 0x040ff00000081078 */
[C---:B------:R-:W-:Y:S01]  /*149a70*/  HMMA.1688.F32.TF32 R124, R216.reuse, R96, R124 ;  /* 0x00000060d87c723c */ /* 0x040fe2000008107c */
[----:B------:R-:W4:Y:S04]  /*149a80*/  LDL R152, [R1+0x1550] ;  /* 0x0015500001987983 */ /* 0x000f280000100800 */
[----:B------:R-:W4:Y:S04]  /*149a90*/  LDL R153, [R1+0x1554] ;  /* 0x0015540001997983 */ /* 0x000f280000100800 */
[----:B------:R-:W4:Y:S04]  /*149aa0*/  LDL R156, [R1+0x1560] ;  /* 0x00156000019c7983 */ /* 0x000f280000100800 */
[----:B------:R-:W4:Y:S04]  /*149ab0*/  LDL R157, [R1+0x1564] ;  /* 0x00156400019d7983 */ /* 0x000f280000100800 */
[----:B------:R-:W4:Y:S04]  /*149ac0*/  LDL R100, [R1+0x15a0] ;  /* 0x0015a00001647983 */ /* 0x000f280000100800 */
[----:B------:R-:W4:Y:S04]  /*149ad0*/  LDL R101, [R1+0x15a4] ;  /* 0x0015a40001657983 */ /* 0x000f280000100800 */
[----:B------:R-:W4:Y:S01]  /*149ae0*/  LDL R96, [R1+0x15b0] ;  /* 0x0015b00001607983 */ /* 0x000f220000100800 */
        /* <DEDUP_REMOVED lines=16> */
[C---:B--2---:R-:W-:Y:S01]  /*149bf0*/  HMMA.1688.F32.TF32 R200, R216.reuse, R196, R200 ;  /* 0x000000c4d8c8723c */ /* 0x044fe200000810c8 */
[----:B------:R-:W2:Y:S04]  /*149c00*/  LDL R196, [R1+0x1590] ;  /* 0x0015900001c47983 */ /* 0x000ea80000100800 */
[----:B------:R-:W2:Y:S04]  /*149c10*/  LDL R197, [R1+0x1594] ;  /* 0x0015940001c57983 */ /* 0x000ea80000100800 */
[----:B------:R-:W-:Y:S04]  /*149c20*/  STL.64 [R1+0xd360], R142 ;  /* 0x00d3608e01007387 */ /* 0x000fe80000100a00 */
[----:B------:R1:W-:Y:S04]  /*149c30*/  STL.64 [R1+0xd358], R140 ;  /* 0x00d3588c01007387 */ /* 0x0003e80000100a00 */
[----:B-1----:R-:W3:Y:S04]  /*149c40*/  LDL R140, [R1+0x1580] ;  /* 0x00158000018c7983 */ /* 0x002ee80000100800 */
[----:B------:R-:W3:Y:S04]  /*149c50*/  LDL R141, [R1+0x1584] ;  /* 0x00158400018d7983 */ /* 0x000ee80000100800 */
[----:B------:R-:W4:Y:S04]  /*149c60*/  LDL.LU.64 R150, [R1+0xd440] ;  /* 0x00d4400001967983 */ /* 0x000f280000300a00 */
[----:B------:R-:W4:Y:S04]  /*149c70*/  LDL.LU.64 R148, [R1+0xd438] ;  /* 0x00d4380001947983 */ /* 0x000f280000300a00 */
[----:B------:R-:W-:Y:S04]  /*149c80*/  STL.64 [R1+0xd350], R146 ;  /* 0x00d3509201007387 */ /* 0x000fe80000100a00 */
[----:B------:R1:W-:Y:S04]  /*149c90*/  STL.64 [R1+0xd348], R144 ;  /* 0x00d3489001007387 */ /* 0x0003e80000100a00 */
[----:B-1----:R-:W2:Y:S04]  /*149ca0*/  LDL R144, [R1+0x1570] ;  /* 0x0015700001907983 */ /* 0x002ea80000100800 */
[----:B------:R-:W2:Y:S04]  /*149cb0*/  LDL R145, [R1+0x1574] ;  /* 0x0015740001917983 */ /* 0x000ea80000100800 */
[----:B------:R-:W2:Y:S01]  /*149cc0*/  LDL.LU.64 R154, [R1+0xd430] ;  /* 0x00d43000019a7983 */ /* 0x000ea20000300a00 */
[C---:B----4-:R-:W-:Y:S03]  /*149cd0*/  HMMA.1688.F32.TF32 R148, R216.reuse, R152, R148 ;  /* 0x00000098d894723c */ /* 0x050fe60000081094 */
[----:B------:R-:W2:Y:S04]  /*149ce0*/  LDL.LU.64 R152, [R1+0xd428] ;  /* 0x00d4280001987983 */ /* 0x000ea80000300a00 */
[----:B------:R-:W4:Y:S01]  /*149cf0*/  LDL.LU.64 R158, [R1+0xd420] ;  /* 0x00d42000019e7983 */ /* 0x000f220000300a00 */
[C---:B--2---:R-:W-:Y:S03]  /*149d00*/  HMMA.1688.F32.TF32 R152, R216.reuse, R156, R152 ;  /* 0x0000009cd898723c */ /* 0x044fe60000081098 */
[----:B------:R-:W4:Y:S05]  /*149d10*/  LDL.LU.64 R156, [R1+0xd418] ;  /* 0x00d41800019c7983 */ /* 0x000f2a0000300a00 */
[C---:B---3--:R-:W-:Y:S08]  /*149d20*/  HMMA.1688.F32.TF32 R160, R216.reuse, R140, R160 ;  /* 0x0000008cd8a0723c */ /* 0x048ff000000810a0 */
        /* <DEDUP_REMOVED lines=16> */
[----:B----4-:R-:W-:-:S15]  /*149e30*/  HMMA.1688.F32.TF32 R156, R216, R144, R156 ;  /* 0x00000090d89c723c */ /* 0x010fde000008109c */
[----:B------:R-:W-:-:S04]  /*149e40*/  NOP ;  /* 0x0000000000007918 */ /* 0x000fc80000000000 */
        /* <DEDUP_REMOVED lines=18> */
[----:B------:R-:W4:Y:S04]  /*149f70*/  LDL R96, [R1+0x1650] ;  /* 0x0016500001607983 */ /* 0x000f280000100800 */
[----:B------:R-:W4:Y:S04]  /*149f80*/  LDL R97, [R1+0x1654] ;  /* 0x0016540001617983 */ /* 0x000f280000100800 */
[----:B-1----:R-:W3:Y:S04]  /*149f90*/  LDL R156, [R1+0x1630] ;  /* 0x00163000019c7983 */ /* 0x002ee80000100800 */
[----:B------:R-:W3:Y:S04]  /*149fa0*/  LDL R157, [R1+0x1634] ;  /* 0x00163400019d7983 */ /* 0x000ee80000100800 */
[----:B------:R-:W3:Y:S04]  /*149fb0*/  LDL R196, [R1+0x1610] ;  /* 0x0016100001c47983 */ /* 0x000ee80000100800 */
[----:B------:R-:W3:Y:S04]  /*149fc0*/  LDL R197, [R1+0x1614] ;  /* 0x0016140001c57983 */ /* 0x000ee80000100800 */
[----:B--2---:R-:W2:Y:S04]  /*149fd0*/  LDL R164, [R1+0x1620] ;  /* 0x0016200001a47983 */ /* 0x004ea80000100800 */
[----:B------:R-:W2:Y:S04]  /*149fe0*/  LDL R165, [R1+0x1624] ;  /* 0x0016240001a57983 */ /* 0x000ea80000100800 */
[----:B------:R-:W2:Y:S04]  /*149ff0*/  LDL.LU R160, [R1] ;  /* 0x0000000001a07983 */ /* 0x000ea80000300800 */
[----:B------:R-:W2:Y:S04]  /*14a000*/  LDL.LU R161, [R1+0x4] ;  /* 0x0000040001a17983 */ /* 0x000ea80000300800 */
[----:B------:R-:W2:Y:S04]  /*14a010*/  LDL.LU R162, [R1+0x8] ;  /* 0x0000080001a27983 */ /* 0x000ea80000300800 */
[----:B------:R-:W2:Y:S04]  /*14a020*/  LDL.LU R163, [R1+0xc] ;  /* 0x00000c0001a37983 */ /* 0x000ea80000300800 */
[----:B------:R-:W2:Y:S04]  /*14a030*/  LDL R140, [R1+0x1640] ;  /* 0x00164000018c7983 */ /* 0x000ea80000100800 */
[----:B------:R-:W2:Y:S01]  /*14a040*/  LDL R141, [R1+0x1644] ;  /* 0x00164400018d7983 */ /* 0x000ea20000100800 */
[----:B------:R-:W-:Y:S01]  /*14a050*/  IMAD.MOV.U32 R144, RZ, RZ, R249 ;  /* 0x000000ffff907224 */ /* 0x000fe200078e00f9 */
[----:B------:R-:W-:-:S02]  /*14a060*/  MOV R145, R250 ;  /* 0x000000fa00917202 */ /* 0x000fc40000000f00 */
        /* <DEDUP_REMOVED lines=8> */
[----:B------:R-:W2:Y:S04]  /*14a0f0*/  LDL R12, [R1+0x1660] ;  /* 0x00166000010c7983 */ /* 0x000ea80000100800 */
[----:B------:R-:W2:Y:S04]  /*14a100*/  LDL R13, [R1+0x1664] ;  /* 0x00166400010d7983 */ /* 0x000ea80000100800 */
[----:B------:R-:W2:Y:S04]  /*14a110*/  LDL.LU R245, [R1+0xd3f0] ;  /* 0x00d3f00001f57983 */ /* 0x000ea80000300800 */
[----:B------:R-:W2:Y:S04]  /*14a120*/  LDL.LU R246, [R1+0xd3ec] ;  /* 0x00d3ec0001f67983 */ /* 0x000ea80000300800 */
[----:B------:R-:W2:Y:S04]  /*14a130*/  LDL.LU R247, [R1+0xd3e8] ;  /* 0x00d3e80001f77983 */ /* 0x000ea80000300800 */
[----:B------:R-:W-:Y:S04]  /*14a140*/  STL.64 [R1+0xd2c0], R190 ;  /* 0x00d2c0be01007387 */ /* 0x000fe80000100a00 */
[----:B------:R-:W-:Y:S04]  /*14a150*/  STL.64 [R1+0xd2b8], R188 ;  /* 0x00d2b8bc01007387 */ /* 0x000fe80000100a00 */
[----:B------:R-:W4:Y:S04]  /*14a160*/  LDL R10, [R1+0x1268] ;  /* 0x00126800010a7983 */ /* 0x000f280000100800 */
[----:B------:R-:W4:Y:S04]  /*14a170*/  LDL R11, [R1+0x126c] ;  /* 0x00126c00010b7983 */ /* 0x000f280000100800 */
[----:B------:R-:W4:Y:S04]  /*14a180*/  LDL R234, [R1+0x1278] ;  /* 0x0012780001ea7983 */ /* 0x000f280000100800 */
[----:B------:R-:W4:Y:S01]  /*14a190*/  LDL R235, [R1+0x127c] ;  /* 0x00127c0001eb7983 */ /* 0x000f220000100800 */
[C---:B------:R-:W-:Y:S03]  /*14a1a0*/  HMMA.1688.F32.TF32 R220, R216.reuse, R240, R220 ;  /* 0x000000f0d8dc723c */ /* 0x040fe600000810dc */
[----:B------:R-:W-:Y:S04]  /*14a1b0*/  LDS R240, [R3+UR10+0x89100] ;  /* 0x0891000a03f07984 */ /* 0x000fe80008000800 */
[----:B------:R-:W4:Y:S01]  /*14a1c0*/  LDS R241, [R0+UR10+0x89100] ;  /* 0x0891000a00f17984 */ /* 0x000f220008000800 */
[C---:B---3--:R-:W-:Y:S08]  /*14a1d0*/  HMMA.1688.F32.TF32 R192, R216.reuse, R232, R192 ;  /* 0x000000e8d8c0723c */ /* 0x048ff000000810c0 */
[C---:B--2---:R-:W-:Y:S08]  /*14a1e0*/  HMMA.1688.F32.TF32 R196, R216.reuse, R196, R244 ;  /* 0x000000c4d8c4723c */ /* 0x044ff000000810f4 */
[----:B------:R-:W-:Y:S08]  /*14a1f0*/  HMMA.1688.F32.TF32 R244, R216, R164, R248 ;  /* 0x000000a4d8f4723c */ /* 0x000ff000000810f8 */
[C---:B----4-:R-:W-:Y:S08]  /*14a200*/  HMMA.1688.F32.TF32 R248, R240.reuse, R10, R204 ;  /* 0x0000000af0f8723c */ /* 0x050ff000000810cc */
[----:B------:R-:W-:Y:S01]  /*14a210*/  HMMA.1688.F32.TF32 R224, R240, R234, R224 ;  /* 0x000000eaf0e0723c */ /* 0x000fe200000810e0 */
[----:B------:R1:W-:Y:S04]  /*14a220*/  STL.64 [R1+0xd2b0], R194 ;  /* 0x00d2b0c201007387 */ /* 0x0003e80000100a00 */
[----:B------:R-:W-:Y:S04]  /*14a230*/  STL.64 [R1+0xd2a8], R192 ;  /* 0x00d2a8c001007387 */ /* 0x000fe80000100a00 */
[----:B------:R-:W-:Y:S04]  /*14a240*/  STL.64 [R1+0xd2a0], R198 ;  /* 0x00d2a0c601007387 */ /* 0x000fe80000100a00 */
[----:B------:R-:W-:Y:S04]  /*14a250*/  STL.64 [R1+0xd298], R196 ;  /* 0x00d298c401007387 */ /* 0x000fe80000100a00 */
[----:B------:R2:W-:Y:S04]  /*14a260*/  STL.64 [R1+0xd290], R246 ;  /* 0x00d290f601007387 */ /* 0x0005e80000100a00 */
[----:B------:R-:W-:Y:S04]  /*14a270*/  STL.64 [R1+0xd288], R244 ;  /* 0x00d288f401007387 */ /* 0x000fe80000100a00 */
[----:B------:R3:W-:Y:S04]  /*14a280*/  STL.64 [R1+0xd240], R250 ;  /* 0x00d240fa01007387 */ /* 0x0007e80000100a00 */
[----:B------:R-:W-:Y:S04]  /*14a290*/  STL.64 [R1+0xd238], R248 ;  /* 0x00d238f801007387 */ /* 0x000fe80000100a00 */
[----:B------:R-:W4:Y:S04]  /*14a2a0*/  LDL R234, [R1+0x1288] ;  /* 0x0012880001ea7983 */ /* 0x000f280000100800 */
[----:B------:R-:W4:Y:S01]  /*14a2b0*/  LDL R235, [R1+0x128c] ;  /* 0x00128c0001eb7983 */ /* 0x000f220000100800 */
[----:B------:R-:W-:Y:S01]  /*14a2c0*/  HMMA.1688.F32.TF32 R156, R216, R156, R160 ;  /* 0x0000009cd89c723c */ /* 0x000fe200000810a0 */
[----:B------:R-:W-:-:S07]  /*14a2d0*/  IMAD.MOV.U32 R95, RZ, RZ, R252 ;  /* 0x000000ffff5f7224 */ /* 0x000fce00078e00fc */
        /* <DEDUP_REMOVED lines=16> */
[----:B------:R-:W2:Y:S01]  /*14a3e0*/  LDL R206, [R1+0x12f8] ;  /* 0x0012f80001ce7983 */ /* 0x000ea20000100800 */
[----:B------:R-:W-:Y:S01]  /*14a3f0*/  IMAD.MOV.U32 R169, RZ, RZ, R156 ;  /* 0x000000ffffa97224 */ /* 0x000fe200078e009c */
[----:B------:R-:W-:Y:S01]  /*14a400*/  MOV R168, R157 ;  /* 0x0000009d00a87202 */ /* 0x000fe20000000f00 */
[----:B------:R-:W-:-:S02]  /*14a410*/  IMAD.MOV.U32 R165, RZ, RZ, R158 ;  /* 0x000000ffffa57224 */ /* 0x000fc400078e009e */
[----:B------:R-:W-:Y:S01]  /*14a420*/  IMAD.MOV.U32 R164, RZ, RZ, R159 ;  /* 0x000000ffffa47224 */ /* 0x000fe200078e009f */
[----:B------:R-:W2:Y:S01]  /*14a430*/  LDL R207, [R1+0x12fc] ;  /* 0x0012fc0001cf7983 */ /* 0x000ea20000100800 */
[----:B------:R-:W-:Y:S01]  /*14a440*/  HMMA.1688.F32.TF32 R156, R216, R140, R144 ;  /* 0x0000008cd89c723c */ /* 0x000fe20000081090 */
[----:B------:R-:W-:Y:S02]  /*14a450*/  IMAD.MOV.U32 R141, RZ, RZ, R14 ;  /* 0x000000ffff8d7224 */ /* 0x000fe400078e000e */
[----:B------:R-:W-:Y:S01]  /*14a460*/  IMAD.MOV.U32 R140, RZ, RZ, R15 ;  /* 0x000000ffff8c7224 */ /* 0x000fe200078e000f */
        /* <DEDUP_REMOVED lines=14> */
[----:B----4-:R-:W-:Y:S01]  /*14a550*/  HMMA.1688.F32.TF32 R228, R240, R234, R228 ;  /* 0x000000eaf0e4723c */ /* 0x010fe200000810e4 */
[----:B------:R-:W-:Y:S01]  /*14a560*/  IMAD.MOV.U32 R147, RZ, RZ, R156 ;  /* 0x000000ffff937224 */ /* 0x000fe200078e009c */
[----:B------:R-:W-:Y:S01]  /*14a570*/  MOV R146, R157 ;  /* 0x0000009d00927202 */ /* 0x000fe20000000f00 */
[----:B------:R-:W-:-:S02]  /*14a580*/  IMAD.MOV.U32 R157, RZ, RZ, R98 ;  /* 0x000000ffff9d7224 */ /* 0x000fc400078e0062 */
[----:B------:R-:W-:Y:S01]  /*14a590*/  IMAD.MOV.U32 R156, RZ, RZ, R99 ;  /* 0x000000ffff9c7224 */ /* 0x000fe200078e0063 */
[----:B------:R-:W4:Y:S04]  /*14a5a0*/  LDL R98, [R1+0x13b8] ;  /* 0x0013b80001627983 */ /* 0x000f280000100800 */
[----:B------:R-:W4:Y:S04]  /*14a5b0*/  LDL R99, [R1+0x13bc] ;  /* 0x0013bc0001637983 */ /* 0x000f280000100800 */
[----:B------:R1:W-:Y:S04]  /*14a5c0*/  STL.64 [R1+0xd230], R226 ;  /* 0x00d230e201007387 */ /* 0x0003e80000100a00 */
[----:B------:R-:W-:Y:S01]  /*14a5d0*/  STL.64 [R1+0xd228], R224 ;  /* 0x00d228e001007387 */ /* 0x000fe20000100a00 */
[C---:B------:R-:W-:Y:S08]  /*14a5e0*/  HMMA.1688.F32.TF32 R68, R240.reuse, R102, R68 ;  /* 0x00000066f044723c */ /* 0x040ff00000081044 */
[C---:B------:R-:W-:Y:S08]  /*14a5f0*/  HMMA.1688.F32.TF32 R44, R240.reuse, R194, R44 ;  /* 0x000000c2f02c723c */ /* 0x040ff0000008102c */
[C---:B------:R-:W-:Y:S08]  /*14a600*/  HMMA.1688.F32.TF32 R52, R240.reuse, R186, R52 ;  /* 0x000000baf034723c */ /* 0x040ff00000081034 */
[C---:B--2---:R-:W-:Y:S08]  /*14a610*/  HMMA.1688.F32.TF32 R36, R240.reuse, R246, R36 ;  /* 0x000000f6f024723c */ /* 0x044ff00000081024 */
[C---:B------:R-:W-:Y:S08]  /*14a620*/  HMMA.1688.F32.TF32 R60, R240.reuse, R178, R60 ;  /* 0x000000b2f03c723c */ /* 0x040ff0000008103c */
[C---:B------:R-:W-:Y:S01]  /*14a630*/  HMMA.1688.F32.TF32 R76, R240.reuse, R94, R76 ;  /* 0x0000005ef04c723c */ /* 0x040fe2000008104c */
[----:B------:R-:W-:Y:S01]  /*14a640*/  IMAD.MOV.U32 R161, RZ, RZ, R96 ;  /* 0x000000ffffa17224 */ /* 0x000fe200078e0060 */
[----:B------:R-:W-:Y:S01]  /*14a650*/  MOV R160, R97 ;  /* 0x0000006100a07202 */ /* 0x000fe20000000f00 */
[----:B------:R-:W-:Y:S04]  /*14a660*/  LDS R216, [R3+UR10+0x8a100] ;  /* 0x08a1000a03d87984 */ /* 0x000fe80008000800 */
[----:B-1----:R-:W2:Y:S04]  /*14a670*/  LDL R226, [R1+0x12d8] ;  /* 0x0012d80001e27983 */ /* 0x002ea80000100800 */
[----:B------:R-:W2:Y:S04]  /*14a680*/  LDL R227, [R1+0x12dc] ;  /* 0x0012dc0001e37983 */ /* 0x000ea80000100800 */
[----:B------:R-:W2:Y:S04]  /*14a690*/  LDL.LU.64 R234, [R1+0xd3e0] ;  /* 0x00d3e00001ea7983 */ /* 0x000ea80000300a00 */
[----:B------:R-:W2:Y:S04]  /*14a6a0*/  LDL.LU.64 R232, [R1+0xd3d8] ;  /* 0x00d3d80001e87983 */ /* 0x000ea80000300a00 */
[----:B------:R1:W-:Y:S04]  /*14a6b0*/  STL.64 [R1+0xd220], R230 ;  /* 0x00d220e601007387 */ /* 0x0003e80000100a00 */
[----:B------:R-:W-:Y:S01]  /*14a6c0*/  STL.64 [R1+0xd218], R228 ;  /* 0x00d218e401007387 */ /* 0x000fe20000100a00 */
[C---:B------:R-:W-:Y:S03]  /*14a6d0*/  HMMA.1688.F32.TF32 R28, R240.reuse, R206, R28 ;  /* 0x000000cef01c723c */ /* 0x040fe6000008101c */
[----:B------:R-:W-:Y:S04]  /*14a6e0*/  LDS R217, [R0+UR10+0x8a100] ;  /* 0x08a1000a00d97984 */ /* 0x000fe80008000800 */
[----:B-1----:R-:W3:Y:S04]  /*14a6f0*/  LDL R230, [R1+0x12c8] ;  /* 0x0012c80001e67983 */ /* 0x002ee80000100800 */
[----:B------:R-:W3:Y:S01]  /*14a700*/  LDL R231, [R1+0x12cc] ;  /* 0x0012cc0001e77983 */ /* 0x000ee20000100800 */
[----:B--2---:R-:W-:Y:S03]  /*14a710*/  HMMA.1688.F32.TF32 R232, R240, R10, R232 ;  /* 0x0000000af0e8723c */ /* 0x004fe600000810e8 */
[----:B------:R-:W2:Y:S04]  /*14a720*/  LDL.LU.64 R10, [R1+0xd3d0] ;  /* 0x00d3d000010a7983 */ /* 0x000ea80000300a00 */
[----:B------:R-:W2:Y:S01]  /*14a730*/  LDL.LU.64 R8, [R1+0xd3c8] ;  /* 0x00d3c80001087983 */ /* 0x000ea20000300a00 */
[----:B------:R-:W-:Y:S01]  /*14a740*/  IMAD.MOV.U32 R145, RZ, RZ, R12 ;  /* 0x000000ffff917224 */ /* 0x000fe200078e000c */
[----:B------:R-:W-:-:S10]  /*14a750*/  MOV R144, R13 ;  /* 0x0000000d00907202 */ /* 0x000fd40000000f00 */
[----:B------:R1:W-:Y:S04]  /*14a760*/  STL.64 [R1+0xd250], R234 ;  /* 0x00d250ea01007387 */ /* 0x0003e80000100a00 */
[----:B------:R-:W-:Y:S04]  /*14a770*/  STL.64 [R1+0xd248], R232 ;  /* 0x00d248e801007387 */ /* 0x000fe80000100a00 */
[----:B-1----:R-:W4:Y:S04]  /*14a780*/  LDL R234, [R1+0x12b8] ;  /* 0x0012b80001ea7983 */ /* 0x002f280000100800 */
[----:B------:R-:W4:Y:S01]  /*14a790*/  LDL R235, [R1+0x12bc] ;  /* 0x0012bc0001eb7983 */ /* 0x000f220000100800 */
[C---:B--2---:R-:W-:Y:S03]  /*14a7a0*/  HMMA.1688.F32.TF32 R8, R240.reuse, R14, R8 ;  /* 0x0000000ef008723c */ /* 0x044fe60000081008 */
[----:B------:R-:W4:Y:S04]  /*14a7b0*/  LDL.LU.64 R14, [R1+0xd3c0] ;  /* 0x00d3c000010e7983 */ /* 0x000f280000300a00 */
[----:B------:R-:W4:Y:S01]  /*14a7c0*/  LDL.LU.64 R12, [R1+0xd3b8] ;  /* 0x00d3b800010c7983 */ /* 0x000f220000300a00 */
[C---:B---3--:R-:W-:Y:S11]  /*14a7d0*/  HMMA.1688.F32.TF32 R16, R240.reuse, R230, R16 ;  /* 0x000000e6f010723c */ /* 0x048ff60000081010 */
[----:B------:R1:W-:Y:S04]  /*14a7e0*/  STL.64 [R1+0xd260], R10 ;  /* 0x00d2600a01007387 */ /* 0x0003e80000100a00 */
[----:B------:R-:W-:Y:S01]  /*14a7f0*/  STL.64 [R1+0xd258], R8 ;  /* 0x00d2580801007387 */ /* 0x000fe20000100a00 */
[----:B----4-:R-:W-:-:S15]  /*14a800*/  HMMA.1688.F32.TF32 R12, R240, R234, R12 ;  /* 0x000000eaf00c723c */ /* 0x010fde000008100c */
[----:B------:R-:W-:-:S04]  /*14a810*/  NOP ;  /* 0x0000000000007918 */ /* 0x000fc80000000000 */
[----:B------:R-:W-:Y:S04]  /*14a820*/  STL.64 [R1+0xd270], R14 ;  /* 0x00d2700e01007387 */ /* 0x000fe80000100a00 */
[----:B------:R-:W-:Y:S04]  /*14a830*/  STL.64 [R1+0xd268], R12 ;  /* 0x00d2680c01007387 */ /* 0x000fe80000100a00 */
[----:B------:R2:W-:Y:S04]  /*14a840*/  STL.64 [R1+0xd280], R18 ;  /* 0x00d2801201007387 */ /* 0x0005e80000100a00 */
[----:B------:R-:W-:Y:S04]  /*14a850*/  STL.64 [R1+0xd278], R16 ;  /* 0x00d2781001007387 */ /* 0x000fe80000100a00 */
[----:B------:R-:W3:Y:S04]  /*14a860*/  LDL R86, [R1+0x13d8] ;  /* 0x0013d80001567983 */ /* 0x000ee80000100800 */
[----:B------:R-:W3:Y:S01]  /*14a870*/  LDL R87, [R1+0x13dc] ;  /* 0x0013dc0001577983 */ /* 0x000ee20000100800 */
        /* <DEDUP_REMOVED lines=48> */
[----:B------:R-:W-:Y:S01]  /*14ab80*/  MOV R225, R85 ;  /* 0x0000005500e17202 */ /* 0x000fe20000000f00 */
[----:B------:R-:W-:Y:S01]  /*14ab90*/  IMAD.MOV.U32 R226, RZ, RZ, R84 ;  /* 0x000000ffffe27224 */ /* 0x000fe200078e0054 */
[----:B---3--:R-:W-:Y:S01]  /*14aba0*/  HMMA.1688.F32.TF32 R80, R240, R86, R80 ;  /* 0x00000056f050723c */ /* 0x008fe20000081050 */
[----:B------:R-:W2:Y:S04]  /*14abb0*/  LDL.LU.64 R86, [R1+0xd3b0] ;  /* 0x00d3b00001567983 */ /* 0x000ea80000300a00 */
[----:B------:R-:W2:Y:S01]  /*14abc0*/  LDL.LU.64 R84, [R1+0xd3a8] ;  /* 0x00d3a80001547983 */ /* 0x000ea20000300a00 */
[----:B------:R-:W-:-:S02]  /*14abd0*/  IMAD.MOV.U32 R224, RZ, RZ, R88 ;  /* 0x000000ffffe07224 */ /* 0x000fc400078e0058 */
[C---:B--2---:R-:W-:Y:S01]  /*14abe0*/  HMMA.1688.F32.TF32 R84, R240.reuse, R90, R84 ;  /* 0x0000005af054723c */ /* 0x044fe20000081054 */
[----:B------:R-:W2:Y:S04]  /*14abf0*/  LDL.LU.64 R90, [R1+0xd3a0] ;  /* 0x00d3a000015a7983 */ /* 0x000ea80000300a00 */
[----:B------:R-:W2:Y:S03]  /*14ac00*/  LDL.LU.64 R88, [R1+0xd398] ;  /* 0x00d3980001587983 */ /* 0x000ea60000300a00 */
[----:B--2---:R-:W-:Y:S01]  /*14ac10*/  HMMA.1688.F32.TF32 R88, R240, R94, R88 ;  /* 0x0000005ef058723c */ /* 0x004fe20000081058 */
[----:B------:R-:W2:Y:S04]  /*14ac20*/  LDL.LU.64 R94, [R1+0xd390] ;  /* 0x00d39000015e7983 */ /* 0x000ea80000300a00 */
[----:B------:R-:W2:Y:S01]  /*14ac30*/  LDL.LU.64 R92, [R1+0xd388] ;  /* 0x00d38800015c7983 */ /* 0x000ea20000300a00 */
[----:B------:R-:W-:-:S02]  /*14ac40*/  IMAD.MOV.U32 R227, RZ, RZ, R2 ;  /* 0x000000ffffe37224 */ /* 0x000fc400078e0002 */
[C---:B------:R-:W-:Y:S08]  /*14ac50*/  HMMA.1688.F32.TF32 R212, R240.reuse, R234, R212 ;  /* 0x000000eaf0d4723c */ /* 0x040ff000000810d4 */
[C---:B----4-:R-:W-:Y:S08]  /*14ac60*/  HMMA.1688.F32.TF32 R208, R240.reuse, R10, R208 ;  /* 0x0000000af0d0723c */ /* 0x050ff000000810d0 */
[C---:B------:R-:W-:Y:S08]  /*14ac70*/  HMMA.1688.F32.TF32 R8, R240.reuse, R250, R224 ;  /* 0x000000faf008723c */ /* 0x040ff000000810e0 */
[----:B--2---:R-:W-:Y:S01]  /*14ac80*/  HMMA.1688.F32.TF32 R92, R240, R98, R92 ;  /* 0x00000062f05c723c */ /* 0x004fe2000008105c */
[----:B------:R-:W2:Y:S04]  /*14ac90*/  LDL.LU.64 R98, [R1+0xd380] ;  /* 0x00d3800001627983 */ /* 0x000ea80000300a00 */
[----:B------:R-:W2:Y:S01]  /*14aca0*/  LDL.LU.64 R96, [R1+0xd378] ;  /* 0x00d3780001607983 */ /* 0x000ea20000300a00 */
[----:B------:R-:W-:-:S02]  /*14acb0*/  IMAD.MOV.U32 R143, RZ, RZ, R158 ;  /* 0x000000ffff8f7224 */ /* 0x000fc400078e009e */
[----:B------:R-:W-:Y:S01]  /*14acc0*/  IMAD.MOV.U32 R142, RZ, RZ, R159 ;  /* 0x000000ffff8e7224 */ /* 0x000fe200078e009f */
[----:B------:R-:W-:Y:S01]  /*14acd0*/  HMMA.1688.F32.TF32 R104, R240, R14, R104 ;  /* 0x0000000ef068723c */ /* 0x000fe20000081068 */
[----:B------:R-:W-:Y:S02]  /*14ace0*/  IMAD.MOV.U32 R14, RZ, RZ, R143 ;  /* 0x000000ffff0e7224 */ /* 0x000fe400078e008f */
[----:B------:R-:W-:-:S05]  /*14acf0*/  IMAD.MOV.U32 R15, RZ, RZ, R142 ;  /* 0x000000ffff0f7224 */ /* 0x000fca00078e008e */
[C---:B------:R-:W-:Y:S08]  /*14ad00*/  HMMA.1688.F32.TF32 R4, R240.reuse, R206, R4 ;  /* 0x000000cef004723c */ /* 0x040ff00000081004 */
[----:B--2---:R-:W-:Y:S01]  /*14ad10*/  HMMA.1688.F32.TF32 R96, R240, R102, R96 ;  /* 0x00000066f060723c */ /* 0x004fe20000081060 */
[----:B------:R-:W2:Y:S04]  /*14ad20*/  LDL.LU.64 R102, [R1+0xd370] ;  /* 0x00d3700001667983 */ /* 0x000ea80000300a00 */
[----:B------:R-:W2:Y:S04]  /*14ad30*/  LDL.LU.64 R100, [R1+0xd368] ;  /* 0x00d3680001647983 */ /* 0x000ea80000300a00 */
[----:B------:R1:W-:Y:S04]  /*14ad40*/  STL [R1+0xd214], R214 ;  /* 0x00d214d601007387 */ /* 0x0003e80000100800 */
[----:B------:R3:W-:Y:S04]  /*14ad50*/  STL [R1+0xd210], R215 ;  /* 0x00d210d701007387 */ /* 0x0007e80000100800 */
[----:B------:R-:W-:Y:S04]  /*14ad60*/  STL.64 [R1+0x50], R8 ;  /* 0x0000500801007387 */ /* 0x000fe80000100a00 */
[----:B------:R4:W-:Y:S04]  /*14ad70*/  STL.64 [R1+0x58], R10 ;  /* 0x0000580a01007387 */ /* 0x0009e80000100a00 */
[----:B------:R-:W2:Y:S04]  /*14ad80*/  LDL R142, [R1+0x1528] ;  /* 0x00152800018e7983 */ /* 0x000ea80000100800 */
[----:B------:R-:W2:Y:S01]  /*14ad90*/  LDL R143, [R1+0x152c] ;  /* 0x00152c00018f7983 */ /* 0x000ea20000100800 */
[----:B------:R-:W-:-:S02]  /*14ada0*/  IMAD.MOV.U32 R252, RZ, RZ, R6 ;  /* 0x000000fffffc7224 */ /* 0x000fc400078e0006 */
[----:B------:R-:W-:Y:S01]  /*14adb0*/  IMAD.MOV.U32 R2, RZ, RZ, R7 ;  /* 0x000000ffff027224 */ /* 0x000fe200078e0007 */
[C---:B------:R-:W-:Y:S08]  /*14adc0*/  HMMA.1688.F32.TF32 R220, R240.reuse, R230, R220 ;  /* 0x000000e6f0dc723c */ /* 0x040ff000000810dc */
[----:B------:R-:W-:Y:S01]  /*14add0*/  HMMA.1688.F32.TF32 R108, R240, R198, R108 ;  /* 0x000000c6f06c723c */ /* 0x000fe2000008106c */
[----:B-1----:R-:W-:Y:S01]  /*14ade0*/  IMAD.MOV.U32 R214, RZ, RZ, R4 ;  /* 0x000000ffffd67224 */ /* 0x002fe200078e0004 */
[----:B---3--:R-:W-:-:S06]  /*14adf0*/  MOV R215, R5 ;  /* 0x0000000500d77202 */ /* 0x008fcc0000000f00 */
        /* <DEDUP_REMOVED lines=47> */
[C---:B--2---:R-:W-:Y:S01]  /*14b0f0*/  HMMA.1688.F32.TF32 R136, R240.reuse, R142, R136 ;  /* 0x0000008ef088723c */ /* 0x044fe20000081088 */
[----:B------:R-:W2:Y:S04]  /*14b100*/  LDL.LU.64 R142, [R1+0xd360] ;  /* 0x00d36000018e7983 */ /* 0x000ea80000300a00 */
[----:B------:R-:W2:Y:S01]  /*14b110*/  LDL.LU.64 R140, [R1+0xd358] ;  /* 0x00d35800018c7983 */ /* 0x000ea20000300a00 */
[----:B------:R-:W-:Y:S01]  /*14b120*/  IMAD.MOV.U32 R248, RZ, RZ, R145 ;  /* 0x000000fffff87224 */ /* 0x000fe200078e0091 */
[----:B------:R-:W-:Y:S01]  /*14b130*/  MOV R249, R144 ;  /* 0x0000009000f97202 */ /* 0x000fe20000000f00 */
[----:B----4-:R-:W-:Y:S02]  /*14b140*/  IMAD.MOV.U32 R10, RZ, RZ, R157 ;  /* 0x000000ffff0a7224 */ /* 0x010fe400078e009d */
[----:B------:R-:W-:Y:S01]  /*14b150*/  IMAD.MOV.U32 R11, RZ, RZ, R156 ;  /* 0x000000ffff0b7224 */ /* 0x000fe200078e009c */
[C---:B---3--:R-:W-:Y:S08]  /*14b160*/  HMMA.1688.F32.TF32 R152, R240.reuse, R158, R152 ;  /* 0x0000009ef098723c */ /* 0x048ff00000081098 */
[C---:B--2---:R-:W-:Y:S01]  /*14b170*/  HMMA.1688.F32.TF32 R140, R240.reuse, R146, R140 ;  /* 0x00000092f08c723c */ /* 0x044fe2000008108c */
[----:B------:R-:W2:Y:S04]  /*14b180*/  LDL.LU.64 R146, [R1+0xd350] ;  /* 0x00d3500001927983 */ /* 0x000ea80000300a00 */
[----:B------:R-:W2:Y:S04]  /*14b190*/  LDL.LU.64 R144, [R1+0xd348] ;  /* 0x00d3480001907983 */ /* 0x000ea80000300a00 */
[----:B------:R-:W3:Y:S04]  /*14b1a0*/  LDL R224, [R1+0x1670] ;  /* 0x0016700001e07983 */ /* 0x000ee80000100800 */
[----:B------:R-:W3:Y:S04]  /*14b1b0*/  LDL R225, [R1+0x1674] ;  /* 0x0016740001e17983 */ /* 0x000ee80000100800 */
[----:B------:R-:W4:Y:S04]  /*14b1c0*/  LDL R228, [R1+0x1680] ;  /* 0x0016800001e47983 */ /* 0x000f280000100800 */
[----:B------:R-:W4:Y:S04]  /*14b1d0*/  LDL R229, [R1+0x1684] ;  /* 0x0016840001e57983 */ /* 0x000f280000100800 */
[----:B------:R-:W2:Y:S04]  /*14b1e0*/  LDL.LU.64 R158, [R1+0xd340] ;  /* 0x00d34000019e7983 */ /* 0x000ea80000300a00 */
[----:B------:R-:W2:Y:S01]  /*14b1f0*/  LDL.LU.64 R156, [R1+0xd338] ;  /* 0x00d33800019c7983 */ /* 0x000ea20000300a00 */
[----:B------:R-:W-:Y:S01]  /*14b200*/  IMAD.MOV.U32 R8, RZ, RZ, R161 ;  /* 0x000000ffff087224 */ /* 0x000fe200078e00a1 */
[----:B------:R-:W-:Y:S01]  /*14b210*/  MOV R9, R160 ;  /* 0x000000a000097202 */ /* 0x000fe20000000f00 */
[C---:B--2---:R-:W-:Y:S01]  /*14b220*/  HMMA.1688.F32.TF32 R156, R240.reuse, R162, R156 ;  /* 0x000000a2f09c723c */ /* 0x044fe2000008109c */
[----:B------:R-:W2:Y:S04]  /*14b230*/  LDL.LU.64 R162, [R1+0xd330] ;  /* 0x00d3300001a27983 */ /* 0x000ea80000300a00 */
[----:B------:R-:W2:Y:S03]  /*14b240*/  LDL.LU.64 R160, [R1+0xd328] ;  /* 0x00d3280001a07983 */ /* 0x000ea60000300a00 */
[----:B------:R-:W-:Y:S01]  /*14b250*/  HMMA.1688.F32.TF32 R100, R240, R18, R100 ;  /* 0x00000012f064723c */ /* 0x000fe20000081064 */
[----:B------:R-:W-:-:S02]  /*14b260*/  IMAD.MOV.U32 R18, RZ, RZ, R165 ;  /* 0x000000ffff127224 */ /* 0x000fc400078e00a5 */
[----:B------:R-:W-:-:S05]  /*14b270*/  IMAD.MOV.U32 R19, RZ, RZ, R164 ;  /* 0x000000ffff137224 */ /* 0x000fca00078e00a4 */
[C---:B--2---:R-:W-:Y:S01]  /*14b280*/  HMMA.1688.F32.TF32 R160, R240.reuse, R166, R160 ;  /* 0x000000a6f0a0723c */ /* 0x044fe200000810a0 */
[----:B------:R-:W2:Y:S04]  /*14b290*/  LDL.LU.64 R166, [R1+0xd320] ;  /* 0x00d3200001a67983 */ /* 0x000ea80000300a00 */
[----:B------:R-:W2:Y:S01]  /*14b2a0*/  LDL.LU.64 R164, [R1+0xd318] ;  /* 0x00d3180001a47983 */ /* 0x000ea20000300a00 */
[----:B------:R-:W-:Y:S01]  /*14b2b0*/  IMAD.MOV.U32 R16, RZ, RZ, R169 ;  /* 0x000000ffff107224 */ /* 0x000fe200078e00a9 */
[----:B------:R-:W-:Y:S01]  /*14b2c0*/  MOV R17, R168 ;  /* 0x000000a800117202 */ /* 0x000fe20000000f00 */
[C---:B--2---:R-:W-:Y:S01]  /*14b2d0*/  HMMA.1688.F32.TF32 R164, R240.reuse, R170, R164 ;  /* 0x000000aaf0a4723c */ /* 0x044fe200000810a4 */
[----:B------:R-:W2:Y:S04]  /*14b2e0*/  LDL.LU.64 R170, [R1+0xd310] ;  /* 0x00d3100001aa7983 */ /* 0x000ea80000300a00 */
[----:B------:R-:W2:Y:S03]  /*14b2f0*/  LDL.LU.64 R168, [R1+0xd308] ;  /* 0x00d3080001a87983 */ /* 0x000ea60000300a00 */
        /* <DEDUP_REMOVED lines=25> */
[----:B------:R-:W2:Y:S04]  /*14b490*/  LDL R246, [R1+0x1648] ;  /* 0x0016480001f67983 */ /* 0x000ea80000100800 */
[----:B------:R-:W2:Y:S03]  /*14b4a0*/  LDL R247, [R1+0x164c] ;  /* 0x00164c0001f77983 */ /* 0x000ea60000100800 */
[C---:B------:R-:W-:Y:S01]  /*14b4b0*/  HMMA.1688.F32.TF32 R204, R240.reuse, R206, R16 ;  /* 0x000000cef0cc723c */ /* 0x040fe20000081010 */
[----:B------:R-:W3:Y:S04]  /*14b4c0*/  LDL.LU.64 R18, [R1+0xd280] ;  /* 0x00d2800001127983 */ /* 0x000ee80000300a00 */
[----:B------:R-:W3:Y:S03]  /*14b4d0*/  LDL.LU.64 R16, [R1+0xd278] ;  /* 0x00d2780001107983 */ /* 0x000ee60000300a00 */
[----:B--2---:R-:W-:Y:S01]  /*14b4e0*/  HMMA.1688.F32.TF32 R244, R240, R246, R12 ;  /* 0x000000f6f0f4723c */ /* 0x004fe2000008100c */
[----:B------:R-:W2:Y:S04]  /*14b4f0*/  LDL.LU.64 R14, [R1+0xd270] ;  /* 0x00d27000010e7983 */ /* 0x000ea80000300a00 */
[----:B------:R-:W2:-:S14]  /*14b500*/  LDL.LU.64 R12, [R1+0xd268] ;  /* 0x00d26800010c7983 */ /* 0x000e9c0000300a00 */
[----:B------:R-:W-:Y:S04]  /*14b510*/  STL [R1+0xd20c], R244 ;  /* 0x00d20cf401007387 */ /* 0x000fe80000100800 */
[----:B------:R-:W-:Y:S04]  /*14b520*/  STL [R1+0xd208], R245 ;  /* 0x00d208f501007387 */ /* 0x000fe80000100800 */
[----:B------:R1:W-:Y:S04]  /*14b530*/  STL [R1+0xd204], R246 ;  /* 0x00d204f601007387 */ /* 0x0003e80000100800 */
[----:B------:R3:W-:Y:S04]  /*14b540*/  STL [R1+0xd200], R247 ;  /* 0x00d200f701007387 */ /* 0x0007e80000100800 */
[----:B-1----:R-:W2:Y:S04]  /*14b550*/  LDL R246, [R1+0x1668] ;  /* 0x0016680001f67983 */ /* 0x002ea80000100800 */
[----:B---3--:R-:W2:Y:S01]  /*14b560*/  LDL R247, [R1+0x166c] ;  /* 0x00166c0001f77983 */ /* 0x008ea20000100800 */
[C---:B------:R-:W-:Y:S03]  /*14b570*/  HMMA.1688.F32.TF32 R232, R240.reuse, R234, R8 ;  /* 0x000000eaf0e8723c */ /* 0x040fe60000081008 */
[----:B------:R-:W3:Y:S04]  /*14b580*/  LDL.LU.64 R10, [R1+0xd260] ;  /* 0x00d26000010a7983 */ /* 0x000ee80000300a00 */
[----:B------:R-:W3:Y:S01]  /*14b590*/  LDL.LU.64 R8, [R1+0xd258] ;  /* 0x00d2580001087983 */ /* 0x000ee20000300a00 */
[C---:B------:R-:W-:Y:S08]  /*14b5a0*/  HMMA.1688.F32.TF32 R236, R240.reuse, R218, R236 ;  /* 0x000000daf0ec723c */ /* 0x040ff000000810ec */
[C---:B------:R-:W-:Y:S08]  /*14b5b0*/  HMMA.1688.F32.TF32 R144, R240.reuse, R226, R144 ;  /* 0x000000e2f090723c */ /* 0x040ff00000081090 */
[C---:B------:R-:W-:Y:S01]  /*14b5c0*/  HMMA.1688.F32.TF32 R148, R240.reuse, R230, R148 ;  /* 0x000000e6f094723c */ /* 0x040fe20000081094 */
[----:B------:R-:W-:Y:S04]  /*14b5d0*/  LDS R218, [R3+UR10+0x8a900] ;  /* 0x08a9000a03da7984 */ /* 0x000fe80008000800 */
[----:B------:R-:W1:Y:S04]  /*14b5e0*/  LDS R219, [R0+UR10+0x8a900] ;  /* 0x08a9000a00db7984 */ /* 0x000e680008000800 */
[----:B------:R-:W-:Y:S04]  /*14b5f0*/  STL.64 [R1+0x60], R232 ;  /* 0x000060e801007387 */ /* 0x000fe80000100a00 */
[----:B------:R4:W-:Y:S04]  /*14b600*/  STL.64 [R1+0x68], R234 ;  /* 0x000068ea01007387 */ /* 0x0009e80000100a00 */
[----:B----4-:R-:W4:Y:S04]  /*14b610*/  LDL.LU.64 R234, [R1+0xd250] ;  /* 0x00d2500001ea7983 */ /* 0x010f280000300a00 */
[----:B------:R-:W4:Y:S01]  /*14b620*/  LDL.LU.64 R232, [R1+0xd248] ;  /* 0x00d2480001e87983 */ /* 0x000f220000300a00 */
[----:B--2---:R-:W-:Y:S03]  /*14b630*/  HMMA.1688.F32.TF32 R240, R240, R246, R248 ;  /* 0x000000f6f0f0723c */ /* 0x004fe600000810f8 */
[----:B------:R-:W1:Y:S04]  /*14b640*/  LDL.LU.64 R250, [R1+0xd240] ;  /* 0x00d2400001fa7983 */ /* 0x000e680000300a00 */
[----:B------:R-:W1:-:S12]  /*14b650*/  LDL.LU.64 R248, [R1+0xd238] ;  /* 0x00d2380001f87983 */ /* 0x000e580000300a00 */
[----:B------:R-:W-:Y:S01]  /*14b660*/  IMAD.MOV.U32 R244, RZ, RZ, R240 ;  /* 0x000000fffff47224 */ /* 0x000fe200078e00f0 */
[----:B------:R-:W-:Y:S01]  /*14b670*/  MOV R245, R241 ;  /* 0x000000f100f57202 */ /* 0x000fe20000000f00 */
[----:B------:R-:W3:Y:S04]  /*14b680*/  LDL R240, [R1+0x16b0] ;  /* 0x0016b00001f07983 */ /* 0x000ee80000100800 */
[----:B------:R-:W3:Y:S04]  /*14b690*/  LDL R241, [R1+0x16b4] ;  /* 0x0016b40001f17983 */ /* 0x000ee80000100800 */
[----:B------:R-:W2:Y:S01]  /*14b6a0*/  LDL.LU.64 R226, [R1+0xd230] ;  /* 0x00d2300001e27983 */ /* 0x000ea20000300a00 */
[----:B-1----:R-:W-:Y:S03]  /*14b6b0*/  HMMA.1688.F32.TF32 R248, R216, R224, R248 ;  /* 0x000000e0d8f8723c */ /* 0x002fe600000810f8 */
[----:B------:R-:W2:-:S15]  /*14b6c0*/  LDL.LU.64 R224, [R1+0xd228] ;  /* 0x00d2280001e07983 */ /* 0x000e9e0000300a00 */
[----:B------:R-:W-:Y:S01]  /*14b6d0*/  NOP ;  /* 0x0000000000007918 */ /* 0x000fe20000000000 */
[----:B------:R1:W-:Y:S04]  /*14b6e0*/  STL.64 [R1+0x20], R248 ;  /* 0x000020f801007387 */ /* 0x0003e80000100a00 */
[----:B------:R-:W-:Y:S04]  /*14b6f0*/  STL.64 [R1+0x28], R250 ;  /* 0x000028fa01007387 */ /* 0x000fe80000100a00 */
[----:B-1----:R-:W4:Y:S04]  /*14b700*/  LDL R248, [R1+0x16a0] ;  /* 0x0016a00001f87983 */ /* 0x002f280000100800 */
[----:B------:R-:W4:Y:S04]  /*14b710*/  LDL R249, [R1+0x16a4] ;  /* 0x0016a40001f97983 */ /* 0x000f280000100800 */
[----:B------:R-:W3:Y:S01]  /*14b720*/  LDL.LU.64 R230, [R1+0xd220] ;  /* 0x00d2200001e67983 */ /* 0x000ee20000300a00 */
[----:B--2---:R-:W-:Y:S03]  /*14b730*/  HMMA.1688.F32.TF32 R224, R216, R228, R224 ;  /* 0x000000e4d8e0723c */ /* 0x004fe600000810e0 */
[----:B------:R-:W3:-:S15]  /*14b740*/  LDL.LU.64 R228, [R1+0xd218] ;  /* 0x00d2180001e47983 */ /* 0x000ede0000300a00 */
[----:B------:R-:W-:Y:S01]  /*14b750*/  NOP ;  /* 0x0000000000007918 */ /* 0x000fe20000000000 */
[----:B------:R-:W-:Y:S04]  /*14b760*/  STL.64 [R1+0xd1c8], R226 ;  /* 0x00d1c8e201007387 */ /* 0x000fe80000100a00 */
[----:B------:R1:W-:Y:S04]  /*14b770*/  STL.64 [R1+0xd1c0], R224 ;  /* 0x00d1c0e001007387 */ /* 0x0003e80000100a00 */
[----:B-1----:R-:W3:Y:S04]  /*14b780*/  LDL R224, [R1+0x1690] ;  /* 0x0016900001e07983 */ /* 0x002ee80000100800 */
[----:B------:R-:W3:Y:S02]  /*14b790*/  LDL R225, [R1+0x1694] ;  /* 0x0016940001e17983 */ /* 0x000ee40000100800 */
[----:B---3--:R-:W-:-:S15]  /*14b7a0*/  HMMA.1688.F32.TF32 R228, R216, R224, R228 ;  /* 0x000000e0d8e4723c */ /* 0x008fde00000810e4 */
[----:B------:R-:W-:-:S04]  /*14b7b0*/  NOP ;  /* 0x0000000000007918 */ /* 0x000fc80000000000 */
[----:B------:R-:W-:Y:S04]  /*14b7c0*/  STL.64 [R1+0xd1b8], R230 ;  /* 0x00d1b8e601007387 */ /* 0x000fe80000100a00 */
[----:B------:R1:W-:Y:S04]  /*14b7d0*/  STL.64 [R1+0xd1b0], R228 ;  /* 0x00d1b0e401007387 */ /* 0x0003e80000100a00 */
[----:B-1----:R-:W2:Y:S04]  /*14b7e0*/  LDL R228, [R1+0x16c0] ;  /* 0x0016c00001e47983 */ /* 0x002ea80000100800 */
[----:B------:R-:W2:Y:S01]  /*14b7f0*/  LDL R229, [R1+0x16c4] ;  /* 0x0016c40001e57983 */ /* 0x000ea20000100800 */
[C---:B----4-:R-:W-:Y:S08]  /*14b800*/  HMMA.1688.F32.TF32 R232, R216.reuse, R248, R232 ;  /* 0x000000f8d8e8723c */ /* 0x050ff000000810e8 */
[C---:B------:R-:W-:Y:S11]  /*14b810*/  HMMA.1688.F32.TF32 R8, R216.reuse, R240, R8 ;  /* 0x000000f0d808723c */ /* 0x040ff60000081008 */
[----:B------:R-:W-:Y:S04]  /*14b820*/  STL.64 [R1+0xd1a8], R234 ;  /* 0x00d1a8ea01007387 */ /* 0x000fe80000100a00 */
[----:B------:R1:W-:Y:S04]  /*14b830*/  STL.64 [R1+0xd1a0], R232 ;  /* 0x00d1a0e801007387 */ /* 0x0003e80000100a00 */
[----:B------:R-:W-:Y:S01]  /*14b840*/  IMAD.MOV.U32 R227, RZ, RZ, R8 ;  /* 0x000000ffffe37224 */ /* 0x000fe200078e0008 */
[----:B------:R-:W-:Y:S01]  /*14b850*/  MOV R226, R9 ;  /* 0x0000000900e27202 */ /* 0x000fe20000000f00 */
[----:B------:R-:W3:Y:S04]  /*14b860*/  LDL R8, [R1+0x16d0] ;  /* 0x0016d00001087983 */ /* 0x000ee80000100800 */
[----:B------:R-:W3:Y:S01]  /*14b870*/  LDL R9, [R1+0x16d4] ;  /* 0x0016d40001097983 */ /* 0x000ee20000100800 */
[----:B--2---:R-:W-:Y:S01]  /*14b880*/  HMMA.1688.F32.TF32 R12, R216, R228, R12 ;  /* 0x000000e4d80c723c */ /* 0x004fe2000008100c */
[----:B------:R-:W-:-:S02]  /*14b890*/  IMAD.MOV.U32 R225, RZ, RZ, R10 ;  /* 0x000000ffffe17224 */ /* 0x000fc400078e000a */
[----:B------:R-:W-:Y:S01]  /*14b8a0*/  IMAD.MOV.U32 R224, RZ, RZ, R11 ;  /* 0x000000ffffe07224 */ /* 0x000fe200078e000b */
[----:B-1----:R-:W2:Y:S04]  /*14b8b0*/  LDL R232, [R1+0x1730] ;  /* 0x0017300001e87983 */ /* 0x002ea80000100800 */
[----:B------:R-:W2:Y:S04]  /*14b8c0*/  LDL R233, [R1+0x1734] ;  /* 0x0017340001e97983 */ /* 0x000ea80000100800 */
[----:B------:R-:W4:Y:S04]  /*14b8d0*/  LDL R248, [R1+0x1740] ;  /* 0x0017400001f87983 */ /* 0x000f280000100800 */
[----:B------:R-:W4:Y:S04]  /*14b8e0*/  LDL R249, [R1+0x1744] ;  /* 0x0017440001f97983 */ /* 0x000f280000100800 */
[----:B------:R-:W2:Y:S04]  /*14b8f0*/  LDL R240, [R1+0x1750] ;  /* 0x0017500001f07983 */ /* 0x000ea80000100800 */
[----:B------:R-:W2:Y:S01]  /*14b900*/  LDL R241, [R1+0x1754] ;  /* 0x0017540001f17983 */ /* 0x000ea20000100800 */
[----:B------:R-:W-:Y:S01]  /*14b910*/  IMAD.MOV.U32 R231, RZ, RZ, R12 ;  /* 0x000000ffffe77224 */ /* 0x000fe200078e000c */
[----:B------:R-:W-:-:S02]  /*14b920*/  MOV R230, R13 ;  /* 0x0000000d00e67202 */ /* 0x000fc40000000f00 */
[----:B------:R-:W2:Y:S04]  /*14b930*/  LDL R12, [R1+0x16e0] ;  /* 0x0016e000010c7983 */ /* 0x000ea80000100800 */
[----:B------:R-:W2:Y:S01]  /*14b940*/  LDL R13, [R1+0x16e4] ;  /* 0x0016e400010d7983 */ /* 0x000ea20000100800 */
[----:B------:R-:W-:Y:S01]  /*14b950*/  IMAD.MOV.U32 R229, RZ, RZ, R14 ;  /* 0x000000ffffe57224 */ /* 0x000fe200078e000e */
[----:B---3--:R-:W-:Y:S01]  /*14b960*/  HMMA.1688.F32.TF32 R8, R216, R8, R16 ;  /* 0x00000008d808723c */ /* 0x008fe20000081010 */
[----:B------:R-:W-:Y:S01]  /*14b970*/  IMAD.MOV.U32 R228, RZ, RZ, R15 ;  /* 0x000000ffffe47224 */ /* 0x000fe200078e000f */
[----:B------:R-:W3:Y:S04]  /*14b980*/  LDL R16, [R1+0x16f0] ;  /* 0x0016f00001107983 */ /* 0x000ee80000100800 */
[----:B------:R-:W3:-:S13]  /*14b990*/  LDL R17, [R1+0x16f4] ;  /* 0x0016f40001117983 */ /* 0x000eda0000100800 */
[----:B------:R-:W-:Y:S04]  /*14b9a0*/  STL.64 [R1+0xd178], R10 ;  /* 0x00d1780a01007387 */ /* 0x000fe80000100a00 */
[----:B------:R1:W-:Y:S04]  /*14b9b0*/  STL.64 [R1+0xd170], R8 ;  /* 0x00d1700801007387 */ /* 0x0003e80000100a00 */
[----:B-1----:R-:W3:Y:S04]  /*14b9c0*/  LDL R8, [R1+0x1720] ;  /* 0x0017200001087983 */ /* 0x002ee80000100800 */
[----:B------:R-:W4:Y:S01]  /*14b9d0*/  LDL R9, [R1+0x1724] ;  /* 0x0017240001097983 */ /* 0x000f220000100800 */
[----:B--2---:R-:W-:Y:S03]  /*14b9e0*/  HMMA.1688.F32.TF32 R12, R216, R12, R20 ;  /* 0x0000000cd80c723c */ /* 0x004fe60000081014 */
[----:B------:R-:W2:Y:S04]  /*14b9f0*/  LDL R20, [R1+0x1700] ;  /* 0x0017000001147983 */ /* 0x000ea80000100800 */
[----:B------:R-:W2:-:S12]  /*14ba00*/  LDL R21, [R1+0x1704] ;  /* 0x0017040001157983 */ /* 0x000e980000100800 */
[----:B------:R-:W-:Y:S04]  /*14ba10*/  STL.64 [R1+0xd168], R14 ;  /* 0x00d1680e01007387 */ /* 0x000fe80000100a00 */
[----:B------:R1:W-:Y:S04]  /*14ba20*/  STL.64 [R1+0xd160], R12 ;  /* 0x00d1600c01007387 */ /* 0x0003e80000100a00 */
[----:B-1----:R-:W4:Y:S04]  /*14ba30*/  LDL R12, [R1+0x1710] ;  /* 0x00171000010c7983 */ /* 0x002f280000100800 */
[----:B------:R-:W4:Y:S01]  /*14ba40*/  LDL R13, [R1+0x1714] ;  /* 0x00171400010d7983 */ /* 0x000f220000100800 */
[----:B---3--:R-:W-:-:S15]  /*14ba50*/  HMMA.1688.F32.TF32 R16, R216, R16, R24 ;  /* 0x00000010d810723c */ /* 0x008fde0000081018 */
[----:B------:R-:W-:-:S04]  /*14ba60*/  NOP ;  /* 0x0000000000007918 */ /* 0x000fc80000000000 */
[----:B------:R-:W-:Y:S04]  /*14ba70*/  STL.64 [R1+0xd158], R18 ;  /* 0x00d1581201007387 */ /* 0x000fe80000100a00 */
[----:B------:R-:W-:Y:S01]  /*14ba80*/  STL.64 [R1+0xd150], R16 ;  /* 0x00d1501001007387 */ /* 0x000fe20000100a00 */
[C---:B--2---:R-:W-:Y:S08]  /*14ba90*/  HMMA.1688.F32.TF32 R20, R216.reuse, R20, R28 ;  /* 0x00000014d814723c */ /* 0x044ff0000008101c */
        /* <DEDUP_REMOVED lines=11> */
[----:B------:R-:W2:Y:S04]  /*14bb50*/  LDL R12, [R1+0x1760] ;  /* 0x00176000010c7983 */ /* 0x000ea80000100800 */
[----:B------:R-:W2:Y:S04]  /*14bb60*/  LDL R13, [R1+0x1764] ;  /* 0x00176400010d7983 */ /* 0x000ea80000100800 */
        /* <DEDUP_REMOVED lines=27> */
[----:B------:R1:W-:Y:S04]  /*14bd20*/  STL.64 [R1+0xd0f0], R40 ;  /* 0x00d0f02801007387 */ /* 0x0003e80000100a00 */
[----:B-1----:R-:W3:Y:S04]  /*14bd30*/  LDL R40, [R1+0x1780] ;  /* 0x0017800001287983 */ /* 0x002ee80000100800 */
[----:B------:R-:W3:Y:S01]  /*14bd40*/  LDL R41, [R1+0x1784] ;  /* 0x0017840001297983 */ /* 0x000ee20000100800 */
[C---:B--2---:R-:W-:Y:S08]  /*14bd50*/  HMMA.1688.F32.TF32 R44, R216.reuse, R12, R52 ;  /* 0x0000000cd82c723c */ /* 0x044ff00000081034 */
[C---:B----4-:R-:W-:Y:S01]  /*14bd60*/  HMMA.1688.F32.TF32 R48, R216.reuse, R48, R56 ;  /* 0x00000030d830723c */ /* 0x050fe20000081038 */
[----:B------:R-:W2:Y:S04]  /*14bd70*/  LDL R12, [R1+0x1830] ;  /* 0x00183000010c7983 */ /* 0x000ea80000100800 */
[----:B------:R-:W2:Y:S03]  /*14bd80*/  LDL R13, [R1+0x1834] ;  /* 0x00183400010d7983 */ /* 0x000ea60000100800 */
[C---:B---3--:R-:W-:Y:S03]  /*14bd90*/  HMMA.1688.F32.TF32 R56, R216.reuse, R36, R64 ;  /* 0x00000024d838723c */ /* 0x048fe60000081040 */
[----:B------:R1:W-:Y:S04]  /*14bda0*/  STL.64 [R1+0xd188], R46 ;  /* 0x00d1882e01007387 */ /* 0x0003e80000100a00 */
[----:B------:R3:W-:Y:S04]  /*14bdb0*/  STL.64 [R1+0xd180], R44 ;  /* 0x00d1802c01007387 */ /* 0x0007e80000100a00 */
[----:B------:R-:W-:Y:S04]  /*14bdc0*/  STL.64 [R1+0xd198], R50 ;  /* 0x00d1983201007387 */ /* 0x000fe80000100a00 */
[----:B------:R-:W-:Y:S01]  /*14bdd0*/  STL.64 [R1+0xd190], R48 ;  /* 0x00d1903001007387 */ /* 0x000fe20000100a00 */
[C---:B------:R-:W-:Y:S08]  /*14bde0*/  HMMA.1688.F32.TF32 R52, R216.reuse, R40, R60 ;  /* 0x00000028d834723c */ /* 0x040ff0000008103c */
        /* <DEDUP_REMOVED lines=8> */
[----:B------:R-:W4:Y:S04]  /*14be70*/  LDL R8, [R1+0x1840] ;  /* 0x0018400001087983 */ /* 0x000f280000100800 */
[----:B------:R-:W4:Y:S01]  /*14be80*/  LDL R9, [R1+0x1844] ;  /* 0x0018440001097983 */ /* 0x000f220000100800 */
[C---:B------:R-:W-:Y:S08]  /*14be90*/  HMMA.1688.F32.TF32 R68, R216.reuse, R248, R76 ;  /* 0x000000f8d844723c */ /* 0x040ff0000008104c */
[C---:B------:R-:W-:Y:S08]  /*14bea0*/  HMMA.1688.F32.TF32 R76, R216.reuse, R28, R84 ;  /* 0x0000001cd84c723c */ /* 0x040ff00000081054 */
[C---:B------:R-:W-:Y:S08]  /*14beb0*/  HMMA.1688.F32.TF32 R84, R216.reuse, R20, R92 ;  /* 0x00000014d854723c */ /* 0x040ff0000008105c */
[C---:B------:R-:W-:Y:S08]  /*14bec0*/  HMMA.1688.F32.TF32 R92, R216.reuse, R232, R100 ;  /* 0x000000e8d85c723c */ /* 0x040ff00000081064 */
[C---:B------:R-:W-:Y:S08]  /*14bed0*/  HMMA.1688.F32.TF32 R72, R216.reuse, R240, R80 ;  /* 0x000000f0d848723c */ /* 0x040ff00000081050 */
[C---:B------:R-:W-:Y:S08]  /*14bee0*/  HMMA.1688.F32.TF32 R80, R216.reuse, R24, R88 ;  /* 0x00000018d850723c */ /* 0x040ff00000081058 */
[----:B------:R-:W-:Y:S01]  /*14bef0*/  HMMA.1688.F32.TF32 R88, R216, R16, R96 ;  /* 0x00000010d858723c */ /* 0x000fe20000081060 */
[----:B------:R-:W3:Y:S04]  /*14bf00*/  LDL R248, [R1+0x1850] ;  /* 0x0018500001f87983 */ /* 0x000ee80000100800 */
[----:B------:R-:W3:Y:S04]  /*14bf10*/  LDL R249, [R1+0x1854] ;  /* 0x0018540001f97983 */ /* 0x000ee80000100800 */
[----:B------:R-:W3:Y:S04]  /*14bf20*/  LDL R240, [R1+0x1860] ;  /* 0x0018600001f07983 */ /* 0x000ee80000100800 */
[----:B------:R-:W3:Y:S04]  /*14bf30*/  LDL R241, [R1+0x1864] ;  /* 0x0018640001f17983 */ /* 0x000ee80000100800 */
[----:B------:R-:W3:Y:S04]  /*14bf40*/  LDL R232, [R1+0x1870] ;  /* 0x0018700001e87983 */ /* 0x000ee80000100800 */
[----:B------:R-:W3:Y:S01]  /*14bf50*/  LDL R233, [R1+0x1874] ;  /* 0x0018740001e97983 */ /* 0x000ee20000100800 */
[----:B------:R-:W-:Y:S01]  /*14bf60*/  IMAD.MOV.U32 R28, RZ, RZ, R214 ;  /* 0x000000ffff1c7224 */ /* 0x000fe200078e00d6 */
[----:B------:R-:W-:-:S02]  /*14bf70*/  MOV R29, R215 ;  /* 0x000000d7001d7202 */ /* 0x000fc40000000f00 */
[----:B------:R-:W-:Y:S04]  /*14bf80*/  STL.64 [R1+0xd0e0], R94 ;  /* 0x00d0e05e01007387 */ /* 0x000fe80000100a00 */
[----:B------:R-:W-:Y:S04]  /*14bf90*/  STL.64 [R1+0xd0d8], R92 ;  /* 0x00d0d85c01007387 */ /* 0x000fe80000100a00 */
        /* <DEDUP_REMOVED lines=8> */
[----:B------:R-:W3:Y:S04]  /*14c020*/  LDL.LU R214, [R1+0xd214] ;  /* 0x00d2140001d67983 */ /* 0x000ee80000300800 */
[----:B------:R-:W3:Y:S01]  /*14c030*/  LDL.LU R215, [R1+0xd210] ;  /* 0x00d2100001d77983 */ /* 0x000ee20000300800 */
[----:B--2---:R-:W-:Y:S01]  /*14c040*/  HMMA.1688.F32.TF32 R96, R216, R12, R104 ;  /* 0x0000000cd860723c */ /* 0x004fe20000081068 */
[----:B------:R-:W-:-:S02]  /*14c050*/  IMAD.MOV.U32 R246, RZ, RZ, R242 ;  /* 0x000000fffff67224 */ /* 0x000fc400078e00f2 */
[----:B------:R-:W-:Y:S02]  /*14c060*/  IMAD.MOV.U32 R247, RZ, RZ, R243 ;  /* 0x000000fffff77224 */ /* 0x000fe400078e00f3 */
[----:B------:R-:W-:Y:S02]  /*14c070*/  IMAD.MOV.U32 R30, RZ, RZ, R252 ;  /* 0x000000ffff1e7224 */ /* 0x000fe400078e00fc */
[----:B------:R-:W-:Y:S02]  /*14c080*/  IMAD.MOV.U32 R31, RZ, RZ, R2 ;  /* 0x000000ffff1f7224 */ /* 0x000fe400078e0002 */
[----:B-1----:R-:W-:Y:S02]  /*14c090*/  IMAD.MOV.U32 R47, RZ, RZ, R224 ;  /* 0x000000ffff2f7224 */ /* 0x002fe400078e00e0 */
[----:B------:R-:W-:Y:S01]  /*14c0a0*/  IMAD.MOV.U32 R46, RZ, RZ, R225 ;  /* 0x000000ffff2e7224 */ /* 0x000fe200078e00e1 */
[----:B------:R-:W-:Y:S04]  /*14c0b0*/  LDS R104, [R3+UR10+0x8b100] ;  /* 0x08b1000a03687984 */ /* 0x000fe80008000800 */
[----:B------:R-:W-:Y:S04]  /*14c0c0*/  LDS R106, [R3+UR10+0x8b900] ;  /* 0x08b9000a036a7984 */ /* 0x000fe80008000800 */
[----:B------:R-:W-:Y:S04]  /*14c0d0*/  LDS R105, [R0+UR10+0x8b100] ;  /* 0x08b1000a00697984 */ /* 0x000fe80008000800 */
[----:B------:R-:W1:Y:S04]  /*14c0e0*/  LDS R107, [R0+UR10+0x8b900] ;  /* 0x08b9000a006b7984 */ /* 0x000e680008000800 */
[----:B------:R-:W-:Y:S04]  /*14c0f0*/  STL.64 [R1+0xd0d0], R98 ;  /* 0x00d0d06201007387 */ /* 0x000fe80000100a00 */
[----:B------:R-:W-:Y:S04]  /*14c100*/  STL.64 [R1+0xd0c8], R96 ;  /* 0x00d0c86001007387 */ /* 0x000fe80000100a00 */
[----:B------:R-:W2:Y:S04]  /*14c110*/  LDL R20, [R1+0x18a0] ;  /* 0x0018a00001147983 */ /* 0x000ea80000100800 */
[----:B------:R-:W2:Y:S01]  /*14c120*/  LDL R21, [R1+0x18a4] ;  /* 0x0018a40001157983 */ /* 0x000ea20000100800 */
[----:B----4-:R-:W-:-:S15]  /*14c130*/  HMMA.1688.F32.TF32 R100, R216, R8, R208 ;  /* 0x00000008d864723c */ /* 0x010fde00000810d0 */
[----:B------:R-:W-:-:S04]  /*14c140*/  NOP ;  /* 0x0000000000007918 */ /* 0x000fc80000000000 */
[----:B------:R-:W-:Y:S04]  /*14c150*/  STL.64 [R1+0xd0c0], R102 ;  /* 0x00d0c06601007387 */ /* 0x000fe80000100a00 */
[----:B------:R-:W-:Y:S04]  /*14c160*/  STL.64 [R1+0xd0b8], R100 ;  /* 0x00d0b86401007387 */ /* 0x000fe80000100a00 */
[----:B------:R-:W4:Y:S04]  /*14c170*/  LDL R16, [R1+0x18b0] ;  /* 0x0018b00001107983 */ /* 0x000f280000100800 */
[----:B------:R-:W4:Y:S04]  /*14c180*/  LDL R17, [R1+0x18b4] ;  /* 0x0018b40001117983 */ /* 0x000f280000100800 */
[----:B------:R-:W4:Y:S04]  /*14c190*/  LDL R12, [R1+0x18c0] ;  /* 0x0018c000010c7983 */ /* 0x000f280000100800 */
[----:B------:R-:W4:Y:S04]  /*14c1a0*/  LDL R13, [R1+0x18c4] ;  /* 0x0018c400010d7983 */ /* 0x000f280000100800 */
[----:B------:R-:W4:Y:S04]  /*14c1b0*/  LDL R8, [R1+0x18d0] ;  /* 0x0018d00001087983 */ /* 0x000f280000100800 */
[----:B------:R-:W4:Y:S01]  /*14c1c0*/  LDL R9, [R1+0x18d4] ;  /* 0x0018d40001097983 */ /* 0x000f220000100800 */
[C---:B---3--:R-:W-:Y:S08]  /*14c1d0*/  HMMA.1688.F32.TF32 R240, R216.reuse, R240, R220 ;  /* 0x000000f0d8f0723c */ /* 0x048ff000000810dc */
[C---:B------:R-:W-:Y:S11]  /*14c1e0*/  HMMA.1688.F32.TF32 R236, R216.reuse, R232, R236 ;  /* 0x000000e8d8ec723c */ /* 0x040ff600000810ec */
[----:B------:R-:W-:Y:S04]  /*14c1f0*/  STL.64 [R1+0xd0b0], R242 ;  /* 0x00d0b0f201007387 */ /* 0x000fe80000100a00 */
[----:B------:R-:W-:Y:S04]  /*14c200*/  STL.64 [R1+0xd0a8], R240 ;  /* 0x00d0a8f001007387 */ /* 0x000fe80000100a00 */
[----:B------:R-:W3:Y:S04]  /*14c210*/  LDL R232, [R1+0x18e0] ;  /* 0x0018e00001e87983 */ /* 0x000ee80000100800 */
[----:B------:R-:W3:Y:S04]  /*14c220*/  LDL R233, [R1+0x18e4] ;  /* 0x0018e40001e97983 */ /* 0x000ee80000100800 */
[----:B------:R-:W-:Y:S04]  /*14c230*/  STL.64 [R1+0xd0a0], R238 ;  /* 0x00d0a0ee01007387 */ /* 0x000fe80000100a00 */
[----:B------:R-:W-:Y:S01]  /*14c240*/  STL.64 [R1+0xd098], R236 ;  /* 0x00d098ec01007387 */ /* 0x000fe20000100a00 */
[C---:B------:R-:W-:Y:S08]  /*14c250*/  HMMA.1688.F32.TF32 R248, R216.reuse, R248, R212 ;  /* 0x000000f8d8f8723c */ /* 0x040ff000000810d4 */
[----:B--2---:R-:W-:-:S15]  /*14c260*/  HMMA.1688.F32.TF32 R4, R216, R20, R4 ;  /* 0x00000014d804723c */ /* 0x004fde0000081004 */
[----:B------:R-:W-:-:S04]  /*14c270*/  NOP ;  /* 0x0000000000007918 */ /* 0x000fc80000000000 */
[----:B------:R-:W-:Y:S01]  /*14c280*/  IMAD.MOV.U32 R2, RZ, RZ, R4 ;  /* 0x000000ffff027224 */ /* 0x000fe200078e0004 */
[----:B------:R-:W-:Y:S01]  /*14c290*/  MOV R252, R5 ;  /* 0x0000000500fc7202 */ /* 0x000fe20000000f00 */
[C---:B----4-:R-:W-:Y:S08]  /*14c2a0*/  HMMA.1688.F32.TF32 R108, R216.reuse, R16, R108 ;  /* 0x00000010d86c723c */ /* 0x050ff0000008106c */
[C---:B------:R-:W-:Y:S08]  /*14c2b0*/  HMMA.1688.F32.TF32 R112, R216.reuse, R12, R112 ;  /* 0x0000000cd870723c */ /* 0x040ff00000081070 */
[C---:B------:R-:W-:Y:S03]  /*14c2c0*/  HMMA.1688.F32.TF32 R116, R216.reuse, R8, R116 ;  /* 0x00000008d874723c */ /* 0x040fe60000081074 */
[----:B------:R-:W-:Y:S04]  /*14c2d0*/  STL.64 [R1+0xd050], R110 ;  /* 0x00d0506e01007387 */ /* 0x000fe80000100a00 */
[----:B------:R2:W-:Y:S04]  /*14c2e0*/  STL.64 [R1+0xd048], R108 ;  /* 0x00d0486c01007387 */ /* 0x0005e80000100a00 */
[----:B------:R-:W-:Y:S04]  /*14c2f0*/  STL.64 [R1+0xd040], R114 ;  /* 0x00d0407201007387 */ /* 0x000fe80000100a00 */
[----:B------:R4:W-:Y:S04]  /*14c300*/  STL.64 [R1+0xd038], R112 ;  /* 0x00d0387001007387 */ /* 0x0009e80000100a00 */
[----:B------:R-:W-:Y:S04]  /*14c310*/  STL.64 [R1+0xd030], R118 ;  /* 0x00d0307601007387 */ /* 0x000fe80000100a00 */
[----:B------:R-:W-:Y:S04]  /*14c320*/  STL.64 [R1+0xd028], R116 ;  /* 0x00d0287401007387 */ /* 0x000fe80000100a00 */
[----:B------:R-:W3:Y:S04]  /*14c330*/  LDL R4, [R1+0x1910] ;  /* 0x0019100001047983 */ /* 0x000ee80000100800 */
[----:B------:R-:W3:Y:S04]  /*14c340*/  LDL R5, [R1+0x1914] ;  /* 0x0019140001057983 */ /* 0x000ee80000100800 */
[----:B------:R-:W3:Y:S04]  /*14c350*/  LDL R220, [R1+0x1920] ;  /* 0x0019200001dc7983 */ /* 0x000ee80000100800 */
[----:B------:R-:W3:Y:S04]  /*14c360*/  LDL R221, [R1+0x1924] ;  /* 0x0019240001dd7983 */ /* 0x000ee80000100800 */
[----:B------:R-:W3:Y:S04]  /*14c370*/  LDL R44, [R1+0x1990] ;  /* 0x00199000012c7983 */ /* 0x000ee80000100800 */
[----:B--2---:R-:W2:Y:S04]  /*14c380*/  LDL R108, [R1+0x1900] ;  /* 0x00190000016c7983 */ /* 0x004ea80000100800 */
[----:B------:R-:W2:Y:S04]  /*14c390*/  LDL R109, [R1+0x1904] ;  /* 0x00190400016d7983 */ /* 0x000ea80000100800 */
[----:B----4-:R-:W4:Y:S04]  /*14c3a0*/  LDL R112, [R1+0x18f0] ;  /* 0x0018f00001707983 */ /* 0x010f280000100800 */
        /* <DEDUP_REMOVED lines=13> */
[C---:B------:R-:W-:Y:S08]  /*14c480*/  HMMA.1688.F32.TF32 R24, R216.reuse, R24, R28 ;  /* 0x00000018d818723c */ /* 0x040ff0000008101c */
[----:B---3--:R-:W-:Y:S01]  /*14c490*/  HMMA.1688.F32.TF32 R120, R216, R232, R120 ;  /* 0x000000e8d878723c */ /* 0x008fe20000081078 */
        /* <DEDUP_REMOVED lines=16> */
[----:B------:R-:W-:Y:S01]  /*14c5a0*/  IMAD.MOV.U32 R237, RZ, RZ, R32 ;  /* 0x000000ffffed7224 */ /* 0x000fe200078e0020 */
[----:B------:R-:W-:Y:S01]  /*14c5b0*/  MOV R236, R33 ;  /* 0x0000002100ec7202 */ /* 0x000fe20000000f00 */
        /* <DEDUP_REMOVED lines=8> */
[----:B------:R1:W-:Y:S04]  /*14c640*/  STL.64 [R1+0xd060], R122 ;  /* 0x00d0607a01007387 */ /* 0x0003e80000100a00 */
[----:B------:R-:W-:Y:S01]  /*14c650*/  STL.64 [R1+0xd058], R120 ;  /* 0x00d0587801007387 */ /* 0x000fe20000100a00 */
[----:B------:R-:W-:-:S02]  /*14c660*/  IMAD.MOV.U32 R241, RZ, RZ, R6 ;  /* 0x000000fffff17224 */ /* 0x000fc400078e0006 */
[----:B------:R-:W-:Y:S02]  /*14c670*/  IMAD.MOV.U32 R240, RZ, RZ, R7 ;  /* 0x000000fffff07224 */ /* 0x000fe400078e0007 */
[----:B------:R-:W-:Y:S02]  /*14c680*/  IMAD.MOV.U32 R58, RZ, RZ, R246 ;  /* 0x000000ffff3a7224 */ /* 0x000fe400078e00f6 */
[----:B------:R-:W-:Y:S01]  /*14c690*/  IMAD.MOV.U32 R59, RZ, RZ, R247 ;  /* 0x000000ffff3b7224 */ /* 0x000fe200078e00f7 */
[C---:B------:R-:W-:Y:S08]  /*14c6a0*/  HMMA.1688.F32.TF32 R132, R216.reuse, R4, R132 ;  /* 0x00000004d884723c */ /* 0x040ff00000081084 */
[C---:B----4-:R-:W-:Y:S08]  /*14c6b0*/  HMMA.1688.F32.TF32 R124, R216.reuse, R112, R124 ;  /* 0x00000070d87c723c */ /* 0x050ff0000008107c */
[C---:B--2---:R-:W-:Y:S08]  /*14c6c0*/  HMMA.1688.F32.TF32 R128, R216.reuse, R108, R128 ;  /* 0x0000006cd880723c */ /* 0x044ff00000081080 */
[C---:B------:R-:W-:Y:S08]  /*14c6d0*/  HMMA.1688.F32.TF32 R136, R216.reuse, R220, R136 ;  /* 0x000000dcd888723c */ /* 0x040ff00000081088 */
[----:B------:R-:W-:Y:S01]  /*14c6e0*/  HMMA.1688.F32.TF32 R164, R216, R44, R164 ;  /* 0x0000002cd8a4723c */ /* 0x000fe200000810a4 */
[----:B------:R-:W-:-:S07]  /*14c6f0*/  IMAD.MOV.U32 R44, RZ, RZ, R227 ;  /* 0x000000ffff2c7224 */ /* 0x000fce00078e00e3 */
[C---:B------:R-:W-:Y:S01]  /*14c700*/  HMMA.1688.F32.TF32 R144, R216.reuse, R208, R144 ;  /* 0x000000d0d890723c */ /* 0x040fe20000081090 */
[----:B------:R-:W-:Y:S01]  /*14c710*/  MOV R45, R226 ;  /* 0x000000e2002d7202 */ /* 0x000fe20000000f00 */
[----:B------:R-:W-:Y:S04]  /*14c720*/  STL.64 [R1+0xd070], R126 ;  /* 0x00d0707e01007387 */ /* 0x000fe80000100a00 */
[----:B------:R-:W-:Y:S04]  /*14c730*/  STL.64 [R1+0xd068], R124 ;  /* 0x00d0687c01007387 */ /* 0x000fe80000100a00 */
[----:B------:R2:W-:Y:S04]  /*14c740*/  STL.64 [R1+0xd020], R130 ;  /* 0x00d0208201007387 */ /* 0x0005e80000100a00 */
[----:B------:R-:W-:Y:S04]  /*14c750*/  STL.64 [R1+0xd018], R128 ;  /* 0x00d0188001007387 */ /* 0x000fe80000100a00 */
[----:B------:R4:W-:Y:S04]  /*14c760*/  STL.64 [R1+0xd080], R134 ;  /* 0x00d0808601007387 */ /* 0x0009e80000100a00 */
[----:B------:R-:W-:Y:S04]  /*14c770*/  STL.64 [R1+0xd078], R132 ;  /* 0x00d0788401007387 */ /* 0x000fe80000100a00 */
[----:B------:R1:W-:Y:S04]  /*14c780*/  STL.64 [R1+0xd090], R138 ;  /* 0x00d0908a01007387 */ /* 0x0003e80000100a00 */
[----:B------:R-:W-:Y:S04]  /*14c790*/  STL.64 [R1+0xd088], R136 ;  /* 0x00d0888801007387 */ /* 0x000fe80000100a00 */
[----:B------:R-:W3:Y:S04]  /*14c7a0*/  LDL R114, [R1+0x17d8] ;  /* 0x0017d80001727983 */ /* 0x000ee80000100800 */
[----:B------:R-:W3:Y:S04]  /*14c7b0*/  LDL R115, [R1+0x17dc] ;  /* 0x0017dc0001737983 */ /* 0x000ee80000100800 */
[----:B-1----:R-:W3:Y:S04]  /*14c7c0*/  LDL R122, [R1+0x17b8] ;  /* 0x0017b800017a7983 */ /* 0x002ee80000100800 */
        /* <DEDUP_REMOVED lines=25> */
[----:B------:R-:W2:Y:S05]  /*14c960*/  LDL.LU R227, [R1+0x2c] ;  /* 0x00002c0001e37983 */ /* 0x000eaa0000300800 */
[C---:B------:R-:W-:Y:S01]  /*14c970*/  HMMA.1688.F32.TF32 R148, R216.reuse, R60, R148 ;  /* 0x0000003cd894723c */ /* 0x040fe20000081094 */
        /* <DEDUP_REMOVED lines=8> */
[----:B------:R-:W-:Y:S01]  /*14ca00*/  HMMA.1688.F32.TF32 R156, R216, R52, R156 ;  /* 0x00000034d89c723c */ /* 0x000fe2000008109c */
[----:B------:R-:W2:Y:S04]  /*14ca10*/  LDL.LU R63, [R1+0x6c] ;  /* 0x00006c00013f7983 */ /* 0x000ea80000300800 */
[----:B------:R-:W4:Y:S04]  /*14ca20*/  LDL R52, [R1+0x1a60] ;  /* 0x001a600001347983 */ /* 0x000f280000100800 */
[----:B------:R-:W4:Y:S01]  /*14ca30*/  LDL R53, [R1+0x1a64] ;  /* 0x001a640001357983 */ /* 0x000f220000100800 */
[----:B------:R-:W-:Y:S01]  /*14ca40*/  IMAD.MOV.U32 R56, RZ, RZ, R244 ;  /* 0x000000ffff387224 */ /* 0x000fe200078e00f4 */
[----:B------:R-:W-:-:S02]  /*14ca50*/  MOV R57, R245 ;  /* 0x000000f500397202 */ /* 0x000fc40000000f00 */
[----:B------:R-:W4:Y:S04]  /*14ca60*/  LDL.LU R244, [R1+0xd20c] ;  /* 0x00d20c0001f47983 */ /* 0x000f280000300800 */
[----:B------:R-:W4:Y:S04]  /*14ca70*/  LDL.LU R245, [R1+0xd208] ;  /* 0x00d2080001f57983 */ /* 0x000f280000300800 */
[----:B------:R-:W4:Y:S04]  /*14ca80*/  LDL.LU R246, [R1+0xd204] ;  /* 0x00d2040001f67983 */ /* 0x000f280000300800 */
[----:B------:R-:W4:Y:S01]  /*14ca90*/  LDL.LU R247, [R1+0xd200] ;  /* 0x00d2000001f77983 */ /* 0x000f220000300800 */
[----:B---3--:R-:W-:Y:S01]  /*14caa0*/  HMMA.1688.F32.TF32 R200, R216, R8, R200 ;  /* 0x00000008d8c8723c */ /* 0x008fe200000810c8 */
[----:B------:R-:W-:-:S02]  /*14cab0*/  IMAD.MOV.U32 R101, RZ, RZ, R34 ;  /* 0x000000ffff657224 */ /* 0x000fc400078e0022 */
[----:B------:R-:W-:Y:S02]  /*14cac0*/  IMAD.MOV.U32 R100, RZ, RZ, R35 ;  /* 0x000000ffff647224 */ /* 0x000fe400078e0023 */
[----:B------:R-:W-:Y:S02]  /*14cad0*/  IMAD.MOV.U32 R93, RZ, RZ, R26 ;  /* 0x000000ffff5d7224 */ /* 0x000fe400078e001a */
[----:B------:R-:W-:Y:S02]  /*14cae0*/  IMAD.MOV.U32 R92, RZ, RZ, R27 ;  /* 0x000000ffff5c7224 */ /* 0x000fe400078e001b */
        /* <DEDUP_REMOVED lines=31> */
[C---:B----4-:R-:W-:Y:S01]  /*14cce0*/  HMMA.1688.F32.TF32 R208, R216.reuse, R208, R244 ;  /* 0x000000d0d8d0723c */ /* 0x050fe200000810f4 */
[----:B------:R-:W2:Y:S04]  /*14ccf0*/  LDL R246, [R1+0x16b8] ;  /* 0x0016b80001f67983 */ /* 0x000ea80000100800 */
[----:B------:R-:W2:Y:S03]  /*14cd00*/  LDL R247, [R1+0x16bc] ;  /* 0x0016bc0001f77983 */ /* 0x000ea60000100800 */
[----:B------:R-:W-:Y:S08]  /*14cd10*/  HMMA.1688.F32.TF32 R216, R216, R52, R56 ;  /* 0x00000034d8d8723c */ /* 0x000ff00000081038 */
[----:B------:R-:W-:Y:S03]  /*14cd20*/  HMMA.1688.F32.TF32 R220, R104, R222, R224 ;  /* 0x000000de68dc723c */ /* 0x000fe600000810e0 */
[----:B------:R1:W-:Y:S04]  /*14cd30*/  STL.64 [R1+0xd010], R210 ;  /* 0x00d010d201007387 */ /* 0x0003e80000100a00 */
[----:B------:R-:W-:Y:S04]  /*14cd40*/  STL.64 [R1+0xd008], R208 ;  /* 0x00d008d001007387 */ /* 0x000fe80000100a00 */
[----:B-1----:R-:W4:Y:S04]  /*14cd50*/  LDL R210, [R1+0x1768] ;  /* 0x0017680001d27983 */ /* 0x002f280000100800 */
[----:B------:R-:W4:Y:S04]  /*14cd60*/  LDL R211, [R1+0x176c] ;  /* 0x00176c0001d37983 */ /* 0x000f280000100800 */
[----:B------:R-:W2:Y:S04]  /*14cd70*/  LDL.LU.64 R62, [R1+0xd1f8] ;  /* 0x00d1f800013e7983 */ /* 0x000ea80000300a00 */
[----:B------:R-:W2:Y:S04]  /*14cd80*/  LDL.LU.64 R60, [R1+0xd1f0] ;  /* 0x00d1f000013c7983 */ /* 0x000ea80000300a00 */
[----:B------:R1:W-:Y:S04]  /*14cd90*/  STL.64 [R1+0xd000], R214 ;  /* 0x00d000d601007387 */ /* 0x0003e80000100a00 */
[----:B------:R2:W-:Y:S04]  /*14cda0*/  STL.64 [R1+0xcff8], R212 ;  /* 0x00cff8d401007387 */ /* 0x0005e80000100a00 */
[----:B-1----:R-:W2:Y:S04]  /*14cdb0*/  LDL R214, [R1+0x1758] ;  /* 0x0017580001d67983 */ /* 0x002ea80000100800 */
[----:B------:R-:W2:Y:S04]  /*14cdc0*/  LDL R215, [R1+0x175c] ;  /* 0x00175c0001d77983 */ /* 0x000ea80000100800 */
[----:B------:R-:W2:Y:S04]  /*14cdd0*/  LDL.LU.64 R58, [R1+0xd1e8] ;  /* 0x00d1e800013a7983 */ /* 0x000ea80000300a00 */
[----:B------:R-:W2:Y:S04]  /*14cde0*/  LDL.LU.64 R56, [R1+0xd1e0] ;  /* 0x00d1e00001387983 */ /* 0x000ea80000300a00 */
[----:B------:R-:W2:Y:S04]  /*14cdf0*/  LDL.LU.64 R54, [R1+0xd1d8] ;  /* 0x00d1d80001367983 */ /* 0x000ea80000300a00 */
[----:B------:R-:W2:Y:S04]  /*14ce00*/  LDL.LU.64 R52, [R1+0xd1d0] ;  /* 0x00d1d00001347983 */ /* 0x000ea80000300a00 */
[----:B------:R-:W3:Y:S04]  /*14ce10*/  LDL.LU.64 R226, [R1+0xd1c8] ;  /* 0x00d1c80001e27983 */ /* 0x000ee80000300a00 */
[----:B------:R-:W3:Y:S01]  /*14ce20*/  LDL.LU.64 R224, [R1+0xd1c0] ;  /* 0x00d1c00001e07983 */ /* 0x000ee20000300a00 */
[----:B------:R-:W-:-:S02]  /*14ce30*/  IMAD.MOV.U32 R10, RZ, RZ, R229 ;  /* 0x000000ffff0a7224 */ /* 0x000fc400078e00e5 */
[----:B------:R-:W-:Y:S01]  /*14ce40*/  IMAD.MOV.U32 R11, RZ, RZ, R228 ;  /* 0x000000ffff0b7224 */ /* 0x000fe200078e00e4 */
[C---:B---3--:R-:W-:Y:S01]  /*14ce50*/  HMMA.1688.F32.TF32 R224, R104.reuse, R230, R224 ;  /* 0x000000e668e0723c */ /* 0x048fe200000810e0 */
[----:B------:R-:W3:Y:S04]  /*14ce60*/  LDL.LU.64 R230, [R1+0xd1b8] ;  /* 0x00d1b80001e67983 */ /* 0x000ee80000300a00 */
[----:B------:R-:W3:Y:S03]  /*14ce70*/  LDL.LU.64 R228, [R1+0xd1b0] ;  /* 0x00d1b00001e47983 */ /* 0x000ee60000300a00 */
[C---:B---3--:R-:W-:Y:S01]  /*14ce80*/  HMMA.1688.F32.TF32 R228, R104.reuse, R234, R228 ;  /* 0x000000ea68e4723c */ /* 0x048fe200000810e4 */
[----:B------:R-:W3:Y:S04]  /*14ce90*/  LDL.LU.64 R234, [R1+0xd1a8] ;  /* 0x00d1a80001ea7983 */ /* 0x000ee80000300a00 */
[----:B------:R-:W3:Y:S03]  /*14cea0*/  LDL.LU.64 R232, [R1+0xd1a0] ;  /* 0x00d1a00001e87983 */ /* 0x000ee60000300a00 */
[C---:B--2---:R-:W-:Y:S08]  /*14ceb0*/  HMMA.1688.F32.TF32 R244, R104.reuse, R246, R44 ;  /* 0x000000f668f4723c */ /* 0x044ff0000008102c */
[C---:B------:R-:W-:Y:S08]  /*14cec0*/  HMMA.1688.F32.TF32 R4, R104.reuse, R6, R8 ;  /* 0x000000066804723c */ /* 0x040ff00000081008 */
[C---:B---3--:R-:W-:Y:S01]  /*14ced0*/  HMMA.1688.F32.TF32 R232, R104.reuse, R50, R232 ;  /* 0x0000003268e8723c */ /* 0x048fe200000810e8 */
[----:B------:R-:W2:Y:S04]  /*14cee0*/  LDL.LU.64 R50, [R1+0xd198] ;  /* 0x00d1980001327983 */ /* 0x000ea80000300a00 */
[----:B------:R-:W2:Y:S04]  /*14cef0*/  LDL.LU.64 R48, [R1+0xd190] ;  /* 0x00d1900001307983 */ /* 0x000ea80000300a00 */
[----:B------:R-:W4:Y:S04]  /*14cf00*/  LDL.LU.64 R46, [R1+0xd188] ;  /* 0x00d18800012e7983 */ /* 0x000f280000300a00 */
[----:B------:R-:W4:Y:S04]  /*14cf10*/  LDL.LU.64 R44, [R1+0xd180] ;  /* 0x00d18000012c7983 */ /* 0x000f280000300a00 */
        /* <DEDUP_REMOVED lines=23> */
[C---:B----4-:R-:W-:Y:S08]  /*14d090*/  HMMA.1688.F32.TF32 R44, R104.reuse, R210, R44 ;  /* 0x000000d2682c723c */ /* 0x050ff0000008102c */
[C---:B------:R-:W-:Y:S08]  /*14d0a0*/  HMMA.1688.F32.TF32 R68, R104.reuse, R118, R68 ;  /* 0x000000766844723c */ /* 0x040ff00000081044 */
[C---:B------:R-:W-:Y:S08]  /*14d0b0*/  HMMA.1688.F32.TF32 R76, R104.reuse, R110, R76 ;  /* 0x0000006e684c723c */ /* 0x040ff0000008104c */
[C---:B---3--:R-:W-:Y:S01]  /*14d0c0*/  HMMA.1688.F32.TF32 R36, R104.reuse, R42, R36 ;  /* 0x0000002a6824723c */ /* 0x048fe20000081024 */
[----:B------:R-:W3:Y:S04]  /*14d0d0*/  LDL.LU.64 R42, [R1+0xd0f8] ;  /* 0x00d0f800012a7983 */ /* 0x000ee80000300a00 */
[----:B------:R-:W3:Y:S04]  /*14d0e0*/  LDL.LU.64 R40, [R1+0xd0f0] ;  /* 0x00d0f00001287983 */ /* 0x000ee80000300a00 */
[----:B------:R-:W4:Y:S04]  /*14d0f0*/  LDL R118, [R1+0x17f8] ;  /* 0x0017f80001767983 */ /* 0x000f280000100800 */
[----:B------:R-:W4:Y:S04]  /*14d100*/  LDL R119, [R1+0x17fc] ;  /* 0x0017fc0001777983 */ /* 0x000f280000100800 */
[----:B------:R-:W2:Y:S04]  /*14d110*/  LDL R210, [R1+0x1808] ;  /* 0x0018080001d27983 */ /* 0x000ea80000100800 */
[----:B------:R-:W2:Y:S04]  /*14d120*/  LDL R211, [R1+0x180c] ;  /* 0x00180c0001d37983 */ /* 0x000ea80000100800 */
[----:B------:R-:W2:Y:S04]  /*14d130*/  LDL R94, [R1+0x1818] ;  /* 0x00181800015e7983 */ /* 0x000ea80000100800 */
[----:B------:R-:W2:Y:S01]  /*14d140*/  LDL R95, [R1+0x181c] ;  /* 0x00181c00015f7983 */ /* 0x000ea20000100800 */
[C---:B------:R-:W-:Y:S08]  /*14d150*/  HMMA.1688.F32.TF32 R56, R104.reuse, R130, R56 ;  /* 0x000000826838723c */ /* 0x040ff00000081038 */
[----:B------:R-:W-:Y:S01]  /*14d160*/  HMMA.1688.F32.TF32 R72, R104, R114, R72 ;  /* 0x000000726848723c */ /* 0x000fe20000081048 */
        /* <DEDUP_REMOVED lines=15> */
[----:B------:R-:W2:Y:S01]  /*14d260*/  LDL.LU R2, [R1+0xd0ec] ;  /* 0x00d0ec0001027983 */ /* 0x000ea20000300800 */
[----:B------:R-:W-:Y:S01]  /*14d270*/  MOV R121, R252 ;  /* 0x000000fc00797202 */ /* 0x000fe20000000f00 */
[C---:B------:R-:W-:Y:S02]  /*14d280*/  HMMA.1688.F32.TF32 R60, R104.reuse, R126, R60 ;  /* 0x0000007e683c723c */ /* 0x040fe4000008103c */
[----:B------:R-:W2:Y:S04]  /*14d290*/  LDL.LU R252, [R1+0xd0e8] ;  /* 0x00d0e80001fc7983 */ /* 0x000ea80000300800 */
[----:B------:R-:W2:Y:S04]  /*14d2a0*/  LDL R126, [R1+0x1898] ;  /* 0x00189800017e7983 */ /* 0x000ea80000100800 */
[----:B------:R-:W2:Y:S01]  /*14d2b0*/  LDL R127, [R1+0x189c] ;  /* 0x00189c00017f7983 */ /* 0x000ea20000100800 */
[----:B------:R-:W-:Y:S01]  /*14d2c0*/  HMMA.1688.F32.TF32 R52, R104, R134, R52 ;  /* 0x000000866834723c */ /* 0x000fe20000081034 */
[----:B------:R-:W-:-:S02]  /*14d2d0*/  IMAD.MOV.U32 R134, RZ, RZ, R93 ;  /* 0x000000ffff867224 */ /* 0x000fc400078e005d */
[----:B------:R-:W-:-:S05]  /*14d2e0*/  IMAD.MOV.U32 R135, RZ, RZ, R92 ;  /* 0x000000ffff877224 */ /* 0x000fca00078e005c */
[C---:B---3--:R-:W-:Y:S01]  /*14d2f0*/  HMMA.1688.F32.TF32 R40, R104.reuse, R214, R40 ;  /* 0x000000d66828723c */ /* 0x048fe20000081028 */
[----:B------:R-:W3:Y:S04]  /*14d300*/  LDL R214, [R1+0x1888] ;  /* 0x0018880001d67983 */ /* 0x000ee80000100800 */
[----:B------:R-:W3:Y:S04]  /*14d310*/  LDL R215, [R1+0x188c] ;  /* 0x00188c0001d77983 */ /* 0x000ee80000100800 */
[----:B------:R-:W-:Y:S04]  /*14d320*/  STL [R1+0xcff4], R78 ;  /* 0x00cff44e01007387 */ /* 0x000fe80000100800 */
[----:B------:R-:W-:Y:S01]  /*14d330*/  STL [R1+0xcff0], R79 ;  /* 0x00cff04f01007387 */ /* 0x000fe20000100800 */
[C---:B----4-:R-:W-:Y:S08]  /*14d340*/  HMMA.1688.F32.TF32 R80, R104.reuse, R118, R80 ;  /* 0x000000766850723c */ /* 0x050ff00000081050 */
[C---:B--2---:R-:W-:Y:S01]  /*14d350*/  HMMA.1688.F32.TF32 R84, R104.reuse, R210, R84 ;  /* 0x000000d26854723c */ /* 0x044fe20000081054 */
[----:B------:R-:W2:Y:S04]  /*14d360*/  LDL R118, [R1+0x18c8] ;  /* 0x0018c80001767983 */ /* 0x000ea80000100800 */
[----:B------:R-:W2:Y:S04]  /*14d370*/  LDL R119, [R1+0x18cc] ;  /* 0x0018cc0001777983 */ /* 0x000ea80000100800 */
[----:B------:R-:W4:Y:S04]  /*14d380*/  LDL R210, [R1+0x18d8] ;  /* 0x0018d80001d27983 */ /* 0x000f280000100800 */
[----:B------:R-:W4:Y:S01]  /*14d390*/  LDL R211, [R1+0x18dc] ;  /* 0x0018dc0001d37983 */ /* 0x000f220000100800 */
[C---:B------:R-:W-:Y:S03]  /*14d3a0*/  HMMA.1688.F32.TF32 R88, R104.reuse, R94, R88 ;  /* 0x0000005e6858723c */ /* 0x040fe60000081058 */
        /* <DEDUP_REMOVED lines=12> */
[----:B------:R-:W2:Y:S03]  /*14d470*/  LDL.LU.64 R100, [R1+0xd0b8] ;  /* 0x00d0b80001647983 */ /* 0x000ea60000300a00 */
[C---:B------:R-:W-:Y:S08]  /*14d480*/  HMMA.1688.F32.TF32 R64, R104.reuse, R122, R64 ;  /* 0x0000007a6840723c */ /* 0x040ff00000081040 */
[----:B------:R-:W-:Y:S01]  /*14d490*/  HMMA.1688.F32.TF32 R248, R104, R242, R248 ;  /* 0x000000f268f8723c */ /* 0x000fe200000810f8 */
[----:B------:R-:W-:-:S02]  /*14d4a0*/  IMAD.MOV.U32 R122, RZ, RZ, R241 ;  /* 0x000000ffff7a7224 */ /* 0x000fc400078e00f1 */
[----:B------:R-:W-:-:S05]  /*14d4b0*/  IMAD.MOV.U32 R123, RZ, RZ, R240 ;  /* 0x000000ffff7b7224 */ /* 0x000fca00078e00f0 */
[C---:B--2---:R-:W-:Y:S01]  /*14d4c0*/  HMMA.1688.F32.TF32 R100, R104.reuse, R130, R100 ;  /* 0x000000826864723c */ /* 0x044fe20000081064 */
[----:B------:R-:W2:Y:S04]  /*14d4d0*/  LDL R130, [R1+0x18f8] ;  /* 0x0018f80001827983 */ /* 0x000ea80000100800 */
[----:B------:R-:W2:Y:S04]  /*14d4e0*/  LDL R131, [R1+0x18fc] ;  /* 0x0018fc0001837983 */ /* 0x000ea80000100800 */
[----:B------:R-:W2:Y:S04]  /*14d4f0*/  LDL.LU.64 R242, [R1+0xd0b0] ;  /* 0x00d0b00001f27983 */ /* 0x000ea80000300a00 */
[----:B------:R-:W2:Y:S01]  /*14d500*/  LDL.LU.64 R240, [R1+0xd0a8] ;  /* 0x00d0a80001f07983 */ /* 0x000ea20000300a00 */
[----:B------:R-:W-:Y:S01]  /*14d510*/  IMAD.MOV.U32 R136, RZ, RZ, R237 ;  /* 0x000000ffff887224 */ /* 0x000fe200078e00ed */
[----:B------:R-:W-:Y:S01]  /*14d520*/  MOV R137, R236 ;  /* 0x000000ec00897202 */ /* 0x000fe20000000f00 */
[C---:B------:R-:W-:Y:S08]  /*14d530*/  HMMA.1688.F32.TF32 R124, R104.reuse, R126, R132 ;  /* 0x0000007e687c723c */ /* 0x040ff00000081084 */
[C---:B---3--:R-:W-:Y:S08]  /*14d540*/  HMMA.1688.F32.TF32 R212, R104.reuse, R214, R136 ;  /* 0x000000d668d4723c */ /* 0x048ff00000081088 */
[C---:B------:R-:W-:Y:S01]  /*14d550*/  HMMA.1688.F32.TF32 R108, R104.reuse, R110, R120 ;  /* 0x0000006e686c723c */ /* 0x040fe20000081078 */
[----:B------:R-:W-:Y:S04]  /*14d560*/  STL.64 [R1+0x10], R248 ;  /* 0x000010f801007387 */ /* 0x000fe80000100a00 */
[----:B------:R1:W-:Y:S02]  /*14d570*/  STL.64 [R1+0x18], R250 ;  /* 0x000018fa01007387 */ /* 0x0003e40000100a00 */
[----:B-1----:R-:W-:Y:S01]  /*14d580*/  IMAD.MOV.U32 R250, RZ, RZ, R252 ;  /* 0x000000fffffa7224 */ /* 0x002fe200078e00fc */
[----:B------:R-:W-:Y:S01]  /*14d590*/  MOV R251, R2 ;  /* 0x0000000200fb7202 */ /* 0x000fe20000000f00 */
[----:B--2---:R-:W-:Y:S01]  /*14d5a0*/  HMMA.1688.F32.TF32 R240, R104, R238, R240 ;  /* 0x000000ee68f0723c */ /* 0x004fe200000810f0 */
[----:B------:R-:W2:Y:S04]  /*14d5b0*/  LDL.LU.64 R238, [R1+0xd0a0] ;  /* 0x00d0a00001ee7983 */ /* 0x000ea80000300a00 */
[----:B------:R-:W2:-:S14]  /*14d5c0*/  LDL.LU.64 R236, [R1+0xd098] ;  /* 0x00d0980001ec7983 */ /* 0x000e9c0000300a00 */
[----:B------:R-:W-:Y:S01]  /*14d5d0*/  IMAD.MOV.U32 R252, RZ, RZ, R242 ;  /* 0x000000fffffc7224 */ /* 0x000fe200078e00f2 */
[----:B------:R-:W-:Y:S01]  /*14d5e0*/  MOV R2, R243 ;  /* 0x000000f300027202 */ /* 0x000fe20000000f00 */
[----:B------:R-:W2:Y:S04]  /*14d5f0*/  LDL R242, [R1+0x1878] ;  /* 0x0018780001f27983 */ /* 0x000ea80000100800 */
[----:B------:R-:W2:Y:S04]  /*14d600*/  LDL R243, [R1+0x187c] ;  /* 0x00187c0001f37983 */ /* 0x000ea80000100800 */
        /* <DEDUP_REMOVED lines=25> */
[C---:B--2---:R-:W-:Y:S03]  /*14d7a0*/  HMMA.1688.F32.TF32 R112, R104.reuse, R118, R112 ;  /* 0x000000766870723c */ /* 0x044fe60000081070 */
[----:B------:R-:W4:Y:S04]  /*14d7b0*/  LDL.LU.64 R118, [R1+0xd030] ;  /* 0x00d0300001767983 */ /* 0x000f280000300a00 */
[----:B------:R-:W4:Y:S01]  /*14d7c0*/  LDL.LU.64 R116, [R1+0xd028] ;  /* 0x00d0280001747983 */ /* 0x000f220000300a00 */
[C---:B------:R-:W-:Y:S11]  /*14d7d0*/  HMMA.1688.F32.TF32 R128, R104.reuse, R130, R124 ;  /* 0x000000826880723c */ /* 0x040ff6000008107c */
[----:B------:R-:W-:Y:S04]  /*14d7e0*/  STL.64 [R1+0x1f0], R112 ;  /* 0x0001f07001007387 */ /* 0x000fe80000100a00 */
[----:B------:R1:W-:Y:S01]  /*14d7f0*/  STL.64 [R1+0x1f8], R114 ;  /* 0x0001f87201007387 */ /* 0x0003e20000100a00 */
[----:B---3--:R-:W-:Y:S03]  /*14d800*/  HMMA.1688.F32.TF32 R120, R104, R110, R120 ;  /* 0x0000006e6878723c */ /* 0x008fe60000081078 */
[----:B-1----:R-:W2:Y:S04]  /*14d810*/  LDL R114, [R1+0x1928] ;  /* 0x0019280001727983 */ /* 0x002ea80000100800 */
[----:B------:R-:W2:Y:S01]  /*14d820*/  LDL R115, [R1+0x192c] ;  /* 0x00192c0001737983 */ /* 0x000ea20000100800 */
[----:B------:R-:W-:-:S02]  /*14d830*/  IMAD.MOV.U32 R125, RZ, RZ, R128 ;  /* 0x000000ffff7d7224 */ /* 0x000fc400078e0080 */
[----:B------:R-:W-:Y:S01]  /*14d840*/  IMAD.MOV.U32 R124, RZ, RZ, R129 ;  /* 0x000000ffff7c7224 */ /* 0x000fe200078e0081 */
[----:B----4-:R-:W-:Y:S01]  /*14d850*/  HMMA.1688.F32.TF32 R208, R104, R210, R116 ;  /* 0x000000d268d0723c */ /* 0x010fe20000081074 */
[----:B------:R-:W3:-:S15]  /*14d860*/  LDL R118, [R1+0x1918] ;  /* 0x0019180001767983 */ /* 0x000ede0000100800 */
[----:B------:R-:W-:-:S03]  /*14d870*/  NOP ;  /* 0x0000000000007918 */ /* 0x000fc60000000000 */
[----:B------:R-:W-:Y:S04]  /*14d880*/  STL.64 [R1+0x1e0], R208 ;  /* 0x0001e0d001007387 */ /* 0x000fe80000100a00 */
[----:B------:R1:W-:Y:S04]  /*14d890*/  STL.64 [R1+0x1e8], R210 ;  /* 0x0001e8d201007387 */ /* 0x0003e80000100a00 */
[----:B------:R-:W3:Y:S04]  /*14d8a0*/  LDL R119, [R1+0x191c] ;  /* 0x00191c0001777983 */ /* 0x000ee80000100800 */
[----:B------:R-:W4:Y:S04]  /*14d8b0*/  LDL R110, [R1+0x1958] ;  /* 0x00195800016e7983 */ /* 0x000f280000100800 */
[----:B-1----:R-:W2:Y:S04]  /*14d8c0*/  LDL R210, [R1+0x1948] ;  /* 0x0019480001d27983 */ /* 0x002ea80000100800 */
[----:B------:R-:W2:Y:S04]  /*14d8d0*/  LDL R211, [R1+0x194c] ;  /* 0x00194c0001d37983 */ /* 0x000ea80000100800 */
[----:B------:R1:W-:Y:S04]  /*14d8e0*/  STL.64 [R1+0x1d0], R120 ;  /* 0x0001d07801007387 */ /* 0x0003e80000100a00 */
[----:B------:R-:W-:Y:S04]  /*14d8f0*/  STL.64 [R1+0x1d8], R122 ;  /* 0x0001d87a01007387 */ /* 0x000fe80000100a00 */
[----:B------:R-:W4:Y:S01]  /*14d900*/  LDL R111, [R1+0x195c] ;  /* 0x00195c00016f7983 */ /* 0x000f220000100800 */
[----:B-1----:R-:W-:Y:S01]  /*14d910*/  IMAD.MOV.U32 R121, RZ, RZ, R130 ;  /* 0x000000ffff797224 */ /* 0x002fe200078e0082 */
[----:B------:R-:W-:-:S02]  /*14d920*/  MOV R120, R131 ;  /* 0x0000008300787202 */ /* 0x000fc40000000f00 */
[----:B------:R-:W4:Y:S04]  /*14d930*/  LDL.LU.64 R130, [R1+0xd020] ;  /* 0x00d0200001827983 */ /* 0x000f280000300a00 */
[----:B------:R-:W4:Y:S04]  /*14d940*/  LDL.LU.64 R128, [R1+0xd018] ;  /* 0x00d0180001807983 */ /* 0x000f280000300a00 */
[----:B------:R1:W-:Y:S04]  /*14d950*/  STL [R1+0xcfec], R124 ;  /* 0x00cfec7c01007387 */ /* 0x0003e80000100800 */
[----:B------:R1:W-:Y:S01]  /*14d960*/  STL [R1+0xcfe8], R125 ;  /* 0x00cfe87d01007387 */ /* 0x0003e20000100800 */
[----:B---3--:R-:W-:-:S15]  /*14d970*/  HMMA.1688.F32.TF32 R116, R104, R118, R132 ;  /* 0x000000766874723c */ /* 0x008fde0000081084 */
[----:B------:R-:W-:-:S04]  /*14d980*/  NOP ;  /* 0x0000000000007918 */ /* 0x000fc80000000000 */
[----:B-1----:R-:W-:Y:S01]  /*14d990*/  IMAD.MOV.U32 R124, RZ, RZ, R116 ;  /* 0x000000ffff7c7224 */ /* 0x002fe200078e0074 */
[----:B------:R-:W-:Y:S01]  /*14d9a0*/  MOV R125, R117 ;  /* 0x00000075007d7202 */ /* 0x000fe20000000f00 */
[----:B------:R-:W-:Y:S02]  /*14d9b0*/  IMAD.MOV.U32 R133, RZ, RZ, R118 ;  /* 0x000000ffff857224 */ /* 0x000fe400078e0076 */
[----:B------:R-:W-:Y:S02]  /*14d9c0*/  IMAD.MOV.U32 R132, RZ, RZ, R119 ;  /* 0x000000ffff847224 */ /* 0x000fe400078e0077 */
[C---:B--2---:R-:W-:Y:S08]  /*14d9d0*/  HMMA.1688.F32.TF32 R116, R104.reuse, R114, R136 ;  /* 0x000000726874723c */ /* 0x044ff00000081088 */
[----:B----4-:R-:W-:-:S15]  /*14d9e0*/  HMMA.1688.F32.TF32 R248, R104, R250, R128 ;  /* 0x000000fa68f8723c */ /* 0x010fde0000081080 */
[----:B------:R-:W-:-:S04]  /*14d9f0*/  NOP ;  /* 0x0000000000007918 */ /* 0x000fc80000000000 */
[----:B------:R-:W-:Y:S01]  /*14da00*/  IMAD.MOV.U32 R129, RZ, RZ, R250 ;  /* 0x000000ffff817224 */ /* 0x000fe200078e00fa */
[----:B------:R1:W-:Y:S01]  /*14da10*/  STL.64 [R1+0x1b0], R248 ;  /* 0x0001b0f801007387 */ /* 0x0003e20000100a00 */
[----:B------:R-:W-:-:S03]  /*14da20*/  IMAD.MOV.U32 R128, RZ, RZ, R251 ;  /* 0x000000ffff807224 */ /* 0x000fc600078e00fb */
[----:B------:R-:W2:Y:S04]  /*14da30*/  LDL R250, [R1+0x1968] ;  /* 0x0019680001fa7983 */ /* 0x000ea80000100800 */
[----:B------:R-:W2:Y:S04]  /*14da40*/  LDL R251, [R1+0x196c] ;  /* 0x00196c0001fb7983 */ /* 0x000ea80000100800 */
[----:B------:R-:W3:Y:S04]  /*14da50*/  LDL R114, [R1+0x1978] ;  /* 0x0019780001727983 */ /* 0x000ee80000100800 */
[----:B------:R-:W-:Y:S04]  /*14da60*/  STL.64 [R1+0x190], R116 ;  /* 0x0001907401007387 */ /* 0x000fe80000100a00 */
[----:B------:R4:W-:Y:S04]  /*14da70*/  STL.64 [R1+0x198], R118 ;  /* 0x0001987601007387 */ /* 0x0009e80000100a00 */
[----:B------:R-:W3:Y:S01]  /*14da80*/  LDL R115, [R1+0x197c] ;  /* 0x00197c0001737983 */ /* 0x000ee20000100800 */
[C---:B------:R-:W-:Y:S03]  /*14da90*/  HMMA.1688.F32.TF32 R108, R104.reuse, R110, R148 ;  /* 0x0000006e686c723c */ /* 0x040fe60000081094 */
[----:B-1----:R-:W3:Y:S04]  /*14daa0*/  LDL R248, [R1+0x1aa0] ;  /* 0x001aa00001f87983 */ /* 0x002ee80000100800 */
[----:B------:R-:W3:Y:S01]  /*14dab0*/  LDL R249, [R1+0x1aa4] ;  /* 0x001aa40001f97983 */ /* 0x000ee20000100800 */
[----:B----4-:R-:W-:Y:S03]  /*14dac0*/  HMMA.1688.F32.TF32 R116, R104, R214, R140 ;  /* 0x000000d66874723c */ /* 0x010fe6000008108c */
[----:B------:R-:W4:Y:S04]  /*14dad0*/  LDL R214, [R1+0x1988] ;  /* 0x0019880001d67983 */ /* 0x000f280000100800 */
[----:B------:R-:W4:-:S12]  /*14dae0*/  LDL R215, [R1+0x198c] ;  /* 0x00198c0001d77983 */ /* 0x000f180000100800 */
[----:B------:R-:W-:Y:S01]  /*14daf0*/  IMAD.MOV.U32 R141, RZ, RZ, R116 ;  /* 0x000000ffff8d7224 */ /* 0x000fe200078e0074 */
[----:B------:R-:W-:Y:S01]  /*14db00*/  MOV R140, R117 ;  /* 0x00000075008c7202 */ /* 0x000fe20000000f00 */
[----:B------:R-:W-:Y:S02]  /*14db10*/  IMAD.MOV.U32 R137, RZ, RZ, R118 ;  /* 0x000000ffff897224 */ /* 0x000fe400078e0076 */
[----:B------:R-:W-:Y:S02]  /*14db20*/  IMAD.MOV.U32 R136, RZ, RZ, R119 ;  /* 0x000000ffff887224 */ /* 0x000fe400078e0077 */
[----:B------:R-:W-:Y:S01]  /*14db30*/  HMMA.1688.F32.TF32 R116, R104, R210, R144 ;  /* 0x000000d26874723c */ /* 0x000fe20000081090 */
[----:B------:R-:W4:Y:S04]  /*14db40*/  LDL R210, [R1+0x1998] ;  /* 0x0019980001d27983 */ /* 0x000f280000100800 */
[----:B------:R-:W4:Y:S01]  /*14db50*/  LDL R211, [R1+0x199c] ;  /* 0x00199c0001d37983 */ /* 0x000f220000100800 */
[----:B------:R-:W-:-:S02]  /*14db60*/  IMAD.MOV.U32 R149, RZ, RZ, R110 ;  /* 0x000000ffff957224 */ /* 0x000fc400078e006e */
[----:B------:R-:W-:Y:S01]  /*14db70*/  IMAD.MOV.U32 R148, RZ, RZ, R111 ;  /* 0x000000ffff947224 */ /* 0x000fe200078e006f */
[----:B------:R-:W4:Y:S04]  /*14db80*/  LDL R110, [R1+0x19b8] ;  /* 0x0019b800016e7983 */ /* 0x000f280000100800 */
[----:B------:R-:W4:Y:S06]  /*14db90*/  LDL R111, [R1+0x19bc] ;  /* 0x0019bc00016f7983 */ /* 0x000f2c0000100800 */
[----:B------:R-:W-:-:S02]  /*14dba0*/  IMAD.MOV.U32 R145, RZ, RZ, R118 ;  /* 0x000000ffff917224 */ /* 0x000fc400078e0076 */
[----:B------:R-:W-:Y:S01]  /*14dbb0*/  IMAD.MOV.U32 R144, RZ, RZ, R119 ;  /* 0x000000ffff907224 */ /* 0x000fe200078e0077 */
[----:B------:R-:W4:Y:S04]  /*14dbc0*/  LDL R118, [R1+0x19a8] ;  /* 0x0019a80001767983 */ /* 0x000f280000100800 */
[----:B------:R-:W4:Y:S01]  /*14dbd0*/  LDL R119, [R1+0x19ac] ;  /* 0x0019ac0001777983 */ /* 0x000f220000100800 */
[C---:B--2---:R-:W-:Y:S08]  /*14dbe0*/  HMMA.1688.F32.TF32 R152, R104.reuse, R250, R152 ;  /* 0x000000fa6898723c */ /* 0x044ff00000081098 */
[----:B---3--:R-:W-:Y:S01]  /*14dbf0*/  HMMA.1688.F32.TF32 R112, R104, R114, R156 ;  /* 0x000000726870723c */ /* 0x008fe2000008109c */
[----:B------:R-:W2:Y:S04]  /*14dc00*/  LDL R250, [R1+0x19c8] ;  /* 0x0019c80001fa7983 */ /* 0x000ea80000100800 */
[----:B------:R-:W2:Y:S06]  /*14dc10*/  LDL R251, [R1+0x19cc] ;  /* 0x0019cc0001fb7983 */ /* 0x000eac0000100800 */
[----:B------:R-:W-:Y:S01]  /*14dc20*/  IMAD.MOV.U32 R143, RZ, RZ, R152 ;  /* 0x000000ffff8f7224 */ /* 0x000fe200078e0098 */
[----:B------:R-:W-:-:S07]  /*14dc30*/  MOV R142, R153 ;  /* 0x00000099008e7202 */ /* 0x000fce0000000f00 */
[----:B------:R-:W-:Y:S02]  /*14dc40*/  IMAD.MOV.U32 R153, RZ, RZ, R114 ;  /* 0x000000ffff997224 */ /* 0x000fe400078e0072 */
[----:B------:R-:W-:Y:S01]  /*14dc50*/  IMAD.MOV.U32 R152, RZ, RZ, R115 ;  /* 0x000000ffff987224 */ /* 0x000fe200078e0073 */
[----:B------:R-:W3:Y:S04]  /*14dc60*/  LDL R114, [R1+0x19d8] ;  /* 0x0019d80001727983 */ /* 0x000ee80000100800 */
[----:B------:R-:W3:Y:S01]  /*14dc70*/  LDL R115, [R1+0x19dc] ;  /* 0x0019dc0001737983 */ /* 0x000ee20000100800 */
[C---:B----4-:R-:W-:Y:S03]  /*14dc80*/  HMMA.1688.F32.TF32 R160, R104.reuse, R214, R160 ;  /* 0x000000d668a0723c */ /* 0x050fe600000810a0 */
[----:B------:R-:W4:Y:S04]  /*14dc90*/  LDL R214, [R1+0x19e8] ;  /* 0x0019e80001d67983 */ /* 0x000f280000100800 */
[----:B------:R-:W4:Y:S01]  /*14dca0*/  LDL R215, [R1+0x19ec] ;  /* 0x0019ec0001d77983 */ /* 0x000f220000100800 */
[----:B------:R-:W-:Y:S03]  /*14dcb0*/  HMMA.1688.F32.TF32 R164, R104, R210, R164 ;  /* 0x000000d268a4723c */ /* 0x000fe600000810a4 */
[----:B------:R-:W4:Y:S04]  /*14dcc0*/  LDL R210, [R1+0x19f8] ;  /* 0x0019f80001d27983 */ /* 0x000f280000100800 */
[----:B------:R-:W4:Y:S01]  /*14dcd0*/  LDL R211, [R1+0x19fc] ;  /* 0x0019fc0001d37983 */ /* 0x000f220000100800 */
[----:B------:R-:W-:Y:S01]  /*14dce0*/  IMAD.MOV.U32 R147, RZ, RZ, R116 ;  /* 0x000000ffff937224 */ /* 0x000fe200078e0074 */
[----:B------:R-:W-:Y:S01]  /*14dcf0*/  MOV R146, R117 ;  /* 0x0000007500927202 */ /* 0x000fe20000000f00 */
[----:B------:R-:W-:Y:S01]  /*14dd00*/  IMAD.MOV.U32 R151, RZ, RZ, R108 ;  /* 0x000000ffff977224 */ /* 0x000fe200078e006c */
[----:B------:R-:W-:-:S02]  /*14dd10*/  MOV R150, R109 ;  /* 0x0000006d00967202 */ /* 0x000fc40000000f00 */
[C---:B------:R-:W-:Y:S08]  /*14dd20*/  HMMA.1688.F32.TF32 R108, R104.reuse, R110, R172 ;  /* 0x0000006e686c723c */ /* 0x040ff000000810ac */
[----:B------:R-:W-:Y:S01]  /*14dd30*/  HMMA.1688.F32.TF32 R116, R104, R118, R168 ;  /* 0x000000766874723c */ /* 0x000fe200000810a8 */
[----:B------:R-:W-:Y:S02]  /*14dd40*/  IMAD.MOV.U32 R139, RZ, RZ, R154 ;  /* 0x000000ffff8b7224 */ /* 0x000fe400078e009a */
[----:B------:R-:W-:-:S02]  /*14dd50*/  IMAD.MOV.U32 R138, RZ, RZ, R155 ;  /* 0x000000ffff8a7224 */ /* 0x000fc400078e009b */
[----:B------:R-:W-:Y:S02]  /*14dd60*/  IMAD.MOV.U32 R157, RZ, RZ, R162 ;  /* 0x000000ffff9d7224 */ /* 0x000fe400078e00a2 */
[----:B------:R-:W-:Y:S02]  /*14dd70*/  IMAD.MOV.U32 R156, RZ, RZ, R163 ;  /* 0x000000ffff9c7224 */ /* 0x000fe400078e00a3 */
[----:B------:R-:W-:Y:S01]  /*14dd80*/  IMAD.MOV.U32 R155, RZ, RZ, R112 ;  /* 0x000000ffff9b7224 */ /* 0x000fe200078e0070 */
[----:B------:R-:W-:Y:S01]  /*14dd90*/  MOV R154, R113 ;  /* 0x00000071009a7202 */ /* 0x000fe20000000f00 */
[----:B------:R-:W-:Y:S01]  /*14dda0*/  IMAD.MOV.U32 R163, RZ, RZ, R164 ;  /* 0x000000ffffa37224 */ /* 0x000fe200078e00a4 */
[----:B------:R-:W-:Y:S01]  /*14ddb0*/  MOV R162, R165 ;  /* 0x000000a500a27202 */ /* 0x000fe20000000f00 */
[----:B------:R-:W-:Y:S02]  /*14ddc0*/  IMAD.MOV.U32 R165, RZ, RZ, R110 ;  /* 0x000000ffffa57224 */ /* 0x000fe400078e006e */
[----:B------:R-:W-:Y:S01]  /*14ddd0*/  IMAD.MOV.U32 R164, RZ, RZ, R111 ;  /* 0x000000ffffa47224 */ /* 0x000fe200078e006f */
[----:B------:R-:W4:Y:S04]  /*14dde0*/  LDL R110, [R1+0x1a08] ;  /* 0x001a0800016e7983 */ /* 0x000f280000100800 */
[----:B------:R-:W4:Y:S01]  /*14ddf0*/  LDL R111, [R1+0x1a0c] ;  /* 0x001a0c00016f7983 */ /* 0x000f220000100800 */
[----:B------:R-:W-:Y:S01]  /*14de00*/  IMAD.MOV.U32 R135, RZ, RZ, R116 ;  /* 0x000000ffff877224 */ /* 0x000fe200078e0074 */
[----:B------:R-:W-:Y:S01]  /*14de10*/  MOV R134, R117 ;  /* 0x0000007500867202 */ /* 0x000fe20000000f00 */
[----:B------:R-:W-:-:S02]  /*14de20*/  IMAD.MOV.U32 R131, RZ, RZ, R118 ;  /* 0x000000ffff837224 */ /* 0x000fc400078e0076 */
[----:B------:R-:W-:Y:S02]  /*14de30*/  IMAD.MOV.U32 R130, RZ, RZ, R119 ;  /* 0x000000ffff827224 */ /* 0x000fe400078e0077 */
[C---:B--2---:R-:W-:Y:S01]  /*14de40*/  HMMA.1688.F32.TF32 R116, R104.reuse, R250, R176 ;  /* 0x000000fa6874723c */ /* 0x044fe200000810b0 */
[----:B------:R-:W2:Y:S04]  /*14de50*/  LDL R250, [R1+0x1a18] ;  /* 0x001a180001fa7983 */ /* 0x000ea80000100800 */
[----:B------:R-:W2:Y:S03]  /*14de60*/  LDL R251, [R1+0x1a1c] ;  /* 0x001a1c0001fb7983 */ /* 0x000ea60000100800 */
[----:B---3--:R-:W-:Y:S11]  /*14de70*/  HMMA.1688.F32.TF32 R112, R104, R114, R180 ;  /* 0x000000726870723c */ /* 0x008ff600000810b4 */
[----:B------:R-:W-:-:S02]  /*14de80*/  IMAD.MOV.U32 R169, RZ, RZ, R118 ;  /* 0x000000ffffa97224 */ /* 0x000fc400078e0076 */
[----:B------:R-:W-:Y:S01]  /*14de90*/  IMAD.MOV.U32 R168, RZ, RZ, R119 ;  /* 0x000000ffffa87224 */ /* 0x000fe200078e0077 */
[----:B------:R-:W3:Y:S04]  /*14dea0*/  LDL R118, [R1+0x1a28] ;  /* 0x001a280001767983 */ /* 0x000ee80000100800 */
[----:B------:R-:W3:Y:S01]  /*14deb0*/  LDL R119, [R1+0x1a2c] ;  /* 0x001a2c0001777983 */ /* 0x000ee20000100800 */
[----:B------:R-:W-:Y:S01]  /*14dec0*/  IMAD.MOV.U32 R175, RZ, RZ, R112 ;  /* 0x000000ffffaf7224 */ /* 0x000fe200078e0070 */
[----:B------:R-:W-:Y:S01]  /*14ded0*/  MOV R174, R113 ;  /* 0x0000007100ae7202 */ /* 0x000fe20000000f00 */
[----:B------:R-:W-:Y:S02]  /*14dee0*/  IMAD.MOV.U32 R173, RZ, RZ, R114 ;  /* 0x000000ffffad7224 */ /* 0x000fe400078e0072 */
[----:B------:R-:W-:-:S02]  /*14def0*/  IMAD.MOV.U32 R172, RZ, RZ, R115 ;  /* 0x000000ffffac7224 */ /* 0x000fc400078e0073 */
[----:B----4-:R-:W-:Y:S01]  /*14df00*/  HMMA.1688.F32.TF32 R112, R104, R214, R184 ;  /* 0x000000d66870723c */ /* 0x010fe200000810b8 */
[----:B------:R-:W-:Y:S01]  /*14df10*/  IMAD.MOV.U32 R159, RZ, RZ, R160 ;  /* 0x000000ffff9f7224 */ /* 0x000fe200078e00a0 */
[----:B------:R-:W-:Y:S01]  /*14df20*/  MOV R158, R161 ;  /* 0x000000a1009e7202 */ /* 0x000fe20000000f00 */
        /* <DEDUP_REMOVED lines=10> */
[----:B------:R-:W-:Y:S02]  /*14dfd0*/  IMAD.MOV.U32 R160, RZ, RZ, R167 ;  /* 0x000000ffffa07224 */ /* 0x000fe400078e00a7 */
[----:B------:R-:W-:Y:S01]  /*14dfe0*/  IMAD.MOV.U32 R167, RZ, RZ, R108 ;  /* 0x000000ffffa77224 */ /* 0x000fe200078e006c */
[----:B------:R-:W-:Y:S01]  /*14dff0*/  MOV R166, R109 ;  /* 0x0000006d00a67202 */ /* 0x000fe20000000f00 */
[----:B------:R-:W4:Y:S01]  /*14e000*/  LDL R188, [R1+0x1a70] ;  /* 0x001a700001bc7983 */ /* 0x000f220000100800 */
[----:B------:R-:W-:Y:S03]  /*14e010*/  HMMA.1688.F32.TF32 R108, R104, R110, R192 ;  /* 0x0000006e686c723c */ /* 0x000fe600000810c0 */
[----:B------:R-:W4:-:S15]  /*14e020*/  LDL R189, [R1+0x1a74] ;  /* 0x001a740001bd7983 */ /* 0x000f1e0000100800 */
[----:B------:R-:W-:Y:S01]  /*14e030*/  NOP ;  /* 0x0000000000007918 */ /* 0x000fe20000000000 */
[----:B------:R-:W-:Y:S01]  /*14e040*/  IMAD.MOV.U32 R183, RZ, RZ, R108 ;  /* 0x000000ffffb77224 */ /* 0x000fe200078e006c */
[----:B------:R-:W-:Y:S01]  /*14e050*/  MOV R182, R109 ;  /* 0x0000006d00b67202 */ /* 0x000fe20000000f00 */
[----:B------:R-:W-:Y:S02]  /*14e060*/  IMAD.MOV.U32 R181, RZ, RZ, R110 ;  /* 0x000000ffffb57224 */ /* 0x000fe400078e006e */
[----:B------:R-:W-:Y:S02]  /*14e070*/  IMAD.MOV.U32 R180, RZ, RZ, R111 ;  /* 0x000000ffffb47224 */ /* 0x000fe400078e006f */
[----:B------:R-:W-:Y:S01]  /*14e080*/  IMAD.MOV.U32 R179, RZ, RZ, R112 ;  /* 0x000000ffffb37224 */ /* 0x000fe200078e0070 */
[----:B------:R-:W-:Y:S01]  /*14e090*/  MOV R178, R113 ;  /* 0x0000007100b27202 */ /* 0x000fe20000000f00 */
[----:B------:R-:W4:Y:S04]  /*14e0a0*/  LDL R112, [R1+0x1a80] ;  /* 0x001a800001707983 */ /* 0x000f280000100800 */
[----:B------:R-:W4:Y:S01]  /*14e0b0*/  LDL R113, [R1+0x1a84] ;  /* 0x001a840001717983 */ /* 0x000f220000100800 */
[C---:B--2---:R-:W-:Y:S03]  /*14e0c0*/  HMMA.1688.F32.TF32 R108, R104.reuse, R250, R196 ;  /* 0x000000fa686c723c */ /* 0x044fe600000810c4 */
[----:B------:R-:W2:Y:S04]  /*14e0d0*/  LDL R196, [R1+0x1ac0] ;  /* 0x001ac00001c47983 */ /* 0x000ea80000100800 */
[----:B------:R-:W2:Y:S01]  /*14e0e0*/  LDL R197, [R1+0x1ac4] ;  /* 0x001ac40001c57983 */ /* 0x000ea20000100800 */
[----:B---3--:R-:W-:Y:S11]  /*14e0f0*/  HMMA.1688.F32.TF32 R192, R104, R118, R200 ;  /* 0x0000007668c0723c */ /* 0x008ff600000810c8 */
[----:B------:R-:W-:Y:S01]  /*14e100*/  IMAD.MOV.U32 R187, RZ, RZ, R108 ;  /* 0x000000ffffbb7224 */ /* 0x000fe200078e006c */
[----:B------:R-:W-:Y:S01]  /*14e110*/  MOV R186, R109 ;  /* 0x0000006d00ba7202 */ /* 0x000fe20000000f00 */
[----:B------:R-:W3:Y:S04]  /*14e120*/  LDL R108, [R1+0x1ab0] ;  /* 0x001ab000016c7983 */ /* 0x000ee80000100800 */
[----:B------:R-:W3:Y:S04]  /*14e130*/  LDL R109, [R1+0x1ab4] ;  /* 0x001ab400016d7983 */ /* 0x000ee80000100800 */
[----:B------:R-:W2:Y:S04]  /*14e140*/  LDL R200, [R1+0x1a90] ;  /* 0x001a900001c87983 */ /* 0x000ea80000100800 */
[----:B------:R-:W2:Y:S01]  /*14e150*/  LDL R201, [R1+0x1a94] ;  /* 0x001a940001c97983 */ /* 0x000ea20000100800 */
[----:B------:R-:W-:Y:S01]  /*14e160*/  IMAD.MOV.U32 R119, RZ, RZ, R192 ;  /* 0x000000ffff777224 */ /* 0x000fe200078e00c0 */
[----:B------:R-:W-:-:S02]  /*14e170*/  MOV R118, R193 ;  /* 0x000000c100767202 */ /* 0x000fc40000000f00 */
[----:B------:R-:W2:Y:S04]  /*14e180*/  LDL R192, [R1+0x1ad0] ;  /* 0x001ad00001c07983 */ /* 0x000ea80000100800 */
        /* <DEDUP_REMOVED lines=15> */
[----:B------:R-:W-:-:S02]  /*14e280*/  IMAD.MOV.U32 R78, RZ, RZ, R240 ;  /* 0x000000ffff4e7224 */ /* 0x000fc400078e00f0 */
[----:B------:R-:W-:Y:S01]  /*14e290*/  IMAD.MOV.U32 R79, RZ, RZ, R241 ;  /* 0x000000ffff4f7224 */ /* 0x000fe200078e00f1 */
[C---:B------:R-:W-:Y:S01]  /*14e2a0*/  HMMA.1688.F32.TF32 R236, R104.reuse, R242, R236 ;  /* 0x000000f268ec723c */ /* 0x040fe200000810ec */
[----:B------:R-:W-:Y:S04]  /*14e2b0*/  LDS R240, [R3+UR10+0x8c100] ;  /* 0x08c1000a03f07984 */ /* 0x000fe80008000800 */
[----:B------:R-:W-:Y:S04]  /*14e2c0*/  LDS R242, [R3+UR10+0x8c900] ;  /* 0x08c9000a03f27984 */ /* 0x000fe80008000800 */
[----:B------:R-:W-:Y:S04]  /*14e2d0*/  LDS R241, [R0+UR10+0x8c100] ;  /* 0x08c1000a00f17984 */ /* 0x000fe80008000800 */
[----:B------:R-:W1:Y:S01]  /*14e2e0*/  LDS R243, [R0+UR10+0x8c900] ;  /* 0x08c9000a00f37984 */ /* 0x000e620008000800 */
[----:B--2---:R-:W-:Y:S08]  /*14e2f0*/  HMMA.1688.F32.TF32 R204, R104, R206, R216 ;  /* 0x000000ce68cc723c */ /* 0x004ff000000810d8 */
[C---:B-1----:R-:W-:Y:S08]  /*14e300*/  HMMA.1688.F32.TF32 R248, R240.reuse, R248, R232 ;  /* 0x000000f8f0f8723c */ /* 0x042ff000000810e8 */
[----:B---3--:R-:W-:Y:S08]  /*14e310*/  HMMA.1688.F32.TF32 R244, R240, R108, R244 ;  /* 0x0000006cf0f4723c */ /* 0x008ff000000810f4 */
[----:B----4-:R-:W-:Y:S08]  /*14e320*/  HMMA.1688.F32.TF32 R208, R104, R210, R212 ;  /* 0x000000d268d0723c */ /* 0x010ff000000810d4 */
[C---:B------:R-:W-:Y:S11]  /*14e330*/  HMMA.1688.F32.TF32 R104, R240.reuse, R188, R220 ;  /* 0x000000bcf068723c */ /* 0x040ff600000810dc */
[----:B------:R-:W-:Y:S04]  /*14e340*/  STL.64 [R1+0x60], R208 ;  /* 0x000060d001007387 */ /* 0x000fe80000100a00 */
[----:B------:R-:W-:Y:S04]  /*14e350*/  STL.64 [R1+0x68], R210 ;  /* 0x000068d201007387 */ /* 0x000fe80000100a00 */
[----:B------:R-:W2:Y:S04]  /*14e360*/  LDL R188, [R1+0x1ae0] ;  /* 0x001ae00001bc7983 */ /* 0x000ea80000100800 */
[----:B------:R-:W-:Y:S04]  /*14e370*/  STL.64 [R1+0x50], R204 ;  /* 0x000050cc01007387 */ /* 0x000fe80000100a00 */
[----:B------:R-:W-:Y:S04]  /*14e380*/  STL.64 [R1+0x58], R206 ;  /* 0x000058ce01007387 */ /* 0x000fe80000100a00 */
[----:B------:R-:W-:Y:S04]  /*14e390*/  STL.64 [R1+0x40], R104 ;  /* 0x0000406801007387 */ /* 0x000fe80000100a00 */
[----:B------:R1:W-:Y:S04]  /*14e3a0*/  STL.64 [R1+0x48], R106 ;  /* 0x0000486a01007387 */ /* 0x0003e80000100a00 */
[----:B------:R-:W2:Y:S01]  /*14e3b0*/  LDL R189, [R1+0x1ae4] ;  /* 0x001ae40001bd7983 */ /* 0x000ea20000100800 */
[----:B-1----:R-:W-:-:S15]  /*14e3c0*/  HMMA.1688.F32.TF32 R104, R240, R112, R224 ;  /* 0x00000070f068723c */ /* 0x002fde00000810e0 */
[----:B------:R-:W-:-:S04]  /*14e3d0*/  NOP ;  /* 0x0000000000007918 */ /* 0x000fc80000000000 */
[----:B------:R1:W-:Y:S04]  /*14e3e0*/  STL.64 [R1+0x30], R104 ;  /* 0x0000306801007387 */ /* 0x0003e80000100a00 */
[----:B------:R-:W3:Y:S04]  /*14e3f0*/  LDL R112, [R1+0x1af0] ;  /* 0x001af00001707983 */ /* 0x000ee80000100800 */
[----:B------:R-:W3:Y:S01]  /*14e400*/  LDL R113, [R1+0x1af4] ;  /* 0x001af40001717983 */ /* 0x000ee20000100800 */
[----:B------:R-:W-:Y:S01]  /*14e410*/  IMAD.MOV.U32 R0, RZ, RZ, R106 ;  /* 0x000000ffff007224 */ /* 0x000fe200078e006a */
[----:B------:R-:W-:-:S02]  /*14e420*/  MOV R3, R107 ;  /* 0x0000006b00037202 */ /* 0x000fc40000000f00 */
[----:B-1----:R-:W-:-:S15]  /*14e430*/  HMMA.1688.F32.TF32 R104, R240, R200, R228 ;  /* 0x000000c8f068723c */ /* 0x002fde00000810e4 */
[----:B------:R-:W-:-:S04]  /*14e440*/  NOP ;  /* 0x0000000000007918 */ /* 0x000fc80000000000 */
[----:B------:R-:W-:Y:S01]  /*14e450*/  IMAD.MOV.U32 R227, RZ, RZ, R106 ;  /* 0x000000ffffe37224 */ /* 0x000fe200078e006a */
[----:B------:R-:W-:Y:S01]  /*14e460*/  MOV R226, R107 ;  /* 0x0000006b00e27202 */ /* 0x000fe20000000f00 */
[----:B------:R-:W-:Y:S02]  /*14e470*/  IMAD.MOV.U32 R231, RZ, RZ, R104 ;  /* 0x000000ffffe77224 */ /* 0x000fe400078e0068 */
[----:B------:R-:W-:Y:S02]  /*14e480*/  IMAD.MOV.U32 R230, RZ, RZ, R105 ;  /* 0x000000ffffe67224 */ /* 0x000fe400078e0069 */
[----:B------:R-:W-:Y:S04]  /*14e490*/  STL.64 [R1+0xcf70], R226 ;  /* 0x00cf70e201007387 */ /* 0x000fe80000100a00 */
[----:B------:R-:W-:Y:S04]  /*14e4a0*/  STL.64 [R1+0xcf68], R230 ;  /* 0x00cf68e601007387 */ /* 0x000fe80000100a00 */
[----:B------:R-:W-:Y:S04]  /*14e4b0*/  STL.64 [R1+0xcf28], R250 ;  /* 0x00cf28fa01007387 */ /* 0x000fe80000100a00 */
[----:B------:R-:W-:Y:S04]  /*14e4c0*/  STL.64 [R1+0xcf20], R248 ;  /* 0x00cf20f801007387 */ /* 0x000fe80000100a00 */
[----:B------:R-:W4:Y:S04]  /*14e4d0*/  LDL R108, [R1+0x1b00] ;  /* 0x001b0000016c7983 */ /* 0x000f280000100800 */
[----:B------:R-:W4:Y:S01]  /*14e4e0*/  LDL R109, [R1+0x1b04] ;  /* 0x001b0400016d7983 */ /* 0x000f220000100800 */
[C---:B------:R-:W-:Y:S08]  /*14e4f0*/  HMMA.1688.F32.TF32 R4, R240.reuse, R196, R4 ;  /* 0x000000c4f004723c */ /* 0x040ff00000081004 */
[C---:B------:R-:W-:Y:S01]  /*14e500*/  HMMA.1688.F32.TF32 R8, R240.reuse, R192, R8 ;  /* 0x000000c0f008723c */ /* 0x040fe20000081008 */
[----:B------:R1:W-:Y:S04]  /*14e510*/  STL.64 [R1+0xcf18], R246 ;  /* 0x00cf18f601007387 */ /* 0x0003e80000100a00 */
[----:B------:R-:W-:Y:S06]  /*14e520*/  STL.64 [R1+0xcf10], R244 ;  /* 0x00cf10f401007387 */ /* 0x000fec0000100a00 */
[----:B------:R1:W-:Y:S04]  /*14e530*/  STL.64 [R1+0xcf08], R6 ;  /* 0x00cf080601007387 */ /* 0x0003e80000100a00 */
[----:B------:R-:W-:Y:S04]  /*14e540*/  STL.64 [R1+0xcf00], R4 ;  /* 0x00cf000401007387 */ /* 0x000fe80000100a00 */
[----:B------:R-:W4:Y:S04]  /*14e550*/  LDL R104, [R1+0x1b10] ;  /* 0x001b100001687983 */ /* 0x000f280000100800 */
[----:B------:R-:W4:Y:S04]  /*14e560*/  LDL R105, [R1+0x1b14] ;  /* 0x001b140001697983 */ /* 0x000f280000100800 */
        /* <DEDUP_REMOVED lines=12> */
[----:B------:R2:W-:Y:S01]  /*14e630*/  STL.64 [R1+0xcee8], R14 ;  /* 0x00cee80e01007387 */ /* 0x0005e20000100a00 */
[C---:B---3--:R-:W-:Y:S03]  /*14e640*/  HMMA.1688.F32.TF32 R16, R240.reuse, R112, R16 ;  /* 0x00000070f010723c */ /* 0x048fe60000081010 */
[----:B------:R-:W-:Y:S04]  /*14e650*/  STL.64 [R1+0xcee0], R12 ;  /* 0x00cee00c01007387 */ /* 0x000fe80000100a00 */
[----:B------:R-:W3:Y:S04]  /*14e660*/  LDL R200, [R1+0x1b60] ;  /* 0x001b600001c87983 */ /* 0x000ee80000100800 */
[----:B------:R-:W3:Y:S04]  /*14e670*/  LDL R201, [R1+0x1b64] ;  /* 0x001b640001c97983 */ /* 0x000ee80000100800 */
[----:B------:R-:W2:Y:S04]  /*14e680*/  LDL R196, [R1+0x1b70] ;  /* 0x001b700001c47983 */ /* 0x000ea80000100800 */
[----:B------:R-:W2:Y:S04]  /*14e690*/  LDL R197, [R1+0x1b74] ;  /* 0x001b740001c57983 */ /* 0x000ea80000100800 */
[----:B------:R-:W2:Y:S04]  /*14e6a0*/  LDL R192, [R1+0x1b80] ;  /* 0x001b800001c07983 */ /* 0x000ea80000100800 */
[----:B------:R-:W2:Y:S04]  /*14e6b0*/  LDL R193, [R1+0x1b84] ;  /* 0x001b840001c17983 */ /* 0x000ea80000100800 */
[----:B------:R1:W-:Y:S04]  /*14e6c0*/  STL.64 [R1+0xced8], R18 ;  /* 0x00ced81201007387 */ /* 0x0003e80000100a00 */
[----:B------:R-:W-:Y:S04]  /*14e6d0*/  STL.64 [R1+0xced0], R16 ;  /* 0x00ced01001007387 */ /* 0x000fe80000100a00 */
[----:B------:R-:W2:Y:S04]  /*14e6e0*/  LDL R188, [R1+0x1b90] ;  /* 0x001b900001bc7983 */ /* 0x000ea80000100800 */
[----:B------:R-:W2:Y:S04]  /*14e6f0*/  LDL R189, [R1+0x1b94] ;  /* 0x001b940001bd7983 */ /* 0x000ea80000100800 */
[----:B------:R-:W2:Y:S04]  /*14e700*/  LDL R112, [R1+0x1ba0] ;  /* 0x001ba00001707983 */ /* 0x000ea80000100800 */
[----:B------:R-:W2:Y:S01]  /*14e710*/  LDL R113, [R1+0x1ba4] ;  /* 0x001ba40001717983 */ /* 0x000ea20000100800 */
[C---:B----4-:R-:W-:Y:S03]  /*14e720*/  HMMA.1688.F32.TF32 R20, R240.reuse, R108, R20 ;  /* 0x0000006cf014723c */ /* 0x050fe60000081014 */
[----:B------:R-:W4:Y:S04]  /*14e730*/  LDL R108, [R1+0x1bb0] ;  /* 0x001bb000016c7983 */ /* 0x000f280000100800 */
[----:B------:R-:W4:Y:S01]  /*14e740*/  LDL R109, [R1+0x1bb4] ;  /* 0x001bb400016d7983 */ /* 0x000f220000100800 */
[C---:B------:R-:W-:Y:S08]  /*14e750*/  HMMA.1688.F32.TF32 R24, R240.reuse, R104, R24 ;  /* 0x00000068f018723c */ /* 0x040ff00000081018 */
[C---:B------:R-:W-:Y:S08]  /*14e760*/  HMMA.1688.F32.TF32 R28, R240.reuse, R216, R28 ;  /* 0x000000d8f01c723c */ /* 0x040ff0000008101c */
[C---:B------:R-:W-:Y:S08]  /*14e770*/  HMMA.1688.F32.TF32 R32, R240.reuse, R212, R32 ;  /* 0x000000d4f020723c */ /* 0x040ff00000081020 */
[C---:B------:R-:W-:Y:S08]  /*14e780*/  HMMA.1688.F32.TF32 R36, R240.reuse, R208, R36 ;  /* 0x000000d0f024723c */ /* 0x040ff00000081024 */
[C---:B------:R-:W-:Y:S01]  /*14e790*/  HMMA.1688.F32.TF32 R40, R240.reuse, R204, R40 ;  /* 0x000000ccf028723c */ /* 0x040fe20000081028 */
        /* <DEDUP_REMOVED lines=11> */
[----:B------:R-:W-:Y:S01]  /*14e850*/  STL.64 [R1+0xce70], R40 ;  /* 0x00ce702801007387 */ /* 0x000fe20000100a00 */
[C---:B---3--:R-:W-:Y:S08]  /*14e860*/  HMMA.1688.F32.TF32 R44, R240.reuse, R200, R44 ;  /* 0x000000c8f02c723c */ /* 0x048ff0000008102c */
[C---:B--2---:R-:W-:Y:S08]  /*14e870*/  HMMA.1688.F32.TF32 R48, R240.reuse, R196, R48 ;  /* 0x000000c4f030723c */ /* 0x044ff00000081030 */
[C---:B------:R-:W-:Y:S08]  /*14e880*/  HMMA.1688.F32.TF32 R52, R240.reuse, R192, R52 ;  /* 0x000000c0f034723c */ /* 0x040ff00000081034 */
[C---:B------:R-:W-:Y:S08]  /*14e890*/  HMMA.1688.F32.TF32 R56, R240.reuse, R188, R56 ;  /* 0x000000bcf038723c */ /* 0x040ff00000081038 */
[----:B------:R-:W-:Y:S01]  /*14e8a0*/  HMMA.1688.F32.TF32 R60, R240, R112, R60 ;  /* 0x00000070f03c723c */ /* 0x000fe2000008103c */
[----:B------:R-:W-:Y:S04]  /*14e8b0*/  STL.64 [R1+0xcf38], R46 ;  /* 0x00cf382e01007387 */ /* 0x000fe80000100a00 */
[----:B------:R-:W-:Y:S04]  /*14e8c0*/  STL.64 [R1+0xcf30], R44 ;  /* 0x00cf302c01007387 */ /* 0x000fe80000100a00 */
[----:B------:R-:W-:Y:S04]  /*14e8d0*/  STL.64 [R1+0xcf48], R50 ;  /* 0x00cf483201007387 */ /* 0x000fe80000100a00 */
        /* <DEDUP_REMOVED lines=8> */
[----:B------:R-:W-:Y:S01]  /*14e960*/  STL.64 [R1+0xcf88], R60 ;  /* 0x00cf883c01007387 */ /* 0x000fe20000100a00 */
[----:B----4-:R-:W-:Y:S03]  /*14e970*/  HMMA.1688.F32.TF32 R64, R240, R108, R64 ;  /* 0x0000006cf040723c */ /* 0x010fe60000081040 */
[----:B------:R-:W2:Y:S04]  /*14e980*/  LDL R228, [R1+0x1bc0] ;  /* 0x001bc00001e47983 */ /* 0x000ea80000100800 */
[----:B------:R-:W2:Y:S04]  /*14e990*/  LDL R229, [R1+0x1bc4] ;  /* 0x001bc40001e57983 */ /* 0x000ea80000100800 */
        /* <DEDUP_REMOVED lines=8> */
[----:B------:R-:W3:Y:S04]  /*14ea20*/  LDL.64 R104, [R1+0x1bf0] ;  /* 0x001bf00001687983 */ /* 0x000ee80000100a00 */
        /* <DEDUP_REMOVED lines=18> */
[----:B------:R-:W-:Y:S04]  /*14eb50*/  STL.64 [R1+0xcfa0], R66 ;  /* 0x00cfa04201007387 */ /* 0x000fe80000100a00 */
[----:B------:R-:W-:Y:S01]  /*14eb60*/  STL.64 [R1+0xcf98], R64 ;  /* 0x00cf984001007387 */ /* 0x000fe20000100a00 */
[----:B------:R-:W-:Y:S01]  /*14eb70*/  MOV R191, R2 ;  /* 0x0000000200bf7202 */ /* 0x000fe20000000f00 */
[----:B------:R-:W-:-:S02]  /*14eb80*/  IMAD.MOV.U32 R190, RZ, RZ, R252 ;  /* 0x000000ffffbe7224 */ /* 0x000fc400078e00fc */
[----:B------:R-:W-:Y:S02]  /*14eb90*/  IMAD.MOV.U32 R177, RZ, RZ, R114 ;  /* 0x000000ffffb17224 */ /* 0x000fe400078e0072 */
[----:B------:R-:W-:Y:S02]  /*14eba0*/  IMAD.MOV.U32 R176, RZ, RZ, R115 ;  /* 0x000000ffffb07224 */ /* 0x000fe400078e0073 */
[----:B------:R-:W-:Y:S02]  /*14ebb0*/  IMAD.MOV.U32 R185, RZ, RZ, R110 ;  /* 0x000000ffffb97224 */ /* 0x000fe400078e006e */
[----:B------:R-:W-:Y:S02]  /*14ebc0*/  IMAD.MOV.U32 R184, RZ, RZ, R111 ;  /* 0x000000ffffb87224 */ /* 0x000fe400078e006f */
[----:B-1----:R-:W-:Y:S02]  /*14ebd0*/  IMAD.MOV.U32 R246, RZ, RZ, R181 ;  /* 0x000000fffff67224 */ /* 0x002fe400078e00b5 */
        /* <DEDUP_REMOVED lines=17> */
[C---:B--2---:R-:W-:Y:S08]  /*14ecf0*/  HMMA.1688.F32.TF32 R68, R240.reuse, R228, R68 ;  /* 0x000000e4f044723c */ /* 0x044ff00000081044 */
[C---:B----4-:R-:W-:Y:S08]  /*14ed00*/  HMMA.1688.F32.TF32 R72, R240.reuse, R224, R72 ;  /* 0x000000e0f048723c */ /* 0x050ff00000081048 */
[C---:B---3--:R-:W-:Y:S08]  /*14ed10*/  HMMA.1688.F32.TF32 R80, R240.reuse, R104, R80 ;  /* 0x00000068f050723c */ /* 0x048ff00000081050 */
[C---:B------:R-:W-:Y:S08]  /*14ed20*/  HMMA.1688.F32.TF32 R96, R240.reuse, R204, R96 ;  /* 0x000000ccf060723c */ /* 0x040ff00000081060 */
[C---:B------:R-:W-:Y:S08]  /*14ed30*/  HMMA.1688.F32.TF32 R76, R240.reuse, R220, R76 ;  /* 0x000000dcf04c723c */ /* 0x040ff0000008104c */
[----:B------:R-:W-:Y:S01]  /*14ed40*/  HMMA.1688.F32.TF32 R100, R240, R200, R100 ;  /* 0x000000c8f064723c */ /* 0x000fe20000081064 */
[----:B------:R-:W-:Y:S04]  /*14ed50*/  STL.64 [R1+0xcfb0], R70 ;  /* 0x00cfb04601007387 */ /* 0x000fe80000100a00 */
[----:B------:R-:W-:Y:S04]  /*14ed60*/  STL.64 [R1+0xcfa8], R68 ;  /* 0x00cfa84401007387 */ /* 0x000fe80000100a00 */
[----:B------:R-:W-:Y:S04]  /*14ed70*/  STL.64 [R1+0xcfc0], R74 ;  /* 0x00cfc04a01007387 */ /* 0x000fe80000100a00 */
[----:B------:R-:W-:Y:S01]  /*14ed80*/  STL.64 [R1+0xcfb8], R72 ;  /* 0x00cfb84801007387 */ /* 0x000fe20000100a00 */
[----:B------:R-:W-:-:S02]  /*14ed90*/  IMAD.MOV.U32 R2, RZ, RZ, R105 ;  /* 0x000000ffff027224 */ /* 0x000fc400078e0069 */
[----:B------:R-:W-:Y:S01]  /*14eda0*/  IMAD.MOV.U32 R252, RZ, RZ, R104 ;  /* 0x000000fffffc7224 */ /* 0x000fe200078e0068 */
[C---:B------:R-:W-:Y:S01]  /*14edb0*/  HMMA.1688.F32.TF32 R84, R240.reuse, R216, R84 ;  /* 0x000000d8f054723c */ /* 0x040fe20000081054 */
[----:B------:R-:W-:Y:S04]  /*14edc0*/  STL.64 [R1+0xcfd0], R78 ;  /* 0x00cfd04e01007387 */ /* 0x000fe80000100a00 */
[----:B------:R-:W-:Y:S04]  /*14edd0*/  STL.64 [R1+0xcfc8], R76 ;  /* 0x00cfc84c01007387 */ /* 0x000fe80000100a00 */
[----:B------:R-:W-:Y:S04]  /*14ede0*/  STL.64 [R1+0xcfe0], R82 ;  /* 0x00cfe05201007387 */ /* 0x000fe80000100a00 */
[----:B------:R-:W-:Y:S04]  /*14edf0*/  STL.64 [R1+0xcfd8], R80 ;  /* 0x00cfd85001007387 */ /* 0x000fe80000100a00 */
[----:B------:R1:W-:Y:S01]  /*14ee00*/  STL [R1+0xca64], R2 ;  /* 0x00ca640201007387 */ /* 0x0003e20000100800 */
[C---:B------:R-:W-:Y:S08]  /*14ee10*/  HMMA.1688.F32.TF32 R88, R240.reuse, R212, R88 ;  /* 0x000000d4f058723c */ /* 0x040ff00000081058 */
[C---:B------:R-:W-:Y:S08]  /*14ee20*/  HMMA.1688.F32.TF32 R92, R240.reuse, R208, R92 ;  /* 0x000000d0f05c723c */ /* 0x040ff0000008105c */
[C---:B------:R-:W-:Y:S08]  /*14ee30*/  HMMA.1688.F32.TF32 R104, R240.reuse, R192, R196 ;  /* 0x000000c0f068723c */ /* 0x040ff000000810c4 */
[----:B------:R-:W-:Y:S01]  /*14ee40*/  HMMA.1688.F32.TF32 R108, R240, R108, R188 ;  /* 0x0000006cf06c723c */ /* 0x000fe200000810bc */
[----:B-1----:R-:W2:Y:S04]  /*14ee50*/  LDL R2, [R1+0x689c] ;  /* 0x00689c0001027983 */ /* 0x002ea80000100800 */
[----:B------:R1:W-:Y:S04]  /*14ee60*/  STL [R1+0xca60], R252 ;  /* 0x00ca60fc01007387 */ /* 0x0003e80000100800 */
[----:B-1----:R-:W3:Y:S04]  /*14ee70*/  LDL R252, [R1+0x6898] ;  /* 0x0068980001fc7983 */ /* 0x002ee80000100800 */
[----:B------:R-:W-:Y:S04]  /*14ee80*/  STL.64 [R1+0xce68], R98 ;  /* 0x00ce686201007387 */ /* 0x000fe80000100a00 */
[----:B------:R-:W-:Y:S04]  /*14ee90*/  STL.64 [R1+0xce60], R96 ;  /* 0x00ce606001007387 */ /* 0x000fe80000100a00 */
[----:B------:R-:W-:Y:S04]  /*14eea0*/  STL.64 [R1+0xce58], R102 ;  /* 0x00ce586601007387 */ /* 0x000fe80000100a00 */
[----:B------:R1:W-:Y:S04]  /*14eeb0*/  STL.64 [R1+0xce50], R100 ;  /* 0x00ce506401007387 */ /* 0x0003e80000100a00 */
        /* <DEDUP_REMOVED lines=36> */
[----:B-1----:R-:W-:-:S03]  /*14f100*/  IMAD.MOV.U32 R100, RZ, RZ, R124 ;  /* 0x000000ffff647224 */ /* 0x002fc600078e007c */
[----:B------:R-:W2:Y:S01]  /*14f110*/  LDL.LU R124, [R1+0xcfec] ;  /* 0x00cfec00017c7983 */ /* 0x000ea20000300800 */
[----:B------:R-:W-:-:S03]  /*14f120*/  MOV R101, R125 ;  /* 0x0000007d00657202 */ /* 0x000fc60000000f00 */
[----:B------:R-:W3:Y:S01]  /*14f130*/  LDL.LU R125, [R1+0xcfe8] ;  /* 0x00cfe800017d7983 */ /* 0x000ee20000300800 */
[----:B------:R-:W-:Y:S02]  /*14f140*/  IMAD.MOV.U32 R46, RZ, RZ, R149 ;  /* 0x000000ffff2e7224 */ /* 0x000fe400078e0095 */
[----:B------:R-:W-:Y:S01]  /*14f150*/  IMAD.MOV.U32 R47, RZ, RZ, R148 ;  /* 0x000000ffff2f7224 */ /* 0x000fe200078e0094 */
[----:B------:R-:W4:Y:S04]  /*14f160*/  LDL R149, [R1+0x1ef4] ;  /* 0x001ef40001957983 */ /* 0x000f280000100800 */
[----:B------:R-:W4:Y:S04]  /*14f170*/  LDL R148, [R1+0x1ef0] ;  /* 0x001ef00001947983 */ /* 0x000f280000100800 */
[----:B------:R-:W4:Y:S01]  /*14f180*/  LDL.LU R228, [R1+0x1b0] ;  /* 0x0001b00001e47983 */ /* 0x000f220000300800 */
[----:B------:R-:W-:-:S02]  /*14f190*/  IMAD.MOV.U32 R50, RZ, RZ, R145 ;  /* 0x000000ffff327224 */ /* 0x000fc400078e0091 */
[----:B------:R-:W-:Y:S02]  /*14f1a0*/  IMAD.MOV.U32 R51, RZ, RZ, R144 ;  /* 0x000000ffff337224 */ /* 0x000fe400078e0090 */
[----:B------:R-:W-:Y:S01]  /*14f1b0*/  IMAD.MOV.U32 R52, RZ, RZ, R141 ;  /* 0x000000ffff347224 */ /* 0x000fe200078e008d */
[----:B------:R-:W-:Y:S01]  /*14f1c0*/  MOV R53, R140 ;  /* 0x0000008c00357202 */ /* 0x000fe20000000f00 */
[----:B------:R-:W-:Y:S02]  /*14f1d0*/  IMAD.MOV.U32 R54, RZ, RZ, R137 ;  /* 0x000000ffff367224 */ /* 0x000fe400078e0089 */
[----:B------:R-:W-:Y:S01]  /*14f1e0*/  IMAD.MOV.U32 R55, RZ, RZ, R136 ;  /* 0x000000ffff377224 */ /* 0x000fe200078e0088 */
        /* <DEDUP_REMOVED lines=9> */
[----:B------:R-:W4:Y:S01]  /*14f280*/  LDL.LU R62, [R1+0x1e8] ;  /* 0x0001e800013e7983 */ /* 0x000f220000300800 */
[----:B------:R-:W-:-:S02]  /*14f290*/  IMAD.MOV.U32 R102, RZ, RZ, R133 ;  /* 0x000000ffff667224 */ /* 0x000fc400078e0085 */
[----:B------:R-:W-:Y:S01]  /*14f2a0*/  IMAD.MOV.U32 R103, RZ, RZ, R132 ;  /* 0x000000ffff677224 */ /* 0x000fe200078e0084 */
[----:B------:R-:W4:Y:S04]  /*14f2b0*/  LDL.LU R63, [R1+0x1ec] ;  /* 0x0001ec00013f7983 */ /* 0x000f280000300800 */
[----:B------:R-:W4:Y:S04]  /*14f2c0*/  LDL R132, [R1+0x1eb0] ;  /* 0x001eb00001847983 */ /* 0x000f280000100800 */
[----:B------:R-:W4:Y:S04]  /*14f2d0*/  LDL R133, [R1+0x1eb4] ;  /* 0x001eb40001857983 */ /* 0x000f280000100800 */
[----:B------:R-:W4:Y:S04]  /*14f2e0*/  LDL.LU R64, [R1+0x1f0] ;  /* 0x0001f00001407983 */ /* 0x000f280000300800 */
[----:B------:R-:W4:Y:S04]  /*14f2f0*/  LDL.LU R65, [R1+0x1f4] ;  /* 0x0001f40001417983 */ /* 0x000f280000300800 */
[----:B------:R-:W4:Y:S01]  /*14f300*/  LDL.LU R66, [R1+0x1f8] ;  /* 0x0001f80001427983 */ /* 0x000f220000300800 */
[----:B------:R-:W-:Y:S01]  /*14f310*/  IMAD.MOV.U32 R230, RZ, RZ, R129 ;  /* 0x000000ffffe67224 */ /* 0x000fe200078e0081 */
[----:B------:R-:W-:-:S02]  /*14f320*/  MOV R231, R128 ;  /* 0x0000008000e77202 */ /* 0x000fc40000000f00 */
        /* <DEDUP_REMOVED lines=10> */
[----:B------:R-:W4:Y:S01]  /*14f3d0*/  LDL R121, [R1+0x1e84] ;  /* 0x001e840001797983 */ /* 0x000f220000100800 */
[----:B------:R-:W-:Y:S01]  /*14f3e0*/  HMMA.1688.F32.TF32 R112, R240, R112, R236 ;  /* 0x00000070f070723c */ /* 0x000fe200000810ec */
[----:B--2---:R-:W-:-:S02]  /*14f3f0*/  IMAD.MOV.U32 R225, RZ, RZ, R124 ;  /* 0x000000ffffe17224 */ /* 0x004fc400078e007c */
[----:B------:R-:W2:Y:S01]  /*14f400*/  LDL R124, [R1+0x1e90] ;  /* 0x001e9000017c7983 */ /* 0x000ea20000100800 */
[----:B---3--:R-:W-:-:S03]  /*14f410*/  IMAD.MOV.U32 R224, RZ, RZ, R125 ;  /* 0x000000ffffe07224 */ /* 0x008fc600078e007d */
[----:B------:R-:W2:Y:S04]  /*14f420*/  LDL R125, [R1+0x1e94] ;  /* 0x001e9400017d7983 */ /* 0x000ea80000100800 */
        /* <DEDUP_REMOVED lines=31> */
[C---:B----4-:R-:W-:Y:S08]  /*14f620*/  HMMA.1688.F32.TF32 R132, R240.reuse, R132, R64 ;  /* 0x00000084f084723c */ /* 0x050ff00000081040 */
[----:B------:R-:W-:Y:S01]  /*14f630*/  HMMA.1688.F32.TF32 R128, R240, R128, R68 ;  /* 0x00000080f080723c */ /* 0x000fe20000081044 */
[----:B------:R-:W-:Y:S01]  /*14f640*/  MOV R170, R117 ;  /* 0x0000007500aa7202 */ /* 0x000fe20000000f00 */
[----:B------:R-:W-:-:S02]  /*14f650*/  IMAD.MOV.U32 R116, RZ, RZ, R195 ;  /* 0x000000ffff747224 */ /* 0x000fc400078e00c3 */
[----:B------:R-:W-:Y:S01]  /*14f660*/  IMAD.MOV.U32 R28, RZ, RZ, R163 ;  /* 0x000000ffff1c7224 */ /* 0x000fe200078e00a3 */
[----:B------:R-:W-:Y:S01]  /*14f670*/  MOV R29, R162 ;  /* 0x000000a2001d7202 */ /* 0x000fe20000000f00 */
        /* <DEDUP_REMOVED lines=10> */
[----:B------:R-:W-:Y:S01]  /*14f720*/  IMAD.MOV.U32 R48, RZ, RZ, R147 ;  /* 0x000000ffff307224 */ /* 0x000fe200078e0093 */
[----:B------:R-:W-:Y:S01]  /*14f730*/  MOV R49, R146 ;  /* 0x0000009200317202 */ /* 0x000fe20000000f00 */
[----:B------:R-:W-:Y:S01]  /*14f740*/  IMAD.MOV.U32 R44, RZ, RZ, R151 ;  /* 0x000000ffff2c7224 */ /* 0x000fe200078e0097 */
[----:B------:R-:W-:Y:S01]  /*14f750*/  MOV R45, R150 ;  /* 0x00000096002d7202 */ /* 0x000fe20000000f00 */
[----:B------:R-:W-:-:S02]  /*14f760*/  IMAD.MOV.U32 R232, RZ, RZ, R119 ;  /* 0x000000ffffe87224 */ /* 0x000fc400078e0077 */
[----:B------:R-:W-:Y:S02]  /*14f770*/  IMAD.MOV.U32 R233, RZ, RZ, R118 ;  /* 0x000000ffffe97224 */ /* 0x000fe400078e0076 */
[----:B------:R-:W-:Y:S01]  /*14f780*/  IMAD.MOV.U32 R234, RZ, RZ, R117 ;  /* 0x000000ffffea7224 */ /* 0x000fe200078e0075 */
[----:B------:R-:W-:Y:S01]  /*14f790*/  MOV R235, R116 ;  /* 0x0000007400eb7202 */ /* 0x000fe20000000f00 */
[C---:B------:R-:W-:Y:S01]  /*14f7a0*/  HMMA.1688.F32.TF32 R144, R240.reuse, R144, R224 ;  /* 0x00000090f090723c */ /* 0x040fe200000810e0 */
        /* <DEDUP_REMOVED lines=10> */
[C---:B------:R-:W-:Y:S08]  /*14f850*/  HMMA.1688.F32.TF32 R148, R240.reuse, R148, R228 ;  /* 0x00000094f094723c */ /* 0x040ff000000810e4 */
[C---:B------:R-:W-:Y:S08]  /*14f860*/  HMMA.1688.F32.TF32 R172, R240.reuse, R172, R40 ;  /* 0x000000acf0ac723c */ /* 0x040ff00000081028 */
[C---:B------:R-:W-:Y:S08]  /*14f870*/  HMMA.1688.F32.TF32 R176, R240.reuse, R176, R36 ;  /* 0x000000b0f0b0723c */ /* 0x040ff00000081024 */
[C---:B------:R-:W-:Y:S08]  /*14f880*/  HMMA.1688.F32.TF32 R180, R240.reuse, R180, R32 ;  /* 0x000000b4f0b4723c */ /* 0x040ff00000081020 */
[C---:B------:R-:W-:Y:S08]  /*14f890*/  HMMA.1688.F32.TF32 R184, R240.reuse, R184, R28 ;  /* 0x000000b8f0b8723c */ /* 0x040ff0000008101c */
        /* <DEDUP_REMOVED lines=13> */
[C---:B---3--:R-:W-:Y:S08]  /*14f970*/  HMMA.1688.F32.TF32 R120, R240.reuse, R120, R76 ;  /* 0x00000078f078723c */ /* 0x048ff0000008104c */
[C---:B--2---:R-:W-:Y:S01]  /*14f980*/  HMMA.1688.F32.TF32 R236, R240.reuse, R236, R80 ;  /* 0x000000ecf0ec723c */ /* 0x044fe20000081050 */
[----:B------:R-:W2:Y:S04]  /*14f990*/  LDL.LU.64 R82, [R1+0xcfe0] ;  /* 0x00cfe00001527983 */ /* 0x000ea80000300a00 */
[----:B------:R-:W2:Y:S04]  /*14f9a0*/  LDL.LU.64 R80, [R1+0xcfd8] ;  /* 0x00cfd80001507983 */ /* 0x000ea80000300a00 */
[----:B------:R-:W3:Y:S04]  /*14f9b0*/  LDL.LU.64 R78, [R1+0xcfd0] ;  /* 0x00cfd000014e7983 */ /* 0x000ee80000300a00 */
[----:B------:R-:W3:Y:S01]  /*14f9c0*/  LDL.LU.64 R76, [R1+0xcfc8] ;  /* 0x00cfc800014c7983 */ /* 0x000ee20000300a00 */
[C---:B------:R-:W-:Y:S03]  /*14f9d0*/  HMMA.1688.F32.TF32 R124, R240.reuse, R124, R72 ;  /* 0x0000007cf07c723c */ /* 0x040fe60000081048 */
[----:B------:R-:W4:Y:S04]  /*14f9e0*/  LDL.LU.64 R74, [R1+0xcfc0] ;  /* 0x00cfc000014a7983 */ /* 0x000f280000300a00 */
[----:B------:R-:W4:Y:S04]  /*14f9f0*/  LDL.LU.64 R72, [R1+0xcfb8] ;  /* 0x00cfb80001487983 */ /* 0x000f280000300a00 */
[----:B------:R-:W2:Y:S04]  /*14fa00*/  LDL.LU.64 R70, [R1+0xcfb0] ;  /* 0x00cfb00001467983 */ /* 0x000ea80000300a00 */
[----:B------:R-:W2:Y:S04]  /*14fa10*/  LDL.LU.64 R68, [R1+0xcfa8] ;  /* 0x00cfa80001447983 */ /* 0x000ea80000300a00 */
[----:B------:R-:W2:Y:S04]  /*14fa20*/  LDL.LU.64 R66, [R1+0xcfa0] ;  /* 0x00cfa00001427983 */ /* 0x000ea80000300a00 */
[----:B------:R-:W2:Y:S04]  /*14fa30*/  LDL.LU.64 R64, [R1+0xcf98] ;  /* 0x00cf980001407983 */ /* 0x000ea80000300a00 */
[----:B------:R-:W2:Y:S04]  /*14fa40*/  LDL.LU.64 R62, [R1+0xcf90] ;  /* 0x00cf9000013e7983 */ /* 0x000ea80000300a00 */
[----:B------:R-:W2:Y:S01]  /*14fa50*/  LDL.LU.64 R60, [R1+0xcf88] ;  /* 0x00cf8800013c7983 */ /* 0x000ea20000300a00 */
[----:B------:R-:W-:Y:S03]  /*14fa60*/  HMMA.1688.F32.TF32 R140, R240, R140, R56 ;  /* 0x0000008cf08c723c */ /* 0x000fe60000081038 */
[----:B------:R-:W2:Y:S04]  /*14fa70*/  LDL.LU.64 R58, [R1+0xcf80] ;  /* 0x00cf8000013a7983 */ /* 0x000ea80000300a00 */
[----:B------:R-:W2:Y:S04]  /*14fa80*/  LDL.LU.64 R56, [R1+0xcf78] ;  /* 0x00cf780001387983 */ /* 0x000ea80000300a00 */
[----:B------:R-:W2:Y:S04]  /*14fa90*/  LDL.LU.64 R226, [R1+0xcf70] ;  /* 0x00cf700001e27983 */ /* 0x000ea80000300a00 */
[----:B------:R-:W3:Y:S04]  /*14faa0*/  LDL.LU.64 R230, [R1+0xcf68] ;  /* 0x00cf680001e67983 */ /* 0x000ee80000300a00 */
[----:B------:R-:W4:Y:S04]  /*14fab0*/  LDL R42, [R1+0x1a98] ;  /* 0x001a9800012a7983 */ /* 0x000f280000100800 */
[----:B------:R-:W4:Y:S04]  /*14fac0*/  LDL R43, [R1+0x1a9c] ;  /* 0x001a9c00012b7983 */ /* 0x000f280000100800 */
[----:B------:R-:W4:Y:S04]  /*14fad0*/  LDL R38, [R1+0x1a88] ;  /* 0x001a880001267983 */ /* 0x000f280000100800 */
[----:B------:R-:W4:Y:S04]  /*14fae0*/  LDL R39, [R1+0x1a8c] ;  /* 0x001a8c0001277983 */ /* 0x000f280000100800 */
[----:B------:R-:W1:Y:S04]  /*14faf0*/  LDL R34, [R1+0x1a78] ;  /* 0x001a780001227983 */ /* 0x000e680000100800 */
[----:B------:R-:W1:Y:S04]  /*14fb00*/  LDL R35, [R1+0x1a7c] ;  /* 0x001a7c0001237983 */ /* 0x000e680000100800 */
        /* <DEDUP_REMOVED lines=28> */
[----:B------:R-:W4:Y:S04]  /*14fcd0*/  LDL.LU R44, [R1+0x30] ;  /* 0x00003000012c7983 */ /* 0x000f280000300800 */
[----:B------:R-:W4:Y:S01]  /*14fce0*/  LDL.LU R45, [R1+0x34] ;  /* 0x00003400012d7983 */ /* 0x000f220000300800 */
[----:B------:R-:W-:-:S02]  /*14fcf0*/  IMAD.MOV.U32 R46, RZ, RZ, R0 ;  /* 0x000000ffff2e7224 */ /* 0x000fc400078e0000 */
[----:B------:R-:W-:Y:S01]  /*14fd00*/  IMAD.MOV.U32 R47, RZ, RZ, R3 ;  /* 0x000000ffff2f7224 */ /* 0x000fe200078e0003 */
[C---:B------:R-:W-:Y:S01]  /*14fd10*/  HMMA.1688.F32.TF32 R216, R240.reuse, R216, R248 ;  /* 0x000000d8f0d8723c */ /* 0x040fe200000810f8 */
[----:B------:R-:W4:Y:S07]  /*14fd20*/  LDL.LU R0, [R1+0xcf64] ;  /* 0x00cf640001007983 */ /* 0x000f2e0000300800 */
[C---:B------:R-:W-:Y:S08]  /*14fd30*/  HMMA.1688.F32.TF32 R152, R240.reuse, R152, R100 ;  /* 0x00000098f098723c */ /* 0x040ff00000081064 */
[C---:B------:R-:W-:Y:S08]  /*14fd40*/  HMMA.1688.F32.TF32 R156, R240.reuse, R156, R96 ;  /* 0x0000009cf09c723c */ /* 0x040ff00000081060 */
[C---:B------:R-:W-:Y:S08]  /*14fd50*/  HMMA.1688.F32.TF32 R200, R240.reuse, R200, R12 ;  /* 0x000000c8f0c8723c */ /* 0x040ff0000008100c */
[C---:B------:R-:W-:Y:S08]  /*14fd60*/  HMMA.1688.F32.TF32 R204, R240.reuse, R204, R8 ;  /* 0x000000ccf0cc723c */ /* 0x040ff00000081008 */
[C---:B------:R-:W-:Y:S08]  /*14fd70*/  HMMA.1688.F32.TF32 R208, R240.reuse, R208, R4 ;  /* 0x000000d0f0d0723c */ /* 0x040ff00000081004 */
[----:B------:R-:W-:Y:S01]  /*14fd80*/  HMMA.1688.F32.TF32 R212, R240, R212, R244 ;  /* 0x000000d4f0d4723c */ /* 0x000fe200000810f4 */
        /* <DEDUP_REMOVED lines=13> */
[----:B--2---:R-:W-:-:S02]  /*14fe60*/  IMAD.MOV.U32 R250, RZ, RZ, R227 ;  /* 0x000000fffffa7224 */ /* 0x004fc400078e00e3 */
[----:B---3--:R-:W-:Y:S01]  /*14fe70*/  IMAD.MOV.U32 R248, RZ, RZ, R231 ;  /* 0x000000fffff87224 */ /* 0x008fe200078e00e7 */
[----:B------:R-:W-:Y:S01]  /*14fe80*/  MOV R249, R230 ;  /* 0x000000e600f97202 */ /* 0x000fe20000000f00 */
[----:B------:R-:W-:Y:S02]  /*14fe90*/  IMAD.MOV.U32 R251, RZ, RZ, R226 ;  /* 0x000000fffffb7224 */ /* 0x000fe400078e00e2 */
[----:B----4-:R-:W-:Y:S08]  /*14fea0*/  HMMA.1688.F32.TF32 R224, R240, R224, R16 ;  /* 0x000000e0f0e0723c */ /* 0x010ff00000081010 */
[C---:B-1----:R-:W-:Y:S08]  /*14feb0*/  HMMA.1688.F32.TF32 R32, R116.reuse, R34, R48 ;  /* 0x000000227420723c */ /* 0x042ff00000081030 */
[----:B------:R-:W-:Y:S08]  /*14fec0*/  HMMA.1688.F32.TF32 R36, R116, R38, R44 ;  /* 0x000000267424723c */ /* 0x000ff0000008102c */
[C---:B------:R-:W-:Y:S08]  /*14fed0*/  HMMA.1688.F32.TF32 R228, R240.reuse, R228, R20 ;  /* 0x000000e4f0e4723c */ /* 0x040ff00000081014 */
[C---:B------:R-:W-:Y:S01]  /*14fee0*/  HMMA.1688.F32.TF32 R232, R240.reuse, R232, R24 ;  /* 0x000000e8f0e8723c */ /* 0x040fe20000081018 */
[----:B------:R-:W2:Y:S04]  /*14fef0*/  LDL R18, [R1+0x1ae8] ;  /* 0x001ae80001127983 */ /* 0x000ea80000100800 */
[----:B------:R-:W2:Y:S04]  /*14ff00*/  LDL R19, [R1+0x1aec] ;  /* 0x001aec0001137983 */ /* 0x000ea80000100800 */
[----:B------:R-:W3:Y:S04]  /*14ff10*/  LDL R22, [R1+0x1af8] ;  /* 0x001af80001167983 */ /* 0x000ee80000100800 */
[----:B------:R-:W3:Y:S04]  /*14ff20*/  LDL R23, [R1+0x1afc] ;  /* 0x001afc0001177983 */ /* 0x000ee80000100800 */
[----:B------:R-:W4:Y:S04]  /*14ff30*/  LDL R26, [R1+0x1b08] ;  /* 0x001b0800011a7983 */ /* 0x000f280000100800 */
[----:B------:R-:W4:Y:S01]  /*14ff40*/  LDL R27, [R1+0x1b0c] ;  /* 0x001b0c00011b7983 */ /* 0x000f220000100800 */
[----:B------:R-:W-:Y:S03]  /*14ff50*/  HMMA.1688.F32.TF32 R240, R240, R28, R52 ;  /* 0x0000001cf0f0723c */ /* 0x000fe60000081034 */
[----:B------:R-:W2:Y:S04]  /*14ff60*/  LDL.LU.64 R54, [R1+0xcf58] ;  /* 0x00cf580001367983 */ /* 0x000ea80000300a00 */
[----:B------:R-:W2:Y:S04]  /*14ff70*/  LDL.LU.64 R52, [R1+0xcf50] ;  /* 0x00cf500001347983 */ /* 0x000ea80000300a00 */
[----:B------:R-:W2:Y:S04]  /*14ff80*/  LDL R30, [R1+0x1b18] ;  /* 0x001b1800011e7983 */ /* 0x000ea80000100800 */
[----:B------:R-:W2:Y:S04]  /*14ff90*/  LDL R31, [R1+0x1b1c] ;  /* 0x001b1c00011f7983 */ /* 0x000ea80000100800 */
[----:B------:R-:W2:Y:S04]  /*14ffa0*/  LDL.LU.64 R50, [R1+0xcf48] ;  /* 0x00cf480001327983 */ /* 0x000ea80000300a00 */
[----:B------:R-:W2:Y:S04]  /*14ffb0*/  LDL.LU.64 R48, [R1+0xcf40] ;  /* 0x00cf400001307983 */ /* 0x000ea80000300a00 */
[----:B------:R-:W-:Y:S04]  /*14ffc0*/  STL.64 [R1+0x3400], R32 ;  /* 0x0034002001007387 */ /* 0x000fe80000100a00 */
[----:B------:R1:W-:Y:S01]  /*14ffd0*/  STL.64 [R1+0x3408], R34 ;  /* 0x0034082201007387 */ /* 0x0003e20000100a00 */
[C---:B------:R-:W-:Y:S03]  /*14ffe0*/  HMMA.1688.F32.TF32 R40, R116.reuse, R42, R248 ;  /* 0x0000002a7428723c */ /* 0x040fe600000810f8 */
[----:B-1----:R-:W2:Y:S04]  /*14fff0*/  LDL R34, [R1+0x1b28] ;  /* 0x001b280001227983 */ /* 0x002ea80000100800 */
[----:B------:R-:W2:Y:S04]  /*150000*/  LDL R35, [R1+0x1b2c] ;  /* 0x001b2c0001237983 */ /* 0x000ea80000100800 */
[----:B------:R-:W2:Y:S04]  /*150010*/  LDL.LU.64 R46, [R1+0xcf38] ;  /* 0x00cf3800012e7983 */ /* 0x000ea80000300a00 */
[----:B------:R-:W2:Y:S04]  /*150020*/  LDL.LU.64 R44, [R1+0xcf30] ;  /* 0x00cf3000012c7983 */ /* 0x000ea80000300a00 */
        /* <DEDUP_REMOVED lines=46> */
[----:B------:R-:W4:Y:S04]  /*150310*/  LDL.LU.64 R22, [R1+0xcec8] ;  /* 0x00cec80001167983 */ /* 0x000f280000300a00 */
[----:B------:R-:W4:-:S12]  /*150320*/  LDL.LU.64 R20, [R1+0xcec0] ;  /* 0x00cec00001147983 */ /* 0x000f180000300a00 */
[----:B------:R-:W-:Y:S04]  /*150330*/  STL.64 [R1+0x3380], R16 ;  /* 0x0033801001007387 */ /* 0x000fe80000100a00 */
[----:B------:R1:W-:Y:S04]  /*150340*/  STL.64 [R1+0x3388], R18 ;  /* 0x0033881201007387 */ /* 0x0003e80000100a00 */
[----:B-1----:R-:W3:Y:S04]  /*150350*/  LDL R18, [R1+0x1ba8] ;  /* 0x001ba80001127983 */ /* 0x002ee80000100800 */
[----:B------:R-:W3:Y:S01]  /*150360*/  LDL R19, [R1+0x1bac] ;  /* 0x001bac0001137983 */ /* 0x000ee20000100800 */
        /* <DEDUP_REMOVED lines=34> */
[----:B------:R-:W4:Y:S02]  /*150590*/  LDL R39, [R1+0x1b5c] ;  /* 0x001b5c0001277983 */ /* 0x000f240000100800 */
[C---:B----4-:R-:W-:Y:S08]  /*1505a0*/  HMMA.1688.F32.TF32 R40, R116.reuse, R38, R40 ;  /* 0x000000267428723c */ /* 0x050ff00000081028 */
[C---:B--2---:R-:W-:Y:S08]  /*1505b0*/  HMMA.1688.F32.TF32 R36, R116.reuse, R34, R44 ;  /* 0x000000227424723c */ /* 0x044ff0000008102c */
[C---:B------:R-:W-:Y:S08]  /*1505c0*/  HMMA.1688.F32.TF32 R32, R116.reuse, R30, R48 ;  /* 0x0000001e7420723c */ /* 0x040ff00000081030 */
[C---:B------:R-:W-:Y:S08]  /*1505d0*/  HMMA.1688.F32.TF32 R28, R116.reuse, R26, R52 ;  /* 0x0000001a741c723c */ /* 0x040ff00000081034 */
[C---:B------:R-:W-:Y:S08]  /*1505e0*/  HMMA.1688.F32.TF32 R24, R116.reuse, R22, R56 ;  /* 0x000000167418723c */ /* 0x040ff00000081038 */
        /* <DEDUP_REMOVED lines=88> */
[----:B----4-:R-:W-:Y:S03]  /*150b70*/  HMMA.1688.F32.TF32 R92, R116, R98, R92 ;  /* 0x00000062745c723c */ /* 0x010fe6000008105c */
[----:B------:R-:W2:Y:S04]  /*150b80*/  LDL.LU.64 R98, [R1+0xce68] ;  /* 0x00ce680001627983 */ /* 0x000ea80000300a00 */
[----:B------:R-:W2:-:S12]  /*150b90*/  LDL.LU.64 R96, [R1+0xce60] ;  /* 0x00ce600001607983 */ /* 0x000e980000300a00 */
[----:B------:R-:W-:Y:S04]  /*150ba0*/  STL.64 [R1+0x2930], R92 ;  /* 0x0029305c01007387 */ /* 0x000fe80000100a00 */
[----:B------:R1:W-:Y:S04]  /*150bb0*/  STL.64 [R1+0x2938], R94 ;  /* 0x0029385e01007387 */ /* 0x0003e80000100a00 */
[----:B-1----:R-:W4:Y:S04]  /*150bc0*/  LDL R94, [R1+0x1c48] ;  /* 0x001c4800015e7983 */ /* 0x002f280000100800 */
[----:B------:R-:W4:Y:S01]  /*150bd0*/  LDL R95, [R1+0x1c4c] ;  /* 0x001c4c00015f7983 */ /* 0x000f220000100800 */
[----:B--2---:R-:W-:Y:S03]  /*150be0*/  HMMA.1688.F32.TF32 R96, R116, R102, R96 ;  /* 0x000000667460723c */ /* 0x004fe60000081060 */
[----:B------:R-:W4:Y:S04]  /*150bf0*/  LDL.LU.64 R102, [R1+0xce58] ;  /* 0x00ce580001667983 */ /* 0x000f280000300a00 */
[----:B------:R-:W4:-:S12]  /*150c00*/  LDL.LU.64 R100, [R1+0xce50] ;  /* 0x00ce500001647983 */ /* 0x000f180000300a00 */
[----:B------:R-:W-:Y:S04]  /*150c10*/  STL.64 [R1+0x2780], R96 ;  /* 0x0027806001007387 */ /* 0x000fe80000100a00 */
[----:B------:R4:W-:Y:S02]  /*150c20*/  STL.64 [R1+0x2788], R98 ;  /* 0x0027886201007387 */ /* 0x0009e40000100a00 */
[C---:B----4-:R-:W-:Y:S08]  /*150c30*/  HMMA.1688.F32.TF32 R96, R116.reuse, R94, R100 ;  /* 0x0000005e7460723c */ /* 0x050ff00000081064 */
        /* <DEDUP_REMOVED lines=78> */
[----:B------:R3:W-:Y:S04]  /*151120*/  STL.64 [R1+0x3538], R10 ;  /* 0x0035380a01007387 */ /* 0x0007e80000100a00 */
[----:B------:R-:W2:Y:S04]  /*151130*/  LDL R251, [R1+0xf0c] ;  /* 0x000f0c0001fb7983 */ /* 0x000ea80000100800 */
[----:B---3--:R-:W1:Y:S04]  /*151140*/  LDL R10, [R1+0xef8] ;  /* 0x000ef800010a7983 */ /* 0x008e680000100800 */
[----:B------:R-:W1:Y:S04]  /*151150*/  LDL R11, [R1+0xefc] ;  /* 0x000efc00010b7983 */ /* 0x000e680000100800 */
[----:B------:R-:W1:Y:S04]  /*151160*/  LDL.LU R12, [R1+0x2820] ;  /* 0x00282000010c7983 */ /* 0x000e680000300800 */
[----:B------:R-:W1:Y:S04]  /*151170*/  LDL.LU R13, [R1+0x2824] ;  /* 0x00282400010d7983 */ /* 0x000e680000300800 */
[----:B------:R-:W1:Y:S04]  /*151180*/  LDL.LU R14, [R1+0x2828] ;  /* 0x00282800010e7983 */ /* 0x000e680000300800 */
[----:B------:R-:W1:Y:S04]  /*151190*/  LDL.LU R15, [R1+0x282c] ;  /* 0x00282c00010f7983 */ /* 0x000e680000300800 */
[----:B------:R-:W3:Y:S04]  /*1511a0*/  LDL R18, [R1+0xee8] ;  /* 0x000ee80001127983 */ /* 0x000ee80000100800 */
[----:B------:R-:W3:Y:S04]  /*1511b0*/  LDL R19, [R1+0xeec] ;  /* 0x000eec0001137983 */ /* 0x000ee80000100800 */
[----:B------:R-:W4:Y:S04]  /*1511c0*/  LDL R26, [R1+0xed8] ;  /* 0x000ed800011a7983 */ /* 0x000f280000100800 */
[----:B------:R-:W4:Y:S04]  /*1511d0*/  LDL R27, [R1+0xedc] ;  /* 0x000edc00011b7983 */ /* 0x000f280000100800 */
        /* <DEDUP_REMOVED lines=71> */
[----:B------:R-:W-:-:S07]  /*151650*/  MOV R91, R0 ;  /* 0x00000000005b7202 */ /* 0x000fce0000000f00 */
[----:B------:R-:W-:Y:S08]  /*151660*/  HMMA.1688.F32.TF32 R88, R116, R90, R240 ;  /* 0x0000005a7458723c */ /* 0x000ff000000810f0 */
[----:B-1----:R-:W-:Y:S08]  /*151670*/  HMMA.1688.F32.TF32 R136, R4, R10, R12 ;  /* 0x0000000a0488723c */ /* 0x002ff0000008100c */
        /* <DEDUP_REMOVED lines=29> */
[----:B------:R1:W-:Y:S04]  /*151850*/  STL [R1+0xc178], R3 ;  /* 0x00c1780301007387 */ /* 0x0003e80000100800 */
[----:B------:R2:W-:Y:S04]  /*151860*/  STL [R1+0xc174], R0 ;  /* 0x00c1740001007387 */ /* 0x0005e80000100800 */
[----:B------:R-:W-:Y:S04]  /*151870*/  STL.64 [R1+0x2760], R88 ;  /* 0x0027605801007387 */ /* 0x000fe80000100a00 */
[----:B------:R3:W-:Y:S01]  /*151880*/  STL.64 [R1+0x2768], R90 ;  /* 0x0027685a01007387 */ /* 0x0007e20000100a00 */
[----:B-1----:R-:W-:Y:S01]  /*151890*/  IMAD.MOV.U32 R3, RZ, RZ, R74 ;  /* 0x000000ffff037224 */ /* 0x002fe200078e004a */
[----:B--2---:R-:W-:Y:S01]  /*1518a0*/  MOV R0, R75 ;  /* 0x0000004b00007202 */ /* 0x004fe20000000f00 */
[C---:B------:R-:W-:Y:S04]  /*1518b0*/  HMMA.1688.F32.TF32 R140, R4.reuse, R250, R244 ;  /* 0x000000fa048c723c */ /* 0x040fe800000810f4 */
[----:B------:R-:W-:Y:S04]  /*1518c0*/  STL [R1+0xca6c], R0 ;  /* 0x00ca6c0001007387 */ /* 0x000fe80000100800 */
[----:B------:R-:W-:Y:S04]  /*1518d0*/  STL [R1+0xca68], R3 ;  /* 0x00ca680301007387 */ /* 0x000fe80000100800 */
[----:B------:R-:W-:Y:S04]  /*1518e0*/  STL.64 [R1+0xce48], R138 ;  /* 0x00ce488a01007387 */ /* 0x000fe80000100a00 */
[----:B------:R-:W-:Y:S04]  /*1518f0*/  STL.64 [R1+0xce40], R136 ;  /* 0x00ce408801007387 */ /* 0x000fe80000100a00 */
[----:B------:R-:W2:Y:S04]  /*151900*/  LDL R250, [R1+0x1018] ;  /* 0x0010180001fa7983 */ /* 0x000ea80000100800 */
[----:B------:R-:W2:Y:S04]  /*151910*/  LDL R251, [R1+0x101c] ;  /* 0x00101c0001fb7983 */ /* 0x000ea80000100800 */
[----:B------:R-:W4:Y:S04]  /*151920*/  LDL R10, [R1+0x1008] ;  /* 0x00100800010a7983 */ /* 0x000f280000100800 */
[----:B------:R-:W4:Y:S04]  /*151930*/  LDL R11, [R1+0x100c] ;  /* 0x00100c00010b7983 */ /* 0x000f280000100800 */
[----:B------:R-:W4:Y:S04]  /*151940*/  LDL.LU R12, [R1+0x330] ;  /* 0x00033000010c7983 */ /* 0x000f280000300800 */
[----:B------:R-:W4:Y:S04]  /*151950*/  LDL.LU R13, [R1+0x334] ;  /* 0x00033400010d7983 */ /* 0x000f280000300800 */
[----:B------:R-:W4:Y:S01]  /*151960*/  LDL.LU R14, [R1+0x338] ;  /* 0x00033800010e7983 */ /* 0x000f220000300800 */
[C---:B------:R-:W-:Y:S03]  /*151970*/  HMMA.1688.F32.TF32 R132, R4.reuse, R18, R20 ;  /* 0x000000120484723c */ /* 0x040fe60000081014 */
[----:B------:R-:W4:Y:S04]  /*151980*/  LDL.LU R15, [R1+0x33c] ;  /* 0x00033c00010f7983 */ /* 0x000f280000300800 */
        /* <DEDUP_REMOVED lines=9> */
[----:B------:R-:W2:Y:S04]  /*151a20*/  LDL.LU R28, [R1+0x370] ;  /* 0x00037000011c7983 */ /* 0x000ea80000300800 */
[----:B------:R-:W2:Y:S04]  /*151a30*/  LDL.LU R29, [R1+0x374] ;  /* 0x00037400011d7983 */ /* 0x000ea80000300800 */
[----:B------:R-:W2:Y:S01]  /*151a40*/  LDL.LU R30, [R1+0x378] ;  /* 0x00037800011e7983 */ /* 0x000ea20000300800 */
[C---:B------:R-:W-:Y:S08]  /*151a50*/  HMMA.1688.F32.TF32 R120, R4.reuse, R42, R44 ;  /* 0x0000002a0478723c */ /* 0x040ff0000008102c */
[C---:B------:R-:W-:Y:S01]  /*151a60*/  HMMA.1688.F32.TF32 R124, R4.reuse, R34, R36 ;  /* 0x00000022047c723c */ /* 0x040fe20000081024 */
        /* <DEDUP_REMOVED lines=36> */
[----:B---3--:R-:W3:Y:S04]  /*151cb0*/  LDL R90, [R1+0xf68] ;  /* 0x000f6800015a7983 */ /* 0x008ee80000100800 */
        /* <DEDUP_REMOVED lines=55> */
[C---:B------:R-:W-:Y:S08]  /*152030*/  HMMA.1688.F32.TF32 R196, R4.reuse, R26, R28 ;  /* 0x0000001a04c4723c */ /* 0x040ff0000008101c */
[C---:B------:R-:W-:Y:S08]  /*152040*/  HMMA.1688.F32.TF32 R188, R4.reuse, R42, R44 ;  /* 0x0000002a04bc723c */ /* 0x040ff0000008102c */
[C---:B---3--:R-:W-:Y:S08]  /*152050*/  HMMA.1688.F32.TF32 R148, R4.reuse, R150, R164 ;  /* 0x000000960494723c */ /* 0x048ff000000810a4 */
        /* <DEDUP_REMOVED lines=36> */
[----:B------:R-:W3:Y:S01]  /*1522a0*/  LDL.LU R56, [R1+0x2b20] ;  /* 0x002b200001387983 */ /* 0x000ee20000300800 */
[C---:B------:R-:W-:Y:S03]  /*1522b0*/  HMMA.1688.F32.TF32 R180, R4.reuse, R58, R60 ;  /* 0x0000003a04b4723c */ /* 0x040fe6000008103c */
[----:B------:R-:W3:Y:S04]  /*1522c0*/  LDL.LU R57, [R1+0x2b24] ;  /* 0x002b240001397983 */ /* 0x000ee80000300800 */
[----:B------:R-:W3:Y:S04]  /*1522d0*/  LDL.LU R58, [R1+0x2b28] ;  /* 0x002b2800013a7983 */ /* 0x000ee80000300800 */
[----:B------:R-:W3:Y:S04]  /*1522e0*/  LDL.LU R59, [R1+0x2b2c] ;  /* 0x002b2c00013b7983 */ /* 0x000ee80000300800 */
[----:B------:R-:W4:Y:S04]  /*1522f0*/  LDL R246, [R1+0x1098] ;  /* 0x0010980001f67983 */ /* 0x000f280000100800 */
[----:B------:R-:W4:Y:S04]  /*152300*/  LDL R247, [R1+0x109c] ;  /* 0x00109c0001f77983 */ /* 0x000f280000100800 */
[----:B------:R-:W4:Y:S04]  /*152310*/  LDL.LU R60, [R1+0x2b30] ;  /* 0x002b3000013c7983 */ /* 0x000f280000300800 */
[----:B------:R-:W4:Y:S04]  /*152320*/  LDL.LU R61, [R1+0x2b34] ;  /* 0x002b3400013d7983 */ /* 0x000f280000300800 */
[----:B------:R-:W4:Y:S01]  /*152330*/  LDL.LU R62, [R1+0x2b38] ;  /* 0x002b3800013e7983 */ /* 0x000f220000300800 */
[C---:B------:R-:W-:Y:S08]  /*152340*/  HMMA.1688.F32.TF32 R168, R4.reuse, R82, R84 ;  /* 0x0000005204a8723c */ /* 0x040ff00000081054 */
[C---:B------:R-:W-:Y:S08]  /*152350*/  HMMA.1688.F32.TF32 R172, R4.reuse, R74, R76 ;  /* 0x0000004a04ac723c */ /* 0x040ff0000008104c */
[C---:B------:R-:W-:Y:S01]  /*152360*/  HMMA.1688.F32.TF32 R176, R4.reuse, R66, R68 ;  /* 0x0000004204b0723c */ /* 0x040fe20000081044 */
        /* <DEDUP_REMOVED lines=68> */
[----:B------:R-:W-:Y:S04]  /*1527b0*/  STL.64 [R1+0xcdc8], R10 ;  /* 0x00cdc80a01007387 */ /* 0x000fe80000100a00 */
[----:B------:R-:W-:Y:S01]  /*1527c0*/  STL.64 [R1+0xcdc0], R8 ;  /* 0x00cdc00801007387 */ /* 0x000fe20000100a00 */
[C---:B----4-:R-:W-:Y:S08]  /*1527d0*/  HMMA.1688.F32.TF32 R224, R4.reuse, R90, R92 ;  /* 0x0000005a04e0723c */ /* 0x050ff0000008105c */
[C---:B------:R-:W-:Y:S08]  /*1527e0*/  HMMA.1688.F32.TF32 R12, R4.reuse, R14, R52 ;  /* 0x0000000e040c723c */ /* 0x040ff00000081034 */
        /* <DEDUP_REMOVED lines=13> */
[----:B------:R-:W-:Y:S04]  /*1528c0*/  STL.64 [R1+0xcd70], R28 ;  /* 0x00cd701c01007387 */ /* 0x000fe80000100a00 */
        /* <DEDUP_REMOVED lines=13> */
[----:B-1----:R-:W4:Y:S01]  /*1529a0*/  LDL.LU R140, [R1+0x2a00] ;  /* 0x002a0000018c7983 */ /* 0x002f220000300800 */
[C---:B------:R-:W-:Y:S03]  /*1529b0*/  HMMA.1688.F32.TF32 R212, R4.reuse, R214, R220 ;  /* 0x000000d604d4723c */ /* 0x040fe600000810dc */
[----:B------:R-:W4:Y:S05]  /*1529c0*/  LDL.LU R141, [R1+0x2a04] ;  /* 0x002a0400018d7983 */ /* 0x000f2a0000300800 */
[C---:B------:R-:W-:Y:S01]  /*1529d0*/  HMMA.1688.F32.TF32 R220, R4.reuse, R98, R108 ;  /* 0x0000006204dc723c */ /* 0x040fe2000008106c */
[----:B------:R-:W4:Y:S07]  /*1529e0*/  LDL.LU R142, [R1+0x2a08] ;  /* 0x002a0800018e7983 */ /* 0x000f2e0000300800 */
[C---:B------:R-:W-:Y:S01]  /*1529f0*/  HMMA.1688.F32.TF32 R96, R4.reuse, R74, R76 ;  /* 0x0000004a0460723c */ /* 0x040fe2000008104c */
[----:B------:R-:W4:Y:S04]  /*152a00*/  LDL.LU R143, [R1+0x2a0c] ;  /* 0x002a0c00018f7983 */ /* 0x000f280000300800 */
        /* <DEDUP_REMOVED lines=32> */
[----:B--2---:R-:W2:Y:S04]  /*152c10*/  LDL.LU R12, [R1+0x2a80] ;  /* 0x002a8000010c7983 */ /* 0x004ea80000300800 */
        /* <DEDUP_REMOVED lines=9> */
[----:B---3--:R-:W2:Y:S04]  /*152cb0*/  LDL.LU R24, [R1+0x2ab0] ;  /* 0x002ab00001187983 */ /* 0x008ea80000300800 */
        /* <DEDUP_REMOVED lines=35> */
[C---:B----4-:R-:W-:Y:S08]  /*152ef0*/  HMMA.1688.F32.TF32 R88, R4.reuse, R90, R240 ;  /* 0x0000005a0458723c */ /* 0x050ff000000810f0 */
[C---:B------:R-:W-:Y:S08]  /*152f00*/  HMMA.1688.F32.TF32 R80, R4.reuse, R82, R140 ;  /* 0x000000520450723c */ /* 0x040ff0000008108c */
[C---:B------:R-:W-:Y:S08]  /*152f10*/  HMMA.1688.F32.TF32 R72, R4.reuse, R74, R148 ;  /* 0x0000004a0448723c */ /* 0x040ff00000081094 */
[C---:B--2---:R-:W-:Y:S08]  /*152f20*/  HMMA.1688.F32.TF32 R36, R4.reuse, R38, R24 ;  /* 0x000000260424723c */ /* 0x044ff00000081018 */
[C---:B---3--:R-:W-:Y:S08]  /*152f30*/  HMMA.1688.F32.TF32 R40, R4.reuse, R42, R20 ;  /* 0x0000002a0428723c */ /* 0x048ff00000081014 */
[C---:B------:R-:W-:Y:S08]  /*152f40*/  HMMA.1688.F32.TF32 R44, R4.reuse, R46, R16 ;  /* 0x0000002e042c723c */ /* 0x040ff00000081010 */
[C---:B------:R-:W-:Y:S01]  /*152f50*/  HMMA.1688.F32.TF32 R56, R4.reuse, R58, R164 ;  /* 0x0000003a0438723c */ /* 0x040fe200000810a4 */
[----:B------:R1:W-:Y:S07]  /*152f60*/  STL.64 [R1+0xcd58], R38 ;  /* 0x00cd582601007387 */ /* 0x0003ee0000100a00 */
[C---:B------:R-:W-:Y:S01]  /*152f70*/  HMMA.1688.F32.TF32 R84, R4.reuse, R86, R136 ;  /* 0x000000560454723c */ /* 0x040fe20000081088 */
[----:B------:R-:W-:Y:S04]  /*152f80*/  STL.64 [R1+0xcd50], R36 ;  /* 0x00cd502401007387 */ /* 0x000fe80000100a00 */
[----:B------:R-:W-:Y:S04]  /*152f90*/  STL.64 [R1+0xcd48], R42 ;  /* 0x00cd482a01007387 */ /* 0x000fe80000100a00 */
[----:B------:R2:W-:Y:S04]  /*152fa0*/  STL.64 [R1+0xcd40], R40 ;  /* 0x00cd402801007387 */ /* 0x0005e80000100a00 */
[----:B------:R-:W-:Y:S04]  /*152fb0*/  STL.64 [R1+0xcd38], R46 ;  /* 0x00cd382e01007387 */ /* 0x000fe80000100a00 */
[----:B------:R-:W-:Y:S04]  /*152fc0*/  STL.64 [R1+0xcd30], R44 ;  /* 0x00cd302c01007387 */ /* 0x000fe80000100a00 */
[----:B------:R-:W-:Y:S04]  /*152fd0*/  STL [R1+0xcd2c], R72 ;  /* 0x00cd2c4801007387 */ /* 0x000fe80000100800 */
[----:B------:R-:W-:Y:S04]  /*152fe0*/  STL [R1+0xcd28], R73 ;  /* 0x00cd284901007387 */ /* 0x000fe80000100800 */
[----:B------:R-:W-:Y:S04]  /*152ff0*/  STL [R1+0xcd24], R74 ;  /* 0x00cd244a01007387 */ /* 0x000fe80000100800 */
[----:B------:R-:W-:Y:S04]  /*153000*/  STL [R1+0xcd20], R75 ;  /* 0x00cd204b01007387 */ /* 0x000fe80000100800 */
[----:B------:R-:W-:Y:S04]  /*153010*/  STL.64 [R1+0xcd18], R82 ;  /* 0x00cd185201007387 */ /* 0x000fe80000100a00 */
[----:B------:R-:W-:Y:S01]  /*153020*/  STL.64 [R1+0xcd10], R80 ;  /* 0x00cd105001007387 */ /* 0x000fe20000100a00 */
[C---:B------:R-:W-:Y:S03]  /*153030*/  HMMA.1688.F32.TF32 R92, R4.reuse, R250, R92 ;  /* 0x000000fa045c723c */ /* 0x040fe6000008105c */
        /* <DEDUP_REMOVED lines=20> */
[----:B-1----:R-:W3:Y:S04]  /*153180*/  LDL R38, [R1+0x1218] ;  /* 0x0012180001267983 */ /* 0x002ee80000100800 */
[----:B------:R-:W3:Y:S04]  /*153190*/  LDL R39, [R1+0x121c] ;  /* 0x00121c0001277983 */ /* 0x000ee80000100800 */
[----:B--2---:R-:W3:Y:S04]  /*1531a0*/  LDL.LU R40, [R1+0x28f0] ;  /* 0x0028f00001287983 */ /* 0x004ee80000300800 */
[----:B------:R-:W3:Y:S04]  /*1531b0*/  LDL.LU R41, [R1+0x28f4] ;  /* 0x0028f40001297983 */ /* 0x000ee80000300800 */
[----:B------:R-:W3:Y:S04]  /*1531c0*/  LDL.LU R42, [R1+0x28f8] ;  /* 0x0028f800012a7983 */ /* 0x000ee80000300800 */
[----:B------:R-:W3:Y:S04]  /*1531d0*/  LDL.LU R43, [R1+0x28fc] ;  /* 0x0028fc00012b7983 */ /* 0x000ee80000300800 */
        /* <DEDUP_REMOVED lines=12> */
[----:B------:R-:W2:Y:S04]  /*1532a0*/  LDL.LU R8, [R1+0x250] ;  /* 0x0002500001087983 */ /* 0x000ea80000300800 */
[----:B------:R-:W2:Y:S04]  /*1532b0*/  LDL.LU R9, [R1+0x254] ;  /* 0x0002540001097983 */ /* 0x000ea80000300800 */
[----:B------:R-:W2:Y:S04]  /*1532c0*/  LDL.LU R10, [R1+0x258] ;  /* 0x00025800010a7983 */ /* 0x000ea80000300800 */
[----:B------:R-:W2:Y:S04]  /*1532d0*/  LDL.LU R11, [R1+0x25c] ;  /* 0x00025c00010b7983 */ /* 0x000ea80000300800 */
[----:B------:R-:W-:Y:S04]  /*1532e0*/  STL.64 [R1+0xcce8], R94 ;  /* 0x00cce85e01007387 */ /* 0x000fe80000100a00 */
[----:B------:R-:W-:Y:S04]  /*1532f0*/  STL.64 [R1+0xcce0], R92 ;  /* 0x00cce05c01007387 */ /* 0x000fe80000100a00 */
[----:B------:R-:W2:Y:S04]  /*153300*/  LDL R248, [R1+0x1270] ;  /* 0x0012700001f87983 */ /* 0x000ea80000100800 */
[----:B------:R-:W2:Y:S04]  /*153310*/  LDL R249, [R1+0x1274] ;  /* 0x0012740001f97983 */ /* 0x000ea80000100800 */
[----:B------:R-:W2:Y:S04]  /*153320*/  LDL R136, [R1+0x12d0] ;  /* 0x0012d00001887983 */ /* 0x000ea80000100800 */
[----:B------:R-:W2:Y:S01]  /*153330*/  LDL R137, [R1+0x12d4] ;  /* 0x0012d40001897983 */ /* 0x000ea20000100800 */
[C---:B------:R-:W-:Y:S03]  /*153340*/  HMMA.1688.F32.TF32 R216, R4.reuse, R238, R216 ;  /* 0x000000ee04d8723c */ /* 0x040fe600000810d8 */
[----:B------:R-:W-:Y:S04]  /*153350*/  LDS R238, [R252+UR10+0x88980] ;  /* 0x0889800afcee7984 */ /* 0x000fe80008000800 */
[----:B------:R-:W1:Y:S01]  /*153360*/  LDS R239, [R2+UR10+0x88980] ;  /* 0x0889800a02ef7984 */ /* 0x000e620008000800 */
[C---:B------:R-:W-:Y:S03]  /*153370*/  HMMA.1688.F32.TF32 R60, R4.reuse, R62, R160 ;  /* 0x0000003e043c723c */ /* 0x040fe600000810a0 */
[----:B------:R-:W2:Y:S04]  /*153380*/  LDL R160, [R1+0x1260] ;  /* 0x0012600001a07983 */ /* 0x000ea80000100800 */
[----:B------:R-:W2:Y:S01]  /*153390*/  LDL R161, [R1+0x1264] ;  /* 0x0012640001a17983 */ /* 0x000ea20000100800 */
        /* <DEDUP_REMOVED lines=13> */
[C---:B----4-:R-:W-:Y:S08]  /*153470*/  HMMA.1688.F32.TF32 R240, R4.reuse, R250, R240 ;  /* 0x000000fa04f0723c */ /* 0x050ff000000810f0 */
[C---:B---3--:R-:W-:Y:S08]  /*153480*/  HMMA.1688.F32.TF32 R36, R4.reuse, R38, R40 ;  /* 0x000000260424723c */ /* 0x048ff00000081028 */
[----:B--2---:R-:W-:Y:S08]  /*153490*/  HMMA.1688.F32.TF32 R28, R4, R30, R32 ;  /* 0x0000001e041c723c */ /* 0x004ff00000081020 */
[C---:B-1----:R-:W-:Y:S03]  /*1534a0*/  HMMA.1688.F32.TF32 R248, R236.reuse, R248, R104 ;  /* 0x000000f8ecf8723c */ /* 0x042fe60000081068 */
[----:B------:R-:W-:Y:S04]  /*1534b0*/  STL.64 [R1], R36 ;  /* 0x0000002401007387 */ /* 0x000fe80000100a00 */
[----:B------:R-:W-:Y:S04]  /*1534c0*/  STL.64 [R1+0x8], R38 ;  /* 0x0000082601007387 */ /* 0x000fe80000100a00 */
[----:B------:R1:W-:Y:S04]  /*1534d0*/  STL.64 [R1+0x20], R28 ;  /* 0x0000201c01007387 */ /* 0x0003e80000100a00 */
[----:B------:R-:W-:Y:S01]  /*1534e0*/  STL.64 [R1+0x28], R30 ;  /* 0x0000281e01007387 */ /* 0x000fe20000100a00 */
[----:B------:R-:W-:Y:S03]  /*1534f0*/  HMMA.1688.F32.TF32 R128, R236, R136, R128 ;  /* 0x00000088ec80723c */ /* 0x000fe60000081080 */
[----:B------:R-:W-:Y:S04]  /*153500*/  STL.64 [R1+0xccd8], R250 ;  /* 0x00ccd8fa01007387 */ /* 0x000fe80000100a00 */
[----:B------:R2:W-:Y:S04]  /*153510*/  STL.64 [R1+0xccd0], R248 ;  /* 0x00ccd0f801007387 */ /* 0x0005e80000100a00 */
[----:B------:R-:W3:Y:S04]  /*153520*/  LDL R136, [R1+0x12e0] ;  /* 0x0012e00001887983 */ /* 0x000ee80000100800 */
[----:B------:R-:W3:Y:S01]  /*153530*/  LDL R137, [R1+0x12e4] ;  /* 0x0012e40001897983 */ /* 0x000ee20000100800 */
[C---:B------:R-:W-:Y:S08]  /*153540*/  HMMA.1688.F32.TF32 R20, R4.reuse, R22, R24 ;  /* 0x000000160414723c */ /* 0x040ff00000081018 */
[C---:B------:R-:W-:Y:S08]  /*153550*/  HMMA.1688.F32.TF32 R12, R4.reuse, R14, R16 ;  /* 0x0000000e040c723c */ /* 0x040ff00000081010 */
[----:B------:R-:W-:Y:S08]  /*153560*/  HMMA.1688.F32.TF32 R4, R4, R166, R8 ;  /* 0x000000a60404723c */ /* 0x000ff00000081008 */
[C---:B------:R-:W-:Y:S08]  /*153570*/  HMMA.1688.F32.TF32 R112, R236.reuse, R152, R112 ;  /* 0x00000098ec70723c */ /* 0x040ff00000081070 */
[C---:B------:R-:W-:Y:S08]  /*153580*/  HMMA.1688.F32.TF32 R232, R236.reuse, R148, R232 ;  /* 0x00000094ece8723c */ /* 0x040ff000000810e8 */
[C---:B------:R-:W-:Y:S08]  /*153590*/  HMMA.1688.F32.TF32 R120, R236.reuse, R144, R120 ;  /* 0x00000090ec78723c */ /* 0x040ff00000081078 */
[----:B------:R-:W-:Y:S01]  /*1535a0*/  HMMA.1688.F32.TF32 R124, R236, R140, R124 ;  /* 0x0000008cec7c723c */ /* 0x000fe2000008107c */
        /* <DEDUP_REMOVED lines=14> */
[----:B------:R-:W-:Y:S02]  /*153690*/  IMAD.MOV.U32 R95, RZ, RZ, R4 ;  /* 0x000000ffff5f7224 */ /* 0x000fe400078e0004 */
[----:B------:R-:W-:Y:S02]  /*1536a0*/  IMAD.MOV.U32 R94, RZ, RZ, R5 ;  /* 0x000000ffff5e7224 */ /* 0x000fe400078e0005 */
[----:B------:R-:W-:Y:S01]  /*1536b0*/  IMAD.MOV.U32 R91, RZ, RZ, R6 ;  /* 0x000000ffff5b7224 */ /* 0x000fe200078e0006 */
[----:B------:R-:W-:Y:S01]  /*1536c0*/  MOV R90, R7 ;  /* 0x00000007005a7202 */ /* 0x000fe20000000f00 */
[----:B------:R-:W-:Y:S01]  /*1536d0*/  IMAD.MOV.U32 R72, RZ, RZ, R12 ;  /* 0x000000ffff487224 */ /* 0x000fe200078e000c */
[----:B------:R-:W-:Y:S01]  /*1536e0*/  HMMA.1688.F32.TF32 R4, R236, R160, R100 ;  /* 0x000000a0ec04723c */ /* 0x000fe20000081064 */
[----:B------:R-:W-:Y:S01]  /*1536f0*/  IMAD.MOV.U32 R73, RZ, RZ, R13 ;  /* 0x000000ffff497224 */ /* 0x000fe200078e000d */
        /* <DEDUP_REMOVED lines=17> */
[----:B------:R-:W-:-:S02]  /*153810*/  IMAD.MOV.U32 R87, RZ, RZ, R4 ;  /* 0x000000ffff577224 */ /* 0x000fc400078e0004 */
[----:B------:R-:W-:Y:S02]  /*153820*/  IMAD.MOV.U32 R86, RZ, RZ, R5 ;  /* 0x000000ffff567224 */ /* 0x000fe400078e0005 */
[----:B------:R-:W-:Y:S01]  /*153830*/  IMAD.MOV.U32 R83, RZ, RZ, R6 ;  /* 0x000000ffff537224 */ /* 0x000fe200078e0006 */
[----:B------:R-:W-:Y:S01]  /*153840*/  MOV R82, R7 ;  /* 0x0000000700527202 */ /* 0x000fe20000000f00 */
        /* <DEDUP_REMOVED lines=14> */
[----:B------:R-:W4:Y:S01]  /*153930*/  LDL.LU.64 R138, [R1+0xce48] ;  /* 0x00ce4800018a7983 */ /* 0x000f220000300a00 */
[C---:B---3--:R-:W-:Y:S03]  /*153940*/  HMMA.1688.F32.TF32 R132, R236.reuse, R136, R132 ;  /* 0x00000088ec84723c */ /* 0x048fe60000081084 */
[----:B------:R-:W4:Y:S01]  /*153950*/  LDL.LU.64 R136, [R1+0xce40] ;  /* 0x00ce400001887983 */ /* 0x000f220000300a00 */
[----:B------:R-:W-:Y:S01]  /*153960*/  IMAD.MOV.U32 R74, RZ, RZ, R14 ;  /* 0x000000ffff4a7224 */ /* 0x000fe200078e000e */
[----:B------:R-:W-:Y:S01]  /*153970*/  MOV R75, R15 ;  /* 0x0000000f004b7202 */ /* 0x000fe20000000f00 */
[----:B------:R-:W-:Y:S01]  /*153980*/  IMAD.MOV.U32 R81, RZ, RZ, R22 ;  /* 0x000000ffff517224 */ /* 0x000fe200078e0016 */
[----:B------:R-:W-:Y:S01]  /*153990*/  MOV R80, R23 ;  /* 0x0000001700507202 */ /* 0x000fe20000000f00 */
[----:B------:R-:W-:Y:S04]  /*1539a0*/  LDS R118, [R252+UR10+0x89980] ;  /* 0x0899800afc767984 */ /* 0x000fe80008000800 */
[----:B------:R-:W-:Y:S07]  /*1539b0*/  LDS R119, [R2+UR10+0x89980] ;  /* 0x0899800a02777984 */ /* 0x000fee0008000800 */
[----:B------:R-:W-:Y:S04]  /*1539c0*/  STL.64 [R1+0xccc8], R134 ;  /* 0x00ccc88601007387 */ /* 0x000fe80000100a00 */
[----:B------:R1:W-:Y:S04]  /*1539d0*/  STL.64 [R1+0xccc0], R132 ;  /* 0x00ccc08401007387 */ /* 0x0003e80000100a00 */
[----:B-1----:R-:W3:Y:S04]  /*1539e0*/  LDL R132, [R1+0x1390] ;  /* 0x0013900001847983 */ /* 0x002ee80000100800 */
[----:B------:R-:W3:Y:S04]  /*1539f0*/  LDL R133, [R1+0x1394] ;  /* 0x0013940001857983 */ /* 0x000ee80000100800 */
[----:B------:R-:W2:Y:S01]  /*153a00*/  LDL.LU.64 R142, [R1+0xce38] ;  /* 0x00ce3800018e7983 */ /* 0x000ea20000300a00 */
[C---:B----4-:R-:W-:Y:S03]  /*153a10*/  HMMA.1688.F32.TF32 R136, R236.reuse, R140, R136 ;  /* 0x0000008cec88723c */ /* 0x050fe60000081088 */
[----:B------:R-:W2:Y:S04]  /*153a20*/  LDL.LU.64 R140, [R1+0xce30] ;  /* 0x00ce3000018c7983 */ /* 0x000ea80000300a00 */
[----:B------:R-:W4:Y:S01]  /*153a30*/  LDL.LU.64 R146, [R1+0xce28] ;  /* 0x00ce280001927983 */ /* 0x000f220000300a00 */
[----:B--2---:R-:W-:Y:S03]  /*153a40*/  HMMA.1688.F32.TF32 R140, R236, R144, R140 ;  /* 0x00000090ec8c723c */ /* 0x004fe6000008108c */
[----:B------:R-:W4:-:S15]  /*153a50*/  LDL.LU.64 R144, [R1+0xce20] ;  /* 0x00ce200001907983 */ /* 0x000f1e0000300a00 */
[----:B------:R-:W-:Y:S01]  /*153a60*/  NOP ;  /* 0x0000000000007918 */ /* 0x000fe20000000000 */
[----:B------:R-:W-:Y:S04]  /*153a70*/  STL.64 [R1+0xccb8], R142 ;  /* 0x00ccb88e01007387 */ /* 0x000fe80000100a00 */
[----:B------:R1:W-:Y:S04]  /*153a80*/  STL.64 [R1+0xccb0], R140 ;  /* 0x00ccb08c01007387 */ /* 0x0003e80000100a00 */
[----:B-1----:R-:W2:Y:S04]  /*153a90*/  LDL R140, [R1+0x1370] ;  /* 0x00137000018c7983 */ /* 0x002ea80000100800 */
[----:B------:R-:W2:Y:S04]  /*153aa0*/  LDL R141, [R1+0x1374] ;  /* 0x00137400018d7983 */ /* 0x000ea80000100800 */
[----:B------:R-:W2:Y:S01]  /*153ab0*/  LDL.LU.64 R150, [R1+0xce18] ;  /* 0x00ce180001967983 */ /* 0x000ea20000300a00 */
[----:B----4-:R-:W-:Y:S03]  /*153ac0*/  HMMA.1688.F32.TF32 R144, R236, R148, R144 ;  /* 0x00000094ec90723c */ /* 0x010fe60000081090 */
[----:B------:R-:W2:-:S15]  /*153ad0*/  LDL.LU.64 R148, [R1+0xce10] ;  /* 0x00ce100001947983 */ /* 0x000e9e0000300a00 */
[----:B------:R-:W-:Y:S01]  /*153ae0*/  NOP ;  /* 0x0000000000007918 */ /* 0x000fe20000000000 */
[----:B------:R-:W-:Y:S04]  /*153af0*/  STL.64 [R1+0xcca8], R146 ;  /* 0x00cca89201007387 */ /* 0x000fe80000100a00 */
[----:B------:R1:W-:Y:S04]  /*153b00*/  STL.64 [R1+0xcca0], R144 ;  /* 0x00cca09001007387 */ /* 0x0003e80000100a00 */
[----:B-1----:R-:W4:Y:S04]  /*153b10*/  LDL R144, [R1+0x1360] ;  /* 0x0013600001907983 */ /* 0x002f280000100800 */
[----:B------:R-:W4:Y:S04]  /*153b20*/  LDL R145, [R1+0x1364] ;  /* 0x0013640001917983 */ /* 0x000f280000100800 */
        /* <DEDUP_REMOVED lines=9> */
[----:B------:R-:W4:Y:S01]  /*153bc0*/  LDL.LU.64 R166, [R1+0xcdd8] ;  /* 0x00cdd80001a67983 */ /* 0x000f220000300a00 */
[C---:B------:R-:W-:Y:S08]  /*153bd0*/  HMMA.1688.F32.TF32 R184, R236.reuse, R104, R184 ;  /* 0x00000068ecb8723c */ /* 0x040ff000000810b8 */
[C---:B------:R-:W-:Y:S08]  /*153be0*/  HMMA.1688.F32.TF32 R188, R236.reuse, R100, R188 ;  /* 0x00000064ecbc723c */ /* 0x040ff000000810bc */
[C---:B------:R-:W-:Y:S08]  /*153bf0*/  HMMA.1688.F32.TF32 R228, R236.reuse, R8, R228 ;  /* 0x00000008ece4723c */ /* 0x040ff000000810e4 */
[C---:B---3--:R-:W-:Y:S01]  /*153c00*/  HMMA.1688.F32.TF32 R160, R236.reuse, R164, R160 ;  /* 0x000000a4eca0723c */ /* 0x048fe200000810a0 */
[----:B------:R-:W4:Y:S04]  /*153c10*/  LDL.LU.64 R164, [R1+0xcdd0] ;  /* 0x00cdd00001a47983 */ /* 0x000f280000300a00 */
[----:B------:R-:W2:Y:S04]  /*153c20*/  LDL R104, [R1+0x1480] ;  /* 0x0014800001687983 */ /* 0x000ea80000100800 */
[----:B------:R-:W2:Y:S04]  /*153c30*/  LDL R105, [R1+0x1484] ;  /* 0x0014840001697983 */ /* 0x000ea80000100800 */
        /* <DEDUP_REMOVED lines=44> */
[C---:B---3--:R-:W-:Y:S08]  /*153f00*/  HMMA.1688.F32.TF32 R108, R236.reuse, R100, R108 ;  /* 0x00000064ec6c723c */ /* 0x048ff0000008106c */
[C---:B------:R-:W-:Y:S01]  /*153f10*/  HMMA.1688.F32.TF32 R244, R236.reuse, R8, R244 ;  /* 0x00000008ecf4723c */ /* 0x040fe200000810f4 */
[----:B------:R1:W-:Y:S04]  /*153f20*/  STL.64 [R1+0x1f0], R96 ;  /* 0x0001f06001007387 */ /* 0x0003e80000100a00 */
[----:B------:R-:W3:Y:S04]  /*153f30*/  LDL R104, [R1+0x1590] ;  /* 0x0015900001687983 */ /* 0x000ee80000100800 */
[----:B------:R-:W3:Y:S04]  /*153f40*/  LDL R105, [R1+0x1594] ;  /* 0x0015940001697983 */ /* 0x000ee80000100800 */
[----:B------:R-:W4:Y:S04]  /*153f50*/  LDL R100, [R1+0x15a0] ;  /* 0x0015a00001647983 */ /* 0x000f280000100800 */
[----:B------:R-:W4:Y:S04]  /*153f60*/  LDL R101, [R1+0x15a4] ;  /* 0x0015a40001657983 */ /* 0x000f280000100800 */
[----:B-1----:R-:W2:Y:S04]  /*153f70*/  LDL R96, [R1+0x1540] ;  /* 0x0015400001607983 */ /* 0x002ea80000100800 */
[----:B------:R-:W2:Y:S04]  /*153f80*/  LDL R97, [R1+0x1544] ;  /* 0x0015440001617983 */ /* 0x000ea80000100800 */
        /* <DEDUP_REMOVED lines=30> */
[C---:B------:R-:W-:Y:S08]  /*154170*/  HMMA.1688.F32.TF32 R52, R236.reuse, R140, R52 ;  /* 0x0000008cec34723c */ /* 0x040ff00000081034 */
[C---:B------:R-:W-:Y:S08]  /*154180*/  HMMA.1688.F32.TF32 R56, R236.reuse, R132, R56 ;  /* 0x00000084ec38723c */ /* 0x040ff00000081038 */
[C---:B------:R-:W-:Y:S08]  /*154190*/  HMMA.1688.F32.TF32 R60, R236.reuse, R248, R60 ;  /* 0x000000f8ec3c723c */ /* 0x040ff0000008103c */
[C---:B------:R-:W-:Y:S08]  /*1541a0*/  HMMA.1688.F32.TF32 R64, R236.reuse, R104, R64 ;  /* 0x00000068ec40723c */ /* 0x040ff00000081040 */
[----:B---3--:R-:W-:-:S15]  /*1541b0*/  HMMA.1688.F32.TF32 R44, R236, R96, R44 ;  /* 0x00000060ec2c723c */ /* 0x008fde000008102c */
[----:B------:R-:W-:-:S04]  /*1541c0*/  NOP ;  /* 0x0000000000007918 */ /* 0x000fc80000000000 */
[----:B------:R-:W-:Y:S04]  /*1541d0*/  STL [R1+0xcc8c], R44 ;  /* 0x00cc8c2c01007387 */ /* 0x000fe80000100800 */
[----:B------:R-:W-:Y:S04]  /*1541e0*/  STL [R1+0xcc88], R45 ;  /* 0x00cc882d01007387 */ /* 0x000fe80000100800 */
[----:B------:R-:W-:Y:S04]  /*1541f0*/  STL [R1+0xcc84], R46 ;  /* 0x00cc842e01007387 */ /* 0x000fe80000100800 */
[----:B------:R-:W-:Y:S04]  /*154200*/  STL [R1+0xcc80], R47 ;  /* 0x00cc802f01007387 */ /* 0x000fe80000100800 */
[----:B------:R-:W-:Y:S04]  /*154210*/  STL.64 [R1+0xcc78], R50 ;  /* 0x00cc783201007387 */ /* 0x000fe80000100a00 */
[----:B------:R-:W-:Y:S04]  /*154220*/  STL.64 [R1+0xcc70], R48 ;  /* 0x00cc703001007387 */ /* 0x000fe80000100a00 */
[----:B------:R1:W-:Y:S04]  /*154230*/  STL.64 [R1+0xcc68], R54 ;  /* 0x00cc683601007387 */ /* 0x0003e80000100a00 */
[----:B------:R2:W-:Y:S04]  /*154240*/  STL.64 [R1+0xcc60], R52 ;  /* 0x00cc603401007387 */ /* 0x0005e80000100a00 */
[----:B------:R3:W-:Y:S04]  /*154250*/  STL.64 [R1+0xcc58], R58 ;  /* 0x00cc583a01007387 */ /* 0x0007e80000100a00 */
[----:B------:R-:W-:Y:S04]  /*154260*/  STL.64 [R1+0xcc50], R56 ;  /* 0x00cc503801007387 */ /* 0x000fe80000100a00 */
[----:B------:R1:W-:Y:S04]  /*154270*/  STL.64 [R1+0xcc48], R62 ;  /* 0x00cc483e01007387 */ /* 0x0003e80000100a00 */
[----:B------:R-:W-:Y:S04]  /*154280*/  STL.64 [R1+0xcc40], R60 ;  /* 0x00cc403c01007387 */ /* 0x000fe80000100a00 */
[----:B------:R-:W-:Y:S04]  /*154290*/  STL.64 [R1+0xcc38], R66 ;  /* 0x00cc384201007387 */ /* 0x000fe80000100a00 */
[----:B------:R-:W-:Y:S01]  /*1542a0*/  STL.64 [R1+0xcc30], R64 ;  /* 0x00cc304001007387 */ /* 0x000fe20000100a00 */
[----:B----4-:R-:W-:Y:S03]  /*1542b0*/  HMMA.1688.F32.TF32 R68, R236, R100, R68 ;  /* 0x00000064ec44723c */ /* 0x010fe60000081044 */
[----:B------:R-:W4:Y:S01]  /*1542c0*/  LDL R140, [R1+0x1650] ;  /* 0x00165000018c7983 */ /* 0x000f220000100800 */
[----:B-1----:R-:W-:-:S03]  /*1542d0*/  IMAD.MOV.U32 R54, RZ, RZ, R81 ;  /* 0x000000ffff367224 */ /* 0x002fc600078e0051 */
[----:B------:R-:W4:Y:S01]  /*1542e0*/  LDL R141, [R1+0x1654] ;  /* 0x00165400018d7983 */ /* 0x000f220000100800 */
[----:B------:R-:W-:-:S03]  /*1542f0*/  IMAD.MOV.U32 R55, RZ, RZ, R80 ;  /* 0x000000ffff377224 */ /* 0x000fc600078e0050 */
[----:B------:R-:W4:Y:S04]  /*154300*/  LDL R80, [R1+0x15c0] ;  /* 0x0015c00001507983 */ /* 0x000f280000100800 */
[----:B------:R-:W4:Y:S01]  /*154310*/  LDL R81, [R1+0x15c4] ;  /* 0x0015c40001517983 */ /* 0x000f220000100800 */
[----:B--2---:R-:W-:Y:S01]  /*154320*/  IMAD.MOV.U32 R52, RZ, RZ, R85 ;  /* 0x000000ffff347224 */ /* 0x004fe200078e0055 */
[----:B------:R-:W-:Y:S02]  /*154330*/  MOV R53, R84 ;  /* 0x0000005400357202 */ /* 0x000fe40000000f00 */
[----:B---3--:R-:W2:Y:S04]  /*154340*/  LDL R58, [R1+0x1268] ;  /* 0x00126800013a7983 */ /* 0x008ea80000100800 */
[----:B------:R-:W2:Y:S04]  /*154350*/  LDL R59, [R1+0x126c] ;  /* 0x00126c00013b7983 */ /* 0x000ea80000100800 */
[----:B------:R-:W3:Y:S04]  /*154360*/  LDL R144, [R1+0x1640] ;  /* 0x0016400001907983 */ /* 0x000ee80000100800 */
        /* <DEDUP_REMOVED lines=15> */
[----:B------:R-:W2:Y:S04]  /*154460*/  LDL.LU R248, [R1] ;  /* 0x0000000001f87983 */ /* 0x000ea80000300800 */
[----:B------:R-:W2:Y:S04]  /*154470*/  LDL.LU R249, [R1+0x4] ;  /* 0x0000040001f97983 */ /* 0x000ea80000300800 */
[----:B------:R-:W2:Y:S04]  /*154480*/  LDL.LU R250, [R1+0x8] ;  /* 0x0000080001fa7983 */ /* 0x000ea80000300800 */
[----:B------:R-:W2:Y:S01]  /*154490*/  LDL.LU R251, [R1+0xc] ;  /* 0x00000c0001fb7983 */ /* 0x000ea20000300800 */
[----:B------:R-:W-:-:S03]  /*1544a0*/  IMAD.MOV.U32 R48, RZ, RZ, R72 ;  /* 0x000000ffff307224 */ /* 0x000fc600078e0048 */
[----:B------:R-:W2:Y:S01]  /*1544b0*/  LDL.LU R72, [R1+0xcd2c] ;  /* 0x00cd2c0001487983 */ /* 0x000ea20000300800 */
[----:B------:R-:W-:Y:S01]  /*1544c0*/  MOV R49, R73 ;  /* 0x0000004900317202 */ /* 0x000fe20000000f00 */
[----:B------:R-:W-:Y:S02]  /*1544d0*/  IMAD.MOV.U32 R50, RZ, RZ, R74 ;  /* 0x000000ffff327224 */ /* 0x000fe400078e004a */
[----:B------:R-:W2:Y:S04]  /*1544e0*/  LDL.LU R73, [R1+0xcd28] ;  /* 0x00cd280001497983 */ /* 0x000ea80000300800 */
[----:B------:R-:W2:Y:S01]  /*1544f0*/  LDL.LU R74, [R1+0xcd24] ;  /* 0x00cd2400014a7983 */ /* 0x000ea20000300800 */
[----:B------:R-:W-:-:S03]  /*154500*/  IMAD.MOV.U32 R51, RZ, RZ, R75 ;  /* 0x000000ffff337224 */ /* 0x000fc600078e004b */
[----:B------:R-:W2:Y:S04]  /*154510*/  LDL.LU R75, [R1+0xcd20] ;  /* 0x00cd2000014b7983 */ /* 0x000ea80000300800 */
[----:B------:R-:W2:Y:S04]  /*154520*/  LDL R44, [R1+0x1660] ;  /* 0x00166000012c7983 */ /* 0x000ea80000100800 */
[----:B------:R-:W2:Y:S04]  /*154530*/  LDL R45, [R1+0x1664] ;  /* 0x00166400012d7983 */ /* 0x000ea80000100800 */
[----:B------:R1:W-:Y:S04]  /*154540*/  STL [R1+0xcc9c], R68 ;  /* 0x00cc9c4401007387 */ /* 0x0003e80000100800 */
[----:B------:R1:W-:Y:S04]  /*154550*/  STL [R1+0xcc98], R69 ;  /* 0x00cc984501007387 */ /* 0x0003e80000100800 */
[----:B------:R1:W-:Y:S04]  /*154560*/  STL [R1+0xcc94], R70 ;  /* 0x00cc944601007387 */ /* 0x0003e80000100800 */
[----:B------:R1:W-:Y:S01]  /*154570*/  STL [R1+0xcc90], R71 ;  /* 0x00cc904701007387 */ /* 0x0003e20000100800 */
[----:B------:R-:W-:-:S02]  /*154580*/  IMAD.MOV.U32 R62, RZ, RZ, R83 ;  /* 0x000000ffff3e7224 */ /* 0x000fc400078e0053 */
[----:B------:R-:W-:Y:S01]  /*154590*/  IMAD.MOV.U32 R63, RZ, RZ, R82 ;  /* 0x000000ffff3f7224 */ /* 0x000fe200078e0052 */
[----:B-1----:R-:W2:Y:S04]  /*1545a0*/  LDL R68, [R1+0x15b0] ;  /* 0x0015b00001447983 */ /* 0x002ea80000100800 */
[----:B------:R-:W2:Y:S04]  /*1545b0*/  LDL R69, [R1+0x15b4] ;  /* 0x0015b40001457983 */ /* 0x000ea80000100800 */
[----:B------:R-:W2:Y:S04]  /*1545c0*/  LDL R70, [R1+0x1278] ;  /* 0x0012780001467983 */ /* 0x000ea80000100800 */
[----:B------:R-:W2:Y:S04]  /*1545d0*/  LDL R71, [R1+0x127c] ;  /* 0x00127c0001477983 */ /* 0x000ea80000100800 */
[----:B------:R-:W2:Y:S01]  /*1545e0*/  LDL.LU.64 R82, [R1+0xcd18] ;  /* 0x00cd180001527983 */ /* 0x000ea20000300a00 */
[----:B----4-:R-:W-:Y:S03]  /*1545f0*/  HMMA.1688.F32.TF32 R76, R236, R80, R76 ;  /* 0x00000050ec4c723c */ /* 0x010fe6000008104c */
[----:B------:R-:W2:Y:S01]  /*154600*/  LDL.LU.64 R80, [R1+0xcd10] ;  /* 0x00cd100001507983 */ /* 0x000ea20000300a00 */
[----:B------:R-:W-:Y:S01]  /*154610*/  IMAD.MOV.U32 R60, RZ, RZ, R87 ;  /* 0x000000ffff3c7224 */ /* 0x000fe200078e0057 */
[----:B------:R-:W-:-:S02]  /*154620*/  MOV R61, R86 ;  /* 0x00000056003d7202 */ /* 0x000fc40000000f00 */
[----:B------:R-:W4:Y:S01]  /*154630*/  LDL.LU.64 R86, [R1+0xcd08] ;  /* 0x00cd080001567983 */ /* 0x000f220000300a00 */
[C---:B--2---:R-:W-:Y:S03]  /*154640*/  HMMA.1688.F32.TF32 R80, R236.reuse, R84, R80 ;  /* 0x00000054ec50723c */ /* 0x044fe60000081050 */
[----:B------:R-:W4:Y:S01]  /*154650*/  LDL.LU.64 R84, [R1+0xcd00] ;  /* 0x00cd000001547983 */ /* 0x000f220000300a00 */
[----:B------:R-:W-:Y:S02]  /*154660*/  IMAD.MOV.U32 R66, RZ, RZ, R91 ;  /* 0x000000ffff427224 */ /* 0x000fe400078e005b */
[----:B------:R-:W-:Y:S02]  /*154670*/  IMAD.MOV.U32 R67, RZ, RZ, R90 ;  /* 0x000000ffff437224 */ /* 0x000fe400078e005a */
[----:B------:R-:W2:Y:S01]  /*154680*/  LDL.LU.64 R90, [R1+0xccf8] ;  /* 0x00ccf800015a7983 */ /* 0x000ea20000300a00 */
[----:B----4-:R-:W-:Y:S03]  /*154690*/  HMMA.1688.F32.TF32 R84, R236, R88, R84 ;  /* 0x00000058ec54723c */ /* 0x010fe60000081054 */
[----:B------:R-:W2:Y:S01]  /*1546a0*/  LDL.LU.64 R88, [R1+0xccf0] ;  /* 0x00ccf00001587983 */ /* 0x000ea20000300a00 */
[----:B------:R-:W-:Y:S01]  /*1546b0*/  IMAD.MOV.U32 R64, RZ, RZ, R95 ;  /* 0x000000ffff407224 */ /* 0x000fe200078e005f */
[----:B------:R-:W-:Y:S01]  /*1546c0*/  MOV R65, R94 ;  /* 0x0000005e00417202 */ /* 0x000fe20000000f00 */
[----:B------:R-:W-:Y:S01]  /*1546d0*/  IMAD.MOV.U32 R3, RZ, RZ, R98 ;  /* 0x000000ffff037224 */ /* 0x000fe200078e0062 */
[----:B------:R-:W4:Y:S01]  /*1546e0*/  LDL.LU.64 R94, [R1+0xcce8] ;  /* 0x00cce800015e7983 */ /* 0x000f220000300a00 */
[----:B------:R-:W-:-:S02]  /*1546f0*/  IMAD.MOV.U32 R0, RZ, RZ, R99 ;  /* 0x000000ffff007224 */ /* 0x000fc400078e0063 */
[C---:B------:R-:W-:Y:S08]  /*154700*/  HMMA.1688.F32.TF32 R96, R236.reuse, R96, R240 ;  /* 0x00000060ec60723c */ /* 0x040ff000000810f0 */
[C---:B------:R-:W-:Y:S08]  /*154710*/  HMMA.1688.F32.TF32 R100, R236.reuse, R100, R248 ;  /* 0x00000064ec64723c */ /* 0x040ff000000810f8 */
[C---:B------:R-:W-:Y:S01]  /*154720*/  HMMA.1688.F32.TF32 R176, R236.reuse, R116, R176 ;  /* 0x00000074ecb0723c */ /* 0x040fe200000810b0 */
[----:B------:R-:W-:Y:S04]  /*154730*/  LDS R116, [R252+UR10+0x89180] ;  /* 0x0891800afc747984 */ /* 0x000fe80008000800 */
[----:B------:R-:W1:Y:S03]  /*154740*/  LDS R117, [R2+UR10+0x89180] ;  /* 0x0891800a02757984 */ /* 0x000e660008000800 */
[C---:B--2---:R-:W-:Y:S01]  /*154750*/  HMMA.1688.F32.TF32 R88, R236.reuse, R92, R88 ;  /* 0x0000005cec58723c */ /* 0x044fe20000081058 */
[----:B------:R-:W4:Y:S04]  /*154760*/  LDL.LU.64 R92, [R1+0xcce0] ;  /* 0x00cce000015c7983 */ /* 0x000f280000300a00 */
[----:B------:R-:W1:Y:S04]  /*154770*/  LDL R134, [R1+0x1288] ;  /* 0x0012880001867983 */ /* 0x000e680000100800 */
[----:B------:R-:W1:Y:S04]  /*154780*/  LDL R135, [R1+0x128c] ;  /* 0x00128c0001877983 */ /* 0x000e680000100800 */
[----:B------:R-:W2:Y:S04]  /*154790*/  LDL.LU R240, [R1+0x20] ;  /* 0x0000200001f07983 */ /* 0x000ea80000300800 */
[----:B------:R-:W2:Y:S04]  /*1547a0*/  LDL.LU R241, [R1+0x24] ;  /* 0x0000240001f17983 */ /* 0x000ea80000300800 */
[----:B------:R-:W2:Y:S04]  /*1547b0*/  LDL.LU R242, [R1+0x28] ;  /* 0x0000280001f27983 */ /* 0x000ea80000300800 */
[----:B------:R-:W2:Y:S04]  /*1547c0*/  LDL.LU R243, [R1+0x2c] ;  /* 0x00002c0001f37983 */ /* 0x000ea80000300800 */
[----:B------:R-:W2:Y:S04]  /*1547d0*/  LDL.LU.64 R250, [R1+0xccd8] ;  /* 0x00ccd80001fa7983 */ /* 0x000ea80000300a00 */
[----:B------:R-:W2:Y:S01]  /*1547e0*/  LDL.LU.64 R248, [R1+0xccd0] ;  /* 0x00ccd00001f87983 */ /* 0x000ea20000300a00 */
[C---:B------:R-:W-:Y:S08]  /*1547f0*/  HMMA.1688.F32.TF32 R72, R236.reuse, R68, R72 ;  /* 0x00000044ec48723c */ /* 0x040ff00000081048 */
[----:B------:R-:W-:Y:S01]  /*154800*/  HMMA.1688.F32.TF32 R140, R236, R140, R48 ;  /* 0x0000008cec8c723c */ /* 0x000fe20000081030 */
[----:B------:R-:W3:Y:S04]  /*154810*/  LDL R146, [R1+0x1298] ;  /* 0x0012980001927983 */ /* 0x000ee80000100800 */
[----:B------:R-:W3:-:S14]  /*154820*/  LDL R147, [R1+0x129c] ;  /* 0x00129c0001937983 */ /* 0x000edc0000100800 */
[----:B------:R-:W-:Y:S02]  /*154830*/  IMAD.MOV.U32 R51, RZ, RZ, R142 ;  /* 0x000000ffff337224 */ /* 0x000fe400078e008e */
[----:B------:R-:W-:Y:S01]  /*154840*/  IMAD.MOV.U32 R50, RZ, RZ, R143 ;  /* 0x000000ffff327224 */ /* 0x000fe200078e008f */
[----:B------:R-:W3:Y:S04]  /*154850*/  LDL R142, [R1+0x12a8] ;  /* 0x0012a800018e7983 */ /* 0x000ee80000100800 */
[----:B------:R-:W3:Y:S01]  /*154860*/  LDL R143, [R1+0x12ac] ;  /* 0x0012ac00018f7983 */ /* 0x000ee20000100800 */
[C---:B-1----:R-:W-:Y:S08]  /*154870*/  HMMA.1688.F32.TF32 R4, R116.reuse, R134, R4 ;  /* 0x000000867404723c */ /* 0x042ff00000081004 */
[----:B--2---:R-:W-:Y:S08]  /*154880*/  HMMA.1688.F32.TF32 R68, R116, R70, R248 ;  /* 0x000000467444723c */ /* 0x004ff000000810f8 */
[C---:B------:R-:W-:Y:S08]  /*154890*/  HMMA.1688.F32.TF32 R104, R236.reuse, R104, R240 ;  /* 0x00000068ec68723c */ /* 0x040ff000000810f0 */
[C---:B----4-:R-:W-:Y:S08]  /*1548a0*/  HMMA.1688.F32.TF32 R92, R236.reuse, R132, R92 ;  /* 0x00000084ec5c723c */ /* 0x050ff0000008105c */
[C---:B---3--:R-:W-:Y:S08]  /*1548b0*/  HMMA.1688.F32.TF32 R240, R236.reuse, R144, R52 ;  /* 0x00000090ecf0723c */ /* 0x048ff00000081034 */
[----:B------:R-:W-:Y:S01]  /*1548c0*/  HMMA.1688.F32.TF32 R236, R236, R44, R64 ;  /* 0x0000002cecec723c */ /* 0x000fe20000081040 */
[----:B------:R-:W2:Y:S04]  /*1548d0*/  LDL R250, [R1+0x12c8] ;  /* 0x0012c80001fa7983 */ /* 0x000ea80000100800 */
[----:B------:R-:W2:Y:S04]  /*1548e0*/  LDL R251, [R1+0x12cc] ;  /* 0x0012cc0001fb7983 */ /* 0x000ea80000100800 */
[----:B------:R-:W3:Y:S04]  /*1548f0*/  LDL R134, [R1+0x12d8] ;  /* 0x0012d80001867983 */ /* 0x000ee80000100800 */
[----:B------:R-:W3:Y:S01]  /*154900*/  LDL R135, [R1+0x12dc] ;  /* 0x0012dc0001877983 */ /* 0x000ee20000100800 */
[----:B------:R-:W-:-:S02]  /*154910*/  IMAD.MOV.U32 R67, RZ, RZ, R70 ;  /* 0x000000ffff437224 */ /* 0x000fc400078e0046 */
[----:B------:R-:W-:Y:S02]  /*154920*/  IMAD.MOV.U32 R66, RZ, RZ, R71 ;  /* 0x000000ffff427224 */ /* 0x000fe400078e0047 */
[----:B------:R-:W-:Y:S02]  /*154930*/  IMAD.MOV.U32 R70, RZ, RZ, R6 ;  /* 0x000000ffff467224 */ /* 0x000fe400078e0006 */
[----:B------:R-:W-:Y:S01]  /*154940*/  IMAD.MOV.U32 R71, RZ, RZ, R7 ;  /* 0x000000ffff477224 */ /* 0x000fe200078e0007 */
[----:B------:R-:W4:Y:S04]  /*154950*/  LDL R6, [R1+0x12b8] ;  /* 0x0012b80001067983 */ /* 0x000f280000100800 */
[----:B------:R-:W4:Y:S01]  /*154960*/  LDL R7, [R1+0x12bc] ;  /* 0x0012bc0001077983 */ /* 0x000f220000100800 */
        /* <DEDUP_REMOVED lines=10> */
[C---:B------:R-:W-:Y:S08]  /*154a10*/  HMMA.1688.F32.TF32 R112, R116.reuse, R146, R112 ;  /* 0x000000927470723c */ /* 0x040ff00000081070 */
[C---:B------:R-:W-:Y:S08]  /*154a20*/  HMMA.1688.F32.TF32 R236, R116.reuse, R58, R60 ;  /* 0x0000003a74ec723c */ /* 0x040ff0000008103c */
[----:B------:R-:W-:Y:S01]  /*154a30*/  HMMA.1688.F32.TF32 R140, R116, R142, R232 ;  /* 0x0000008e748c723c */ /* 0x000fe200000810e8 */
[----:B------:R-:W3:Y:S04]  /*154a40*/  LDL R234, [R1+0x1348] ;  /* 0x0013480001ea7983 */ /* 0x000ee80000100800 */
[----:B------:R-:W3:Y:S04]  /*154a50*/  LDL R235, [R1+0x134c] ;  /* 0x00134c0001eb7983 */ /* 0x000ee80000100800 */
[----:B------:R-:W3:Y:S04]  /*154a60*/  LDL R146, [R1+0x1308] ;  /* 0x0013080001927983 */ /* 0x000ee80000100800 */
[----:B------:R-:W3:Y:S01]  /*154a70*/  LDL R147, [R1+0x130c] ;  /* 0x00130c0001937983 */ /* 0x000ee20000100800 */
[----:B------:R-:W-:Y:S01]  /*154a80*/  IMAD.MOV.U32 R61, RZ, RZ, R112 ;  /* 0x000000ffff3d7224 */ /* 0x000fe200078e0070 */
[----:B------:R-:W-:Y:S01]  /*154a90*/  MOV R60, R113 ;  /* 0x00000071003c7202 */ /* 0x000fe20000000f00 */
[----:B------:R-:W-:-:S02]  /*154aa0*/  IMAD.MOV.U32 R59, RZ, RZ, R238 ;  /* 0x000000ffff3b7224 */ /* 0x000fc400078e00ee */
[----:B------:R-:W-:Y:S02]  /*154ab0*/  IMAD.MOV.U32 R58, RZ, RZ, R239 ;  /* 0x000000ffff3a7224 */ /* 0x000fe400078e00ef */
[----:B------:R-:W-:Y:S02]  /*154ac0*/  IMAD.MOV.U32 R113, RZ, RZ, R142 ;  /* 0x000000ffff717224 */ /* 0x000fe400078e008e */
[----:B------:R-:W-:Y:S01]  /*154ad0*/  IMAD.MOV.U32 R112, RZ, RZ, R143 ;  /* 0x000000ffff707224 */ /* 0x000fe200078e008f */
[----:B------:R-:W3:Y:S04]  /*154ae0*/  LDL R238, [R1+0x12e8] ;  /* 0x0012e80001ee7983 */ /* 0x000ee80000100800 */
[----:B------:R-:W3:Y:S04]  /*154af0*/  LDL R239, [R1+0x12ec] ;  /* 0x0012ec0001ef7983 */ /* 0x000ee80000100800 */
[----:B------:R-:W3:Y:S04]  /*154b00*/  LDL R142, [R1+0x12f8] ;  /* 0x0012f800018e7983 */ /* 0x000ee80000100800 */
[----:B------:R-:W3:Y:S01]  /*154b10*/  LDL R143, [R1+0x12fc] ;  /* 0x0012fc00018f7983 */ /* 0x000ee20000100800 */
[----:B----4-:R-:W-:-:S15]  /*154b20*/  HMMA.1688.F32.TF32 R4, R116, R6, R120 ;  /* 0x000000067404723c */ /* 0x010fde0000081078 */
[----:B------:R-:W-:-:S04]  /*154b30*/  NOP ;  /* 0x0000000000007918 */ /* 0x000fc80000000000 */
[----:B------:R-:W-:Y:S01]  /*154b40*/  IMAD.MOV.U32 R123, RZ, RZ, R4 ;  /* 0x000000ffff7b7224 */ /* 0x000fe200078e0004 */
[----:B------:R-:W-:Y:S01]  /*154b50*/  MOV R122, R5 ;  /* 0x00000005007a7202 */ /* 0x000fe20000000f00 */
[----:B------:R-:W-:Y:S02]  /*154b60*/  IMAD.MOV.U32 R121, RZ, RZ, R6 ;  /* 0x000000ffff797224 */ /* 0x000fe400078e0006 */
        /* <DEDUP_REMOVED lines=8> */
[----:B------:R-:W3:Y:S04]  /*154bf0*/  LDL R7, [R1+0x135c] ;  /* 0x00135c0001077983 */ /* 0x000ee80000100800 */
[----:B------:R-:W4:Y:S04]  /*154c00*/  LDL.LU.64 R134, [R1+0xccc8] ;  /* 0x00ccc80001867983 */ /* 0x000f280000300a00 */
[----:B------:R-:W4:Y:S01]  /*154c10*/  LDL.LU.64 R132, [R1+0xccc0] ;  /* 0x00ccc00001847983 */ /* 0x000f220000300a00 */
[----:B------:R-:W-:Y:S01]  /*154c20*/  IMAD.MOV.U32 R53, RZ, RZ, R128 ;  /* 0x000000ffff357224 */ /* 0x000fe200078e0080 */
[----:B------:R-:W-:Y:S01]  /*154c30*/  MOV R52, R129 ;  /* 0x0000008100347202 */ /* 0x000fe20000000f00 */
[----:B------:R-:W-:-:S02]  /*154c40*/  IMAD.MOV.U32 R57, RZ, RZ, R114 ;  /* 0x000000ffff397224 */ /* 0x000fc400078e0072 */
[----:B------:R-:W-:Y:S01]  /*154c50*/  IMAD.MOV.U32 R56, RZ, RZ, R115 ;  /* 0x000000ffff387224 */ /* 0x000fe200078e0073 */
[----:B------:R-:W-:Y:S01]  /*154c60*/  HMMA.1688.F32.TF32 R136, R116, R142, R136 ;  /* 0x0000008e7488723c */ /* 0x000fe20000081088 */
[----:B------:R-:W-:Y:S01]  /*154c70*/  IMAD.MOV.U32 R115, RZ, RZ, R140 ;  /* 0x000000ffff737224 */ /* 0x000fe200078e008c */
[----:B------:R-:W-:-:S06]  /*154c80*/  MOV R114, R141 ;  /* 0x0000008d00727202 */ /* 0x000fcc0000000f00 */
[----:B----4-:R-:W-:Y:S01]  /*154c90*/  HMMA.1688.F32.TF32 R132, R116, R238, R132 ;  /* 0x000000ee7484723c */ /* 0x010fe20000081084 */
[----:B------:R-:W4:Y:S04]  /*154ca0*/  LDL R238, [R1+0x1378] ;  /* 0x0013780001ee7983 */ /* 0x000f280000100800 */
[----:B------:R-:W4:-:S14]  /*154cb0*/  LDL R239, [R1+0x137c] ;  /* 0x00137c0001ef7983 */ /* 0x000f1c0000100800 */
[----:B------:R-:W-:Y:S02]  /*154cc0*/  IMAD.MOV.U32 R129, RZ, RZ, R134 ;  /* 0x000000ffff817224 */ /* 0x000fe400078e0086 */
[----:B------:R-:W-:Y:S01]  /*154cd0*/  IMAD.MOV.U32 R128, RZ, RZ, R135 ;  /* 0x000000ffff807224 */ /* 0x000fe200078e0087 */
[----:B------:R-:W2:Y:S04]  /*154ce0*/  LDL R134, [R1+0x1338] ;  /* 0x0013380001867983 */ /* 0x000ea80000100800 */
        /* <DEDUP_REMOVED lines=14> */
[----:B------:R-:W-:-:S02]  /*154dd0*/  IMAD.MOV.U32 R49, RZ, RZ, R130 ;  /* 0x000000ffff317224 */ /* 0x000fc400078e0082 */
[----:B------:R-:W-:Y:S01]  /*154de0*/  IMAD.MOV.U32 R48, RZ, RZ, R131 ;  /* 0x000000ffff307224 */ /* 0x000fe200078e0083 */
[----:B---3--:R-:W-:Y:S01]  /*154df0*/  HMMA.1688.F32.TF32 R136, R116, R138, R148 ;  /* 0x0000008a7488723c */ /* 0x008fe20000081094 */
[----:B------:R-:W-:Y:S01]  /*154e00*/  IMAD.MOV.U32 R131, RZ, RZ, R132 ;  /* 0x000000ffff837224 */ /* 0x000fe200078e0084 */
[----:B------:R-:W-:-:S06]  /*154e10*/  MOV R130, R133 ;  /* 0x0000008500827202 */ /* 0x000fcc0000000f00 */
[----:B------:R-:W-:Y:S01]  /*154e20*/  HMMA.1688.F32.TF32 R132, R116, R134, R152 ;  /* 0x000000867484723c */ /* 0x000fe20000081098 */
[----:B------:R-:W-:Y:S01]  /*154e30*/  IMAD.MOV.U32 R127, RZ, RZ, R4 ;  /* 0x000000ffff7f7224 */ /* 0x000fe200078e0004 */
[----:B------:R-:W-:-:S06]  /*154e40*/  MOV R126, R5 ;  /* 0x00000005007e7202 */ /* 0x000fcc0000000f00 */
[C---:B------:R-:W-:Y:S08]  /*154e50*/  HMMA.1688.F32.TF32 R4, R116.reuse, R6, R160 ;  /* 0x000000067404723c */ /* 0x040ff000000810a0 */
[----:B--2---:R-:W-:-:S15]  /*154e60*/  HMMA.1688.F32.TF32 R140, R116, R142, R144 ;  /* 0x0000008e748c723c */ /* 0x004fde0000081090 */
[----:B------:R-:W-:-:S04]  /*154e70*/  NOP ;  /* 0x0000000000007918 */ /* 0x000fc80000000000 */
[----:B------:R-:W-:Y:S04]  /*154e80*/  STL.64 [R1+0x120], R140 ;  /* 0x0001208c01007387 */ /* 0x000fe80000100a00 */
[----:B------:R1:W-:Y:S04]  /*154e90*/  STL.64 [R1+0x128], R142 ;  /* 0x0001288e01007387 */ /* 0x0003e80000100a00 */
[----:B-1----:R-:W2:Y:S04]  /*154ea0*/  LDL R142, [R1+0x1398] ;  /* 0x00139800018e7983 */ /* 0x002ea80000100800 */
[----:B------:R-:W-:Y:S04]  /*154eb0*/  STL.64 [R1+0x110], R136 ;  /* 0x0001108801007387 */ /* 0x000fe80000100a00 */
[----:B------:R-:W-:Y:S04]  /*154ec0*/  STL.64 [R1+0x118], R138 ;  /* 0x0001188a01007387 */ /* 0x000fe80000100a00 */
[----:B------:R-:W-:Y:S04]  /*154ed0*/  STL.64 [R1+0x100], R132 ;  /* 0x0001008401007387 */ /* 0x000fe80000100a00 */
[----:B------:R1:W-:Y:S04]  /*154ee0*/  STL.64 [R1+0x108], R134 ;  /* 0x0001088601007387 */ /* 0x0003e80000100a00 */
[----:B------:R-:W2:Y:S01]  /*154ef0*/  LDL R143, [R1+0x139c] ;  /* 0x00139c00018f7983 */ /* 0x000ea20000100800 */
[----:B-1----:R-:W-:-:S15]  /*154f00*/  HMMA.1688.F32.TF32 R132, R116, R234, R156 ;  /* 0x000000ea7484723c */ /* 0x002fde000008109c */
[----:B------:R-:W-:-:S04]  /*154f10*/  NOP ;  /* 0x0000000000007918 */ /* 0x000fc80000000000 */
[----:B------:R-:W-:Y:S01]  /*154f20*/  IMAD.MOV.U32 R157, RZ, RZ, R134 ;  /* 0x000000ffff9d7224 */ /* 0x000fe200078e0086 */
[----:B------:R-:W-:Y:S01]  /*154f30*/  STL.64 [R1+0xf0], R132 ;  /* 0x0000f08401007387 */ /* 0x000fe20000100a00 */
[----:B------:R-:W-:-:S03]  /*154f40*/  MOV R156, R135 ;  /* 0x00000087009c7202 */ /* 0x000fc60000000f00 */
[----:B------:R-:W3:Y:S04]  /*154f50*/  LDL R134, [R1+0x13b8] ;  /* 0x0013b80001867983 */ /* 0x000ee80000100800 */
[----:B------:R-:W3:Y:S04]  /*154f60*/  LDL R135, [R1+0x13bc] ;  /* 0x0013bc0001877983 */ /* 0x000ee80000100800 */
[----:B------:R-:W2:Y:S04]  /*154f70*/  LDL R138, [R1+0x13a8] ;  /* 0x0013a800018a7983 */ /* 0x000ea80000100800 */
[----:B------:R-:W2:Y:S04]  /*154f80*/  LDL R139, [R1+0x13ac] ;  /* 0x0013ac00018b7983 */ /* 0x000ea80000100800 */
[----:B------:R-:W-:Y:S04]  /*154f90*/  STL [R1+0xcc1c], R156 ;  /* 0x00cc1c9c01007387 */ /* 0x000fe80000100800 */
[----:B------:R-:W-:Y:S04]  /*154fa0*/  STL [R1+0xcc18], R157 ;  /* 0x00cc189d01007387 */ /* 0x000fe80000100800 */
[----:B------:R-:W2:Y:S04]  /*154fb0*/  LDL R234, [R1+0x13c8] ;  /* 0x0013c80001ea7983 */ /* 0x000ea80000100800 */
[----:B------:R-:W-:Y:S04]  /*154fc0*/  STL.64 [R1+0xe0], R4 ;  /* 0x0000e00401007387 */ /* 0x000fe80000100a00 */
[----:B------:R1:W-:Y:S04]  /*154fd0*/  STL.64 [R1+0xe8], R6 ;  /* 0x0000e80601007387 */ /* 0x0003e80000100a00 */
[----:B------:R-:W2:Y:S01]  /*154fe0*/  LDL R235, [R1+0x13cc] ;  /* 0x0013cc0001eb7983 */ /* 0x000ea20000100800 */
[----:B-1----:R-:W-:-:S15]  /*154ff0*/  HMMA.1688.F32.TF32 R4, R116, R250, R164 ;  /* 0x000000fa7404723c */ /* 0x002fde00000810a4 */
[----:B------:R-:W-:-:S04]  /*155000*/  NOP ;  /* 0x0000000000007918 */ /* 0x000fc80000000000 */
[----:B------:R-:W-:Y:S01]  /*155010*/  IMAD.MOV.U32 R161, RZ, RZ, R6 ;  /* 0x000000ffffa17224 */ /* 0x000fe200078e0006 */
[----:B------:R-:W-:Y:S01]  /*155020*/  MOV R160, R7 ;  /* 0x0000000700a07202 */ /* 0x000fe20000000f00 */
[----:B------:R-:W2:Y:S04]  /*155030*/  LDL R6, [R1+0x13d8] ;  /* 0x0013d80001067983 */ /* 0x000ea80000100800 */
[----:B------:R-:W2:Y:S01]  /*155040*/  LDL R7, [R1+0x13dc] ;  /* 0x0013dc0001077983 */ /* 0x000ea20000100800 */
[----:B------:R-:W-:Y:S02]  /*155050*/  IMAD.MOV.U32 R164, RZ, RZ, R5 ;  /* 0x000000ffffa47224 */ /* 0x000fe400078e0005 */
[----:B------:R-:W-:Y:S01]  /*155060*/  IMAD.MOV.U32 R165, RZ, RZ, R4 ;  /* 0x000000ffffa57224 */ /* 0x000fe200078e0004 */
[----:B------:R-:W-:Y:S04]  /*155070*/  STL [R1+0xcc2c], R160 ;  /* 0x00cc2ca001007387 */ /* 0x000fe80000100800 */
[----:B------:R-:W-:Y:S04]  /*155080*/  STL [R1+0xcc28], R161 ;  /* 0x00cc28a101007387 */ /* 0x000fe80000100800 */
[----:B------:R-:W-:Y:S04]  /*155090*/  STL [R1+0xcc24], R164 ;  /* 0x00cc24a401007387 */ /* 0x000fe80000100800 */
[----:B------:R-:W-:Y:S04]  /*1550a0*/  STL [R1+0xcc20], R165 ;  /* 0x00cc20a501007387 */ /* 0x000fe80000100800 */
[----:B------:R-:W2:Y:S04]  /*1550b0*/  LDL R250, [R1+0x13e8] ;  /* 0x0013e80001fa7983 */ /* 0x000ea80000100800 */
[----:B------:R-:W2:Y:S01]  /*1550c0*/  LDL R251, [R1+0x13ec] ;  /* 0x0013ec0001fb7983 */ /* 0x000ea20000100800 */
[C---:B----4-:R-:W-:Y:S03]  /*1550d0*/  HMMA.1688.F32.TF32 R144, R116.reuse, R238, R168 ;  /* 0x000000ee7490723c */ /* 0x050fe600000810a8 */
[----:B------:R-:W4:Y:S04]  /*1550e0*/  LDL R238, [R1+0x13f8] ;  /* 0x0013f80001ee7983 */ /* 0x000f280000100800 */
[----:B------:R-:W4:Y:S01]  /*1550f0*/  LDL R239, [R1+0x13fc] ;  /* 0x0013fc0001ef7983 */ /* 0x000f220000100800 */
[C---:B---3--:R-:W-:Y:S08]  /*155100*/  HMMA.1688.F32.TF32 R132, R116.reuse, R134, R180 ;  /* 0x000000867484723c */ /* 0x048ff000000810b4 */
[----:B--2---:R-:W-:Y:S11]  /*155110*/  HMMA.1688.F32.TF32 R136, R116, R138, R176 ;  /* 0x0000008a7488723c */ /* 0x004ff600000810b0 */
[----:B------:R-:W-:-:S02]  /*155120*/  IMAD.MOV.U32 R181, RZ, RZ, R132 ;  /* 0x000000ffffb57224 */ /* 0x000fc400078e0084 */
[----:B------:R-:W-:Y:S02]  /*155130*/  IMAD.MOV.U32 R180, RZ, RZ, R133 ;  /* 0x000000ffffb47224 */ /* 0x000fe400078e0085 */
[----:B------:R-:W-:Y:S01]  /*155140*/  IMAD.MOV.U32 R177, RZ, RZ, R134 ;  /* 0x000000ffffb17224 */ /* 0x000fe200078e0086 */
[----:B------:R-:W-:Y:S02]  /*155150*/  MOV R176, R135 ;  /* 0x0000008700b07202 */ /* 0x000fe40000000f00 */
[C---:B------:R-:W-:Y:S01]  /*155160*/  HMMA.1688.F32.TF32 R132, R116.reuse, R234, R184 ;  /* 0x000000ea7484723c */ /* 0x040fe200000810b8 */
[----:B------:R-:W-:Y:S04]  /*155170*/  STL.64 [R1+0xa0], R136 ;  /* 0x0000a08801007387 */ /* 0x000fe80000100a00 */
[----:B------:R1:W-:Y:S03]  /*155180*/  STL.64 [R1+0xa8], R138 ;  /* 0x0000a88a01007387 */ /* 0x0003e60000100a00 */
[----:B------:R-:W-:Y:S01]  /*155190*/  HMMA.1688.F32.TF32 R140, R116, R142, R172 ;  /* 0x0000008e748c723c */ /* 0x000fe200000810ac */
[----:B------:R-:W2:Y:S04]  /*1551a0*/  LDL R234, [R1+0x1438] ;  /* 0x0014380001ea7983 */ /* 0x000ea80000100800 */
[----:B------:R-:W2:Y:S04]  /*1551b0*/  LDL R235, [R1+0x143c] ;  /* 0x00143c0001eb7983 */ /* 0x000ea80000100800 */
[----:B-1----:R-:W3:Y:S04]  /*1551c0*/  LDL R138, [R1+0x1418] ;  /* 0x00141800018a7983 */ /* 0x002ee80000100800 */
[----:B------:R-:W3:Y:S01]  /*1551d0*/  LDL R139, [R1+0x141c] ;  /* 0x00141c00018b7983 */ /* 0x000ee20000100800 */
[----:B------:R-:W-:Y:S01]  /*1551e0*/  IMAD.MOV.U32 R185, RZ, RZ, R134 ;  /* 0x000000ffffb97224 */ /* 0x000fe200078e0086 */
[----:B------:R-:W-:-:S02]  /*1551f0*/  MOV R184, R135 ;  /* 0x0000008700b87202 */ /* 0x000fc40000000f00 */
[----:B------:R-:W2:Y:S04]  /*155200*/  LDL R134, [R1+0x1428] ;  /* 0x0014280001867983 */ /* 0x000ea80000100800 */
[----:B------:R-:W2:Y:S01]  /*155210*/  LDL R135, [R1+0x142c] ;  /* 0x00142c0001877983 */ /* 0x000ea20000100800 */
[----:B------:R-:W-:-:S15]  /*155220*/  HMMA.1688.F32.TF32 R4, R116, R6, R188 ;  /* 0x000000067404723c */ /* 0x000fde00000810bc */
[----:B------:R-:W-:-:S04]  /*155230*/  NOP ;  /* 0x0000000000007918 */ /* 0x000fc80000000000 */
[----:B------:R-:W-:Y:S02]  /*155240*/  IMAD.MOV.U32 R187, RZ, RZ, R4 ;  /* 0x000000ffffbb7224 */ /* 0x000fe400078e0004 */
[----:B------:R-:W-:Y:S02]  /*155250*/  IMAD.MOV.U32 R186, RZ, RZ, R5 ;  /* 0x000000ffffba7224 */ /* 0x000fe400078e0005 */
[----:B------:R-:W-:Y:S01]  /*155260*/  IMAD.MOV.U32 R167, RZ, RZ, R6 ;  /* 0x000000ffffa77224 */ /* 0x000fe200078e0006 */
[----:B------:R-:W-:Y:S02]  /*155270*/  MOV R166, R7 ;  /* 0x0000000700a67202 */ /* 0x000fe40000000f00 */
[----:B------:R-:W-:Y:S01]  /*155280*/  HMMA.1688.F32.TF32 R4, R116, R250, R192 ;  /* 0x000000fa7404723c */ /* 0x000fe200000810c0 */
[----:B------:R-:W-:Y:S01]  /*155290*/  IMAD.MOV.U32 R173, RZ, RZ, R142 ;  /* 0x000000ffffad7224 */ /* 0x000fe200078e008e */
[----:B------:R-:W-:Y:S01]  /*1552a0*/  MOV R172, R143 ;  /* 0x0000008f00ac7202 */ /* 0x000fe20000000f00 */
[----:B------:R-:W-:-:S02]  /*1552b0*/  IMAD.MOV.U32 R160, RZ, RZ, R132 ;  /* 0x000000ffffa07224 */ /* 0x000fc400078e0084 */
[----:B------:R-:W-:Y:S01]  /*1552c0*/  IMAD.MOV.U32 R161, RZ, RZ, R133 ;  /* 0x000000ffffa17224 */ /* 0x000fe200078e0085 */
[----:B------:R-:W2:Y:S04]  /*1552d0*/  LDL R142, [R1+0x1458] ;  /* 0x00145800018e7983 */ /* 0x000ea80000100800 */
[----:B------:R-:W2:Y:S01]  /*1552e0*/  LDL R143, [R1+0x145c] ;  /* 0x00145c00018f7983 */ /* 0x000ea20000100800 */
[----:B------:R-:W-:Y:S01]  /*1552f0*/  IMAD.MOV.U32 R169, RZ, RZ, R146 ;  /* 0x000000ffffa97224 */ /* 0x000fe200078e0092 */
[----:B------:R-:W-:Y:S02]  /*155300*/  MOV R168, R147 ;  /* 0x0000009300a87202 */ /* 0x000fe40000000f00 */
[----:B------:R-:W2:Y:S04]  /*155310*/  LDL R250, [R1+0x1478] ;  /* 0x0014780001fa7983 */ /* 0x000ea80000100800 */
[----:B------:R-:W2:Y:S04]  /*155320*/  LDL R251, [R1+0x147c] ;  /* 0x00147c0001fb7983 */ /* 0x000ea80000100800 */
[----:B------:R-:W2:Y:S04]  /*155330*/  LDL R146, [R1+0x1408] ;  /* 0x0014080001927983 */ /* 0x000ea80000100800 */
[----:B------:R-:W2:Y:S01]  /*155340*/  LDL R147, [R1+0x140c] ;  /* 0x00140c0001937983 */ /* 0x000ea20000100800 */
[----:B------:R-:W-:-:S02]  /*155350*/  IMAD.MOV.U32 R191, RZ, RZ, R4 ;  /* 0x000000ffffbf7224 */ /* 0x000fc400078e0004 */
[----:B------:R-:W-:Y:S02]  /*155360*/  IMAD.MOV.U32 R190, RZ, RZ, R5 ;  /* 0x000000ffffbe7224 */ /* 0x000fe400078e0005 */
[----:B------:R-:W-:Y:S01]  /*155370*/  IMAD.MOV.U32 R189, RZ, RZ, R6 ;  /* 0x000000ffffbd7224 */ /* 0x000fe200078e0006 */
[----:B------:R-:W-:Y:S02]  /*155380*/  MOV R188, R7 ;  /* 0x0000000700bc7202 */ /* 0x000fe40000000f00 */
[----:B----4-:R-:W-:Y:S01]  /*155390*/  HMMA.1688.F32.TF32 R4, R116, R238, R196 ;  /* 0x000000ee7404723c */ /* 0x010fe200000810c4 */
[----:B------:R-:W4:Y:S04]  /*1553a0*/  LDL R238, [R1+0x1448] ;  /* 0x0014480001ee7983 */ /* 0x000f280000100800 */
[----:B------:R-:W4:-:S14]  /*1553b0*/  LDL R239, [R1+0x144c] ;  /* 0x00144c0001ef7983 */ /* 0x000f1c0000100800 */
[----:B------:R-:W-:Y:S01]  /*1553c0*/  IMAD.MOV.U32 R193, RZ, RZ, R6 ;  /* 0x000000ffffc17224 */ /* 0x000fe200078e0006 */
[----:B------:R-:W-:Y:S01]  /*1553d0*/  MOV R192, R7 ;  /* 0x0000000700c07202 */ /* 0x000fe20000000f00 */
[----:B------:R-:W4:Y:S04]  /*1553e0*/  LDL R6, [R1+0x1468] ;  /* 0x0014680001067983 */ /* 0x000f280000100800 */
[----:B------:R-:W4:Y:S01]  /*1553f0*/  LDL R7, [R1+0x146c] ;  /* 0x00146c0001077983 */ /* 0x000f220000100800 */
[C---:B---3--:R-:W-:Y:S08]  /*155400*/  HMMA.1688.F32.TF32 R136, R116.reuse, R138, R204 ;  /* 0x0000008a7488723c */ /* 0x048ff000000810cc */
[----:B--2---:R-:W-:Y:S11]  /*155410*/  HMMA.1688.F32.TF32 R132, R116, R134, R208 ;  /* 0x000000867484723c */ /* 0x004ff600000810d0 */
[----:B------:R-:W-:-:S08]  /*155420*/  IMAD.MOV.U32 R183, RZ, RZ, R136 ;  /* 0x000000ffffb77224 */ /* 0x000fd000078e0088 */
[----:B------:R-:W-:Y:S01]  /*155430*/  IMAD.MOV.U32 R175, RZ, RZ, R134 ;  /* 0x000000ffffaf7224 */ /* 0x000fe200078e0086 */
[----:B------:R-:W-:Y:S01]  /*155440*/  MOV R174, R135 ;  /* 0x0000008700ae7202 */ /* 0x000fe20000000f00 */
[----:B------:R-:W2:Y:S04]  /*155450*/  LDL R134, [R1+0x1488] ;  /* 0x0014880001867983 */ /* 0x000ea80000100800 */
[----:B------:R-:W2:Y:S01]  /*155460*/  LDL R135, [R1+0x148c] ;  /* 0x00148c0001877983 */ /* 0x000ea20000100800 */
[----:B------:R-:W-:-:S03]  /*155470*/  IMAD.MOV.U32 R182, RZ, RZ, R137 ;  /* 0x000000ffffb67224 */ /* 0x000fc600078e0089 */
[----:B------:R-:W2:Y:S04]  /*155480*/  LDL.LU R136, [R1+0x1f0] ;  /* 0x0001f00001887983 */ /* 0x000ea80000300800 */
[----:B------:R-:W2:Y:S01]  /*155490*/  LDL.LU R137, [R1+0x1f4] ;  /* 0x0001f40001897983 */ /* 0x000ea20000300800 */
[----:B------:R-:W-:Y:S01]  /*1554a0*/  HMMA.1688.F32.TF32 R232, R116, R234, R212 ;  /* 0x000000ea74e8723c */ /* 0x000fe200000810d4 */
[----:B------:R-:W-:Y:S01]  /*1554b0*/  IMAD.MOV.U32 R63, RZ, RZ, R236 ;  /* 0x000000ffff3f7224 */ /* 0x000fe200078e00ec */
[----:B------:R-:W-:Y:S01]  /*1554c0*/  MOV R62, R237 ;  /* 0x000000ed003e7202 */ /* 0x000fe20000000f00 */
[----:B------:R-:W-:Y:S02]  /*1554d0*/  IMAD.MOV.U32 R195, RZ, RZ, R4 ;  /* 0x000000ffffc37224 */ /* 0x000fe400078e0004 */
[----:B------:R-:W-:-:S02]  /*1554e0*/  IMAD.MOV.U32 R194, RZ, RZ, R5 ;  /* 0x000000ffffc27224 */ /* 0x000fc400078e0005 */
[----:B------:R-:W-:Y:S02]  /*1554f0*/  IMAD.MOV.U32 R164, RZ, RZ, R140 ;  /* 0x000000ffffa47224 */ /* 0x000fe400078e008c */
[----:B------:R-:W-:Y:S02]  /*155500*/  IMAD.MOV.U32 R165, RZ, RZ, R141 ;  /* 0x000000ffffa57224 */ /* 0x000fe400078e008d */
[----:B------:R-:W-:Y:S01]  /*155510*/  HMMA.1688.F32.TF32 R140, R116, R142, R220 ;  /* 0x0000008e748c723c */ /* 0x000fe200000810dc */
[----:B------:R-:W-:Y:S01]  /*155520*/  IMAD.MOV.U32 R171, RZ, RZ, R138 ;  /* 0x000000ffffab7224 */ /* 0x000fe200078e008a */
[----:B------:R-:W-:-:S06]  /*155530*/  MOV R170, R139 ;  /* 0x0000008b00aa7202 */ /* 0x000fcc0000000f00 */
[----:B----4-:R-:W-:Y:S01]  /*155540*/  HMMA.1688.F32.TF32 R236, R116, R238, R216 ;  /* 0x000000ee74ec723c */ /* 0x010fe200000810d8 */
[----:B------:R-:W-:Y:S01]  /*155550*/  STL.64 [R1+0xcb58], R234 ;  /* 0x00cb58ea01007387 */ /* 0x000fe20000100a00 */
[----:B------:R-:W-:Y:S02]  /*155560*/  IMAD.MOV.U32 R138, RZ, RZ, R3 ;  /* 0x000000ffff8a7224 */ /* 0x000fe400078e0003 */
[----:B------:R-:W-:-:S04]  /*155570*/  IMAD.MOV.U32 R139, RZ, RZ, R0 ;  /* 0x000000ffff8b7224 */ /* 0x000fc800078e0000 */
[C---:B------:R-:W-:Y:S01]  /*155580*/  HMMA.1688.F32.TF32 R4, R116.reuse, R6, R224 ;  /* 0x000000067404723c */ /* 0x040fe200000810e0 */
[----:B------:R-:W-:Y:S10]  /*155590*/  STL.64 [R1+0xcb50], R232 ;  /* 0x00cb50e801007387 */ /* 0x000ff40000100a00 */
[----:B------:R1:W-:Y:S04]  /*1555a0*/  STL.64 [R1+0xcb48], R238 ;  /* 0x00cb48ee01007387 */ /* 0x0003e80000100a00 */
[----:B------:R-:W-:Y:S04]  /*1555b0*/  STL.64 [R1+0xcb40], R236 ;  /* 0x00cb40ec01007387 */ /* 0x000fe80000100a00 */
[----:B------:R-:W-:Y:S01]  /*1555c0*/  STL.64 [R1+0x10], R140 ;  /* 0x0000108c01007387 */ /* 0x000fe20000100a00 */
[----:B------:R-:W-:Y:S03]  /*1555d0*/  HMMA.1688.F32.TF32 R248, R116, R250, R228 ;  /* 0x000000fa74f8723c */ /* 0x000fe600000810e4 */
[----:B------:R3:W-:Y:S01]  /*1555e0*/  STL.64 [R1+0x18], R142 ;  /* 0x0000188e01007387 */ /* 0x0007e20000100a00 */
[----:B------:R-:W-:-:S02]  /*1555f0*/  IMAD.MOV.U32 R156, RZ, RZ, R144 ;  /* 0x000000ffff9c7224 */ /* 0x000fc400078e0090 */
[----:B------:R-:W-:Y:S02]  /*155600*/  IMAD.MOV.U32 R157, RZ, RZ, R145 ;  /* 0x000000ffff9d7224 */ /* 0x000fe400078e0091 */
[----:B------:R-:W-:Y:S02]  /*155610*/  IMAD.MOV.U32 R179, RZ, RZ, R132 ;  /* 0x000000ffffb37224 */ /* 0x000fe400078e0084 */
[----:B------:R-:W-:Y:S01]  /*155620*/  IMAD.MOV.U32 R178, RZ, RZ, R133 ;  /* 0x000000ffffb27224 */ /* 0x000fe200078e0085 */
[C---:B------:R-:W-:Y:S01]  /*155630*/  HMMA.1688.F32.TF32 R144, R116.reuse, R146, R200 ;  /* 0x000000927490723c */ /* 0x040fe200000810c8 */
[----:B-1----:R-:W-:Y:S01]  /*155640*/  IMAD.MOV.U32 R239, RZ, RZ, R6 ;  /* 0x000000ffffef7224 */ /* 0x002fe200078e0006 */
[----:B------:R-:W-:Y:S01]  /*155650*/  MOV R238, R7 ;  /* 0x0000000700ee7202 */ /* 0x000fe20000000f00 */
[----:B------:R-:W-:Y:S01]  /*155660*/  STL.64 [R1], R4 ;  /* 0x0000000401007387 */ /* 0x000fe20000100a00 */
[----:B------:R-:W-:Y:S02]  /*155670*/  IMAD.MOV.U32 R216, RZ, RZ, R68 ;  /* 0x000000ffffd87224 */ /* 0x000fe400078e0044 */
[----:B------:R-:W-:Y:S01]  /*155680*/  IMAD.MOV.U32 R217, RZ, RZ, R69 ;  /* 0x000000ffffd97224 */ /* 0x000fe200078e0045 */
[----:B------:R-:W-:Y:S01]  /*155690*/  MOV R218, R70 ;  /* 0x0000004600da7202 */ /* 0x000fe20000000f00 */
        /* <DEDUP_REMOVED lines=15> */
[----:B------:R1:W-:Y:S04]  /*155790*/  STL [R1+0xcb28], R251 ;  /* 0x00cb28fb01007387 */ /* 0x0003e80000100800 */
[----:B------:R-:W-:Y:S04]  /*1557a0*/  STL [R1+0xcb20], R252 ;  /* 0x00cb20fc01007387 */ /* 0x000fe80000100800 */
[----:B------:R-:W-:Y:S01]  /*1557b0*/  STL [R1+0xcb24], R2 ;  /* 0x00cb240201007387 */ /* 0x000fe20000100800 */
[----:B------:R-:W-:Y:S01]  /*1557c0*/  IMAD.MOV.U32 R159, RZ, RZ, R146 ;  /* 0x000000ffff9f7224 */ /* 0x000fe200078e0092 */
[----:B------:R-:W-:Y:S01]  /*1557d0*/  MOV R158, R147 ;  /* 0x00000093009e7202 */ /* 0x000fe20000000f00 */
[----:B--2---:R-:W-:Y:S01]  /*1557e0*/  HMMA.1688.F32.TF32 R132, R116, R134, R136 ;  /* 0x000000867484723c */ /* 0x004fe20000081088 */
[----:B------:R-:W-:-:S02]  /*1557f0*/  IMAD.MOV.U32 R163, RZ, RZ, R144 ;  /* 0x000000ffffa37224 */ /* 0x000fc400078e0090 */
[----:B------:R-:W-:Y:S02]  /*155800*/  IMAD.MOV.U32 R162, RZ, RZ, R145 ;  /* 0x000000ffffa27224 */ /* 0x000fe400078e0091 */
[----:B------:R-:W-:Y:S02]  /*155810*/  IMAD.MOV.U32 R219, RZ, RZ, R71 ;  /* 0x000000ffffdb7224 */ /* 0x000fe400078e0047 */
[----:B------:R-:W-:Y:S01]  /*155820*/  IMAD.MOV.U32 R220, RZ, RZ, R44 ;  /* 0x000000ffffdc7224 */ /* 0x000fe200078e002c */
[----:B------:R-:W-:Y:S04]  /*155830*/  LDS R4, [R252+UR10+0x8a180] ;  /* 0x08a1800afc047984 */ /* 0x000fe80008000800 */
[----:B------:R-:W-:Y:S04]  /*155840*/  LDS R6, [R252+UR10+0x8a980] ;  /* 0x08a9800afc067984 */ /* 0x000fe80008000800 */
[----:B------:R-:W-:Y:S04]  /*155850*/  LDS R5, [R2+UR10+0x8a180] ;  /* 0x08a1800a02057984 */ /* 0x000fe80008000800 */
[----:B------:R2:W1:Y:S04]  /*155860*/  LDS R7, [R2+UR10+0x8a980] ;  /* 0x08a9800a02077984 */ /* 0x0004680008000800 */
[----:B------:R-:W-:Y:S04]  /*155870*/  STL.64 [R1+0x210], R132 ;  /* 0x0002108401007387 */ /* 0x000fe80000100a00 */
[----:B------:R-:W2:Y:S04]  /*155880*/  LDL R146, [R1+0x1508] ;  /* 0x0015080001927983 */ /* 0x000ea80000100800 */
[----:B------:R-:W2:Y:S04]  /*155890*/  LDL R147, [R1+0x150c] ;  /* 0x00150c0001937983 */ /* 0x000ea80000100800 */
[----:B---3--:R-:W3:Y:S04]  /*1558a0*/  LDL R142, [R1+0x1518] ;  /* 0x00151800018e7983 */ /* 0x008ee80000100800 */
[----:B------:R-:W3:Y:S04]  /*1558b0*/  LDL R143, [R1+0x151c] ;  /* 0x00151c00018f7983 */ /* 0x000ee80000100800 */
[----:B------:R-:W3:Y:S04]  /*1558c0*/  LDL R138, [R1+0x1528] ;  /* 0x00152800018a7983 */ /* 0x000ee80000100800 */
[----:B------:R-:W3:Y:S01]  /*1558d0*/  LDL R139, [R1+0x152c] ;  /* 0x00152c00018b7983 */ /* 0x000ee20000100800 */
[----:B------:R-:W-:-:S02]  /*1558e0*/  IMAD.MOV.U32 R3, RZ, RZ, R134 ;  /* 0x000000ffff037224 */ /* 0x000fc400078e0086 */
[----:B------:R-:W-:Y:S01]  /*1558f0*/  IMAD.MOV.U32 R0, RZ, RZ, R135 ;  /* 0x000000ffff007224 */ /* 0x000fe200078e0087 */
[----:B------:R-:W3:Y:S04]  /*155900*/  LDL R134, [R1+0x1538] ;  /* 0x0015380001867983 */ /* 0x000ee80000100800 */
[----:B------:R-:W3:Y:S01]  /*155910*/  LDL R135, [R1+0x153c] ;  /* 0x00153c0001877983 */ /* 0x000ee20000100800 */
[C---:B----4-:R-:W-:Y:S08]  /*155920*/  HMMA.1688.F32.TF32 R108, R116.reuse, R214, R108 ;  /* 0x000000d6746c723c */ /* 0x050ff0000008106c */
[C---:B------:R-:W-:Y:S08]  /*155930*/  HMMA.1688.F32.TF32 R244, R116.reuse, R210, R244 ;  /* 0x000000d274f4723c */ /* 0x040ff000000810f4 */
[C---:B------:R-:W-:Y:S08]  /*155940*/  HMMA.1688.F32.TF32 R8, R116.reuse, R206, R8 ;  /* 0x000000ce7408723c */ /* 0x040ff00000081008 */
[C---:B------:R-:W-:Y:S08]  /*155950*/  HMMA.1688.F32.TF32 R12, R116.reuse, R202, R12 ;  /* 0x000000ca740c723c */ /* 0x040ff0000008100c */
[C---:B------:R-:W-:Y:S08]  /*155960*/  HMMA.1688.F32.TF32 R16, R116.reuse, R198, R16 ;  /* 0x000000c67410723c */ /* 0x040ff00000081010 */
[C---:B------:R-:W-:Y:S08]  /*155970*/  HMMA.1688.F32.TF32 R24, R116.reuse, R150, R24 ;  /* 0x000000967418723c */ /* 0x040ff00000081018 */
[----:B------:R-:W-:Y:S01]  /*155980*/  HMMA.1688.F32.TF32 R20, R116, R154, R20 ;  /* 0x0000009a7414723c */ /* 0x000fe20000081014 */
[----:B-1----:R-:W-:Y:S01]  /*155990*/  IMAD.MOV.U32 R251, RZ, RZ, R108 ;  /* 0x000000fffffb7224 */ /* 0x002fe200078e006c */
[----:B------:R-:W-:Y:S04]  /*1559a0*/  STL [R1+0x1f4], R109 ;  /* 0x0001f46d01007387 */ /* 0x000fe80000100800 */
        /* <DEDUP_REMOVED lines=13> */
[----:B------:R-:W-:Y:S01]  /*155a80*/  STL.64 [R1+0xcbb8], R24 ;  /* 0x00cbb81801007387 */ /* 0x000fe20000100a00 */
[----:B------:R-:W-:Y:S01]  /*155a90*/  MOV R198, R129 ;  /* 0x0000008100c67202 */ /* 0x000fe20000000f00 */
[----:B------:R-:W-:Y:S01]  /*155aa0*/  IMAD.MOV.U32 R199, RZ, RZ, R128 ;  /* 0x000000ffffc77224 */ /* 0x000fe200078e0080 */
[----:B------:R-:W-:Y:S01]  /*155ab0*/  MOV R206, R125 ;  /* 0x0000007d00ce7202 */ /* 0x000fe20000000f00 */
[----:B------:R-:W-:-:S02]  /*155ac0*/  IMAD.MOV.U32 R207, RZ, RZ, R124 ;  /* 0x000000ffffcf7224 */ /* 0x000fc400078e007c */
[----:B------:R-:W-:Y:S01]  /*155ad0*/  IMAD.MOV.U32 R221, RZ, RZ, R45 ;  /* 0x000000ffffdd7224 */ /* 0x000fe200078e002d */
[----:B--2---:R-:W-:Y:S01]  /*155ae0*/  MOV R2, R110 ;  /* 0x0000006e00027202 */ /* 0x004fe20000000f00 */
        /* <DEDUP_REMOVED lines=11> */
[----:B-1----:R-:W-:Y:S02]  /*155ba0*/  IMAD.MOV.U32 R248, RZ, RZ, R55 ;  /* 0x000000fffff87224 */ /* 0x002fe400078e0037 */
[----:B------:R-:W-:Y:S01]  /*155bb0*/  IMAD.MOV.U32 R249, RZ, RZ, R54 ;  /* 0x000000fffff97224 */ /* 0x000fe200078e0036 */
[----:B------:R-:W-:Y:S01]  /*155bc0*/  MOV R250, R51 ;  /* 0x0000003300fa7202 */ /* 0x000fe20000000f00 */
[----:B------:R-:W-:-:S02]  /*155bd0*/  IMAD.MOV.U32 R251, RZ, RZ, R50 ;  /* 0x000000fffffb7224 */ /* 0x000fc400078e0032 */
[----:B------:R-:W-:Y:S02]  /*155be0*/  IMAD.MOV.U32 R228, RZ, RZ, R46 ;  /* 0x000000ffffe47224 */ /* 0x000fe400078e002e */
[----:B------:R-:W-:Y:S01]  /*155bf0*/  IMAD.MOV.U32 R229, RZ, RZ, R47 ;  /* 0x000000ffffe57224 */ /* 0x000fe200078e002f */
[C---:B------:R-:W-:Y:S08]  /*155c00*/  HMMA.1688.F32.TF32 R28, R116.reuse, R146, R28 ;  /* 0x00000092741c723c */ /* 0x040ff0000008101c */
[C---:B---3--:R-:W-:Y:S08]  /*155c10*/  HMMA.1688.F32.TF32 R32, R116.reuse, R142, R32 ;  /* 0x0000008e7420723c */ /* 0x048ff00000081020 */
[C---:B------:R-:W-:Y:S03]  /*155c20*/  HMMA.1688.F32.TF32 R36, R116.reuse, R138, R36 ;  /* 0x0000008a7424723c */ /* 0x040fe60000081024 */
[----:B------:R1:W-:Y:S04]  /*155c30*/  STL.64 [R1+0xcbd0], R30 ;  /* 0x00cbd01e01007387 */ /* 0x0003e80000100a00 */
[----:B------:R-:W-:Y:S04]  /*155c40*/  STL.64 [R1+0xcbc8], R28 ;  /* 0x00cbc81c01007387 */ /* 0x000fe80000100a00 */
[----:B------:R-:W-:Y:S04]  /*155c50*/  STL.64 [R1+0xcbe0], R34 ;  /* 0x00cbe02201007387 */ /* 0x000fe80000100a00 */
[----:B------:R-:W-:Y:S04]  /*155c60*/  STL.64 [R1+0xcbd8], R32 ;  /* 0x00cbd82001007387 */ /* 0x000fe80000100a00 */
[----:B------:R2:W-:Y:S04]  /*155c70*/  STL.64 [R1+0xcbf0], R38 ;  /* 0x00cbf02601007387 */ /* 0x0005e80000100a00 */
[----:B------:R-:W-:Y:S04]  /*155c80*/  STL.64 [R1+0xcbe8], R36 ;  /* 0x00cbe82401007387 */ /* 0x000fe80000100a00 */
        /* <DEDUP_REMOVED lines=58> */
[----:B------:R-:W3:Y:S04]  /*156030*/  LDL.LU R46, [R1+0xcc84] ;  /* 0x00cc8400012e7983 */ /* 0x000ee80000300800 */
[----:B------:R-:W3:Y:S01]  /*156040*/  LDL.LU R47, [R1+0xcc80] ;  /* 0x00cc8000012f7983 */ /* 0x000ee20000300800 */
[----:B------:R-:W-:Y:S01]  /*156050*/  HMMA.1688.F32.TF32 R40, R116, R134, R40 ;  /* 0x000000867428723c */ /* 0x000fe20000081028 */
[----:B------:R-:W-:Y:S01]  /*156060*/  MOV R202, R49 ;  /* 0x0000003100ca7202 */ /* 0x000fe20000000f00 */
[----:B------:R-:W-:-:S15]  /*156070*/  IMAD.MOV.U32 R203, RZ, RZ, R48 ;  /* 0x000000ffffcb7224 */ /* 0x000fde00078e0030 */
[----:B------:R-:W-:Y:S02]  /*156080*/  NOP ;  /* 0x0000000000007918 */ /* 0x000fe40000000000 */
[----:B------:R1:W-:Y:S04]  /*156090*/  STL.64 [R1+0xcc00], R42 ;  /* 0x00cc002a01007387 */ /* 0x0003e80000100a00 */
[----:B------:R-:W-:Y:S04]  /*1560a0*/  STL.64 [R1+0xcbf8], R40 ;  /* 0x00cbf82801007387 */ /* 0x000fe80000100a00 */
[----:B-1----:R-:W2:Y:S04]  /*1560b0*/  LDL R42, [R1+0x15a8] ;  /* 0x0015a800012a7983 */ /* 0x002ea80000100800 */
[----:B------:R-:W2:Y:S01]  /*1560c0*/  LDL R43, [R1+0x15ac] ;  /* 0x0015ac00012b7983 */ /* 0x000ea20000100800 */
[----:B---3--:R-:W-:Y:S03]  /*1560d0*/  HMMA.1688.F32.TF32 R44, R116, R50, R44 ;  /* 0x00000032742c723c */ /* 0x008fe6000008102c */
[----:B------:R-:W2:Y:S04]  /*1560e0*/  LDL.LU.64 R50, [R1+0xcc78] ;  /* 0x00cc780001327983 */ /* 0x000ea80000300a00 */
[----:B------:R-:W2:Y:S01]  /*1560f0*/  LDL.LU.64 R48, [R1+0xcc70] ;  /* 0x00cc700001307983 */ /* 0x000ea20000300a00 */
[----:B------:R-:W-:-:S02]  /*156100*/  IMAD.MOV.U32 R200, RZ, RZ, R53 ;  /* 0x000000ffffc87224 */ /* 0x000fc400078e0035 */
[----:B------:R-:W-:-:S09]  /*156110*/  IMAD.MOV.U32 R201, RZ, RZ, R52 ;  /* 0x000000ffffc97224 */ /* 0x000fd200078e0034 */
[----:B------:R1:W-:Y:S04]  /*156120*/  STL.64 [R1+0xcc10], R46 ;  /* 0x00cc102e01007387 */ /* 0x0003e80000100a00 */
[----:B------:R3:W-:Y:S04]  /*156130*/  STL.64 [R1+0xcc08], R44 ;  /* 0x00cc082c01007387 */ /* 0x0007e80000100a00 */
[----:B-1----:R-:W3:Y:S04]  /*156140*/  LDL R46, [R1+0x1598] ;  /* 0x00159800012e7983 */ /* 0x002ee80000100800 */
[----:B------:R-:W3:Y:S01]  /*156150*/  LDL R47, [R1+0x159c] ;  /* 0x00159c00012f7983 */ /* 0x000ee20000100800 */
[C---:B--2---:R-:W-:Y:S03]  /*156160*/  HMMA.1688.F32.TF32 R48, R116.reuse, R54, R48 ;  /* 0x000000367430723c */ /* 0x044fe60000081030 */
[----:B------:R-:W2:Y:S04]  /*156170*/  LDL.LU.64 R54, [R1+0xcc68] ;  /* 0x00cc680001367983 */ /* 0x000ea80000300a00 */
[----:B------:R-:W2:Y:S01]  /*156180*/  LDL.LU.64 R52, [R1+0xcc60] ;  /* 0x00cc600001347983 */ /* 0x000ea20000300a00 */
[----:B------:R-:W-:Y:S01]  /*156190*/  MOV R234, R57 ;  /* 0x0000003900ea7202 */ /* 0x000fe20000000f00 */
[----:B------:R-:W-:Y:S01]  /*1561a0*/  IMAD.MOV.U32 R235, RZ, RZ, R56 ;  /* 0x000000ffffeb7224 */ /* 0x000fe200078e0038 */
[----:B--2---:R-:W-:Y:S01]  /*1561b0*/  HMMA.1688.F32.TF32 R52, R116, R58, R52 ;  /* 0x0000003a7434723c */ /* 0x004fe20000081034 */
[----:B------:R-:W2:Y:S04]  /*1561c0*/  LDL.LU.64 R58, [R1+0xcc58] ;  /* 0x00cc5800013a7983 */ /* 0x000ea80000300a00 */
[----:B------:R-:W2:Y:S01]  /*1561d0*/  LDL.LU.64 R56, [R1+0xcc50] ;  /* 0x00cc500001387983 */ /* 0x000ea20000300a00 */
[----:B------:R-:W-:-:S02]  /*1561e0*/  IMAD.MOV.U32 R232, RZ, RZ, R61 ;  /* 0x000000ffffe87224 */ /* 0x000fc400078e003d */
[----:B------:R-:W-:Y:S02]  /*1561f0*/  IMAD.MOV.U32 R233, RZ, RZ, R60 ;  /* 0x000000ffffe97224 */ /* 0x000fe400078e003c */
[----:B------:R-:W-:Y:S01]  /*156200*/  IMAD.MOV.U32 R204, RZ, RZ, R127 ;  /* 0x000000ffffcc7224 */ /* 0x000fe200078e007f */
[----:B--2---:R-:W-:Y:S01]  /*156210*/  HMMA.1688.F32.TF32 R56, R116, R62, R56 ;  /* 0x0000003e7438723c */ /* 0x004fe20000081038 */
[----:B------:R-:W2:Y:S04]  /*156220*/  LDL.LU.64 R62, [R1+0xcc48] ;  /* 0x00cc4800013e7983 */ /* 0x000ea80000300a00 */
[----:B------:R-:W2:Y:S01]  /*156230*/  LDL.LU.64 R60, [R1+0xcc40] ;  /* 0x00cc4000013c7983 */ /* 0x000ea20000300a00 */
        /* <DEDUP_REMOVED lines=9> */
[C---:B------:R-:W-:Y:S08]  /*1562d0*/  HMMA.1688.F32.TF32 R124, R4.reuse, R124, R220 ;  /* 0x0000007c047c723c */ /* 0x040ff000000810dc */
[C---:B------:R-:W-:Y:S08]  /*1562e0*/  HMMA.1688.F32.TF32 R128, R4.reuse, R128, R216 ;  /* 0x000000800480723c */ /* 0x040ff000000810d8 */
[C---:B------:R-:W-:Y:S08]  /*1562f0*/  HMMA.1688.F32.TF32 R136, R4.reuse, R136, R212 ;  /* 0x000000880488723c */ /* 0x040ff000000810d4 */
[C---:B------:R-:W-:Y:S08]  /*156300*/  HMMA.1688.F32.TF32 R140, R4.reuse, R140, R208 ;  /* 0x0000008c048c723c */ /* 0x040ff000000810d0 */
[----:B------:R-:W-:Y:S01]  /*156310*/  HMMA.1688.F32.TF32 R144, R4, R144, R204 ;  /* 0x000000900490723c */ /* 0x000fe200000810cc */
[----:B------:R-:W-:-:S07]  /*156320*/  IMAD.MOV.U32 R236, RZ, RZ, R160 ;  /* 0x000000ffffec7224 */ /* 0x000fce00078e00a0 */
[----:B----4-:R-:W-:Y:S01]  /*156330*/  HMMA.1688.F32.TF32 R104, R116, R246, R104 ;  /* 0x000000f67468723c */ /* 0x010fe20000081068 */
[----:B------:R-:W-:-:S07]  /*156340*/  IMAD.MOV.U32 R237, RZ, RZ, R161 ;  /* 0x000000ffffed7224 */ /* 0x000fce00078e00a1 */
[C---:B------:R-:W-:Y:S08]  /*156350*/  HMMA.1688.F32.TF32 R148, R4.reuse, R148, R200 ;  /* 0x000000940494723c */ /* 0x040ff000000810c8 */
[----:B------:R-:W-:Y:S01]  /*156360*/  HMMA.1688.F32.TF32 R152, R4, R152, R196 ;  /* 0x000000980498723c */ /* 0x000fe200000810c4 */
[----:B------:R-:W-:Y:S01]  /*156370*/  MOV R246, R193 ;  /* 0x000000c100f67202 */ /* 0x000fe20000000f00 */
[----:B------:R-:W-:-:S02]  /*156380*/  IMAD.MOV.U32 R247, RZ, RZ, R192 ;  /* 0x000000fffff77224 */ /* 0x000fc400078e00c0 */
[----:B------:R-:W-:Y:S02]  /*156390*/  IMAD.MOV.U32 R24, RZ, RZ, R164 ;  /* 0x000000ffff187224 */ /* 0x000fe400078e00a4 */
[----:B------:R-:W-:Y:S02]  /*1563a0*/  IMAD.MOV.U32 R25, RZ, RZ, R165 ;  /* 0x000000ffff197224 */ /* 0x000fe400078e00a5 */
[----:B------:R-:W-:Y:S01]  /*1563b0*/  HMMA.1688.F32.TF32 R100, R116, R10, R100 ;  /* 0x0000000a7464723c */ /* 0x000fe20000081064 */
[----:B------:R-:W-:Y:S01]  /*1563c0*/  MOV R10, R189 ;  /* 0x000000bd000a7202 */ /* 0x000fe20000000f00 */
[----:B------:R-:W-:Y:S02]  /*1563d0*/  IMAD.MOV.U32 R11, RZ, RZ, R188 ;  /* 0x000000ffff0b7224 */ /* 0x000fe400078e00bc */
[----:B------:R-:W-:Y:S02]  /*1563e0*/  IMAD.MOV.U32 R28, RZ, RZ, R156 ;  /* 0x000000ffff1c7224 */ /* 0x000fe400078e009c */
[----:B------:R-:W-:-:S02]  /*1563f0*/  IMAD.MOV.U32 R29, RZ, RZ, R157 ;  /* 0x000000ffff1d7224 */ /* 0x000fc400078e009d */
[C---:B--2---:R-:W-:Y:S01]  /*156400*/  HMMA.1688.F32.TF32 R60, R116.reuse, R66, R60 ;  /* 0x00000042743c723c */ /* 0x044fe2000008103c */
[----:B------:R-:W3:Y:S04]  /*156410*/  LDL.LU.64 R66, [R1+0xcc38] ;  /* 0x00cc380001427983 */ /* 0x000ee80000300a00 */
[----:B------:R-:W3:Y:S04]  /*156420*/  LDL.LU.64 R64, [R1+0xcc30] ;  /* 0x00cc300001407983 */ /* 0x000ee80000300a00 */
        /* <DEDUP_REMOVED lines=10> */
[----:B------:R-:W2:Y:S04]  /*1564d0*/  LDL.LU R160, [R1+0xcc2c] ;  /* 0x00cc2c0001a07983 */ /* 0x000ea80000300800 */
        /* <DEDUP_REMOVED lines=12> */
[----:B------:R-:W4:Y:S01]  /*1565a0*/  LDL.LU R157, [R1+0xcc18] ;  /* 0x00cc1800019d7983 */ /* 0x000f220000300800 */
        /* <DEDUP_REMOVED lines=11> */
[----:B------:R-:W-:Y:S01]  /*156660*/  IMAD.MOV.U32 R17, RZ, RZ, R180 ;  /* 0x000000ffff117224 */ /* 0x000fe200078e00b4 */
[----:B------:R-:W-:Y:S01]  /*156670*/  MOV R18, R177 ;  /* 0x000000b100127202 */ /* 0x000fe20000000f00 */
[----:B------:R-:W-:Y:S01]  /*156680*/  IMAD.MOV.U32 R19, RZ, RZ, R176 ;  /* 0x000000ffff137224 */ /* 0x000fe200078e00b0 */
[----:B------:R-:W4:Y:S04]  /*156690*/  LDL R180, [R1+0x1760] ;  /* 0x0017600001b47983 */ /* 0x000f280000100800 */
[----:B------:R-:W4:Y:S04]  /*1566a0*/  LDL R181, [R1+0x1764] ;  /* 0x0017640001b57983 */ /* 0x000f280000100800 */
[----:B------:R-:W4:Y:S04]  /*1566b0*/  LDL R176, [R1+0x1750] ;  /* 0x0017500001b07983 */ /* 0x000f280000100800 */
[----:B------:R-:W4:Y:S01]  /*1566c0*/  LDL R177, [R1+0x1754] ;  /* 0x0017540001b17983 */ /* 0x000f220000100800 */
[----:B------:R-:W-:Y:S08]  /*1566d0*/  HMMA.1688.F32.TF32 R120, R4, R120, R224 ;  /* 0x000000780478723c */ /* 0x000ff000000810e0 */
[C---:B---3--:R-:W-:Y:S08]  /*1566e0*/  HMMA.1688.F32.TF32 R64, R116.reuse, R46, R64 ;  /* 0x0000002e7440723c */ /* 0x048ff00000081040 */
[----:B------:R-:W-:Y:S01]  /*1566f0*/  HMMA.1688.F32.TF32 R116, R116, R238, R228 ;  /* 0x000000ee7474723c */ /* 0x000fe200000810e4 */
[----:B------:R-:W-:Y:S01]  /*156700*/  MOV R238, R185 ;  /* 0x000000b900ee7202 */ /* 0x000fe20000000f00 */
[----:B------:R-:W-:Y:S01]  /*156710*/  IMAD.MOV.U32 R239, RZ, RZ, R184 ;  /* 0x000000ffffef7224 */ /* 0x000fe200078e00b8 */
[----:B------:R-:W3:Y:S04]  /*156720*/  LDL R185, [R1+0x1774] ;  /* 0x0017740001b97983 */ /* 0x000ee80000100800 */
[----:B------:R-:W3:Y:S04]  /*156730*/  LDL R184, [R1+0x1770] ;  /* 0x0017700001b87983 */ /* 0x000ee80000100800 */
[----:B------:R-:W3:Y:S04]  /*156740*/  LDL.LU R40, [R1+0xf0] ;  /* 0x0000f00001287983 */ /* 0x000ee80000300800 */
[----:B------:R-:W3:Y:S01]  /*156750*/  LDL.LU R41, [R1+0xf4] ;  /* 0x0000f40001297983 */ /* 0x000ee20000300800 */
[----:B--2---:R-:W-:Y:S01]  /*156760*/  IMAD.MOV.U32 R35, RZ, RZ, R160 ;  /* 0x000000ffff237224 */ /* 0x004fe200078e00a0 */
[----:B----4-:R-:W-:-:S02]  /*156770*/  MOV R34, R161 ;  /* 0x000000a100227202 */ /* 0x010fc40000000f00 */
[----:B------:R-:W2:Y:S04]  /*156780*/  LDL R160, [R1+0x1710] ;  /* 0x0017100001a07983 */ /* 0x000ea80000100800 */
[----:B------:R-:W2:Y:S01]  /*156790*/  LDL R161, [R1+0x1714] ;  /* 0x0017140001a17983 */ /* 0x000ea20000100800 */
[----:B------:R-:W-:Y:S02]  /*1567a0*/  IMAD.MOV.U32 R33, RZ, RZ, R164 ;  /* 0x000000ffff217224 */ /* 0x000fe400078e00a4 */
[----:B------:R-:W-:Y:S01]  /*1567b0*/  IMAD.MOV.U32 R32, RZ, RZ, R165 ;  /* 0x000000ffff207224 */ /* 0x000fe200078e00a5 */
[----:B------:R-:W4:Y:S04]  /*1567c0*/  LDL R164, [R1+0x1720] ;  /* 0x0017200001a47983 */ /* 0x000f280000100800 */
[----:B------:R-:W4:Y:S04]  /*1567d0*/  LDL R165, [R1+0x1724] ;  /* 0x0017240001a57983 */ /* 0x000f280000100800 */
[----:B------:R-:W2:Y:S04]  /*1567e0*/  LDL.LU R224, [R1+0x130] ;  /* 0x0001300001e07983 */ /* 0x000ea80000300800 */
[----:B------:R-:W2:Y:S04]  /*1567f0*/  LDL.LU R225, [R1+0x134] ;  /* 0x0001340001e17983 */ /* 0x000ea80000300800 */
[----:B------:R-:W2:Y:S04]  /*156800*/  LDL.LU R226, [R1+0x138] ;  /* 0x0001380001e27983 */ /* 0x000ea80000300800 */
[----:B------:R-:W2:Y:S01]  /*156810*/  LDL.LU R227, [R1+0x13c] ;  /* 0x00013c0001e37983 */ /* 0x000ea20000300800 */
[----:B------:R-:W-:-:S02]  /*156820*/  IMAD.MOV.U32 R42, RZ, RZ, R157 ;  /* 0x000000ffff2a7224 */ /* 0x000fc400078e009d */
[----:B------:R-:W-:Y:S01]  /*156830*/  IMAD.MOV.U32 R43, RZ, RZ, R156 ;  /* 0x000000ffff2b7224 */ /* 0x000fe200078e009c */
[----:B------:R-:W3:Y:S04]  /*156840*/  LDL R157, [R1+0x1704] ;  /* 0x00170400019d7983 */ /* 0x000ee80000100800 */
[----:B------:R-:W3:Y:S04]  /*156850*/  LDL R156, [R1+0x1700] ;  /* 0x00170000019c7983 */ /* 0x000ee80000100800 */
[----:B------:R-:W3:Y:S04]  /*156860*/  LDL.LU R240, [R1+0x140] ;  /* 0x0001400001f07983 */ /* 0x000ee80000300800 */
[----:B------:R-:W3:Y:S04]  /*156870*/  LDL.LU R241, [R1+0x144] ;  /* 0x0001440001f17983 */ /* 0x000ee80000300800 */
[----:B------:R-:W3:Y:S01]  /*156880*/  LDL.LU R242, [R1+0x148] ;  /* 0x0001480001f27983 */ /* 0x000ee20000300800 */
[----:B------:R-:W-:Y:S03]  /*156890*/  HMMA.1688.F32.TF32 R132, R4, R132, R232 ;  /* 0x000000840484723c */ /* 0x000fe600000810e8 */
[----:B------:R-:W3:Y:S04]  /*1568a0*/  LDL.LU R243, [R1+0x14c] ;  /* 0x00014c0001f37983 */ /* 0x000ee80000300800 */
[----:B------:R-:W4:Y:S04]  /*1568b0*/  LDL.LU R232, [R1+0x120] ;  /* 0x0001200001e87983 */ /* 0x000f280000300800 */
[----:B------:R-:W4:Y:S04]  /*1568c0*/  LDL.LU R233, [R1+0x124] ;  /* 0x0001240001e97983 */ /* 0x000f280000300800 */
[----:B------:R-:W4:Y:S01]  /*1568d0*/  LDL.LU R234, [R1+0x128] ;  /* 0x0001280001ea7983 */ /* 0x000f220000300800 */
[----:B------:R-:W-:Y:S01]  /*1568e0*/  MOV R30, R169 ;  /* 0x000000a9001e7202 */ /* 0x000fe20000000f00 */
[----:B------:R-:W-:-:S02]  /*1568f0*/  IMAD.MOV.U32 R31, RZ, RZ, R168 ;  /* 0x000000ffff1f7224 */ /* 0x000fc400078e00a8 */
[----:B------:R-:W4:Y:S04]  /*156900*/  LDL.LU R235, [R1+0x12c] ;  /* 0x00012c0001eb7983 */ /* 0x000f280000300800 */
[----:B------:R-:W4:Y:S04]  /*156910*/  LDL R168, [R1+0x1730] ;  /* 0x0017300001a87983 */ /* 0x000f280000100800 */
[----:B------:R-:W4:Y:S04]  /*156920*/  LDL R169, [R1+0x1734] ;  /* 0x0017340001a97983 */ /* 0x000f280000100800 */
        /* <DEDUP_REMOVED lines=22> */
[----:B--2---:R-:W-:Y:S01]  /*156a90*/  HMMA.1688.F32.TF32 R160, R4, R160, R224 ;  /* 0x000000a004a0723c */ /* 0x004fe200000810e0 */
[----:B------:R-:W2:Y:S04]  /*156aa0*/  LDL R224, [R1+0x1810] ;  /* 0x0018100001e07983 */ /* 0x000ea80000100800 */
[----:B------:R-:W2:Y:S01]  /*156ab0*/  LDL R225, [R1+0x1814] ;  /* 0x0018140001e17983 */ /* 0x000ea20000100800 */
[----:B------:R-:W-:Y:S02]  /*156ac0*/  IMAD.MOV.U32 R14, RZ, RZ, R167 ;  /* 0x000000ffff0e7224 */ /* 0x000fe400078e00a7 */
[----:B------:R-:W-:Y:S02]  /*156ad0*/  IMAD.MOV.U32 R15, RZ, RZ, R166 ;  /* 0x000000ffff0f7224 */ /* 0x000fe400078e00a6 */
[----:B------:R-:W-:-:S02]  /*156ae0*/  IMAD.MOV.U32 R250, RZ, RZ, R159 ;  /* 0x000000fffffa7224 */ /* 0x000fc400078e009f */
[----:B------:R-:W-:Y:S02]  /*156af0*/  IMAD.MOV.U32 R251, RZ, RZ, R158 ;  /* 0x000000fffffb7224 */ /* 0x000fe400078e009e */
[C---:B---3--:R-:W-:Y:S08]  /*156b00*/  HMMA.1688.F32.TF32 R156, R4.reuse, R156, R240 ;  /* 0x0000009c049c723c */ /* 0x048ff000000810f0 */
[----:B----4-:R-:W-:Y:S01]  /*156b10*/  HMMA.1688.F32.TF32 R164, R4, R164, R232 ;  /* 0x000000a404a4723c */ /* 0x010fe200000810e8 */
[----:B------:R-:W-:-:S02]  /*156b20*/  IMAD.MOV.U32 R242, RZ, RZ, R175 ;  /* 0x000000fffff27224 */ /* 0x000fc400078e00af */
[----:B------:R-:W-:Y:S02]  /*156b30*/  IMAD.MOV.U32 R234, RZ, RZ, R171 ;  /* 0x000000ffffea7224 */ /* 0x000fe400078e00ab */
[----:B------:R-:W-:Y:S02]  /*156b40*/  IMAD.MOV.U32 R243, RZ, RZ, R174 ;  /* 0x000000fffff37224 */ /* 0x000fe400078e00ae */
[----:B------:R-:W-:Y:S01]  /*156b50*/  IMAD.MOV.U32 R235, RZ, RZ, R170 ;  /* 0x000000ffffeb7224 */ /* 0x000fe200078e00aa */
[----:B------:R-:W-:Y:S01]  /*156b60*/  MOV R240, R179 ;  /* 0x000000b300f07202 */ /* 0x000fe20000000f00 */
[----:B------:R-:W-:Y:S01]  /*156b70*/  IMAD.MOV.U32 R241, RZ, RZ, R178 ;  /* 0x000000fffff17224 */ /* 0x000fe200078e00b2 */
[----:B------:R-:W-:Y:S01]  /*156b80*/  MOV R232, R183 ;  /* 0x000000b700e87202 */ /* 0x000fe20000000f00 */
[C---:B------:R-:W-:Y:S08]  /*156b90*/  HMMA.1688.F32.TF32 R176, R4.reuse, R176, R40 ;  /* 0x000000b004b0723c */ /* 0x040ff00000081028 */
[C---:B------:R-:W-:Y:S01]  /*156ba0*/  HMMA.1688.F32.TF32 R168, R4.reuse, R168, R228 ;  /* 0x000000a804a8723c */ /* 0x040fe200000810e4 */
[----:B------:R-:W3:Y:S04]  /*156bb0*/  LDL R228, [R1+0x1820] ;  /* 0x0018200001e47983 */ /* 0x000ee80000100800 */
[----:B------:R-:W3:Y:S01]  /*156bc0*/  LDL R229, [R1+0x1824] ;  /* 0x0018240001e57983 */ /* 0x000ee20000100800 */
[----:B------:R-:W-:Y:S01]  /*156bd0*/  IMAD.MOV.U32 R233, RZ, RZ, R182 ;  /* 0x000000ffffe97224 */ /* 0x000fe200078e00b6 */
[----:B------:R-:W-:Y:S01]  /*156be0*/  MOV R12, R187 ;  /* 0x000000bb000c7202 */ /* 0x000fe20000000f00 */
[C---:B------:R-:W-:Y:S01]  /*156bf0*/  HMMA.1688.F32.TF32 R172, R4.reuse, R172, R44 ;  /* 0x000000ac04ac723c */ /* 0x040fe2000008102c */
[----:B------:R-:W4:Y:S04]  /*156c00*/  LDL.LU.64 R46, [R1+0xcc10] ;  /* 0x00cc1000012e7983 */ /* 0x000f280000300a00 */
[----:B------:R-:W4:Y:S04]  /*156c10*/  LDL.LU.64 R44, [R1+0xcc08] ;  /* 0x00cc0800012c7983 */ /* 0x000f280000300a00 */
[----:B------:R-:W4:Y:S04]  /*156c20*/  LDL.LU.64 R42, [R1+0xcc00] ;  /* 0x00cc0000012a7983 */ /* 0x000f280000300a00 */
[----:B------:R-:W4:Y:S01]  /*156c30*/  LDL.LU.64 R40, [R1+0xcbf8] ;  /* 0x00cbf80001287983 */ /* 0x000f220000300a00 */
[----:B------:R-:W-:Y:S01]  /*156c40*/  HMMA.1688.F32.TF32 R180, R4, R180, R36 ;  /* 0x000000b404b4723c */ /* 0x000fe20000081024 */
[----:B------:R-:W-:-:S02]  /*156c50*/  IMAD.MOV.U32 R13, RZ, RZ, R186 ;  /* 0x000000ffff0d7224 */ /* 0x000fc400078e00ba */
[----:B------:R-:W4:Y:S04]  /*156c60*/  LDL.LU.64 R38, [R1+0xcbf0] ;  /* 0x00cbf00001267983 */ /* 0x000f280000300a00 */
[----:B------:R-:W4:Y:S01]  /*156c70*/  LDL.LU.64 R36, [R1+0xcbe8] ;  /* 0x00cbe80001247983 */ /* 0x000f220000300a00 */
[C---:B------:R-:W-:Y:S01]  /*156c80*/  HMMA.1688.F32.TF32 R184, R4.reuse, R184, R32 ;  /* 0x000000b804b8723c */ /* 0x040fe20000081020 */
[----:B------:R-:W-:Y:S02]  /*156c90*/  IMAD.MOV.U32 R8, RZ, RZ, R191 ;  /* 0x000000ffff087224 */ /* 0x000fe400078e00bf */
[----:B------:R-:W-:Y:S01]  /*156ca0*/  IMAD.MOV.U32 R9, RZ, RZ, R190 ;  /* 0x000000ffff097224 */ /* 0x000fe200078e00be */
[----:B------:R-:W4:Y:S04]  /*156cb0*/  LDL.LU.64 R34, [R1+0xcbe0] ;  /* 0x00cbe00001227983 */ /* 0x000f280000300a00 */
[C---:B------:R-:W-:Y:S01]  /*156cc0*/  HMMA.1688.F32.TF32 R220, R4.reuse, R220, R248 ;  /* 0x000000dc04dc723c */ /* 0x040fe200000810f8 */
[----:B------:R-:W4:Y:S07]  /*156cd0*/  LDL.LU.64 R32, [R1+0xcbd8] ;  /* 0x00cbd80001207983 */ /* 0x000f2e0000300a00 */
[----:B------:R-:W-:Y:S01]  /*156ce0*/  HMMA.1688.F32.TF32 R188, R4, R188, R28 ;  /* 0x000000bc04bc723c */ /* 0x000fe2000008101c */
[----:B------:R-:W-:-:S02]  /*156cf0*/  IMAD.MOV.U32 R244, RZ, RZ, R195 ;  /* 0x000000fffff47224 */ /* 0x000fc400078e00c3 */
[----:B------:R-:W-:Y:S01]  /*156d00*/  IMAD.MOV.U32 R245, RZ, RZ, R194 ;  /* 0x000000fffff57224 */ /* 0x000fe200078e00c2 */
[----:B------:R-:W4:Y:S04]  /*156d10*/  LDL.LU.64 R30, [R1+0xcbd0] ;  /* 0x00cbd000011e7983 */ /* 0x000f280000300a00 */
[----:B------:R-:W4:Y:S01]  /*156d20*/  LDL.LU.64 R28, [R1+0xcbc8] ;  /* 0x00cbc800011c7983 */ /* 0x000f220000300a00 */
[C---:B------:R-:W-:Y:S03]  /*156d30*/  HMMA.1688.F32.TF32 R192, R4.reuse, R192, R24 ;  /* 0x000000c004c0723c */ /* 0x040fe60000081018 */
        /* <DEDUP_REMOVED lines=10> */
[----:B------:R-:W4:Y:S04]  /*156de0*/  LDL R236, [R1+0x1830] ;  /* 0x0018300001ec7983 */ /* 0x000f280000100800 */
[----:B------:R-:W4:Y:S01]  /*156df0*/  LDL R237, [R1+0x1834] ;  /* 0x0018340001ed7983 */ /* 0x000f220000100800 */
        /* <DEDUP_REMOVED lines=8> */
[----:B------:R-:W4:Y:S04]  /*156e80*/  LDL.LU.64 R244, [R1+0xcb60] ;  /* 0x00cb600001f47983 */ /* 0x000f280000300a00 */
[----:B------:R-:W4:Y:S04]  /*156e90*/  LDL R248, [R1+0x1840] ;  /* 0x0018400001f87983 */ /* 0x000f280000100800 */
[----:B------:R-:W4:Y:S04]  /*156ea0*/  LDL R249, [R1+0x1844] ;  /* 0x0018440001f97983 */ /* 0x000f280000100800 */
[----:B------:R1:W-:Y:S04]  /*156eb0*/  STL [R1+0xca7c], R220 ;  /* 0x00ca7cdc01007387 */ /* 0x0003e80000100800 */
[----:B------:R1:W-:Y:S04]  /*156ec0*/  STL [R1+0xca78], R221 ;  /* 0x00ca78dd01007387 */ /* 0x0003e80000100800 */
[----:B------:R-:W-:Y:S04]  /*156ed0*/  STL [R1+0xca74], R222 ;  /* 0x00ca74de01007387 */ /* 0x000fe80000100800 */
[----:B------:R-:W-:Y:S04]  /*156ee0*/  STL [R1+0xca70], R223 ;  /* 0x00ca70df01007387 */ /* 0x000fe80000100800 */
[----:B-1----:R-:W4:Y:S04]  /*156ef0*/  LDL R220, [R1+0x1860] ;  /* 0x0018600001dc7983 */ /* 0x002f280000100800 */
[----:B------:R-:W4:Y:S01]  /*156f00*/  LDL R221, [R1+0x1864] ;  /* 0x0018640001dd7983 */ /* 0x000f220000100800 */
[C---:B--2---:R-:W-:Y:S03]  /*156f10*/  HMMA.1688.F32.TF32 R224, R4.reuse, R224, R232 ;  /* 0x000000e004e0723c */ /* 0x044fe600000810e8 */
[----:B------:R-:W2:Y:S04]  /*156f20*/  LDL.LU.64 R234, [R1+0xcb58] ;  /* 0x00cb580001ea7983 */ /* 0x000ea80000300a00 */
[----:B------:R-:W2:Y:S01]  /*156f30*/  LDL.LU.64 R232, [R1+0xcb50] ;  /* 0x00cb500001e87983 */ /* 0x000ea20000300a00 */
[----:B---3--:R-:W-:Y:S11]  /*156f40*/  HMMA.1688.F32.TF32 R228, R4, R228, R240 ;  /* 0x000000e404e4723c */ /* 0x008ff600000810f0 */
[----:B------:R1:W-:Y:S04]  /*156f50*/  STL [R1+0xca8c], R224 ;  /* 0x00ca8ce001007387 */ /* 0x0003e80000100800 */
[----:B------:R3:W-:Y:S04]  /*156f60*/  STL [R1+0xca88], R225 ;  /* 0x00ca88e101007387 */ /* 0x0007e80000100800 */
[----:B------:R-:W-:Y:S04]  /*156f70*/  STL [R1+0xca84], R226 ;  /* 0x00ca84e201007387 */ /* 0x000fe80000100800 */
[----:B------:R-:W-:Y:S04]  /*156f80*/  STL [R1+0xca80], R227 ;  /* 0x00ca80e301007387 */ /* 0x000fe80000100800 */
[----:B------:R-:W2:Y:S04]  /*156f90*/  LDL R240, [R1+0x1870] ;  /* 0x0018700001f07983 */ /* 0x000ea80000100800 */
[----:B------:R-:W2:Y:S04]  /*156fa0*/  LDL R241, [R1+0x1874] ;  /* 0x0018740001f17983 */ /* 0x000ea80000100800 */
[----:B-1----:R-:W2:Y:S04]  /*156fb0*/  LDL R224, [R1+0x1850] ;  /* 0x0018500001e07983 */ /* 0x002ea80000100800 */
[----:B---3--:R-:W3:Y:S04]  /*156fc0*/  LDL R225, [R1+0x1854] ;  /* 0x0018540001e17983 */ /* 0x008ee80000100800 */
[----:B------:R1:W-:Y:S04]  /*156fd0*/  STL [R1+0xca9c], R228 ;  /* 0x00ca9ce401007387 */ /* 0x0003e80000100800 */
[----:B------:R1:W-:Y:S04]  /*156fe0*/  STL [R1+0xca98], R229 ;  /* 0x00ca98e501007387 */ /* 0x0003e80000100800 */
[----:B------:R4:W-:Y:S04]  /*156ff0*/  STL [R1+0xca94], R230 ;  /* 0x00ca94e601007387 */ /* 0x0009e80000100800 */
[----:B------:R4:W-:Y:S04]  /*157000*/  STL [R1+0xca90], R231 ;  /* 0x00ca90e701007387 */ /* 0x0009e80000100800 */
[----:B-1----:R-:W3:Y:S04]  /*157010*/  LDL.LU R228, [R1] ;  /* 0x0000000001e47983 */ /* 0x002ee80000300800 */
[----:B------:R-:W3:Y:S01]  /*157020*/  LDL.LU R229, [R1+0x4] ;  /* 0x0000040001e57983 */ /* 0x000ee20000300800 */
[----:B----4-:R-:W-:Y:S01]  /*157030*/  MOV R230, R239 ;  /* 0x000000ef00e67202 */ /* 0x010fe20000000f00 */
[----:B------:R-:W-:-:S02]  /*157040*/  IMAD.MOV.U32 R231, RZ, RZ, R238 ;  /* 0x000000ffffe77224 */ /* 0x000fc400078e00ee */
[----:B------:R-:W4:Y:S01]  /*157050*/  LDL.LU.64 R238, [R1+0xcb48] ;  /* 0x00cb480001ee7983 */ /* 0x000f220000300a00 */
[----:B--2---:R-:W-:Y:S03]  /*157060*/  HMMA.1688.F32.TF32 R232, R4, R236, R232 ;  /* 0x000000ec04e8723c */ /* 0x004fe600000810e8 */
[----:B------:R-:W4:-:S15]  /*157070*/  LDL.LU.64 R236, [R1+0xcb40] ;  /* 0x00cb400001ec7983 */ /* 0x000f1e0000300a00 */
[----:B------:R-:W-:Y:S01]  /*157080*/  NOP ;  /* 0x0000000000007918 */ /* 0x000fe20000000000 */
[----:B------:R1:W-:Y:S04]  /*157090*/  STL [R1+0xcaac], R232 ;  /* 0x00caace801007387 */ /* 0x0003e80000100800 */
[----:B------:R2:W-:Y:S04]  /*1570a0*/  STL [R1+0xcaa8], R233 ;  /* 0x00caa8e901007387 */ /* 0x0005e80000100800 */
[----:B------:R2:W-:Y:S04]  /*1570b0*/  STL [R1+0xcaa4], R234 ;  /* 0x00caa4ea01007387 */ /* 0x0005e80000100800 */
[----:B------:R2:W-:Y:S04]  /*1570c0*/  STL [R1+0xcaa0], R235 ;  /* 0x00caa0eb01007387 */ /* 0x0005e80000100800 */
[----:B-1----:R-:W4:Y:S04]  /*1570d0*/  LDL.LU R232, [R1+0x10] ;  /* 0x0000100001e87983 */ /* 0x002f280000300800 */
[----:B--2---:R-:W2:Y:S04]  /*1570e0*/  LDL.LU R233, [R1+0x14] ;  /* 0x0000140001e97983 */ /* 0x004ea80000300800 */
[----:B------:R-:W2:Y:S04]  /*1570f0*/  LDL.LU R234, [R1+0x18] ;  /* 0x0000180001ea7983 */ /* 0x000ea80000300800 */
[----:B------:R-:W2:Y:S04]  /*157100*/  LDL.LU R235, [R1+0x1c] ;  /* 0x00001c0001eb7983 */ /* 0x000ea80000300800 */
[----:B------:R-:W2:Y:S01]  /*157110*/  LDL.LU.64 R250, [R1+0xcb38] ;  /* 0x00cb380001fa7983 */ /* 0x000ea20000300a00 */
[----:B---3--:R-:W-:-:S15]  /*157120*/  HMMA.1688.F32.TF32 R220, R4, R220, R228 ;  /* 0x000000dc04dc723c */ /* 0x008fde00000810e4 */
[----:B------:R-:W-:-:S04]  /*157130*/  NOP ;  /* 0x0000000000007918 */ /* 0x000fc80000000000 */
[----:B------:R-:W-:Y:S02]  /*157140*/  IMAD.MOV.U32 R228, RZ, RZ, R220 ;  /* 0x000000ffffe47224 */ /* 0x000fe400078e00dc */
[----:B------:R-:W-:Y:S01]  /*157150*/  IMAD.MOV.U32 R229, RZ, RZ, R221 ;  /* 0x000000ffffe57224 */ /* 0x000fe200078e00dd */
[C---:B----4-:R-:W-:Y:S01]  /*157160*/  HMMA.1688.F32.TF32 R236, R4.reuse, R248, R236 ;  /* 0x000000f804ec723c */ /* 0x050fe200000810ec */
[----:B------:R-:W3:Y:S07]  /*157170*/  LDL.LU.64 R248, [R1+0xcb30] ;  /* 0x00cb300001f87983 */ /* 0x000eee0000300a00 */
[----:B--2---:R-:W-:Y:S11]  /*157180*/  HMMA.1688.F32.TF32 R232, R4, R224, R232 ;  /* 0x000000e004e8723c */ /* 0x004ff600000810e8 */
[----:B------:R1:W-:Y:S04]  /*157190*/  STL [R1+0xcabc], R236 ;  /* 0x00cabcec01007387 */ /* 0x0003e80000100800 */
[----:B------:R2:W-:Y:S04]  /*1571a0*/  STL [R1+0xcab8], R237 ;  /* 0x00cab8ed01007387 */ /* 0x0005e80000100800 */
[----:B------:R4:W-:Y:S04]  /*1571b0*/  STL [R1+0xcab4], R238 ;  /* 0x00cab4ee01007387 */ /* 0x0009e80000100800 */
[----:B------:R2:W-:Y:S04]  /*1571c0*/  STL [R1+0xcab0], R239 ;  /* 0x00cab0ef01007387 */ /* 0x0005e80000100800 */
[----:B------:R-:W3:Y:S01]  /*1571d0*/  LDL R224, [R1+0x1880] ;  /* 0x0018800001e07983 */ /* 0x000ee20000100800 */
[----:B-1----:R-:W-:-:S03]  /*1571e0*/  IMAD.MOV.U32 R236, RZ, RZ, R251 ;  /* 0x000000ffffec7224 */ /* 0x002fc600078e00fb */
[----:B------:R-:W-:Y:S04]  /*1571f0*/  STL.64 [R1+0x30], R232 ;  /* 0x000030e801007387 */ /* 0x000fe80000100a00 */
[----:B------:R-:W-:Y:S04]  /*157200*/  STL.64 [R1+0x38], R234 ;  /* 0x000038ea01007387 */ /* 0x000fe80000100a00 */
[----:B------:R-:W3:Y:S04]  /*157210*/  LDL R225, [R1+0x1884] ;  /* 0x0018840001e17983 */ /* 0x000ee80000100800 */
[----:B------:R-:W3:Y:S04]  /*157220*/  LDL R220, [R1+0x1890] ;  /* 0x0018900001dc7983 */ /* 0x000ee80000100800 */
[----:B------:R-:W3:Y:S04]  /*157230*/  LDL R221, [R1+0x1894] ;  /* 0x0018940001dd7983 */ /* 0x000ee80000100800 */
[----:B------:R-:W3:Y:S01]  /*157240*/  LDL.LU R251, [R1+0xcb28] ;  /* 0x00cb280001fb7983 */ /* 0x000ee20000300800 */
[----:B------:R-:W-:Y:S01]  /*157250*/  IMAD.MOV.U32 R231, RZ, RZ, R223 ;  /* 0x000000ffffe77224 */ /* 0x000fe200078e00df */
[----:B------:R-:W-:-:S02]  /*157260*/  MOV R230, R222 ;  /* 0x000000de00e67202 */ /* 0x000fc40000000f00 */
[----:B--2---:R-:W2:Y:S01]  /*157270*/  LDL.LU R237, [R1+0x1f4] ;  /* 0x0001f40001ed7983 */ /* 0x004ea20000300800 */
[----:B----4-:R-:W-:-:S03]  /*157280*/  IMAD.MOV.U32 R238, RZ, RZ, R2 ;  /* 0x000000ffffee7224 */ /* 0x010fc600078e0002 */
[----:B------:R-:W4:Y:S01]  /*157290*/  LDL.LU R2, [R1+0xcb24] ;  /* 0x00cb240001027983 */ /* 0x000f220000300800 */
[----:B------:R-:W-:-:S03]  /*1572a0*/  MOV R239, R252 ;  /* 0x000000fc00ef7202 */ /* 0x000fc60000000f00 */
[----:B------:R-:W2:Y:S04]  /*1572b0*/  LDL.LU R252, [R1+0xcb20] ;  /* 0x00cb200001fc7983 */ /* 0x000ea80000300800 */
[----:B------:R-:W-:Y:S04]  /*1572c0*/  STL [R1+0xcacc], R231 ;  /* 0x00cacce701007387 */ /* 0x000fe80000100800 */
[----:B------:R-:W-:Y:S04]  /*1572d0*/  STL [R1+0xcac8], R230 ;  /* 0x00cac8e601007387 */ /* 0x000fe80000100800 */
[----:B------:R1:W-:Y:S04]  /*1572e0*/  STL [R1+0xcac4], R229 ;  /* 0x00cac4e501007387 */ /* 0x0003e80000100800 */
[----:B------:R1:W-:Y:S04]  /*1572f0*/  STL [R1+0xcac0], R228 ;  /* 0x00cac0e401007387 */ /* 0x0003e80000100800 */
[----:B-1----:R-:W4:Y:S04]  /*157300*/  LDL R229, [R1+0x18a4] ;  /* 0x0018a40001e57983 */ /* 0x002f280000100800 */
[----:B------:R-:W4:Y:S01]  /*157310*/  LDL R228, [R1+0x18a0] ;  /* 0x0018a00001e47983 */ /* 0x000f220000100800 */
[----:B---3--:R-:W-:-:S15]  /*157320*/  HMMA.1688.F32.TF32 R240, R4, R240, R248 ;  /* 0x000000f004f0723c */ /* 0x008fde00000810f8 */
[----:B------:R-:W-:-:S04]  /*157330*/  NOP ;  /* 0x0000000000007918 */ /* 0x000fc80000000000 */
[----:B------:R-:W-:Y:S01]  /*157340*/  MOV R235, R243 ;  /* 0x000000f300eb7202 */ /* 0x000fe20000000f00 */
[----:B------:R-:W-:Y:S02]  /*157350*/  IMAD.MOV.U32 R234, RZ, RZ, R242 ;  /* 0x000000ffffea7224 */ /* 0x000fe400078e00f2 */
[----:B------:R-:W-:Y:S02]  /*157360*/  IMAD.MOV.U32 R233, RZ, RZ, R241 ;  /* 0x000000ffffe97224 */ /* 0x000fe400078e00f1 */
[----:B------:R-:W-:Y:S01]  /*157370*/  IMAD.MOV.U32 R232, RZ, RZ, R240 ;  /* 0x000000ffffe87224 */ /* 0x000fe200078e00f0 */
[----:B--2---:R-:W-:Y:S01]  /*157380*/  HMMA.1688.F32.TF32 R220, R4, R220, R236 ;  /* 0x000000dc04dc723c */ /* 0x004fe200000810ec */
[----:B------:R-:W-:Y:S04]  /*157390*/  STL [R1+0xcadc], R235 ;  /* 0x00cadceb01007387 */ /* 0x000fe80000100800 */
[----:B------:R-:W-:Y:S04]  /*1573a0*/  STL [R1+0xcad8], R234 ;  /* 0x00cad8ea01007387 */ /* 0x000fe80000100800 */
[----:B------:R-:W-:Y:S04]  /*1573b0*/  STL [R1+0xcad4], R233 ;  /* 0x00cad4e901007387 */ /* 0x000fe80000100800 */
[----:B------:R1:W-:Y:S04]  /*1573c0*/  STL [R1+0xcad0], R232 ;  /* 0x00cad0e801007387 */ /* 0x0003e80000100800 */
[----:B------:R-:W-:Y:S04]  /*1573d0*/  LDS R240, [R252+UR10+0x8b180] ;  /* 0x08b1800afcf07984 */ /* 0x000fe80008000800 */
[----:B------:R-:W-:Y:S04]  /*1573e0*/  LDS R242, [R252+UR10+0x8b980] ;  /* 0x08b9800afcf27984 */ /* 0x000fe80008000800 */
[----:B----4-:R-:W-:Y:S04]  /*1573f0*/  LDS R241, [R2+UR10+0x8b180] ;  /* 0x08b1800a02f17984 */ /* 0x010fe80008000800 */
[----:B------:R-:W2:Y:S04]  /*157400*/  LDS R243, [R2+UR10+0x8b980] ;  /* 0x08b9800a02f37984 */ /* 0x000ea80008000800 */
[----:B-1----:R-:W3:Y:S04]  /*157410*/  LDL.LU R232, [R1+0x210] ;  /* 0x0002100001e87983 */ /* 0x002ee80000300800 */
[----:B------:R-:W3:Y:S01]  /*157420*/  LDL.LU R233, [R1+0x214] ;  /* 0x0002140001e97983 */ /* 0x000ee20000300800 */
[----:B------:R-:W-:-:S02]  /*157430*/  IMAD.MOV.U32 R234, RZ, RZ, R3 ;  /* 0x000000ffffea7224 */ /* 0x000fc400078e0003 */
[----:B------:R-:W-:Y:S01]  /*157440*/  IMAD.MOV.U32 R235, RZ, RZ, R0 ;  /* 0x000000ffffeb7224 */ /* 0x000fe200078e0000 */
[----:B------:R-:W4:Y:S04]  /*157450*/  LDL R248, [R1+0x18b0] ;  /* 0x0018b00001f87983 */ /* 0x000f280000100800 */
[----:B------:R-:W4:Y:S01]  /*157460*/  LDL R249, [R1+0x18b4] ;  /* 0x0018b40001f97983 */ /* 0x000f220000100800 */
        /* <DEDUP_REMOVED lines=14> */
[----:B------:R-:W2:Y:S04]  /*157550*/  LDL R220, [R1+0x18c0] ;  /* 0x0018c00001dc7983 */ /* 0x000ea80000100800 */
[----:B------:R-:W2:Y:S04]  /*157560*/  LDL R221, [R1+0x18c4] ;  /* 0x0018c40001dd7983 */ /* 0x000ea80000100800 */
[----:B-1----:R-:W2:Y:S04]  /*157570*/  LDL R225, [R1+0x18d4] ;  /* 0x0018d40001e17983 */ /* 0x002ea80000100800 */
[----:B---3--:R-:W3:Y:S04]  /*157580*/  LDL R224, [R1+0x18d0] ;  /* 0x0018d00001e07983 */ /* 0x008ee80000100800 */
[----:B------:R-:W-:Y:S04]  /*157590*/  STL [R1+0xcafc], R239 ;  /* 0x00cafcef01007387 */ /* 0x000fe80000100800 */
[----:B------:R-:W-:Y:S04]  /*1575a0*/  STL [R1+0xcaf8], R238 ;  /* 0x00caf8ee01007387 */ /* 0x000fe80000100800 */
[----:B------:R1:W-:Y:S04]  /*1575b0*/  STL [R1+0xcaf4], R237 ;  /* 0x00caf4ed01007387 */ /* 0x0003e80000100800 */
[----:B------:R4:W-:Y:S04]  /*1575c0*/  STL [R1+0xcaf0], R236 ;  /* 0x00caf0ec01007387 */ /* 0x0009e80000100800 */
[----:B-1----:R-:W3:Y:S04]  /*1575d0*/  LDL R237, [R1+0x18e4] ;  /* 0x0018e40001ed7983 */ /* 0x002ee80000100800 */
[----:B----4-:R-:W3:Y:S01]  /*1575e0*/  LDL R236, [R1+0x18e0] ;  /* 0x0018e00001ec7983 */ /* 0x010ee20000100800 */
[C---:B------:R-:W-:Y:S08]  /*1575f0*/  HMMA.1688.F32.TF32 R232, R4.reuse, R228, R244 ;  /* 0x000000e404e8723c */ /* 0x040ff000000810f4 */
[----:B------:R-:W-:Y:S11]  /*157600*/  HMMA.1688.F32.TF32 R8, R4, R248, R8 ;  /* 0x000000f80408723c */ /* 0x000ff60000081008 */
[----:B------:R-:W-:-:S02]  /*157610*/  IMAD.MOV.U32 R228, RZ, RZ, R235 ;  /* 0x000000ffffe47224 */ /* 0x000fc400078e00eb */
[----:B------:R-:W-:Y:S01]  /*157620*/  IMAD.MOV.U32 R229, RZ, RZ, R234 ;  /* 0x000000ffffe57224 */ /* 0x000fe200078e00ea */
[----:B------:R-:W-:Y:S01]  /*157630*/  MOV R230, R233 ;  /* 0x000000e900e67202 */ /* 0x000fe20000000f00 */
[----:B------:R-:W-:Y:S01]  /*157640*/  IMAD.MOV.U32 R231, RZ, RZ, R232 ;  /* 0x000000ffffe77224 */ /* 0x000fe200078e00e8 */
[----:B------:R1:W-:Y:S04]  /*157650*/  STL [R1+0xcb0c], R228 ;  /* 0x00cb0ce401007387 */ /* 0x0003e80000100800 */
[----:B------:R4:W-:Y:S04]  /*157660*/  STL [R1+0xcb08], R229 ;  /* 0x00cb08e501007387 */ /* 0x0009e80000100800 */
[----:B------:R-:W-:Y:S04]  /*157670*/  STL [R1+0xcb04], R230 ;  /* 0x00cb04e601007387 */ /* 0x000fe80000100800 */
[----:B------:R-:W-:Y:S01]  /*157680*/  STL [R1+0xcb00], R231 ;  /* 0x00cb00e701007387 */ /* 0x000fe20000100800 */
[----:B------:R-:W-:Y:S01]  /*157690*/  IMAD.MOV.U32 R235, RZ, RZ, R8 ;  /* 0x000000ffffeb7224 */ /* 0x000fe200078e0008 */
[----:B------:R-:W-:Y:S01]  /*1576a0*/  MOV R234, R9 ;  /* 0x0000000900ea7202 */ /* 0x000fe20000000f00 */
[----:B------:R-:W-:-:S02]  /*1576b0*/  IMAD.MOV.U32 R233, RZ, RZ, R10 ;  /* 0x000000ffffe97224 */ /* 0x000fc400078e000a */
[----:B------:R-:W-:Y:S01]  /*1576c0*/  IMAD.MOV.U32 R232, RZ, RZ, R11 ;  /* 0x000000ffffe87224 */ /* 0x000fe200078e000b */
[----:B-1----:R-:W3:Y:S04]  /*1576d0*/  LDL R228, [R1+0x18f0] ;  /* 0x0018f00001e47983 */ /* 0x002ee80000100800 */
[----:B----4-:R-:W4:Y:S04]  /*1576e0*/  LDL R229, [R1+0x18f4] ;  /* 0x0018f40001e57983 */ /* 0x010f280000100800 */
[----:B------:R1:W-:Y:S04]  /*1576f0*/  STL [R1+0xcb1c], R232 ;  /* 0x00cb1ce801007387 */ /* 0x0003e80000100800 */
[----:B------:R1:W-:Y:S04]  /*157700*/  STL [R1+0xcb18], R233 ;  /* 0x00cb18e901007387 */ /* 0x0003e80000100800 */
[----:B------:R1:W-:Y:S04]  /*157710*/  STL [R1+0xcb14], R234 ;  /* 0x00cb14ea01007387 */ /* 0x0003e80000100800 */
[----:B------:R1:W-:Y:S04]  /*157720*/  STL [R1+0xcb10], R235 ;  /* 0x00cb10eb01007387 */ /* 0x0003e80000100800 */
[----:B------:R-:W4:Y:S04]  /*157730*/  LDL R248, [R1+0x1910] ;  /* 0x0019100001f87983 */ /* 0x000f280000100800 */
[----:B------:R-:W4:Y:S04]  /*157740*/  LDL R249, [R1+0x1914] ;  /* 0x0019140001f97983 */ /* 0x000f280000100800 */
[----:B------:R-:W4:Y:S04]  /*157750*/  LDL R244, [R1+0x1950] ;  /* 0x0019500001f47983 */ /* 0x000f280000100800 */
[----:B------:R-:W4:Y:S04]  /*157760*/  LDL R245, [R1+0x1954] ;  /* 0x0019540001f57983 */ /* 0x000f280000100800 */
[----:B-1----:R-:W4:Y:S04]  /*157770*/  LDL R232, [R1+0x1900] ;  /* 0x0019000001e87983 */ /* 0x002f280000100800 */
[----:B------:R-:W4:Y:S01]  /*157780*/  LDL R233, [R1+0x1904] ;  /* 0x0019040001e97983 */ /* 0x000f220000100800 */
[C---:B--2---:R-:W-:Y:S08]  /*157790*/  HMMA.1688.F32.TF32 R8, R4.reuse, R220, R12 ;  /* 0x000000dc0408723c */ /* 0x044ff0000008100c */
[----:B---3--:R-:W-:Y:S11]  /*1577a0*/  HMMA.1688.F32.TF32 R12, R4, R236, R20 ;  /* 0x000000ec040c723c */ /* 0x008ff60000081014 */
[----:B------:R-:W-:Y:S01]  /*1577b0*/  IMAD.MOV.U32 R220, RZ, RZ, R8 ;  /* 0x000000ffffdc7224 */ /* 0x000fe200078e0008 */
[----:B------:R-:W-:Y:S01]  /*1577c0*/  MOV R221, R9 ;  /* 0x0000000900dd7202 */ /* 0x000fe20000000f00 */
[----:B------:R-:W-:-:S02]  /*1577d0*/  IMAD.MOV.U32 R222, RZ, RZ, R10 ;  /* 0x000000ffffde7224 */ /* 0x000fc400078e000a */
[----:B------:R-:W-:Y:S02]  /*1577e0*/  IMAD.MOV.U32 R223, RZ, RZ, R11 ;  /* 0x000000ffffdf7224 */ /* 0x000fe400078e000b */
[C---:B------:R-:W-:Y:S01]  /*1577f0*/  HMMA.1688.F32.TF32 R8, R4.reuse, R224, R16 ;  /* 0x000000e00408723c */ /* 0x040fe20000081010 */
[----:B------:R-:W2:Y:S04]  /*157800*/  LDL R16, [R1+0x1940] ;  /* 0x0019400001107983 */ /* 0x000ea80000100800 */
[----:B------:R-:W2:Y:S01]  /*157810*/  LDL R17, [R1+0x1944] ;  /* 0x0019440001117983 */ /* 0x000ea20000100800 */
[----:B------:R-:W-:Y:S01]  /*157820*/  IMAD.MOV.U32 R239, RZ, RZ, R12 ;  /* 0x000000ffffef7224 */ /* 0x000fe200078e000c */
[----:B------:R-:W-:Y:S02]  /*157830*/  MOV R238, R13 ;  /* 0x0000000d00ee7202 */ /* 0x000fe40000000f00 */
[----:B------:R-:W3:Y:S04]  /*157840*/  LDL R12, [R1+0x1930] ;  /* 0x00193000010c7983 */ /* 0x000ee80000100800 */
[----:B------:R-:W3:Y:S06]  /*157850*/  LDL R13, [R1+0x1934] ;  /* 0x00193400010d7983 */ /* 0x000eec0000100800 */
[----:B------:R-:W-:Y:S01]  /*157860*/  IMAD.MOV.U32 R227, RZ, RZ, R8 ;  /* 0x000000ffffe37224 */ /* 0x000fe200078e0008 */
[----:B------:R-:W-:Y:S01]  /*157870*/  MOV R226, R9 ;  /* 0x0000000900e27202 */ /* 0x000fe20000000f00 */
[----:B------:R-:W3:Y:S04]  /*157880*/  LDL R8, [R1+0x1920] ;  /* 0x0019200001087983 */ /* 0x000ee80000100800 */
[----:B------:R-:W3:Y:S01]  /*157890*/  LDL R9, [R1+0x1924] ;  /* 0x0019240001097983 */ /* 0x000ee20000100800 */
[----:B----4-:R-:W-:Y:S01]  /*1578a0*/  HMMA.1688.F32.TF32 R20, R4, R228, R24 ;  /* 0x000000e40414723c */ /* 0x010fe20000081018 */
[----:B------:R-:W-:-:S02]  /*1578b0*/  IMAD.MOV.U32 R237, RZ, RZ, R14 ;  /* 0x000000ffffed7224 */ /* 0x000fc400078e000e */
[----:B------:R-:W-:Y:S01]  /*1578c0*/  IMAD.MOV.U32 R236, RZ, RZ, R15 ;  /* 0x000000ffffec7224 */ /* 0x000fe200078e000f */
[----:B------:R-:W4:Y:S04]  /*1578d0*/  LDL R24, [R1+0x1960] ;  /* 0x0019600001187983 */ /* 0x000f280000100800 */
[----:B------:R-:W4:Y:S11]  /*1578e0*/  LDL R25, [R1+0x1964] ;  /* 0x0019640001197983 */ /* 0x000f360000100800 */
[----:B------:R-:W-:Y:S01]  /*1578f0*/  IMAD.MOV.U32 R228, RZ, RZ, R20 ;  /* 0x000000ffffe47224 */ /* 0x000fe200078e0014 */
[----:B------:R-:W-:Y:S01]  /*157900*/  MOV R229, R21 ;  /* 0x0000001500e57202 */ /* 0x000fe20000000f00 */
[----:B------:R-:W-:-:S02]  /*157910*/  IMAD.MOV.U32 R230, RZ, RZ, R22 ;  /* 0x000000ffffe67224 */ /* 0x000fc400078e0016 */
[----:B------:R-:W-:Y:S02]  /*157920*/  IMAD.MOV.U32 R231, RZ, RZ, R23 ;  /* 0x000000ffffe77224 */ /* 0x000fe400078e0017 */
[----:B------:R-:W-:Y:S01]  /*157930*/  HMMA.1688.F32.TF32 R20, R4, R232, R28 ;  /* 0x000000e80414723c */ /* 0x000fe2000008101c */
[----:B------:R-:W-:Y:S02]  /*157940*/  IMAD.MOV.U32 R225, RZ, RZ, R10 ;  /* 0x000000ffffe17224 */ /* 0x000fe400078e000a */
[----:B------:R-:W-:Y:S01]  /*157950*/  IMAD.MOV.U32 R224, RZ, RZ, R11 ;  /* 0x000000ffffe07224 */ /* 0x000fe200078e000b */
[----:B------:R-:W4:Y:S04]  /*157960*/  LDL R28, [R1+0x1970] ;  /* 0x00197000011c7983 */ /* 0x000f280000100800 */
[----:B------:R-:W4:Y:S11]  /*157970*/  LDL R29, [R1+0x1974] ;  /* 0x00197400011d7983 */ /* 0x000f360000100800 */
[----:B------:R-:W-:Y:S01]  /*157980*/  IMAD.MOV.U32 R0, RZ, RZ, R20 ;  /* 0x000000ffff007224 */ /* 0x000fe200078e0014 */
[----:B------:R-:W-:Y:S01]  /*157990*/  MOV R3, R21 ;  /* 0x0000001500037202 */ /* 0x000fe20000000f00 */
[----:B------:R-:W-:-:S02]  /*1579a0*/  IMAD.MOV.U32 R2, RZ, RZ, R22 ;  /* 0x000000ffff027224 */ /* 0x000fc400078e0016 */
[----:B------:R-:W-:Y:S02]  /*1579b0*/  IMAD.MOV.U32 R252, RZ, RZ, R23 ;  /* 0x000000fffffc7224 */ /* 0x000fe400078e0017 */
[C---:B------:R-:W-:Y:S01]  /*1579c0*/  HMMA.1688.F32.TF32 R20, R4.reuse, R248, R32 ;  /* 0x000000f80414723c */ /* 0x040fe20000081020 */
[----:B------:R-:W4:Y:S04]  /*1579d0*/  LDL R32, [R1+0x1980] ;  /* 0x0019800001207983 */ /* 0x000f280000100800 */
[----:B------:R-:W4:Y:S04]  /*1579e0*/  LDL R33, [R1+0x1984] ;  /* 0x0019840001217983 */ /* 0x000f280000100800 */
        /* <DEDUP_REMOVED lines=8> */
[----:B------:R-:W-:Y:S03]  /*157a70*/  HMMA.1688.F32.TF32 R8, R4, R8, R36 ;  /* 0x000000080408723c */ /* 0x000fe60000081024 */
[----:B------:R-:W3:Y:S04]  /*157a80*/  LDL R36, [R1+0x1990] ;  /* 0x0019900001247983 */ /* 0x000ee80000100800 */
[----:B------:R-:W3:Y:S01]  /*157a90*/  LDL R37, [R1+0x1994] ;  /* 0x0019940001257983 */ /* 0x000ee20000100800 */
[----:B------:R-:W-:Y:S01]  /*157aa0*/  IMAD.MOV.U32 R232, RZ, RZ, R20 ;  /* 0x000000ffffe87224 */ /* 0x000fe200078e0014 */
[----:B------:R-:W-:Y:S01]  /*157ab0*/  MOV R233, R21 ;  /* 0x0000001500e97202 */ /* 0x000fe20000000f00 */
[----:B------:R-:W-:-:S02]  /*157ac0*/  IMAD.MOV.U32 R234, RZ, RZ, R22 ;  /* 0x000000ffffea7224 */ /* 0x000fc400078e0016 */
[----:B------:R-:W-:Y:S02]  /*157ad0*/  IMAD.MOV.U32 R235, RZ, RZ, R23 ;  /* 0x000000ffffeb7224 */ /* 0x000fe400078e0017 */
[C---:B------:R-:W-:Y:S08]  /*157ae0*/  HMMA.1688.F32.TF32 R20, R4.reuse, R244, R48 ;  /* 0x000000f40414723c */ /* 0x040ff00000081030 */
[C---:B----4-:R-:W-:Y:S01]  /*157af0*/  HMMA.1688.F32.TF32 R24, R4.reuse, R24, R52 ;  /* 0x000000180418723c */ /* 0x050fe20000081034 */
[----:B------:R-:W4:Y:S04]  /*157b00*/  LDL R52, [R1+0x19d0] ;  /* 0x0019d00001347983 */ /* 0x000f280000100800 */
[----:B------:R-:W4:Y:S04]  /*157b10*/  LDL R53, [R1+0x19d4] ;  /* 0x0019d40001357983 */ /* 0x000f280000100800 */
[----:B------:R-:W4:Y:S04]  /*157b20*/  LDL R244, [R1+0x19e0] ;  /* 0x0019e00001f47983 */ /* 0x000f280000100800 */
[----:B------:R-:W4:Y:S01]  /*157b30*/  LDL R245, [R1+0x19e4] ;  /* 0x0019e40001f57983 */ /* 0x000f220000100800 */
[C---:B------:R-:W-:Y:S03]  /*157b40*/  HMMA.1688.F32.TF32 R32, R4.reuse, R32, R60 ;  /* 0x000000200420723c */ /* 0x040fe6000008103c */
[----:B------:R-:W4:Y:S04]  /*157b50*/  LDL R60, [R1+0x19f0] ;  /* 0x0019f000013c7983 */ /* 0x000f280000100800 */
[----:B------:R-:W4:Y:S01]  /*157b60*/  LDL R61, [R1+0x19f4] ;  /* 0x0019f400013d7983 */ /* 0x000f220000100800 */
[C---:B------:R-:W-:Y:S08]  /*157b70*/  HMMA.1688.F32.TF32 R48, R4.reuse, R248, R76 ;  /* 0x000000f80430723c */ /* 0x040ff0000008104c */
[C---:B--2---:R-:W-:Y:S08]  /*157b80*/  HMMA.1688.F32.TF32 R44, R4.reuse, R44, R72 ;  /* 0x0000002c042c723c */ /* 0x044ff00000081048 */
[C---:B---3--:R-:W-:Y:S08]  /*157b90*/  HMMA.1688.F32.TF32 R40, R4.reuse, R40, R68 ;  /* 0x000000280428723c */ /* 0x048ff00000081044 */
[C---:B------:R-:W-:Y:S01]  /*157ba0*/  HMMA.1688.F32.TF32 R36, R4.reuse, R36, R64 ;  /* 0x000000240424723c */ /* 0x040fe20000081040 */
[----:B------:R-:W2:Y:S04]  /*157bb0*/  LDL R64, [R1+0x1a00] ;  /* 0x001a000001407983 */ /* 0x000ea80000100800 */
[----:B------:R-:W2:Y:S04]  /*157bc0*/  LDL R65, [R1+0x1a04] ;  /* 0x001a040001417983 */ /* 0x000ea80000100800 */
[----:B------:R-:W3:Y:S04]  /*157bd0*/  LDL R68, [R1+0x1a10] ;  /* 0x001a100001447983 */ /* 0x000ee80000100800 */
[----:B------:R-:W3:Y:S04]  /*157be0*/  LDL R69, [R1+0x1a14] ;  /* 0x001a140001457983 */ /* 0x000ee80000100800 */
[----:B------:R-:W-:Y:S04]  /*157bf0*/  STL.64 [R1+0xca58], R42 ;  /* 0x00ca582a01007387 */ /* 0x000fe80000100a00 */
[----:B------:R1:W-:Y:S04]  /*157c00*/  STL.64 [R1+0xca50], R40 ;  /* 0x00ca502801007387 */ /* 0x0003e80000100a00 */
[----:B------:R-:W3:Y:S04]  /*157c10*/  LDL R72, [R1+0x1a20] ;  /* 0x001a200001487983 */ /* 0x000ee80000100800 */
[----:B------:R-:W3:Y:S04]  /*157c20*/  LDL R73, [R1+0x1a24] ;  /* 0x001a240001497983 */ /* 0x000ee80000100800 */
[----:B-1----:R-:W3:Y:S04]  /*157c30*/  LDL R40, [R1+0x1a40] ;  /* 0x001a400001287983 */ /* 0x002ee80000100800 */
[----:B------:R-:W3:Y:S04]  /*157c40*/  LDL R41, [R1+0x1a44] ;  /* 0x001a440001297983 */ /* 0x000ee80000100800 */
[----:B------:R-:W-:Y:S04]  /*157c50*/  STL.64 [R1+0xca48], R46 ;  /* 0x00ca482e01007387 */ /* 0x000fe80000100a00 */
[----:B------:R1:W-:Y:S04]  /*157c60*/  STL.64 [R1+0xca40], R44 ;  /* 0x00ca402c01007387 */ /* 0x0003e80000100a00 */
[----:B------:R-:W3:Y:S04]  /*157c70*/  LDL R248, [R1+0x1a50] ;  /* 0x001a500001f87983 */ /* 0x000ee80000100800 */
[----:B------:R-:W3:Y:S04]  /*157c80*/  LDL R249, [R1+0x1a54] ;  /* 0x001a540001f97983 */ /* 0x000ee80000100800 */
[----:B-1----:R-:W3:Y:S04]  /*157c90*/  LDL R44, [R1+0x1a30] ;  /* 0x001a3000012c7983 */ /* 0x002ee80000100800 */
[----:B------:R-:W3:Y:S01]  /*157ca0*/  LDL R45, [R1+0x1a34] ;  /* 0x001a3400012d7983 */ /* 0x000ee20000100800 */
[C---:B----4-:R-:W-:Y:S08]  /*157cb0*/  HMMA.1688.F32.TF32 R52, R4.reuse, R52, R80 ;  /* 0x000000340434723c */ /* 0x050ff00000081050 */
[C---:B------:R-:W-:Y:S08]  /*157cc0*/  HMMA.1688.F32.TF32 R28, R4.reuse, R28, R56 ;  /* 0x0000001c041c723c */ /* 0x040ff00000081038 */
[C---:B------:R-:W-:Y:S01]  /*157cd0*/  HMMA.1688.F32.TF32 R56, R4.reuse, R244, R84 ;  /* 0x000000f40438723c */ /* 0x040fe20000081054 */
[----:B------:R1:W-:Y:S07]  /*157ce0*/  STL.64 [R1+0xca38], R50 ;  /* 0x00ca383201007387 */ /* 0x0003ee0000100a00 */
[C---:B------:R-:W-:Y:S01]  /*157cf0*/  HMMA.1688.F32.TF32 R60, R4.reuse, R60, R88 ;  /* 0x0000003c043c723c */ /* 0x040fe20000081058 */
[----:B------:R-:W-:Y:S04]  /*157d00*/  STL.64 [R1+0xca30], R48 ;  /* 0x00ca303001007387 */ /* 0x000fe80000100a00 */
[----:B------:R4:W-:Y:S04]  /*157d10*/  STL.64 [R1+0xca28], R54 ;  /* 0x00ca283601007387 */ /* 0x0009e80000100a00 */
[----:B------:R-:W-:Y:S04]  /*157d20*/  STL.64 [R1+0xca20], R52 ;  /* 0x00ca203401007387 */ /* 0x000fe80000100a00 */
[----:B------:R-:W4:Y:S04]  /*157d30*/  LDL R244, [R1+0x1a60] ;  /* 0x001a600001f47983 */ /* 0x000f280000100800 */
[----:B------:R-:W4:Y:S04]  /*157d40*/  LDL R245, [R1+0x1a64] ;  /* 0x001a640001f57983 */ /* 0x000f280000100800 */
[----:B------:R-:W-:Y:S04]  /*157d50*/  STL.64 [R1+0xca18], R58 ;  /* 0x00ca183a01007387 */ /* 0x000fe80000100a00 */
[----:B------:R-:W-:Y:S04]  /*157d60*/  STL.64 [R1+0xca10], R56 ;  /* 0x00ca103801007387 */ /* 0x000fe80000100a00 */
[----:B------:R-:W-:Y:S04]  /*157d70*/  STL.64 [R1+0xca08], R62 ;  /* 0x00ca083e01007387 */ /* 0x000fe80000100a00 */
[----:B------:R-:W-:Y:S01]  /*157d80*/  STL.64 [R1+0xca00], R60 ;  /* 0x00ca003c01007387 */ /* 0x000fe20000100a00 */
[C---:B--2---:R-:W-:Y:S08]  /*157d90*/  HMMA.1688.F32.TF32 R64, R4.reuse, R64, R92 ;  /* 0x000000400440723c */ /* 0x044ff0000008105c */
[C---:B---3--:R-:W-:Y:S08]  /*157da0*/  HMMA.1688.F32.TF32 R68, R4.reuse, R68, R96 ;  /* 0x000000440444723c */ /* 0x048ff00000081060 */
[C---:B------:R-:W-:Y:S03]  /*157db0*/  HMMA.1688.F32.TF32 R72, R4.reuse, R72, R100 ;  /* 0x000000480448723c */ /* 0x040fe60000081064 */
[----:B------:R-:W-:Y:S05]  /*157dc0*/  STL.64 [R1+0xc9f8], R66 ;  /* 0x00c9f84201007387 */ /* 0x000fea0000100a00 */
[C---:B------:R-:W-:Y:S08]  /*157dd0*/  HMMA.1688.F32.TF32 R80, R4.reuse, R40, R108 ;  /* 0x000000280450723c */ /* 0x040ff0000008106c */
[C---:B------:R-:W-:Y:S01]  /*157de0*/  HMMA.1688.F32.TF32 R84, R4.reuse, R248, R112 ;  /* 0x000000f80454723c */ /* 0x040fe20000081070 */
[----:B------:R-:W-:Y:S04]  /*157df0*/  STL.64 [R1+0xc9f0], R64 ;  /* 0x00c9f04001007387 */ /* 0x000fe80000100a00 */
[----:B-1----:R-:W2:Y:S04]  /*157e00*/  LDL R50, [R1+0x1678] ;  /* 0x0016780001327983 */ /* 0x002ea80000100800 */
[----:B------:R-:W2:Y:S01]  /*157e10*/  LDL R51, [R1+0x167c] ;  /* 0x00167c0001337983 */ /* 0x000ea20000100800 */
[C---:B------:R-:W-:Y:S03]  /*157e20*/  HMMA.1688.F32.TF32 R76, R4.reuse, R44, R104 ;  /* 0x0000002c044c723c */ /* 0x040fe60000081068 */
[----:B------:R1:W-:Y:S04]  /*157e30*/  STL.64 [R1+0xc9e8], R70 ;  /* 0x00c9e84601007387 */ /* 0x0003e80000100a00 */
[----:B------:R-:W-:Y:S04]  /*157e40*/  STL.64 [R1+0xc9e0], R68 ;  /* 0x00c9e04401007387 */ /* 0x000fe80000100a00 */
[----:B------:R-:W-:Y:S04]  /*157e50*/  STL.64 [R1+0xc9d8], R74 ;  /* 0x00c9d84a01007387 */ /* 0x000fe80000100a00 */
[----:B------:R-:W-:Y:S04]  /*157e60*/  STL.64 [R1+0xc9d0], R72 ;  /* 0x00c9d04801007387 */ /* 0x000fe80000100a00 */
[----:B------:R3:W-:Y:S04]  /*157e70*/  STL.64 [R1+0xc9c8], R78 ;  /* 0x00c9c84e01007387 */ /* 0x0007e80000100a00 */
[----:B------:R-:W-:Y:S04]  /*157e80*/  STL.64 [R1+0xc9c0], R76 ;  /* 0x00c9c04c01007387 */ /* 0x000fe80000100a00 */
[----:B----4-:R-:W4:Y:S04]  /*157e90*/  LDL R54, [R1+0x1688] ;  /* 0x0016880001367983 */ /* 0x010f280000100800 */
[----:B------:R-:W4:Y:S04]  /*157ea0*/  LDL R55, [R1+0x168c] ;  /* 0x00168c0001377983 */ /* 0x000f280000100800 */
[----:B------:R-:W-:Y:S04]  /*157eb0*/  STL.64 [R1+0xc9b8], R82 ;  /* 0x00c9b85201007387 */ /* 0x000fe80000100a00 */
[----:B------:R-:W-:Y:S04]  /*157ec0*/  STL.64 [R1+0xc9b0], R80 ;  /* 0x00c9b05001007387 */ /* 0x000fe80000100a00 */
[----:B------:R-:W2:Y:S04]  /*157ed0*/  LDL R250, [R1+0x16a8] ;  /* 0x0016a80001fa7983 */ /* 0x000ea80000100800 */
[----:B------:R-:W2:Y:S04]  /*157ee0*/  LDL R251, [R1+0x16ac] ;  /* 0x0016ac0001fb7983 */ /* 0x000ea80000100800 */
[----:B-1----:R-:W3:Y:S04]  /*157ef0*/  LDL R70, [R1+0x1698] ;  /* 0x0016980001467983 */ /* 0x002ee80000100800 */
[----:B------:R-:W3:Y:S04]  /*157f00*/  LDL R71, [R1+0x169c] ;  /* 0x00169c0001477983 */ /* 0x000ee80000100800 */
[----:B------:R1:W-:Y:S04]  /*157f10*/  STL.64 [R1+0xc9a8], R86 ;  /* 0x00c9a85601007387 */ /* 0x0003e80000100a00 */
[----:B------:R-:W-:Y:S04]  /*157f20*/  STL.64 [R1+0xc9a0], R84 ;  /* 0x00c9a05401007387 */ /* 0x000fe80000100a00 */
[----:B------:R-:W3:Y:S04]  /*157f30*/  LDL R246, [R1+0x16b8] ;  /* 0x0016b80001f67983 */ /* 0x000ee80000100800 */
[----:B------:R-:W3:Y:S04]  /*157f40*/  LDL R247, [R1+0x16bc] ;  /* 0x0016bc0001f77983 */ /* 0x000ee80000100800 */
        /* <DEDUP_REMOVED lines=14> */
[C---:B---3--:R-:W-:Y:S08]  /*158030*/  HMMA.1688.F32.TF32 R244, R240.reuse, R246, R136 ;  /* 0x000000f6f0f4723c */ /* 0x048ff00000081088 */
[C---:B----4-:R-:W-:Y:S08]  /*158040*/  HMMA.1688.F32.TF32 R140, R240.reuse, R98, R140 ;  /* 0x00000062f08c723c */ /* 0x050ff0000008108c */
[----:B------:R-:W-:Y:S01]  /*158050*/  HMMA.1688.F32.TF32 R144, R240, R90, R144 ;  /* 0x0000005af090723c */ /* 0x000fe20000081090 */
[----:B------:R2:W-:Y:S04]  /*158060*/  STL.64 [R1+0xc918], R250 ;  /* 0x00c918fa01007387 */ /* 0x0005e80000100a00 */
[----:B------:R-:W-:Y:S04]  /*158070*/  STL.64 [R1+0xc910], R248 ;  /* 0x00c910f801007387 */ /* 0x000fe80000100a00 */
[----:B------:R-:W-:Y:S04]  /*158080*/  STL.64 [R1+0xc908], R246 ;  /* 0x00c908f601007387 */ /* 0x000fe80000100a00 */
[----:B------:R3:W-:Y:S04]  /*158090*/  STL.64 [R1+0xc900], R244 ;  /* 0x00c900f401007387 */ /* 0x0007e80000100a00 */
[----:B------:R-:W-:Y:S04]  /*1580a0*/  STL.64 [R1+0xc8f8], R142 ;  /* 0x00c8f88e01007387 */ /* 0x000fe80000100a00 */
[----:B------:R4:W-:Y:S04]  /*1580b0*/  STL.64 [R1+0xc8f0], R140 ;  /* 0x00c8f08c01007387 */ /* 0x0009e80000100a00 */
[----:B------:R-:W2:Y:S04]  /*1580c0*/  LDL R90, [R1+0x1728] ;  /* 0x00172800015a7983 */ /* 0x000ea80000100800 */
[----:B------:R-:W2:Y:S01]  /*1580d0*/  LDL R91, [R1+0x172c] ;  /* 0x00172c00015b7983 */ /* 0x000ea20000100800 */
[----:B------:R-:W-:Y:S01]  /*1580e0*/  IMAD.MOV.U32 R47, RZ, RZ, R4 ;  /* 0x000000ffff2f7224 */ /* 0x000fe200078e0004 */
[----:B------:R-:W-:Y:S01]  /*1580f0*/  MOV R46, R5 ;  /* 0x00000005002e7202 */ /* 0x000fe20000000f00 */
[----:B------:R-:W-:-:S02]  /*158100*/  IMAD.MOV.U32 R43, RZ, RZ, R6 ;  /* 0x000000ffff2b7224 */ /* 0x000fc400078e0006 */
[----:B------:R-:W-:Y:S02]  /*158110*/  IMAD.MOV.U32 R42, RZ, RZ, R7 ;  /* 0x000000ffff2a7224 */ /* 0x000fe400078e0007 */
[C---:B------:R-:W-:Y:S08]  /*158120*/  HMMA.1688.F32.TF32 R4, R240.reuse, R50, R120 ;  /* 0x00000032f004723c */ /* 0x040ff00000081078 */
[C---:B------:R-:W-:Y:S08]  /*158130*/  HMMA.1688.F32.TF32 R148, R240.reuse, R66, R148 ;  /* 0x00000042f094723c */ /* 0x040ff00000081094 */
[C---:B------:R-:W-:Y:S08]  /*158140*/  HMMA.1688.F32.TF32 R152, R240.reuse, R58, R152 ;  /* 0x0000003af098723c */ /* 0x040ff00000081098 */
[C---:B------:R-:W-:Y:S08]  /*158150*/  HMMA.1688.F32.TF32 R156, R240.reuse, R94, R156 ;  /* 0x0000005ef09c723c */ /* 0x040ff0000008109c */
[----:B------:R-:W-:Y:S01]  /*158160*/  HMMA.1688.F32.TF32 R160, R240, R62, R160 ;  /* 0x0000003ef0a0723c */ /* 0x000fe200000810a0 */
[----:B------:R-:W-:Y:S04]  /*158170*/  STL.64 [R1+0xc8e8], R146 ;  /* 0x00c8e89201007387 */ /* 0x000fe80000100a00 */
[----:B------:R1:W-:Y:S01]  /*158180*/  STL.64 [R1+0xc8e0], R144 ;  /* 0x00c8e09001007387 */ /* 0x0003e20000100a00 */
[----:B------:R-:W-:Y:S01]  /*158190*/  IMAD.MOV.U32 R51, RZ, RZ, R4 ;  /* 0x000000ffff337224 */ /* 0x000fe200078e0004 */
[----:B------:R-:W-:Y:S01]  /*1581a0*/  MOV R50, R5 ;  /* 0x0000000500327202 */ /* 0x000fe20000000f00 */
[----:B------:R-:W-:-:S02]  /*1581b0*/  IMAD.MOV.U32 R49, RZ, RZ, R6 ;  /* 0x000000ffff317224 */ /* 0x000fc400078e0006 */
[----:B------:R-:W-:Y:S02]  /*1581c0*/  IMAD.MOV.U32 R48, RZ, RZ, R7 ;  /* 0x000000ffff307224 */ /* 0x000fe400078e0007 */
[----:B------:R-:W-:Y:S01]  /*1581d0*/  HMMA.1688.F32.TF32 R4, R240, R54, R124 ;  /* 0x00000036f004723c */ /* 0x000fe2000008107c */
[----:B------:R-:W-:Y:S04]  /*1581e0*/  STL.64 [R1+0xc8d8], R150 ;  /* 0x00c8d89601007387 */ /* 0x000fe80000100a00 */
[----:B------:R-:W-:Y:S04]  /*1581f0*/  STL.64 [R1+0xc8d0], R148 ;  /* 0x00c8d09401007387 */ /* 0x000fe80000100a00 */
[----:B------:R-:W3:Y:S04]  /*158200*/  LDL R58, [R1+0x1738] ;  /* 0x00173800013a7983 */ /* 0x000ee80000100800 */
[----:B------:R-:W3:Y:S04]  /*158210*/  LDL R59, [R1+0x173c] ;  /* 0x00173c00013b7983 */ /* 0x000ee80000100800 */
[----:B------:R1:W-:Y:S04]  /*158220*/  STL.64 [R1+0xc928], R154 ;  /* 0x00c9289a01007387 */ /* 0x0003e80000100a00 */
[----:B------:R1:W-:Y:S04]  /*158230*/  STL.64 [R1+0xc920], R152 ;  /* 0x00c9209801007387 */ /* 0x0003e80000100a00 */
[----:B------:R1:W-:Y:S04]  /*158240*/  STL.64 [R1+0xc938], R158 ;  /* 0x00c9389e01007387 */ /* 0x0003e80000100a00 */
        /* <DEDUP_REMOVED lines=14> */
[----:B------:R-:W-:Y:S01]  /*158330*/  IMAD.MOV.U32 R52, RZ, RZ, R7 ;  /* 0x000000ffff347224 */ /* 0x000fe200078e0007 */
[----:B------:R-:W4:Y:S01]  /*158340*/  LDL R98, [R1+0x17a8] ;  /* 0x0017a80001627983 */ /* 0x000f220000100800 */
[C---:B------:R-:W-:Y:S03]  /*158350*/  HMMA.1688.F32.TF32 R4, R240.reuse, R70, R128 ;  /* 0x00000046f004723c */ /* 0x040fe60000081080 */
[----:B------:R-:W4:Y:S04]  /*158360*/  LDL R70, [R1+0x1798] ;  /* 0x0017980001467983 */ /* 0x000f280000100800 */
[----:B------:R-:W4:Y:S04]  /*158370*/  LDL R71, [R1+0x179c] ;  /* 0x00179c0001477983 */ /* 0x000f280000100800 */
[----:B------:R-:W4:Y:S04]  /*158380*/  LDL R99, [R1+0x17ac] ;  /* 0x0017ac0001637983 */ /* 0x000f280000100800 */
[----:B------:R-:W-:Y:S04]  /*158390*/  STL.64 [R1+0xc948], R162 ;  /* 0x00c948a201007387 */ /* 0x000fe80000100a00 */
[----:B------:R1:W-:Y:S04]  /*1583a0*/  STL.64 [R1+0xc940], R160 ;  /* 0x00c940a001007387 */ /* 0x0003e80000100a00 */
        /* <DEDUP_REMOVED lines=8> */
[----:B------:R-:W-:Y:S04]  /*158430*/  STL.64 [R1+0xc958], R166 ;  /* 0x00c958a601007387 */ /* 0x000fe80000100a00 */
[----:B------:R-:W-:Y:S04]  /*158440*/  STL.64 [R1+0xc950], R164 ;  /* 0x00c950a401007387 */ /* 0x000fe80000100a00 */
[----:B------:R-:W2:Y:S04]  /*158450*/  LDL R90, [R1+0x17e8] ;  /* 0x0017e800015a7983 */ /* 0x000ea80000100800 */
[----:B------:R-:W2:Y:S01]  /*158460*/  LDL R91, [R1+0x17ec] ;  /* 0x0017ec00015b7983 */ /* 0x000ea20000100800 */
[C---:B---3--:R-:W-:Y:S08]  /*158470*/  HMMA.1688.F32.TF32 R168, R240.reuse, R58, R168 ;  /* 0x0000003af0a8723c */ /* 0x048ff000000810a8 */
[C---:B----4-:R-:W-:Y:S08]  /*158480*/  HMMA.1688.F32.TF32 R172, R240.reuse, R110, R172 ;  /* 0x0000006ef0ac723c */ /* 0x050ff000000810ac */
[C---:B------:R-:W-:Y:S01]  /*158490*/  HMMA.1688.F32.TF32 R176, R240.reuse, R78, R176 ;  /* 0x0000004ef0b0723c */ /* 0x040fe200000810b0 */
[----:B------:R-:W3:Y:S04]  /*1584a0*/  LDL R58, [R1+0x17f8] ;  /* 0x0017f800013a7983 */ /* 0x000ee80000100800 */
[----:B------:R-:W3:Y:S03]  /*1584b0*/  LDL R59, [R1+0x17fc] ;  /* 0x0017fc00013b7983 */ /* 0x000ee60000100800 */
        /* <DEDUP_REMOVED lines=21> */
[----:B------:R1:W-:Y:S04]  /*158610*/  STL.64 [R1+0xc890], R204 ;  /* 0x00c890cc01007387 */ /* 0x0003e80000100a00 */
[----:B------:R-:W-:Y:S04]  /*158620*/  STL.64 [R1+0xc888], R210 ;  /* 0x00c888d201007387 */ /* 0x000fe80000100a00 */
[----:B------:R-:W-:Y:S01]  /*158630*/  STL.64 [R1+0xc880], R208 ;  /* 0x00c880d001007387 */ /* 0x000fe20000100a00 */
        /* <DEDUP_REMOVED lines=20> */
[----:B------:R-:W2:Y:S04]  /*158780*/  LDL.LU R232, [R1+0xcb1c] ;  /* 0x00cb1c0001e87983 */ /* 0x000ea80000300800 */
[----:B------:R-:W3:Y:S04]  /*158790*/  LDL.LU R233, [R1+0xcb18] ;  /* 0x00cb180001e97983 */ /* 0x000ee80000300800 */
[----:B------:R-:W4:Y:S04]  /*1587a0*/  LDL.LU R234, [R1+0xcb14] ;  /* 0x00cb140001ea7983 */ /* 0x000f280000300800 */
[----:B------:R-:W4:Y:S04]  /*1587b0*/  LDL.LU R235, [R1+0xcb10] ;  /* 0x00cb100001eb7983 */ /* 0x000f280000300800 */
        /* <DEDUP_REMOVED lines=8> */
[----:B------:R-:W4:Y:S04]  /*158840*/  LDL.LU R229, [R1+0xcb08] ;  /* 0x00cb080001e57983 */ /* 0x000f280000300800 */
[----:B------:R-:W4:Y:S01]  /*158850*/  LDL.LU R230, [R1+0xcb04] ;  /* 0x00cb040001e67983 */ /* 0x000f220000300800 */
[----:B------:R-:W-:Y:S02]  /*158860*/  IMAD.MOV.U32 R247, RZ, RZ, R231 ;  /* 0x000000fffff77224 */ /* 0x000fe400078e00e7 */
[----:B------:R-:W-:Y:S01]  /*158870*/  IMAD.MOV.U32 R140, RZ, RZ, R239 ;  /* 0x000000ffff8c7224 */ /* 0x000fe200078e00ef */
[----:B------:R-:W4:Y:S04]  /*158880*/  LDL.LU R231, [R1+0xcb00] ;  /* 0x00cb000001e77983 */ /* 0x000f280000300800 */
[----:B------:R-:W4:Y:S04]  /*158890*/  LDL R130, [R1+0x18e8] ;  /* 0x0018e80001827983 */ /* 0x000f280000100800 */
[----:B------:R-:W4:Y:S04]  /*1588a0*/  LDL R131, [R1+0x18ec] ;  /* 0x0018ec0001837983 */ /* 0x000f280000100800 */
        /* <DEDUP_REMOVED lines=15> */
[----:B------:R-:W-:-:S03]  /*1589a0*/  IMAD.MOV.U32 R147, RZ, RZ, R224 ;  /* 0x000000ffff937224 */ /* 0x000fc600078e00e0 */
[----:B------:R-:W4:Y:S04]  /*1589b0*/  LDL.LU R224, [R1+0xcae0] ;  /* 0x00cae00001e07983 */ /* 0x000f280000300800 */
[----:B------:R-:W4:Y:S04]  /*1589c0*/  LDL R122, [R1+0x18c8] ;  /* 0x0018c800017a7983 */ /* 0x000f280000100800 */
[----:B------:R-:W4:Y:S04]  /*1589d0*/  LDL R123, [R1+0x18cc] ;  /* 0x0018cc00017b7983 */ /* 0x000f280000100800 */
[----:B------:R-:W4:Y:S04]  /*1589e0*/  LDL R118, [R1+0x18b8] ;  /* 0x0018b80001767983 */ /* 0x000f280000100800 */
[----:B------:R-:W4:Y:S01]  /*1589f0*/  LDL R119, [R1+0x18bc] ;  /* 0x0018bc0001777983 */ /* 0x000f220000100800 */
[----:B--2---:R-:W-:-:S02]  /*158a00*/  IMAD.MOV.U32 R155, RZ, RZ, R232 ;  /* 0x000000ffff9b7224 */ /* 0x004fc400078e00e8 */
[----:B---3--:R-:W-:Y:S01]  /*158a10*/  IMAD.MOV.U32 R154, RZ, RZ, R233 ;  /* 0x000000ffff9a7224 */ /* 0x008fe200078e00e9 */
[----:B----4-:R-:W-:Y:S01]  /*158a20*/  MOV R153, R234 ;  /* 0x000000ea00997202 */ /* 0x010fe20000000f00 */
[----:B------:R-:W-:Y:S02]  /*158a30*/  IMAD.MOV.U32 R152, RZ, RZ, R235 ;  /* 0x000000ffff987224 */ /* 0x000fe400078e00eb */
[----:B------:R-:W2:Y:S04]  /*158a40*/  LDL.LU R235, [R1+0xcadc] ;  /* 0x00cadc0001eb7983 */ /* 0x000ea80000300800 */
[----:B------:R-:W3:Y:S04]  /*158a50*/  LDL.LU R234, [R1+0xcad8] ;  /* 0x00cad80001ea7983 */ /* 0x000ee80000300800 */
[----:B------:R-:W4:Y:S04]  /*158a60*/  LDL.LU R233, [R1+0xcad4] ;  /* 0x00cad40001e97983 */ /* 0x000f280000300800 */
[----:B------:R-:W4:Y:S04]  /*158a70*/  LDL.LU R232, [R1+0xcad0] ;  /* 0x00cad00001e87983 */ /* 0x000f280000300800 */
[----:B------:R-:W4:Y:S04]  /*158a80*/  LDL R114, [R1+0x18a8] ;  /* 0x0018a80001727983 */ /* 0x000f280000100800 */
[----:B------:R-:W4:Y:S01]  /*158a90*/  LDL R115, [R1+0x18ac] ;  /* 0x0018ac0001737983 */ /* 0x000f220000100800 */
[----:B------:R-:W-:-:S02]  /*158aa0*/  IMAD.MOV.U32 R159, RZ, RZ, R228 ;  /* 0x000000ffff9f7224 */ /* 0x000fc400078e00e4 */
[----:B------:R-:W-:Y:S01]  /*158ab0*/  IMAD.MOV.U32 R158, RZ, RZ, R229 ;  /* 0x000000ffff9e7224 */ /* 0x000fe200078e00e5 */
[----:B------:R-:W-:Y:S01]  /*158ac0*/  MOV R157, R230 ;  /* 0x000000e6009d7202 */ /* 0x000fe20000000f00 */
[----:B------:R-:W-:Y:S02]  /*158ad0*/  IMAD.MOV.U32 R156, RZ, RZ, R231 ;  /* 0x000000ffff9c7224 */ /* 0x000fe400078e00e7 */
[----:B------:R-:W4:Y:S04]  /*158ae0*/  LDL.LU R231, [R1+0xcacc] ;  /* 0x00cacc0001e77983 */ /* 0x000f280000300800 */
[----:B------:R-:W4:Y:S04]  /*158af0*/  LDL.LU R230, [R1+0xcac8] ;  /* 0x00cac80001e67983 */ /* 0x000f280000300800 */
[----:B------:R-:W4:Y:S04]  /*158b00*/  LDL.LU R229, [R1+0xcac4] ;  /* 0x00cac40001e57983 */ /* 0x000f280000300800 */
[----:B------:R-:W4:Y:S04]  /*158b10*/  LDL.LU R228, [R1+0xcac0] ;  /* 0x00cac00001e47983 */ /* 0x000f280000300800 */
[----:B------:R-:W4:Y:S04]  /*158b20*/  LDL R110, [R1+0x1898] ;  /* 0x00189800016e7983 */ /* 0x000f280000100800 */
[----:B------:R-:W4:Y:S01]  /*158b30*/  LDL R111, [R1+0x189c] ;  /* 0x00189c00016f7983 */ /* 0x000f220000100800 */
[----:B------:R-:W-:Y:S01]  /*158b40*/  MOV R161, R237 ;  /* 0x000000ed00a17202 */ /* 0x000fe20000000f00 */
[----:B------:R-:W-:-:S02]  /*158b50*/  IMAD.MOV.U32 R160, RZ, RZ, R236 ;  /* 0x000000ffffa07224 */ /* 0x000fc400078e00ec */
[----:B------:R-:W-:Y:S01]  /*158b60*/  IMAD.MOV.U32 R162, RZ, RZ, R238 ;  /* 0x000000ffffa27224 */ /* 0x000fe200078e00ee */
[----:B------:R-:W4:Y:S04]  /*158b70*/  LDL.LU R236, [R1+0xcabc] ;  /* 0x00cabc0001ec7983 */ /* 0x000f280000300800 */
[----:B------:R-:W4:Y:S04]  /*158b80*/  LDL.LU R237, [R1+0xcab8] ;  /* 0x00cab80001ed7983 */ /* 0x000f280000300800 */
[----:B------:R-:W4:Y:S01]  /*158b90*/  LDL.LU R238, [R1+0xcab4] ;  /* 0x00cab40001ee7983 */ /* 0x000f220000300800 */
[----:B------:R-:W-:Y:S01]  /*158ba0*/  IMAD.MOV.U32 R163, RZ, RZ, R239 ;  /* 0x000000ffffa37224 */ /* 0x000fe200078e00ef */
[----:B------:R-:W-:Y:S02]  /*158bb0*/  HMMA.1688.F32.TF32 R188, R240, R102, R188 ;  /* 0x00000066f0bc723c */ /* 0x000fe400000810bc */
        /* <DEDUP_REMOVED lines=10> */
[----:B------:R-:W2:Y:S04]  /*158c60*/  LDL.LU R233, [R1+0xcaa8] ;  /* 0x00caa80001e97983 */ /* 0x000ea80000300800 */
[----:B------:R-:W2:Y:S04]  /*158c70*/  LDL.LU R234, [R1+0xcaa4] ;  /* 0x00caa40001ea7983 */ /* 0x000ea80000300800 */
[----:B------:R-:W2:Y:S04]  /*158c80*/  LDL.LU R235, [R1+0xcaa0] ;  /* 0x00caa00001eb7983 */ /* 0x000ea80000300800 */
        /* <DEDUP_REMOVED lines=9> */
[----:B------:R-:W2:Y:S01]  /*158d20*/  LDL R179, [R1+0x184c] ;  /* 0x00184c0001b37983 */ /* 0x000ea20000100800 */
[----:B------:R-:W-:Y:S03]  /*158d30*/  HMMA.1688.F32.TF32 R216, R240, R58, R216 ;  /* 0x0000003af0d8723c */ /* 0x000fe600000810d8 */
[----:B------:R-:W3:Y:S04]  /*158d40*/  LDL R182, [R1+0x1838] ;  /* 0x0018380001b67983 */ /* 0x000ee80000100800 */
[----:B------:R-:W3:Y:S04]  /*158d50*/  LDL R183, [R1+0x183c] ;  /* 0x00183c0001b77983 */ /* 0x000ee80000100800 */
[----:B------:R-:W4:Y:S04]  /*158d60*/  LDL R198, [R1+0x1818] ;  /* 0x0018180001c67983 */ /* 0x000f280000100800 */
        /* <DEDUP_REMOVED lines=37> */
[----:B------:R-:W-:Y:S01]  /*158fc0*/  IMAD.MOV.U32 R139, RZ, RZ, R252 ;  /* 0x000000ffff8b7224 */ /* 0x000fe200078e00fc */
[C---:B------:R-:W-:Y:S02]  /*158fd0*/  HMMA.1688.F32.TF32 R184, R240.reuse, R74, R184 ;  /* 0x0000004af0b8723c */ /* 0x040fe400000810b8 */
        /* <DEDUP_REMOVED lines=10> */
[----:B------:R1:W-:Y:S01]  /*159080*/  STL.64 [R1+0xc858], R216 ;  /* 0x00c858d801007387 */ /* 0x0003e20000100a00 */
[----:B--2---:R-:W-:Y:S01]  /*159090*/  HMMA.1688.F32.TF32 R236, R240, R178, R236 ;  /* 0x000000b2f0ec723c */ /* 0x004fe200000810ec */
[----:B------:R-:W-:-:S02]  /*1590a0*/  IMAD.MOV.U32 R178, RZ, RZ, R43 ;  /* 0x000000ffffb27224 */ /* 0x000fc400078e002b */
[----:B------:R-:W-:Y:S01]  /*1590b0*/  IMAD.MOV.U32 R179, RZ, RZ, R42 ;  /* 0x000000ffffb37224 */ /* 0x000fe200078e002a */
[----:B------:R-:W2:Y:S04]  /*1590c0*/  LDL R43, [R1+0x199c] ;  /* 0x00199c00012b7983 */ /* 0x000ea80000100800 */
[----:B------:R-:W2:Y:S01]  /*1590d0*/  LDL R42, [R1+0x1998] ;  /* 0x00199800012a7983 */ /* 0x000ea20000100800 */
[C---:B---3--:R-:W-:Y:S08]  /*1590e0*/  HMMA.1688.F32.TF32 R96, R240.reuse, R98, R168 ;  /* 0x00000062f060723c */ /* 0x048ff000000810a8 */
[C---:B------:R-:W-:Y:S08]  /*1590f0*/  HMMA.1688.F32.TF32 R108, R240.reuse, R110, R160 ;  /* 0x0000006ef06c723c */ /* 0x040ff000000810a0 */
[C---:B------:R-:W-:Y:S08]  /*159100*/  HMMA.1688.F32.TF32 R232, R240.reuse, R182, R232 ;  /* 0x000000b6f0e8723c */ /* 0x040ff000000810e8 */
        /* <DEDUP_REMOVED lines=14> */
[----:B------:R-:W-:Y:S01]  /*1591f0*/  MOV R169, R50 ;  /* 0x0000003200a97202 */ /* 0x000fe20000000f00 */
[----:B------:R-:W-:Y:S01]  /*159200*/  IMAD.MOV.U32 R176, RZ, RZ, R47 ;  /* 0x000000ffffb07224 */ /* 0x000fe200078e002f */
[----:B------:R-:W-:-:S02]  /*159210*/  MOV R177, R46 ;  /* 0x0000002e00b17202 */ /* 0x000fc40000000f00 */
[C---:B------:R-:W-:Y:S01]  /*159220*/  HMMA.1688.F32.TF32 R116, R240.reuse, R118, R152 ;  /* 0x00000076f074723c */ /* 0x040fe20000081098 */
        /* <DEDUP_REMOVED lines=70> */
[C---:B--2---:R-:W-:Y:S01]  /*159690*/  HMMA.1688.F32.TF32 R44, R240.reuse, R50, R44 ;  /* 0x00000032f02c723c */ /* 0x044fe2000008102c */
[----:B------:R-:W2:Y:S04]  /*1596a0*/  LDL.LU.64 R50, [R1+0xca38] ;  /* 0x00ca380001327983 */ /* 0x000ea80000300a00 */
[----:B------:R-:W2:Y:S01]  /*1596b0*/  LDL.LU.64 R48, [R1+0xca30] ;  /* 0x00ca300001307983 */ /* 0x000ea20000300a00 */
[----:B------:R-:W-:Y:S02]  /*1596c0*/  IMAD.MOV.U32 R162, RZ, RZ, R53 ;  /* 0x000000ffffa27224 */ /* 0x000fe400078e0035 */
[----:B------:R-:W-:Y:S01]  /*1596d0*/  IMAD.MOV.U32 R163, RZ, RZ, R52 ;  /* 0x000000ffffa37224 */ /* 0x000fe200078e0034 */
[C---:B--2---:R-:W-:Y:S01]  /*1596e0*/  HMMA.1688.F32.TF32 R48, R240.reuse, R54, R48 ;  /* 0x00000036f030723c */ /* 0x044fe20000081030 */
[----:B------:R-:W2:Y:S04]  /*1596f0*/  LDL.LU.64 R54, [R1+0xca28] ;  /* 0x00ca280001367983 */ /* 0x000ea80000300a00 */
[----:B------:R-:W2:Y:S03]  /*159700*/  LDL.LU.64 R52, [R1+0xca20] ;  /* 0x00ca200001347983 */ /* 0x000ea60000300a00 */
[C---:B------:R-:W-:Y:S01]  /*159710*/  HMMA.1688.F32.TF32 R100, R240.reuse, R102, R104 ;  /* 0x00000066f064723c */ /* 0x040fe20000081068 */
[----:B------:R-:W-:Y:S04]  /*159720*/  LDS R104, [R56+UR10+0x8c180] ;  /* 0x08c1800a38687984 */ /* 0x000fe80008000800 */
[----:B------:R-:W-:Y:S04]  /*159730*/  LDS R106, [R56+UR10+0x8c980] ;  /* 0x08c9800a386a7984 */ /* 0x000fe80008000800 */
[----:B------:R-:W-:Y:S04]  /*159740*/  LDS R105, [R57+UR10+0x8c180] ;  /* 0x08c1800a39697984 */ /* 0x000fe80008000800 */
[----:B------:R1:W3:Y:S01]  /*159750*/  LDS R107, [R57+UR10+0x8c980] ;  /* 0x08c9800a396b7984 */ /* 0x0002e20008000800 */
[C---:B--2---:R-:W-:Y:S03]  /*159760*/  HMMA.1688.F32.TF32 R52, R240.reuse, R58, R52 ;  /* 0x0000003af034723c */ /* 0x044fe60000081034 */
[----:B------:R-:W2:Y:S04]  /*159770*/  LDL.LU.64 R58, [R1+0xca18] ;  /* 0x00ca1800013a7983 */ /* 0x000ea80000300a00 */
[----:B-1----:R-:W2:Y:S02]  /*159780*/  LDL.LU.64 R56, [R1+0xca10] ;  /* 0x00ca100001387983 */ /* 0x002ea40000300a00 */
[C---:B--2---:R-:W-:Y:S02]  /*159790*/  HMMA.1688.F32.TF32 R56, R240.reuse, R62, R56 ;  /* 0x0000003ef038723c */ /* 0x044fe40000081038 */
[----:B------:R-:W2:Y:S04]  /*1597a0*/  LDL.LU.64 R62, [R1+0xca08] ;  /* 0x00ca0800013e7983 */ /* 0x000ea80000300a00 */
[----:B------:R-:W2:Y:S02]  /*1597b0*/  LDL.LU.64 R60, [R1+0xca00] ;  /* 0x00ca0000013c7983 */ /* 0x000ea40000300a00 */
        /* <DEDUP_REMOVED lines=12> */
[----:B--2---:R-:W-:Y:S02]  /*159880*/  HMMA.1688.F32.TF32 R76, R240, R82, R76 ;  /* 0x00000052f04c723c */ /* 0x004fe4000008104c */
[----:B------:R-:W2:Y:S04]  /*159890*/  LDL.LU.64 R82, [R1+0xc9b8] ;  /* 0x00c9b80001527983 */ /* 0x000ea80000300a00 */
[----:B------:R-:W2:Y:S02]  /*1598a0*/  LDL.LU.64 R80, [R1+0xc9b0] ;  /* 0x00c9b00001507983 */ /* 0x000ea40000300a00 */
[C---:B---3--:R-:W-:Y:S08]  /*1598b0*/  HMMA.1688.F32.TF32 R164, R104.reuse, R164, R168 ;  /* 0x000000a468a4723c */ /* 0x048ff000000810a8 */
[----:B------:R-:W-:Y:S08]  /*1598c0*/  HMMA.1688.F32.TF32 R156, R104, R156, R160 ;  /* 0x0000009c689c723c */ /* 0x000ff000000810a0 */
[C---:B--2---:R-:W-:Y:S01]  /*1598d0*/  HMMA.1688.F32.TF32 R80, R240.reuse, R86, R80 ;  /* 0x00000056f050723c */ /* 0x044fe20000081050 */
[----:B------:R-:W2:Y:S04]  /*1598e0*/  LDL.LU.64 R86, [R1+0xc9a8] ;  /* 0x00c9a80001567983 */ /* 0x000ea80000300a00 */
[----:B------:R-:W2:Y:S03]  /*1598f0*/  LDL.LU.64 R84, [R1+0xc9a0] ;  /* 0x00c9a00001547983 */ /* 0x000ea60000300a00 */
[C---:B------:R-:W-:Y:S08]  /*159900*/  HMMA.1688.F32.TF32 R220, R240.reuse, R202, R220 ;  /* 0x000000caf0dc723c */ /* 0x040ff000000810dc */
[C---:B------:R-:W-:Y:S08]  /*159910*/  HMMA.1688.F32.TF32 R224, R240.reuse, R198, R224 ;  /* 0x000000c6f0e0723c */ /* 0x040ff000000810e0 */
[C---:B------:R-:W-:Y:S08]  /*159920*/  HMMA.1688.F32.TF32 R228, R240.reuse, R194, R228 ;  /* 0x000000c2f0e4723c */ /* 0x040ff000000810e4 */
[----:B------:R-:W-:Y:S08]  /*159930*/  HMMA.1688.F32.TF32 R136, R240, R250, R136 ;  /* 0x000000faf088723c */ /* 0x000ff00000081088 */
[----:B------:R-:W-:Y:S08]  /*159940*/  HMMA.1688.F32.TF32 R248, R104, R248, R152 ;  /* 0x000000f868f8723c */ /* 0x000ff00000081098 */
[C---:B--2---:R-:W-:Y:S01]  /*159950*/  HMMA.1688.F32.TF32 R84, R240.reuse, R182, R84 ;  /* 0x000000b6f054723c */ /* 0x044fe20000081054 */
[----:B------:R-:W2:Y:S04]  /*159960*/  LDL.LU.64 R182, [R1+0xc998] ;  /* 0x00c9980001b67983 */ /* 0x000ea80000300a00 */
[----:B------:R-:W2:Y:S03]  /*159970*/  LDL.LU.64 R180, [R1+0xc990] ;  /* 0x00c9900001b47983 */ /* 0x000ea60000300a00 */
[----:B------:R-:W-:Y:S01]  /*159980*/  HMMA.1688.F32.TF32 R240, R240, R174, R176 ;  /* 0x000000aef0f0723c */ /* 0x000fe200000810b0 */
[----:B------:R-:W3:Y:S04]  /*159990*/  LDL.LU.64 R178, [R1+0xc988] ;  /* 0x00c9880001b27983 */ /* 0x000ee80000300a00 */
[----:B------:R-:W3:Y:S04]  /*1599a0*/  LDL.LU.64 R176, [R1+0xc980] ;  /* 0x00c9800001b07983 */ /* 0x000ee80000300a00 */
[----:B------:R-:W4:Y:S04]  /*1599b0*/  LDL.LU.64 R174, [R1+0xc978] ;  /* 0x00c9780001ae7983 */ /* 0x000f280000300a00 */
[----:B------:R-:W4:Y:S04]  /*1599c0*/  LDL.LU.64 R172, [R1+0xc970] ;  /* 0x00c9700001ac7983 */ /* 0x000f280000300a00 */
        /* <DEDUP_REMOVED lines=18> */
[----:B------:R-:W3:Y:S01]  /*159af0*/  LDL.LU.64 R246, [R1+0xc908] ;  /* 0x00c9080001f67983 */ /* 0x000ee20000300a00 */
[----:B--2---:R-:W-:Y:S03]  /*159b00*/  HMMA.1688.F32.TF32 R248, R104, R244, R248 ;  /* 0x000000f468f8723c */ /* 0x004fe600000810f8 */
[----:B------:R-:W3:-:S15]  /*159b10*/  LDL.LU.64 R244, [R1+0xc900] ;  /* 0x00c9000001f47983 */ /* 0x000ede0000300a00 */
[----:B------:R-:W-:Y:S01]  /*159b20*/  NOP ;  /* 0x0000000000007918 */ /* 0x000fe20000000000 */
[----:B------:R1:W-:Y:S04]  /*159b30*/  STL.64 [R1+0xb80], R248 ;  /* 0x000b80f801007387 */ /* 0x0003e80000100a00 */
[----:B------:R-:W-:Y:S04]  /*159b40*/  STL.64 [R1+0xb88], R250 ;  /* 0x000b88fa01007387 */ /* 0x000fe80000100a00 */
[----:B-1----:R-:W2:Y:S04]  /*159b50*/  LDL R248, [R1+0x1b00] ;  /* 0x001b000001f87983 */ /* 0x002ea80000100800 */
[----:B------:R-:W2:Y:S04]  /*159b60*/  LDL R249, [R1+0x1b04] ;  /* 0x001b040001f97983 */ /* 0x000ea80000100800 */
[----:B------:R-:W2:Y:S01]  /*159b70*/  LDL.LU.64 R142, [R1+0xc8f8] ;  /* 0x00c8f800018e7983 */ /* 0x000ea20000300a00 */
[----:B---3--:R-:W-:Y:S03]  /*159b80*/  HMMA.1688.F32.TF32 R244, R104, R140, R244 ;  /* 0x0000008c68f4723c */ /* 0x008fe600000810f4 */
[----:B------:R-:W2:-:S15]  /*159b90*/  LDL.LU.64 R140, [R1+0xc8f0] ;  /* 0x00c8f000018c7983 */ /* 0x000e9e0000300a00 */
[----:B------:R-:W-:Y:S01]  /*159ba0*/  NOP ;  /* 0x0000000000007918 */ /* 0x000fe20000000000 */
[----:B------:R1:W-:Y:S04]  /*159bb0*/  STL.64 [R1+0xb90], R244 ;  /* 0x000b90f401007387 */ /* 0x0003e80000100a00 */
[----:B------:R-:W-:Y:S04]  /*159bc0*/  STL.64 [R1+0xb98], R246 ;  /* 0x000b98f601007387 */ /* 0x000fe80000100a00 */
[----:B-1----:R-:W3:Y:S04]  /*159bd0*/  LDL R244, [R1+0x1af0] ;  /* 0x001af00001f47983 */ /* 0x002ee80000100800 */
[----:B------:R-:W3:Y:S04]  /*159be0*/  LDL R245, [R1+0x1af4] ;  /* 0x001af40001f57983 */ /* 0x000ee80000100800 */
        /* <DEDUP_REMOVED lines=12> */
[----:B------:R-:W-:Y:S04]  /*159cb0*/  STL.64 [R1+0xbb0], R144 ;  /* 0x000bb09001007387 */ /* 0x000fe80000100a00 */
[----:B------:R1:W-:Y:S02]  /*159cc0*/  STL.64 [R1+0xbb8], R146 ;  /* 0x000bb89201007387 */ /* 0x0003e40000100a00 */
[C---:B-1----:R-:W-:Y:S08]  /*159cd0*/  HMMA.1688.F32.TF32 R144, R104.reuse, R248, R156 ;  /* 0x000000f86890723c */ /* 0x042ff0000008109c */
        /* <DEDUP_REMOVED lines=25> */
[----:B------:R-:W2:Y:S04]  /*159e70*/  LDL R244, [R1+0x1f00] ;  /* 0x001f000001f47983 */ /* 0x000ea80000100800 */
[----:B------:R1:W-:Y:S04]  /*159e80*/  STL.64 [R1+0x1cb0], R144 ;  /* 0x001cb09001007387 */ /* 0x0003e80000100a00 */
[----:B------:R-:W-:Y:S04]  /*159e90*/  STL.64 [R1+0x1cb8], R146 ;  /* 0x001cb89201007387 */ /* 0x000fe80000100a00 */
[----:B------:R3:W-:Y:S04]  /*159ea0*/  STL.64 [R1+0x1cc0], R140 ;  /* 0x001cc08c01007387 */ /* 0x0007e80000100a00 */
[----:B------:R-:W-:Y:S04]  /*159eb0*/  STL.64 [R1+0x1cc8], R142 ;  /* 0x001cc88e01007387 */ /* 0x000fe80000100a00 */
[----:B------:R-:W4:Y:S04]  /*159ec0*/  LDL R192, [R1+0x1b80] ;  /* 0x001b800001c07983 */ /* 0x000f280000100800 */
[----:B------:R-:W4:Y:S04]  /*159ed0*/  LDL R193, [R1+0x1b84] ;  /* 0x001b840001c17983 */ /* 0x000f280000100800 */
        /* <DEDUP_REMOVED lines=39> */
[----:B------:R-:W2:Y:S01]  /*15a150*/  LDL.LU.64 R194, [R1+0xc8c8] ;  /* 0x00c8c80001c27983 */ /* 0x000ea20000300a00 */
[----:B----4-:R-:W-:Y:S03]  /*15a160*/  HMMA.1688.F32.TF32 R188, R104, R192, R188 ;  /* 0x000000c068bc723c */ /* 0x010fe600000810bc */
        /* <DEDUP_REMOVED lines=43> */
[----:B------:R2:W-:Y:S01]  /*15a420*/  STL.64 [R1+0x2118], R210 ;  /* 0x002118d201007387 */ /* 0x0005e20000100a00 */
[----:B-1----:R-:W-:Y:S01]  /*15a430*/  IMAD.MOV.U32 R208, RZ, RZ, R252 ;  /* 0x000000ffffd07224 */ /* 0x002fe200078e00fc */
[----:B------:R-:W-:Y:S02]  /*15a440*/  MOV R209, R2 ;  /* 0x0000000200d17202 */ /* 0x000fe40000000f00 */
[----:B------:R-:W2:Y:S04]  /*15a450*/  LDL.LU R252, [R1+0xc86c] ;  /* 0x00c86c0001fc7983 */ /* 0x000ea80000300800 */
[----:B------:R-:W2:Y:S04]  /*15a460*/  LDL.LU R2, [R1+0xc868] ;  /* 0x00c8680001027983 */ /* 0x000ea80000300800 */
[----:B------:R-:W2:Y:S01]  /*15a470*/  LDL.LU.64 R218, [R1+0xc860] ;  /* 0x00c8600001da7983 */ /* 0x000ea20000300a00 */
[C---:B---3--:R-:W-:Y:S03]  /*15a480*/  HMMA.1688.F32.TF32 R212, R104.reuse, R216, R212 ;  /* 0x000000d868d4723c */ /* 0x048fe600000810d4 */
[----:B------:R-:W2:Y:S05]  /*15a490*/  LDL.LU.64 R216, [R1+0xc858] ;  /* 0x00c8580001d87983 */ /* 0x000eaa0000300a00 */
        /* <DEDUP_REMOVED lines=8> */
[C---:B------:R-:W-:Y:S01]  /*15a520*/  HMMA.1688.F32.TF32 R88, R104.reuse, R172, R88 ;  /* 0x000000ac6858723c */ /* 0x040fe20000081058 */
[----:B------:R-:W-:Y:S04]  /*15a530*/  STL.64 [R1+0x2120], R212 ;  /* 0x002120d401007387 */ /* 0x000fe80000100a00 */
[----:B------:R-:W-:Y:S03]  /*15a540*/  STL.64 [R1+0x2128], R214 ;  /* 0x002128d601007387 */ /* 0x000fe60000100a00 */
        /* <DEDUP_REMOVED lines=58> */
[----:B------:R-:W3:Y:S04]  /*15a8f0*/  LDL.LU R152, [R1+0x2d70] ;  /* 0x002d700001987983 */ /* 0x000ee80000300800 */
[----:B------:R-:W3:Y:S04]  /*15a900*/  LDL.LU R153, [R1+0x2d74] ;  /* 0x002d740001997983 */ /* 0x000ee80000300800 */
[----:B------:R-:W3:Y:S04]  /*15a910*/  LDL.LU R154, [R1+0x2d78] ;  /* 0x002d7800019a7983 */ /* 0x000ee80000300800 */
[----:B------:R-:W3:Y:S04]  /*15a920*/  LDL.LU R155, [R1+0x2d7c] ;  /* 0x002d7c00019b7983 */ /* 0x000ee80000300800 */
[----:B------:R-:W4:Y:S04]  /*15a930*/  LDL R232, [R1+0x1f20] ;  /* 0x001f200001e87983 */ /* 0x000f280000100800 */
[----:B------:R-:W4:Y:S04]  /*15a940*/  LDL R233, [R1+0x1f24] ;  /* 0x001f240001e97983 */ /* 0x000f280000100800 */
[----:B------:R-:W1:Y:S04]  /*15a950*/  LDL R228, [R1+0x1f30] ;  /* 0x001f300001e47983 */ /* 0x000e680000100800 */
[----:B------:R-:W1:Y:S04]  /*15a960*/  LDL R229, [R1+0x1f34] ;  /* 0x001f340001e57983 */ /* 0x000e680000100800 */
        /* <DEDUP_REMOVED lines=47> */
[C---:B----4-:R-:W-:Y:S08]  /*15ac60*/  HMMA.1688.F32.TF32 R8, R104.reuse, R232, R12 ;  /* 0x000000e86808723c */ /* 0x050ff0000008100c */
[C---:B-1----:R-:W-:Y:S08]  /*15ac70*/  HMMA.1688.F32.TF32 R4, R104.reuse, R228, R16 ;  /* 0x000000e46804723c */ /* 0x042ff00000081010 */
[C---:B--2---:R-:W-:Y:S03]  /*15ac80*/  HMMA.1688.F32.TF32 R12, R104.reuse, R224, R20 ;  /* 0x000000e0680c723c */ /* 0x044fe60000081014 */
[----:B------:R-:W-:Y:S04]  /*15ac90*/  STL.64 [R1+0x2720], R8 ;  /* 0x0027200801007387 */ /* 0x000fe80000100a00 */
[----:B------:R3:W-:Y:S04]  /*15aca0*/  STL.64 [R1+0x2728], R10 ;  /* 0x0027280a01007387 */ /* 0x0007e80000100a00 */
[----:B------:R-:W-:Y:S04]  /*15acb0*/  STL.64 [R1+0x2710], R4 ;  /* 0x0027100401007387 */ /* 0x000fe80000100a00 */
[----:B------:R1:W-:Y:S01]  /*15acc0*/  STL.64 [R1+0x2718], R6 ;  /* 0x0027180601007387 */ /* 0x0003e20000100a00 */
[C---:B---3--:R-:W-:Y:S08]  /*15acd0*/  HMMA.1688.F32.TF32 R8, R104.reuse, R220, R24 ;  /* 0x000000dc6808723c */ /* 0x048ff00000081018 */
[C---:B-1----:R-:W-:Y:S01]  /*15ace0*/  HMMA.1688.F32.TF32 R4, R104.reuse, R216, R28 ;  /* 0x000000d86804723c */ /* 0x042fe2000008101c */
        /* <DEDUP_REMOVED lines=37> */
[----:B------:R1:W-:Y:S03]  /*15af40*/  STL.64 [R1+0x2298], R14 ;  /* 0x0022980e01007387 */ /* 0x0003e60000100a00 */
[C---:B------:R-:W-:Y:S08]  /*15af50*/  HMMA.1688.F32.TF32 R204, R92.reuse, R150, R152 ;  /* 0x000000965ccc723c */ /* 0x040ff00000081098 */
[----:B------:R-:W-:Y:S08]  /*15af60*/  HMMA.1688.F32.TF32 R224, R92, R142, R144 ;  /* 0x0000008e5ce0723c */ /* 0x000ff00000081090 */
[C---:B-1----:R-:W-:Y:S01]  /*15af70*/  HMMA.1688.F32.TF32 R12, R104.reuse, R164, R80 ;  /* 0x000000a4680c723c */ /* 0x042fe20000081050 */
        /* <DEDUP_REMOVED lines=8> */
[----:B------:R-:W-:Y:S01]  /*15b000*/  MOV R0, R151 ;  /* 0x0000009700007202 */ /* 0x000fe20000000f00 */
[----:B------:R-:W-:Y:S01]  /*15b010*/  IMAD.MOV.U32 R3, RZ, RZ, R150 ;  /* 0x000000ffff037224 */ /* 0x000fe200078e0096 */
[C---:B------:R-:W-:Y:S03]  /*15b020*/  HMMA.1688.F32.TF32 R228, R92.reuse, R250, R244 ;  /* 0x000000fa5ce4723c */ /* 0x040fe600000810f4 */
[----:B------:R-:W-:Y:S04]  /*15b030*/  STL.64 [R1+0x2250], R8 ;  /* 0x0022500801007387 */ /* 0x000fe80000100a00 */
[----:B------:R-:W-:Y:S04]  /*15b040*/  STL.64 [R1+0x2258], R10 ;  /* 0x0022580a01007387 */ /* 0x000fe80000100a00 */
[----:B------:R-:W-:Y:S04]  /*15b050*/  STL.64 [R1+0x2240], R4 ;  /* 0x0022400401007387 */ /* 0x000fe80000100a00 */
[----:B------:R1:W-:Y:S04]  /*15b060*/  STL.64 [R1+0x2248], R6 ;  /* 0x0022480601007387 */ /* 0x0003e80000100a00 */
[----:B------:R-:W-:Y:S04]  /*15b070*/  STL.64 [R1+0xc7f0], R206 ;  /* 0x00c7f0ce01007387 */ /* 0x000fe80000100a00 */
[----:B------:R-:W-:Y:S04]  /*15b080*/  STL.64 [R1+0xc7e8], R204 ;  /* 0x00c7e8cc01007387 */ /* 0x000fe80000100a00 */
[----:B------:R-:W-:Y:S04]  /*15b090*/  STL [R1+0xc314], R0 ;  /* 0x00c3140001007387 */ /* 0x000fe80000100800 */
[----:B------:R-:W-:Y:S04]  /*15b0a0*/  STL [R1+0xc310], R3 ;  /* 0x00c3100301007387 */ /* 0x000fe80000100800 */
[----:B------:R-:W-:Y:S04]  /*15b0b0*/  STL.64 [R1+0xc800], R226 ;  /* 0x00c800e201007387 */ /* 0x000fe80000100a00 */
[----:B------:R-:W-:Y:S04]  /*15b0c0*/  STL.64 [R1+0xc7f8], R224 ;  /* 0x00c7f8e001007387 */ /* 0x000fe80000100a00 */
        /* <DEDUP_REMOVED lines=10> */
[----:B------:R-:W3:Y:S04]  /*15b170*/  LDL.LU R146, [R1+0x2c38] ;  /* 0x002c380001927983 */ /* 0x000ee80000300800 */
[----:B------:R-:W3:Y:S04]  /*15b180*/  LDL.LU R147, [R1+0x2c3c] ;  /* 0x002c3c0001937983 */ /* 0x000ee80000300800 */
        /* <DEDUP_REMOVED lines=29> */
[----:B------:R-:W3:Y:S04]  /*15b360*/  LDL R199, [R1+0xf3c] ;  /* 0x000f3c0001c77983 */ /* 0x000ee80000100800 */
[----:B------:R-:W3:Y:S04]  /*15b370*/  LDL.LU R200, [R1+0x2ca0] ;  /* 0x002ca00001c87983 */ /* 0x000ee80000300800 */
        /* <DEDUP_REMOVED lines=73> */
[C---:B--2---:R-:W-:Y:S08]  /*15b810*/  HMMA.1688.F32.TF32 R76, R92.reuse, R250, R244 ;  /* 0x000000fa5c4c723c */ /* 0x044ff000000810f4 */
        /* <DEDUP_REMOVED lines=148> */
[----:B------:R-:W-:Y:S01]  /*15c160*/  STL.64 [R1+0xc798], R84 ;  /* 0x00c7985401007387 */ /* 0x000fe20000100a00 */
[C---:B------:R-:W-:Y:S03]  /*15c170*/  HMMA.1688.F32.TF32 R4, R92.reuse, R182, R184 ;  /* 0x000000b65c04723c */ /* 0x040fe600000810b8 */
        /* <DEDUP_REMOVED lines=8> */
[----:B-1----:R-:W4:Y:S04]  /*15c200*/  LDL.LU R20, [R1+0x31c0] ;  /* 0x0031c00001147983 */ /* 0x002f280000300800 */
[----:B------:R-:W4:Y:S04]  /*15c210*/  LDL.LU R21, [R1+0x31c4] ;  /* 0x0031c40001157983 */ /* 0x000f280000300800 */
[----:B------:R-:W4:Y:S04]  /*15c220*/  LDL.LU R22, [R1+0x31c8] ;  /* 0x0031c80001167983 */ /* 0x000f280000300800 */
[----:B------:R-:W4:Y:S04]  /*15c230*/  LDL.LU R23, [R1+0x31cc] ;  /* 0x0031cc0001177983 */ /* 0x000f280000300800 */
[----:B------:R-:W4:Y:S04]  /*15c240*/  LDL R182, [R1+0x11c8] ;  /* 0x0011c80001b67983 */ /* 0x000f280000100800 */
[----:B------:R-:W4:Y:S04]  /*15c250*/  LDL R183, [R1+0x11cc] ;  /* 0x0011cc0001b77983 */ /* 0x000f280000100800 */
[----:B------:R-:W4:Y:S01]  /*15c260*/  LDL.LU R76, [R1+0x31e0] ;  /* 0x0031e000014c7983 */ /* 0x000f220000300800 */
        /* <DEDUP_REMOVED lines=17> */
[----:B---3--:R-:W3:Y:S04]  /*15c380*/  LDL.LU R88, [R1+0x3210] ;  /* 0x0032100001587983 */ /* 0x008ee80000300800 */
[----:B------:R-:W3:Y:S04]  /*15c390*/  LDL.LU R89, [R1+0x3214] ;  /* 0x0032140001597983 */ /* 0x000ee80000300800 */
[----:B------:R-:W3:Y:S04]  /*15c3a0*/  LDL.LU R90, [R1+0x3218] ;  /* 0x00321800015a7983 */ /* 0x000ee80000300800 */
[----:B------:R-:W3:Y:S04]  /*15c3b0*/  LDL.LU R91, [R1+0x321c] ;  /* 0x00321c00015b7983 */ /* 0x000ee80000300800 */
[----:B------:R-:W2:Y:S04]  /*15c3c0*/  LDL R166, [R1+0x1188] ;  /* 0x0011880001a67983 */ /* 0x000ea80000100800 */
[----:B------:R-:W2:Y:S04]  /*15c3d0*/  LDL R167, [R1+0x118c] ;  /* 0x00118c0001a77983 */ /* 0x000ea80000100800 */
[----:B----4-:R-:W4:Y:S04]  /*15c3e0*/  LDL.LU R240, [R1+0x3220] ;  /* 0x0032200001f07983 */ /* 0x010f280000300800 */
[----:B------:R-:W4:Y:S01]  /*15c3f0*/  LDL.LU R241, [R1+0x3224] ;  /* 0x0032240001f17983 */ /* 0x000f220000300800 */
[C---:B------:R-:W-:Y:S03]  /*15c400*/  HMMA.1688.F32.TF32 R104, R92.reuse, R238, R108 ;  /* 0x000000ee5c68723c */ /* 0x040fe6000008106c */
[----:B------:R-:W4:Y:S05]  /*15c410*/  LDL.LU R242, [R1+0x3228] ;  /* 0x0032280001f27983 */ /* 0x000f2a0000300800 */
[C---:B------:R-:W-:Y:S01]  /*15c420*/  HMMA.1688.F32.TF32 R108, R92.reuse, R158, R160 ;  /* 0x0000009e5c6c723c */ /* 0x040fe200000810a0 */
[----:B------:R-:W4:Y:S04]  /*15c430*/  LDL.LU R243, [R1+0x322c] ;  /* 0x00322c0001f37983 */ /* 0x000f280000300800 */
[----:B------:R-:W2:Y:S04]  /*15c440*/  LDL R162, [R1+0x1178] ;  /* 0x0011780001a27983 */ /* 0x000ea80000100800 */
[----:B------:R-:W2:Y:S04]  /*15c450*/  LDL R163, [R1+0x117c] ;  /* 0x00117c0001a37983 */ /* 0x000ea80000100800 */
[----:B------:R-:W2:Y:S04]  /*15c460*/  LDL.LU R84, [R1+0x3200] ;  /* 0x0032000001547983 */ /* 0x000ea80000300800 */
[----:B------:R-:W2:Y:S01]  /*15c470*/  LDL.LU R85, [R1+0x3204] ;  /* 0x0032040001557983 */ /* 0x000ea20000300800 */
[C---:B------:R-:W-:Y:S03]  /*15c480*/  HMMA.1688.F32.TF32 R100, R92.reuse, R102, R112 ;  /* 0x000000665c64723c */ /* 0x040fe60000081070 */
[----:B------:R-:W2:Y:S05]  /*15c490*/  LDL.LU R86, [R1+0x3208] ;  /* 0x0032080001567983 */ /* 0x000eaa0000300800 */
        /* <DEDUP_REMOVED lines=64> */
[----:B------:R-:W2:Y:S04]  /*15c8a0*/  LDL R194, [R1+0x11f8] ;  /* 0x0011f80001c27983 */ /* 0x000ea80000100800 */
[----:B------:R-:W2:Y:S04]  /*15c8b0*/  LDL R195, [R1+0x11fc] ;  /* 0x0011fc0001c37983 */ /* 0x000ea80000100800 */
[----:B------:R-:W2:Y:S04]  /*15c8c0*/  LDL.LU R16, [R1+0x2dd0] ;  /* 0x002dd00001107983 */ /* 0x000ea80000300800 */
[----:B------:R-:W2:Y:S04]  /*15c8d0*/  LDL.LU R17, [R1+0x2dd4] ;  /* 0x002dd40001117983 */ /* 0x000ea80000300800 */
[----:B------:R-:W2:Y:S04]  /*15c8e0*/  LDL.LU R18, [R1+0x2dd8] ;  /* 0x002dd80001127983 */ /* 0x000ea80000300800 */
[----:B------:R-:W2:Y:S01]  /*15c8f0*/  LDL.LU R19, [R1+0x2ddc] ;  /* 0x002ddc0001137983 */ /* 0x000ea20000300800 */
[C---:B------:R-:W-:Y:S08]  /*15c900*/  HMMA.1688.F32.TF32 R136, R92.reuse, R246, R136 ;  /* 0x000000f65c88723c */ /* 0x040ff00000081088 */
[C---:B---3--:R-:W-:Y:S08]  /*15c910*/  HMMA.1688.F32.TF32 R128, R92.reuse, R130, R24 ;  /* 0x000000825c80723c */ /* 0x048ff00000081018 */
[C---:B------:R-:W-:Y:S01]  /*15c920*/  HMMA.1688.F32.TF32 R132, R92.reuse, R134, R204 ;  /* 0x000000865c84723c */ /* 0x040fe200000810cc */
[----:B------:R-:W-:Y:S04]  /*15c930*/  STL.64 [R1+0xc770], R126 ;  /* 0x00c7707e01007387 */ /* 0x000fe80000100a00 */
[----:B------:R1:W-:Y:S03]  /*15c940*/  STL.64 [R1+0xc768], R124 ;  /* 0x00c7687c01007387 */ /* 0x0003e60000100a00 */
[C---:B----4-:R-:W-:Y:S01]  /*15c950*/  HMMA.1688.F32.TF32 R140, R92.reuse, R142, R12 ;  /* 0x0000008e5c8c723c */ /* 0x050fe2000008100c */
[----:B-1----:R-:W3:Y:S04]  /*15c960*/  LDL.LU R124, [R1+0x3230] ;  /* 0x00323000017c7983 */ /* 0x002ee80000300800 */
[----:B------:R-:W3:Y:S04]  /*15c970*/  LDL.LU R125, [R1+0x3234] ;  /* 0x00323400017d7983 */ /* 0x000ee80000300800 */
[----:B------:R-:W3:Y:S04]  /*15c980*/  LDL.LU R126, [R1+0x3238] ;  /* 0x00323800017e7983 */ /* 0x000ee80000300800 */
[----:B------:R-:W3:Y:S04]  /*15c990*/  LDL.LU R127, [R1+0x323c] ;  /* 0x00323c00017f7983 */ /* 0x000ee80000300800 */
[----:B------:R-:W4:Y:S04]  /*15c9a0*/  LDL.LU.64 R26, [R1+0xc850] ;  /* 0x00c85000011a7983 */ /* 0x000f280000300a00 */
[----:B------:R-:W4:Y:S04]  /*15c9b0*/  LDL.LU.64 R24, [R1+0xc848] ;  /* 0x00c8480001187983 */ /* 0x000f280000300a00 */
[----:B------:R-:W3:Y:S04]  /*15c9c0*/  LDL R246, [R1+0x1208] ;  /* 0x0012080001f67983 */ /* 0x000ee80000100800 */
[----:B------:R-:W3:Y:S04]  /*15c9d0*/  LDL R247, [R1+0x120c] ;  /* 0x00120c0001f77983 */ /* 0x000ee80000100800 */
[----:B------:R-:W3:Y:S04]  /*15c9e0*/  LDL.LU R204, [R1+0x2dc0] ;  /* 0x002dc00001cc7983 */ /* 0x000ee80000300800 */
[----:B------:R-:W3:Y:S04]  /*15c9f0*/  LDL.LU R205, [R1+0x2dc4] ;  /* 0x002dc40001cd7983 */ /* 0x000ee80000300800 */
[----:B------:R-:W3:Y:S04]  /*15ca00*/  LDL.LU R206, [R1+0x2dc8] ;  /* 0x002dc80001ce7983 */ /* 0x000ee80000300800 */
[----:B------:R-:W3:Y:S04]  /*15ca10*/  LDL.LU R207, [R1+0x2dcc] ;  /* 0x002dcc0001cf7983 */ /* 0x000ee80000300800 */
        /* <DEDUP_REMOVED lines=14> */
[C---:B------:R-:W-:Y:S08]  /*15cb00*/  HMMA.1688.F32.TF32 R188, R92.reuse, R250, R188 ;  /* 0x000000fa5cbc723c */ /* 0x040ff000000810bc */
[C---:B------:R-:W-:Y:S01]  /*15cb10*/  HMMA.1688.F32.TF32 R172, R92.reuse, R174, R84 ;  /* 0x000000ae5cac723c */ /* 0x040fe20000081054 */
[----:B------:R-:W4:Y:S04]  /*15cb20*/  LDL R250, [R1+0x1218] ;  /* 0x0012180001fa7983 */ /* 0x000f280000100800 */
[----:B------:R-:W4:Y:S04]  /*15cb30*/  LDL R251, [R1+0x121c] ;  /* 0x00121c0001fb7983 */ /* 0x000f280000100800 */
[----:B------:R-:W4:Y:S04]  /*15cb40*/  LDL.LU R84, [R1+0x2db0] ;  /* 0x002db00001547983 */ /* 0x000f280000300800 */
[----:B------:R-:W4:Y:S04]  /*15cb50*/  LDL.LU R85, [R1+0x2db4] ;  /* 0x002db40001557983 */ /* 0x000f280000300800 */
[----:B------:R-:W4:Y:S04]  /*15cb60*/  LDL.LU R86, [R1+0x2db8] ;  /* 0x002db80001567983 */ /* 0x000f280000300800 */
[----:B------:R-:W4:Y:S01]  /*15cb70*/  LDL.LU R87, [R1+0x2dbc] ;  /* 0x002dbc0001577983 */ /* 0x000f220000300800 */
        /* <DEDUP_REMOVED lines=9> */
[----:B--2---:R-:W-:-:S15]  /*15cc10*/  HMMA.1688.F32.TF32 R192, R92, R194, R16 ;  /* 0x000000c25cc0723c */ /* 0x004fde0000081010 */
[----:B------:R-:W-:-:S04]  /*15cc20*/  NOP ;  /* 0x0000000000007918 */ /* 0x000fc80000000000 */
[----:B------:R-:W-:Y:S04]  /*15cc30*/  STL [R1+0xc754], R192 ;  /* 0x00c754c001007387 */ /* 0x000fe80000100800 */
[----:B------:R-:W-:Y:S04]  /*15cc40*/  STL [R1+0xc750], R193 ;  /* 0x00c750c101007387 */ /* 0x000fe80000100800 */
[----:B------:R-:W-:Y:S04]  /*15cc50*/  STL [R1+0xc74c], R194 ;  /* 0x00c74cc201007387 */ /* 0x000fe80000100800 */
[----:B------:R-:W-:Y:S04]  /*15cc60*/  STL [R1+0xc748], R195 ;  /* 0x00c748c301007387 */ /* 0x000fe80000100800 */
[----:B------:R-:W2:Y:S04]  /*15cc70*/  LDL R18, [R1+0x1238] ;  /* 0x0012380001127983 */ /* 0x000ea80000100800 */
[----:B------:R-:W2:Y:S04]  /*15cc80*/  LDL R19, [R1+0x123c] ;  /* 0x00123c0001137983 */ /* 0x000ea80000100800 */
[----:B------:R-:W2:Y:S04]  /*15cc90*/  LDL.LU R20, [R1+0x2d90] ;  /* 0x002d900001147983 */ /* 0x000ea80000300800 */
[----:B------:R-:W2:Y:S04]  /*15cca0*/  LDL.LU R21, [R1+0x2d94] ;  /* 0x002d940001157983 */ /* 0x000ea80000300800 */
[----:B------:R-:W2:Y:S04]  /*15ccb0*/  LDL.LU R22, [R1+0x2d98] ;  /* 0x002d980001167983 */ /* 0x000ea80000300800 */
[----:B------:R-:W2:Y:S01]  /*15ccc0*/  LDL.LU R23, [R1+0x2d9c] ;  /* 0x002d9c0001177983 */ /* 0x000ea20000300800 */
[C---:B---3--:R-:W-:Y:S08]  /*15ccd0*/  HMMA.1688.F32.TF32 R244, R92.reuse, R246, R204 ;  /* 0x000000f65cf4723c */ /* 0x048ff000000810cc */
[C---:B------:R-:W-:Y:S01]  /*15cce0*/  HMMA.1688.F32.TF32 R160, R92.reuse, R162, R124 ;  /* 0x000000a25ca0723c */ /* 0x040fe2000008107c */
[----:B------:R-:W3:Y:S04]  /*15ccf0*/  LDL R126, [R1+0x1258] ;  /* 0x00125800017e7983 */ /* 0x000ee80000100800 */
[----:B------:R-:W3:Y:S04]  /*15cd00*/  LDL R127, [R1+0x125c] ;  /* 0x00125c00017f7983 */ /* 0x000ee80000100800 */
[----:B------:R-:W3:Y:S04]  /*15cd10*/  LDL R206, [R1+0x1248] ;  /* 0x0012480001ce7983 */ /* 0x000ee80000100800 */
[----:B------:R-:W3:Y:S01]  /*15cd20*/  LDL R207, [R1+0x124c] ;  /* 0x00124c0001cf7983 */ /* 0x000ee20000100800 */
[C---:B----4-:R-:W-:Y:S03]  /*15cd30*/  HMMA.1688.F32.TF32 R248, R92.reuse, R250, R84 ;  /* 0x000000fa5cf8723c */ /* 0x050fe60000081054 */
[----:B------:R1:W-:Y:S04]  /*15cd40*/  STL [R1+0xc744], R244 ;  /* 0x00c744f401007387 */ /* 0x0003e80000100800 */
[----:B------:R4:W-:Y:S04]  /*15cd50*/  STL [R1+0xc740], R245 ;  /* 0x00c740f501007387 */ /* 0x0009e80000100800 */
[----:B------:R4:W-:Y:S04]  /*15cd60*/  STL [R1+0xc73c], R246 ;  /* 0x00c73cf601007387 */ /* 0x0009e80000100800 */
[----:B------:R4:W-:Y:S04]  /*15cd70*/  STL [R1+0xc738], R247 ;  /* 0x00c738f701007387 */ /* 0x0009e80000100800 */
[----:B-1----:R-:W3:Y:S04]  /*15cd80*/  LDL.LU R244, [R1+0x2b60] ;  /* 0x002b600001f47983 */ /* 0x002ee80000300800 */
[----:B----4-:R-:W4:Y:S04]  /*15cd90*/  LDL.LU R245, [R1+0x2b64] ;  /* 0x002b640001f57983 */ /* 0x010f280000300800 */
[----:B------:R-:W4:Y:S04]  /*15cda0*/  LDL.LU R246, [R1+0x2b68] ;  /* 0x002b680001f67983 */ /* 0x000f280000300800 */
[----:B------:R-:W4:Y:S04]  /*15cdb0*/  LDL.LU R247, [R1+0x2b6c] ;  /* 0x002b6c0001f77983 */ /* 0x000f280000300800 */
[----:B------:R1:W-:Y:S04]  /*15cdc0*/  STL [R1+0xc764], R248 ;  /* 0x00c764f801007387 */ /* 0x0003e80000100800 */
[----:B------:R1:W-:Y:S04]  /*15cdd0*/  STL [R1+0xc760], R249 ;  /* 0x00c760f901007387 */ /* 0x0003e80000100800 */
[----:B------:R1:W-:Y:S04]  /*15cde0*/  STL [R1+0xc75c], R250 ;  /* 0x00c75cfa01007387 */ /* 0x0003e80000100800 */
[----:B------:R1:W-:Y:S04]  /*15cdf0*/  STL [R1+0xc758], R251 ;  /* 0x00c758fb01007387 */ /* 0x0003e80000100800 */
[----:B-1----:R-:W3:Y:S04]  /*15ce00*/  LDL.LU R248, [R1+0x2d80] ;  /* 0x002d800001f87983 */ /* 0x002ee80000300800 */
[----:B------:R-:W3:Y:S04]  /*15ce10*/  LDL.LU R249, [R1+0x2d84] ;  /* 0x002d840001f97983 */ /* 0x000ee80000300800 */
[----:B------:R-:W3:Y:S04]  /*15ce20*/  LDL.LU R250, [R1+0x2d88] ;  /* 0x002d880001fa7983 */ /* 0x000ee80000300800 */
[----:B------:R-:W3:Y:S01]  /*15ce30*/  LDL.LU R251, [R1+0x2d8c] ;  /* 0x002d8c0001fb7983 */ /* 0x000ee20000300800 */
[C---:B------:R-:W-:Y:S08]  /*15ce40*/  HMMA.1688.F32.TF32 R76, R92.reuse, R78, R80 ;  /* 0x0000004e5c4c723c */ /* 0x040ff00000081050 */
[C---:B------:R-:W-:Y:S01]  /*15ce50*/  HMMA.1688.F32.TF32 R164, R92.reuse, R166, R240 ;  /* 0x000000a65ca4723c */ /* 0x040fe200000810f0 */
[----:B------:R-:W4:Y:S07]  /*15ce60*/  LDL R240, [R1+0x1260] ;  /* 0x0012600001f07983 */ /* 0x000f2e0000100800 */
[C---:B------:R-:W-:Y:S03]  /*15ce70*/  HMMA.1688.F32.TF32 R168, R92.reuse, R170, R88 ;  /* 0x000000aa5ca8723c */ /* 0x040fe60000081058 */
[----:B------:R1:W-:Y:S04]  /*15ce80*/  STL.64 [R1], R76 ;  /* 0x0000004c01007387 */ /* 0x0003e80000100a00 */
        /* <DEDUP_REMOVED lines=9> */
[----:B------:R-:W4:Y:S01]  /*15cf20*/  LDL R77, [R1+0x12a4] ;  /* 0x0012a400014d7983 */ /* 0x000f220000100800 */
[----:B--2---:R-:W-:Y:S03]  /*15cf30*/  HMMA.1688.F32.TF32 R16, R92, R18, R20 ;  /* 0x000000125c10723c */ /* 0x004fe60000081014 */
[----:B------:R-:W2:Y:S04]  /*15cf40*/  LDL R20, [R1+0x12c0] ;  /* 0x0012c00001147983 */ /* 0x000ea80000100800 */
[----:B------:R-:W2:-:S12]  /*15cf50*/  LDL R21, [R1+0x12c4] ;  /* 0x0012c40001157983 */ /* 0x000e980000100800 */
        /* <DEDUP_REMOVED lines=9> */
[----:B------:R-:W-:Y:S01]  /*15cff0*/  IMAD.MOV.U32 R249, RZ, RZ, R205 ;  /* 0x000000fffff97224 */ /* 0x000fe200078e00cd */
[----:B------:R-:W3:Y:S04]  /*15d000*/  LDL.LU.64 R206, [R1+0xc7f0] ;  /* 0x00c7f00001ce7983 */ /* 0x000ee80000300a00 */
[----:B------:R-:W3:Y:S01]  /*15d010*/  LDL.LU.64 R204, [R1+0xc7e8] ;  /* 0x00c7e80001cc7983 */ /* 0x000ee20000300a00 */
[C---:B------:R-:W-:Y:S03]  /*15d020*/  HMMA.1688.F32.TF32 R212, R92.reuse, R214, R216 ;  /* 0x000000d65cd4723c */ /* 0x040fe600000810d8 */
[----:B------:R-:W-:Y:S04]  /*15d030*/  LDS R217, [R2+UR10+0x88000] ;  /* 0x0880000a02d97984 */ /* 0x000fe80008000800 */
[----:B------:R-:W-:Y:S04]  /*15d040*/  LDS R219, [R2+UR10+0x88800] ;  /* 0x0888000a02db7984 */ /* 0x000fe80008000800 */
[----:B------:R-:W-:Y:S04]  /*15d050*/  LDS R216, [R252+UR10+0x88000] ;  /* 0x0880000afcd87984 */ /* 0x000fe80008000800 */
[----:B------:R-:W1:Y:S01]  /*15d060*/  LDS R218, [R252+UR10+0x88800] ;  /* 0x0888000afcda7984 */ /* 0x000e620008000800 */
[----:B----4-:R-:W-:Y:S01]  /*15d070*/  HMMA.1688.F32.TF32 R92, R92, R126, R244 ;  /* 0x0000007e5c5c723c */ /* 0x010fe200000810f4 */
[----:B------:R-:W-:Y:S01]  /*15d080*/  IMAD.MOV.U32 R194, RZ, RZ, R18 ;  /* 0x000000ffffc27224 */ /* 0x000fe200078e0012 */
[----:B------:R-:W-:Y:S01]  /*15d090*/  MOV R195, R19 ;  /* 0x0000001300c37202 */ /* 0x000fe20000000f00 */
[----:B------:R-:W4:Y:S04]  /*15d0a0*/  LDL R124, [R1+0x1300] ;  /* 0x00130000017c7983 */ /* 0x000f280000100800 */
[----:B------:R-:W4:-:S12]  /*15d0b0*/  LDL R125, [R1+0x1304] ;  /* 0x00130400017d7983 */ /* 0x000f180000100800 */
[----:B------:R-:W-:Y:S02]  /*15d0c0*/  IMAD.MOV.U32 R244, RZ, RZ, R92 ;  /* 0x000000fffff47224 */ /* 0x000fe400078e005c */
[----:B------:R-:W-:Y:S01]  /*15d0d0*/  IMAD.MOV.U32 R245, RZ, RZ, R93 ;  /* 0x000000fffff57224 */ /* 0x000fe200078e005d */
[----:B------:R-:W4:Y:S04]  /*15d0e0*/  LDL R92, [R1+0x12f0] ;  /* 0x0012f000015c7983 */ /* 0x000f280000100800 */
[----:B------:R-:W4:Y:S01]  /*15d0f0*/  LDL R93, [R1+0x12f4] ;  /* 0x0012f400015d7983 */ /* 0x000f220000100800 */
[C---:B-1----:R-:W-:Y:S08]  /*15d100*/  HMMA.1688.F32.TF32 R224, R216.reuse, R88, R224 ;  /* 0x00000058d8e0723c */ /* 0x042ff000000810e0 */
        /* <DEDUP_REMOVED lines=21> */
[----:B------:R-:W2:Y:S01]  /*15d260*/  LDL.LU.64 R22, [R1+0xc7d0] ;  /* 0x00c7d00001167983 */ /* 0x000ea20000300a00 */
[----:B---3--:R-:W-:Y:S03]  /*15d270*/  HMMA.1688.F32.TF32 R16, R216, R20, R16 ;  /* 0x00000014d810723c */ /* 0x008fe60000081010 */
[----:B------:R-:W3:-:S15]  /*15d280*/  LDL.LU.64 R20, [R1+0xc7c8] ;  /* 0x00c7c80001147983 */ /* 0x000ede0000300a00 */
[----:B------:R-:W-:Y:S01]  /*15d290*/  NOP ;  /* 0x0000000000007918 */ /* 0x000fe20000000000 */
        /* <DEDUP_REMOVED lines=62> */
[----:B------:R-:W2:Y:S04]  /*15d680*/  LDL R28, [R1+0x1480] ;  /* 0x00148000011c7983 */ /* 0x000ea80000100800 */
[----:B------:R-:W2:Y:S04]  /*15d690*/  LDL R29, [R1+0x1484] ;  /* 0x00148400011d7983 */ /* 0x000ea80000100800 */
[----:B-1----:R-:W2:Y:S04]  /*15d6a0*/  LDL R52, [R1+0x1420] ;  /* 0x0014200001347983 */ /* 0x002ea80000100800 */
[----:B------:R-:W2:Y:S01]  /*15d6b0*/  LDL R53, [R1+0x1424] ;  /* 0x0014240001357983 */ /* 0x000ea20000100800 */
[C---:B------:R-:W-:Y:S08]  /*15d6c0*/  HMMA.1688.F32.TF32 R56, R216.reuse, R20, R56 ;  /* 0x00000014d838723c */ /* 0x040ff00000081038 */
[C---:B------:R-:W-:Y:S08]  /*15d6d0*/  HMMA.1688.F32.TF32 R60, R216.reuse, R16, R60 ;  /* 0x00000010d83c723c */ /* 0x040ff0000008103c */
[C---:B------:R-:W-:Y:S08]  /*15d6e0*/  HMMA.1688.F32.TF32 R64, R216.reuse, R12, R64 ;  /* 0x0000000cd840723c */ /* 0x040ff00000081040 */
[C---:B------:R-:W-:Y:S08]  /*15d6f0*/  HMMA.1688.F32.TF32 R68, R216.reuse, R124, R68 ;  /* 0x0000007cd844723c */ /* 0x040ff00000081044 */
[C---:B------:R-:W-:Y:S01]  /*15d700*/  HMMA.1688.F32.TF32 R72, R216.reuse, R76, R72 ;  /* 0x0000004cd848723c */ /* 0x040fe20000081048 */
        /* <DEDUP_REMOVED lines=23> */
[C---:B------:R-:W-:Y:S08]  /*15d880*/  HMMA.1688.F32.TF32 R4, R216.reuse, R28, R4 ;  /* 0x0000001cd804723c */ /* 0x040ff00000081004 */
[----:B--2---:R-:W-:Y:S01]  /*15d890*/  HMMA.1688.F32.TF32 R84, R216, R88, R84 ;  /* 0x00000058d854723c */ /* 0x004fe20000081054 */
[----:B------:R-:W3:Y:S04]  /*15d8a0*/  LDL.LU.64 R88, [R1+0xc788] ;  /* 0x00c7880001587983 */ /* 0x000ee80000300a00 */
[----:B------:R-:W2:Y:S06]  /*15d8b0*/  LDL.LU.64 R242, [R1+0xc780] ;  /* 0x00c7800001f27983 */ /* 0x000eac0000300a00 */
[----:B------:R-:W-:-:S02]  /*15d8c0*/  IMAD.MOV.U32 R3, RZ, RZ, R6 ;  /* 0x000000ffff037224 */ /* 0x000fc400078e0006 */
[----:B------:R-:W-:Y:S01]  /*15d8d0*/  IMAD.MOV.U32 R0, RZ, RZ, R7 ;  /* 0x000000ffff007224 */ /* 0x000fe200078e0007 */
[C---:B------:R-:W-:Y:S08]  /*15d8e0*/  HMMA.1688.F32.TF32 R200, R216.reuse, R20, R200 ;  /* 0x00000014d8c8723c */ /* 0x040ff000000810c8 */
[C---:B------:R-:W-:Y:S08]  /*15d8f0*/  HMMA.1688.F32.TF32 R112, R216.reuse, R12, R112 ;  /* 0x0000000cd870723c */ /* 0x040ff00000081070 */
[C---:B------:R-:W-:Y:S08]  /*15d900*/  HMMA.1688.F32.TF32 R116, R216.reuse, R124, R116 ;  /* 0x0000007cd874723c */ /* 0x040ff00000081074 */
[C---:B---3--:R-:W-:Y:S01]  /*15d910*/  HMMA.1688.F32.TF32 R88, R216.reuse, R240, R88 ;  /* 0x000000f0d858723c */ /* 0x048fe20000081058 */
[----:B------:R-:W2:Y:S04]  /*15d920*/  LDL.LU.64 R240, [R1+0xc778] ;  /* 0x00c7780001f07983 */ /* 0x000ea80000300a00 */
[----:B------:R1:W-:Y:S03]  /*15d930*/  STL.64 [R1+0x40], R4 ;  /* 0x0000400401007387 */ /* 0x0003e60000100a00 */
[----:B-1----:R-:W-:-:S15]  /*15d940*/  HMMA.1688.F32.TF32 R4, R216, R24, R196 ;  /* 0x00000018d804723c */ /* 0x002fde00000810c4 */
[----:B------:R-:W-:-:S04]  /*15d950*/  NOP ;  /* 0x0000000000007918 */ /* 0x000fc80000000000 */
        /* <DEDUP_REMOVED lines=50> */
[----:B-1----:R-:W4:Y:S04]  /*15dc80*/  LDL R116, [R1+0x14f0] ;  /* 0x0014f00001747983 */ /* 0x002f280000100800 */
[----:B------:R-:W4:Y:S04]  /*15dc90*/  LDL R117, [R1+0x14f4] ;  /* 0x0014f40001757983 */ /* 0x000f280000100800 */
[----:B------:R-:W4:Y:S01]  /*15dca0*/  LDL.LU.64 R126, [R1+0xc770] ;  /* 0x00c77000017e7983 */ /* 0x000f220000300a00 */
[C---:B---3--:R-:W-:Y:S03]  /*15dcb0*/  HMMA.1688.F32.TF32 R120, R216.reuse, R124, R120 ;  /* 0x0000007cd878723c */ /* 0x048fe60000081078 */
[----:B------:R-:W3:Y:S05]  /*15dcc0*/  LDL.LU.64 R124, [R1+0xc768] ;  /* 0x00c76800017c7983 */ /* 0x000eea0000300a00 */
[C---:B--2---:R-:W-:Y:S08]  /*15dcd0*/  HMMA.1688.F32.TF32 R128, R216.reuse, R112, R128 ;  /* 0x00000070d880723c */ /* 0x044ff00000081080 */
[C---:B----4-:R-:W-:Y:S08]  /*15dce0*/  HMMA.1688.F32.TF32 R132, R216.reuse, R200, R132 ;  /* 0x000000c8d884723c */ /* 0x050ff00000081084 */
[C---:B------:R-:W-:Y:S01]  /*15dcf0*/  HMMA.1688.F32.TF32 R136, R216.reuse, R4, R136 ;  /* 0x00000004d888723c */ /* 0x040fe20000081088 */
[----:B------:R-:W-:Y:S04]  /*15dd00*/  STL.64 [R1+0xc630], R122 ;  /* 0x00c6307a01007387 */ /* 0x000fe80000100a00 */
[----:B------:R-:W-:Y:S03]  /*15dd10*/  STL.64 [R1+0xc628], R120 ;  /* 0x00c6287801007387 */ /* 0x000fe60000100a00 */
[C---:B------:R-:W-:Y:S08]  /*15dd20*/  HMMA.1688.F32.TF32 R184, R216.reuse, R16, R184 ;  /* 0x00000010d8b8723c */ /* 0x040ff000000810b8 */
[C---:B------:R-:W-:Y:S08]  /*15dd30*/  HMMA.1688.F32.TF32 R160, R216.reuse, R40, R160 ;  /* 0x00000028d8a0723c */ /* 0x040ff000000810a0 */
[----:B------:R-:W-:Y:S01]  /*15dd40*/  HMMA.1688.F32.TF32 R164, R216, R36, R164 ;  /* 0x00000024d8a4723c */ /* 0x000fe200000810a4 */
        /* <DEDUP_REMOVED lines=8> */
[----:B------:R-:W-:Y:S01]  /*15ddd0*/  HMMA.1688.F32.TF32 R156, R216, R44, R156 ;  /* 0x0000002cd89c723c */ /* 0x000fe2000008109c */
[----:B------:R-:W-:Y:S01]  /*15dde0*/  IMAD.MOV.U32 R48, RZ, RZ, R192 ;  /* 0x000000ffff307224 */ /* 0x000fe200078e00c0 */
[----:B------:R-:W-:Y:S01]  /*15ddf0*/  MOV R49, R193 ;  /* 0x000000c100317202 */ /* 0x000fe20000000f00 */
[----:B------:R-:W-:-:S02]  /*15de00*/  IMAD.MOV.U32 R50, RZ, RZ, R194 ;  /* 0x000000ffff327224 */ /* 0x000fc400078e00c2 */
[----:B------:R-:W-:-:S03]  /*15de10*/  IMAD.MOV.U32 R51, RZ, RZ, R195 ;  /* 0x000000ffff337224 */ /* 0x000fc600078e00c3 */
        /* <DEDUP_REMOVED lines=16> */
[----:B------:R-:W4:Y:S04]  /*15df20*/  LDL.LU R248, [R1+0xc764] ;  /* 0x00c7640001f87983 */ /* 0x000f280000300800 */
[----:B------:R-:W4:Y:S04]  /*15df30*/  LDL.LU R249, [R1+0xc760] ;  /* 0x00c7600001f97983 */ /* 0x000f280000300800 */
[----:B------:R-:W4:Y:S04]  /*15df40*/  LDL.LU R250, [R1+0xc75c] ;  /* 0x00c75c0001fa7983 */ /* 0x000f280000300800 */
[----:B------:R-:W4:Y:S04]  /*15df50*/  LDL.LU R251, [R1+0xc758] ;  /* 0x00c7580001fb7983 */ /* 0x000f280000300800 */
[----:B------:R-:W2:Y:S04]  /*15df60*/  LDL R12, [R1+0x1610] ;  /* 0x00161000010c7983 */ /* 0x000ea80000100800 */
[----:B------:R-:W2:Y:S04]  /*15df70*/  LDL R13, [R1+0x1614] ;  /* 0x00161400010d7983 */ /* 0x000ea80000100800 */
[----:B------:R-:W2:Y:S04]  /*15df80*/  LDL R52, [R1+0x1630] ;  /* 0x0016300001347983 */ /* 0x000ea80000100800 */
[----:B------:R-:W2:Y:S04]  /*15df90*/  LDL R53, [R1+0x1634] ;  /* 0x0016340001357983 */ /* 0x000ea80000100800 */
[----:B------:R-:W4:Y:S04]  /*15dfa0*/  LDL R4, [R1+0x1620] ;  /* 0x0016200001047983 */ /* 0x000f280000100800 */
[----:B------:R-:W4:Y:S04]  /*15dfb0*/  LDL R5, [R1+0x1624] ;  /* 0x0016240001057983 */ /* 0x000f280000100800 */
[----:B------:R-:W2:Y:S04]  /*15dfc0*/  LDL.LU R56, [R1] ;  /* 0x0000000001387983 */ /* 0x000ea80000300800 */
        /* <DEDUP_REMOVED lines=8> */
[----:B------:R-:W2:Y:S01]  /*15e050*/  LDL.LU R195, [R1+0xc748] ;  /* 0x00c7480001c37983 */ /* 0x000ea20000300800 */
[----:B------:R-:W-:Y:S01]  /*15e060*/  IMAD.MOV.U32 R246, RZ, RZ, R94 ;  /* 0x000000fffff67224 */ /* 0x000fe200078e005e */
[----:B------:R-:W-:Y:S01]  /*15e070*/  MOV R247, R95 ;  /* 0x0000005f00f77202 */ /* 0x000fe20000000f00 */
[C---:B------:R-:W-:Y:S08]  /*15e080*/  HMMA.1688.F32.TF32 R168, R216.reuse, R32, R168 ;  /* 0x00000020d8a8723c */ /* 0x040ff000000810a8 */
[----:B------:R-:W-:Y:S01]  /*15e090*/  HMMA.1688.F32.TF32 R172, R216, R28, R172 ;  /* 0x0000001cd8ac723c */ /* 0x000fe200000810ac */
[----:B------:R-:W3:Y:S04]  /*15e0a0*/  LDL R28, [R1+0x1660] ;  /* 0x00166000011c7983 */ /* 0x000ee80000100800 */
[----:B------:R-:W3:Y:S01]  /*15e0b0*/  LDL R29, [R1+0x1664] ;  /* 0x00166400011d7983 */ /* 0x000ee20000100800 */
[----:B------:R-:W-:-:S03]  /*15e0c0*/  IMAD.MOV.U32 R32, RZ, RZ, R244 ;  /* 0x000000ffff207224 */ /* 0x000fc600078e00f4 */
[----:B------:R-:W3:Y:S01]  /*15e0d0*/  LDL.LU R244, [R1+0xc744] ;  /* 0x00c7440001f47983 */ /* 0x000ee20000300800 */
[----:B------:R-:W-:Y:S01]  /*15e0e0*/  MOV R33, R245 ;  /* 0x000000f500217202 */ /* 0x000fe20000000f00 */
[----:B------:R-:W-:Y:S02]  /*15e0f0*/  IMAD.MOV.U32 R34, RZ, RZ, R246 ;  /* 0x000000ffff227224 */ /* 0x000fe400078e00f6 */
[----:B------:R-:W3:Y:S04]  /*15e100*/  LDL.LU R245, [R1+0xc740] ;  /* 0x00c7400001f57983 */ /* 0x000ee80000300800 */
[----:B------:R-:W3:Y:S01]  /*15e110*/  LDL.LU R246, [R1+0xc73c] ;  /* 0x00c73c0001f67983 */ /* 0x000ee20000300800 */
[----:B------:R-:W-:-:S03]  /*15e120*/  IMAD.MOV.U32 R35, RZ, RZ, R247 ;  /* 0x000000ffff237224 */ /* 0x000fc600078e00f7 */
[----:B------:R-:W3:Y:S04]  /*15e130*/  LDL.LU R247, [R1+0xc738] ;  /* 0x00c7380001f77983 */ /* 0x000ee80000300800 */
        /* <DEDUP_REMOVED lines=10> */
[----:B------:R-:W-:Y:S04]  /*15e1e0*/  LDS R243, [R2+UR10+0x89800] ;  /* 0x0898000a02f37984 */ /* 0x000fe80008000800 */
[----:B------:R-:W-:Y:S04]  /*15e1f0*/  LDS R240, [R252+UR10+0x89000] ;  /* 0x0890000afcf07984 */ /* 0x000fe80008000800 */
[----:B------:R-:W1:Y:S01]  /*15e200*/  LDS R242, [R252+UR10+0x89800] ;  /* 0x0898000afcf27984 */ /* 0x000e620008000800 */
[----:B--2---:R-:W-:-:S15]  /*15e210*/  HMMA.1688.F32.TF32 R192, R216, R16, R192 ;  /* 0x00000010d8c0723c */ /* 0x004fde00000810c0 */
[----:B------:R-:W-:-:S04]  /*15e220*/  NOP ;  /* 0x0000000000007918 */ /* 0x000fc80000000000 */
[----:B------:R-:W-:Y:S04]  /*15e230*/  STL.64 [R1+0xc5c0], R194 ;  /* 0x00c5c0c201007387 */ /* 0x000fe80000100a00 */
[----:B------:R-:W-:Y:S04]  /*15e240*/  STL.64 [R1+0xc5b8], R192 ;  /* 0x00c5b8c001007387 */ /* 0x000fe80000100a00 */
[----:B------:R-:W2:Y:S04]  /*15e250*/  LDL R14, [R1+0x1298] ;  /* 0x00129800010e7983 */ /* 0x000ea80000100800 */
[----:B------:R-:W2:Y:S01]  /*15e260*/  LDL R15, [R1+0x129c] ;  /* 0x00129c00010f7983 */ /* 0x000ea20000100800 */
[C---:B------:R-:W-:Y:S08]  /*15e270*/  HMMA.1688.F32.TF32 R140, R216.reuse, R196, R140 ;  /* 0x000000c4d88c723c */ /* 0x040ff0000008108c */
[C---:B---3--:R-:W-:Y:S08]  /*15e280*/  HMMA.1688.F32.TF32 R196, R216.reuse, R12, R244 ;  /* 0x0000000cd8c4723c */ /* 0x048ff000000810f4 */
[C---:B----4-:R-:W-:Y:S08]  /*15e290*/  HMMA.1688.F32.TF32 R244, R216.reuse, R4, R248 ;  /* 0x00000004d8f4723c */ /* 0x050ff000000810f8 */
[----:B------:R-:W-:Y:S08]  /*15e2a0*/  HMMA.1688.F32.TF32 R44, R216, R44, R48 ;  /* 0x0000002cd82c723c */ /* 0x000ff00000081030 */
[C---:B-1----:R-:W-:Y:S08]  /*15e2b0*/  HMMA.1688.F32.TF32 R248, R240.reuse, R26, R204 ;  /* 0x0000001af0f8723c */ /* 0x042ff000000810cc */
[C---:B------:R-:W-:Y:S08]  /*15e2c0*/  HMMA.1688.F32.TF32 R224, R240.reuse, R22, R224 ;  /* 0x00000016f0e0723c */ /* 0x040ff000000810e0 */
[----:B------:R-:W-:Y:S01]  /*15e2d0*/  HMMA.1688.F32.TF32 R228, R240, R18, R228 ;  /* 0x00000012f0e4723c */ /* 0x000fe200000810e4 */
        /* <DEDUP_REMOVED lines=11> */
[----:B------:R-:W-:Y:S01]  /*15e390*/  STL.64 [R1+0xc568], R228 ;  /* 0x00c568e401007387 */ /* 0x000fe20000100a00 */
        /* <DEDUP_REMOVED lines=15> */
[----:B---3--:R-:W3:Y:S04]  /*15e490*/  LDL R226, [R1+0x13a8] ;  /* 0x0013a80001e27983 */ /* 0x008ee80000100800 */
[----:B------:R-:W3:Y:S04]  /*15e4a0*/  LDL R227, [R1+0x13ac] ;  /* 0x0013ac0001e37983 */ /* 0x000ee80000100800 */
[----:B----4-:R-:W4:Y:S04]  /*15e4b0*/  LDL R230, [R1+0x1398] ;  /* 0x0013980001e67983 */ /* 0x010f280000100800 */
[----:B------:R-:W4:Y:S01]  /*15e4c0*/  LDL R231, [R1+0x139c] ;  /* 0x00139c0001e77983 */ /* 0x000f220000100800 */
[----:B--2---:R-:W-:Y:S03]  /*15e4d0*/  HMMA.1688.F32.TF32 R232, R240, R14, R232 ;  /* 0x0000000ef0e8723c */ /* 0x004fe600000810e8 */
[----:B------:R-:W2:Y:S04]  /*15e4e0*/  LDL R14, [R1+0x12a8] ;  /* 0x0012a800010e7983 */ /* 0x000ea80000100800 */
[----:B------:R-:W2:Y:S01]  /*15e4f0*/  LDL R15, [R1+0x12ac] ;  /* 0x0012ac00010f7983 */ /* 0x000ea20000100800 */
[----:B------:R-:W-:Y:S01]  /*15e500*/  IMAD.MOV.U32 R197, RZ, RZ, R4 ;  /* 0x000000ffffc57224 */ /* 0x000fe200078e0004 */
[----:B------:R-:W-:Y:S01]  /*15e510*/  MOV R196, R5 ;  /* 0x0000000500c47202 */ /* 0x000fe20000000f00 */
[----:B------:R-:W-:-:S02]  /*15e520*/  IMAD.MOV.U32 R193, RZ, RZ, R6 ;  /* 0x000000ffffc17224 */ /* 0x000fc400078e0006 */
[----:B------:R-:W-:Y:S01]  /*15e530*/  IMAD.MOV.U32 R192, RZ, RZ, R7 ;  /* 0x000000ffffc07224 */ /* 0x000fe200078e0007 */
[----:B------:R-:W2:Y:S01]  /*15e540*/  LDL R58, [R1+0x1358] ;  /* 0x00135800013a7983 */ /* 0x000ea20000100800 */
[----:B------:R-:W-:Y:S03]  /*15e550*/  HMMA.1688.F32.TF32 R4, R216, R36, R40 ;  /* 0x00000024d804723c */ /* 0x000fe60000081028 */
        /* <DEDUP_REMOVED lines=39> */
[C---:B----4-:R-:W-:Y:S08]  /*15e7d0*/  HMMA.1688.F32.TF32 R64, R240.reuse, R230, R64 ;  /* 0x000000e6f040723c */ /* 0x050ff00000081040 */
[C---:B------:R-:W-:Y:S08]  /*15e7e0*/  HMMA.1688.F32.TF32 R220, R240.reuse, R202, R220 ;  /* 0x000000caf0dc723c */ /* 0x040ff000000810dc */
[----:B---3--:R-:W-:Y:S01]  /*15e7f0*/  HMMA.1688.F32.TF32 R68, R240, R226, R68 ;  /* 0x000000e2f044723c */ /* 0x008fe20000081044 */
[----:B------:R-:W-:-:S02]  /*15e800*/  IMAD.MOV.U32 R185, RZ, RZ, R6 ;  /* 0x000000ffffb97224 */ /* 0x000fc400078e0006 */
[----:B------:R-:W-:Y:S01]  /*15e810*/  IMAD.MOV.U32 R184, RZ, RZ, R7 ;  /* 0x000000ffffb87224 */ /* 0x000fe200078e0007 */
[----:B------:R-:W3:Y:S04]  /*15e820*/  LDL R6, [R1+0x1478] ;  /* 0x0014780001067983 */ /* 0x000ee80000100800 */
[----:B------:R-:W3:Y:S04]  /*15e830*/  LDL R7, [R1+0x147c] ;  /* 0x00147c0001077983 */ /* 0x000ee80000100800 */
[----:B------:R1:W-:Y:S04]  /*15e840*/  STL.64 [R1+0xc560], R234 ;  /* 0x00c560ea01007387 */ /* 0x0003e80000100a00 */
[----:B------:R-:W-:Y:S01]  /*15e850*/  STL.64 [R1+0xc558], R232 ;  /* 0x00c558e801007387 */ /* 0x000fe20000100a00 */
[C---:B------:R-:W-:Y:S08]  /*15e860*/  HMMA.1688.F32.TF32 R76, R240.reuse, R206, R76 ;  /* 0x000000cef04c723c */ /* 0x040ff0000008104c */
[C---:B------:R-:W-:Y:S08]  /*15e870*/  HMMA.1688.F32.TF32 R92, R240.reuse, R134, R92 ;  /* 0x00000086f05c723c */ /* 0x040ff0000008105c */
[C---:B------:R-:W-:Y:S08]  /*15e880*/  HMMA.1688.F32.TF32 R100, R240.reuse, R126, R100 ;  /* 0x0000007ef064723c */ /* 0x040ff00000081064 */
[C---:B------:R-:W-:Y:S01]  /*15e890*/  HMMA.1688.F32.TF32 R208, R240.reuse, R118, R208 ;  /* 0x00000076f0d0723c */ /* 0x040fe200000810d0 */
[----:B------:R-:W-:Y:S04]  /*15e8a0*/  LDS R217, [R2+UR10+0x8a000] ;  /* 0x08a0000a02d97984 */ /* 0x000fe80008000800 */
[----:B------:R-:W-:Y:S04]  /*15e8b0*/  LDS R216, [R252+UR10+0x8a000] ;  /* 0x08a0000afcd87984 */ /* 0x000fe80008000800 */
[----:B-1----:R-:W4:Y:S04]  /*15e8c0*/  LDL R234, [R1+0x1378] ;  /* 0x0013780001ea7983 */ /* 0x002f280000100800 */
[----:B------:R-:W4:Y:S01]  /*15e8d0*/  LDL R235, [R1+0x137c] ;  /* 0x00137c0001eb7983 */ /* 0x000f220000100800 */
[C---:B--2---:R-:W-:Y:S03]  /*15e8e0*/  HMMA.1688.F32.TF32 R8, R240.reuse, R14, R8 ;  /* 0x0000000ef008723c */ /* 0x044fe60000081008 */
[----:B------:R-:W2:Y:S04]  /*15e8f0*/  LDL.LU.64 R14, [R1+0xc730] ;  /* 0x00c73000010e7983 */ /* 0x000ea80000300a00 */
[----:B------:R-:W2:Y:S02]  /*15e900*/  LDL.LU.64 R12, [R1+0xc728] ;  /* 0x00c72800010c7983 */ /* 0x000ea40000300a00 */
[C---:B--2---:R-:W-:Y:S02]  /*15e910*/  HMMA.1688.F32.TF32 R12, R240.reuse, R18, R12 ;  /* 0x00000012f00c723c */ /* 0x044fe4000008100c */
[----:B------:R-:W2:Y:S04]  /*15e920*/  LDL.LU.64 R18, [R1+0xc720] ;  /* 0x00c7200001127983 */ /* 0x000ea80000300a00 */
[----:B------:R-:W2:Y:S02]  /*15e930*/  LDL.LU.64 R16, [R1+0xc718] ;  /* 0x00c7180001107983 */ /* 0x000ea40000300a00 */
[----:B--2---:R-:W-:Y:S02]  /*15e940*/  HMMA.1688.F32.TF32 R16, R240, R22, R16 ;  /* 0x00000016f010723c */ /* 0x004fe40000081010 */
[----:B------:R-:W2:Y:S04]  /*15e950*/  LDL.LU.64 R22, [R1+0xc710] ;  /* 0x00c7100001167983 */ /* 0x000ea80000300a00 */
[----:B------:R-:W2:-:S13]  /*15e960*/  LDL.LU.64 R20, [R1+0xc708] ;  /* 0x00c7080001147983 */ /* 0x000e9a0000300a00 */
[----:B------:R1:W-:Y:S04]  /*15e970*/  STL.64 [R1+0xc550], R18 ;  /* 0x00c5501201007387 */ /* 0x0003e80000100a00 */
[----:B------:R-:W-:Y:S04]  /*15e980*/  STL.64 [R1+0xc548], R16 ;  /* 0x00c5481001007387 */ /* 0x000fe80000100a00 */
[----:B-1----:R-:W3:Y:S04]  /*15e990*/  LDL R18, [R1+0x1368] ;  /* 0x0013680001127983 */ /* 0x002ee80000100800 */
[----:B------:R-:W3:Y:S01]  /*15e9a0*/  LDL R19, [R1+0x136c] ;  /* 0x00136c0001137983 */ /* 0x000ee20000100800 */
[C---:B--2---:R-:W-:Y:S03]  /*15e9b0*/  HMMA.1688.F32.TF32 R20, R240.reuse, R26, R20 ;  /* 0x0000001af014723c */ /* 0x044fe60000081014 */
        /* <DEDUP_REMOVED lines=26> */
[C---:B------:R-:W-:Y:S08]  /*15eb60*/  HMMA.1688.F32.TF32 R72, R240.reuse, R250, R72 ;  /* 0x000000faf048723c */ /* 0x040ff00000081048 */
[C---:B---3--:R-:W-:Y:S01]  /*15eb70*/  HMMA.1688.F32.TF32 R236, R240.reuse, R6, R236 ;  /* 0x00000006f0ec723c */ /* 0x048fe200000810ec */
        /* <DEDUP_REMOVED lines=11> */
[----:B------:R-:W3:Y:S04]  /*15ec30*/  LDL.LU R200, [R1+0x40] ;  /* 0x0000400001c87983 */ /* 0x000ee80000300800 */
[----:B------:R-:W3:Y:S01]  /*15ec40*/  LDL.LU R201, [R1+0x44] ;  /* 0x0000440001c97983 */ /* 0x000ee20000300800 */
[----:B------:R-:W-:Y:S01]  /*15ec50*/  IMAD.MOV.U32 R202, RZ, RZ, R3 ;  /* 0x000000ffffca7224 */ /* 0x000fe200078e0003 */
[----:B------:R-:W-:Y:S01]  /*15ec60*/  MOV R203, R0 ;  /* 0x0000000000cb7202 */ /* 0x000fe20000000f00 */
[----:B------:R-:W-:Y:S01]  /*15ec70*/  IMAD.MOV.U32 R189, RZ, RZ, R4 ;  /* 0x000000ffffbd7224 */ /* 0x000fe200078e0004 */
[----:B------:R-:W-:Y:S01]  /*15ec80*/  MOV R188, R5 ;  /* 0x0000000500bc7202 */ /* 0x000fe20000000f00 */
        /* <DEDUP_REMOVED lines=25> */
[----:B------:R-:W-:Y:S04]  /*15ee20*/  STL [R1+0xc544], R236 ;  /* 0x00c544ec01007387 */ /* 0x000fe80000100800 */
[----:B------:R-:W-:Y:S04]  /*15ee30*/  STL [R1+0xc540], R237 ;  /* 0x00c540ed01007387 */ /* 0x000fe80000100800 */
[----:B------:R1:W-:Y:S04]  /*15ee40*/  STL [R1+0xc53c], R238 ;  /* 0x00c53cee01007387 */ /* 0x0003e80000100800 */
[----:B------:R1:W-:Y:S04]  /*15ee50*/  STL [R1+0xc538], R239 ;  /* 0x00c538ef01007387 */ /* 0x0003e80000100800 */
[----:B-1----:R-:W2:Y:S04]  /*15ee60*/  LDL R238, [R1+0x1498] ;  /* 0x0014980001ee7983 */ /* 0x002ea80000100800 */
[----:B------:R-:W2:Y:S01]  /*15ee70*/  LDL R239, [R1+0x149c] ;  /* 0x00149c0001ef7983 */ /* 0x000ea20000100800 */
[----:B---3--:R-:W-:Y:S03]  /*15ee80*/  HMMA.1688.F32.TF32 R4, R240, R6, R200 ;  /* 0x00000006f004723c */ /* 0x008fe600000810c8 */
[----:B------:R-:W3:Y:S04]  /*15ee90*/  LDL.LU.64 R202, [R1+0xc670] ;  /* 0x00c6700001ca7983 */ /* 0x000ee80000300a00 */
[----:B------:R-:W3:-:S12]  /*15eea0*/  LDL.LU.64 R200, [R1+0xc668] ;  /* 0x00c6680001c87983 */ /* 0x000ed80000300a00 */
[----:B------:R-:W-:Y:S01]  /*15eeb0*/  IMAD.MOV.U32 R3, RZ, RZ, R6 ;  /* 0x000000ffff037224 */ /* 0x000fe200078e0006 */
[----:B------:R1:W-:Y:S01]  /*15eec0*/  STL.64 [R1+0x50], R4 ;  /* 0x0000500401007387 */ /* 0x0003e20000100a00 */
[----:B------:R-:W-:-:S03]  /*15eed0*/  IMAD.MOV.U32 R0, RZ, RZ, R7 ;  /* 0x000000ffff007224 */ /* 0x000fc600078e0007 */
[----:B------:R-:W2:Y:S04]  /*15eee0*/  LDL.LU.64 R6, [R1+0xc660] ;  /* 0x00c6600001067983 */ /* 0x000ea80000300a00 */
[----:B-1----:R-:W2:Y:S02]  /*15eef0*/  LDL.LU.64 R4, [R1+0xc658] ;  /* 0x00c6580001047983 */ /* 0x002ea40000300a00 */
[----:B--2---:R-:W-:-:S15]  /*15ef00*/  HMMA.1688.F32.TF32 R4, R240, R238, R4 ;  /* 0x000000eef004723c */ /* 0x004fde0000081004 */
[----:B------:R-:W-:-:S04]  /*15ef10*/  NOP ;  /* 0x0000000000007918 */ /* 0x000fc80000000000 */
[----:B------:R-:W-:Y:S02]  /*15ef20*/  IMAD.MOV.U32 R238, RZ, RZ, R6 ;  /* 0x000000ffffee7224 */ /* 0x000fe400078e0006 */
[----:B------:R-:W-:Y:S01]  /*15ef30*/  IMAD.MOV.U32 R239, RZ, RZ, R7 ;  /* 0x000000ffffef7224 */ /* 0x000fe200078e0007 */
[----:B------:R-:W3:Y:S04]  /*15ef40*/  LDL R6, [R1+0x14a8] ;  /* 0x0014a80001067983 */ /* 0x000ee80000100800 */
[----:B------:R-:W3:Y:S01]  /*15ef50*/  LDL R7, [R1+0x14ac] ;  /* 0x0014ac0001077983 */ /* 0x000ee20000100800 */
[----:B------:R-:W-:Y:S01]  /*15ef60*/  IMAD.MOV.U32 R236, RZ, RZ, R4 ;  /* 0x000000ffffec7224 */ /* 0x000fe200078e0004 */
[----:B------:R-:W-:Y:S01]  /*15ef70*/  MOV R237, R5 ;  /* 0x0000000500ed7202 */ /* 0x000fe20000000f00 */
[C---:B------:R-:W-:Y:S08]  /*15ef80*/  HMMA.1688.F32.TF32 R108, R240.reuse, R114, R108 ;  /* 0x00000072f06c723c */ /* 0x040ff0000008106c */
[C---:B---3--:R-:W-:Y:S01]  /*15ef90*/  HMMA.1688.F32.TF32 R4, R240.reuse, R6, R200 ;  /* 0x00000006f004723c */ /* 0x048fe200000810c8 */
[----:B------:R-:W2:Y:S04]  /*15efa0*/  LDL R202, [R1+0x1528] ;  /* 0x0015280001ca7983 */ /* 0x000ea80000100800 */
[----:B------:R-:W2:Y:S04]  /*15efb0*/  LDL R203, [R1+0x152c] ;  /* 0x00152c0001cb7983 */ /* 0x000ea80000100800 */
        /* <DEDUP_REMOVED lines=16> */
[C---:B---3--:R-:W-:Y:S01]  /*15f0c0*/  HMMA.1688.F32.TF32 R128, R240.reuse, R134, R128 ;  /* 0x00000086f080723c */ /* 0x048fe20000081080 */
[----:B------:R-:W4:Y:S04]  /*15f0d0*/  LDL.LU.64 R134, [R1+0xc600] ;  /* 0x00c6000001867983 */ /* 0x000f280000300a00 */
[----:B------:R-:W4:Y:S03]  /*15f0e0*/  LDL.LU.64 R132, [R1+0xc5f8] ;  /* 0x00c5f80001847983 */ /* 0x000f260000300a00 */
[C---:B------:R-:W-:Y:S08]  /*15f0f0*/  HMMA.1688.F32.TF32 R144, R240.reuse, R234, R144 ;  /* 0x000000eaf090723c */ /* 0x040ff00000081090 */
[C---:B------:R-:W-:Y:S08]  /*15f100*/  HMMA.1688.F32.TF32 R152, R240.reuse, R226, R152 ;  /* 0x000000e2f098723c */ /* 0x040ff00000081098 */
[C---:B----4-:R-:W-:Y:S01]  /*15f110*/  HMMA.1688.F32.TF32 R132, R240.reuse, R138, R132 ;  /* 0x0000008af084723c */ /* 0x050fe20000081084 */
[----:B------:R-:W2:Y:S04]  /*15f120*/  LDL.LU.64 R138, [R1+0xc5f0] ;  /* 0x00c5f000018a7983 */ /* 0x000ea80000300a00 */
[----:B------:R-:W2:Y:S04]  /*15f130*/  LDL.LU.64 R136, [R1+0xc5e8] ;  /* 0x00c5e80001887983 */ /* 0x000ea80000300a00 */
[----:B------:R1:W-:Y:S04]  /*15f140*/  STL.64 [R1+0xc530], R158 ;  /* 0x00c5309e01007387 */ /* 0x0003e80000100a00 */
[----:B------:R3:W-:Y:S04]  /*15f150*/  STL.64 [R1+0xc528], R156 ;  /* 0x00c5289c01007387 */ /* 0x0007e80000100a00 */
[----:B------:R4:W-:Y:S04]  /*15f160*/  STL.64 [R1+0xc520], R162 ;  /* 0x00c520a201007387 */ /* 0x0009e80000100a00 */
[----:B------:R-:W-:Y:S04]  /*15f170*/  STL.64 [R1+0xc518], R160 ;  /* 0x00c518a001007387 */ /* 0x000fe80000100a00 */
[----:B------:R-:W2:Y:S04]  /*15f180*/  LDL R234, [R1+0x15a8] ;  /* 0x0015a80001ea7983 */ /* 0x000ea80000100800 */
[----:B------:R-:W2:Y:S04]  /*15f190*/  LDL R235, [R1+0x15ac] ;  /* 0x0015ac0001eb7983 */ /* 0x000ea80000100800 */
[----:B------:R-:W2:Y:S04]  /*15f1a0*/  LDL R226, [R1+0x15b8] ;  /* 0x0015b80001e27983 */ /* 0x000ea80000100800 */
[----:B------:R-:W2:Y:S01]  /*15f1b0*/  LDL R227, [R1+0x15bc] ;  /* 0x0015bc0001e37983 */ /* 0x000ea20000100800 */
[C---:B------:R-:W-:Y:S08]  /*15f1c0*/  HMMA.1688.F32.TF32 R164, R240.reuse, R246, R164 ;  /* 0x000000f6f0a4723c */ /* 0x040ff000000810a4 */
[----:B------:R-:W-:Y:S01]  /*15f1d0*/  HMMA.1688.F32.TF32 R148, R240, R230, R148 ;  /* 0x000000e6f094723c */ /* 0x000fe20000081094 */
[----:B------:R-:W2:Y:S04]  /*15f1e0*/  LDL R250, [R1+0x1658] ;  /* 0x0016580001fa7983 */ /* 0x000ea80000100800 */
[----:B------:R-:W2:Y:S01]  /*15f1f0*/  LDL R251, [R1+0x165c] ;  /* 0x00165c0001fb7983 */ /* 0x000ea20000100800 */
[----:B-1----:R-:W-:-:S02]  /*15f200*/  IMAD.MOV.U32 R158, RZ, RZ, R187 ;  /* 0x000000ffff9e7224 */ /* 0x002fc400078e00bb */
[----:B------:R-:W-:Y:S01]  /*15f210*/  IMAD.MOV.U32 R159, RZ, RZ, R186 ;  /* 0x000000ffff9f7224 */ /* 0x000fe200078e00ba */
[----:B------:R-:W2:Y:S04]  /*15f220*/  LDL R187, [R1+0x15dc] ;  /* 0x0015dc0001bb7983 */ /* 0x000ea80000100800 */
[----:B------:R-:W2:Y:S01]  /*15f230*/  LDL R186, [R1+0x15d8] ;  /* 0x0015d80001ba7983 */ /* 0x000ea20000100800 */
[----:B---3--:R-:W-:Y:S01]  /*15f240*/  IMAD.MOV.U32 R156, RZ, RZ, R191 ;  /* 0x000000ffff9c7224 */ /* 0x008fe200078e00bf */
[----:B------:R-:W-:Y:S02]  /*15f250*/  MOV R157, R190 ;  /* 0x000000be009d7202 */ /* 0x000fe40000000f00 */
[----:B----4-:R-:W3:Y:S04]  /*15f260*/  LDL R162, [R1+0x1648] ;  /* 0x0016480001a27983 */ /* 0x010ee80000100800 */
        /* <DEDUP_REMOVED lines=14> */
[C---:B------:R-:W-:Y:S08]  /*15f350*/  HMMA.1688.F32.TF32 R172, R240.reuse, R226, R172 ;  /* 0x000000e2f0ac723c */ /* 0x040ff000000810ac */
[C---:B------:R-:W-:Y:S01]  /*15f360*/  HMMA.1688.F32.TF32 R136, R240.reuse, R202, R136 ;  /* 0x000000caf088723c */ /* 0x040fe20000081088 */
[----:B------:R-:W2:Y:S04]  /*15f370*/  LDL R202, [R1+0x1628] ;  /* 0x0016280001ca7983 */ /* 0x000ea80000100800 */
[----:B------:R-:W2:Y:S04]  /*15f380*/  LDL R203, [R1+0x162c] ;  /* 0x00162c0001cb7983 */ /* 0x000ea80000100800 */
[----:B------:R1:W-:Y:S04]  /*15f390*/  STL.64 [R1+0xc510], R166 ;  /* 0x00c510a601007387 */ /* 0x0003e80000100a00 */
[----:B------:R-:W-:Y:S01]  /*15f3a0*/  STL.64 [R1+0xc508], R164 ;  /* 0x00c508a401007387 */ /* 0x000fe20000100a00 */
[----:B------:R-:W-:Y:S03]  /*15f3b0*/  HMMA.1688.F32.TF32 R180, R240, R186, R180 ;  /* 0x000000baf0b4723c */ /* 0x000fe600000810b4 */
[----:B-1----:R-:W2:Y:S04]  /*15f3c0*/  LDL R166, [R1+0x1668] ;  /* 0x0016680001a67983 */ /* 0x002ea80000100800 */
[----:B------:R-:W2:Y:S04]  /*15f3d0*/  LDL R167, [R1+0x166c] ;  /* 0x00166c0001a77983 */ /* 0x000ea80000100800 */
[----:B------:R1:W-:Y:S04]  /*15f3e0*/  STL.64 [R1+0xc500], R170 ;  /* 0x00c500aa01007387 */ /* 0x0003e80000100a00 */
[----:B------:R-:W-:Y:S04]  /*15f3f0*/  STL.64 [R1+0xc4f8], R168 ;  /* 0x00c4f8a801007387 */ /* 0x000fe80000100a00 */
[----:B------:R-:W2:Y:S04]  /*15f400*/  LDL R224, [R1+0x1670] ;  /* 0x0016700001e07983 */ /* 0x000ea80000100800 */
[----:B------:R-:W2:Y:S04]  /*15f410*/  LDL R225, [R1+0x1674] ;  /* 0x0016740001e17983 */ /* 0x000ea80000100800 */
[----:B------:R-:W-:Y:S04]  /*15f420*/  STL.64 [R1+0xc4f0], R174 ;  /* 0x00c4f0ae01007387 */ /* 0x000fe80000100a00 */
[----:B------:R1:W-:Y:S04]  /*15f430*/  STL.64 [R1+0xc4e8], R172 ;  /* 0x00c4e8ac01007387 */ /* 0x0003e80000100a00 */
[----:B------:R-:W2:Y:S04]  /*15f440*/  LDL R228, [R1+0x1680] ;  /* 0x0016800001e47983 */ /* 0x000ea80000100800 */
[----:B------:R-:W2:Y:S04]  /*15f450*/  LDL R229, [R1+0x1684] ;  /* 0x0016840001e57983 */ /* 0x000ea80000100800 */
[----:B------:R-:W2:Y:S04]  /*15f460*/  LDL R232, [R1+0x1690] ;  /* 0x0016900001e87983 */ /* 0x000ea80000100800 */
[----:B------:R-:W2:Y:S01]  /*15f470*/  LDL R233, [R1+0x1694] ;  /* 0x0016940001e97983 */ /* 0x000ea20000100800 */
[----:B-1----:R-:W-:-:S02]  /*15f480*/  IMAD.MOV.U32 R170, RZ, RZ, R185 ;  /* 0x000000ffffaa7224 */ /* 0x002fc400078e00b9 */
[----:B------:R-:W-:Y:S01]  /*15f490*/  IMAD.MOV.U32 R171, RZ, RZ, R184 ;  /* 0x000000ffffab7224 */ /* 0x000fe200078e00b8 */
[----:B------:R-:W2:Y:S04]  /*15f4a0*/  LDL R172, [R1+0x16b0] ;  /* 0x0016b00001ac7983 */ /* 0x000ea80000100800 */
[----:B------:R-:W2:Y:S04]  /*15f4b0*/  LDL R173, [R1+0x16b4] ;  /* 0x0016b40001ad7983 */ /* 0x000ea80000100800 */
[----:B------:R-:W3:Y:S04]  /*15f4c0*/  LDL.LU.64 R186, [R1+0xc5e0] ;  /* 0x00c5e00001ba7983 */ /* 0x000ee80000300a00 */
[----:B------:R-:W3:Y:S01]  /*15f4d0*/  LDL.LU.64 R184, [R1+0xc5d8] ;  /* 0x00c5d80001b87983 */ /* 0x000ee20000300a00 */
[----:B------:R-:W-:Y:S01]  /*15f4e0*/  IMAD.MOV.U32 R168, RZ, RZ, R189 ;  /* 0x000000ffffa87224 */ /* 0x000fe200078e00bd */
[----:B------:R-:W-:Y:S01]  /*15f4f0*/  MOV R169, R188 ;  /* 0x000000bc00a97202 */ /* 0x000fe20000000f00 */
        /* <DEDUP_REMOVED lines=8> */
[----:B------:R-:W3:Y:S01]  /*15f580*/  LDL.LU.64 R192, [R1+0xc5b8] ;  /* 0x00c5b80001c07983 */ /* 0x000ee20000300a00 */
[----:B------:R-:W-:Y:S01]  /*15f590*/  IMAD.MOV.U32 R16, RZ, RZ, R197 ;  /* 0x000000ffff107224 */ /* 0x000fe200078e00c5 */
[----:B------:R-:W-:Y:S01]  /*15f5a0*/  MOV R17, R196 ;  /* 0x000000c400117202 */ /* 0x000fe20000000f00 */
[C---:B---3--:R-:W-:Y:S01]  /*15f5b0*/  HMMA.1688.F32.TF32 R192, R240.reuse, R198, R192 ;  /* 0x000000c6f0c0723c */ /* 0x048fe200000810c0 */
[----:B------:R-:W3:Y:S04]  /*15f5c0*/  LDL.LU.64 R198, [R1+0xc5b0] ;  /* 0x00c5b00001c67983 */ /* 0x000ee80000300a00 */
[----:B------:R-:W3:Y:S03]  /*15f5d0*/  LDL.LU.64 R196, [R1+0xc5a8] ;  /* 0x00c5a80001c47983 */ /* 0x000ee60000300a00 */
[C---:B---3--:R-:W-:Y:S01]  /*15f5e0*/  HMMA.1688.F32.TF32 R196, R240.reuse, R246, R196 ;  /* 0x000000f6f0c4723c */ /* 0x048fe200000810c4 */
[----:B------:R-:W2:Y:S04]  /*15f5f0*/  LDL.LU.64 R246, [R1+0xc5a0] ;  /* 0x00c5a00001f67983 */ /* 0x000ea80000300a00 */
[----:B------:R-:W2:Y:S03]  /*15f600*/  LDL.LU.64 R244, [R1+0xc598] ;  /* 0x00c5980001f47983 */ /* 0x000ea60000300a00 */
[C---:B------:R-:W-:Y:S08]  /*15f610*/  HMMA.1688.F32.TF32 R248, R240.reuse, R250, R156 ;  /* 0x000000faf0f8723c */ /* 0x040ff0000008109c */
[----:B----4-:R-:W-:Y:S11]  /*15f620*/  HMMA.1688.F32.TF32 R204, R240, R206, R16 ;  /* 0x000000cef0cc723c */ /* 0x010ff60000081010 */
[----:B------:R-:W-:-:S02]  /*15f630*/  IMAD.MOV.U32 R157, RZ, RZ, R250 ;  /* 0x000000ffff9d7224 */ /* 0x000fc400078e00fa */
[----:B------:R-:W-:Y:S02]  /*15f640*/  IMAD.MOV.U32 R156, RZ, RZ, R251 ;  /* 0x000000ffff9c7224 */ /* 0x000fe400078e00fb */
[----:B------:R-:W-:Y:S01]  /*15f650*/  IMAD.MOV.U32 R161, RZ, RZ, R248 ;  /* 0x000000ffffa17224 */ /* 0x000fe200078e00f8 */
[----:B------:R-:W-:Y:S01]  /*15f660*/  MOV R160, R249 ;  /* 0x000000f900a07202 */ /* 0x000fe20000000f00 */
[C---:B--2---:R-:W-:Y:S01]  /*15f670*/  HMMA.1688.F32.TF32 R200, R240.reuse, R202, R244 ;  /* 0x000000caf0c8723c */ /* 0x044fe200000810f4 */
[----:B------:R-:W2:Y:S04]  /*15f680*/  LDL.LU R244, [R1+0x20] ;  /* 0x0000200001f47983 */ /* 0x000ea80000300800 */
[----:B------:R-:W2:Y:S04]  /*15f690*/  LDL.LU R245, [R1+0x24] ;  /* 0x0000240001f57983 */ /* 0x000ea80000300800 */
[----:B------:R-:W2:Y:S04]  /*15f6a0*/  LDL.LU R246, [R1+0x28] ;  /* 0x0000280001f67983 */ /* 0x000ea80000300800 */
[----:B------:R-:W2:Y:S04]  /*15f6b0*/  LDL.LU R247, [R1+0x2c] ;  /* 0x00002c0001f77983 */ /* 0x000ea80000300800 */
[----:B------:R-:W3:Y:S04]  /*15f6c0*/  LDL R16, [R1+0x16c0] ;  /* 0x0016c00001107983 */ /* 0x000ee80000100800 */
[----:B------:R-:W3:Y:S04]  /*15f6d0*/  LDL R17, [R1+0x16c4] ;  /* 0x0016c40001117983 */ /* 0x000ee80000100800 */
[----:B------:R-:W4:Y:S04]  /*15f6e0*/  LDL.LU.64 R250, [R1+0xc590] ;  /* 0x00c5900001fa7983 */ /* 0x000f280000300a00 */
[----:B------:R-:W4:Y:S01]  /*15f6f0*/  LDL.LU.64 R248, [R1+0xc588] ;  /* 0x00c5880001f87983 */ /* 0x000f220000300a00 */
[C---:B------:R-:W-:Y:S03]  /*15f700*/  HMMA.1688.F32.TF32 R80, R240.reuse, R218, R80 ;  /* 0x000000daf050723c */ /* 0x040fe60000081050 */
[----:B------:R-:W-:Y:S04]  /*15f710*/  LDS R219, [R2+UR10+0x8a800] ;  /* 0x08a8000a02db7984 */ /* 0x000fe80008000800 */
[----:B------:R-:W4:Y:S01]  /*15f720*/  LDS R218, [R252+UR10+0x8a800] ;  /* 0x08a8000afcda7984 */ /* 0x000f220008000800 */
[C---:B------:R-:W-:Y:S08]  /*15f730*/  HMMA.1688.F32.TF32 R176, R240.reuse, R230, R176 ;  /* 0x000000e6f0b0723c */ /* 0x040ff000000810b0 */
[C---:B--2---:R-:W-:Y:S08]  /*15f740*/  HMMA.1688.F32.TF32 R244, R240.reuse, R162, R244 ;  /* 0x000000a2f0f4723c */ /* 0x044ff000000810f4 */
[----:B------:R-:W-:Y:S08]  /*15f750*/  HMMA.1688.F32.TF32 R240, R240, R166, R168 ;  /* 0x000000a6f0f0723c */ /* 0x000ff000000810a8 */
[----:B----4-:R-:W-:Y:S11]  /*15f760*/  HMMA.1688.F32.TF32 R248, R216, R224, R248 ;  /* 0x000000e0d8f8723c */ /* 0x010ff600000810f8 */
[----:B------:R-:W-:Y:S01]  /*15f770*/  IMAD.MOV.U32 R171, RZ, RZ, R240 ;  /* 0x000000ffffab7224 */ /* 0x000fe200078e00f0 */
[----:B------:R-:W-:Y:S01]  /*15f780*/  MOV R170, R241 ;  /* 0x000000f100aa7202 */ /* 0x000fe20000000f00 */
[----:B------:R-:W2:Y:S04]  /*15f790*/  LDL R240, [R1+0x1710] ;  /* 0x0017100001f07983 */ /* 0x000ea80000100800 */
[----:B------:R-:W2:Y:S04]  /*15f7a0*/  LDL R241, [R1+0x1714] ;  /* 0x0017140001f17983 */ /* 0x000ea80000100800 */
[----:B------:R-:W4:Y:S04]  /*15f7b0*/  LDL.LU.64 R226, [R1+0xc580] ;  /* 0x00c5800001e27983 */ /* 0x000f280000300a00 */
[----:B------:R-:W4:Y:S01]  /*15f7c0*/  LDL.LU.64 R224, [R1+0xc578] ;  /* 0x00c5780001e07983 */ /* 0x000f220000300a00 */
[----:B------:R-:W-:Y:S01]  /*15f7d0*/  IMAD.MOV.U32 R169, RZ, RZ, R248 ;  /* 0x000000ffffa97224 */ /* 0x000fe200078e00f8 */
[----:B------:R-:W-:-:S02]  /*15f7e0*/  MOV R168, R249 ;  /* 0x000000f900a87202 */ /* 0x000fc40000000f00 */
[----:B------:R-:W2:Y:S04]  /*15f7f0*/  LDL R248, [R1+0x16a0] ;  /* 0x0016a00001f87983 */ /* 0x000ea80000100800 */
[----:B------:R-:W2:Y:S04]  /*15f800*/  LDL R249, [R1+0x16a4] ;  /* 0x0016a40001f97983 */ /* 0x000ea80000100800 */
[----:B------:R-:W2:Y:S01]  /*15f810*/  LDL.LU.64 R230, [R1+0xc570] ;  /* 0x00c5700001e67983 */ /* 0x000ea20000300a00 */
[C---:B----4-:R-:W-:Y:S03]  /*15f820*/  HMMA.1688.F32.TF32 R224, R216.reuse, R228, R224 ;  /* 0x000000e4d8e0723c */ /* 0x050fe600000810e0 */
[----:B------:R-:W2:Y:S04]  /*15f830*/  LDL.LU.64 R228, [R1+0xc568] ;  /* 0x00c5680001e47983 */ /* 0x000ea80000300a00 */
[----:B------:R-:W4:Y:S01]  /*15f840*/  LDL.LU.64 R234, [R1+0xc560] ;  /* 0x00c5600001ea7983 */ /* 0x000f220000300a00 */
[C---:B------:R-:W-:Y:S08]  /*15f850*/  HMMA.1688.F32.TF32 R8, R216.reuse, R172, R8 ;  /* 0x000000acd808723c */ /* 0x040ff00000081008 */
[C---:B--2---:R-:W-:Y:S01]  /*15f860*/  HMMA.1688.F32.TF32 R228, R216.reuse, R232, R228 ;  /* 0x000000e8d8e4723c */ /* 0x044fe200000810e4 */
[----:B------:R-:W4:Y:S10]  /*15f870*/  LDL.LU.64 R232, [R1+0xc558] ;  /* 0x00c5580001e87983 */ /* 0x000f340000300a00 */
[----:B------:R-:W-:Y:S01]  /*15f880*/  IMAD.MOV.U32 R175, RZ, RZ, R8 ;  /* 0x000000ffffaf7224 */ /* 0x000fe200078e0008 */
[----:B------:R-:W-:Y:S01]  /*15f890*/  MOV R174, R9 ;  /* 0x0000000900ae7202 */ /* 0x000fe20000000f00 */
[----:B------:R-:W2:Y:S04]  /*15f8a0*/  LDL R8, [R1+0x16d0] ;  /* 0x0016d00001087983 */ /* 0x000ea80000100800 */
[----:B------:R-:W2:Y:S01]  /*15f8b0*/  LDL R9, [R1+0x16d4] ;  /* 0x0016d40001097983 */ /* 0x000ea20000100800 */
[----:B---3--:R-:W-:-:S15]  /*15f8c0*/  HMMA.1688.F32.TF32 R12, R216, R16, R12 ;  /* 0x00000010d80c723c */ /* 0x008fde000008100c */
[----:B------:R-:W-:-:S04]  /*15f8d0*/  NOP ;  /* 0x0000000000007918 */ /* 0x000fc80000000000 */
[----:B------:R-:W-:Y:S01]  /*15f8e0*/  IMAD.MOV.U32 R163, RZ, RZ, R12 ;  /* 0x000000ffffa37224 */ /* 0x000fe200078e000c */
[----:B------:R-:W-:Y:S01]  /*15f8f0*/  MOV R162, R13 ;  /* 0x0000000d00a27202 */ /* 0x000fe20000000f00 */
[----:B----4-:R-:W-:Y:S01]  /*15f900*/  HMMA.1688.F32.TF32 R232, R216, R248, R232 ;  /* 0x000000f8d8e8723c */ /* 0x010fe200000810e8 */
[----:B------:R-:W3:Y:S04]  /*15f910*/  LDL R248, [R1+0x1770] ;  /* 0x0017700001f87983 */ /* 0x000ee80000100800 */
[----:B------:R-:W3:Y:S04]  /*15f920*/  LDL R249, [R1+0x1774] ;  /* 0x0017740001f97983 */ /* 0x000ee80000100800 */
[----:B------:R-:W2:Y:S04]  /*15f930*/  LDL.LU.64 R18, [R1+0xc550] ;  /* 0x00c5500001127983 */ /* 0x000ea80000300a00 */
[----:B------:R-:W2:Y:S04]  /*15f940*/  LDL.LU.64 R16, [R1+0xc548] ;  /* 0x00c5480001107983 */ /* 0x000ea80000300a00 */
[----:B------:R-:W4:Y:S04]  /*15f950*/  LDL R12, [R1+0x16e0] ;  /* 0x0016e000010c7983 */ /* 0x000f280000100800 */
[----:B------:R-:W4:Y:S01]  /*15f960*/  LDL R13, [R1+0x16e4] ;  /* 0x0016e400010d7983 */ /* 0x000f220000100800 */
[----:B------:R-:W-:-:S02]  /*15f970*/  IMAD.MOV.U32 R173, RZ, RZ, R10 ;  /* 0x000000ffffad7224 */ /* 0x000fc400078e000a */
[----:B------:R-:W-:Y:S02]  /*15f980*/  IMAD.MOV.U32 R172, RZ, RZ, R11 ;  /* 0x000000ffffac7224 */ /* 0x000fe400078e000b */
[----:B------:R-:W-:Y:S02]  /*15f990*/  IMAD.MOV.U32 R159, RZ, RZ, R14 ;  /* 0x000000ffff9f7224 */ /* 0x000fe400078e000e */
[----:B------:R-:W-:Y:S01]  /*15f9a0*/  IMAD.MOV.U32 R158, RZ, RZ, R15 ;  /* 0x000000ffff9e7224 */ /* 0x000fe200078e000f */
[C---:B--2---:R-:W-:Y:S01]  /*15f9b0*/  HMMA.1688.F32.TF32 R8, R216.reuse, R8, R16 ;  /* 0x00000008d808723c */ /* 0x044fe20000081010 */
[----:B------:R-:W2:Y:S04]  /*15f9c0*/  LDL R16, [R1+0x16f0] ;  /* 0x0016f00001107983 */ /* 0x000ea80000100800 */
[----:B------:R-:W2:Y:S03]  /*15f9d0*/  LDL R17, [R1+0x16f4] ;  /* 0x0016f40001117983 */ /* 0x000ea60000100800 */
[----:B----4-:R-:W-:Y:S01]  /*15f9e0*/  HMMA.1688.F32.TF32 R12, R216, R12, R20 ;  /* 0x0000000cd80c723c */ /* 0x010fe20000081014 */
[----:B------:R-:W4:Y:S04]  /*15f9f0*/  LDL R20, [R1+0x1700] ;  /* 0x0017000001147983 */ /* 0x000f280000100800 */
[----:B------:R-:W4:-:S14]  /*15fa00*/  LDL R21, [R1+0x1704] ;  /* 0x0017040001157983 */ /* 0x000f1c0000100800 */
[----:B------:R-:W-:Y:S04]  /*15fa10*/  STL.64 [R1+0xc4e0], R14 ;  /* 0x00c4e00e01007387 */ /* 0x000fe80000100a00 */
[----:B------:R1:W-:Y:S04]  /*15fa20*/  STL.64 [R1+0xc4d8], R12 ;  /* 0x00c4d80c01007387 */ /* 0x0003e80000100a00 */
[----:B-1----:R-:W3:Y:S04]  /*15fa30*/  LDL R12, [R1+0x1760] ;  /* 0x00176000010c7983 */ /* 0x002ee80000100800 */
[----:B------:R-:W3:Y:S01]  /*15fa40*/  LDL R13, [R1+0x1764] ;  /* 0x00176400010d7983 */ /* 0x000ee20000100800 */
[C---:B--2---:R-:W-:Y:S08]  /*15fa50*/  HMMA.1688.F32.TF32 R16, R216.reuse, R16, R24 ;  /* 0x00000010d810723c */ /* 0x044ff00000081018 */
[C---:B------:R-:W-:Y:S08]  /*15fa60*/  HMMA.1688.F32.TF32 R24, R216.reuse, R240, R32 ;  /* 0x000000f0d818723c */ /* 0x040ff00000081020 */
[C---:B----4-:R-:W-:Y:S03]  /*15fa70*/  HMMA.1688.F32.TF32 R20, R216.reuse, R20, R28 ;  /* 0x00000014d814723c */ /* 0x050fe6000008101c */
[----:B------:R-:W-:Y:S04]  /*15fa80*/  STL.64 [R1+0xc4d0], R18 ;  /* 0x00c4d01201007387 */ /* 0x000fe80000100a00 */
[----:B------:R1:W-:Y:S04]  /*15fa90*/  STL.64 [R1+0xc4c8], R16 ;  /* 0x00c4c81001007387 */ /* 0x0003e80000100a00 */
[----:B------:R-:W2:Y:S04]  /*15faa0*/  LDL R28, [R1+0x1720] ;  /* 0x00172000011c7983 */ /* 0x000ea80000100800 */
[----:B------:R-:W2:Y:S04]  /*15fab0*/  LDL R29, [R1+0x1724] ;  /* 0x00172400011d7983 */ /* 0x000ea80000100800 */
[----:B------:R-:W4:Y:S04]  /*15fac0*/  LDL R32, [R1+0x1730] ;  /* 0x0017300001207983 */ /* 0x000f280000100800 */
[----:B------:R-:W4:Y:S04]  /*15fad0*/  LDL R33, [R1+0x1734] ;  /* 0x0017340001217983 */ /* 0x000f280000100800 */
[----:B------:R-:W3:Y:S04]  /*15fae0*/  LDL R240, [R1+0x1780] ;  /* 0x0017800001f07983 */ /* 0x000ee80000100800 */
[----:B------:R-:W3:Y:S04]  /*15faf0*/  LDL R241, [R1+0x1784] ;  /* 0x0017840001f17983 */ /* 0x000ee80000100800 */
[----:B-1----:R-:W3:Y:S04]  /*15fb00*/  LDL R16, [R1+0x1750] ;  /* 0x0017500001107983 */ /* 0x002ee80000100800 */
[----:B------:R-:W3:Y:S04]  /*15fb10*/  LDL R17, [R1+0x1754] ;  /* 0x0017540001117983 */ /* 0x000ee80000100800 */
[----:B------:R-:W-:Y:S04]  /*15fb20*/  STL.64 [R1+0xc4c0], R26 ;  /* 0x00c4c01a01007387 */ /* 0x000fe80000100a00 */
[----:B------:R1:W-:Y:S04]  /*15fb30*/  STL.64 [R1+0xc4b8], R24 ;  /* 0x00c4b81801007387 */ /* 0x0003e80000100a00 */
[----:B-1----:R-:W3:Y:S04]  /*15fb40*/  LDL R24, [R1+0x1740] ;  /* 0x0017400001187983 */ /* 0x002ee80000100800 */
[----:B------:R-:W3:Y:S01]  /*15fb50*/  LDL R25, [R1+0x1744] ;  /* 0x0017440001197983 */ /* 0x000ee20000100800 */
[C---:B--2---:R-:W-:Y:S08]  /*15fb60*/  HMMA.1688.F32.TF32 R28, R216.reuse, R28, R36 ;  /* 0x0000001cd81c723c */ /* 0x044ff00000081024 */
[C---:B----4-:R-:W-:Y:S08]  /*15fb70*/  HMMA.1688.F32.TF32 R32, R216.reuse, R32, R40 ;  /* 0x00000020d820723c */ /* 0x050ff00000081028 */
[C---:B---3--:R-:W-:Y:S08]  /*15fb80*/  HMMA.1688.F32.TF32 R40, R216.reuse, R16, R48 ;  /* 0x00000010d828723c */ /* 0x048ff00000081030 */
        /* <DEDUP_REMOVED lines=16> */
[----:B-1----:R-:W4:Y:S04]  /*15fc90*/  LDL R32, [R1+0x1800] ;  /* 0x0018000001207983 */ /* 0x002f280000100800 */
[----:B------:R-:W4:Y:S04]  /*15fca0*/  LDL R33, [R1+0x1804] ;  /* 0x0018040001217983 */ /* 0x000f280000100800 */
[----:B--2---:R-:W2:Y:S04]  /*15fcb0*/  LDL R36, [R1+0x17f0] ;  /* 0x0017f00001247983 */ /* 0x004ea80000100800 */
[----:B---3--:R-:W3:Y:S04]  /*15fcc0*/  LDL R40, [R1+0x17e0] ;  /* 0x0017e00001287983 */ /* 0x008ee80000100800 */
[----:B----4-:R-:W4:Y:S04]  /*15fcd0*/  LDL R44, [R1+0x17d0] ;  /* 0x0017d000012c7983 */ /* 0x010f280000100800 */
[----:B------:R-:W4:Y:S04]  /*15fce0*/  LDL R45, [R1+0x17d4] ;  /* 0x0017d400012d7983 */ /* 0x000f280000100800 */
[----:B------:R-:W3:Y:S04]  /*15fcf0*/  LDL R41, [R1+0x17e4] ;  /* 0x0017e40001297983 */ /* 0x000ee80000100800 */
[----:B------:R-:W2:Y:S04]  /*15fd00*/  LDL R37, [R1+0x17f4] ;  /* 0x0017f40001257983 */ /* 0x000ea80000100800 */
[----:B------:R-:W-:Y:S04]  /*15fd10*/  STL.64 [R1+0xc460], R50 ;  /* 0x00c4603201007387 */ /* 0x000fe80000100a00 */
[----:B------:R1:W-:Y:S04]  /*15fd20*/  STL.64 [R1+0xc458], R48 ;  /* 0x00c4583001007387 */ /* 0x0003e80000100a00 */
        /* <DEDUP_REMOVED lines=19> */
[----:B------:R-:W4:Y:S01]  /*15fe60*/  LDL R53, [R1+0x17b4] ;  /* 0x0017b40001357983 */ /* 0x000f220000100800 */
[----:B------:R-:W-:-:S02]  /*15fe70*/  IMAD.MOV.U32 R165, RZ, RZ, R250 ;  /* 0x000000ffffa57224 */ /* 0x000fc400078e00fa */
[----:B------:R-:W-:Y:S01]  /*15fe80*/  IMAD.MOV.U32 R164, RZ, RZ, R251 ;  /* 0x000000ffffa47224 */ /* 0x000fe200078e00fb */
[C---:B------:R-:W-:Y:S08]  /*15fe90*/  HMMA.1688.F32.TF32 R56, R216.reuse, R56, R64 ;  /* 0x00000038d838723c */ /* 0x040ff00000081040 */
[C---:B--2---:R-:W-:Y:S08]  /*15fea0*/  HMMA.1688.F32.TF32 R60, R216.reuse, R60, R68 ;  /* 0x0000003cd83c723c */ /* 0x044ff00000081044 */
[C---:B---3--:R-:W-:Y:S08]  /*15feb0*/  HMMA.1688.F32.TF32 R68, R216.reuse, R48, R76 ;  /* 0x00000030d844723c */ /* 0x048ff0000008104c */
[C---:B------:R-:W-:Y:S08]  /*15fec0*/  HMMA.1688.F32.TF32 R76, R216.reuse, R40, R84 ;  /* 0x00000028d84c723c */ /* 0x040ff00000081054 */
[C---:B------:R-:W-:Y:S08]  /*15fed0*/  HMMA.1688.F32.TF32 R84, R216.reuse, R32, R92 ;  /* 0x00000020d854723c */ /* 0x040ff0000008105c */
[C---:B------:R-:W-:Y:S08]  /*15fee0*/  HMMA.1688.F32.TF32 R92, R216.reuse, R24, R100 ;  /* 0x00000018d85c723c */ /* 0x040ff00000081064 */
[C---:B----4-:R-:W-:Y:S01]  /*15fef0*/  HMMA.1688.F32.TF32 R248, R216.reuse, R248, R212 ;  /* 0x000000f8d8f8723c */ /* 0x050fe200000810d4 */
[----:B------:R-:W-:Y:S07]  /*15ff00*/  STL.64 [R1+0xc440], R58 ;  /* 0x00c4403a01007387 */ /* 0x000fee0000100a00 */
        /* <DEDUP_REMOVED lines=16> */
[----:B------:R-:W2:Y:S04]  /*160010*/  LDS R106, [R252+UR10+0x8b800] ;  /* 0x08b8000afc6a7984 */ /* 0x000ea80008000800 */
        /* <DEDUP_REMOVED lines=10> */
[----:B------:R-:W-:Y:S04]  /*1600c0*/  STL [R1+0xc3c4], R251 ;  /* 0x00c3c4fb01007387 */ /* 0x000fe80000100800 */
[----:B------:R-:W4:Y:S04]  /*1600d0*/  LDL R12, [R1+0x1950] ;  /* 0x00195000010c7983 */ /* 0x000f280000100800 */
[----:B------:R-:W4:Y:S04]  /*1600e0*/  LDL R13, [R1+0x1954] ;  /* 0x00195400010d7983 */ /* 0x000f280000100800 */
[----:B------:R-:W2:Y:S04]  /*1600f0*/  LDL R24, [R1+0x1930] ;  /* 0x0019300001187983 */ /* 0x000ea80000100800 */
[----:B------:R-:W2:Y:S04]  /*160100*/  LDL R25, [R1+0x1934] ;  /* 0x0019340001197983 */ /* 0x000ea80000100800 */
[----:B-1----:R-:W2:Y:S04]  /*160110*/  LDL R76, [R1+0x1890] ;  /* 0x00189000014c7983 */ /* 0x002ea80000100800 */
[----:B------:R-:W2:Y:S04]  /*160120*/  LDL R77, [R1+0x1894] ;  /* 0x00189400014d7983 */ /* 0x000ea80000100800 */
[----:B---3--:R-:W3:Y:S04]  /*160130*/  LDL R92, [R1+0x1870] ;  /* 0x00187000015c7983 */ /* 0x008ee80000100800 */
        /* <DEDUP_REMOVED lines=9> */
[----:B------:R-:W3:Y:S04]  /*1601d0*/  LDL R84, [R1+0x1880] ;  /* 0x0018800001547983 */ /* 0x000ee80000100800 */
[----:B------:R-:W3:Y:S04]  /*1601e0*/  LDL R85, [R1+0x1884] ;  /* 0x0018840001557983 */ /* 0x000ee80000100800 */
[----:B------:R-:W3:Y:S04]  /*1601f0*/  LDL.LU R88, [R1+0x50] ;  /* 0x0000500001587983 */ /* 0x000ee80000300800 */
[----:B------:R-:W3:Y:S04]  /*160200*/  LDL.LU R89, [R1+0x54] ;  /* 0x0000540001597983 */ /* 0x000ee80000300800 */
[----:B------:R-:W4:Y:S04]  /*160210*/  LDL R16, [R1+0x1940] ;  /* 0x0019400001107983 */ /* 0x000f280000100800 */
[----:B------:R-:W4:Y:S01]  /*160220*/  LDL R17, [R1+0x1944] ;  /* 0x0019440001117983 */ /* 0x000f220000100800 */
[----:B------:R-:W-:Y:S01]  /*160230*/  IMAD.MOV.U32 R90, RZ, RZ, R3 ;  /* 0x000000ffff5a7224 */ /* 0x000fe200078e0003 */
[----:B------:R-:W-:Y:S01]  /*160240*/  MOV R91, R0 ;  /* 0x00000000005b7202 */ /* 0x000fe20000000f00 */
        /* <DEDUP_REMOVED lines=19> */
[----:B------:R-:W-:Y:S04]  /*160380*/  STL [R1+0xc3c0], R241 ;  /* 0x00c3c0f101007387 */ /* 0x000fe80000100800 */
[----:B------:R1:W-:Y:S04]  /*160390*/  STL [R1+0xc3bc], R242 ;  /* 0x00c3bcf201007387 */ /* 0x0003e80000100800 */
[----:B------:R1:W-:Y:S04]  /*1603a0*/  STL [R1+0xc3b8], R243 ;  /* 0x00c3b8f301007387 */ /* 0x0003e80000100800 */
[----:B------:R-:W-:Y:S04]  /*1603b0*/  STL [R1+0xc3b0], R2 ;  /* 0x00c3b00201007387 */ /* 0x000fe80000100800 */
[----:B------:R1:W-:Y:S01]  /*1603c0*/  STL [R1+0xc3b4], R252 ;  /* 0x00c3b4fc01007387 */ /* 0x0003e20000100800 */
[C---:B--2---:R-:W-:Y:S08]  /*1603d0*/  HMMA.1688.F32.TF32 R76, R216.reuse, R76, R80 ;  /* 0x0000004cd84c723c */ /* 0x044ff00000081050 */
[C---:B---3--:R-:W-:Y:S08]  /*1603e0*/  HMMA.1688.F32.TF32 R84, R216.reuse, R84, R88 ;  /* 0x00000054d854723c */ /* 0x048ff00000081058 */
[----:B----4-:R-:W-:Y:S03]  /*1603f0*/  HMMA.1688.F32.TF32 R144, R216, R16, R144 ;  /* 0x00000010d890723c */ /* 0x010fe60000081090 */
[----:B-1----:R-:W-:Y:S01]  /*160400*/  IMAD.MOV.U32 R242, RZ, RZ, R78 ;  /* 0x000000fffff27224 */ /* 0x002fe200078e004e */
[----:B------:R-:W-:Y:S01]  /*160410*/  MOV R243, R79 ;  /* 0x0000004f00f37202 */ /* 0x000fe20000000f00 */
[----:B------:R-:W-:Y:S01]  /*160420*/  IMAD.MOV.U32 R78, RZ, RZ, R157 ;  /* 0x000000ffff4e7224 */ /* 0x000fe200078e009d */
[----:B------:R-:W-:-:S05]  /*160430*/  MOV R79, R156 ;  /* 0x0000009c004f7202 */ /* 0x000fca0000000f00 */
[----:B------:R-:W-:Y:S04]  /*160440*/  STL.64 [R1+0x70], R84 ;  /* 0x0000705401007387 */ /* 0x000fe80000100a00 */
[----:B------:R-:W-:Y:S04]  /*160450*/  STL.64 [R1+0x78], R86 ;  /* 0x0000785601007387 */ /* 0x000fe80000100a00 */
[----:B------:R-:W-:Y:S04]  /*160460*/  STL.64 [R1+0xc3a8], R146 ;  /* 0x00c3a89201007387 */ /* 0x000fe80000100a00 */
[----:B------:R1:W-:Y:S04]  /*160470*/  STL.64 [R1+0xc3a0], R144 ;  /* 0x00c3a09001007387 */ /* 0x0003e80000100a00 */
[----:B------:R-:W2:Y:S04]  /*160480*/  LDL R156, [R1+0x1960] ;  /* 0x00196000019c7983 */ /* 0x000ea80000100800 */
[----:B------:R-:W2:Y:S01]  /*160490*/  LDL R157, [R1+0x1964] ;  /* 0x00196400019d7983 */ /* 0x000ea20000100800 */
[----:B------:R-:W-:Y:S01]  /*1604a0*/  HMMA.1688.F32.TF32 R4, R216, R60, R4 ;  /* 0x0000003cd804723c */ /* 0x000fe20000081004 */
[----:B------:R-:W-:-:S02]  /*1604b0*/  IMAD.MOV.U32 R251, RZ, RZ, R76 ;  /* 0x000000fffffb7224 */ /* 0x000fc400078e004c */
[----:B------:R-:W-:-:S05]  /*1604c0*/  IMAD.MOV.U32 R241, RZ, RZ, R77 ;  /* 0x000000fffff17224 */ /* 0x000fca00078e004d */
[C---:B------:R-:W-:Y:S08]  /*1604d0*/  HMMA.1688.F32.TF32 R116, R216.reuse, R48, R116 ;  /* 0x00000030d874723c */ /* 0x040ff00000081074 */
[C---:B------:R-:W-:Y:S08]  /*1604e0*/  HMMA.1688.F32.TF32 R236, R216.reuse, R92, R236 ;  /* 0x0000005cd8ec723c */ /* 0x040ff000000810ec */
[----:B------:R-:W-:Y:S01]  /*1604f0*/  HMMA.1688.F32.TF32 R112, R216, R52, R112 ;  /* 0x00000034d870723c */ /* 0x000fe20000081070 */
        /* <DEDUP_REMOVED lines=8> */
[----:B------:R-:W3:Y:S04]  /*160580*/  LDL R14, [R1+0x16c8] ;  /* 0x0016c800010e7983 */ /* 0x000ee80000100800 */
[----:B------:R-:W3:Y:S04]  /*160590*/  LDL R15, [R1+0x16cc] ;  /* 0x0016cc00010f7983 */ /* 0x000ee80000100800 */
[----:B------:R-:W4:Y:S04]  /*1605a0*/  LDL R26, [R1+0x16b8] ;  /* 0x0016b800011a7983 */ /* 0x000f280000100800 */
[----:B------:R-:W4:Y:S04]  /*1605b0*/  LDL R27, [R1+0x16bc] ;  /* 0x0016bc00011b7983 */ /* 0x000f280000100800 */
[----:B------:R-:W3:Y:S01]  /*1605c0*/  LDL R34, [R1+0x16a8] ;  /* 0x0016a80001227983 */ /* 0x000ee20000100800 */
[----:B------:R-:W-:-:S02]  /*1605d0*/  IMAD.MOV.U32 R252, RZ, RZ, R4 ;  /* 0x000000fffffc7224 */ /* 0x000fc400078e0004 */
        /* <DEDUP_REMOVED lines=42> */
[----:B------:R-:W3:Y:S01]  /*160880*/  LDL.LU.64 R158, [R1+0xc530] ;  /* 0x00c53000019e7983 */ /* 0x000ee20000300a00 */
[C---:B--2---:R-:W-:Y:S03]  /*160890*/  HMMA.1688.F32.TF32 R152, R216.reuse, R156, R152 ;  /* 0x0000009cd898723c */ /* 0x044fe60000081098 */
[----:B------:R-:W3:Y:S01]  /*1608a0*/  LDL.LU.64 R156, [R1+0xc528] ;  /* 0x00c52800019c7983 */ /* 0x000ee20000300a00 */
[----:B------:R-:W-:Y:S02]  /*1608b0*/  IMAD.MOV.U32 R16, RZ, RZ, R163 ;  /* 0x000000ffff107224 */ /* 0x000fe400078e00a3 */
[----:B------:R-:W-:Y:S02]  /*1608c0*/  IMAD.MOV.U32 R17, RZ, RZ, R162 ;  /* 0x000000ffff117224 */ /* 0x000fe400078e00a2 */
[----:B------:R-:W2:Y:S01]  /*1608d0*/  LDL.LU.64 R162, [R1+0xc520] ;  /* 0x00c5200001a27983 */ /* 0x000ea20000300a00 */
[----:B---3--:R-:W-:Y:S03]  /*1608e0*/  HMMA.1688.F32.TF32 R156, R216, R160, R156 ;  /* 0x000000a0d89c723c */ /* 0x008fe6000008109c */
[----:B------:R-:W2:Y:S01]  /*1608f0*/  LDL.LU.64 R160, [R1+0xc518] ;  /* 0x00c5180001a07983 */ /* 0x000ea20000300a00 */
[----:B------:R-:W-:Y:S01]  /*160900*/  IMAD.MOV.U32 R58, RZ, RZ, R167 ;  /* 0x000000ffff3a7224 */ /* 0x000fe200078e00a7 */
[----:B------:R-:W-:-:S02]  /*160910*/  MOV R59, R166 ;  /* 0x000000a6003b7202 */ /* 0x000fc40000000f00 */
[----:B------:R-:W3:Y:S01]  /*160920*/  LDL.LU.64 R166, [R1+0xc510] ;  /* 0x00c5100001a67983 */ /* 0x000ee20000300a00 */
[C---:B--2---:R-:W-:Y:S03]  /*160930*/  HMMA.1688.F32.TF32 R160, R216.reuse, R164, R160 ;  /* 0x000000a4d8a0723c */ /* 0x044fe600000810a0 */
[----:B------:R-:W3:Y:S05]  /*160940*/  LDL.LU.64 R164, [R1+0xc508] ;  /* 0x00c5080001a47983 */ /* 0x000eea0000300a00 */
[----:B------:R-:W-:Y:S01]  /*160950*/  HMMA.1688.F32.TF32 R108, R216, R56, R108 ;  /* 0x00000038d86c723c */ /* 0x000fe2000008106c */
[----:B------:R-:W-:-:S02]  /*160960*/  IMAD.MOV.U32 R56, RZ, RZ, R171 ;  /* 0x000000ffff387224 */ /* 0x000fc400078e00ab */
[----:B------:R-:W-:Y:S02]  /*160970*/  IMAD.MOV.U32 R57, RZ, RZ, R170 ;  /* 0x000000ffff397224 */ /* 0x000fe400078e00aa */
[----:B------:R-:W2:Y:S03]  /*160980*/  LDL.LU.64 R170, [R1+0xc500] ;  /* 0x00c5000001aa7983 */ /* 0x000ea60000300a00 */
[C---:B------:R-:W-:Y:S08]  /*160990*/  HMMA.1688.F32.TF32 R176, R216.reuse, R4, R176 ;  /* 0x00000004d8b0723c */ /* 0x040ff000000810b0 */
[C---:B------:R-:W-:Y:S08]  /*1609a0*/  HMMA.1688.F32.TF32 R188, R216.reuse, R208, R188 ;  /* 0x000000d0d8bc723c */ /* 0x040ff000000810bc */
[C---:B------:R-:W-:Y:S08]  /*1609b0*/  HMMA.1688.F32.TF32 R192, R216.reuse, R96, R192 ;  /* 0x00000060d8c0723c */ /* 0x040ff000000810c0 */
[C---:B------:R-:W-:Y:S08]  /*1609c0*/  HMMA.1688.F32.TF32 R196, R216.reuse, R92, R196 ;  /* 0x0000005cd8c4723c */ /* 0x040ff000000810c4 */
[C---:B---3--:R-:W-:Y:S01]  /*1609d0*/  HMMA.1688.F32.TF32 R164, R216.reuse, R168, R164 ;  /* 0x000000a8d8a4723c */ /* 0x048fe200000810a4 */
[----:B------:R-:W2:Y:S07]  /*1609e0*/  LDL.LU.64 R168, [R1+0xc4f8] ;  /* 0x00c4f80001a87983 */ /* 0x000eae0000300a00 */
[----:B------:R-:W-:Y:S01]  /*1609f0*/  HMMA.1688.F32.TF32 R136, R216, R28, R136 ;  /* 0x0000001cd888723c */ /* 0x000fe20000081088 */
[----:B------:R-:W-:-:S02]  /*160a00*/  IMAD.MOV.U32 R28, RZ, RZ, R175 ;  /* 0x000000ffff1c7224 */ /* 0x000fc400078e00af */
[----:B------:R-:W-:Y:S02]  /*160a10*/  IMAD.MOV.U32 R29, RZ, RZ, R174 ;  /* 0x000000ffff1d7224 */ /* 0x000fe400078e00ae */
[----:B------:R-:W3:Y:S01]  /*160a20*/  LDL.LU.64 R174, [R1+0xc4f0] ;  /* 0x00c4f00001ae7983 */ /* 0x000ee20000300a00 */
[----:B------:R-:W-:Y:S01]  /*160a30*/  IMAD.MOV.U32 R3, RZ, RZ, R6 ;  /* 0x000000ffff037224 */ /* 0x000fe200078e0006 */
[----:B------:R-:W-:Y:S02]  /*160a40*/  MOV R0, R7 ;  /* 0x0000000700007202 */ /* 0x000fe40000000f00 */
[----:B------:R-:W-:Y:S08]  /*160a50*/  HMMA.1688.F32.TF32 R4, R104, R14, R16 ;  /* 0x0000000e6804723c */ /* 0x000ff00000081010 */
[C---:B--2---:R-:W-:Y:S01]  /*160a60*/  HMMA.1688.F32.TF32 R168, R216.reuse, R172, R168 ;  /* 0x000000acd8a8723c */ /* 0x044fe200000810a8 */
[----:B------:R-:W3:Y:S04]  /*160a70*/  LDL.LU.64 R172, [R1+0xc4e8] ;  /* 0x00c4e80001ac7983 */ /* 0x000ee80000300a00 */
[----:B------:R-:W-:Y:S04]  /*160a80*/  STL.64 [R1+0xc398], R178 ;  /* 0x00c398b201007387 */ /* 0x000fe80000100a00 */
[----:B------:R-:W-:Y:S04]  /*160a90*/  STL.64 [R1+0xc390], R176 ;  /* 0x00c390b001007387 */ /* 0x000fe80000100a00 */
[----:B------:R-:W-:Y:S04]  /*160aa0*/  STL.64 [R1+0xc388], R190 ;  /* 0x00c388be01007387 */ /* 0x000fe80000100a00 */
[----:B------:R-:W-:Y:S04]  /*160ab0*/  STL.64 [R1+0xc380], R188 ;  /* 0x00c380bc01007387 */ /* 0x000fe80000100a00 */
[----:B------:R1:W-:Y:S04]  /*160ac0*/  STL.64 [R1+0xc378], R194 ;  /* 0x00c378c201007387 */ /* 0x0003e80000100a00 */
[----:B------:R-:W-:Y:S04]  /*160ad0*/  STL.64 [R1+0xc370], R192 ;  /* 0x00c370c001007387 */ /* 0x000fe80000100a00 */
[----:B------:R2:W-:Y:S04]  /*160ae0*/  STL.64 [R1+0xc368], R198 ;  /* 0x00c368c601007387 */ /* 0x0005e80000100a00 */
[----:B------:R1:W-:Y:S04]  /*160af0*/  STL.64 [R1+0xc360], R196 ;  /* 0x00c360c401007387 */ /* 0x0003e80000100a00 */
        /* <DEDUP_REMOVED lines=13> */
[----:B------:R-:W-:Y:S08]  /*160bd0*/  HMMA.1688.F32.TF32 R212, R216, R60, R76 ;  /* 0x0000003cd8d4723c */ /* 0x000ff0000008104c */
[C---:B------:R-:W-:Y:S08]  /*160be0*/  HMMA.1688.F32.TF32 R220, R104.reuse, R46, R48 ;  /* 0x0000002e68dc723c */ /* 0x040ff00000081030 */
[C---:B------:R-:W-:Y:S08]  /*160bf0*/  HMMA.1688.F32.TF32 R224, R104.reuse, R42, R224 ;  /* 0x0000002a68e0723c */ /* 0x040ff000000810e0 */
[C---:B------:R-:W-:Y:S08]  /*160c00*/  HMMA.1688.F32.TF32 R228, R104.reuse, R38, R228 ;  /* 0x0000002668e4723c */ /* 0x040ff000000810e4 */
[C---:B------:R-:W-:Y:S08]  /*160c10*/  HMMA.1688.F32.TF32 R232, R104.reuse, R34, R232 ;  /* 0x0000002268e8723c */ /* 0x040ff000000810e8 */
[----:B----4-:R-:W-:Y:S01]  /*160c20*/  HMMA.1688.F32.TF32 R244, R104, R26, R28 ;  /* 0x0000001a68f4723c */ /* 0x010fe2000008101c */
        /* <DEDUP_REMOVED lines=41> */
[----:B------:R-:W2:Y:S01]  /*160ec0*/  LDL R199, [R1+0x183c] ;  /* 0x00183c0001c77983 */ /* 0x000ea20000100800 */
[C---:B---3--:R-:W-:Y:S08]  /*160ed0*/  HMMA.1688.F32.TF32 R172, R216.reuse, R144, R172 ;  /* 0x00000090d8ac723c */ /* 0x048ff000000810ac */
[----:B------:R-:W-:Y:S01]  /*160ee0*/  HMMA.1688.F32.TF32 R216, R216, R52, R56 ;  /* 0x00000034d8d8723c */ /* 0x000fe20000081038 */
[----:B------:R-:W3:Y:S04]  /*160ef0*/  LDL R58, [R1+0x1788] ;  /* 0x00178800013a7983 */ /* 0x000ee80000100800 */
[----:B------:R-:W3:Y:S03]  /*160f00*/  LDL R59, [R1+0x178c] ;  /* 0x00178c00013b7983 */ /* 0x000ee60000100800 */
[C---:B------:R-:W-:Y:S01]  /*160f10*/  HMMA.1688.F32.TF32 R8, R104.reuse, R14, R8 ;  /* 0x0000000e6808723c */ /* 0x040fe20000081008 */
[----:B------:R-:W4:Y:S04]  /*160f20*/  LDL.LU.64 R14, [R1+0xc4e0] ;  /* 0x00c4e000010e7983 */ /* 0x000f280000300a00 */
[----:B------:R-:W4:Y:S03]  /*160f30*/  LDL.LU.64 R12, [R1+0xc4d8] ;  /* 0x00c4d800010c7983 */ /* 0x000f260000300a00 */
[C---:B----4-:R-:W-:Y:S01]  /*160f40*/  HMMA.1688.F32.TF32 R12, R104.reuse, R18, R12 ;  /* 0x00000012680c723c */ /* 0x050fe2000008100c */
[----:B------:R-:W4:Y:S04]  /*160f50*/  LDL.LU.64 R18, [R1+0xc4d0] ;  /* 0x00c4d00001127983 */ /* 0x000f280000300a00 */
[----:B------:R-:W4:Y:S03]  /*160f60*/  LDL.LU.64 R16, [R1+0xc4c8] ;  /* 0x00c4c80001107983 */ /* 0x000f260000300a00 */
[C---:B------:R-:W-:Y:S08]  /*160f70*/  HMMA.1688.F32.TF32 R20, R104.reuse, R26, R20 ;  /* 0x0000001a6814723c */ /* 0x040ff00000081014 */
[C---:B----4-:R-:W-:Y:S01]  /*160f80*/  HMMA.1688.F32.TF32 R16, R104.reuse, R146, R16 ;  /* 0x000000926810723c */ /* 0x050fe20000081010 */
[----:B------:R-:W4:Y:S04]  /*160f90*/  LDL R146, [R1+0x1848] ;  /* 0x0018480001927983 */ /* 0x000f280000100800 */
[----:B------:R-:W4:Y:S04]  /*160fa0*/  LDL R147, [R1+0x184c] ;  /* 0x00184c0001937983 */ /* 0x000f280000100800 */
        /* <DEDUP_REMOVED lines=21> */
[----:B------:R-:W3:Y:S04]  /*161100*/  LDL.LU.64 R54, [R1+0xc450] ;  /* 0x00c4500001367983 */ /* 0x000ee80000300a00 */
[----:B------:R-:W3:Y:S02]  /*161110*/  LDL.LU.64 R52, [R1+0xc448] ;  /* 0x00c4480001347983 */ /* 0x000ee40000300a00 */
[C---:B---3--:R-:W-:Y:S02]  /*161120*/  HMMA.1688.F32.TF32 R52, R104.reuse, R58, R52 ;  /* 0x0000003a6834723c */ /* 0x048fe40000081034 */
[----:B------:R-:W2:Y:S04]  /*161130*/  LDL.LU.64 R58, [R1+0xc440] ;  /* 0x00c44000013a7983 */ /* 0x000ea80000300a00 */
[----:B------:R-:W2:Y:S02]  /*161140*/  LDL.LU.64 R56, [R1+0xc438] ;  /* 0x00c4380001387983 */ /* 0x000ea40000300a00 */
[C---:B--2---:R-:W-:Y:S02]  /*161150*/  HMMA.1688.F32.TF32 R56, R104.reuse, R62, R56 ;  /* 0x0000003e6838723c */ /* 0x044fe40000081038 */
[----:B------:R-:W2:Y:S04]  /*161160*/  LDL.LU.64 R62, [R1+0xc430] ;  /* 0x00c43000013e7983 */ /* 0x000ea80000300a00 */
[----:B------:R-:W2:Y:S02]  /*161170*/  LDL.LU.64 R60, [R1+0xc428] ;  /* 0x00c42800013c7983 */ /* 0x000ea40000300a00 */
[C---:B------:R-:W-:Y:S08]  /*161180*/  HMMA.1688.F32.TF32 R64, R104.reuse, R190, R64 ;  /* 0x000000be6840723c */ /* 0x040ff00000081040 */
[C---:B------:R-:W-:Y:S01]  /*161190*/  HMMA.1688.F32.TF32 R68, R104.reuse, R178, R68 ;  /* 0x000000b26844723c */ /* 0x040fe20000081044 */
[----:B------:R-:W3:Y:S04]  /*1611a0*/  LDL R190, [R1+0x1868] ;  /* 0x0018680001be7983 */ /* 0x000ee80000100800 */
[----:B------:R-:W3:Y:S04]  /*1611b0*/  LDL R191, [R1+0x186c] ;  /* 0x00186c0001bf7983 */ /* 0x000ee80000100800 */
[----:B------:R-:W3:Y:S04]  /*1611c0*/  LDL R178, [R1+0x1878] ;  /* 0x0018780001b27983 */ /* 0x000ee80000100800 */
[----:B------:R-:W3:Y:S01]  /*1611d0*/  LDL R179, [R1+0x187c] ;  /* 0x00187c0001b37983 */ /* 0x000ee20000100800 */
[C---:B------:R-:W-:Y:S08]  /*1611e0*/  HMMA.1688.F32.TF32 R72, R104.reuse, R78, R72 ;  /* 0x0000004e6848723c */ /* 0x040ff00000081048 */
[C---:B--2---:R-:W-:Y:S01]  /*1611f0*/  HMMA.1688.F32.TF32 R60, R104.reuse, R194, R60 ;  /* 0x000000c2683c723c */ /* 0x044fe2000008103c */
[----:B------:R-:W2:Y:S04]  /*161200*/  LDL R194, [R1+0x1858] ;  /* 0x0018580001c27983 */ /* 0x000ea80000100800 */
[----:B------:R-:W2:Y:S04]  /*161210*/  LDL R195, [R1+0x185c] ;  /* 0x00185c0001c37983 */ /* 0x000ea80000100800 */
        /* <DEDUP_REMOVED lines=17> */
[----:B----4-:R-:W-:Y:S01]  /*161330*/  HMMA.1688.F32.TF32 R100, R104, R146, R100 ;  /* 0x000000926864723c */ /* 0x010fe20000081064 */
[----:B------:R-:W-:-:S02]  /*161340*/  IMAD.MOV.U32 R196, RZ, RZ, R251 ;  /* 0x000000ffffc47224 */ /* 0x000fc400078e00fb */
[----:B------:R-:W-:-:S05]  /*161350*/  IMAD.MOV.U32 R197, RZ, RZ, R241 ;  /* 0x000000ffffc57224 */ /* 0x000fca00078e00f1 */
[----:B--2---:R-:W-:-:S15]  /*161360*/  HMMA.1688.F32.TF32 R96, R104, R198, R96 ;  /* 0x000000c66860723c */ /* 0x004fde0000081060 */
[----:B------:R-:W-:-:S04]  /*161370*/  NOP ;  /* 0x0000000000007918 */ /* 0x000fc80000000000 */
[----:B------:R-:W-:Y:S04]  /*161380*/  STL [R1+0xc324], R96 ;  /* 0x00c3246001007387 */ /* 0x000fe80000100800 */
[----:B------:R-:W-:Y:S04]  /*161390*/  STL [R1+0xc320], R97 ;  /* 0x00c3206101007387 */ /* 0x000fe80000100800 */
[----:B------:R1:W-:Y:S04]  /*1613a0*/  STL [R1+0xc31c], R98 ;  /* 0x00c31c6201007387 */ /* 0x0003e80000100800 */
[----:B------:R2:W-:Y:S04]  /*1613b0*/  STL [R1+0xc318], R99 ;  /* 0x00c3186301007387 */ /* 0x0005e80000100800 */
[----:B------:R-:W4:Y:S04]  /*1613c0*/  LDL R146, [R1+0x1898] ;  /* 0x0018980001927983 */ /* 0x000f280000100800 */
[----:B------:R-:W4:Y:S04]  /*1613d0*/  LDL R147, [R1+0x189c] ;  /* 0x00189c0001937983 */ /* 0x000f280000100800 */
[----:B-1----:R-:W4:Y:S04]  /*1613e0*/  LDL R98, [R1+0x1888] ;  /* 0x0018880001627983 */ /* 0x002f280000100800 */
[----:B--2---:R-:W2:Y:S04]  /*1613f0*/  LDL R99, [R1+0x188c] ;  /* 0x00188c0001637983 */ /* 0x004ea80000100800 */
[----:B------:R-:W2:Y:S04]  /*161400*/  LDL.LU R251, [R1+0xc3c4] ;  /* 0x00c3c40001fb7983 */ /* 0x000ea80000300800 */
[----:B------:R-:W4:Y:S01]  /*161410*/  LDL.LU R241, [R1+0xc3c0] ;  /* 0x00c3c00001f17983 */ /* 0x000f220000300800 */
[----:B------:R-:W-:Y:S01]  /*161420*/  IMAD.MOV.U32 R198, RZ, RZ, R242 ;  /* 0x000000ffffc67224 */ /* 0x000fe200078e00f2 */
[----:B------:R-:W-:-:S02]  /*161430*/  MOV R199, R243 ;  /* 0x000000f300c77202 */ /* 0x000fc40000000f00 */
[----:B------:R-:W4:Y:S04]  /*161440*/  LDL.LU R242, [R1+0xc3bc] ;  /* 0x00c3bc0001f27983 */ /* 0x000f280000300800 */
[----:B------:R-:W4:Y:S04]  /*161450*/  LDL.LU R243, [R1+0xc3b8] ;  /* 0x00c3b80001f37983 */ /* 0x000f280000300800 */
[----:B------:R-:W-:Y:S04]  /*161460*/  STL [R1+0xc334], R100 ;  /* 0x00c3346401007387 */ /* 0x000fe80000100800 */
[----:B------:R-:W-:Y:S04]  /*161470*/  STL [R1+0xc330], R101 ;  /* 0x00c3306501007387 */ /* 0x000fe80000100800 */
[----:B------:R-:W-:Y:S04]  /*161480*/  STL [R1+0xc32c], R102 ;  /* 0x00c32c6601007387 */ /* 0x000fe80000100800 */
[----:B------:R2:W-:Y:S01]  /*161490*/  STL [R1+0xc328], R103 ;  /* 0x00c3286701007387 */ /* 0x0005e20000100800 */
[C---:B---3--:R-:W-:Y:S08]  /*1614a0*/  HMMA.1688.F32.TF32 R236, R104.reuse, R178, R236 ;  /* 0x000000b268ec723c */ /* 0x048ff000000810ec */
[----:B--2---:R-:W-:Y:S01]  /*1614b0*/  HMMA.1688.F32.TF32 R100, R104, R194, R248 ;  /* 0x000000c26864723c */ /* 0x004fe200000810f8 */
[----:B------:R-:W2:-:S15]  /*1614c0*/  LDL.LU R248, [R1+0x70] ;  /* 0x0000700001f87983 */ /* 0x000e9e0000300800 */
[----:B------:R-:W-:-:S03]  /*1614d0*/  NOP ;  /* 0x0000000000007918 */ /* 0x000fc60000000000 */
[----:B------:R-:W-:Y:S04]  /*1614e0*/  STL.64 [R1+0x10], R100 ;  /* 0x0000106401007387 */ /* 0x000fe80000100a00 */
[----:B------:R4:W-:Y:S04]  /*1614f0*/  STL.64 [R1+0x18], R102 ;  /* 0x0000186601007387 */ /* 0x0009e80000100a00 */
[----:B------:R-:W2:Y:S04]  /*161500*/  LDL.LU R249, [R1+0x74] ;  /* 0x0000740001f97983 */ /* 0x000ea80000300800 */
[----:B------:R-:W2:Y:S04]  /*161510*/  LDL.LU R250, [R1+0x78] ;  /* 0x0000780001fa7983 */ /* 0x000ea80000300800 */
[----:B------:R-:W2:Y:S04]  /*161520*/  LDL.LU R251, [R1+0x7c] ;  /* 0x00007c0001fb7983 */ /* 0x000ea80000300800 */
[----:B------:R-:W3:Y:S01]  /*161530*/  LDL R178, [R1+0x18a8] ;  /* 0x0018a80001b27983 */ /* 0x000ee20000100800 */
[----:B----4-:R-:W-:-:S15]  /*161540*/  HMMA.1688.F32.TF32 R100, R104, R190, R240 ;  /* 0x000000be6864723c */ /* 0x010fde00000810f0 */
[----:B------:R-:W-:-:S04]  /*161550*/  NOP ;  /* 0x0000000000007918 */ /* 0x000fc80000000000 */
[----:B------:R1:W-:Y:S04]  /*161560*/  STL.64 [R1], R100 ;  /* 0x0000006401007387 */ /* 0x0003e80000100a00 */
[----:B------:R4:W-:Y:S04]  /*161570*/  STL.64 [R1+0x8], R102 ;  /* 0x0000086601007387 */ /* 0x0009e80000100a00 */
[----:B------:R-:W3:Y:S01]  /*161580*/  LDL R179, [R1+0x18ac] ;  /* 0x0018ac0001b37983 */ /* 0x000ee20000100800 */
[----:B-1----:R-:W-:Y:S02]  /*161590*/  IMAD.MOV.U32 R100, RZ, RZ, R252 ;  /* 0x000000ffff647224 */ /* 0x002fe400078e00fc */
[----:B------:R-:W-:Y:S01]  /*1615a0*/  IMAD.MOV.U32 R101, RZ, RZ, R2 ;  /* 0x000000ffff657224 */ /* 0x000fe200078e0002 */
[----:B------:R-:W3:Y:S04]  /*1615b0*/  LDL.LU R252, [R1+0xc3b4] ;  /* 0x00c3b40001fc7983 */ /* 0x000ee80000300800 */
[----:B------:R-:W3:Y:S04]  /*1615c0*/  LDL.LU R2, [R1+0xc3b0] ;  /* 0x00c3b00001027983 */ /* 0x000ee80000300800 */
[----:B------:R-:W3:Y:S04]  /*1615d0*/  LDL R190, [R1+0x18c8] ;  /* 0x0018c80001be7983 */ /* 0x000ee80000100800 */
[----:B------:R-:W3:Y:S04]  /*1615e0*/  LDL R191, [R1+0x18cc] ;  /* 0x0018cc0001bf7983 */ /* 0x000ee80000100800 */
[----:B------:R-:W3:Y:S04]  /*1615f0*/  LDL R194, [R1+0x18b8] ;  /* 0x0018b80001c27983 */ /* 0x000ee80000100800 */
[----:B------:R-:W3:Y:S04]  /*161600*/  LDL R195, [R1+0x18bc] ;  /* 0x0018bc0001c37983 */ /* 0x000ee80000100800 */
[----:B------:R-:W-:Y:S04]  /*161610*/  STL [R1+0xc344], R236 ;  /* 0x00c344ec01007387 */ /* 0x000fe80000100800 */
[----:B------:R-:W-:Y:S04]  /*161620*/  STL [R1+0xc340], R237 ;  /* 0x00c340ed01007387 */ /* 0x000fe80000100800 */
[----:B------:R-:W-:Y:S04]  /*161630*/  STL [R1+0xc33c], R238 ;  /* 0x00c33cee01007387 */ /* 0x000fe80000100800 */
[----:B------:R2:W-:Y:S01]  /*161640*/  STL [R1+0xc338], R239 ;  /* 0x00c338ef01007387 */ /* 0x0005e20000100800 */
[----:B------:R-:W-:Y:S01]  /*161650*/  HMMA.1688.F32.TF32 R144, R104, R146, R196 ;  /* 0x000000926890723c */ /* 0x000fe200000810c4 */
[----:B----4-:R-:W-:Y:S01]  /*161660*/  IMAD.MOV.U32 R102, RZ, RZ, R3 ;  /* 0x000000ffff667224 */ /* 0x010fe200078e0003 */
[----:B------:R-:W-:-:S06]  /*161670*/  MOV R103, R0 ;  /* 0x0000000000677202 */ /* 0x000fcc0000000f00 */
[C---:B--2---:R-:W-:Y:S01]  /*161680*/  HMMA.1688.F32.TF32 R236, R104.reuse, R98, R248 ;  /* 0x0000006268ec723c */ /* 0x044fe200000810f8 */
[----:B---3--:R-:W-:Y:S04]  /*161690*/  LDS R240, [R252+UR10+0x8c000] ;  /* 0x08c0000afcf07984 */ /* 0x008fe80008000800 */
[----:B------:R-:W-:Y:S04]  /*1616a0*/  STL [R1+0xc348], R2 ;  /* 0x00c3480201007387 */ /* 0x000fe80000100800 */
[----:B------:R-:W-:Y:S04]  /*1616b0*/  STL [R1+0xc34c], R252 ;  /* 0x00c34cfc01007387 */ /* 0x000fe80000100800 */
[----:B------:R-:W2:Y:S06]  /*1616c0*/  LDL R98, [R1+0x18d8] ;  /* 0x0018d80001627983 */ /* 0x000eac0000100800 */
[----:B------:R-:W-:Y:S04]  /*1616d0*/  STL.64 [R1+0x230], R236 ;  /* 0x000230ec01007387 */ /* 0x000fe80000100a00 */
[----:B------:R1:W-:Y:S04]  /*1616e0*/  STL.64 [R1+0x238], R238 ;  /* 0x000238ee01007387 */ /* 0x0003e80000100a00 */
[----:B------:R-:W2:Y:S01]  /*1616f0*/  LDL R99, [R1+0x18dc] ;  /* 0x0018dc0001637983 */ /* 0x000ea20000100800 */
[----:B------:R-:W-:Y:S03]  /*161700*/  HMMA.1688.F32.TF32 R100, R104, R178, R100 ;  /* 0x000000b26864723c */ /* 0x000fe60000081064 */
[----:B------:R-:W3:Y:S04]  /*161710*/  LDL R198, [R1+0x18f8] ;  /* 0x0018f80001c67983 */ /* 0x000ee80000100800 */
[----:B------:R-:W3:Y:S04]  /*161720*/  LDL R199, [R1+0x18fc] ;  /* 0x0018fc0001c77983 */ /* 0x000ee80000100800 */
[----:B------:R-:W-:Y:S04]  /*161730*/  LDS R241, [R2+UR10+0x8c000] ;  /* 0x08c0000a02f17984 */ /* 0x000fe80008000800 */
[----:B------:R-:W-:Y:S04]  /*161740*/  LDS R243, [R2+UR10+0x8c800] ;  /* 0x08c8000a02f37984 */ /* 0x000fe80008000800 */
[----:B------:R-:W4:Y:S01]  /*161750*/  LDS R242, [R252+UR10+0x8c800] ;  /* 0x08c8000afcf27984 */ /* 0x000f220008000800 */
[----:B-1----:R-:W-:Y:S01]  /*161760*/  IMAD.MOV.U32 R238, RZ, RZ, R146 ;  /* 0x000000ffffee7224 */ /* 0x002fe200078e0092 */
[----:B------:R-:W-:-:S02]  /*161770*/  MOV R239, R147 ;  /* 0x0000009300ef7202 */ /* 0x000fc40000000f00 */
[----:B------:R-:W3:Y:S04]  /*161780*/  LDL R146, [R1+0x18e8] ;  /* 0x0018e80001927983 */ /* 0x000ee80000100800 */
[----:B------:R-:W3:Y:S01]  /*161790*/  LDL R147, [R1+0x18ec] ;  /* 0x0018ec0001937983 */ /* 0x000ee20000100800 */
[----:B------:R-:W-:Y:S02]  /*1617a0*/  IMAD.MOV.U32 R237, RZ, RZ, R145 ;  /* 0x000000ffffed7224 */ /* 0x000fe400078e0091 */
[----:B------:R-:W-:Y:S01]  /*1617b0*/  IMAD.MOV.U32 R236, RZ, RZ, R144 ;  /* 0x000000ffffec7224 */ /* 0x000fe200078e0090 */
[----:B------:R-:W-:Y:S04]  /*1617c0*/  STL [R1+0xc35c], R239 ;  /* 0x00c35cef01007387 */ /* 0x000fe80000100800 */
[----:B------:R-:W-:Y:S04]  /*1617d0*/  STL [R1+0xc358], R238 ;  /* 0x00c358ee01007387 */ /* 0x000fe80000100800 */
[----:B------:R-:W-:Y:S04]  /*1617e0*/  STL [R1+0xc354], R237 ;  /* 0x00c354ed01007387 */ /* 0x000fe80000100800 */
[----:B------:R-:W-:Y:S04]  /*1617f0*/  STL [R1+0xc350], R236 ;  /* 0x00c350ec01007387 */ /* 0x000fe80000100800 */
[----:B------:R1:W-:Y:S04]  /*161800*/  STL.64 [R1+0x210], R100 ;  /* 0x0002106401007387 */ /* 0x0003e80000100a00 */
[----:B------:R-:W4:Y:S04]  /*161810*/  LDL R178, [R1+0x1908] ;  /* 0x0019080001b27983 */ /* 0x000f280000100800 */
[----:B------:R-:W4:Y:S01]  /*161820*/  LDL R179, [R1+0x190c] ;  /* 0x00190c0001b37983 */ /* 0x000f220000100800 */
[C---:B------:R-:W-:Y:S08]  /*161830*/  HMMA.1688.F32.TF32 R108, R104.reuse, R194, R108 ;  /* 0x000000c2686c723c */ /* 0x040ff0000008106c */
[----:B------:R-:W-:Y:S01]  /*161840*/  HMMA.1688.F32.TF32 R188, R104, R190, R112 ;  /* 0x000000be68bc723c */ /* 0x000fe20000081070 */
[----:B------:R-:W4:Y:S04]  /*161850*/  LDL R194, [R1+0x1918] ;  /* 0x0019180001c27983 */ /* 0x000f280000100800 */
[----:B------:R-:W4:Y:S04]  /*161860*/  LDL R195, [R1+0x191c] ;  /* 0x00191c0001c37983 */ /* 0x000f280000100800 */
[----:B------:R-:W4:Y:S04]  /*161870*/  LDL R250, [R1+0x1958] ;  /* 0x0019580001fa7983 */ /* 0x000f280000100800 */
[----:B------:R-:W4:Y:S01]  /*161880*/  LDL R251, [R1+0x195c] ;  /* 0x00195c0001fb7983 */ /* 0x000f220000100800 */
[----:B-1----:R-:W-:Y:S01]  /*161890*/  IMAD.MOV.U32 R100, RZ, RZ, R108 ;  /* 0x000000ffff647224 */ /* 0x002fe200078e006c */
[----:B------:R-:W-:-:S04]  /*1618a0*/  MOV R101, R109 ;  /* 0x0000006d00657202 */ /* 0x000fc80000000f00 */
[----:B------:R-:W-:Y:S02]  /*1618b0*/  IMAD.MOV.U32 R109, RZ, RZ, R190 ;  /* 0x000000ffff6d7224 */ /* 0x000fe400078e00be */
[----:B------:R-:W-:Y:S01]  /*1618c0*/  IMAD.MOV.U32 R108, RZ, RZ, R191 ;  /* 0x000000ffff6c7224 */ /* 0x000fe200078e00bf */
[----:B------:R-:W4:Y:S04]  /*1618d0*/  LDL R190, [R1+0x1928] ;  /* 0x0019280001be7983 */ /* 0x000f280000100800 */
[----:B------:R-:W4:Y:S01]  /*1618e0*/  LDL R191, [R1+0x192c] ;  /* 0x00192c0001bf7983 */ /* 0x000f220000100800 */
[----:B--2---:R-:W-:-:S15]  /*1618f0*/  HMMA.1688.F32.TF32 R96, R104, R98, R116 ;  /* 0x000000626860723c */ /* 0x004fde0000081074 */
[----:B------:R-:W-:-:S04]  /*161900*/  NOP ;  /* 0x0000000000007918 */ /* 0x000fc80000000000 */
[----:B------:R-:W-:Y:S01]  /*161910*/  IMAD.MOV.U32 R119, RZ, RZ, R96 ;  /* 0x000000ffff777224 */ /* 0x000fe200078e0060 */
[----:B------:R-:W-:Y:S01]  /*161920*/  MOV R118, R97 ;  /* 0x0000006100767202 */ /* 0x000fe20000000f00 */
[----:B------:R-:W-:Y:S02]  /*161930*/  IMAD.MOV.U32 R117, RZ, RZ, R98 ;  /* 0x000000ffff757224 */ /* 0x000fe400078e0062 */
[----:B------:R-:W-:Y:S02]  /*161940*/  IMAD.MOV.U32 R116, RZ, RZ, R99 ;  /* 0x000000ffff747224 */ /* 0x000fe400078e0063 */
[C---:B---3--:R-:W-:Y:S01]  /*161950*/  HMMA.1688.F32.TF32 R96, R104.reuse, R146, R120 ;  /* 0x000000926860723c */ /* 0x048fe20000081078 */
[----:B------:R-:W2:Y:S04]  /*161960*/  LDL R146, [R1+0x1938] ;  /* 0x0019380001927983 */ /* 0x000ea80000100800 */
[----:B------:R-:W2:Y:S03]  /*161970*/  LDL R147, [R1+0x193c] ;  /* 0x00193c0001937983 */ /* 0x000ea60000100800 */
[C---:B------:R-:W-:Y:S08]  /*161980*/  HMMA.1688.F32.TF32 R124, R104.reuse, R198, R124 ;  /* 0x000000c6687c723c */ /* 0x040ff0000008107c */
[----:B----4-:R-:W-:Y:S01]  /*161990*/  HMMA.1688.F32.TF32 R176, R104, R178, R128 ;  /* 0x000000b268b0723c */ /* 0x010fe20000081080 */
[----:B------:R-:W-:Y:S01]  /*1619a0*/  IMAD.MOV.U32 R113, RZ, RZ, R188 ;  /* 0x000000ffff717224 */ /* 0x000fe200078e00bc */
[----:B------:R-:W-:-:S06]  /*1619b0*/  MOV R112, R189 ;  /* 0x000000bd00707202 */ /* 0x000fcc0000000f00 */
[----:B------:R-:W-:Y:S01]  /*1619c0*/  HMMA.1688.F32.TF32 R192, R104, R194, R132 ;  /* 0x000000c268c0723c */ /* 0x000fe20000081084 */
[----:B------:R-:W3:Y:S04]  /*1619d0*/  LDL R198, [R1+0x1978] ;  /* 0x0019780001c67983 */ /* 0x000ee80000100800 */
[----:B------:R-:W3:Y:S01]  /*1619e0*/  LDL R199, [R1+0x197c] ;  /* 0x00197c0001c77983 */ /* 0x000ee20000100800 */
[----:B------:R-:W-:Y:S01]  /*1619f0*/  IMAD.MOV.U32 R237, RZ, RZ, R96 ;  /* 0x000000ffffed7224 */ /* 0x000fe200078e0060 */
[----:B------:R-:W-:Y:S01]  /*161a00*/  MOV R236, R97 ;  /* 0x0000006100ec7202 */ /* 0x000fe20000000f00 */
[----:B------:R-:W-:Y:S01]  /*161a10*/  IMAD.MOV.U32 R96, RZ, RZ, R124 ;  /* 0x000000ffff607224 */ /* 0x000fe200078e007c */
[----:B------:R-:W-:Y:S02]  /*161a20*/  MOV R97, R125 ;  /* 0x0000007d00617202 */ /* 0x000fe40000000f00 */
[----:B------:R-:W-:-:S02]  /*161a30*/  IMAD.MOV.U32 R125, RZ, RZ, R178 ;  /* 0x000000ffff7d7224 */ /* 0x000fc400078e00b2 */
[----:B------:R-:W-:Y:S01]  /*161a40*/  IMAD.MOV.U32 R124, RZ, RZ, R179 ;  /* 0x000000ffff7c7224 */ /* 0x000fe200078e00b3 */
[----:B------:R-:W4:Y:S04]  /*161a50*/  LDL R178, [R1+0x1968] ;  /* 0x0019680001b27983 */ /* 0x000f280000100800 */
[----:B------:R-:W4:Y:S01]  /*161a60*/  LDL R179, [R1+0x196c] ;  /* 0x00196c0001b37983 */ /* 0x000f220000100800 */
[----:B------:R-:W-:Y:S01]  /*161a70*/  HMMA.1688.F32.TF32 R188, R104, R190, R136 ;  /* 0x000000be68bc723c */ /* 0x000fe20000081088 */
[----:B------:R-:W-:Y:S02]  /*161a80*/  IMAD.MOV.U32 R133, RZ, RZ, R194 ;  /* 0x000000ffff857224 */ /* 0x000fe400078e00c2 */
[----:B------:R-:W-:Y:S01]  /*161a90*/  IMAD.MOV.U32 R132, RZ, RZ, R195 ;  /* 0x000000ffff847224 */ /* 0x000fe200078e00c3 */
[----:B------:R-:W3:Y:S04]  /*161aa0*/  LDL R194, [R1+0x1988] ;  /* 0x0019880001c27983 */ /* 0x000ee80000100800 */
[----:B------:R-:W3:Y:S11]  /*161ab0*/  LDL R195, [R1+0x198c] ;  /* 0x00198c0001c37983 */ /* 0x000ef60000100800 */
[----:B------:R-:W-:-:S02]  /*161ac0*/  IMAD.MOV.U32 R137, RZ, RZ, R190 ;  /* 0x000000ffff897224 */ /* 0x000fc400078e00be */
[----:B------:R-:W-:Y:S01]  /*161ad0*/  IMAD.MOV.U32 R136, RZ, RZ, R191 ;  /* 0x000000ffff887224 */ /* 0x000fe200078e00bf */
[----:B------:R-:W3:Y:S04]  /*161ae0*/  LDL R190, [R1+0x1998] ;  /* 0x0019980001be7983 */ /* 0x000ee80000100800 */
[----:B------:R-:W3:Y:S01]  /*161af0*/  LDL R191, [R1+0x199c] ;  /* 0x00199c0001bf7983 */ /* 0x000ee20000100800 */
[C---:B------:R-:W-:Y:S08]  /*161b00*/  HMMA.1688.F32.TF32 R148, R104.reuse, R250, R148 ;  /* 0x000000fa6894723c */ /* 0x040ff00000081094 */
[----:B--2---:R-:W-:Y:S01]  /*161b10*/  HMMA.1688.F32.TF32 R140, R104, R146, R140 ;  /* 0x00000092688c723c */ /* 0x004fe2000008108c */
[----:B------:R-:W2:Y:S04]  /*161b20*/  LDL.LU.64 R146, [R1+0xc3a8] ;  /* 0x00c3a80001927983 */ /* 0x000ea80000300a00 */
[----:B------:R-:W2:Y:S04]  /*161b30*/  LDL.LU.64 R144, [R1+0xc3a0] ;  /* 0x00c3a00001907983 */ /* 0x000ea80000300a00 */
[----:B------:R-:W2:Y:S04]  /*161b40*/  LDL R250, [R1+0x19a8] ;  /* 0x0019a80001fa7983 */ /* 0x000ea80000100800 */
[----:B------:R-:W2:Y:S06]  /*161b50*/  LDL R251, [R1+0x19ac] ;  /* 0x0019ac0001fb7983 */ /* 0x000eac0000100800 */
[----:B------:R-:W-:-:S02]  /*161b60*/  IMAD.MOV.U32 R131, RZ, RZ, R142 ;  /* 0x000000ffff837224 */ /* 0x000fc400078e008e */
[----:B------:R-:W-:Y:S01]  /*161b70*/  IMAD.MOV.U32 R130, RZ, RZ, R143 ;  /* 0x000000ffff827224 */ /* 0x000fe200078e008f */
[----:B------:R-:W2:Y:S04]  /*161b80*/  LDL R142, [R1+0x1948] ;  /* 0x00194800018e7983 */ /* 0x000ea80000100800 */
[----:B------:R-:W2:Y:S01]  /*161b90*/  LDL R143, [R1+0x194c] ;  /* 0x00194c00018f7983 */ /* 0x000ea20000100800 */
[----:B----4-:R-:W-:Y:S03]  /*161ba0*/  HMMA.1688.F32.TF32 R152, R104, R178, R152 ;  /* 0x000000b26898723c */ /* 0x010fe60000081098 */
[----:B------:R-:W4:Y:S04]  /*161bb0*/  LDL R178, [R1+0x19b8] ;  /* 0x0019b80001b27983 */ /* 0x000f280000100800 */
[----:B------:R-:W4:Y:S01]  /*161bc0*/  LDL R179, [R1+0x19bc] ;  /* 0x0019bc0001b37983 */ /* 0x000f220000100800 */
[----:B------:R-:W-:Y:S01]  /*161bd0*/  IMAD.MOV.U32 R135, RZ, RZ, R140 ;  /* 0x000000ffff877224 */ /* 0x000fe200078e008c */
[----:B------:R-:W-:Y:S01]  /*161be0*/  MOV R134, R141 ;  /* 0x0000008d00867202 */ /* 0x000fe20000000f00 */
[----:B------:R-:W-:-:S02]  /*161bf0*/  IMAD.MOV.U32 R121, RZ, RZ, R98 ;  /* 0x000000ffff797224 */ /* 0x000fc400078e0062 */
[----:B------:R-:W-:Y:S02]  /*161c00*/  IMAD.MOV.U32 R120, RZ, RZ, R99 ;  /* 0x000000ffff787224 */ /* 0x000fe400078e0063 */
[----:B------:R-:W-:Y:S02]  /*161c10*/  IMAD.MOV.U32 R98, RZ, RZ, R126 ;  /* 0x000000ffff627224 */ /* 0x000fe400078e007e */
[----:B------:R-:W-:Y:S02]  /*161c20*/  IMAD.MOV.U32 R99, RZ, RZ, R127 ;  /* 0x000000ffff637224 */ /* 0x000fe400078e007f */
[----:B------:R-:W-:Y:S01]  /*161c30*/  IMAD.MOV.U32 R129, RZ, RZ, R176 ;  /* 0x000000ffff817224 */ /* 0x000fe200078e00b0 */
[----:B------:R-:W-:Y:S01]  /*161c40*/  MOV R128, R177 ;  /* 0x000000b100807202 */ /* 0x000fe20000000f00 */
[C---:B--2---:R-:W-:Y:S08]  /*161c50*/  HMMA.1688.F32.TF32 R144, R104.reuse, R142, R144 ;  /* 0x0000008e6890723c */ /* 0x044ff00000081090 */
[----:B------:R-:W-:Y:S01]  /*161c60*/  HMMA.1688.F32.TF32 R168, R104, R250, R168 ;  /* 0x000000fa68a8723c */ /* 0x000fe200000810a8 */
[----:B------:R-:W2:Y:S04]  /*161c70*/  LDL R250, [R1+0x1a58] ;  /* 0x001a580001fa7983 */ /* 0x000ea80000100800 */
[----:B------:R-:W2:Y:S06]  /*161c80*/  LDL R251, [R1+0x1a5c] ;  /* 0x001a5c0001fb7983 */ /* 0x000eac0000100800 */
        /* <DEDUP_REMOVED lines=12> */
[C---:B---3--:R-:W-:Y:S08]  /*161d50*/  HMMA.1688.F32.TF32 R152, R104.reuse, R198, R156 ;  /* 0x000000c66898723c */ /* 0x048ff0000008109c */
[C---:B------:R-:W-:Y:S08]  /*161d60*/  HMMA.1688.F32.TF32 R156, R104.reuse, R194, R160 ;  /* 0x000000c2689c723c */ /* 0x040ff000000810a0 */
[C---:B------:R-:W-:Y:S01]  /*161d70*/  HMMA.1688.F32.TF32 R160, R104.reuse, R190, R164 ;  /* 0x000000be68a0723c */ /* 0x040fe200000810a4 */
[----:B------:R-:W3:Y:S04]  /*161d80*/  LDL R166, [R1+0x19c8] ;  /* 0x0019c80001a67983 */ /* 0x000ee80000100800 */
[----:B------:R-:W3:Y:S04]  /*161d90*/  LDL R167, [R1+0x19cc] ;  /* 0x0019cc0001a77983 */ /* 0x000ee80000100800 */
[----:B------:R-:W2:Y:S04]  /*161da0*/  LDL R198, [R1+0x1a08] ;  /* 0x001a080001c67983 */ /* 0x000ea80000100800 */
[----:B------:R-:W2:Y:S04]  /*161db0*/  LDL R199, [R1+0x1a0c] ;  /* 0x001a0c0001c77983 */ /* 0x000ea80000100800 */
[----:B------:R-:W2:Y:S04]  /*161dc0*/  LDL R190, [R1+0x19e8] ;  /* 0x0019e80001be7983 */ /* 0x000ea80000100800 */
[----:B------:R-:W2:Y:S04]  /*161dd0*/  LDL R191, [R1+0x19ec] ;  /* 0x0019ec0001bf7983 */ /* 0x000ea80000100800 */
[----:B------:R-:W3:Y:S04]  /*161de0*/  LDL R194, [R1+0x19f8] ;  /* 0x0019f80001c27983 */ /* 0x000ee80000100800 */
[----:B------:R-:W3:Y:S01]  /*161df0*/  LDL R195, [R1+0x19fc] ;  /* 0x0019fc0001c37983 */ /* 0x000ee20000100800 */
[----:B----4-:R-:W-:Y:S01]  /*161e00*/  HMMA.1688.F32.TF32 R172, R104, R178, R172 ;  /* 0x000000b268ac723c */ /* 0x010fe200000810ac */
        /* <DEDUP_REMOVED lines=8> */
[----:B------:R-:W4:Y:S04]  /*161e90*/  LDL R170, [R1+0x19d8] ;  /* 0x0019d80001aa7983 */ /* 0x000f280000100800 */
[----:B------:R-:W4:Y:S04]  /*161ea0*/  LDL R171, [R1+0x19dc] ;  /* 0x0019dc0001ab7983 */ /* 0x000f280000100800 */
[----:B------:R-:W3:Y:S04]  /*161eb0*/  LDL.LU.64 R178, [R1+0xc398] ;  /* 0x00c3980001b27983 */ /* 0x000ee80000300a00 */
[----:B------:R-:W3:Y:S01]  /*161ec0*/  LDL.LU.64 R176, [R1+0xc390] ;  /* 0x00c3900001b07983 */ /* 0x000ee20000300a00 */
[----:B------:R-:W-:-:S02]  /*161ed0*/  IMAD.MOV.U32 R252, RZ, RZ, R102 ;  /* 0x000000fffffc7224 */ /* 0x000fc400078e0066 */
[----:B------:R-:W-:Y:S02]  /*161ee0*/  IMAD.MOV.U32 R2, RZ, RZ, R103 ;  /* 0x000000ffff027224 */ /* 0x000fe400078e0067 */
[----:B------:R-:W-:Y:S02]  /*161ef0*/  IMAD.MOV.U32 R102, RZ, RZ, R110 ;  /* 0x000000ffff667224 */ /* 0x000fe400078e006e */
[----:B------:R-:W-:Y:S02]  /*161f00*/  IMAD.MOV.U32 R103, RZ, RZ, R111 ;  /* 0x000000ffff677224 */ /* 0x000fe400078e006f */
[----:B------:R-:W-:Y:S02]  /*161f10*/  IMAD.MOV.U32 R111, RZ, RZ, R174 ;  /* 0x000000ffff6f7224 */ /* 0x000fe400078e00ae */
[----:B------:R-:W-:Y:S01]  /*161f20*/  IMAD.MOV.U32 R110, RZ, RZ, R175 ;  /* 0x000000ffff6e7224 */ /* 0x000fe200078e00af */
[----:B------:R-:W3:Y:S04]  /*161f30*/  LDL R174, [R1+0x1a48] ;  /* 0x001a480001ae7983 */ /* 0x000ee80000100800 */
[----:B------:R-:W3:Y:S01]  /*161f40*/  LDL R175, [R1+0x1a4c] ;  /* 0x001a4c0001af7983 */ /* 0x000ee20000100800 */
[----:B------:R-:W-:Y:S01]  /*161f50*/  IMAD.MOV.U32 R139, RZ, RZ, R188 ;  /* 0x000000ffff8b7224 */ /* 0x000fe200078e00bc */
[----:B------:R-:W-:Y:S01]  /*161f60*/  MOV R138, R189 ;  /* 0x000000bd008a7202 */ /* 0x000fe20000000f00 */
[C---:B--2---:R-:W-:Y:S08]  /*161f70*/  HMMA.1688.F32.TF32 R184, R104.reuse, R190, R184 ;  /* 0x000000be68b8723c */ /* 0x044ff000000810b8 */
[C---:B----4-:R-:W-:Y:S08]  /*161f80*/  HMMA.1688.F32.TF32 R180, R104.reuse, R170, R180 ;  /* 0x000000aa68b4723c */ /* 0x050ff000000810b4 */
[----:B---3--:R-:W-:Y:S11]  /*161f90*/  HMMA.1688.F32.TF32 R176, R104, R166, R176 ;  /* 0x000000a668b0723c */ /* 0x008ff600000810b0 */
[----:B------:R-:W-:-:S08]  /*161fa0*/  IMAD.MOV.U32 R171, RZ, RZ, R180 ;  /* 0x000000ffffab7224 */ /* 0x000fd000078e00b4 */
[----:B------:R-:W-:Y:S02]  /*161fb0*/  IMAD.MOV.U32 R165, RZ, RZ, R178 ;  /* 0x000000ffffa57224 */ /* 0x000fe400078e00b2 */
[----:B------:R-:W-:Y:S01]  /*161fc0*/  IMAD.MOV.U32 R164, RZ, RZ, R179 ;  /* 0x000000ffffa47224 */ /* 0x000fe200078e00b3 */
[----:B------:R-:W-:Y:S01]  /*161fd0*/  MOV R170, R181 ;  /* 0x000000b500aa7202 */ /* 0x000fe20000000f00 */
[----:B------:R-:W2:Y:S04]  /*161fe0*/  LDL R178, [R1+0x1a28] ;  /* 0x001a280001b27983 */ /* 0x000ea80000100800 */
[----:B------:R-:W2:Y:S04]  /*161ff0*/  LDL R179, [R1+0x1a2c] ;  /* 0x001a2c0001b37983 */ /* 0x000ea80000100800 */
[----:B------:R-:W3:Y:S04]  /*162000*/  LDL R180, [R1+0x1a70] ;  /* 0x001a700001b47983 */ /* 0x000ee80000100800 */
[----:B------:R-:W3:Y:S04]  /*162010*/  LDL R181, [R1+0x1a74] ;  /* 0x001a740001b57983 */ /* 0x000ee80000100800 */
[----:B------:R-:W4:Y:S04]  /*162020*/  LDL.LU.64 R190, [R1+0xc388] ;  /* 0x00c3880001be7983 */ /* 0x000f280000300a00 */
[----:B------:R-:W4:Y:S04]  /*162030*/  LDL.LU.64 R188, [R1+0xc380] ;  /* 0x00c3800001bc7983 */ /* 0x000f280000300a00 */
[----:B------:R-:W-:Y:S04]  /*162040*/  STL.64 [R1+0xd0], R184 ;  /* 0x0000d0b801007387 */ /* 0x000fe80000100a00 */
[----:B------:R1:W-:Y:S01]  /*162050*/  STL.64 [R1+0xd8], R186 ;  /* 0x0000d8ba01007387 */ /* 0x0003e20000100a00 */
[----:B------:R-:W-:Y:S01]  /*162060*/  IMAD.MOV.U32 R239, RZ, RZ, R192 ;  /* 0x000000ffffef7224 */ /* 0x000fe200078e00c0 */
[----:B------:R-:W-:-:S02]  /*162070*/  MOV R238, R193 ;  /* 0x000000c100ee7202 */ /* 0x000fc40000000f00 */
        /* <DEDUP_REMOVED lines=16> */
[----:B------:R-:W-:-:S03]  /*162180*/  IMAD.MOV.U32 R167, RZ, RZ, R176 ;  /* 0x000000ffffa77224 */ /* 0x000fc600078e00b0 */
[----:B------:R-:W3:Y:S01]  /*162190*/  LDL R176, [R1+0x1a80] ;  /* 0x001a800001b07983 */ /* 0x000ee20000100800 */
[----:B------:R-:W-:Y:S01]  /*1621a0*/  MOV R166, R177 ;  /* 0x000000b100a67202 */ /* 0x000fe20000000f00 */
[----:B------:R-:W-:Y:S01]  /*1621b0*/  IMAD.MOV.U32 R115, RZ, RZ, R172 ;  /* 0x000000ffff737224 */ /* 0x000fe200078e00ac */
[----:B------:R-:W-:Y:S01]  /*1621c0*/  MOV R114, R173 ;  /* 0x000000ad00727202 */ /* 0x000fe20000000f00 */
[C---:B--2---:R-:W-:Y:S08]  /*1621d0*/  HMMA.1688.F32.TF32 R188, R104.reuse, R190, R204 ;  /* 0x000000be68bc723c */ /* 0x044ff000000810cc */
[C---:B------:R-:W-:Y:S11]  /*1621e0*/  HMMA.1688.F32.TF32 R172, R104.reuse, R174, R208 ;  /* 0x000000ae68ac723c */ /* 0x040ff600000810d0 */
[----:B------:R-:W-:Y:S01]  /*1621f0*/  IMAD.MOV.U32 R205, RZ, RZ, R190 ;  /* 0x000000ffffcd7224 */ /* 0x000fe200078e00be */
[C---:B----4-:R-:W-:Y:S08]  /*162200*/  HMMA.1688.F32.TF32 R196, R104.reuse, R194, R196 ;  /* 0x000000c268c4723c */ /* 0x050ff000000810c4 */
[----:B------:R-:W-:Y:S11]  /*162210*/  HMMA.1688.F32.TF32 R192, R104, R178, R200 ;  /* 0x000000b268c0723c */ /* 0x000ff600000810c8 */
[----:B------:R1:W-:Y:S04]  /*162220*/  STL.64 [R1+0xa0], R196 ;  /* 0x0000a0c401007387 */ /* 0x0003e80000100a00 */
[----:B------:R-:W-:Y:S04]  /*162230*/  STL.64 [R1+0xa8], R198 ;  /* 0x0000a8c601007387 */ /* 0x000fe80000100a00 */
[----:B------:R-:W-:Y:S04]  /*162240*/  STL.64 [R1+0x90], R192 ;  /* 0x000090c001007387 */ /* 0x000fe80000100a00 */
[----:B------:R-:W-:Y:S04]  /*162250*/  STL.64 [R1+0x98], R194 ;  /* 0x000098c201007387 */ /* 0x000fe80000100a00 */
[----:B------:R-:W2:Y:S04]  /*162260*/  LDL R177, [R1+0x1a84] ;  /* 0x001a840001b17983 */ /* 0x000ea80000100800 */
[----:B------:R-:W-:Y:S04]  /*162270*/  STL.64 [R1+0x80], R188 ;  /* 0x000080bc01007387 */ /* 0x000fe80000100a00 */
[----:B------:R4:W-:Y:S01]  /*162280*/  STL.64 [R1+0x70], R172 ;  /* 0x000070ac01007387 */ /* 0x0009e20000100a00 */
[----:B------:R-:W-:-:S03]  /*162290*/  MOV R204, R191 ;  /* 0x000000bf00cc7202 */ /* 0x000fc60000000f00 */
        /* <DEDUP_REMOVED lines=8> */
[----:B----4-:R-:W4:Y:S04]  /*162320*/  LDL R172, [R1+0x1a90] ;  /* 0x001a900001ac7983 */ /* 0x010f280000100800 */
[----:B------:R-:W4:Y:S01]  /*162330*/  LDL R173, [R1+0x1a94] ;  /* 0x001a940001ad7983 */ /* 0x000f220000100800 */
[C---:B------:R-:W-:Y:S08]  /*162340*/  HMMA.1688.F32.TF32 R188, R104.reuse, R250, R212 ;  /* 0x000000fa68bc723c */ /* 0x040ff000000810d4 */
[----:B------:R-:W-:Y:S01]  /*162350*/  HMMA.1688.F32.TF32 R104, R104, R186, R216 ;  /* 0x000000ba6868723c */ /* 0x000fe200000810d8 */
        /* <DEDUP_REMOVED lines=17> */
[----:B------:R-:W-:Y:S01]  /*162470*/  IMAD.MOV.U32 R211, RZ, RZ, R176 ;  /* 0x000000ffffd37224 */ /* 0x000fe200078e00b0 */
[----:B------:R-:W-:Y:S01]  /*162480*/  MOV R210, R177 ;  /* 0x000000b100d27202 */ /* 0x000fe20000000f00 */
[----:B------:R-:W2:Y:S04]  /*162490*/  LDL R176, [R1+0x1af0] ;  /* 0x001af00001b07983 */ /* 0x000ea80000100800 */
[----:B------:R-:W2:Y:S01]  /*1624a0*/  LDL R177, [R1+0x1af4] ;  /* 0x001af40001b17983 */ /* 0x000ea20000100800 */
[----:B----4-:R-:W-:-:S15]  /*1624b0*/  HMMA.1688.F32.TF32 R172, R240, R172, R228 ;  /* 0x000000acf0ac723c */ /* 0x010fde00000810e4 */
[----:B------:R-:W-:-:S04]  /*1624c0*/  NOP ;  /* 0x0000000000007918 */ /* 0x000fc80000000000 */
[----:B------:R-:W-:Y:S01]  /*1624d0*/  IMAD.MOV.U32 R225, RZ, RZ, R172 ;  /* 0x000000ffffe17224 */ /* 0x000fe200078e00ac */
[----:B------:R-:W-:Y:S01]  /*1624e0*/  MOV R224, R173 ;  /* 0x000000ad00e07202 */ /* 0x000fe20000000f00 */
[----:B------:R-:W4:Y:S04]  /*1624f0*/  LDL R172, [R1+0x1b20] ;  /* 0x001b200001ac7983 */ /* 0x000f280000100800 */
[----:B------:R-:W4:Y:S01]  /*162500*/  LDL R173, [R1+0x1b24] ;  /* 0x001b240001ad7983 */ /* 0x000f220000100800 */
[C---:B------:R-:W-:Y:S08]  /*162510*/  HMMA.1688.F32.TF32 R248, R240.reuse, R248, R232 ;  /* 0x000000f8f0f8723c */ /* 0x040ff000000810e8 */
[C---:B------:R-:W-:Y:S08]  /*162520*/  HMMA.1688.F32.TF32 R244, R240.reuse, R184, R244 ;  /* 0x000000b8f0f4723c */ /* 0x040ff000000810f4 */
[C---:B---3--:R-:W-:Y:S08]  /*162530*/  HMMA.1688.F32.TF32 R8, R240.reuse, R180, R8 ;  /* 0x000000b4f008723c */ /* 0x048ff00000081008 */
[----:B------:R-:W-:Y:S01]  /*162540*/  HMMA.1688.F32.TF32 R12, R240, R200, R12 ;  /* 0x000000c8f00c723c */ /* 0x000fe2000008100c */
[----:B------:R-:W-:Y:S01]  /*162550*/  IMAD.MOV.U32 R213, RZ, RZ, R188 ;  /* 0x000000ffffd57224 */ /* 0x000fe200078e00bc */
[----:B------:R-:W-:-:S06]  /*162560*/  MOV R212, R189 ;  /* 0x000000bd00d47202 */ /* 0x000fcc0000000f00 */
[C---:B------:R-:W-:Y:S01]  /*162570*/  HMMA.1688.F32.TF32 R4, R240.reuse, R104, R4 ;  /* 0x00000068f004723c */ /* 0x040fe20000081004 */
[----:B------:R-:W-:Y:S04]  /*162580*/  STL.64 [R1+0xc248], R250 ;  /* 0x00c248fa01007387 */ /* 0x000fe80000100a00 */
[----:B------:R-:W-:Y:S04]  /*162590*/  STL.64 [R1+0xc240], R248 ;  /* 0x00c240f801007387 */ /* 0x000fe80000100a00 */
[----:B------:R-:W3:Y:S04]  /*1625a0*/  LDL R188, [R1+0x1b30] ;  /* 0x001b300001bc7983 */ /* 0x000ee80000100800 */
[----:B------:R-:W3:Y:S04]  /*1625b0*/  LDL R189, [R1+0x1b34] ;  /* 0x001b340001bd7983 */ /* 0x000ee80000100800 */
[----:B------:R-:W3:Y:S04]  /*1625c0*/  LDL R184, [R1+0x1b40] ;  /* 0x001b400001b87983 */ /* 0x000ee80000100800 */
[----:B------:R-:W3:Y:S04]  /*1625d0*/  LDL R185, [R1+0x1b44] ;  /* 0x001b440001b97983 */ /* 0x000ee80000100800 */
[----:B------:R1:W-:Y:S04]  /*1625e0*/  STL.64 [R1+0xc238], R246 ;  /* 0x00c238f601007387 */ /* 0x0003e80000100a00 */
[----:B------:R-:W-:Y:S04]  /*1625f0*/  STL.64 [R1+0xc230], R244 ;  /* 0x00c230f401007387 */ /* 0x000fe80000100a00 */
[----:B------:R1:W-:Y:S04]  /*162600*/  STL.64 [R1+0xc228], R6 ;  /* 0x00c2280601007387 */ /* 0x0003e80000100a00 */
[----:B------:R-:W-:Y:S04]  /*162610*/  STL.64 [R1+0xc220], R4 ;  /* 0x00c2200401007387 */ /* 0x000fe80000100a00 */
[----:B------:R-:W3:Y:S04]  /*162620*/  LDL R180, [R1+0x1b50] ;  /* 0x001b500001b47983 */ /* 0x000ee80000100800 */
[----:B------:R-:W3:Y:S04]  /*162630*/  LDL R181, [R1+0x1b54] ;  /* 0x001b540001b57983 */ /* 0x000ee80000100800 */
[----:B------:R1:W-:Y:S04]  /*162640*/  STL.64 [R1+0xc218], R10 ;  /* 0x00c2180a01007387 */ /* 0x0003e80000100a00 */
[----:B------:R-:W-:Y:S04]  /*162650*/  STL.64 [R1+0xc210], R8 ;  /* 0x00c2100801007387 */ /* 0x000fe80000100a00 */
[----:B------:R-:W-:Y:S04]  /*162660*/  STL.64 [R1+0xc208], R14 ;  /* 0x00c2080e01007387 */ /* 0x000fe80000100a00 */
[----:B------:R-:W-:Y:S01]  /*162670*/  STL.64 [R1+0xc200], R12 ;  /* 0x00c2000c01007387 */ /* 0x000fe20000100a00 */
[C---:B------:R-:W-:Y:S08]  /*162680*/  HMMA.1688.F32.TF32 R20, R240.reuse, R196, R20 ;  /* 0x000000c4f014723c */ /* 0x040ff00000081014 */
[C---:B------:R-:W-:Y:S08]  /*162690*/  HMMA.1688.F32.TF32 R24, R240.reuse, R192, R24 ;  /* 0x000000c0f018723c */ /* 0x040ff00000081018 */
[----:B--2---:R-:W-:Y:S01]  /*1626a0*/  HMMA.1688.F32.TF32 R16, R240, R176, R16 ;  /* 0x000000b0f010723c */ /* 0x004fe20000081010 */
[----:B------:R-:W2:Y:S04]  /*1626b0*/  LDL R176, [R1+0x1b60] ;  /* 0x001b600001b07983 */ /* 0x000ea80000100800 */
[----:B------:R-:W2:-:S14]  /*1626c0*/  LDL R177, [R1+0x1b64] ;  /* 0x001b640001b17983 */ /* 0x000e9c0000100800 */
[----:B------:R-:W-:Y:S04]  /*1626d0*/  STL.64 [R1+0xc1f8], R18 ;  /* 0x00c1f81201007387 */ /* 0x000fe80000100a00 */
[----:B------:R-:W-:Y:S04]  /*1626e0*/  STL.64 [R1+0xc1f0], R16 ;  /* 0x00c1f01001007387 */ /* 0x000fe80000100a00 */
[----:B------:R-:W-:Y:S04]  /*1626f0*/  STL.64 [R1+0xc1e8], R22 ;  /* 0x00c1e81601007387 */ /* 0x000fe80000100a00 */
[----:B------:R-:W-:Y:S04]  /*162700*/  STL.64 [R1+0xc1e0], R20 ;  /* 0x00c1e01401007387 */ /* 0x000fe80000100a00 */
[----:B------:R-:W-:Y:S04]  /*162710*/  STL.64 [R1+0xc1d8], R26 ;  /* 0x00c1d81a01007387 */ /* 0x000fe80000100a00 */
[----:B------:R-:W-:Y:S01]  /*162720*/  STL.64 [R1+0xc1d0], R24 ;  /* 0x00c1d01801007387 */ /* 0x000fe20000100a00 */
[C---:B----4-:R-:W-:Y:S03]  /*162730*/  HMMA.1688.F32.TF32 R28, R240.reuse, R172, R28 ;  /* 0x000000acf01c723c */ /* 0x050fe6000008101c */
[----:B------:R-:W4:Y:S04]  /*162740*/  LDL R172, [R1+0x1b70] ;  /* 0x001b700001ac7983 */ /* 0x000f280000100800 */
[----:B------:R-:W4:Y:S01]  /*162750*/  LDL R173, [R1+0x1b74] ;  /* 0x001b740001ad7983 */ /* 0x000f220000100800 */
[C---:B---3--:R-:W-:Y:S08]  /*162760*/  HMMA.1688.F32.TF32 R32, R240.reuse, R188, R32 ;  /* 0x000000bcf020723c */ /* 0x048ff00000081020 */
[C---:B------:R-:W-:Y:S03]  /*162770*/  HMMA.1688.F32.TF32 R36, R240.reuse, R184, R36 ;  /* 0x000000b8f024723c */ /* 0x040fe60000081024 */
[----:B------:R-:W-:Y:S04]  /*162780*/  STL.64 [R1+0xc1c8], R30 ;  /* 0x00c1c81e01007387 */ /* 0x000fe80000100a00 */
[----:B------:R-:W-:Y:S01]  /*162790*/  STL.64 [R1+0xc1c0], R28 ;  /* 0x00c1c01c01007387 */ /* 0x000fe20000100a00 */
[C---:B------:R-:W-:Y:S03]  /*1627a0*/  HMMA.1688.F32.TF32 R40, R240.reuse, R180, R40 ;  /* 0x000000b4f028723c */ /* 0x040fe60000081028 */
[----:B------:R-:W-:Y:S04]  /*1627b0*/  STL.64 [R1+0xc258], R34 ;  /* 0x00c2582201007387 */ /* 0x000fe80000100a00 */
[----:B------:R-:W-:Y:S04]  /*1627c0*/  STL.64 [R1+0xc250], R32 ;  /* 0x00c2502001007387 */ /* 0x000fe80000100a00 */
[----:B------:R-:W3:Y:S04]  /*1627d0*/  LDL R232, [R1+0x1b80] ;  /* 0x001b800001e87983 */ /* 0x000ee80000100800 */
[----:B------:R-:W3:Y:S04]  /*1627e0*/  LDL R233, [R1+0x1b84] ;  /* 0x001b840001e97983 */ /* 0x000ee80000100800 */
[----:B------:R-:W3:Y:S04]  /*1627f0*/  LDL R228, [R1+0x1b90] ;  /* 0x001b900001e47983 */ /* 0x000ee80000100800 */
[----:B------:R-:W3:Y:S04]  /*162800*/  LDL R229, [R1+0x1b94] ;  /* 0x001b940001e57983 */ /* 0x000ee80000100800 */
[----:B------:R-:W-:Y:S04]  /*162810*/  STL.64 [R1+0xc268], R38 ;  /* 0x00c2682601007387 */ /* 0x000fe80000100a00 */
[----:B------:R1:W-:Y:S04]  /*162820*/  STL.64 [R1+0xc260], R36 ;  /* 0x00c2602401007387 */ /* 0x0003e80000100a00 */
[----:B------:R-:W3:Y:S04]  /*162830*/  LDL R104, [R1+0x1ba0] ;  /* 0x001ba00001687983 */ /* 0x000ee80000100800 */
[----:B------:R-:W3:Y:S04]  /*162840*/  LDL R105, [R1+0x1ba4] ;  /* 0x001ba40001697983 */ /* 0x000ee80000100800 */
[----:B------:R-:W3:Y:S04]  /*162850*/  LDL R200, [R1+0x1bb0] ;  /* 0x001bb00001c87983 */ /* 0x000ee80000100800 */
[----:B------:R-:W3:Y:S04]  /*162860*/  LDL R201, [R1+0x1bb4] ;  /* 0x001bb40001c97983 */ /* 0x000ee80000100800 */
[----:B------:R-:W3:Y:S04]  /*162870*/  LDL R196, [R1+0x1bc0] ;  /* 0x001bc00001c47983 */ /* 0x000ee80000100800 */
[----:B------:R-:W3:Y:S04]  /*162880*/  LDL R197, [R1+0x1bc4] ;  /* 0x001bc40001c57983 */ /* 0x000ee80000100800 */
[----:B------:R-:W-:Y:S04]  /*162890*/  STL.64 [R1+0xc278], R42 ;  /* 0x00c2782a01007387 */ /* 0x000fe80000100a00 */
[----:B------:R-:W-:Y:S04]  /*1628a0*/  STL.64 [R1+0xc270], R40 ;  /* 0x00c2702801007387 */ /* 0x000fe80000100a00 */
[----:B------:R-:W3:Y:S04]  /*1628b0*/  LDL R192, [R1+0x1bd0] ;  /* 0x001bd00001c07983 */ /* 0x000ee80000100800 */
[----:B------:R-:W3:Y:S04]  /*1628c0*/  LDL R193, [R1+0x1bd4] ;  /* 0x001bd40001c17983 */ /* 0x000ee80000100800 */
[----:B------:R-:W3:Y:S04]  /*1628d0*/  LDL R188, [R1+0x1be0] ;  /* 0x001be00001bc7983 */ /* 0x000ee80000100800 */
[----:B------:R-:W3:Y:S04]  /*1628e0*/  LDL R189, [R1+0x1be4] ;  /* 0x001be40001bd7983 */ /* 0x000ee80000100800 */
[----:B------:R-:W3:Y:S04]  /*1628f0*/  LDL R184, [R1+0x1bf0] ;  /* 0x001bf00001b87983 */ /* 0x000ee80000100800 */
[----:B------:R-:W3:Y:S01]  /*162900*/  LDL R185, [R1+0x1bf4] ;  /* 0x001bf40001b97983 */ /* 0x000ee20000100800 */
[----:B--2---:R-:W-:-:S15]  /*162910*/  HMMA.1688.F32.TF32 R44, R240, R176, R44 ;  /* 0x000000b0f02c723c */ /* 0x004fde000008102c */
[----:B------:R-:W-:-:S04]  /*162920*/  NOP ;  /* 0x0000000000007918 */ /* 0x000fc80000000000 */
[----:B------:R-:W-:Y:S04]  /*162930*/  STL.64 [R1+0xc288], R46 ;  /* 0x00c2882e01007387 */ /* 0x000fe80000100a00 */
[----:B------:R-:W-:Y:S04]  /*162940*/  STL.64 [R1+0xc280], R44 ;  /* 0x00c2802c01007387 */ /* 0x000fe80000100a00 */
[----:B------:R-:W2:Y:S04]  /*162950*/  LDL R180, [R1+0x1c00] ;  /* 0x001c000001b47983 */ /* 0x000ea80000100800 */
[----:B------:R-:W2:Y:S04]  /*162960*/  LDL R181, [R1+0x1c04] ;  /* 0x001c040001b57983 */ /* 0x000ea80000100800 */
[----:B------:R-:W2:Y:S04]  /*162970*/  LDL R176, [R1+0x1c10] ;  /* 0x001c100001b07983 */ /* 0x000ea80000100800 */
[----:B------:R-:W2:Y:S01]  /*162980*/  LDL R177, [R1+0x1c14] ;  /* 0x001c140001b17983 */ /* 0x000ea20000100800 */
[----:B----4-:R-:W-:Y:S03]  /*162990*/  HMMA.1688.F32.TF32 R48, R240, R172, R48 ;  /* 0x000000acf030723c */ /* 0x010fe60000081030 */
[----:B------:R-:W4:Y:S04]  /*1629a0*/  LDL R172, [R1+0x1c20] ;  /* 0x001c200001ac7983 */ /* 0x000f280000100800 */
[----:B------:R-:W4:Y:S01]  /*1629b0*/  LDL R173, [R1+0x1c24] ;  /* 0x001c240001ad7983 */ /* 0x000f220000100800 */
[----:B------:R-:W-:-:S02]  /*1629c0*/  IMAD.MOV.U32 R123, RZ, RZ, R154 ;  /* 0x000000ffff7b7224 */ /* 0x000fc400078e009a */
[----:B------:R-:W-:Y:S02]  /*1629d0*/  IMAD.MOV.U32 R122, RZ, RZ, R155 ;  /* 0x000000ffff7a7224 */ /* 0x000fe400078e009b */
[----:B------:R-:W-:Y:S01]  /*1629e0*/  IMAD.MOV.U32 R155, RZ, RZ, R156 ;  /* 0x000000ffff9b7224 */ /* 0x000fe200078e009c */
[----:B------:R-:W-:-:S06]  /*1629f0*/  MOV R154, R157 ;  /* 0x0000009d009a7202 */ /* 0x000fcc0000000f00 */
[----:B------:R-:W-:Y:S04]  /*162a00*/  STL.64 [R1+0xc298], R50 ;  /* 0x00c2983201007387 */ /* 0x000fe80000100a00 */
[----:B------:R1:W-:Y:S01]  /*162a10*/  STL.64 [R1+0xc290], R48 ;  /* 0x00c2903001007387 */ /* 0x0003e20000100a00 */
        /* <DEDUP_REMOVED lines=17> */
[----:B------:R1:W-:Y:S01]  /*162b30*/  STL.64 [R1+0xc2e0], R68 ;  /* 0x00c2e04401007387 */ /* 0x0003e20000100a00 */
[----:B------:R-:W-:-:S02]  /*162b40*/  IMAD.MOV.U32 R157, RZ, RZ, R162 ;  /* 0x000000ffff9d7224 */ /* 0x000fc400078e00a2 */
[----:B------:R-:W-:Y:S01]  /*162b50*/  IMAD.MOV.U32 R156, RZ, RZ, R163 ;  /* 0x000000ffff9c7224 */ /* 0x000fe200078e00a3 */
[----:B------:R-:W-:Y:S04]  /*162b60*/  STL.64 [R1+0xc2f8], R74 ;  /* 0x00c2f84a01007387 */ /* 0x000fe80000100a00 */
[----:B------:R1:W-:Y:S04]  /*162b70*/  STL.64 [R1+0xc2f0], R72 ;  /* 0x00c2f04801007387 */ /* 0x0003e80000100a00 */
[----:B------:R-:W-:Y:S01]  /*162b80*/  STL.64 [R1+0xc1b8], R78 ;  /* 0x00c1b84e01007387 */ /* 0x000fe20000100a00 */
[----:B------:R-:W-:Y:S01]  /*162b90*/  IMAD.MOV.U32 R163, RZ, RZ, R168 ;  /* 0x000000ffffa37224 */ /* 0x000fe200078e00a8 */
[----:B------:R-:W-:-:S02]  /*162ba0*/  MOV R162, R169 ;  /* 0x000000a900a27202 */ /* 0x000fc40000000f00 */
[----:B------:R-:W-:Y:S01]  /*162bb0*/  STL.64 [R1+0xc1b0], R76 ;  /* 0x00c1b04c01007387 */ /* 0x000fe20000100a00 */
[----:B------:R-:W-:Y:S02]  /*162bc0*/  IMAD.MOV.U32 R169, RZ, RZ, R182 ;  /* 0x000000ffffa97224 */ /* 0x000fe400078e00b6 */
[----:B------:R-:W-:Y:S01]  /*162bd0*/  IMAD.MOV.U32 R168, RZ, RZ, R183 ;  /* 0x000000ffffa87224 */ /* 0x000fe200078e00b7 */
[----:B------:R-:W-:Y:S04]  /*162be0*/  STL.64 [R1+0xc1a8], R82 ;  /* 0x00c1a85201007387 */ /* 0x000fe80000100a00 */
[----:B------:R-:W-:Y:S01]  /*162bf0*/  STL.64 [R1+0xc1a0], R80 ;  /* 0x00c1a05001007387 */ /* 0x000fe20000100a00 */
[----:B------:R-:W-:Y:S02]  /*162c00*/  IMAD.MOV.U32 R230, RZ, RZ, R169 ;  /* 0x000000ffffe67224 */ /* 0x000fe400078e00a9 */
[----:B------:R-:W-:-:S02]  /*162c10*/  IMAD.MOV.U32 R231, RZ, RZ, R168 ;  /* 0x000000ffffe77224 */ /* 0x000fc400078e00a8 */
[----:B------:R-:W-:Y:S02]  /*162c20*/  IMAD.MOV.U32 R234, RZ, RZ, R165 ;  /* 0x000000ffffea7224 */ /* 0x000fe400078e00a5 */
[----:B------:R-:W-:Y:S02]  /*162c30*/  IMAD.MOV.U32 R235, RZ, RZ, R164 ;  /* 0x000000ffffeb7224 */ /* 0x000fe400078e00a4 */
[----:B-1----:R-:W-:Y:S02]  /*162c40*/  IMAD.MOV.U32 R246, RZ, RZ, R161 ;  /* 0x000000fffff67224 */ /* 0x002fe400078e00a1 */
[----:B------:R-:W-:Y:S02]  /*162c50*/  IMAD.MOV.U32 R247, RZ, RZ, R160 ;  /* 0x000000fffff77224 */ /* 0x000fe400078e00a0 */
[----:B------:R-:W-:Y:S02]  /*162c60*/  IMAD.MOV.U32 R6, RZ, RZ, R157 ;  /* 0x000000ffff067224 */ /* 0x000fe400078e009d */
[----:B------:R-:W-:-:S02]  /*162c70*/  IMAD.MOV.U32 R7, RZ, RZ, R156 ;  /* 0x000000ffff077224 */ /* 0x000fc400078e009c */
[----:B------:R-:W-:Y:S02]  /*162c80*/  IMAD.MOV.U32 R10, RZ, RZ, R153 ;  /* 0x000000ffff0a7224 */ /* 0x000fe400078e0099 */
[----:B------:R-:W-:Y:S02]  /*162c90*/  IMAD.MOV.U32 R11, RZ, RZ, R152 ;  /* 0x000000ffff0b7224 */ /* 0x000fe400078e0098 */
[----:B------:R-:W-:Y:S01]  /*162ca0*/  IMAD.MOV.U32 R36, RZ, RZ, R239 ;  /* 0x000000ffff247224 */ /* 0x000fe200078e00ef */
[----:B------:R-:W-:Y:S01]  /*162cb0*/  MOV R37, R238 ;  /* 0x000000ee00257202 */ /* 0x000fe20000000f00 */
[----:B------:R-:W-:Y:S02]  /*162cc0*/  IMAD.MOV.U32 R18, RZ, RZ, R149 ;  /* 0x000000ffff127224 */ /* 0x000fe400078e0095 */
[----:B------:R-:W-:Y:S02]  /*162cd0*/  IMAD.MOV.U32 R19, RZ, RZ, R148 ;  /* 0x000000ffff137224 */ /* 0x000fe400078e0094 */
[----:B------:R-:W-:-:S02]  /*162ce0*/  IMAD.MOV.U32 R22, RZ, RZ, R145 ;  /* 0x000000ffff167224 */ /* 0x000fc400078e0091 */
[----:B------:R-:W-:Y:S02]  /*162cf0*/  IMAD.MOV.U32 R23, RZ, RZ, R144 ;  /* 0x000000ffff177224 */ /* 0x000fe400078e0090 */
[----:B------:R-:W-:Y:S02]  /*162d00*/  IMAD.MOV.U32 R26, RZ, RZ, R141 ;  /* 0x000000ffff1a7224 */ /* 0x000fe400078e008d */
[----:B------:R-:W-:Y:S02]  /*162d10*/  IMAD.MOV.U32 R27, RZ, RZ, R140 ;  /* 0x000000ffff1b7224 */ /* 0x000fe400078e008c */
[----:B------:R-:W-:Y:S01]  /*162d20*/  IMAD.MOV.U32 R48, RZ, RZ, R237 ;  /* 0x000000ffff307224 */ /* 0x000fe200078e00ed */
[----:B------:R-:W-:Y:S01]  /*162d30*/  MOV R49, R236 ;  /* 0x000000ec00317202 */ /* 0x000fe20000000f00 */
[C---:B--2---:R-:W-:Y:S08]  /*162d40*/  HMMA.1688.F32.TF32 R84, R240.reuse, R180, R84 ;  /* 0x000000b4f054723c */ /* 0x044ff00000081054 */
[C---:B------:R-:W-:Y:S08]  /*162d50*/  HMMA.1688.F32.TF32 R88, R240.reuse, R176, R88 ;  /* 0x000000b0f058723c */ /* 0x040ff00000081058 */
[----:B----4-:R-:W-:Y:S03]  /*162d60*/  HMMA.1688.F32.TF32 R92, R240, R172, R92 ;  /* 0x000000acf05c723c */ /* 0x010fe6000008105c */
[----:B------:R-:W-:Y:S04]  /*162d70*/  STL.64 [R1+0xc198], R86 ;  /* 0x00c1985601007387 */ /* 0x000fe80000100a00 */
[----:B------:R1:W-:Y:S04]  /*162d80*/  STL.64 [R1+0xc190], R84 ;  /* 0x00c1905401007387 */ /* 0x0003e80000100a00 */
        /* <DEDUP_REMOVED lines=39> */
[----:B------:R-:W-:Y:S02]  /*163000*/  IMAD.MOV.U32 R35, RZ, RZ, R136 ;  /* 0x000000ffff237224 */ /* 0x000fe400078e0088 */
[----:B------:R-:W-:Y:S02]  /*163010*/  IMAD.MOV.U32 R38, RZ, RZ, R133 ;  /* 0x000000ffff267224 */ /* 0x000fe400078e0085 */
[----:B------:R-:W-:Y:S02]  /*163020*/  IMAD.MOV.U32 R39, RZ, RZ, R132 ;  /* 0x000000ffff277224 */ /* 0x000fe400078e0084 */
[----:B------:R-:W-:Y:S01]  /*163030*/  IMAD.MOV.U32 R40, RZ, RZ, R129 ;  /* 0x000000ffff287224 */ /* 0x000fe200078e0081 */
[----:B------:R-:W-:Y:S01]  /*163040*/  MOV R41, R128 ;  /* 0x0000008000297202 */ /* 0x000fe20000000f00 */
[----:B------:R-:W-:Y:S02]  /*163050*/  IMAD.MOV.U32 R42, RZ, RZ, R125 ;  /* 0x000000ffff2a7224 */ /* 0x000fe400078e007d */
        /* <DEDUP_REMOVED lines=9> */
[----:B---3--:R-:W3:Y:S04]  /*1630f0*/  LDL.LU R64, [R1+0x210] ;  /* 0x0002100001407983 */ /* 0x008ee80000300800 */
[----:B------:R-:W3:Y:S01]  /*163100*/  LDL.LU R65, [R1+0x214] ;  /* 0x0002140001417983 */ /* 0x000ee20000300800 */
[----:B------:R-:W-:Y:S01]  /*163110*/  IMAD.MOV.U32 R66, RZ, RZ, R252 ;  /* 0x000000ffff427224 */ /* 0x000fe200078e00fc */
[----:B------:R-:W-:-:S02]  /*163120*/  MOV R67, R2 ;  /* 0x0000000200437202 */ /* 0x000fc40000000f00 */
[----:B------:R-:W3:Y:S01]  /*163130*/  LDL.LU R252, [R1+0xc34c] ;  /* 0x00c34c0001fc7983 */ /* 0x000ee20000300800 */
[----:B------:R-:W-:Y:S02]  /*163140*/  IMAD.MOV.U32 R50, RZ, RZ, R121 ;  /* 0x000000ffff327224 */ /* 0x000fe400078e0079 */
[----:B------:R-:W-:Y:S01]  /*163150*/  IMAD.MOV.U32 R51, RZ, RZ, R120 ;  /* 0x000000ffff337224 */ /* 0x000fe200078e0078 */
[----:B------:R-:W3:Y:S04]  /*163160*/  LDL.LU R2, [R1+0xc348] ;  /* 0x00c3480001027983 */ /* 0x000ee80000300800 */
[----:B------:R-:W3:Y:S04]  /*163170*/  LDL R120, [R1+0x1e80] ;  /* 0x001e800001787983 */ /* 0x000ee80000100800 */
[----:B------:R-:W3:Y:S01]  /*163180*/  LDL R121, [R1+0x1e84] ;  /* 0x001e840001797983 */ /* 0x000ee20000100800 */
[----:B------:R-:W-:-:S02]  /*163190*/  IMAD.MOV.U32 R58, RZ, RZ, R109 ;  /* 0x000000ffff3a7224 */ /* 0x000fc400078e006d */
[----:B------:R-:W-:Y:S02]  /*1631a0*/  IMAD.MOV.U32 R59, RZ, RZ, R108 ;  /* 0x000000ffff3b7224 */ /* 0x000fe400078e006c */
[----:B------:R-:W-:Y:S02]  /*1631b0*/  IMAD.MOV.U32 R55, RZ, RZ, R116 ;  /* 0x000000ffff377224 */ /* 0x000fe400078e0074 */
[----:B------:R-:W-:Y:S01]  /*1631c0*/  IMAD.MOV.U32 R54, RZ, RZ, R117 ;  /* 0x000000ffff367224 */ /* 0x000fe200078e0075 */
[----:B------:R-:W-:Y:S01]  /*1631d0*/  MOV R53, R118 ;  /* 0x0000007600357202 */ /* 0x000fe20000000f00 */
[----:B------:R-:W-:Y:S02]  /*1631e0*/  IMAD.MOV.U32 R52, RZ, RZ, R119 ;  /* 0x000000ffff347224 */ /* 0x000fe400078e0077 */
[----:B------:R-:W-:Y:S01]  /*1631f0*/  IMAD.MOV.U32 R56, RZ, RZ, R113 ;  /* 0x000000ffff387224 */ /* 0x000fe200078e0071 */
[----:B------:R-:W-:Y:S02]  /*163200*/  MOV R57, R112 ;  /* 0x0000007000397202 */ /* 0x000fe40000000f00 */
[----:B--2---:R-:W-:Y:S01]  /*163210*/  MOV R71, R239 ;  /* 0x000000ef00477202 */ /* 0x004fe20000000f00 */
[----:B----4-:R-:W-:-:S02]  /*163220*/  IMAD.MOV.U32 R70, RZ, RZ, R238 ;  /* 0x000000ffff467224 */ /* 0x010fc400078e00ee */
[----:B------:R-:W-:Y:S02]  /*163230*/  IMAD.MOV.U32 R69, RZ, RZ, R237 ;  /* 0x000000ffff457224 */ /* 0x000fe400078e00ed */
[----:B------:R-:W-:Y:S02]  /*163240*/  IMAD.MOV.U32 R68, RZ, RZ, R236 ;  /* 0x000000ffff447224 */ /* 0x000fe400078e00ec */
[----:B------:R-:W2:Y:S04]  /*163250*/  LDL.LU R236, [R1+0xc344] ;  /* 0x00c3440001ec7983 */ /* 0x000ea80000300800 */
[----:B------:R-:W2:Y:S04]  /*163260*/  LDL.LU R237, [R1+0xc340] ;  /* 0x00c3400001ed7983 */ /* 0x000ea80000300800 */
[----:B------:R-:W2:Y:S04]  /*163270*/  LDL.LU R238, [R1+0xc33c] ;  /* 0x00c33c0001ee7983 */ /* 0x000ea80000300800 */
[----:B------:R-:W2:Y:S04]  /*163280*/  LDL.LU R239, [R1+0xc338] ;  /* 0x00c3380001ef7983 */ /* 0x000ea80000300800 */
[----:B------:R-:W4:Y:S04]  /*163290*/  LDL R72, [R1+0x1e70] ;  /* 0x001e700001487983 */ /* 0x000f280000100800 */
[----:B------:R-:W4:Y:S04]  /*1632a0*/  LDL R73, [R1+0x1e74] ;  /* 0x001e740001497983 */ /* 0x000f280000100800 */
[----:B------:R-:W2:Y:S04]  /*1632b0*/  LDL R108, [R1+0x1e50] ;  /* 0x001e5000016c7983 */ /* 0x000ea80000100800 */
[----:B------:R-:W2:Y:S04]  /*1632c0*/  LDL R109, [R1+0x1e54] ;  /* 0x001e5400016d7983 */ /* 0x000ea80000100800 */
[----:B------:R-:W2:Y:S04]  /*1632d0*/  LDL.LU R116, [R1] ;  /* 0x0000000001747983 */ /* 0x000ea80000300800 */
[----:B------:R-:W2:Y:S04]  /*1632e0*/  LDL.LU R117, [R1+0x4] ;  /* 0x0000040001757983 */ /* 0x000ea80000300800 */
[----:B------:R-:W2:Y:S04]  /*1632f0*/  LDL.LU R118, [R1+0x8] ;  /* 0x0000080001767983 */ /* 0x000ea80000300800 */
[----:B------:R-:W2:Y:S04]  /*163300*/  LDL.LU R119, [R1+0xc] ;  /* 0x00000c0001777983 */ /* 0x000ea80000300800 */
[----:B------:R-:W2:Y:S04]  /*163310*/  LDL R104, [R1+0x1c50] ;  /* 0x001c500001687983 */ /* 0x000ea80000100800 */
[----:B------:R-:W2:Y:S04]  /*163320*/  LDL R105, [R1+0x1c54] ;  /* 0x001c540001697983 */ /* 0x000ea80000100800 */
[----:B-1----:R-:W2:Y:S04]  /*163330*/  LDL R84, [R1+0x1c40] ;  /* 0x001c400001547983 */ /* 0x002ea80000100800 */
[----:B------:R-:W2:Y:S04]  /*163340*/  LDL R85, [R1+0x1c44] ;  /* 0x001c440001557983 */ /* 0x000ea80000100800 */
[----:B------:R-:W2:Y:S04]  /*163350*/  LDL R88, [R1+0x1c30] ;  /* 0x001c300001587983 */ /* 0x000ea80000100800 */
[----:B------:R-:W2:Y:S04]  /*163360*/  LDL R89, [R1+0x1c34] ;  /* 0x001c340001597983 */ /* 0x000ea80000100800 */
[----:B------:R-:W2:Y:S04]  /*163370*/  LDL.LU R80, [R1+0x10] ;  /* 0x0000100001507983 */ /* 0x000ea80000300800 */
[----:B------:R-:W2:Y:S04]  /*163380*/  LDL.LU R81, [R1+0x14] ;  /* 0x0000140001517983 */ /* 0x000ea80000300800 */
[----:B------:R-:W2:Y:S04]  /*163390*/  LDL.LU R82, [R1+0x18] ;  /* 0x0000180001527983 */ /* 0x000ea80000300800 */
[----:B------:R-:W2:Y:S04]  /*1633a0*/  LDL.LU R83, [R1+0x1c] ;  /* 0x00001c0001537983 */ /* 0x000ea80000300800 */
        /* <DEDUP_REMOVED lines=8> */
[----:B------:R-:W4:Y:S01]  /*163430*/  LDL.LU R100, [R1+0xc334] ;  /* 0x00c3340001647983 */ /* 0x000f220000300800 */
[----:B------:R-:W-:Y:S01]  /*163440*/  IMAD.MOV.U32 R32, RZ, RZ, R139 ;  /* 0x000000ffff207224 */ /* 0x000fe200078e008b */
[----:B------:R-:W-:Y:S02]  /*163450*/  MOV R33, R138 ;  /* 0x0000008a00217202 */ /* 0x000fe40000000f00 */
[----:B------:R-:W4:Y:S01]  /*163460*/  LDL.LU R101, [R1+0xc330] ;  /* 0x00c3300001657983 */ /* 0x000f220000300800 */
[----:B------:R-:W-:Y:S02]  /*163470*/  IMAD.MOV.U32 R62, RZ, RZ, R102 ;  /* 0x000000ffff3e7224 */ /* 0x000fe400078e0066 */
[----:B------:R-:W-:Y:S01]  /*163480*/  IMAD.MOV.U32 R228, RZ, RZ, R171 ;  /* 0x000000ffffe47224 */ /* 0x000fe200078e00ab */
[----:B------:R-:W-:Y:S01]  /*163490*/  MOV R229, R170 ;  /* 0x000000aa00e57202 */ /* 0x000fe20000000f00 */
[----:B------:R-:W-:Y:S01]  /*1634a0*/  IMAD.MOV.U32 R232, RZ, RZ, R167 ;  /* 0x000000ffffe87224 */ /* 0x000fe200078e00a7 */
[----:B------:R-:W-:Y:S01]  /*1634b0*/  MOV R233, R166 ;  /* 0x000000a600e97202 */ /* 0x000fe20000000f00 */
[----:B------:R-:W4:Y:S01]  /*1634c0*/  LDL.LU R102, [R1+0xc32c] ;  /* 0x00c32c0001667983 */ /* 0x000f220000300800 */
        /* <DEDUP_REMOVED lines=9> */
[----:B------:R-:W4:Y:S04]  /*163560*/  LDL.LU R103, [R1+0xc328] ;  /* 0x00c3280001677983 */ /* 0x000f280000300800 */
[----:B------:R-:W4:Y:S04]  /*163570*/  LDL.LU R96, [R1+0xc324] ;  /* 0x00c3240001607983 */ /* 0x000f280000300800 */
[----:B------:R-:W4:Y:S04]  /*163580*/  LDL.LU R97, [R1+0xc320] ;  /* 0x00c3200001617983 */ /* 0x000f280000300800 */
[----:B------:R-:W4:Y:S01]  /*163590*/  LDL.LU R98, [R1+0xc31c] ;  /* 0x00c31c0001627983 */ /* 0x000f220000300800 */
[----:B------:R-:W-:Y:S01]  /*1635a0*/  IMAD.MOV.U32 R4, RZ, RZ, R159 ;  /* 0x000000ffff047224 */ /* 0x000fe200078e009f */
[----:B------:R-:W-:-:S02]  /*1635b0*/  MOV R5, R158 ;  /* 0x0000009e00057202 */ /* 0x000fc40000000f00 */
[----:B------:R-:W4:Y:S01]  /*1635c0*/  LDL.LU R99, [R1+0xc318] ;  /* 0x00c3180001637983 */ /* 0x000f220000300800 */
[----:B------:R-:W-:Y:S02]  /*1635d0*/  IMAD.MOV.U32 R219, RZ, RZ, R106 ;  /* 0x000000ffffdb7224 */ /* 0x000fe400078e006a */
[----:B------:R-:W-:Y:S02]  /*1635e0*/  IMAD.MOV.U32 R218, RZ, RZ, R107 ;  /* 0x000000ffffda7224 */ /* 0x000fe400078e006b */
[----:B------:R-:W-:Y:S01]  /*1635f0*/  IMAD.MOV.U32 R8, RZ, RZ, R155 ;  /* 0x000000ffff087224 */ /* 0x000fe200078e009b */
[----:B------:R-:W-:Y:S01]  /*163600*/  MOV R9, R154 ;  /* 0x0000009a00097202 */ /* 0x000fe20000000f00 */
[----:B------:R-:W-:Y:S01]  /*163610*/  IMAD.MOV.U32 R20, RZ, RZ, R147 ;  /* 0x000000ffff147224 */ /* 0x000fe200078e0093 */
[----:B------:R-:W-:Y:S01]  /*163620*/  MOV R21, R146 ;  /* 0x0000009200157202 */ /* 0x000fe20000000f00 */
[----:B------:R-:W-:Y:S01]  /*163630*/  STL.64 [R1+0xc308], R94 ;  /* 0x00c3085e01007387 */ /* 0x000fe20000100a00 */
[C---:B------:R-:W-:Y:S01]  /*163640*/  HMMA.1688.F32.TF32 R156, R240.reuse, R156, R32 ;  /* 0x0000009cf09c723c */ /* 0x040fe20000081020 */
[----:B------:R-:W-:Y:S01]  /*163650*/  IMAD.MOV.U32 R14, RZ, RZ, R123 ;  /* 0x000000ffff0e7224 */ /* 0x000fe200078e007b */
[----:B------:R-:W-:Y:S01]  /*163660*/  MOV R15, R122 ;  /* 0x0000007a000f7202 */ /* 0x000fe20000000f00 */
[----:B------:R1:W-:Y:S05]  /*163670*/  STL.64 [R1+0xc300], R92 ;  /* 0x00c3005c01007387 */ /* 0x0003ea0000100a00 */
        /* <DEDUP_REMOVED lines=9> */
[----:B------:R-:W-:Y:S02]  /*163710*/  MOV R25, R142 ;  /* 0x0000008e00197202 */ /* 0x000fe40000000f00 */
        /* <DEDUP_REMOVED lines=17> */
[----:B------:R-:W-:Y:S01]  /*163830*/  HMMA.1688.F32.TF32 R140, R240, R140, R48 ;  /* 0x0000008cf08c723c */ /* 0x000fe20000081030 */
[----:B------:R-:W-:-:S02]  /*163840*/  IMAD.MOV.U32 R209, RZ, RZ, R190 ;  /* 0x000000ffffd17224 */ /* 0x000fc400078e00be */
[----:B------:R-:W-:Y:S02]  /*163850*/  IMAD.MOV.U32 R208, RZ, RZ, R191 ;  /* 0x000000ffffd07224 */ /* 0x000fe400078e00bf */
[----:B------:R-:W-:Y:S02]  /*163860*/  IMAD.MOV.U32 R48, RZ, RZ, R221 ;  /* 0x000000ffff307224 */ /* 0x000fe400078e00dd */
[----:B------:R-:W-:Y:S02]  /*163870*/  IMAD.MOV.U32 R49, RZ, RZ, R220 ;  /* 0x000000ffff317224 */ /* 0x000fe400078e00dc */
[----:B------:R-:W-:Y:S02]  /*163880*/  IMAD.MOV.U32 R28, RZ, RZ, R135 ;  /* 0x000000ffff1c7224 */ /* 0x000fe400078e0087 */
[----:B------:R-:W-:Y:S02]  /*163890*/  IMAD.MOV.U32 R29, RZ, RZ, R134 ;  /* 0x000000ffff1d7224 */ /* 0x000fe400078e0086 */
[----:B------:R-:W-:Y:S01]  /*1638a0*/  IMAD.MOV.U32 R30, RZ, RZ, R131 ;  /* 0x000000ffff1e7224 */ /* 0x000fe200078e0083 */
[----:B------:R-:W-:Y:S01]  /*1638b0*/  MOV R31, R130 ;  /* 0x00000082001f7202 */ /* 0x000fe20000000f00 */
[C---:B------:R-:W-:Y:S08]  /*1638c0*/  HMMA.1688.F32.TF32 R132, R240.reuse, R132, R56 ;  /* 0x00000084f084723c */ /* 0x040ff00000081038 */
[----:B------:R-:W-:Y:S01]  /*1638d0*/  HMMA.1688.F32.TF32 R128, R240, R128, R60 ;  /* 0x00000080f080723c */ /* 0x000fe2000008103c */
[----:B------:R-:W-:-:S02]  /*1638e0*/  IMAD.MOV.U32 R56, RZ, RZ, R217 ;  /* 0x000000ffff387224 */ /* 0x000fc400078e00d9 */
[----:B------:R-:W-:Y:S02]  /*1638f0*/  IMAD.MOV.U32 R57, RZ, RZ, R216 ;  /* 0x000000ffff397224 */ /* 0x000fe400078e00d8 */
[----:B------:R-:W-:Y:S02]  /*163900*/  IMAD.MOV.U32 R60, RZ, RZ, R213 ;  /* 0x000000ffff3c7224 */ /* 0x000fe400078e00d5 */
[----:B------:R-:W-:Y:S02]  /*163910*/  IMAD.MOV.U32 R61, RZ, RZ, R212 ;  /* 0x000000ffff3d7224 */ /* 0x000fe400078e00d4 */
[----:B------:R-:W-:Y:S01]  /*163920*/  IMAD.MOV.U32 R62, RZ, RZ, R209 ;  /* 0x000000ffff3e7224 */ /* 0x000fe200078e00d1 */
[----:B------:R-:W-:Y:S01]  /*163930*/  MOV R63, R208 ;  /* 0x000000d0003f7202 */ /* 0x000fe20000000f00 */
[----:B------:R-:W-:Y:S01]  /*163940*/  HMMA.1688.F32.TF32 R164, R240, R164, R24 ;  /* 0x000000a4f0a4723c */ /* 0x000fe20000081018 */
[----:B------:R-:W-:Y:S02]  /*163950*/  IMAD.MOV.U32 R70, RZ, RZ, R205 ;  /* 0x000000ffff467224 */ /* 0x000fe400078e00cd */
[----:B------:R-:W-:-:S05]  /*163960*/  IMAD.MOV.U32 R71, RZ, RZ, R204 ;  /* 0x000000ffff477224 */ /* 0x000fca00078e00cc */
[----:B------:R-:W-:Y:S01]  /*163970*/  HMMA.1688.F32.TF32 R168, R240, R168, R20 ;  /* 0x000000a8f0a8723c */ /* 0x000fe20000081014 */
[----:B------:R-:W-:Y:S01]  /*163980*/  IMAD.MOV.U32 R244, RZ, RZ, R163 ;  /* 0x000000fffff47224 */ /* 0x000fe200078e00a3 */
[----:B------:R-:W-:-:S06]  /*163990*/  MOV R245, R162 ;  /* 0x000000a200f57202 */ /* 0x000fcc0000000f00 */
[----:B------:R-:W-:Y:S01]  /*1639a0*/  HMMA.1688.F32.TF32 R160, R240, R160, R28 ;  /* 0x000000a0f0a0723c */ /* 0x000fe2000008101c */
[----:B------:R-:W-:Y:S02]  /*1639b0*/  IMAD.MOV.U32 R12, RZ, RZ, R127 ;  /* 0x000000ffff0c7224 */ /* 0x000fe400078e007f */
[----:B------:R-:W-:-:S05]  /*1639c0*/  IMAD.MOV.U32 R13, RZ, RZ, R126 ;  /* 0x000000ffff0d7224 */ /* 0x000fca00078e007e */
[C---:B------:R-:W-:Y:S08]  /*1639d0*/  HMMA.1688.F32.TF32 R124, R240.reuse, R124, R64 ;  /* 0x0000007cf07c723c */ /* 0x040ff00000081040 */
[C---:B--2---:R-:W-:Y:S01]  /*1639e0*/  HMMA.1688.F32.TF32 R104, R240.reuse, R104, R80 ;  /* 0x00000068f068723c */ /* 0x044fe20000081050 */
[----:B------:R-:W2:Y:S04]  /*1639f0*/  LDL R82, [R1+0x1bb8] ;  /* 0x001bb80001527983 */ /* 0x000ea80000100800 */
[----:B------:R-:W2:Y:S04]  /*163a00*/  LDL R83, [R1+0x1bbc] ;  /* 0x001bbc0001537983 */ /* 0x000ea80000100800 */
[----:B------:R-:W2:Y:S01]  /*163a10*/  LDL.LU R68, [R1+0x80] ;  /* 0x0000800001447983 */ /* 0x000ea20000300800 */
[C---:B----4-:R-:W-:Y:S03]  /*163a20*/  HMMA.1688.F32.TF32 R112, R240.reuse, R112, R236 ;  /* 0x00000070f070723c */ /* 0x050fe600000810ec */
[----:B------:R-:W2:Y:S05]  /*163a30*/  LDL.LU R69, [R1+0x84] ;  /* 0x0000840001457983 */ /* 0x000eaa0000300800 */
[C---:B------:R-:W-:Y:S01]  /*163a40*/  HMMA.1688.F32.TF32 R236, R240.reuse, R72, R76 ;  /* 0x00000048f0ec723c */ /* 0x040fe2000008104c */
        /* <DEDUP_REMOVED lines=32> */
[----:B------:R-:W-:Y:S03]  /*163c50*/  HMMA.1688.F32.TF32 R108, R240, R108, R116 ;  /* 0x0000006cf06c723c */ /* 0x000fe60000081074 */
[----:B------:R-:W-:Y:S04]  /*163c60*/  LDS R117, [R2+UR10+0x8d000] ;  /* 0x08d0000a02757984 */ /* 0x000fe80008000800 */
[----:B------:R-:W-:Y:S04]  /*163c70*/  LDS R119, [R2+UR10+0x8d800] ;  /* 0x08d8000a02777984 */ /* 0x000fe80008000800 */
[----:B------:R-:W-:Y:S04]  /*163c80*/  LDS R116, [R252+UR10+0x8d000] ;  /* 0x08d0000afc747984 */ /* 0x000fe80008000800 */
[----:B------:R-:W3:Y:S01]  /*163c90*/  LDS R118, [R252+UR10+0x8d800] ;  /* 0x08d8000afc767984 */ /* 0x000ee20008000800 */
[----:B------:R-:W-:Y:S01]  /*163ca0*/  IMAD.MOV.U32 R50, RZ, RZ, R219 ;  /* 0x000000ffff327224 */ /* 0x000fe200078e00db */
[----:B------:R-:W-:Y:S01]  /*163cb0*/  MOV R51, R218 ;  /* 0x000000da00337202 */ /* 0x000fe20000000f00 */
        /* <DEDUP_REMOVED lines=8> */
[----:B------:R-:W-:-:S02]  /*163d40*/  IMAD.MOV.U32 R40, RZ, RZ, R211 ;  /* 0x000000ffff287224 */ /* 0x000fc400078e00d3 */
[----:B------:R-:W-:Y:S02]  /*163d50*/  IMAD.MOV.U32 R41, RZ, RZ, R210 ;  /* 0x000000ffff297224 */ /* 0x000fe400078e00d2 */
[----:B------:R-:W-:Y:S01]  /*163d60*/  IMAD.MOV.U32 R42, RZ, RZ, R207 ;  /* 0x000000ffff2a7224 */ /* 0x000fe200078e00cf */
[----:B------:R-:W-:Y:S01]  /*163d70*/  MOV R43, R206 ;  /* 0x000000ce002b7202 */ /* 0x000fe20000000f00 */
[----:B------:R-:W-:Y:S01]  /*163d80*/  IMAD.MOV.U32 R58, RZ, RZ, R215 ;  /* 0x000000ffff3a7224 */ /* 0x000fe200078e00d7 */
[----:B------:R-:W-:Y:S01]  /*163d90*/  MOV R59, R214 ;  /* 0x000000d6003b7202 */ /* 0x000fe20000000f00 */
[----:B------:R-:W4:Y:S01]  /*163da0*/  LDL.LU R0, [R1+0xc314] ;  /* 0x00c3140001007983 */ /* 0x000f220000300800 */
[----:B------:R-:W-:Y:S01]  /*163db0*/  MOV R67, R3 ;  /* 0x0000000300437202 */ /* 0x000fe20000000f00 */
        /* <DEDUP_REMOVED lines=20> */
[----:B---3--:R-:W-:Y:S01]  /*163f00*/  HMMA.1688.F32.TF32 R44, R116, R46, R48 ;  /* 0x0000002e742c723c */ /* 0x008fe20000081030 */
[----:B------:R-:W-:Y:S01]  /*163f10*/  IMAD.MOV.U32 R34, RZ, RZ, R223 ;  /* 0x000000ffff227224 */ /* 0x000fe200078e00df */
[----:B------:R-:W-:-:S06]  /*163f20*/  MOV R35, R222 ;  /* 0x000000de00237202 */ /* 0x000fcc0000000f00 */
[----:B------:R-:W-:Y:S08]  /*163f30*/  HMMA.1688.F32.TF32 R36, R116, R38, R40 ;  /* 0x000000267424723c */ /* 0x000ff00000081028 */
[C---:B------:R-:W-:Y:S08]  /*163f40*/  HMMA.1688.F32.TF32 R232, R240.reuse, R232, R60 ;  /* 0x000000e8f0e8723c */ /* 0x040ff0000008103c */
[C---:B------:R-:W-:Y:S08]  /*163f50*/  HMMA.1688.F32.TF32 R96, R240.reuse, R88, R96 ;  /* 0x00000058f060723c */ /* 0x040ff00000081060 */
[----:B------:R-:W-:Y:S08]  /*163f60*/  HMMA.1688.F32.TF32 R100, R240, R84, R100 ;  /* 0x00000054f064723c */ /* 0x000ff00000081064 */
[----:B------:R-:W-:Y:S08]  /*163f70*/  HMMA.1688.F32.TF32 R248, R116, R250, R32 ;  /* 0x000000fa74f8723c */ /* 0x000ff00000081020 */
[C---:B--2---:R-:W-:Y:S08]  /*163f80*/  HMMA.1688.F32.TF32 R224, R240.reuse, R224, R68 ;  /* 0x000000e0f0e0723c */ /* 0x044ff00000081044 */
[C---:B----4-:R-:W-:Y:S08]  /*163f90*/  HMMA.1688.F32.TF32 R220, R240.reuse, R220, R72 ;  /* 0x000000dcf0dc723c */ /* 0x050ff00000081048 */
[C---:B------:R-:W-:Y:S08]  /*163fa0*/  HMMA.1688.F32.TF32 R208, R240.reuse, R208, R24 ;  /* 0x000000d0f0d0723c */ /* 0x040ff00000081018 */
[C---:B------:R-:W-:Y:S01]  /*163fb0*/  HMMA.1688.F32.TF32 R204, R240.reuse, R204, R20 ;  /* 0x000000ccf0cc723c */ /* 0x040fe20000081014 */
[----:B------:R-:W2:Y:S04]  /*163fc0*/  LDL R26, [R1+0x1b08] ;  /* 0x001b0800011a7983 */ /* 0x000ea80000100800 */
[----:B------:R-:W3:Y:S04]  /*163fd0*/  LDL R22, [R1+0x1af8] ;  /* 0x001af80001167983 */ /* 0x000ee80000100800 */
[----:B------:R-:W3:Y:S04]  /*163fe0*/  LDL R23, [R1+0x1afc] ;  /* 0x001afc0001177983 */ /* 0x000ee80000100800 */
[----:B------:R-:W2:Y:S01]  /*163ff0*/  LDL R27, [R1+0x1b0c] ;  /* 0x001b0c00011b7983 */ /* 0x000ea20000100800 */
[C---:B------:R-:W-:Y:S03]  /*164000*/  HMMA.1688.F32.TF32 R212, R240.reuse, R212, R28 ;  /* 0x000000d4f0d4723c */ /* 0x040fe6000008101c */
[----:B------:R-:W4:Y:S04]  /*164010*/  LDL R30, [R1+0x1b18] ;  /* 0x001b1800011e7983 */ /* 0x000f280000100800 */
[----:B------:R-:W4:Y:S01]  /*164020*/  LDL R31, [R1+0x1b1c] ;  /* 0x001b1c00011f7983 */ /* 0x000f220000100800 */
[C---:B------:R-:W-:Y:S03]  /*164030*/  HMMA.1688.F32.TF32 R216, R240.reuse, R216, R92 ;  /* 0x000000d8f0d8723c */ /* 0x040fe6000008105c */
[----:B------:R-:W2:Y:S04]  /*164040*/  LDL.LU.64 R94, [R1+0xc308] ;  /* 0x00c30800015e7983 */ /* 0x000ea80000300a00 */
[----:B------:R-:W2:Y:S04]  /*164050*/  LDL.LU.64 R92, [R1+0xc300] ;  /* 0x00c30000015c7983 */ /* 0x000ea80000300a00 */
[----:B------:R-:W2:Y:S04]  /*164060*/  LDL.LU.64 R74, [R1+0xc2f8] ;  /* 0x00c2f800014a7983 */ /* 0x000ea80000300a00 */
[----:B------:R-:W2:Y:S04]  /*164070*/  LDL.LU.64 R72, [R1+0xc2f0] ;  /* 0x00c2f00001487983 */ /* 0x000ea80000300a00 */
[----:B------:R-:W2:Y:S04]  /*164080*/  LDL.LU.64 R70, [R1+0xc2e8] ;  /* 0x00c2e80001467983 */ /* 0x000ea80000300a00 */
[----:B------:R-:W2:Y:S01]  /*164090*/  LDL.LU.64 R68, [R1+0xc2e0] ;  /* 0x00c2e00001447983 */ /* 0x000ea20000300a00 */
[C---:B------:R-:W-:Y:S03]  /*1640a0*/  HMMA.1688.F32.TF32 R228, R240.reuse, R228, R64 ;  /* 0x000000e4f0e4723c */ /* 0x040fe60000081040 */
        /* <DEDUP_REMOVED lines=76> */
[C---:B----4-:R-:W-:Y:S03]  /*164570*/  HMMA.1688.F32.TF32 R24, R116.reuse, R30, R24 ;  /* 0x0000001e7418723c */ /* 0x050fe60000081018 */
[----:B------:R-:W3:Y:S04]  /*164580*/  LDL.LU.64 R30, [R1+0xc1c8] ;  /* 0x00c1c800011e7983 */ /* 0x000ee80000300a00 */
[----:B------:R-:W3:Y:S01]  /*164590*/  LDL.LU.64 R28, [R1+0xc1c0] ;  /* 0x00c1c000011c7983 */ /* 0x000ee20000300a00 */
[C---:B--2---:R-:W-:Y:S08]  /*1645a0*/  HMMA.1688.F32.TF32 R16, R116.reuse, R18, R32 ;  /* 0x000000127410723c */ /* 0x044ff00000081020 */
[C---:B------:R-:W-:Y:S08]  /*1645b0*/  HMMA.1688.F32.TF32 R12, R116.reuse, R14, R36 ;  /* 0x0000000e740c723c */ /* 0x040ff00000081024 */
[C---:B------:R-:W-:Y:S08]  /*1645c0*/  HMMA.1688.F32.TF32 R8, R116.reuse, R10, R40 ;  /* 0x0000000a7408723c */ /* 0x040ff00000081028 */
[C---:B------:R-:W-:Y:S01]  /*1645d0*/  HMMA.1688.F32.TF32 R4, R116.reuse, R6, R44 ;  /* 0x000000067404723c */ /* 0x040fe2000008102c */
[----:B------:R-:W-:Y:S04]  /*1645e0*/  STL.64 [R1+0x990], R24 ;  /* 0x0009901801007387 */ /* 0x000fe80000100a00 */
[----:B------:R-:W-:Y:S03]  /*1645f0*/  STL.64 [R1+0x998], R26 ;  /* 0x0009981a01007387 */ /* 0x000fe60000100a00 */
[----:B---3--:R-:W-:-:S15]  /*164600*/  HMMA.1688.F32.TF32 R20, R116, R22, R28 ;  /* 0x000000167414723c */ /* 0x008fde000008101c */
        /* <DEDUP_REMOVED lines=110> */
[C---:B------:R-:W-:Y:S08]  /*164cf0*/  HMMA.1688.F32.TF32 R68, R116.reuse, R66, R108 ;  /* 0x000000427444723c */ /* 0x040ff0000008106c */
[C---:B------:R-:W-:Y:S01]  /*164d00*/  HMMA.1688.F32.TF32 R64, R116.reuse, R10, R112 ;  /* 0x0000000a7440723c */ /* 0x040fe20000081070 */
[----:B------:R-:W-:Y:S04]  /*164d10*/  LDS R11, [R2+UR10+0x87880] ;  /* 0x0878800a020b7984 */ /* 0x000fe80008000800 */
[----:B------:R-:W1:Y:S04]  /*164d20*/  LDS R10, [R252+UR10+0x87880] ;  /* 0x0878800afc0a7984 */ /* 0x000e680008000800 */
        /* <DEDUP_REMOVED lines=64> */
[----:B--2---:R-:W-:-:S02]  /*165130*/  IMAD.MOV.U32 R26, RZ, RZ, R3 ;  /* 0x000000ffff1a7224 */ /* 0x004fc400078e0003 */
[----:B------:R-:W-:Y:S01]  /*165140*/  IMAD.MOV.U32 R27, RZ, RZ, R0 ;  /* 0x000000ffff1b7224 */ /* 0x000fe200078e0000 */
[----:B---3--:R-:W2:Y:S04]  /*165150*/  LDL R18, [R1+0xe28] ;  /* 0x000e280001127983 */ /* 0x008ea80000100800 */
[----:B------:R-:W2:Y:S04]  /*165160*/  LDL R19, [R1+0xe2c] ;  /* 0x000e2c0001137983 */ /* 0x000ea80000100800 */
[----:B-1----:R-:W3:Y:S04]  /*165170*/  LDL R6, [R1+0xe48] ;  /* 0x000e480001067983 */ /* 0x002ee80000100800 */
[----:B------:R-:W3:Y:S04]  /*165180*/  LDL R7, [R1+0xe4c] ;  /* 0x000e4c0001077983 */ /* 0x000ee80000100800 */
        /* <DEDUP_REMOVED lines=29> */
[----:B------:R-:W4:Y:S01]  /*165360*/  LDL.LU R31, [R1+0x32cc] ;  /* 0x0032cc00011f7983 */ /* 0x000f220000300800 */
[----:B--2---:R-:W-:-:S03]  /*165370*/  IMAD.MOV.U32 R38, RZ, RZ, R0 ;  /* 0x000000ffff267224 */ /* 0x004fc600078e0000 */
        /* <DEDUP_REMOVED lines=14> */
[C---:B------:R-:W-:Y:S08]  /*165460*/  HMMA.1688.F32.TF32 R88, R116.reuse, R86, R184 ;  /* 0x000000567458723c */ /* 0x040ff000000810b8 */
[C---:B------:R-:W-:Y:S08]  /*165470*/  HMMA.1688.F32.TF32 R84, R116.reuse, R82, R188 ;  /* 0x000000527454723c */ /* 0x040ff000000810bc */
[C---:B------:R-:W-:Y:S08]  /*165480*/  HMMA.1688.F32.TF32 R80, R116.reuse, R78, R192 ;  /* 0x0000004e7450723c */ /* 0x040ff000000810c0 */
[C---:B------:R-:W-:Y:S08]  /*165490*/  HMMA.1688.F32.TF32 R76, R116.reuse, R74, R196 ;  /* 0x0000004a744c723c */ /* 0x040ff000000810c4 */
[C---:B----4-:R-:W-:Y:S08]  /*1654a0*/  HMMA.1688.F32.TF32 R72, R116.reuse, R70, R200 ;  /* 0x000000467448723c */ /* 0x050ff000000810c8 */
[C---:B------:R-:W-:Y:S08]  /*1654b0*/  HMMA.1688.F32.TF32 R68, R116.reuse, R66, R204 ;  /* 0x000000427444723c */ /* 0x040ff000000810cc */
[----:B------:R-:W-:Y:S01]  /*1654c0*/  HMMA.1688.F32.TF32 R64, R116, R62, R208 ;  /* 0x0000003e7440723c */ /* 0x000fe200000810d0 */
[----:B------:R-:W-:Y:S01]  /*1654d0*/  MOV R39, R3 ;  /* 0x0000000300277202 */ /* 0x000fe20000000f00 */
        /* <DEDUP_REMOVED lines=15> */
[----:B------:R-:W-:Y:S01]  /*1655d0*/  HMMA.1688.F32.TF32 R204, R8, R26, R28 ;  /* 0x0000001a08cc723c */ /* 0x000fe2000008101c */
[----:B--2---:R-:W-:-:S02]  /*1655e0*/  IMAD.MOV.U32 R247, RZ, RZ, R0 ;  /* 0x000000fffff77224 */ /* 0x004fc400078e0000 */
[----:B------:R-:W-:-:S05]  /*1655f0*/  IMAD.MOV.U32 R0, RZ, RZ, R63 ;  /* 0x000000ffff007224 */ /* 0x000fca00078e003f */
[C---:B------:R-:W-:Y:S08]  /*165600*/  HMMA.1688.F32.TF32 R60, R116.reuse, R58, R212 ;  /* 0x0000003a743c723c */ /* 0x040ff000000810d4 */
[C---:B------:R-:W-:Y:S08]  /*165610*/  HMMA.1688.F32.TF32 R56, R116.reuse, R54, R216 ;  /* 0x000000367438723c */ /* 0x040ff000000810d8 */
[C---:B------:R-:W-:Y:S08]  /*165620*/  HMMA.1688.F32.TF32 R52, R116.reuse, R50, R220 ;  /* 0x000000327434723c */ /* 0x040ff000000810dc */
[C---:B------:R-:W-:Y:S08]  /*165630*/  HMMA.1688.F32.TF32 R48, R116.reuse, R46, R224 ;  /* 0x0000002e7430723c */ /* 0x040ff000000810e0 */
[C---:B------:R-:W-:Y:S08]  /*165640*/  HMMA.1688.F32.TF32 R44, R116.reuse, R42, R228 ;  /* 0x0000002a742c723c */ /* 0x040ff000000810e4 */
[C---:B------:R-:W-:Y:S08]  /*165650*/  HMMA.1688.F32.TF32 R40, R116.reuse, R38, R232 ;  /* 0x000000267428723c */ /* 0x040ff000000810e8 */
[----:B------:R-:W-:Y:S01]  /*165660*/  HMMA.1688.F32.TF32 R36, R116, R34, R240 ;  /* 0x000000227424723c */ /* 0x000fe200000810f0 */
[----:B------:R-:W-:Y:S04]  /*165670*/  STL [R1+0xbc40], R0 ;  /* 0x00bc400001007387 */ /* 0x000fe80000100800 */
[----:B------:R-:W-:Y:S04]  /*165680*/  STL.64 [R1+0xaa0], R64 ;  /* 0x000aa04001007387 */ /* 0x000fe80000100a00 */
[----:B------:R-:W-:Y:S01]  /*165690*/  STL.64 [R1+0xaa8], R66 ;  /* 0x000aa84201007387 */ /* 0x000fe20000100a00 */
        /* <DEDUP_REMOVED lines=11> */
[----:B------:R-:W-:Y:S04]  /*165750*/  STL.64 [R1+0xa50], R44 ;  /* 0x000a502c01007387 */ /* 0x000fe80000100a00 */
[----:B------:R2:W-:Y:S04]  /*165760*/  STL.64 [R1+0xa58], R46 ;  /* 0x000a582e01007387 */ /* 0x0005e80000100a00 */
[----:B------:R-:W-:Y:S04]  /*165770*/  STL.64 [R1+0xa40], R40 ;  /* 0x000a402801007387 */ /* 0x000fe80000100a00 */
[----:B------:R3:W-:Y:S01]  /*165780*/  STL.64 [R1+0xa48], R42 ;  /* 0x000a482a01007387 */ /* 0x0007e20000100a00 */
[----:B-1----:R-:W-:-:S05]  /*165790*/  MOV R3, R35 ;  /* 0x0000002300037202 */ /* 0x002fca0000000f00 */
[----:B------:R-:W-:Y:S04]  /*1657a0*/  STL [R1+0xbc44], R3 ;  /* 0x00bc440301007387 */ /* 0x000fe80000100800 */
[----:B------:R-:W-:Y:S04]  /*1657b0*/  STL.64 [R1+0x850], R36 ;  /* 0x0008502401007387 */ /* 0x000fe80000100a00 */
[----:B------:R1:W-:Y:S04]  /*1657c0*/  STL.64 [R1+0x858], R38 ;  /* 0x0008582601007387 */ /* 0x0003e80000100a00 */
[----:B------:R-:W-:Y:S04]  /*1657d0*/  STL.64 [R1+0xc108], R206 ;  /* 0x00c108ce01007387 */ /* 0x000fe80000100a00 */
[----:B------:R4:W-:Y:S04]  /*1657e0*/  STL.64 [R1+0xc100], R204 ;  /* 0x00c100cc01007387 */ /* 0x0009e80000100a00 */
[----:B------:R-:W-:Y:S04]  /*1657f0*/  STL.64 [R1+0xc0f8], R226 ;  /* 0x00c0f8e201007387 */ /* 0x000fe80000100a00 */
[----:B------:R1:W-:Y:S04]  /*165800*/  STL.64 [R1+0xc0f0], R224 ;  /* 0x00c0f0e001007387 */ /* 0x0003e80000100a00 */
[----:B------:R-:W-:Y:S04]  /*165810*/  STL.64 [R1+0xc0e8], R230 ;  /* 0x00c0e8e601007387 */ /* 0x000fe80000100a00 */
[----:B------:R-:W-:Y:S01]  /*165820*/  STL.64 [R1+0xc0e0], R228 ;  /* 0x00c0e0e401007387 */ /* 0x000fe20000100a00 */
        /* <DEDUP_REMOVED lines=29> */
[----:B--2---:R-:W2:Y:S04]  /*165a00*/  LDL R46, [R1+0xf38] ;  /* 0x000f3800012e7983 */ /* 0x004ea80000100800 */
        /* <DEDUP_REMOVED lines=11> */
[----:B-1----:R-:W2:Y:S04]  /*165ac0*/  LDL R38, [R1+0xf18] ;  /* 0x000f180001267983 */ /* 0x002ea80000100800 */
        /* <DEDUP_REMOVED lines=58> */
[C---:B------:R-:W-:Y:S08]  /*165e70*/  HMMA.1688.F32.TF32 R68, R8.reuse, R250, R244 ;  /* 0x000000fa0844723c */ /* 0x040ff000000810f4 */
[C---:B--2---:R-:W-:Y:S08]  /*165e80*/  HMMA.1688.F32.TF32 R28, R8.reuse, R30, R100 ;  /* 0x0000001e081c723c */ /* 0x044ff00000081064 */
[C---:B---3--:R-:W-:Y:S08]  /*165e90*/  HMMA.1688.F32.TF32 R12, R8.reuse, R14, R236 ;  /* 0x0000000e080c723c */ /* 0x048ff000000810ec */
[C---:B------:R-:W-:Y:S08]  /*165ea0*/  HMMA.1688.F32.TF32 R240, R8.reuse, R122, R124 ;  /* 0x0000007a08f0723c */ /* 0x040ff0000008107c */
[C---:B------:R-:W-:Y:S08]  /*165eb0*/  HMMA.1688.F32.TF32 R16, R8.reuse, R18, R112 ;  /* 0x000000120810723c */ /* 0x040ff00000081070 */
[C---:B------:R-:W-:Y:S08]  /*165ec0*/  HMMA.1688.F32.TF32 R20, R8.reuse, R22, R108 ;  /* 0x000000160814723c */ /* 0x040ff0000008106c */
        /* <DEDUP_REMOVED lines=85> */
[----:B------:R-:W3:Y:S01]  /*166420*/  LDL.LU R202, [R1+0x3048] ;  /* 0x0030480001ca7983 */ /* 0x000ee20000300800 */
[C---:B------:R-:W-:Y:S03]  /*166430*/  HMMA.1688.F32.TF32 R36, R8.reuse, R38, R92 ;  /* 0x000000260824723c */ /* 0x040fe6000008105c */
[----:B------:R-:W3:Y:S04]  /*166440*/  LDL.LU R203, [R1+0x304c] ;  /* 0x00304c0001cb7983 */ /* 0x000ee80000300800 */
[----:B------:R-:W3:Y:S04]  /*166450*/  LDL R94, [R1+0xff8] ;  /* 0x000ff800015e7983 */ /* 0x000ee80000100800 */
[----:B------:R-:W3:Y:S04]  /*166460*/  LDL R95, [R1+0xffc] ;  /* 0x000ffc00015f7983 */ /* 0x000ee80000100800 */
[----:B------:R-:W3:Y:S04]  /*166470*/  LDL.LU R208, [R1+0x3050] ;  /* 0x0030500001d07983 */ /* 0x000ee80000300800 */
[----:B------:R-:W3:Y:S04]  /*166480*/  LDL.LU R209, [R1+0x3054] ;  /* 0x0030540001d17983 */ /* 0x000ee80000300800 */
[----:B------:R-:W3:Y:S01]  /*166490*/  LDL.LU R210, [R1+0x3058] ;  /* 0x0030580001d27983 */ /* 0x000ee20000300800 */
[C---:B------:R-:W-:Y:S08]  /*1664a0*/  HMMA.1688.F32.TF32 R40, R8.reuse, R42, R88 ;  /* 0x0000002a0828723c */ /* 0x040ff00000081058 */
[C---:B------:R-:W-:Y:S01]  /*1664b0*/  HMMA.1688.F32.TF32 R44, R8.reuse, R46, R84 ;  /* 0x0000002e082c723c */ /* 0x040fe20000081054 */
[----:B------:R-:W3:Y:S04]  /*1664c0*/  LDL.LU R211, [R1+0x305c] ;  /* 0x00305c0001d37983 */ /* 0x000ee80000300800 */
[----:B------:R-:W3:Y:S04]  /*1664d0*/  LDL R90, [R1+0xfe8] ;  /* 0x000fe800015a7983 */ /* 0x000ee80000100800 */
[----:B------:R-:W3:Y:S04]  /*1664e0*/  LDL R91, [R1+0xfec] ;  /* 0x000fec00015b7983 */ /* 0x000ee80000100800 */
        /* <DEDUP_REMOVED lines=57> */
[C---:B------:R-:W-:Y:S03]  /*166880*/  HMMA.1688.F32.TF32 R208, R8.reuse, R186, R188 ;  /* 0x000000ba08d0723c */ /* 0x040fe600000810bc */
        /* <DEDUP_REMOVED lines=61> */
[----:B--2---:R-:W2:Y:S04]  /*166c60*/  LDL.LU R72, [R1+0x2ec0] ;  /* 0x002ec00001487983 */ /* 0x004ea80000300800 */
[----:B------:R-:W2:Y:S01]  /*166c70*/  LDL.LU R73, [R1+0x2ec4] ;  /* 0x002ec40001497983 */ /* 0x000ea20000300800 */
[C---:B------:R-:W-:Y:S03]  /*166c80*/  HMMA.1688.F32.TF32 R100, R8.reuse, R102, R196 ;  /* 0x000000660864723c */ /* 0x040fe600000810c4 */
[----:B------:R-:W2:Y:S05]  /*166c90*/  LDL.LU R74, [R1+0x2ec8] ;  /* 0x002ec800014a7983 */ /* 0x000eaa0000300800 */
[C---:B------:R-:W-:Y:S08]  /*166ca0*/  HMMA.1688.F32.TF32 R4, R8.reuse, R6, R160 ;  /* 0x000000060804723c */ /* 0x040ff000000810a0 */
[C---:B------:R-:W-:Y:S01]  /*166cb0*/  HMMA.1688.F32.TF32 R196, R8.reuse, R154, R156 ;  /* 0x0000009a08c4723c */ /* 0x040fe2000008109c */
[----:B------:R-:W2:Y:S04]  /*166cc0*/  LDL.LU R75, [R1+0x2ecc] ;  /* 0x002ecc00014b7983 */ /* 0x000ea80000300800 */
[----:B------:R-:W2:Y:S04]  /*166cd0*/  LDL R162, [R1+0x1178] ;  /* 0x0011780001a27983 */ /* 0x000ea80000100800 */
[----:B------:R-:W2:Y:S04]  /*166ce0*/  LDL R163, [R1+0x117c] ;  /* 0x00117c0001a37983 */ /* 0x000ea80000100800 */
[----:B------:R-:W2:Y:S04]  /*166cf0*/  LDL R158, [R1+0x1168] ;  /* 0x00116800019e7983 */ /* 0x000ea80000100800 */
[----:B------:R-:W2:Y:S04]  /*166d00*/  LDL R159, [R1+0x116c] ;  /* 0x00116c00019f7983 */ /* 0x000ea80000100800 */
[----:B---3--:R-:W2:Y:S04]  /*166d10*/  LDL.LU R120, [R1+0x2ee0] ;  /* 0x002ee00001787983 */ /* 0x008ea80000300800 */
[----:B------:R-:W2:Y:S01]  /*166d20*/  LDL.LU R121, [R1+0x2ee4] ;  /* 0x002ee40001797983 */ /* 0x000ea20000300800 */
[C---:B------:R-:W-:Y:S03]  /*166d30*/  HMMA.1688.F32.TF32 R96, R8.reuse, R98, R200 ;  /* 0x000000620860723c */ /* 0x040fe600000810c8 */
[----:B------:R-:W2:Y:S05]  /*166d40*/  LDL.LU R122, [R1+0x2ee8] ;  /* 0x002ee800017a7983 */ /* 0x000eaa0000300800 */
[C---:B------:R-:W-:Y:S01]  /*166d50*/  HMMA.1688.F32.TF32 R200, R8.reuse, R146, R148 ;  /* 0x0000009208c8723c */ /* 0x040fe20000081094 */
[----:B------:R-:W2:Y:S04]  /*166d60*/  LDL.LU R123, [R1+0x2eec] ;  /* 0x002eec00017b7983 */ /* 0x000ea80000300800 */
[----:B------:R-:W3:Y:S04]  /*166d70*/  LDL R154, [R1+0x1158] ;  /* 0x00115800019a7983 */ /* 0x000ee80000100800 */
[----:B------:R-:W3:Y:S04]  /*166d80*/  LDL R155, [R1+0x115c] ;  /* 0x00115c00019b7983 */ /* 0x000ee80000100800 */
        /* <DEDUP_REMOVED lines=18> */
[----:B------:R-:W3:Y:S01]  /*166eb0*/  LDL.LU R31, [R1+0x2f4c] ;  /* 0x002f4c00011f7983 */ /* 0x000ee20000300800 */
[C---:B------:R-:W-:Y:S03]  /*166ec0*/  HMMA.1688.F32.TF32 R112, R8.reuse, R114, R136 ;  /* 0x000000720870723c */ /* 0x040fe60000081088 */
[----:B------:R-:W4:Y:S04]  /*166ed0*/  LDL R146, [R1+0x1138] ;  /* 0x0011380001927983 */ /* 0x000f280000100800 */
[----:B------:R-:W4:Y:S04]  /*166ee0*/  LDL R147, [R1+0x113c] ;  /* 0x00113c0001937983 */ /* 0x000f280000100800 */
[----:B------:R-:W4:Y:S04]  /*166ef0*/  LDL R138, [R1+0x1118] ;  /* 0x00111800018a7983 */ /* 0x000f280000100800 */
[----:B------:R-:W4:Y:S04]  /*166f00*/  LDL R139, [R1+0x111c] ;  /* 0x00111c00018b7983 */ /* 0x000f280000100800 */
        /* <DEDUP_REMOVED lines=21> */
[C---:B--2---:R-:W-:Y:S08]  /*167060*/  HMMA.1688.F32.TF32 R128, R8.reuse, R130, R32 ;  /* 0x000000820880723c */ /* 0x044ff00000081020 */
[C---:B---3--:R-:W-:Y:S01]  /*167070*/  HMMA.1688.F32.TF32 R132, R8.reuse, R134, R28 ;  /* 0x000000860884723c */ /* 0x048fe2000008101c */
[----:B------:R-:W2:Y:S04]  /*167080*/  LDL.LU.64 R34, [R1+0xc168] ;  /* 0x00c1680001227983 */ /* 0x000ea80000300a00 */
[----:B------:R-:W2:Y:S03]  /*167090*/  LDL.LU.64 R32, [R1+0xc160] ;  /* 0x00c1600001207983 */ /* 0x000ea60000300a00 */
[C---:B----4-:R-:W-:Y:S03]  /*1670a0*/  HMMA.1688.F32.TF32 R136, R8.reuse, R138, R24 ;  /* 0x0000008a0888723c */ /* 0x050fe60000081018 */
[----:B------:R-:W-:Y:S04]  /*1670b0*/  STL.64 [R1+0xc068], R130 ;  /* 0x00c0688201007387 */ /* 0x000fe80000100a00 */
[----:B------:R1:W-:Y:S04]  /*1670c0*/  STL.64 [R1+0xc060], R128 ;  /* 0x00c0608001007387 */ /* 0x0003e80000100a00 */
[----:B-1----:R-:W3:Y:S04]  /*1670d0*/  LDL.LU R128, [R1+0x2f00] ;  /* 0x002f000001807983 */ /* 0x002ee80000300800 */
[----:B------:R-:W3:Y:S04]  /*1670e0*/  LDL.LU R129, [R1+0x2f04] ;  /* 0x002f040001817983 */ /* 0x000ee80000300800 */
[----:B------:R-:W3:Y:S04]  /*1670f0*/  LDL.LU R130, [R1+0x2f08] ;  /* 0x002f080001827983 */ /* 0x000ee80000300800 */
[----:B------:R-:W3:Y:S04]  /*167100*/  LDL.LU R131, [R1+0x2f0c] ;  /* 0x002f0c0001837983 */ /* 0x000ee80000300800 */
[----:B------:R-:W4:Y:S04]  /*167110*/  LDL.LU.64 R30, [R1+0xc158] ;  /* 0x00c15800011e7983 */ /* 0x000f280000300a00 */
[----:B------:R-:W4:Y:S04]  /*167120*/  LDL.LU.64 R28, [R1+0xc150] ;  /* 0x00c15000011c7983 */ /* 0x000f280000300a00 */
[----:B------:R-:W-:Y:S04]  /*167130*/  STL.64 [R1+0xc058], R134 ;  /* 0x00c0588601007387 */ /* 0x000fe80000100a00 */
[----:B------:R1:W-:Y:S04]  /*167140*/  STL.64 [R1+0xc050], R132 ;  /* 0x00c0508401007387 */ /* 0x0003e80000100a00 */
[----:B-1----:R-:W2:Y:S04]  /*167150*/  LDL.LU R132, [R1+0x2f10] ;  /* 0x002f100001847983 */ /* 0x002ea80000300800 */
[----:B------:R-:W2:Y:S04]  /*167160*/  LDL.LU R133, [R1+0x2f14] ;  /* 0x002f140001857983 */ /* 0x000ea80000300800 */
[----:B------:R-:W2:Y:S04]  /*167170*/  LDL.LU R134, [R1+0x2f18] ;  /* 0x002f180001867983 */ /* 0x000ea80000300800 */
[----:B------:R-:W2:Y:S04]  /*167180*/  LDL.LU R135, [R1+0x2f1c] ;  /* 0x002f1c0001877983 */ /* 0x000ea80000300800 */
[----:B------:R-:W4:Y:S04]  /*167190*/  LDL.LU.64 R26, [R1+0xc148] ;  /* 0x00c14800011a7983 */ /* 0x000f280000300a00 */
[----:B------:R-:W4:Y:S04]  /*1671a0*/  LDL.LU.64 R24, [R1+0xc140] ;  /* 0x00c1400001187983 */ /* 0x000f280000300a00 */
[----:B------:R-:W-:Y:S04]  /*1671b0*/  STL.64 [R1+0xc048], R138 ;  /* 0x00c0488a01007387 */ /* 0x000fe80000100a00 */
[----:B------:R1:W-:Y:S04]  /*1671c0*/  STL.64 [R1+0xc040], R136 ;  /* 0x00c0408801007387 */ /* 0x0003e80000100a00 */
[----:B-1----:R-:W4:Y:S04]  /*1671d0*/  LDL.LU R136, [R1+0x2f20] ;  /* 0x002f200001887983 */ /* 0x002f280000300800 */
[----:B------:R-:W4:Y:S04]  /*1671e0*/  LDL.LU R137, [R1+0x2f24] ;  /* 0x002f240001897983 */ /* 0x000f280000300800 */
        /* <DEDUP_REMOVED lines=15> */
[C---:B---3--:R-:W-:Y:S08]  /*1672e0*/  HMMA.1688.F32.TF32 R148, R8.reuse, R150, R128 ;  /* 0x000000960894723c */ /* 0x048ff00000081080 */
[C---:B--2---:R-:W-:Y:S08]  /*1672f0*/  HMMA.1688.F32.TF32 R144, R8.reuse, R146, R132 ;  /* 0x000000920890723c */ /* 0x044ff00000081084 */
        /* <DEDUP_REMOVED lines=13> */
[----:B-1----:R-:W3:Y:S04]  /*1673d0*/  LDL R140, [R1+0x12d0] ;  /* 0x0012d000018c7983 */ /* 0x002ee80000100800 */
[----:B------:R-:W3:Y:S04]  /*1673e0*/  LDL R141, [R1+0x12d4] ;  /* 0x0012d400018d7983 */ /* 0x000ee80000100800 */
[----:B------:R-:W3:Y:S04]  /*1673f0*/  LDL R241, [R1+0x1294] ;  /* 0x0012940001f17983 */ /* 0x000ee80000100800 */
[----:B------:R-:W3:Y:S04]  /*167400*/  LDL R206, [R1+0x1258] ;  /* 0x0012580001ce7983 */ /* 0x000ee80000100800 */
[----:B--2---:R-:W2:Y:S04]  /*167410*/  LDL R148, [R1+0x12b0] ;  /* 0x0012b00001947983 */ /* 0x004ea80000100800 */
[----:B------:R-:W2:Y:S04]  /*167420*/  LDL R149, [R1+0x12b4] ;  /* 0x0012b40001957983 */ /* 0x000ea80000100800 */
[----:B------:R-:W3:Y:S04]  /*167430*/  LDL R207, [R1+0x125c] ;  /* 0x00125c0001cf7983 */ /* 0x000ee80000100800 */
        /* <DEDUP_REMOVED lines=40> */
[C---:B------:R-:W-:Y:S03]  /*1676c0*/  HMMA.1688.F32.TF32 R84, R8.reuse, R86, R216 ;  /* 0x000000560854723c */ /* 0x040fe600000810d8 */
[----:B------:R-:W-:Y:S04]  /*1676d0*/  LDS R217, [R2+UR10+0x88080] ;  /* 0x0880800a02d97984 */ /* 0x000fe80008000800 */
[----:B------:R-:W-:Y:S04]  /*1676e0*/  LDS R219, [R2+UR10+0x88880] ;  /* 0x0888800a02db7984 */ /* 0x000fe80008000800 */
[----:B------:R-:W-:Y:S04]  /*1676f0*/  LDS R216, [R252+UR10+0x88080] ;  /* 0x0880800afcd87984 */ /* 0x000fe80008000800 */
[----:B------:R-:W1:Y:S01]  /*167700*/  LDS R218, [R252+UR10+0x88880] ;  /* 0x0888800afcda7984 */ /* 0x000e620008000800 */
[C---:B--2---:R-:W-:Y:S08]  /*167710*/  HMMA.1688.F32.TF32 R76, R8.reuse, R78, R20 ;  /* 0x0000004e084c723c */ /* 0x044ff00000081014 */
[C---:B---3--:R-:W-:Y:S01]  /*167720*/  HMMA.1688.F32.TF32 R68, R8.reuse, R70, R72 ;  /* 0x000000460844723c */ /* 0x048fe20000081048 */
[----:B------:R-:W2:Y:S04]  /*167730*/  LDL.LU.64 R22, [R1+0xc138] ;  /* 0x00c1380001167983 */ /* 0x000ea80000300a00 */
[----:B------:R-:W2:Y:S06]  /*167740*/  LDL.LU.64 R20, [R1+0xc130] ;  /* 0x00c1300001147983 */ /* 0x000eac0000300a00 */
[----:B------:R3:W-:Y:S04]  /*167750*/  STL.64 [R1], R76 ;  /* 0x0000004c01007387 */ /* 0x0007e80000100a00 */
[----:B------:R-:W-:Y:S04]  /*167760*/  STL.64 [R1+0x8], R78 ;  /* 0x0000084e01007387 */ /* 0x000fe80000100a00 */
[----:B------:R-:W2:Y:S04]  /*167770*/  LDL R72, [R1+0x1340] ;  /* 0x0013400001487983 */ /* 0x000ea80000100800 */
[----:B---3--:R-:W3:Y:S04]  /*167780*/  LDL R76, [R1+0x1330] ;  /* 0x00133000014c7983 */ /* 0x008ee80000100800 */
[----:B------:R-:W3:Y:S01]  /*167790*/  LDL R77, [R1+0x1334] ;  /* 0x00133400014d7983 */ /* 0x000ee20000100800 */
[C---:B----4-:R-:W-:Y:S03]  /*1677a0*/  HMMA.1688.F32.TF32 R16, R8.reuse, R18, R248 ;  /* 0x000000120810723c */ /* 0x050fe600000810f8 */
[----:B------:R4:W-:Y:S04]  /*1677b0*/  STL.64 [R1+0x20], R68 ;  /* 0x0000204401007387 */ /* 0x0009e80000100a00 */
[----:B------:R-:W-:Y:S04]  /*1677c0*/  STL.64 [R1+0x28], R70 ;  /* 0x0000284601007387 */ /* 0x000fe80000100a00 */
[----:B------:R-:W2:Y:S01]  /*1677d0*/  LDL R73, [R1+0x1344] ;  /* 0x0013440001497983 */ /* 0x000ea20000100800 */
[----:B------:R-:W-:Y:S03]  /*1677e0*/  HMMA.1688.F32.TF32 R8, R8, R206, R12 ;  /* 0x000000ce0808723c */ /* 0x000fe6000008100c */
[----:B----4-:R-:W4:Y:S04]  /*1677f0*/  LDL R68, [R1+0x1350] ;  /* 0x0013500001447983 */ /* 0x010f280000100800 */
[----:B------:R-:W4:Y:S01]  /*167800*/  LDL R69, [R1+0x1354] ;  /* 0x0013540001457983 */ /* 0x000f220000100800 */
[----:B------:R-:W-:Y:S01]  /*167810*/  IMAD.MOV.U32 R250, RZ, RZ, R18 ;  /* 0x000000fffffa7224 */ /* 0x000fe200078e0012 */
[----:B------:R-:W-:Y:S01]  /*167820*/  MOV R251, R19 ;  /* 0x0000001300fb7202 */ /* 0x000fe20000000f00 */
[----:B------:R-:W-:-:S02]  /*167830*/  IMAD.MOV.U32 R248, RZ, RZ, R16 ;  /* 0x000000fffff87224 */ /* 0x000fc400078e0010 */
[----:B------:R-:W-:Y:S01]  /*167840*/  IMAD.MOV.U32 R249, RZ, RZ, R17 ;  /* 0x000000fffff97224 */ /* 0x000fe200078e0011 */
[----:B------:R-:W2:Y:S04]  /*167850*/  LDL.LU.64 R18, [R1+0xc128] ;  /* 0x00c1280001127983 */ /* 0x000ea80000300a00 */
[----:B------:R-:W2:Y:S04]  /*167860*/  LDL.LU.64 R16, [R1+0xc120] ;  /* 0x00c1200001107983 */ /* 0x000ea80000300a00 */
[----:B------:R-:W2:Y:S04]  /*167870*/  LDL.LU.64 R14, [R1+0xc118] ;  /* 0x00c11800010e7983 */ /* 0x000ea80000300a00 */
[----:B------:R-:W2:Y:S04]  /*167880*/  LDL.LU.64 R12, [R1+0xc110] ;  /* 0x00c11000010c7983 */ /* 0x000ea80000300a00 */
[----:B------:R-:W1:Y:S04]  /*167890*/  LDL.LU.64 R206, [R1+0xc108] ;  /* 0x00c1080001ce7983 */ /* 0x000e680000300a00 */
[----:B------:R-:W1:Y:S04]  /*1678a0*/  LDL.LU.64 R204, [R1+0xc100] ;  /* 0x00c1000001cc7983 */ /* 0x000e680000300a00 */
[----:B------:R3:W-:Y:S04]  /*1678b0*/  STL.64 [R1+0x10], R8 ;  /* 0x0000100801007387 */ /* 0x0007e80000100a00 */
[----:B------:R-:W-:Y:S04]  /*1678c0*/  STL.64 [R1+0x18], R10 ;  /* 0x0000180a01007387 */ /* 0x000fe80000100a00 */
[----:B---3--:R-:W3:Y:S04]  /*1678d0*/  LDL R8, [R1+0x12a0] ;  /* 0x0012a00001087983 */ /* 0x008ee80000100800 */
[----:B------:R-:W3:Y:S04]  /*1678e0*/  LDL R9, [R1+0x12a4] ;  /* 0x0012a40001097983 */ /* 0x000ee80000100800 */
[----:B------:R-:W2:Y:S01]  /*1678f0*/  LDL.LU.64 R226, [R1+0xc0f8] ;  /* 0x00c0f80001e27983 */ /* 0x000ea20000300a00 */
[C---:B-1----:R-:W-:Y:S03]  /*167900*/  HMMA.1688.F32.TF32 R204, R216.reuse, R224, R204 ;  /* 0x000000e0d8cc723c */ /* 0x042fe600000810cc */
[----:B------:R-:W2:Y:S04]  /*167910*/  LDL.LU.64 R224, [R1+0xc0f0] ;  /* 0x00c0f00001e07983 */ /* 0x000ea80000300a00 */
[----:B------:R-:W3:Y:S01]  /*167920*/  LDL.LU.64 R230, [R1+0xc0e8] ;  /* 0x00c0e80001e67983 */ /* 0x000ee20000300a00 */
[C---:B--2---:R-:W-:Y:S03]  /*167930*/  HMMA.1688.F32.TF32 R224, R216.reuse, R228, R224 ;  /* 0x000000e4d8e0723c */ /* 0x044fe600000810e0 */
[----:B------:R-:W3:Y:S04]  /*167940*/  LDL.LU.64 R228, [R1+0xc0e0] ;  /* 0x00c0e00001e47983 */ /* 0x000ee80000300a00 */
[----:B------:R-:W2:Y:S01]  /*167950*/  LDL.LU.64 R234, [R1+0xc0d8] ;  /* 0x00c0d80001ea7983 */ /* 0x000ea20000300a00 */
[C---:B------:R-:W-:Y:S08]  /*167960*/  HMMA.1688.F32.TF32 R32, R216.reuse, R128, R32 ;  /* 0x00000080d820723c */ /* 0x040ff00000081020 */
[C---:B------:R-:W-:Y:S08]  /*167970*/  HMMA.1688.F32.TF32 R36, R216.reuse, R124, R36 ;  /* 0x0000007cd824723c */ /* 0x040ff00000081024 */
[C---:B------:R-:W-:Y:S08]  /*167980*/  HMMA.1688.F32.TF32 R40, R216.reuse, R120, R40 ;  /* 0x00000078d828723c */ /* 0x040ff00000081028 */
[C---:B------:R-:W-:Y:S08]  /*167990*/  HMMA.1688.F32.TF32 R44, R216.reuse, R76, R44 ;  /* 0x0000004cd82c723c */ /* 0x040ff0000008102c */
[C---:B------:R-:W-:Y:S08]  /*1679a0*/  HMMA.1688.F32.TF32 R48, R216.reuse, R72, R48 ;  /* 0x00000048d830723c */ /* 0x040ff00000081030 */
[C---:B---3--:R-:W-:Y:S01]  /*1679b0*/  HMMA.1688.F32.TF32 R228, R216.reuse, R232, R228 ;  /* 0x000000e8d8e4723c */ /* 0x048fe200000810e4 */
[----:B------:R-:W2:Y:S04]  /*1679c0*/  LDL.LU.64 R232, [R1+0xc0d0] ;  /* 0x00c0d00001e87983 */ /* 0x000ea80000300a00 */
[----:B------:R-:W3:Y:S03]  /*1679d0*/  LDL.LU.64 R242, [R1+0xc0c8] ;  /* 0x00c0c80001f27983 */ /* 0x000ee60000300a00 */
[C---:B----4-:R-:W-:Y:S08]  /*1679e0*/  HMMA.1688.F32.TF32 R52, R216.reuse, R68, R52 ;  /* 0x00000044d834723c */ /* 0x050ff00000081034 */
[C---:B--2---:R-:W-:Y:S01]  /*1679f0*/  HMMA.1688.F32.TF32 R232, R216.reuse, R240, R232 ;  /* 0x000000f0d8e8723c */ /* 0x044fe200000810e8 */
[----:B------:R-:W3:Y:S04]  /*167a00*/  LDL.LU.64 R240, [R1+0xc0c0] ;  /* 0x00c0c00001f07983 */ /* 0x000ee80000300a00 */
        /* <DEDUP_REMOVED lines=18> */
[C---:B------:R-:W-:Y:S01]  /*167b30*/  HMMA.1688.F32.TF32 R20, R216.reuse, R140, R20 ;  /* 0x0000008cd814723c */ /* 0x040fe20000081014 */
        /* <DEDUP_REMOVED lines=22> */
[C---:B---3--:R-:W-:Y:S08]  /*167ca0*/  HMMA.1688.F32.TF32 R56, R216.reuse, R124, R56 ;  /* 0x0000007cd838723c */ /* 0x048ff00000081038 */
[C---:B------:R-:W-:Y:S08]  /*167cb0*/  HMMA.1688.F32.TF32 R60, R216.reuse, R120, R60 ;  /* 0x00000078d83c723c */ /* 0x040ff0000008103c */
[C---:B------:R-:W-:Y:S01]  /*167cc0*/  HMMA.1688.F32.TF32 R8, R216.reuse, R8, R240 ;  /* 0x00000008d808723c */ /* 0x040fe200000810f0 */
[----:B------:R-:W3:Y:S04]  /*167cd0*/  LDL R240, [R1+0x1440] ;  /* 0x0014400001f07983 */ /* 0x000ee80000100800 */
[----:B------:R-:W3:Y:S04]  /*167ce0*/  LDL R241, [R1+0x1444] ;  /* 0x0014440001f17983 */ /* 0x000ee80000100800 */
[----:B------:R-:W-:Y:S04]  /*167cf0*/  STL.64 [R1+0xbfa8], R54 ;  /* 0x00bfa83601007387 */ /* 0x000fe80000100a00 */
[----:B------:R1:W-:Y:S04]  /*167d00*/  STL.64 [R1+0xbfa0], R52 ;  /* 0x00bfa03401007387 */ /* 0x0003e80000100a00 */
[----:B------:R-:W3:Y:S04]  /*167d10*/  LDL R136, [R1+0x1480] ;  /* 0x0014800001887983 */ /* 0x000ee80000100800 */
[----:B------:R-:W3:Y:S01]  /*167d20*/  LDL R137, [R1+0x1484] ;  /* 0x0014840001897983 */ /* 0x000ee20000100800 */
[C---:B------:R-:W-:Y:S08]  /*167d30*/  HMMA.1688.F32.TF32 R64, R216.reuse, R68, R64 ;  /* 0x00000044d840723c */ /* 0x040ff00000081040 */
[C---:B--2---:R-:W-:Y:S08]  /*167d40*/  HMMA.1688.F32.TF32 R92, R216.reuse, R44, R92 ;  /* 0x0000002cd85c723c */ /* 0x044ff0000008105c */
[C---:B----4-:R-:W-:Y:S08]  /*167d50*/  HMMA.1688.F32.TF32 R88, R216.reuse, R48, R88 ;  /* 0x00000030d858723c */ /* 0x050ff00000081058 */
[C---:B------:R-:W-:Y:S08]  /*167d60*/  HMMA.1688.F32.TF32 R100, R216.reuse, R36, R100 ;  /* 0x00000024d864723c */ /* 0x040ff00000081064 */
[C---:B------:R-:W-:Y:S08]  /*167d70*/  HMMA.1688.F32.TF32 R96, R216.reuse, R40, R96 ;  /* 0x00000028d860723c */ /* 0x040ff00000081060 */
[C---:B------:R-:W-:Y:S08]  /*167d80*/  HMMA.1688.F32.TF32 R220, R216.reuse, R144, R220 ;  /* 0x00000090d8dc723c */ /* 0x040ff000000810dc */
[C---:B------:R-:W-:Y:S01]  /*167d90*/  HMMA.1688.F32.TF32 R236, R216.reuse, R140, R236 ;  /* 0x0000008cd8ec723c */ /* 0x040fe200000810ec */
[----:B------:R-:W-:Y:S04]  /*167da0*/  LDS R243, [R2+UR10+0x89880] ;  /* 0x0898800a02f37984 */ /* 0x000fe80008000800 */
[----:B-1----:R-:W2:Y:S04]  /*167db0*/  LDL R52, [R1+0x13e0] ;  /* 0x0013e00001347983 */ /* 0x002ea80000100800 */
[----:B------:R-:W2:Y:S04]  /*167dc0*/  LDL R53, [R1+0x13e4] ;  /* 0x0013e40001357983 */ /* 0x000ea80000100800 */
        /* <DEDUP_REMOVED lines=9> */
[----:B------:R-:W2:Y:S01]  /*167e60*/  LDL R125, [R1+0x14b4] ;  /* 0x0014b400017d7983 */ /* 0x000ea20000100800 */
[C---:B------:R-:W-:Y:S08]  /*167e70*/  HMMA.1688.F32.TF32 R104, R216.reuse, R32, R104 ;  /* 0x00000020d868723c */ /* 0x040ff00000081068 */
[C---:B------:R-:W-:Y:S01]  /*167e80*/  HMMA.1688.F32.TF32 R212, R216.reuse, R148, R212 ;  /* 0x00000094d8d4723c */ /* 0x040fe200000810d4 */
[----:B------:R-:W-:Y:S04]  /*167e90*/  LDS R242, [R252+UR10+0x89880] ;  /* 0x0898800afcf27984 */ /* 0x000fe80008000800 */
[----:B-1----:R-:W2:Y:S04]  /*167ea0*/  LDL R56, [R1+0x13d0] ;  /* 0x0013d00001387983 */ /* 0x002ea80000100800 */
[----:B------:R-:W2:Y:S04]  /*167eb0*/  LDL R57, [R1+0x13d4] ;  /* 0x0013d40001397983 */ /* 0x000ea80000100800 */
[----:B------:R-:W-:Y:S04]  /*167ec0*/  STL.64 [R1+0xbf88], R62 ;  /* 0x00bf883e01007387 */ /* 0x000fe80000100a00 */
[----:B------:R1:W-:Y:S04]  /*167ed0*/  STL.64 [R1+0xbf80], R60 ;  /* 0x00bf803c01007387 */ /* 0x0003e80000100a00 */
[----:B-1----:R-:W2:Y:S04]  /*167ee0*/  LDL R60, [R1+0x13c0] ;  /* 0x0013c000013c7983 */ /* 0x002ea80000100800 */
[----:B------:R-:W2:Y:S04]  /*167ef0*/  LDL R61, [R1+0x13c4] ;  /* 0x0013c400013d7983 */ /* 0x000ea80000100800 */
[----:B------:R-:W2:Y:S04]  /*167f00*/  LDL.LU.64 R70, [R1+0xc0b8] ;  /* 0x00c0b80001467983 */ /* 0x000ea80000300a00 */
[----:B------:R-:W2:Y:S04]  /*167f10*/  LDL.LU.64 R68, [R1+0xc0b0] ;  /* 0x00c0b00001447983 */ /* 0x000ea80000300a00 */
[----:B------:R-:W3:Y:S01]  /*167f20*/  LDL.LU.64 R74, [R1+0xc0a8] ;  /* 0x00c0a800014a7983 */ /* 0x000ee20000300a00 */
[C---:B--2---:R-:W-:Y:S03]  /*167f30*/  HMMA.1688.F32.TF32 R68, R216.reuse, R72, R68 ;  /* 0x00000048d844723c */ /* 0x044fe60000081044 */
[----:B------:R-:W2:Y:S05]  /*167f40*/  LDL.LU.64 R72, [R1+0xc0a0] ;  /* 0x00c0a00001487983 */ /* 0x000eaa0000300a00 */
[C---:B---3--:R-:W-:Y:S01]  /*167f50*/  HMMA.1688.F32.TF32 R4, R216.reuse, R136, R4 ;  /* 0x00000088d804723c */ /* 0x048fe20000081004 */
[----:B------:R-:W3:Y:S07]  /*167f60*/  LDL.LU.64 R78, [R1+0xc098] ;  /* 0x00c09800014e7983 */ /* 0x000eee0000300a00 */
[----:B------:R-:W-:Y:S11]  /*167f70*/  HMMA.1688.F32.TF32 R200, R216, R128, R200 ;  /* 0x00000080d8c8723c */ /* 0x000ff600000810c8 */
[----:B------:R-:W-:-:S02]  /*167f80*/  IMAD.MOV.U32 R3, RZ, RZ, R6 ;  /* 0x000000ffff037224 */ /* 0x000fc400078e0006 */
[----:B------:R-:W-:Y:S01]  /*167f90*/  IMAD.MOV.U32 R0, RZ, RZ, R7 ;  /* 0x000000ffff007224 */ /* 0x000fe200078e0007 */
[C---:B------:R-:W-:Y:S08]  /*167fa0*/  HMMA.1688.F32.TF32 R112, R216.reuse, R120, R112 ;  /* 0x00000078d870723c */ /* 0x040ff00000081070 */
[C---:B--2---:R-:W-:Y:S01]  /*167fb0*/  HMMA.1688.F32.TF32 R72, R216.reuse, R76, R72 ;  /* 0x0000004cd848723c */ /* 0x044fe20000081048 */
[----:B------:R-:W3:Y:S04]  /*167fc0*/  LDL.LU.64 R76, [R1+0xc090] ;  /* 0x00c09000014c7983 */ /* 0x000ee80000300a00 */
[----:B------:R4:W-:Y:S03]  /*167fd0*/  STL.64 [R1+0x40], R4 ;  /* 0x0000400401007387 */ /* 0x0009e60000100a00 */
[----:B----4-:R-:W-:-:S15]  /*167fe0*/  HMMA.1688.F32.TF32 R4, R216, R132, R196 ;  /* 0x00000084d804723c */ /* 0x010fde00000810c4 */
[----:B------:R-:W-:-:S04]  /*167ff0*/  NOP ;  /* 0x0000000000007918 */ /* 0x000fc80000000000 */
[----:B------:R-:W-:Y:S04]  /*168000*/  STL.64 [R1+0xbf68], R6 ;  /* 0x00bf680601007387 */ /* 0x000fe80000100a00 */
[----:B------:R1:W-:Y:S04]  /*168010*/  STL.64 [R1+0xbf60], R4 ;  /* 0x00bf600401007387 */ /* 0x0003e80000100a00 */
[----:B------:R-:W-:Y:S04]  /*168020*/  STL.64 [R1+0xbf78], R202 ;  /* 0x00bf78ca01007387 */ /* 0x000fe80000100a00 */
[----:B------:R2:W-:Y:S04]  /*168030*/  STL.64 [R1+0xbf70], R200 ;  /* 0x00bf70c801007387 */ /* 0x0005e80000100a00 */
[----:B------:R-:W4:Y:S04]  /*168040*/  LDL R120, [R1+0x14d0] ;  /* 0x0014d00001787983 */ /* 0x000f280000100800 */
[----:B------:R-:W4:Y:S01]  /*168050*/  LDL R121, [R1+0x14d4] ;  /* 0x0014d40001797983 */ /* 0x000f220000100800 */
[C---:B------:R-:W-:Y:S08]  /*168060*/  HMMA.1688.F32.TF32 R80, R216.reuse, R56, R80 ;  /* 0x00000038d850723c */ /* 0x040ff00000081050 */
[C---:B------:R-:W-:Y:S08]  /*168070*/  HMMA.1688.F32.TF32 R84, R216.reuse, R52, R84 ;  /* 0x00000034d854723c */ /* 0x040ff00000081054 */
[C---:B------:R-:W-:Y:S01]  /*168080*/  HMMA.1688.F32.TF32 R108, R216.reuse, R124, R108 ;  /* 0x0000007cd86c723c */ /* 0x040fe2000008106c */
        /* <DEDUP_REMOVED lines=67> */
[----:B------:R-:W4:Y:S01]  /*1684c0*/  LDL.LU.64 R150, [R1+0xc018] ;  /* 0x00c0180001967983 */ /* 0x000f220000300a00 */
[C---:B------:R-:W-:Y:S08]  /*1684d0*/  HMMA.1688.F32.TF32 R164, R216.reuse, R196, R164 ;  /* 0x000000c4d8a4723c */ /* 0x040ff000000810a4 */
[C---:B------:R-:W-:Y:S08]  /*1684e0*/  HMMA.1688.F32.TF32 R168, R216.reuse, R60, R168 ;  /* 0x0000003cd8a8723c */ /* 0x040ff000000810a8 */
[C---:B------:R-:W-:Y:S08]  /*1684f0*/  HMMA.1688.F32.TF32 R160, R216.reuse, R4, R160 ;  /* 0x00000004d8a0723c */ /* 0x040ff000000810a0 */
[C---:B------:R-:W-:Y:S08]  /*168500*/  HMMA.1688.F32.TF32 R180, R216.reuse, R44, R180 ;  /* 0x0000002cd8b4723c */ /* 0x040ff000000810b4 */
[C---:B------:R-:W-:Y:S08]  /*168510*/  HMMA.1688.F32.TF32 R188, R216.reuse, R40, R188 ;  /* 0x00000028d8bc723c */ /* 0x040ff000000810bc */
[C---:B--2---:R-:W-:Y:S01]  /*168520*/  HMMA.1688.F32.TF32 R144, R216.reuse, R148, R144 ;  /* 0x00000094d890723c */ /* 0x044fe20000081090 */
[----:B------:R-:W4:Y:S04]  /*168530*/  LDL.LU.64 R148, [R1+0xc010] ;  /* 0x00c0100001947983 */ /* 0x000f280000300a00 */
[----:B------:R-:W-:Y:S04]  /*168540*/  STL.64 [R1+0xbf38], R166 ;  /* 0x00bf38a601007387 */ /* 0x000fe80000100a00 */
[----:B------:R1:W-:Y:S04]  /*168550*/  STL.64 [R1+0xbf30], R164 ;  /* 0x00bf30a401007387 */ /* 0x0003e80000100a00 */
[----:B------:R-:W-:Y:S04]  /*168560*/  STL.64 [R1+0xbf28], R170 ;  /* 0x00bf28aa01007387 */ /* 0x000fe80000100a00 */
[----:B------:R-:W-:Y:S04]  /*168570*/  STL.64 [R1+0xbf20], R168 ;  /* 0x00bf20a801007387 */ /* 0x000fe80000100a00 */
[----:B------:R-:W2:Y:S04]  /*168580*/  LDL R44, [R1+0x1620] ;  /* 0x00162000012c7983 */ /* 0x000ea80000100800 */
[----:B------:R-:W2:Y:S04]  /*168590*/  LDL R45, [R1+0x1624] ;  /* 0x00162400012d7983 */ /* 0x000ea80000100800 */
[----:B------:R-:W3:Y:S04]  /*1685a0*/  LDL R4, [R1+0x1660] ;  /* 0x0016600001047983 */ /* 0x000ee80000100800 */
[----:B------:R-:W3:Y:S04]  /*1685b0*/  LDL R5, [R1+0x1664] ;  /* 0x0016640001057983 */ /* 0x000ee80000100800 */
[----:B------:R-:W2:Y:S04]  /*1685c0*/  LDL R40, [R1+0x1630] ;  /* 0x0016300001287983 */ /* 0x000ea80000100800 */
[----:B------:R-:W2:Y:S01]  /*1685d0*/  LDL R41, [R1+0x1634] ;  /* 0x0016340001297983 */ /* 0x000ea20000100800 */
[C---:B------:R-:W-:Y:S03]  /*1685e0*/  HMMA.1688.F32.TF32 R152, R216.reuse, R112, R152 ;  /* 0x00000070d898723c */ /* 0x040fe60000081098 */
[----:B-1----:R-:W2:Y:S04]  /*1685f0*/  LDL.LU R164, [R1] ;  /* 0x0000000001a47983 */ /* 0x002ea80000300800 */
[----:B------:R-:W2:Y:S04]  /*168600*/  LDL.LU R165, [R1+0x4] ;  /* 0x0000040001a57983 */ /* 0x000ea80000300800 */
[----:B------:R-:W2:Y:S01]  /*168610*/  LDL.LU R166, [R1+0x8] ;  /* 0x0000080001a67983 */ /* 0x000ea20000300800 */
[C---:B------:R-:W-:Y:S03]  /*168620*/  HMMA.1688.F32.TF32 R196, R216.reuse, R32, R244 ;  /* 0x00000020d8c4723c */ /* 0x040fe600000810f4 */
[----:B------:R-:W2:Y:S05]  /*168630*/  LDL.LU R167, [R1+0xc] ;  /* 0x00000c0001a77983 */ /* 0x000eaa0000300800 */
[----:B------:R-:W-:Y:S01]  /*168640*/  HMMA.1688.F32.TF32 R192, R216, R36, R192 ;  /* 0x00000024d8c0723c */ /* 0x000fe200000810c0 */
        /* <DEDUP_REMOVED lines=8> */
[----:B------:R-:W-:-:S02]  /*1686d0*/  IMAD.MOV.U32 R118, RZ, RZ, R250 ;  /* 0x000000ffff767224 */ /* 0x000fc400078e00fa */
[----:B------:R-:W-:Y:S01]  /*1686e0*/  IMAD.MOV.U32 R119, RZ, RZ, R251 ;  /* 0x000000ffff777224 */ /* 0x000fe200078e00fb */
[C---:B----4-:R-:W-:Y:S01]  /*1686f0*/  HMMA.1688.F32.TF32 R148, R216.reuse, R116, R148 ;  /* 0x00000074d894723c */ /* 0x050fe20000081094 */
[----:B------:R-:W-:Y:S01]  /*168700*/  IMAD.MOV.U32 R116, RZ, RZ, R248 ;  /* 0x000000ffff747224 */ /* 0x000fe200078e00f8 */
[----:B------:R-:W-:Y:S01]  /*168710*/  MOV R117, R249 ;  /* 0x000000f900757202 */ /* 0x000fe20000000f00 */
        /* <DEDUP_REMOVED lines=8> */
[----:B------:R-:W4:Y:S01]  /*1687a0*/  LDL.LU R203, [R1+0x1c] ;  /* 0x00001c0001cb7983 */ /* 0x000f220000300800 */
[C---:B--2---:R-:W-:Y:S03]  /*1687b0*/  HMMA.1688.F32.TF32 R40, R216.reuse, R40, R164 ;  /* 0x00000028d828723c */ /* 0x044fe600000810a4 */
[----:B------:R-:W-:Y:S05]  /*1687c0*/  STL.64 [R1+0xbf18], R198 ;  /* 0x00bf18c601007387 */ /* 0x000fea0000100a00 */
[----:B---3--:R-:W-:Y:S01]  /*1687d0*/  HMMA.1688.F32.TF32 R32, R216, R32, R36 ;  /* 0x00000020d820723c */ /* 0x008fe20000081024 */
[----:B------:R1:W-:Y:S04]  /*1687e0*/  STL.64 [R1+0xbf10], R196 ;  /* 0x00bf10c401007387 */ /* 0x0003e80000100a00 */
[----:B------:R-:W2:Y:S04]  /*1687f0*/  LDL R62, [R1+0x1268] ;  /* 0x00126800013e7983 */ /* 0x000ea80000100800 */
[----:B------:R-:W2:Y:S04]  /*168800*/  LDL R63, [R1+0x126c] ;  /* 0x00126c00013f7983 */ /* 0x000ea80000100800 */
[----:B------:R-:W3:Y:S04]  /*168810*/  LDL R58, [R1+0x1278] ;  /* 0x00127800013a7983 */ /* 0x000ee80000100800 */
[----:B------:R-:W3:Y:S04]  /*168820*/  LDL R59, [R1+0x127c] ;  /* 0x00127c00013b7983 */ /* 0x000ee80000100800 */
[----:B------:R-:W2:Y:S04]  /*168830*/  LDL R54, [R1+0x1288] ;  /* 0x0012880001367983 */ /* 0x000ea80000100800 */
[----:B------:R-:W2:Y:S04]  /*168840*/  LDL R55, [R1+0x128c] ;  /* 0x00128c0001377983 */ /* 0x000ea80000100800 */
[----:B------:R-:W2:Y:S04]  /*168850*/  LDL R46, [R1+0x12a8] ;  /* 0x0012a800012e7983 */ /* 0x000ea80000100800 */
[----:B------:R-:W3:Y:S04]  /*168860*/  LDL R47, [R1+0x12ac] ;  /* 0x0012ac00012f7983 */ /* 0x000ee80000100800 */
[----:B------:R-:W3:Y:S04]  /*168870*/  LDL R50, [R1+0x1298] ;  /* 0x0012980001327983 */ /* 0x000ee80000100800 */
[----:B------:R-:W3:Y:S01]  /*168880*/  LDL R51, [R1+0x129c] ;  /* 0x00129c0001337983 */ /* 0x000ee20000100800 */
[----:B-1----:R-:W-:-:S02]  /*168890*/  IMAD.MOV.U32 R197, RZ, RZ, R42 ;  /* 0x000000ffffc57224 */ /* 0x002fc400078e002a */
[----:B------:R-:W-:Y:S01]  /*1688a0*/  IMAD.MOV.U32 R196, RZ, RZ, R43 ;  /* 0x000000ffffc47224 */ /* 0x000fe200078e002b */
[----:B----4-:R-:W-:-:S15]  /*1688b0*/  HMMA.1688.F32.TF32 R244, R216, R44, R248 ;  /* 0x0000002cd8f4723c */ /* 0x010fde00000810f8 */
[----:B------:R-:W-:-:S04]  /*1688c0*/  NOP ;  /* 0x0000000000007918 */ /* 0x000fc80000000000 */
[----:B------:R-:W-:Y:S04]  /*1688d0*/  STL.64 [R1+0xbf08], R246 ;  /* 0x00bf08f601007387 */ /* 0x000fe80000100a00 */
[----:B------:R-:W-:Y:S04]  /*1688e0*/  STL.64 [R1+0xbf00], R244 ;  /* 0x00bf00f401007387 */ /* 0x000fe80000100a00 */
[----:B------:R-:W4:Y:S04]  /*1688f0*/  LDL R42, [R1+0x12b8] ;  /* 0x0012b800012a7983 */ /* 0x000f280000100800 */
[----:B------:R-:W4:Y:S04]  /*168900*/  LDL R43, [R1+0x12bc] ;  /* 0x0012bc00012b7983 */ /* 0x000f280000100800 */
[----:B------:R-:W4:Y:S04]  /*168910*/  LDL R38, [R1+0x12c8] ;  /* 0x0012c80001267983 */ /* 0x000f280000100800 */
[----:B------:R-:W-:Y:S04]  /*168920*/  STL.64 [R1+0x20], R32 ;  /* 0x0000202001007387 */ /* 0x000fe80000100a00 */
[----:B------:R1:W-:Y:S04]  /*168930*/  STL.64 [R1+0x28], R34 ;  /* 0x0000282201007387 */ /* 0x0003e80000100a00 */
[----:B------:R-:W4:Y:S04]  /*168940*/  LDL R39, [R1+0x12cc] ;  /* 0x0012cc0001277983 */ /* 0x000f280000100800 */
[----:B-1----:R-:W4:Y:S04]  /*168950*/  LDL R34, [R1+0x12d8] ;  /* 0x0012d80001227983 */ /* 0x002f280000100800 */
[----:B------:R-:W4:Y:S01]  /*168960*/  LDL R35, [R1+0x12dc] ;  /* 0x0012dc0001237983 */ /* 0x000f220000100800 */
[C---:B------:R-:W-:Y:S03]  /*168970*/  HMMA.1688.F32.TF32 R208, R216.reuse, R240, R208 ;  /* 0x000000f0d8d0723c */ /* 0x040fe600000810d0 */
[----:B------:R-:W-:Y:S04]  /*168980*/  LDS R241, [R2+UR10+0x89080] ;  /* 0x0890800a02f17984 */ /* 0x000fe80008000800 */
[----:B------:R-:W2:Y:S01]  /*168990*/  LDS R240, [R252+UR10+0x89080] ;  /* 0x0890800afcf07984 */ /* 0x000ea20008000800 */
[----:B------:R-:W-:Y:S08]  /*1689a0*/  HMMA.1688.F32.TF32 R4, R216, R4, R200 ;  /* 0x00000004d804723c */ /* 0x000ff000000810c8 */
[C---:B--2---:R-:W-:Y:S08]  /*1689b0*/  HMMA.1688.F32.TF32 R248, R240.reuse, R62, R204 ;  /* 0x0000003ef0f8723c */ /* 0x044ff000000810cc */
[C---:B---3--:R-:W-:Y:S08]  /*1689c0*/  HMMA.1688.F32.TF32 R224, R240.reuse, R58, R224 ;  /* 0x0000003af0e0723c */ /* 0x048ff000000810e0 */
[C---:B------:R-:W-:Y:S08]  /*1689d0*/  HMMA.1688.F32.TF32 R228, R240.reuse, R54, R228 ;  /* 0x00000036f0e4723c */ /* 0x040ff000000810e4 */
[C---:B------:R-:W-:Y:S08]  /*1689e0*/  HMMA.1688.F32.TF32 R232, R240.reuse, R50, R232 ;  /* 0x00000032f0e8723c */ /* 0x040ff000000810e8 */
[----:B------:R-:W-:Y:S01]  /*1689f0*/  HMMA.1688.F32.TF32 R8, R240, R46, R8 ;  /* 0x0000002ef008723c */ /* 0x000fe20000081008 */
[----:B------:R-:W-:-:S02]  /*168a00*/  IMAD.MOV.U32 R165, RZ, RZ, R6 ;  /* 0x000000ffffa57224 */ /* 0x000fc400078e0006 */
[----:B------:R-:W-:Y:S01]  /*168a10*/  IMAD.MOV.U32 R164, RZ, RZ, R7 ;  /* 0x000000ffffa47224 */ /* 0x000fe200078e0007 */
        /* <DEDUP_REMOVED lines=9> */
[----:B------:R-:W-:Y:S01]  /*168ab0*/  STL.64 [R1+0xbe90], R8 ;  /* 0x00be900801007387 */ /* 0x000fe20000100a00 */
[C---:B----4-:R-:W-:Y:S08]  /*168ac0*/  HMMA.1688.F32.TF32 R12, R240.reuse, R42, R12 ;  /* 0x0000002af00c723c */ /* 0x050ff0000008100c */
[C---:B------:R-:W-:Y:S11]  /*168ad0*/  HMMA.1688.F32.TF32 R16, R240.reuse, R38, R16 ;  /* 0x00000026f010723c */ /* 0x040ff60000081010 */
[----:B------:R-:W-:Y:S04]  /*168ae0*/  STL.64 [R1+0xbe88], R14 ;  /* 0x00be880e01007387 */ /* 0x000fe80000100a00 */
[----:B------:R-:W-:Y:S04]  /*168af0*/  STL.64 [R1+0xbe80], R12 ;  /* 0x00be800c01007387 */ /* 0x000fe80000100a00 */
[----:B------:R4:W-:Y:S04]  /*168b00*/  STL.64 [R1+0xbe78], R18 ;  /* 0x00be781201007387 */ /* 0x0009e80000100a00 */
[----:B------:R-:W-:Y:S04]  /*168b10*/  STL.64 [R1+0xbe70], R16 ;  /* 0x00be701001007387 */ /* 0x000fe80000100a00 */
[----:B------:R-:W4:Y:S04]  /*168b20*/  LDL R6, [R1+0x12e8] ;  /* 0x0012e80001067983 */ /* 0x000f280000100800 */
[----:B------:R-:W4:Y:S01]  /*168b30*/  LDL R7, [R1+0x12ec] ;  /* 0x0012ec0001077983 */ /* 0x000f220000100800 */
[----:B------:R-:W-:Y:S03]  /*168b40*/  HMMA.1688.F32.TF32 R20, R240, R34, R20 ;  /* 0x00000022f014723c */ /* 0x000fe60000081014 */
[----:B------:R-:W4:Y:S04]  /*168b50*/  LDL R34, [R1+0x12f8] ;  /* 0x0012f80001227983 */ /* 0x000f280000100800 */
[----:B------:R-:W4:Y:S01]  /*168b60*/  LDL R35, [R1+0x12fc] ;  /* 0x0012fc0001237983 */ /* 0x000f220000100800 */
[C---:B------:R-:W-:Y:S08]  /*168b70*/  HMMA.1688.F32.TF32 R112, R216.reuse, R112, R116 ;  /* 0x00000070d870723c */ /* 0x040ff00000081074 */
[C---:B------:R-:W-:Y:S08]  /*168b80*/  HMMA.1688.F32.TF32 R172, R216.reuse, R56, R172 ;  /* 0x00000038d8ac723c */ /* 0x040ff000000810ac */
[C---:B------:R-:W-:Y:S08]  /*168b90*/  HMMA.1688.F32.TF32 R176, R216.reuse, R52, R176 ;  /* 0x00000034d8b0723c */ /* 0x040ff000000810b0 */
[----:B------:R-:W-:Y:S01]  /*168ba0*/  HMMA.1688.F32.TF32 R184, R216, R48, R184 ;  /* 0x00000030d8b8723c */ /* 0x000fe200000810b8 */
        /* <DEDUP_REMOVED lines=32> */
[----:B------:R1:W-:Y:S01]  /*168db0*/  STL.64 [R1+0xbee8], R22 ;  /* 0x00bee81601007387 */ /* 0x0003e20000100a00 */
[----:B------:R-:W-:-:S02]  /*168dc0*/  IMAD.MOV.U32 R167, RZ, RZ, R114 ;  /* 0x000000ffffa77224 */ /* 0x000fc400078e0072 */
[----:B------:R-:W-:Y:S01]  /*168dd0*/  IMAD.MOV.U32 R166, RZ, RZ, R115 ;  /* 0x000000ffffa67224 */ /* 0x000fe200078e0073 */
[----:B------:R-:W-:Y:S04]  /*168de0*/  STL.64 [R1+0xbee0], R20 ;  /* 0x00bee01401007387 */ /* 0x000fe80000100a00 */
[----:B------:R-:W2:Y:S04]  /*168df0*/  LDL R202, [R1+0x1458] ;  /* 0x0014580001ca7983 */ /* 0x000ea80000100800 */
[----:B------:R-:W2:Y:S04]  /*168e00*/  LDL R203, [R1+0x145c] ;  /* 0x00145c0001cb7983 */ /* 0x000ea80000100800 */
[----:B------:R-:W2:Y:S04]  /*168e10*/  LDL R118, [R1+0x1438] ;  /* 0x0014380001767983 */ /* 0x000ea80000100800 */
[----:B------:R-:W2:Y:S04]  /*168e20*/  LDL R119, [R1+0x143c] ;  /* 0x00143c0001777983 */ /* 0x000ea80000100800 */
[----:B------:R-:W2:Y:S04]  /*168e30*/  LDL R114, [R1+0x1448] ;  /* 0x0014480001727983 */ /* 0x000ea80000100800 */
[----:B------:R-:W2:Y:S04]  /*168e40*/  LDL R115, [R1+0x144c] ;  /* 0x00144c0001737983 */ /* 0x000ea80000100800 */
[----:B-1----:R-:W2:Y:S04]  /*168e50*/  LDL R22, [R1+0x1398] ;  /* 0x0013980001167983 */ /* 0x002ea80000100800 */
[----:B------:R-:W2:Y:S01]  /*168e60*/  LDL R23, [R1+0x139c] ;  /* 0x00139c0001177983 */ /* 0x000ea20000100800 */
[C---:B------:R-:W-:Y:S03]  /*168e70*/  HMMA.1688.F32.TF32 R24, R240.reuse, R6, R24 ;  /* 0x00000006f018723c */ /* 0x040fe60000081018 */
        /* <DEDUP_REMOVED lines=9> */
[----:B------:R-:W-:Y:S04]  /*168f10*/  LDS R217, [R2+UR10+0x8a080] ;  /* 0x08a0800a02d97984 */ /* 0x000fe80008000800 */
[----:B------:R-:W-:Y:S04]  /*168f20*/  LDS R216, [R252+UR10+0x8a080] ;  /* 0x08a0800afcd87984 */ /* 0x000fe80008000800 */
[----:B------:R1:W-:Y:S04]  /*168f30*/  STL.64 [R1+0xbef8], R26 ;  /* 0x00bef81a01007387 */ /* 0x0003e80000100a00 */
[----:B------:R-:W-:Y:S04]  /*168f40*/  STL.64 [R1+0xbef0], R24 ;  /* 0x00bef01801007387 */ /* 0x000fe80000100a00 */
[----:B-1----:R-:W2:Y:S04]  /*168f50*/  LDL R26, [R1+0x1378] ;  /* 0x00137800011a7983 */ /* 0x002ea80000100800 */
        /* <DEDUP_REMOVED lines=19> */
[C---:B--2---:R-:W-:Y:S01]  /*169090*/  HMMA.1688.F32.TF32 R52, R240.reuse, R58, R52 ;  /* 0x0000003af034723c */ /* 0x044fe20000081034 */
[----:B------:R-:W2:Y:S04]  /*1690a0*/  LDL.LU.64 R58, [R1+0xbf98] ;  /* 0x00bf9800013a7983 */ /* 0x000ea80000300a00 */
[----:B------:R-:W2:Y:S03]  /*1690b0*/  LDL.LU.64 R56, [R1+0xbf90] ;  /* 0x00bf900001387983 */ /* 0x000ea60000300a00 */
[C---:B------:R-:W-:Y:S08]  /*1690c0*/  HMMA.1688.F32.TF32 R220, R240.reuse, R6, R220 ;  /* 0x00000006f0dc723c */ /* 0x040ff000000810dc */
[C---:B--2---:R-:W-:Y:S01]  /*1690d0*/  HMMA.1688.F32.TF32 R56, R240.reuse, R62, R56 ;  /* 0x0000003ef038723c */ /* 0x044fe20000081038 */
[----:B------:R-:W2:Y:S04]  /*1690e0*/  LDL.LU.64 R62, [R1+0xbf88] ;  /* 0x00bf8800013e7983 */ /* 0x000ea80000300a00 */
[----:B------:R-:W2:Y:S04]  /*1690f0*/  LDL.LU.64 R60, [R1+0xbf80] ;  /* 0x00bf8000013c7983 */ /* 0x000ea80000300a00 */
[----:B------:R-:W2:Y:S04]  /*169100*/  LDL R218, [R1+0x1478] ;  /* 0x0014780001da7983 */ /* 0x000ea80000100800 */
[----:B------:R-:W2:Y:S04]  /*169110*/  LDL R219, [R1+0x147c] ;  /* 0x00147c0001db7983 */ /* 0x000ea80000100800 */
[----:B------:R-:W-:Y:S04]  /*169120*/  STL [R1+0xbe6c], R100 ;  /* 0x00be6c6401007387 */ /* 0x000fe80000100800 */
[----:B------:R-:W-:Y:S04]  /*169130*/  STL [R1+0xbe68], R101 ;  /* 0x00be686501007387 */ /* 0x000fe80000100800 */
[----:B------:R1:W-:Y:S04]  /*169140*/  STL [R1+0xbe64], R102 ;  /* 0x00be646601007387 */ /* 0x0003e80000100800 */
[----:B------:R1:W-:Y:S04]  /*169150*/  STL [R1+0xbe60], R103 ;  /* 0x00be606701007387 */ /* 0x0003e80000100800 */
[----:B------:R-:W2:Y:S04]  /*169160*/  LDL R6, [R1+0x1488] ;  /* 0x0014880001067983 */ /* 0x000ea80000100800 */
[----:B------:R-:W2:Y:S04]  /*169170*/  LDL R7, [R1+0x148c] ;  /* 0x00148c0001077983 */ /* 0x000ea80000100800 */
[----:B------:R-:W2:Y:S04]  /*169180*/  LDL.LU R200, [R1+0x40] ;  /* 0x0000400001c87983 */ /* 0x000ea80000300800 */
[----:B------:R-:W2:Y:S01]  /*169190*/  LDL.LU R201, [R1+0x44] ;  /* 0x0000440001c97983 */ /* 0x000ea20000300800 */
[----:B------:R-:W-:Y:S01]  /*1691a0*/  HMMA.1688.F32.TF32 R212, R240, R202, R212 ;  /* 0x000000caf0d4723c */ /* 0x000fe200000810d4 */
[----:B------:R-:W-:Y:S01]  /*1691b0*/  IMAD.MOV.U32 R202, RZ, RZ, R3 ;  /* 0x000000ffffca7224 */ /* 0x000fe200078e0003 */
[----:B------:R-:W-:-:S06]  /*1691c0*/  MOV R203, R0 ;  /* 0x0000000000cb7202 */ /* 0x000fcc0000000f00 */
[C---:B------:R-:W-:Y:S08]  /*1691d0*/  HMMA.1688.F32.TF32 R64, R240.reuse, R22, R64 ;  /* 0x00000016f040723c */ /* 0x040ff00000081040 */
[C---:B----4-:R-:W-:Y:S08]  /*1691e0*/  HMMA.1688.F32.TF32 R68, R240.reuse, R18, R68 ;  /* 0x00000012f044723c */ /* 0x050ff00000081044 */
[C---:B------:R-:W-:Y:S08]  /*1691f0*/  HMMA.1688.F32.TF32 R72, R240.reuse, R14, R72 ;  /* 0x0000000ef048723c */ /* 0x040ff00000081048 */
[C---:B---3--:R-:W-:Y:S08]  /*169200*/  HMMA.1688.F32.TF32 R76, R240.reuse, R10, R76 ;  /* 0x0000000af04c723c */ /* 0x048ff0000008104c */
        /* <DEDUP_REMOVED lines=9> */
[----:B-1----:R-:W4:Y:S04]  /*1692a0*/  LDL R102, [R1+0x1498] ;  /* 0x0014980001667983 */ /* 0x002f280000100800 */
        /* <DEDUP_REMOVED lines=22> */
[----:B------:R-:W-:Y:S01]  /*169410*/  HMMA.1688.F32.TF32 R60, R240, R26, R60 ;  /* 0x0000001af03c723c */ /* 0x000fe2000008103c */
[----:B------:R-:W2:Y:S04]  /*169420*/  LDL R26, [R1+0x14e8] ;  /* 0x0014e800011a7983 */ /* 0x000ea80000100800 */
[----:B------:R-:W2:Y:S04]  /*169430*/  LDL R27, [R1+0x14ec] ;  /* 0x0014ec00011b7983 */ /* 0x000ea80000100800 */
[----:B------:R-:W2:Y:S04]  /*169440*/  LDL.LU.64 R202, [R1+0xbf78] ;  /* 0x00bf780001ca7983 */ /* 0x000ea80000300a00 */
[----:B------:R-:W2:Y:S01]  /*169450*/  LDL.LU.64 R200, [R1+0xbf70] ;  /* 0x00bf700001c87983 */ /* 0x000ea20000300a00 */
[----:B------:R-:W-:-:S03]  /*169460*/  IMAD.MOV.U32 R3, RZ, RZ, R6 ;  /* 0x000000ffff037224 */ /* 0x000fc600078e0006 */
[----:B------:R1:W-:Y:S01]  /*169470*/  STL.64 [R1+0x50], R4 ;  /* 0x0000500401007387 */ /* 0x0003e20000100a00 */
[----:B------:R-:W-:-:S03]  /*169480*/  IMAD.MOV.U32 R0, RZ, RZ, R7 ;  /* 0x000000ffff007224 */ /* 0x000fc600078e0007 */
[----:B------:R-:W4:Y:S04]  /*169490*/  LDL.LU.64 R6, [R1+0xbf68] ;  /* 0x00bf680001067983 */ /* 0x000f280000300a00 */
[----:B-1----:R-:W4:Y:S02]  /*1694a0*/  LDL.LU.64 R4, [R1+0xbf60] ;  /* 0x00bf600001047983 */ /* 0x002f240000300a00 */
[----:B----4-:R-:W-:-:S15]  /*1694b0*/  HMMA.1688.F32.TF32 R4, R240, R102, R4 ;  /* 0x00000066f004723c */ /* 0x010fde0000081004 */
[----:B------:R-:W-:-:S04]  /*1694c0*/  NOP ;  /* 0x0000000000007918 */ /* 0x000fc80000000000 */
[----:B------:R-:W-:Y:S02]  /*1694d0*/  IMAD.MOV.U32 R102, RZ, RZ, R6 ;  /* 0x000000ffff667224 */ /* 0x000fe400078e0006 */
[----:B------:R-:W-:Y:S01]  /*1694e0*/  IMAD.MOV.U32 R103, RZ, RZ, R7 ;  /* 0x000000ffff677224 */ /* 0x000fe200078e0007 */
[----:B------:R-:W2:Y:S04]  /*1694f0*/  LDL R6, [R1+0x14a8] ;  /* 0x0014a80001067983 */ /* 0x000ea80000100800 */
[----:B------:R-:W2:Y:S01]  /*169500*/  LDL R7, [R1+0x14ac] ;  /* 0x0014ac0001077983 */ /* 0x000ea20000100800 */
[----:B------:R-:W-:Y:S01]  /*169510*/  IMAD.MOV.U32 R100, RZ, RZ, R4 ;  /* 0x000000ffff647224 */ /* 0x000fe200078e0004 */
[----:B------:R-:W-:Y:S01]  /*169520*/  MOV R101, R5 ;  /* 0x0000000500657202 */ /* 0x000fe20000000f00 */
[C---:B---3--:R-:W-:Y:S08]  /*169530*/  HMMA.1688.F32.TF32 R108, R240.reuse, R114, R108 ;  /* 0x00000072f06c723c */ /* 0x048ff0000008106c */
[C---:B------:R-:W-:Y:S08]  /*169540*/  HMMA.1688.F32.TF32 R140, R240.reuse, R234, R140 ;  /* 0x000000eaf08c723c */ /* 0x040ff0000008108c */
[C---:B------:R-:W-:Y:S08]  /*169550*/  HMMA.1688.F32.TF32 R144, R240.reuse, R230, R144 ;  /* 0x000000e6f090723c */ /* 0x040ff00000081090 */
[C---:B------:R-:W-:Y:S08]  /*169560*/  HMMA.1688.F32.TF32 R148, R240.reuse, R226, R148 ;  /* 0x000000e2f094723c */ /* 0x040ff00000081094 */
[C---:B--2---:R-:W-:Y:S01]  /*169570*/  HMMA.1688.F32.TF32 R4, R240.reuse, R6, R200 ;  /* 0x00000006f004723c */ /* 0x044fe200000810c8 */
[----:B------:R-:W2:Y:S04]  /*169580*/  LDL R202, [R1+0x14d8] ;  /* 0x0014d80001ca7983 */ /* 0x000ea80000100800 */
[----:B------:R-:W2:Y:S04]  /*169590*/  LDL R203, [R1+0x14dc] ;  /* 0x0014dc0001cb7983 */ /* 0x000ea80000100800 */
[----:B------:R-:W3:Y:S04]  /*1695a0*/  LDL.LU.64 R114, [R1+0xbf58] ;  /* 0x00bf580001727983 */ /* 0x000ee80000300a00 */
[----:B------:R-:W3:Y:S02]  /*1695b0*/  LDL.LU.64 R112, [R1+0xbf50] ;  /* 0x00bf500001707983 */ /* 0x000ee40000300a00 */
[C---:B---3--:R-:W-:Y:S02]  /*1695c0*/  HMMA.1688.F32.TF32 R112, R240.reuse, R118, R112 ;  /* 0x00000076f070723c */ /* 0x048fe40000081070 */
[----:B------:R-:W2:Y:S04]  /*1695d0*/  LDL.LU.64 R118, [R1+0xbf48] ;  /* 0x00bf480001767983 */ /* 0x000ea80000300a00 */
[----:B------:R-:W2:Y:S04]  /*1695e0*/  LDL.LU.64 R116, [R1+0xbf40] ;  /* 0x00bf400001747983 */ /* 0x000ea80000300a00 */
[----:B------:R-:W-:Y:S04]  /*1695f0*/  STL [R1+0xbe5c], R140 ;  /* 0x00be5c8c01007387 */ /* 0x000fe80000100800 */
[----:B------:R-:W-:Y:S04]  /*169600*/  STL [R1+0xbe58], R141 ;  /* 0x00be588d01007387 */ /* 0x000fe80000100800 */
[----:B------:R-:W-:Y:S04]  /*169610*/  STL [R1+0xbe54], R142 ;  /* 0x00be548e01007387 */ /* 0x000fe80000100800 */
[----:B------:R-:W-:Y:S04]  /*169620*/  STL [R1+0xbe50], R143 ;  /* 0x00be508f01007387 */ /* 0x000fe80000100800 */
[----:B------:R1:W-:Y:S04]  /*169630*/  STL.64 [R1+0xbe48], R146 ;  /* 0x00be489201007387 */ /* 0x0003e80000100a00 */
        /* <DEDUP_REMOVED lines=44> */
[----:B------:R-:W2:Y:S04]  /*169900*/  LDL R202, [R1+0x1628] ;  /* 0x0016280001ca7983 */ /* 0x000ea80000100800 */
[----:B------:R-:W2:Y:S03]  /*169910*/  LDL R203, [R1+0x162c] ;  /* 0x00162c0001cb7983 */ /* 0x000ea60000100800 */
[C---:B------:R-:W-:Y:S01]  /*169920*/  HMMA.1688.F32.TF32 R160, R240.reuse, R166, R160 ;  /* 0x000000a6f0a0723c */ /* 0x040fe200000810a0 */
[----:B------:R-:W2:Y:S04]  /*169930*/  LDL.LU.64 R166, [R1+0xbf38] ;  /* 0x00bf380001a67983 */ /* 0x000ea80000300a00 */
[----:B------:R-:W2:Y:S01]  /*169940*/  LDL.LU.64 R164, [R1+0xbf30] ;  /* 0x00bf300001a47983 */ /* 0x000ea20000300a00 */
[----:B------:R-:W-:Y:S01]  /*169950*/  IMAD.MOV.U32 R248, RZ, RZ, R169 ;  /* 0x000000fffff87224 */ /* 0x000fe200078e00a9 */
[----:B------:R-:W-:Y:S01]  /*169960*/  MOV R249, R168 ;  /* 0x000000a800f97202 */ /* 0x000fe20000000f00 */
[----:B------:R-:W-:Y:S01]  /*169970*/  HMMA.1688.F32.TF32 R120, R240, R26, R120 ;  /* 0x0000001af078723c */ /* 0x000fe20000081078 */
[----:B------:R-:W-:-:S02]  /*169980*/  IMAD.MOV.U32 R26, RZ, RZ, R197 ;  /* 0x000000ffff1a7224 */ /* 0x000fc400078e00c5 */
[----:B------:R-:W-:-:S05]  /*169990*/  IMAD.MOV.U32 R27, RZ, RZ, R196 ;  /* 0x000000ffff1b7224 */ /* 0x000fca00078e00c4 */
[C---:B---3--:R-:W-:Y:S08]  /*1699a0*/  HMMA.1688.F32.TF32 R192, R240.reuse, R198, R192 ;  /* 0x000000c6f0c0723c */ /* 0x048ff000000810c0 */
[C---:B--2---:R-:W-:Y:S01]  /*1699b0*/  HMMA.1688.F32.TF32 R164, R240.reuse, R170, R164 ;  /* 0x000000aaf0a4723c */ /* 0x044fe200000810a4 */
[----:B------:R-:W2:Y:S04]  /*1699c0*/  LDL.LU.64 R170, [R1+0xbf28] ;  /* 0x00bf280001aa7983 */ /* 0x000ea80000300a00 */
[----:B------:R-:W2:Y:S04]  /*1699d0*/  LDL.LU.64 R168, [R1+0xbf20] ;  /* 0x00bf200001a87983 */ /* 0x000ea80000300a00 */
        /* <DEDUP_REMOVED lines=12> */
[----:B------:R-:W2:Y:S04]  /*169aa0*/  LDL.LU.64 R198, [R1+0xbf18] ;  /* 0x00bf180001c67983 */ /* 0x000ea80000300a00 */
[----:B------:R-:W2:Y:S01]  /*169ab0*/  LDL.LU.64 R196, [R1+0xbf10] ;  /* 0x00bf100001c47983 */ /* 0x000ea20000300a00 */
[----:B------:R-:W-:Y:S01]  /*169ac0*/  IMAD.MOV.U32 R24, RZ, RZ, R245 ;  /* 0x000000ffff187224 */ /* 0x000fe200078e00f5 */
[----:B------:R-:W-:Y:S01]  /*169ad0*/  MOV R25, R244 ;  /* 0x000000f400197202 */ /* 0x000fe20000000f00 */
[C---:B--2---:R-:W-:Y:S01]  /*169ae0*/  HMMA.1688.F32.TF32 R196, R240.reuse, R246, R196 ;  /* 0x000000f6f0c4723c */ /* 0x044fe200000810c4 */
[----:B------:R-:W2:Y:S04]  /*169af0*/  LDL.LU.64 R246, [R1+0xbf08] ;  /* 0x00bf080001f67983 */ /* 0x000ea80000300a00 */
[----:B------:R-:W2:Y:S03]  /*169b00*/  LDL.LU.64 R244, [R1+0xbf00] ;  /* 0x00bf000001f47983 */ /* 0x000ea60000300a00 */
[C---:B------:R-:W-:Y:S08]  /*169b10*/  HMMA.1688.F32.TF32 R20, R240.reuse, R22, R144 ;  /* 0x00000016f014723c */ /* 0x040ff00000081090 */
[C---:B--2---:R-:W-:Y:S01]  /*169b20*/  HMMA.1688.F32.TF32 R200, R240.reuse, R202, R244 ;  /* 0x000000caf0c8723c */ /* 0x044fe200000810f4 */
[----:B------:R-:W4:Y:S04]  /*169b30*/  LDL.LU R244, [R1+0x20] ;  /* 0x0000200001f47983 */ /* 0x000f280000300800 */
[----:B------:R-:W4:Y:S04]  /*169b40*/  LDL.LU R245, [R1+0x24] ;  /* 0x0000240001f57983 */ /* 0x000f280000300800 */
[----:B------:R-:W4:Y:S04]  /*169b50*/  LDL.LU R246, [R1+0x28] ;  /* 0x0000280001f67983 */ /* 0x000f280000300800 */
[----:B------:R-:W4:Y:S01]  /*169b60*/  LDL.LU R247, [R1+0x2c] ;  /* 0x00002c0001f77983 */ /* 0x000f220000300800 */
[----:B------:R-:W-:Y:S03]  /*169b70*/  HMMA.1688.F32.TF32 R204, R240, R206, R24 ;  /* 0x000000cef0cc723c */ /* 0x000fe60000081018 */
[----:B------:R-:W2:Y:S04]  /*169b80*/  LDL.LU.64 R26, [R1+0xbef8] ;  /* 0x00bef800011a7983 */ /* 0x000ea80000300a00 */
[----:B------:R-:W2:Y:S01]  /*169b90*/  LDL.LU.64 R24, [R1+0xbef0] ;  /* 0x00bef00001187983 */ /* 0x000ea20000300a00 */
[----:B------:R-:W-:-:S02]  /*169ba0*/  IMAD.MOV.U32 R145, RZ, RZ, R22 ;  /* 0x000000ffff917224 */ /* 0x000fc400078e0016 */
[----:B------:R-:W-:Y:S01]  /*169bb0*/  IMAD.MOV.U32 R144, RZ, RZ, R23 ;  /* 0x000000ffff907224 */ /* 0x000fe200078e0017 */
[C---:B------:R-:W-:Y:S08]  /*169bc0*/  HMMA.1688.F32.TF32 R236, R240.reuse, R218, R236 ;  /* 0x000000daf0ec723c */ /* 0x040ff000000810ec */
[C---:B------:R-:W-:Y:S08]  /*169bd0*/  HMMA.1688.F32.TF32 R168, R240.reuse, R14, R168 ;  /* 0x0000000ef0a8723c */ /* 0x040ff000000810a8 */
[C---:B------:R-:W-:Y:S08]  /*169be0*/  HMMA.1688.F32.TF32 R172, R240.reuse, R10, R172 ;  /* 0x0000000af0ac723c */ /* 0x040ff000000810ac */
[C---:B------:R-:W-:Y:S08]  /*169bf0*/  HMMA.1688.F32.TF32 R176, R240.reuse, R226, R176 ;  /* 0x000000e2f0b0723c */ /* 0x040ff000000810b0 */
[C---:B------:R-:W-:Y:S08]  /*169c00*/  HMMA.1688.F32.TF32 R180, R240.reuse, R234, R180 ;  /* 0x000000eaf0b4723c */ /* 0x040ff000000810b4 */
[C---:B------:R-:W-:Y:S08]  /*169c10*/  HMMA.1688.F32.TF32 R184, R240.reuse, R230, R184 ;  /* 0x000000e6f0b8723c */ /* 0x040ff000000810b8 */
[C---:B------:R-:W-:Y:S01]  /*169c20*/  HMMA.1688.F32.TF32 R188, R240.reuse, R18, R188 ;  /* 0x00000012f0bc723c */ /* 0x040fe200000810bc */
[----:B------:R-:W-:Y:S01]  /*169c30*/  IMAD.MOV.U32 R149, RZ, RZ, R20 ;  /* 0x000000ffff957224 */ /* 0x000fe200078e0014 */
[----:B------:R-:W-:Y:S01]  /*169c40*/  MOV R148, R21 ;  /* 0x0000001500947202 */ /* 0x000fe20000000f00 */
[----:B------:R-:W2:Y:S04]  /*169c50*/  LDL.LU.64 R22, [R1+0xbee8] ;  /* 0x00bee80001167983 */ /* 0x000ea80000300a00 */
[----:B------:R-:W2:Y:S04]  /*169c60*/  LDL.LU.64 R20, [R1+0xbee0] ;  /* 0x00bee00001147983 */ /* 0x000ea80000300a00 */
[----:B------:R-:W-:Y:S04]  /*169c70*/  LDS R219, [R2+UR10+0x8a880] ;  /* 0x08a8800a02db7984 */ /* 0x000fe80008000800 */
[----:B------:R-:W3:Y:S01]  /*169c80*/  LDS R218, [R252+UR10+0x8a880] ;  /* 0x08a8800afcda7984 */ /* 0x000ee20008000800 */
[C---:B----4-:R-:W-:Y:S08]  /*169c90*/  HMMA.1688.F32.TF32 R244, R240.reuse, R150, R244 ;  /* 0x00000096f0f4723c */ /* 0x050ff000000810f4 */
[----:B------:R-:W-:Y:S01]  /*169ca0*/  HMMA.1688.F32.TF32 R240, R240, R142, R248 ;  /* 0x0000008ef0f0723c */ /* 0x000fe200000810f8 */
[----:B------:R-:W3:Y:S04]  /*169cb0*/  LDL.LU.64 R250, [R1+0xbed8] ;  /* 0x00bed80001fa7983 */ /* 0x000ee80000300a00 */
[----:B------:R-:W3:-:S14]  /*169cc0*/  LDL.LU.64 R248, [R1+0xbed0] ;  /* 0x00bed00001f87983 */ /* 0x000edc0000300a00 */
[----:B------:R-:W-:Y:S01]  /*169cd0*/  IMAD.MOV.U32 R140, RZ, RZ, R240 ;  /* 0x000000ffff8c7224 */ /* 0x000fe200078e00f0 */
[----:B------:R-:W-:Y:S01]  /*169ce0*/  MOV R141, R241 ;  /* 0x000000f1008d7202 */ /* 0x000fe20000000f00 */
[----:B------:R-:W2:Y:S04]  /*169cf0*/  LDL R240, [R1+0x16e0] ;  /* 0x0016e00001f07983 */ /* 0x000ea80000100800 */
[----:B------:R-:W2:Y:S04]  /*169d00*/  LDL R241, [R1+0x16e4] ;  /* 0x0016e40001f17983 */ /* 0x000ea80000100800 */
[----:B------:R-:W4:Y:S01]  /*169d10*/  LDL.LU.64 R226, [R1+0xbec8] ;  /* 0x00bec80001e27983 */ /* 0x000f220000300a00 */
[----:B---3--:R-:W-:Y:S03]  /*169d20*/  HMMA.1688.F32.TF32 R248, R216, R224, R248 ;  /* 0x000000e0d8f8723c */ /* 0x008fe600000810f8 */
[----:B------:R-:W4:-:S15]  /*169d30*/  LDL.LU.64 R224, [R1+0xbec0] ;  /* 0x00bec00001e07983 */ /* 0x000f1e0000300a00 */
[----:B------:R-:W-:Y:S01]  /*169d40*/  NOP ;  /* 0x0000000000007918 */ /* 0x000fe20000000000 */
[----:B------:R-:W-:Y:S01]  /*169d50*/  IMAD.MOV.U32 R151, RZ, RZ, R248 ;  /* 0x000000ffff977224 */ /* 0x000fe200078e00f8 */
[----:B------:R-:W-:Y:S01]  /*169d60*/  MOV R150, R249 ;  /* 0x000000f900967202 */ /* 0x000fe20000000f00 */
[----:B------:R-:W3:Y:S04]  /*169d70*/  LDL R248, [R1+0x1730] ;  /* 0x0017300001f87983 */ /* 0x000ee80000100800 */
[----:B------:R-:W3:Y:S04]  /*169d80*/  LDL R249, [R1+0x1734] ;  /* 0x0017340001f97983 */ /* 0x000ee80000100800 */
[----:B------:R-:W2:Y:S01]  /*169d90*/  LDL.LU.64 R230, [R1+0xbeb8] ;  /* 0x00beb80001e67983 */ /* 0x000ea20000300a00 */
[C---:B----4-:R-:W-:Y:S03]  /*169da0*/  HMMA.1688.F32.TF32 R224, R216.reuse, R228, R224 ;  /* 0x000000e4d8e0723c */ /* 0x050fe600000810e0 */
[----:B------:R-:W2:Y:S04]  /*169db0*/  LDL.LU.64 R228, [R1+0xbeb0] ;  /* 0x00beb00001e47983 */ /* 0x000ea80000300a00 */
[----:B------:R-:W4:Y:S01]  /*169dc0*/  LDL.LU.64 R234, [R1+0xbea8] ;  /* 0x00bea80001ea7983 */ /* 0x000f220000300a00 */
[C---:B--2---:R-:W-:Y:S03]  /*169dd0*/  HMMA.1688.F32.TF32 R228, R216.reuse, R232, R228 ;  /* 0x000000e8d8e4723c */ /* 0x044fe600000810e4 */
[----:B------:R-:W4:Y:S04]  /*169de0*/  LDL.LU.64 R232, [R1+0xbea0] ;  /* 0x00bea00001e87983 */ /* 0x000f280000300a00 */
[----:B------:R-:W2:Y:S01]  /*169df0*/  LDL.LU.64 R10, [R1+0xbe98] ;  /* 0x00be9800010a7983 */ /* 0x000ea20000300a00 */
[C---:B----4-:R-:W-:Y:S03]  /*169e00*/  HMMA.1688.F32.TF32 R232, R216.reuse, R8, R232 ;  /* 0x00000008d8e8723c */ /* 0x050fe600000810e8 */
[----:B------:R-:W2:Y:S04]  /*169e10*/  LDL.LU.64 R8, [R1+0xbe90] ;  /* 0x00be900001087983 */ /* 0x000ea80000300a00 */
[----:B------:R-:W4:Y:S01]  /*169e20*/  LDL.LU.64 R14, [R1+0xbe88] ;  /* 0x00be8800010e7983 */ /* 0x000f220000300a00 */
[----:B--2---:R-:W-:Y:S03]  /*169e30*/  HMMA.1688.F32.TF32 R8, R216, R12, R8 ;  /* 0x0000000cd808723c */ /* 0x004fe60000081008 */
[----:B------:R-:W4:-:S15]  /*169e40*/  LDL.LU.64 R12, [R1+0xbe80] ;  /* 0x00be8000010c7983 */ /* 0x000f1e0000300a00 */
[----:B------:R-:W-:Y:S01]  /*169e50*/  NOP ;  /* 0x0000000000007918 */ /* 0x000fe20000000000 */
[----:B------:R1:W-:Y:S04]  /*169e60*/  STL.64 [R1+0x10], R8 ;  /* 0x0000100801007387 */ /* 0x0003e80000100a00 */
[----:B------:R2:W-:Y:S04]  /*169e70*/  STL.64 [R1+0x18], R10 ;  /* 0x0000180a01007387 */ /* 0x0005e80000100a00 */
[----:B-1----:R-:W2:Y:S04]  /*169e80*/  LDL R8, [R1+0x16d0] ;  /* 0x0016d00001087983 */ /* 0x002ea80000100800 */
[----:B------:R-:W2:Y:S04]  /*169e90*/  LDL R9, [R1+0x16d4] ;  /* 0x0016d40001097983 */ /* 0x000ea80000100800 */
[----:B------:R-:W2:Y:S01]  /*169ea0*/  LDL.LU.64 R18, [R1+0xbe78] ;  /* 0x00be780001127983 */ /* 0x000ea20000300a00 */
[C---:B----4-:R-:W-:Y:S03]  /*169eb0*/  HMMA.1688.F32.TF32 R12, R216.reuse, R16, R12 ;  /* 0x00000010d80c723c */ /* 0x050fe6000008100c */
[----:B------:R-:W2:Y:S05]  /*169ec0*/  LDL.LU.64 R16, [R1+0xbe70] ;  /* 0x00be700001107983 */ /* 0x000eaa0000300a00 */
[C---:B--2---:R-:W-:Y:S01]  /*169ed0*/  HMMA.1688.F32.TF32 R8, R216.reuse, R8, R16 ;  /* 0x00000008d808723c */ /* 0x044fe20000081010 */
[----:B------:R-:W2:Y:S10]  /*169ee0*/  LDL R16, [R1+0x16f0] ;  /* 0x0016f00001107983 */ /* 0x000eb40000100800 */
[----:B------:R-:W-:Y:S04]  /*169ef0*/  STL.64 [R1], R12 ;  /* 0x0000000c01007387 */ /* 0x000fe80000100a00 */
[----:B------:R1:W-:Y:S04]  /*169f00*/  STL.64 [R1+0x8], R14 ;  /* 0x0000080e01007387 */ /* 0x0003e80000100a00 */
[----:B------:R-:W2:Y:S01]  /*169f10*/  LDL R17, [R1+0x16f4] ;  /* 0x0016f40001117983 */ /* 0x000ea20000100800 */
[C---:B-1----:R-:W-:Y:S03]  /*169f20*/  HMMA.1688.F32.TF32 R12, R216.reuse, R240, R20 ;  /* 0x000000f0d80c723c */ /* 0x042fe60000081014 */
[----:B------:R-:W-:Y:S04]  /*169f30*/  STL.64 [R1+0xbe18], R10 ;  /* 0x00be180a01007387 */ /* 0x000fe80000100a00 */
[----:B------:R1:W-:Y:S04]  /*169f40*/  STL.64 [R1+0xbe10], R8 ;  /* 0x00be100801007387 */ /* 0x0003e80000100a00 */
        /* <DEDUP_REMOVED lines=13> */
[C---:B------:R-:W-:Y:S01]  /*16a020*/  HMMA.1688.F32.TF32 R24, R216.reuse, R12, R32 ;  /* 0x0000000cd818723c */ /* 0x040fe20000081020 */
[----:B------:R-:W-:Y:S04]  /*16a030*/  STL.64 [R1+0xbdf8], R18 ;  /* 0x00bdf81201007387 */ /* 0x000fe80000100a00 */
[----:B------:R-:W-:Y:S04]  /*16a040*/  STL.64 [R1+0xbdf0], R16 ;  /* 0x00bdf01001007387 */ /* 0x000fe80000100a00 */
[----:B------:R-:W-:Y:S04]  /*16a050*/  STL.64 [R1+0xbde8], R22 ;  /* 0x00bde81601007387 */ /* 0x000fe80000100a00 */
[----:B------:R-:W-:Y:S01]  /*16a060*/  STL.64 [R1+0xbde0], R20 ;  /* 0x00bde01401007387 */ /* 0x000fe20000100a00 */
[C---:B------:R-:W-:Y:S05]  /*16a070*/  HMMA.1688.F32.TF32 R32, R216.reuse, R248, R40 ;  /* 0x000000f8d820723c */ /* 0x040fea0000081028 */
[----:B------:R-:W-:Y:S04]  /*16a080*/  STL.64 [R1+0xbdd8], R26 ;  /* 0x00bdd81a01007387 */ /* 0x000fe80000100a00 */
[----:B------:R1:W-:Y:S04]  /*16a090*/  STL.64 [R1+0xbdd0], R24 ;  /* 0x00bdd01801007387 */ /* 0x0003e80000100a00 */
[----:B-1----:R-:W2:Y:S04]  /*16a0a0*/  LDL R24, [R1+0x17b0] ;  /* 0x0017b00001187983 */ /* 0x002ea80000100800 */
[----:B------:R-:W2:Y:S04]  /*16a0b0*/  LDL R25, [R1+0x17b4] ;  /* 0x0017b40001197983 */ /* 0x000ea80000100800 */
[----:B------:R-:W-:Y:S04]  /*16a0c0*/  STL.64 [R1+0xbdc8], R30 ;  /* 0x00bdc81e01007387 */ /* 0x000fe80000100a00 */
[----:B------:R1:W-:Y:S04]  /*16a0d0*/  STL.64 [R1+0xbdc0], R28 ;  /* 0x00bdc01c01007387 */ /* 0x0003e80000100a00 */
[----:B------:R-:W3:Y:S04]  /*16a0e0*/  LDL R40, [R1+0x1750] ;  /* 0x0017500001287983 */ /* 0x000ee80000100800 */
[----:B------:R-:W3:Y:S01]  /*16a0f0*/  LDL R41, [R1+0x1754] ;  /* 0x0017540001297983 */ /* 0x000ee20000100800 */
[C---:B------:R-:W-:Y:S03]  /*16a100*/  HMMA.1688.F32.TF32 R36, R216.reuse, R240, R44 ;  /* 0x000000f0d824723c */ /* 0x040fe6000008102c */
[----:B------:R-:W4:Y:S04]  /*16a110*/  LDL R20, [R1+0x17c0] ;  /* 0x0017c00001147983 */ /* 0x000f280000100800 */
[----:B------:R-:W4:Y:S04]  /*16a120*/  LDL R21, [R1+0x17c4] ;  /* 0x0017c40001157983 */ /* 0x000f280000100800 */
[----:B------:R-:W2:Y:S04]  /*16a130*/  LDL R16, [R1+0x17d0] ;  /* 0x0017d00001107983 */ /* 0x000ea80000100800 */
[----:B------:R-:W2:Y:S04]  /*16a140*/  LDL R17, [R1+0x17d4] ;  /* 0x0017d40001117983 */ /* 0x000ea80000100800 */
[----:B------:R-:W2:Y:S04]  /*16a150*/  LDL R12, [R1+0x17e0] ;  /* 0x0017e000010c7983 */ /* 0x000ea80000100800 */
[----:B------:R-:W2:Y:S04]  /*16a160*/  LDL R13, [R1+0x17e4] ;  /* 0x0017e400010d7983 */ /* 0x000ea80000100800 */
[----:B-1----:R-:W2:Y:S04]  /*16a170*/  LDL R28, [R1+0x17a0] ;  /* 0x0017a000011c7983 */ /* 0x002ea80000100800 */
[----:B------:R-:W2:Y:S04]  /*16a180*/  LDL R29, [R1+0x17a4] ;  /* 0x0017a400011d7983 */ /* 0x000ea80000100800 */
[----:B------:R-:W-:Y:S04]  /*16a190*/  STL.64 [R1+0xbe28], R34 ;  /* 0x00be282201007387 */ /* 0x000fe80000100a00 */
[----:B------:R1:W-:Y:S04]  /*16a1a0*/  STL.64 [R1+0xbe20], R32 ;  /* 0x00be202001007387 */ /* 0x0003e80000100a00 */
        /* <DEDUP_REMOVED lines=10> */
[----:B------:R-:W-:Y:S04]  /*16a250*/  STL.64 [R1+0xbdb8], R38 ;  /* 0x00bdb82601007387 */ /* 0x000fe80000100a00 */
[----:B------:R1:W-:Y:S04]  /*16a260*/  STL.64 [R1+0xbdb0], R36 ;  /* 0x00bdb02401007387 */ /* 0x0003e80000100a00 */
[----:B-1----:R-:W4:Y:S04]  /*16a270*/  LDL R36, [R1+0x1780] ;  /* 0x0017800001247983 */ /* 0x002f280000100800 */
[----:B------:R-:W4:Y:S01]  /*16a280*/  LDL R37, [R1+0x1784] ;  /* 0x0017840001257983 */ /* 0x000f220000100800 */
[C---:B---3--:R-:W-:Y:S03]  /*16a290*/  HMMA.1688.F32.TF32 R40, R216.reuse, R40, R48 ;  /* 0x00000028d828723c */ /* 0x048fe60000081030 */
[----:B------:R-:W3:Y:S04]  /*16a2a0*/  LDL R48, [R1+0x1770] ;  /* 0x0017700001307983 */ /* 0x000ee80000100800 */
[----:B------:R-:W3:Y:S01]  /*16a2b0*/  LDL R49, [R1+0x1774] ;  /* 0x0017740001317983 */ /* 0x000ee20000100800 */
[C---:B--2---:R-:W-:Y:S11]  /*16a2c0*/  HMMA.1688.F32.TF32 R44, R216.reuse, R44, R52 ;  /* 0x0000002cd82c723c */ /* 0x044ff60000081034 */
        /* <DEDUP_REMOVED lines=8> */
[----:B------:R1:W-:Y:S03]  /*16a350*/  STL.64 [R1+0xbd90], R44 ;  /* 0x00bd902c01007387 */ /* 0x0003e60000100a00 */
[C---:B---3--:R-:W-:Y:S08]  /*16a360*/  HMMA.1688.F32.TF32 R48, R216.reuse, R48, R56 ;  /* 0x00000030d830723c */ /* 0x048ff00000081038 */
        /* <DEDUP_REMOVED lines=36> */
[----:B------:R-:W2:Y:S01]  /*16a5b0*/  LDL R77, [R1+0x1844] ;  /* 0x00184400014d7983 */ /* 0x000ea20000100800 */
        /* <DEDUP_REMOVED lines=30> */
[----:B------:R-:W-:-:S02]  /*16a7a0*/  IMAD.MOV.U32 R142, RZ, RZ, R242 ;  /* 0x000000ffff8e7224 */ /* 0x000fc400078e00f2 */
[----:B------:R-:W-:Y:S02]  /*16a7b0*/  IMAD.MOV.U32 R143, RZ, RZ, R243 ;  /* 0x000000ffff8f7224 */ /* 0x000fe400078e00f3 */
[----:B------:R-:W-:Y:S02]  /*16a7c0*/  IMAD.MOV.U32 R42, RZ, RZ, R145 ;  /* 0x000000ffff2a7224 */ /* 0x000fe400078e0091 */
[----:B------:R-:W-:Y:S01]  /*16a7d0*/  IMAD.MOV.U32 R34, RZ, RZ, R142 ;  /* 0x000000ffff227224 */ /* 0x000fe200078e008e */
[----:B------:R-:W-:Y:S02]  /*16a7e0*/  MOV R43, R144 ;  /* 0x00000090002b7202 */ /* 0x000fe40000000f00 */
[----:B------:R-:W-:Y:S01]  /*16a7f0*/  MOV R35, R143 ;  /* 0x0000008f00237202 */ /* 0x000fe20000000f00 */
[C---:B----4-:R-:W-:Y:S08]  /*16a800*/  HMMA.1688.F32.TF32 R44, R216.reuse, R44, R48 ;  /* 0x0000002cd82c723c */ /* 0x050ff00000081030 */
[C---:B--2---:R-:W-:Y:S08]  /*16a810*/  HMMA.1688.F32.TF32 R92, R216.reuse, R92, R100 ;  /* 0x0000005cd85c723c */ /* 0x044ff00000081064 */
[C---:B---3--:R-:W-:Y:S08]  /*16a820*/  HMMA.1688.F32.TF32 R64, R216.reuse, R64, R68 ;  /* 0x00000040d840723c */ /* 0x048ff00000081044 */
[C---:B------:R-:W-:Y:S08]  /*16a830*/  HMMA.1688.F32.TF32 R4, R216.reuse, R40, R4 ;  /* 0x00000028d804723c */ /* 0x040ff00000081004 */
[C---:B------:R-:W-:Y:S08]  /*16a840*/  HMMA.1688.F32.TF32 R116, R216.reuse, R28, R116 ;  /* 0x0000001cd874723c */ /* 0x040ff00000081074 */
[----:B------:R-:W-:Y:S01]  /*16a850*/  HMMA.1688.F32.TF32 R112, R216, R32, R112 ;  /* 0x00000020d870723c */ /* 0x000fe20000081070 */
[----:B------:R-:W-:-:S02]  /*16a860*/  IMAD.MOV.U32 R32, RZ, RZ, R140 ;  /* 0x000000ffff207224 */ /* 0x000fc400078e008c */
[----:B------:R-:W-:Y:S01]  /*16a870*/  IMAD.MOV.U32 R33, RZ, RZ, R141 ;  /* 0x000000ffff217224 */ /* 0x000fe200078e008d */
[----:B------:R-:W-:Y:S04]  /*16a880*/  STL.64 [R1+0xbd08], R94 ;  /* 0x00bd085e01007387 */ /* 0x000fe80000100a00 */
[----:B------:R-:W-:Y:S04]  /*16a890*/  STL.64 [R1+0xbd00], R92 ;  /* 0x00bd005c01007387 */ /* 0x000fe80000100a00 */
[----:B------:R-:W-:Y:S04]  /*16a8a0*/  STL [R1+0xbcf8], R2 ;  /* 0x00bcf80201007387 */ /* 0x000fe80000100800 */
[----:B------:R-:W-:Y:S04]  /*16a8b0*/  STL [R1+0xbcfc], R252 ;  /* 0x00bcfcfc01007387 */ /* 0x000fe80000100800 */
[----:B------:R-:W-:Y:S04]  /*16a8c0*/  STL.64 [R1+0x70], R64 ;  /* 0x0000704001007387 */ /* 0x000fe80000100a00 */
[----:B------:R-:W-:Y:S04]  /*16a8d0*/  STL.64 [R1+0x78], R66 ;  /* 0x0000784201007387 */ /* 0x000fe80000100a00 */
[----:B------:R1:W-:Y:S04]  /*16a8e0*/  STL.64 [R1+0x50], R44 ;  /* 0x0000502c01007387 */ /* 0x0003e80000100a00 */
        /* <DEDUP_REMOVED lines=15> */
[----:B------:R-:W-:Y:S01]  /*16a9e0*/  HMMA.1688.F32.TF32 R136, R216, R8, R136 ;  /* 0x00000008d888723c */ /* 0x000fe20000081088 */
[----:B------:R-:W-:-:S02]  /*16a9f0*/  IMAD.MOV.U32 R147, RZ, RZ, R250 ;  /* 0x000000ffff937224 */ /* 0x000fc400078e00fa */
[----:B------:R-:W-:-:S05]  /*16aa00*/  IMAD.MOV.U32 R146, RZ, RZ, R251 ;  /* 0x000000ffff927224 */ /* 0x000fca00078e00fb */
        /* <DEDUP_REMOVED lines=43> */
[----:B------:R1:W-:Y:S01]  /*16acc0*/  STL.64 [R1+0xbce8], R136 ;  /* 0x00bce88801007387 */ /* 0x0003e20000100a00 */
[----:B------:R-:W-:Y:S01]  /*16acd0*/  IMAD.MOV.U32 R26, RZ, RZ, R147 ;  /* 0x000000ffff1a7224 */ /* 0x000fe200078e0093 */
[----:B------:R-:W-:Y:S01]  /*16ace0*/  MOV R27, R146 ;  /* 0x00000092001b7202 */ /* 0x000fe20000000f00 */
[C---:B------:R-:W-:Y:S01]  /*16acf0*/  HMMA.1688.F32.TF32 R120, R216.reuse, R24, R120 ;  /* 0x00000018d878723c */ /* 0x040fe20000081078 */
[----:B------:R-:W-:Y:S04]  /*16ad00*/  LDS R105, [R2+UR10+0x8b080] ;  /* 0x08b0800a02697984 */ /* 0x000fe80008000800 */
[----:B------:R-:W-:Y:S04]  /*16ad10*/  LDS R107, [R2+UR10+0x8b880] ;  /* 0x08b8800a026b7984 */ /* 0x000fe80008000800 */
[----:B------:R-:W-:Y:S04]  /*16ad20*/  LDS R104, [R252+UR10+0x8b080] ;  /* 0x08b0800afc687984 */ /* 0x000fe80008000800 */
[----:B------:R-:W2:Y:S04]  /*16ad30*/  LDS R106, [R252+UR10+0x8b880] ;  /* 0x08b8800afc6a7984 */ /* 0x000ea80008000800 */
[----:B-1----:R-:W2:Y:S04]  /*16ad40*/  LDL R136, [R1+0x1960] ;  /* 0x0019600001887983 */ /* 0x002ea80000100800 */
[----:B------:R-:W2:Y:S04]  /*16ad50*/  LDL R137, [R1+0x1964] ;  /* 0x0019640001897983 */ /* 0x000ea80000100800 */
[----:B------:R-:W4:Y:S01]  /*16ad60*/  LDL.LU.64 R146, [R1+0xbe48] ;  /* 0x00be480001927983 */ /* 0x000f220000300a00 */
[----:B---3--:R-:W-:Y:S03]  /*16ad70*/  HMMA.1688.F32.TF32 R140, R216, R144, R140 ;  /* 0x00000090d88c723c */ /* 0x008fe6000008108c */
[----:B------:R-:W4:Y:S01]  /*16ad80*/  LDL.LU.64 R144, [R1+0xbe40] ;  /* 0x00be400001907983 */ /* 0x000f220000300a00 */
[----:B------:R-:W-:-:S02]  /*16ad90*/  IMAD.MOV.U32 R24, RZ, RZ, R151 ;  /* 0x000000ffff187224 */ /* 0x000fc400078e0097 */
[----:B------:R-:W-:Y:S02]  /*16ada0*/  IMAD.MOV.U32 R25, RZ, RZ, R150 ;  /* 0x000000ffff197224 */ /* 0x000fe400078e0096 */
[----:B------:R-:W3:Y:S01]  /*16adb0*/  LDL.LU.64 R150, [R1+0xbe38] ;  /* 0x00be380001967983 */ /* 0x000ee20000300a00 */
[----:B----4-:R-:W-:Y:S03]  /*16adc0*/  HMMA.1688.F32.TF32 R144, R216, R148, R144 ;  /* 0x00000094d890723c */ /* 0x010fe60000081090 */
[----:B------:R-:W3:-:S15]  /*16add0*/  LDL.LU.64 R148, [R1+0xbe30] ;  /* 0x00be300001947983 */ /* 0x000ede0000300a00 */
[----:B------:R-:W-:Y:S01]  /*16ade0*/  NOP ;  /* 0x0000000000007918 */ /* 0x000fe20000000000 */
[----:B------:R-:W-:Y:S04]  /*16adf0*/  STL.64 [R1+0xbce0], R146 ;  /* 0x00bce09201007387 */ /* 0x000fe80000100a00 */
[----:B------:R1:W-:Y:S04]  /*16ae00*/  STL.64 [R1+0xbcd8], R144 ;  /* 0x00bcd89001007387 */ /* 0x0003e80000100a00 */
[----:B-1----:R-:W3:Y:S04]  /*16ae10*/  LDL R144, [R1+0x1950] ;  /* 0x0019500001907983 */ /* 0x002ee80000100800 */
[----:B------:R-:W3:Y:S01]  /*16ae20*/  LDL R145, [R1+0x1954] ;  /* 0x0019540001917983 */ /* 0x000ee20000100800 */
[C---:B--2---:R-:W-:Y:S08]  /*16ae30*/  HMMA.1688.F32.TF32 R152, R216.reuse, R136, R152 ;  /* 0x00000088d898723c */ /* 0x044ff00000081098 */
[----:B------:R-:W-:Y:S01]  /*16ae40*/  HMMA.1688.F32.TF32 R160, R216, R220, R160 ;  /* 0x000000dcd8a0723c */ /* 0x000fe200000810a0 */
[----:B------:R-:W-:Y:S01]  /*16ae50*/  IMAD.MOV.U32 R252, RZ, RZ, R6 ;  /* 0x000000fffffc7224 */ /* 0x000fe200078e0006 */
[----:B------:R-:W-:-:S06]  /*16ae60*/  MOV R2, R7 ;  /* 0x0000000700027202 */ /* 0x000fcc0000000f00 */
[C---:B------:R-:W-:Y:S08]  /*16ae70*/  HMMA.1688.F32.TF32 R220, R104.reuse, R22, R24 ;  /* 0x0000001668dc723c */ /* 0x040ff00000081018 */
[C---:B------:R-:W-:Y:S08]  /*16ae80*/  HMMA.1688.F32.TF32 R224, R104.reuse, R18, R224 ;  /* 0x0000001268e0723c */ /* 0x040ff000000810e0 */
[----:B------:R-:W-:Y:S08]  /*16ae90*/  HMMA.1688.F32.TF32 R232, R104, R10, R232 ;  /* 0x0000000a68e8723c */ /* 0x000ff000000810e8 */
        /* <DEDUP_REMOVED lines=18> */
[----:B------:R-:W-:Y:S11]  /*16afc0*/  HMMA.1688.F32.TF32 R216, R216, R28, R32 ;  /* 0x0000001cd8d8723c */ /* 0x000ff60000081020 */
[----:B------:R-:W-:Y:S04]  /*16afd0*/  STL.64 [R1+0xbcd0], R150 ;  /* 0x00bcd09601007387 */ /* 0x000fe80000100a00 */
[----:B------:R-:W-:Y:S04]  /*16afe0*/  STL.64 [R1+0xbcc8], R148 ;  /* 0x00bcc89401007387 */ /* 0x000fe80000100a00 */
[----:B------:R1:W-:Y:S04]  /*16aff0*/  STL.64 [R1+0xbcc0], R154 ;  /* 0x00bcc09a01007387 */ /* 0x0003e80000100a00 */
[----:B------:R-:W-:Y:S04]  /*16b000*/  STL.64 [R1+0xbcb8], R152 ;  /* 0x00bcb89801007387 */ /* 0x000fe80000100a00 */
[----:B------:R-:W2:Y:S04]  /*16b010*/  LDL R90, [R1+0x1808] ;  /* 0x00180800015a7983 */ /* 0x000ea80000100800 */
[----:B------:R-:W2:Y:S04]  /*16b020*/  LDL R91, [R1+0x180c] ;  /* 0x00180c00015b7983 */ /* 0x000ea80000100800 */
[----:B------:R-:W3:Y:S04]  /*16b030*/  LDL R82, [R1+0x17e8] ;  /* 0x0017e80001527983 */ /* 0x000ee80000100800 */
[----:B------:R-:W3:Y:S04]  /*16b040*/  LDL R83, [R1+0x17ec] ;  /* 0x0017ec0001537983 */ /* 0x000ee80000100800 */
        /* <DEDUP_REMOVED lines=55> */
[----:B------:R-:W2:Y:S04]  /*16b3c0*/  LDL.LU.64 R34, [R1+0xbe28] ;  /* 0x00be280001227983 */ /* 0x000ea80000300a00 */
[----:B------:R-:W2:Y:S04]  /*16b3d0*/  LDL.LU.64 R32, [R1+0xbe20] ;  /* 0x00be200001207983 */ /* 0x000ea80000300a00 */
        /* <DEDUP_REMOVED lines=17> */
[C---:B--2---:R-:W-:Y:S08]  /*16b4f0*/  HMMA.1688.F32.TF32 R32, R104.reuse, R38, R32 ;  /* 0x000000266820723c */ /* 0x044ff00000081020 */
        /* <DEDUP_REMOVED lines=15> */
[C---:B------:R-:W-:Y:S01]  /*16b5f0*/  HMMA.1688.F32.TF32 R56, R104.reuse, R146, R56 ;  /* 0x000000926838723c */ /* 0x040fe20000081038 */
[----:B------:R-:W4:Y:S04]  /*16b600*/  LDL R150, [R1+0x1858] ;  /* 0x0018580001967983 */ /* 0x000f280000100800 */
[----:B------:R-:W4:Y:S04]  /*16b610*/  LDL R151, [R1+0x185c] ;  /* 0x00185c0001977983 */ /* 0x000f280000100800 */
[----:B------:R-:W2:Y:S04]  /*16b620*/  LDL R146, [R1+0x1868] ;  /* 0x0018680001927983 */ /* 0x000ea80000100800 */
[----:B------:R-:W2:Y:S01]  /*16b630*/  LDL R147, [R1+0x186c] ;  /* 0x00186c0001937983 */ /* 0x000ea20000100800 */
[C---:B------:R-:W-:Y:S08]  /*16b640*/  HMMA.1688.F32.TF32 R60, R104.reuse, R66, R60 ;  /* 0x00000042683c723c */ /* 0x040ff0000008103c */
[C---:B---3--:R-:W-:Y:S01]  /*16b650*/  HMMA.1688.F32.TF32 R48, R104.reuse, R154, R48 ;  /* 0x0000009a6830723c */ /* 0x048fe20000081030 */
[----:B------:R-:W3:Y:S04]  /*16b660*/  LDL R154, [R1+0x1848] ;  /* 0x00184800019a7983 */ /* 0x000ee80000100800 */
[----:B------:R-:W3:Y:S04]  /*16b670*/  LDL R155, [R1+0x184c] ;  /* 0x00184c00019b7983 */ /* 0x000ee80000100800 */
        /* <DEDUP_REMOVED lines=23> */
[----:B------:R-:W-:Y:S04]  /*16b7f0*/  STL [R1+0xbc6c], R88 ;  /* 0x00bc6c5801007387 */ /* 0x000fe80000100800 */
[----:B------:R-:W-:Y:S04]  /*16b800*/  STL [R1+0xbc68], R89 ;  /* 0x00bc685901007387 */ /* 0x000fe80000100800 */
[----:B------:R1:W-:Y:S04]  /*16b810*/  STL [R1+0xbc64], R90 ;  /* 0x00bc645a01007387 */ /* 0x0003e80000100800 */
[----:B------:R3:W-:Y:S04]  /*16b820*/  STL [R1+0xbc60], R91 ;  /* 0x00bc605b01007387 */ /* 0x0007e80000100800 */
[----:B-1----:R-:W2:Y:S04]  /*16b830*/  LDL R90, [R1+0x1828] ;  /* 0x00182800015a7983 */ /* 0x002ea80000100800 */
[----:B---3--:R-:W2:Y:S01]  /*16b840*/  LDL R91, [R1+0x182c] ;  /* 0x00182c00015b7983 */ /* 0x008ea20000100800 */
[C---:B------:R-:W-:Y:S08]  /*16b850*/  HMMA.1688.F32.TF32 R96, R104.reuse, R138, R96 ;  /* 0x0000008a6860723c */ /* 0x040ff00000081060 */
[----:B--2---:R-:W-:-:S15]  /*16b860*/  HMMA.1688.F32.TF32 R92, R104, R90, R92 ;  /* 0x0000005a685c723c */ /* 0x004fde000008105c */
[----:B------:R-:W-:-:S04]  /*16b870*/  NOP ;  /* 0x0000000000007918 */ /* 0x000fc80000000000 */
[----:B------:R-:W-:Y:S04]  /*16b880*/  STL [R1+0xbc78], R92 ;  /* 0x00bc785c01007387 */ /* 0x000fe80000100800 */
[----:B------:R-:W-:Y:S04]  /*16b890*/  STL [R1+0xbc74], R93 ;  /* 0x00bc745d01007387 */ /* 0x000fe80000100800 */
[----:B------:R-:W-:Y:S04]  /*16b8a0*/  STL [R1+0xbc70], R94 ;  /* 0x00bc705e01007387 */ /* 0x000fe80000100800 */
[----:B------:R4:W-:Y:S04]  /*16b8b0*/  STL [R1+0xbc5c], R95 ;  /* 0x00bc5c5f01007387 */ /* 0x0009e80000100800 */
[----:B------:R-:W2:Y:S04]  /*16b8c0*/  LDL R138, [R1+0x1878] ;  /* 0x00187800018a7983 */ /* 0x000ea80000100800 */
[----:B------:R-:W2:Y:S01]  /*16b8d0*/  LDL R139, [R1+0x187c] ;  /* 0x00187c00018b7983 */ /* 0x000ea20000100800 */
[C---:B------:R-:W-:Y:S08]  /*16b8e0*/  HMMA.1688.F32.TF32 R100, R104.reuse, R154, R100 ;  /* 0x0000009a6864723c */ /* 0x040ff00000081064 */
[C---:B----4-:R-:W-:Y:S08]  /*16b8f0*/  HMMA.1688.F32.TF32 R92, R104.reuse, R150, R248 ;  /* 0x00000096685c723c */ /* 0x050ff000000810f8 */
[----:B------:R-:W-:Y:S01]  /*16b900*/  HMMA.1688.F32.TF32 R88, R104, R146, R240 ;  /* 0x000000926858723c */ /* 0x000fe200000810f0 */
[----:B------:R-:W-:Y:S04]  /*16b910*/  STL [R1+0xbc84], R96 ;  /* 0x00bc846001007387 */ /* 0x000fe80000100800 */
[----:B------:R-:W-:Y:S04]  /*16b920*/  STL [R1+0xbc80], R97 ;  /* 0x00bc806101007387 */ /* 0x000fe80000100800 */
[----:B------:R-:W-:Y:S04]  /*16b930*/  STL [R1+0xbc7c], R98 ;  /* 0x00bc7c6201007387 */ /* 0x000fe80000100800 */
[----:B------:R-:W-:Y:S04]  /*16b940*/  STL [R1+0xbc58], R99 ;  /* 0x00bc586301007387 */ /* 0x000fe80000100800 */
[----:B------:R1:W-:Y:S04]  /*16b950*/  STL [R1+0xbc94], R100 ;  /* 0x00bc946401007387 */ /* 0x0003e80000100800 */
[----:B------:R3:W-:Y:S04]  /*16b960*/  STL [R1+0xbc90], R101 ;  /* 0x00bc906501007387 */ /* 0x0007e80000100800 */
[----:B------:R4:W-:Y:S04]  /*16b970*/  STL [R1+0xbc8c], R102 ;  /* 0x00bc8c6601007387 */ /* 0x0009e80000100800 */
[----:B------:R1:W-:Y:S04]  /*16b980*/  STL [R1+0xbc88], R103 ;  /* 0x00bc886701007387 */ /* 0x0003e80000100800 */
[----:B------:R-:W-:Y:S04]  /*16b990*/  STL.64 [R1+0x10], R92 ;  /* 0x0000105c01007387 */ /* 0x000fe80000100a00 */
[----:B------:R4:W-:Y:S04]  /*16b9a0*/  STL.64 [R1+0x18], R94 ;  /* 0x0000185e01007387 */ /* 0x0009e80000100a00 */
[----:B------:R-:W2:Y:S04]  /*16b9b0*/  LDL R250, [R1+0x18a8] ;  /* 0x0018a80001fa7983 */ /* 0x000ea80000100800 */
[----:B------:R-:W2:Y:S01]  /*16b9c0*/  LDL R251, [R1+0x18ac] ;  /* 0x0018ac0001fb7983 */ /* 0x000ea20000100800 */
[----:B-1----:R-:W-:-:S02]  /*16b9d0*/  IMAD.MOV.U32 R100, RZ, RZ, R88 ;  /* 0x000000ffff647224 */ /* 0x002fc400078e0058 */
[----:B---3--:R-:W-:Y:S02]  /*16b9e0*/  IMAD.MOV.U32 R101, RZ, RZ, R89 ;  /* 0x000000ffff657224 */ /* 0x008fe400078e0059 */
[----:B----4-:R-:W-:Y:S01]  /*16b9f0*/  IMAD.MOV.U32 R102, RZ, RZ, R90 ;  /* 0x000000ffff667224 */ /* 0x010fe200078e005a */
[----:B------:R-:W-:Y:S01]  /*16ba00*/  MOV R103, R91 ;  /* 0x0000005b00677202 */ /* 0x000fe20000000f00 */
        /* <DEDUP_REMOVED lines=8> */
[----:B------:R1:W-:Y:S04]  /*16ba90*/  STL [R1+0xbca4], R103 ;  /* 0x00bca46701007387 */ /* 0x0003e80000100800 */
[----:B------:R1:W-:Y:S04]  /*16baa0*/  STL [R1+0xbca0], R102 ;  /* 0x00bca06601007387 */ /* 0x0003e80000100800 */
[----:B------:R-:W-:Y:S04]  /*16bab0*/  STL [R1+0xbc9c], R101 ;  /* 0x00bc9c6501007387 */ /* 0x000fe80000100800 */
[----:B------:R1:W-:Y:S02]  /*16bac0*/  STL [R1+0xbc98], R100 ;  /* 0x00bc986401007387 */ /* 0x0003e40000100800 */
[----:B-1----:R-:W-:-:S02]  /*16bad0*/  IMAD.MOV.U32 R103, RZ, RZ, R2 ;  /* 0x000000ffff677224 */ /* 0x002fc400078e0002 */
[----:B------:R-:W-:Y:S01]  /*16bae0*/  IMAD.MOV.U32 R102, RZ, RZ, R252 ;  /* 0x000000ffff667224 */ /* 0x000fe200078e00fc */
        /* <DEDUP_REMOVED lines=9> */
[----:B------:R-:W4:Y:S01]  /*16bb80*/  LDL R151, [R1+0x18dc] ;  /* 0x0018dc0001977983 */ /* 0x000f220000100800 */
[----:B--2---:R-:W-:Y:S03]  /*16bb90*/  HMMA.1688.F32.TF32 R236, R104, R138, R236 ;  /* 0x0000008a68ec723c */ /* 0x004fe600000810ec */
[----:B------:R-:W2:Y:S04]  /*16bba0*/  LDL R138, [R1+0x18c8] ;  /* 0x0018c800018a7983 */ /* 0x000ea80000100800 */
[----:B------:R-:W2:-:S12]  /*16bbb0*/  LDL R139, [R1+0x18cc] ;  /* 0x0018cc00018b7983 */ /* 0x000e980000100800 */
[----:B------:R1:W-:Y:S04]  /*16bbc0*/  STL [R1+0xbcb4], R236 ;  /* 0x00bcb4ec01007387 */ /* 0x0003e80000100800 */
[----:B------:R1:W-:Y:S04]  /*16bbd0*/  STL [R1+0xbcb0], R237 ;  /* 0x00bcb0ed01007387 */ /* 0x0003e80000100800 */
[----:B------:R1:W-:Y:S04]  /*16bbe0*/  STL [R1+0xbcac], R238 ;  /* 0x00bcacee01007387 */ /* 0x0003e80000100800 */
[----:B------:R1:W-:Y:S04]  /*16bbf0*/  STL [R1+0xbca8], R239 ;  /* 0x00bca8ef01007387 */ /* 0x0003e80000100800 */
[----:B-1----:R-:W2:Y:S04]  /*16bc00*/  LDL.LU R236, [R1+0x50] ;  /* 0x0000500001ec7983 */ /* 0x002ea80000300800 */
[----:B------:R-:W2:Y:S01]  /*16bc10*/  LDL.LU R237, [R1+0x54] ;  /* 0x0000540001ed7983 */ /* 0x000ea20000300800 */
[----:B------:R-:W-:Y:S01]  /*16bc20*/  IMAD.MOV.U32 R238, RZ, RZ, R3 ;  /* 0x000000ffffee7224 */ /* 0x000fe200078e0003 */
[----:B------:R-:W-:Y:S01]  /*16bc30*/  MOV R239, R0 ;  /* 0x0000000000ef7202 */ /* 0x000fe20000000f00 */
[C---:B---3--:R-:W-:Y:S01]  /*16bc40*/  HMMA.1688.F32.TF32 R92, R104.reuse, R94, R96 ;  /* 0x0000005e685c723c */ /* 0x048fe20000081060 */
[----:B----4-:R-:W-:Y:S04]  /*16bc50*/  LDS R240, [R252+UR10+0x8c080] ;  /* 0x08c0800afcf07984 */ /* 0x010fe80008000800 */
[----:B------:R-:W-:Y:S04]  /*16bc60*/  LDS R241, [R2+UR10+0x8c080] ;  /* 0x08c0800a02f17984 */ /* 0x000fe80008000800 */
[----:B------:R-:W-:Y:S04]  /*16bc70*/  LDS R243, [R2+UR10+0x8c880] ;  /* 0x08c8800a02f37984 */ /* 0x000fe80008000800 */
[----:B------:R-:W1:Y:S01]  /*16bc80*/  LDS R242, [R252+UR10+0x8c880] ;  /* 0x08c8800afcf27984 */ /* 0x000e620008000800 */
[C---:B------:R-:W-:Y:S08]  /*16bc90*/  HMMA.1688.F32.TF32 R120, R104.reuse, R146, R120 ;  /* 0x000000926878723c */ /* 0x040ff00000081078 */
[----:B------:R-:W-:Y:S01]  /*16bca0*/  HMMA.1688.F32.TF32 R116, R104, R150, R116 ;  /* 0x000000966874723c */ /* 0x000fe20000081074 */
[----:B------:R-:W-:-:S02]  /*16bcb0*/  IMAD.MOV.U32 R97, RZ, RZ, R93 ;  /* 0x000000ffff617224 */ /* 0x000fc400078e005d */
[----:B------:R-:W-:-:S05]  /*16bcc0*/  IMAD.MOV.U32 R98, RZ, RZ, R94 ;  /* 0x000000ffff627224 */ /* 0x000fca00078e005e */
[C---:B------:R-:W-:Y:S01]  /*16bcd0*/  HMMA.1688.F32.TF32 R152, R104.reuse, R154, R108 ;  /* 0x0000009a6898723c */ /* 0x040fe2000008106c */
[----:B------:R-:W3:Y:S04]  /*16bce0*/  LDL R146, [R1+0x1938] ;  /* 0x0019380001927983 */ /* 0x000ee80000100800 */
[----:B------:R-:W3:Y:S04]  /*16bcf0*/  LDL R147, [R1+0x193c] ;  /* 0x00193c0001937983 */ /* 0x000ee80000100800 */
[----:B------:R-:W4:Y:S04]  /*16bd00*/  LDL R150, [R1+0x1948] ;  /* 0x0019480001967983 */ /* 0x000f280000100800 */
[----:B------:R-:W4:Y:S01]  /*16bd10*/  LDL R151, [R1+0x194c] ;  /* 0x00194c0001977983 */ /* 0x000f220000100800 */
[C---:B--2---:R-:W-:Y:S08]  /*16bd20*/  HMMA.1688.F32.TF32 R136, R104.reuse, R138, R112 ;  /* 0x0000008a6888723c */ /* 0x044ff00000081070 */
[----:B------:R-:W-:Y:S01]  /*16bd30*/  HMMA.1688.F32.TF32 R236, R104, R90, R236 ;  /* 0x0000005a68ec723c */ /* 0x000fe200000810ec */
[----:B------:R-:W-:-:S02]  /*16bd40*/  IMAD.MOV.U32 R90, RZ, RZ, R116 ;  /* 0x000000ffff5a7224 */ /* 0x000fc400078e0074 */
[----:B------:R-:W-:Y:S02]  /*16bd50*/  IMAD.MOV.U32 R91, RZ, RZ, R117 ;  /* 0x000000ffff5b7224 */ /* 0x000fe400078e0075 */
[----:B------:R-:W-:Y:S01]  /*16bd60*/  IMAD.MOV.U32 R117, RZ, RZ, R122 ;  /* 0x000000ffff757224 */ /* 0x000fe200078e007a */
[----:B------:R-:W-:Y:S01]  /*16bd70*/  MOV R116, R123 ;  /* 0x0000007b00747202 */ /* 0x000fe20000000f00 */
[----:B------:R-:W2:Y:S04]  /*16bd80*/  LDL R122, [R1+0x18f8] ;  /* 0x0018f800017a7983 */ /* 0x000ea80000100800 */
[----:B------:R-:W2:Y:S08]  /*16bd90*/  LDL R123, [R1+0x18fc] ;  /* 0x0018fc00017b7983 */ /* 0x000eb00000100800 */
[----:B------:R-:W-:-:S02]  /*16bda0*/  IMAD.MOV.U32 R93, RZ, RZ, R236 ;  /* 0x000000ffff5d7224 */ /* 0x000fc400078e00ec */
[----:B------:R-:W-:Y:S02]  /*16bdb0*/  IMAD.MOV.U32 R94, RZ, RZ, R237 ;  /* 0x000000ffff5e7224 */ /* 0x000fe400078e00ed */
[----:B------:R-:W-:Y:S01]  /*16bdc0*/  IMAD.MOV.U32 R88, RZ, RZ, R238 ;  /* 0x000000ffff587224 */ /* 0x000fe200078e00ee */
[----:B------:R-:W-:Y:S02]  /*16bdd0*/  MOV R89, R239 ;  /* 0x000000ef00597202 */ /* 0x000fe40000000f00 */
[----:B------:R-:W-:Y:S01]  /*16bde0*/  HMMA.1688.F32.TF32 R236, R104, R250, R100 ;  /* 0x000000fa68ec723c */ /* 0x000fe20000081064 */
[----:B------:R-:W3:Y:S04]  /*16bdf0*/  LDL R250, [R1+0x1908] ;  /* 0x0019080001fa7983 */ /* 0x000ee80000100800 */
[----:B------:R-:W3:Y:S01]  /*16be00*/  LDL R251, [R1+0x190c] ;  /* 0x00190c0001fb7983 */ /* 0x000ee20000100800 */
[----:B------:R-:W-:Y:S01]  /*16be10*/  IMAD.MOV.U32 R113, RZ, RZ, R138 ;  /* 0x000000ffff717224 */ /* 0x000fe200078e008a */
[----:B------:R-:W-:-:S02]  /*16be20*/  MOV R112, R139 ;  /* 0x0000008b00707202 */ /* 0x000fc40000000f00 */
[----:B------:R-:W4:Y:S04]  /*16be30*/  LDL R138, [R1+0x1918] ;  /* 0x00191800018a7983 */ /* 0x000f280000100800 */
[----:B------:R-:W4:Y:S01]  /*16be40*/  LDL R139, [R1+0x191c] ;  /* 0x00191c00018b7983 */ /* 0x000f220000100800 */
[----:B------:R-:W-:Y:S01]  /*16be50*/  IMAD.MOV.U32 R109, RZ, RZ, R154 ;  /* 0x000000ffff6d7224 */ /* 0x000fe200078e009a */
[----:B------:R-:W-:Y:S02]  /*16be60*/  MOV R108, R155 ;  /* 0x0000009b006c7202 */ /* 0x000fe40000000f00 */
[----:B------:R-:W4:Y:S04]  /*16be70*/  LDL R154, [R1+0x1958] ;  /* 0x00195800019a7983 */ /* 0x000f280000100800 */
[----:B------:R-:W4:Y:S01]  /*16be80*/  LDL R155, [R1+0x195c] ;  /* 0x00195c00019b7983 */ /* 0x000f220000100800 */
[----:B------:R-:W-:-:S02]  /*16be90*/  IMAD.MOV.U32 R103, RZ, RZ, R236 ;  /* 0x000000ffff677224 */ /* 0x000fc400078e00ec */
[----:B------:R-:W-:Y:S02]  /*16bea0*/  IMAD.MOV.U32 R102, RZ, RZ, R237 ;  /* 0x000000ffff667224 */ /* 0x000fe400078e00ed */
[----:B------:R-:W-:Y:S02]  /*16beb0*/  IMAD.MOV.U32 R236, RZ, RZ, R136 ;  /* 0x000000ffffec7224 */ /* 0x000fe400078e0088 */
[----:B------:R-:W-:Y:S01]  /*16bec0*/  IMAD.MOV.U32 R237, RZ, RZ, R137 ;  /* 0x000000ffffed7224 */ /* 0x000fe200078e0089 */
[C---:B--2---:R-:W-:Y:S08]  /*16bed0*/  HMMA.1688.F32.TF32 R124, R104.reuse, R122, R124 ;  /* 0x0000007a687c723c */ /* 0x044ff0000008107c */
[----:B---3--:R-:W-:Y:S11]  /*16bee0*/  HMMA.1688.F32.TF32 R128, R104, R250, R128 ;  /* 0x000000fa6880723c */ /* 0x008ff60000081080 */
[----:B------:R-:W-:-:S02]  /*16bef0*/  IMAD.MOV.U32 R123, RZ, RZ, R124 ;  /* 0x000000ffff7b7224 */ /* 0x000fc400078e007c */
[----:B------:R-:W-:Y:S01]  /*16bf00*/  IMAD.MOV.U32 R122, RZ, RZ, R125 ;  /* 0x000000ffff7a7224 */ /* 0x000fe200078e007d */
[----:B------:R-:W2:Y:S04]  /*16bf10*/  LDL R250, [R1+0x1998] ;  /* 0x0019980001fa7983 */ /* 0x000ea80000100800 */
[----:B------:R-:W2:Y:S01]  /*16bf20*/  LDL R251, [R1+0x199c] ;  /* 0x00199c0001fb7983 */ /* 0x000ea20000100800 */
[----:B----4-:R-:W-:Y:S01]  /*16bf30*/  HMMA.1688.F32.TF32 R132, R104, R138, R132 ;  /* 0x0000008a6884723c */ /* 0x010fe20000081084 */
[----:B------:R-:W-:Y:S01]  /*16bf40*/  IMAD.MOV.U32 R125, RZ, RZ, R130 ;  /* 0x000000ffff7d7224 */ /* 0x000fe200078e0082 */
[----:B------:R-:W-:Y:S01]  /*16bf50*/  MOV R124, R131 ;  /* 0x00000083007c7202 */ /* 0x000fe20000000f00 */
[----:B------:R-:W3:Y:S04]  /*16bf60*/  LDL R130, [R1+0x1928] ;  /* 0x0019280001827983 */ /* 0x000ee80000100800 */
[----:B------:R-:W3:Y:S04]  /*16bf70*/  LDL R131, [R1+0x192c] ;  /* 0x00192c0001837983 */ /* 0x000ee80000100800 */
[----:B------:R-:W3:Y:S04]  /*16bf80*/  LDL.LU.64 R138, [R1+0xbcf0] ;  /* 0x00bcf000018a7983 */ /* 0x000ee80000300a00 */
[----:B------:R-:W3:Y:S01]  /*16bf90*/  LDL.LU.64 R136, [R1+0xbce8] ;  /* 0x00bce80001887983 */ /* 0x000ee20000300a00 */
        /* <DEDUP_REMOVED lines=14> */
[C---:B------:R-:W-:Y:S08]  /*16c080*/  HMMA.1688.F32.TF32 R140, R104.reuse, R146, R140 ;  /* 0x00000092688c723c */ /* 0x040ff0000008108c */
[----:B---3--:R-:W-:-:S15]  /*16c090*/  HMMA.1688.F32.TF32 R136, R104, R130, R136 ;  /* 0x000000826888723c */ /* 0x008fde0000081088 */
[----:B------:R-:W-:-:S04]  /*16c0a0*/  NOP ;  /* 0x0000000000007918 */ /* 0x000fc80000000000 */
[----:B------:R-:W-:Y:S01]  /*16c0b0*/  IMAD.MOV.U32 R129, RZ, RZ, R138 ;  /* 0x000000ffff817224 */ /* 0x000fe200078e008a */
[----:B------:R-:W-:Y:S01]  /*16c0c0*/  MOV R128, R139 ;  /* 0x0000008b00807202 */ /* 0x000fe20000000f00 */
[----:B------:R-:W3:Y:S04]  /*16c0d0*/  LDL R138, [R1+0x19b8] ;  /* 0x0019b800018a7983 */ /* 0x000ee80000100800 */
[----:B------:R-:W3:Y:S04]  /*16c0e0*/  LDL R139, [R1+0x19bc] ;  /* 0x0019bc00018b7983 */ /* 0x000ee80000100800 */
        /* <DEDUP_REMOVED lines=8> */
[----:B------:R-:W2:Y:S01]  /*16c170*/  LDL.LU.64 R148, [R1+0xbcc8] ;  /* 0x00bcc80001947983 */ /* 0x000ea20000300a00 */
[----:B------:R-:W-:Y:S01]  /*16c180*/  IMAD.MOV.U32 R101, RZ, RZ, R238 ;  /* 0x000000ffff657224 */ /* 0x000fe200078e00ee */
[----:B------:R-:W-:Y:S01]  /*16c190*/  MOV R100, R239 ;  /* 0x000000ef00647202 */ /* 0x000fe20000000f00 */
[----:B------:R-:W-:-:S02]  /*16c1a0*/  IMAD.MOV.U32 R238, RZ, RZ, R152 ;  /* 0x000000ffffee7224 */ /* 0x000fc400078e0098 */
[----:B------:R-:W-:-:S07]  /*16c1b0*/  IMAD.MOV.U32 R239, RZ, RZ, R153 ;  /* 0x000000ffffef7224 */ /* 0x000fce00078e0099 */
[----:B------:R-:W-:Y:S04]  /*16c1c0*/  STL.64 [R1+0x170], R144 ;  /* 0x0001709001007387 */ /* 0x000fe80000100a00 */
[----:B------:R1:W-:Y:S04]  /*16c1d0*/  STL.64 [R1+0x178], R146 ;  /* 0x0001789201007387 */ /* 0x0003e80000100a00 */
[----:B-1----:R-:W3:Y:S04]  /*16c1e0*/  LDL R146, [R1+0x1978] ;  /* 0x0019780001927983 */ /* 0x002ee80000100800 */
[----:B------:R-:W3:Y:S01]  /*16c1f0*/  LDL R147, [R1+0x197c] ;  /* 0x00197c0001937983 */ /* 0x000ee20000100800 */
[----:B--2---:R-:W-:Y:S03]  /*16c200*/  HMMA.1688.F32.TF32 R148, R104, R154, R148 ;  /* 0x0000009a6894723c */ /* 0x004fe60000081094 */
[----:B------:R-:W4:Y:S04]  /*16c210*/  LDL.LU.64 R154, [R1+0xbcc0] ;  /* 0x00bcc000019a7983 */ /* 0x000f280000300a00 */
[----:B------:R-:W4:Y:S01]  /*16c220*/  LDL.LU.64 R152, [R1+0xbcb8] ;  /* 0x00bcb80001987983 */ /* 0x000f220000300a00 */
[----:B------:R-:W-:-:S02]  /*16c230*/  IMAD.MOV.U32 R115, RZ, RZ, R132 ;  /* 0x000000ffff737224 */ /* 0x000fc400078e0084 */
[----:B------:R-:W-:-:S09]  /*16c240*/  IMAD.MOV.U32 R114, RZ, RZ, R133 ;  /* 0x000000ffff727224 */ /* 0x000fd200078e0085 */
[----:B------:R-:W-:Y:S04]  /*16c250*/  STL.64 [R1+0x160], R148 ;  /* 0x0001609401007387 */ /* 0x000fe80000100a00 */
[----:B------:R1:W-:Y:S04]  /*16c260*/  STL.64 [R1+0x168], R150 ;  /* 0x0001689601007387 */ /* 0x0003e80000100a00 */
[----:B-1----:R-:W2:Y:S04]  /*16c270*/  LDL R150, [R1+0x19c8] ;  /* 0x0019c80001967983 */ /* 0x002ea80000100800 */
[----:B------:R-:W2:Y:S01]  /*16c280*/  LDL R151, [R1+0x19cc] ;  /* 0x0019cc0001977983 */ /* 0x000ea20000100800 */
[----:B----4-:R-:W-:Y:S03]  /*16c290*/  HMMA.1688.F32.TF32 R132, R104, R134, R152 ;  /* 0x000000866884723c */ /* 0x010fe60000081098 */
[----:B------:R-:W4:-:S15]  /*16c2a0*/  LDL R154, [R1+0x19a8] ;  /* 0x0019a800019a7983 */ /* 0x000f1e0000100800 */
[----:B------:R-:W-:Y:S01]  /*16c2b0*/  NOP ;  /* 0x0000000000007918 */ /* 0x000fe20000000000 */
[----:B------:R-:W-:Y:S04]  /*16c2c0*/  STL.64 [R1+0x150], R132 ;  /* 0x0001508401007387 */ /* 0x000fe80000100a00 */
[----:B------:R1:W-:Y:S04]  /*16c2d0*/  STL.64 [R1+0x158], R134 ;  /* 0x0001588601007387 */ /* 0x0003e80000100a00 */
[----:B------:R-:W4:Y:S04]  /*16c2e0*/  LDL R155, [R1+0x19ac] ;  /* 0x0019ac00019b7983 */ /* 0x000f280000100800 */
[----:B-1----:R-:W2:Y:S04]  /*16c2f0*/  LDL R134, [R1+0x19d8] ;  /* 0x0019d80001867983 */ /* 0x002ea80000100800 */
[----:B------:R-:W2:Y:S01]  /*16c300*/  LDL R135, [R1+0x19dc] ;  /* 0x0019dc0001877983 */ /* 0x000ea20000100800 */
[C---:B---3--:R-:W-:Y:S08]  /*16c310*/  HMMA.1688.F32.TF32 R144, R104.reuse, R146, R156 ;  /* 0x000000926890723c */ /* 0x048ff0000008109c */
[----:B------:R-:W-:Y:S11]  /*16c320*/  HMMA.1688.F32.TF32 R140, R104, R142, R160 ;  /* 0x0000008e688c723c */ /* 0x000ff600000810a0 */
[----:B------:R-:W-:Y:S04]  /*16c330*/  STL.64 [R1+0x140], R144 ;  /* 0x0001409001007387 */ /* 0x000fe80000100a00 */
[----:B------:R1:W-:Y:S04]  /*16c340*/  STL.64 [R1+0x148], R146 ;  /* 0x0001489201007387 */ /* 0x0003e80000100a00 */
[----:B------:R-:W-:Y:S01]  /*16c350*/  IMAD.MOV.U32 R161, RZ, RZ, R142 ;  /* 0x000000ffffa17224 */ /* 0x000fe200078e008e */
[----:B------:R3:W-:Y:S01]  /*16c360*/  STL.64 [R1+0x130], R140 ;  /* 0x0001308c01007387 */ /* 0x0007e20000100a00 */
[----:B------:R-:W-:-:S03]  /*16c370*/  IMAD.MOV.U32 R160, RZ, RZ, R143 ;  /* 0x000000ffffa07224 */ /* 0x000fc600078e008f */
[----:B-1----:R-:W2:Y:S04]  /*16c380*/  LDL R146, [R1+0x19e8] ;  /* 0x0019e80001927983 */ /* 0x002ea80000100800 */
[----:B------:R-:W2:Y:S01]  /*16c390*/  LDL R147, [R1+0x19ec] ;  /* 0x0019ec0001937983 */ /* 0x000ea20000100800 */
[----:B---3--:R-:W-:Y:S03]  /*16c3a0*/  HMMA.1688.F32.TF32 R140, R104, R250, R164 ;  /* 0x000000fa688c723c */ /* 0x008fe600000810a4 */
[----:B------:R1:W-:Y:S04]  /*16c3b0*/  STL [R1+0xbc4c], R160 ;  /* 0x00bc4ca001007387 */ /* 0x0003e80000100800 */
[----:B------:R3:W-:-:S12]  /*16c3c0*/  STL [R1+0xbc48], R161 ;  /* 0x00bc48a101007387 */ /* 0x0007d80000100800 */
[----:B------:R-:W-:Y:S01]  /*16c3d0*/  IMAD.MOV.U32 R165, RZ, RZ, R142 ;  /* 0x000000ffffa57224 */ /* 0x000fe200078e008e */
[----:B------:R1:W-:Y:S01]  /*16c3e0*/  STL.64 [R1+0x120], R140 ;  /* 0x0001208c01007387 */ /* 0x0003e20000100a00 */
[----:B------:R-:W-:-:S03]  /*16c3f0*/  MOV R164, R143 ;  /* 0x0000008f00a47202 */ /* 0x000fc60000000f00 */
[----:B------:R-:W2:Y:S04]  /*16c400*/  LDL R142, [R1+0x19f8] ;  /* 0x0019f800018e7983 */ /* 0x000ea80000100800 */
[----:B------:R-:W2:Y:S04]  /*16c410*/  LDL R143, [R1+0x19fc] ;  /* 0x0019fc00018f7983 */ /* 0x000ea80000100800 */
[----:B------:R-:W2:Y:S04]  /*16c420*/  LDL R250, [R1+0x1a08] ;  /* 0x001a080001fa7983 */ /* 0x000ea80000100800 */
[----:B------:R-:W2:Y:S04]  /*16c430*/  LDL R251, [R1+0x1a0c] ;  /* 0x001a0c0001fb7983 */ /* 0x000ea80000100800 */
[----:B------:R-:W-:Y:S04]  /*16c440*/  STL [R1+0xbc54], R164 ;  /* 0x00bc54a401007387 */ /* 0x000fe80000100800 */
[----:B------:R-:W-:Y:S01]  /*16c450*/  STL [R1+0xbc50], R165 ;  /* 0x00bc50a501007387 */ /* 0x000fe20000100800 */
[----:B----4-:R-:W-:-:S15]  /*16c460*/  HMMA.1688.F32.TF32 R152, R104, R154, R168 ;  /* 0x0000009a6898723c */ /* 0x010fde00000810a8 */
[----:B------:R-:W-:-:S04]  /*16c470*/  NOP ;  /* 0x0000000000007918 */ /* 0x000fc80000000000 */
[----:B-1----:R-:W-:Y:S02]  /*16c480*/  IMAD.MOV.U32 R160, RZ, RZ, R152 ;  /* 0x000000ffffa07224 */ /* 0x002fe400078e0098 */
[----:B---3--:R-:W-:Y:S02]  /*16c490*/  IMAD.MOV.U32 R161, RZ, RZ, R153 ;  /* 0x000000ffffa17224 */ /* 0x008fe400078e0099 */
[----:B------:R-:W-:Y:S01]  /*16c4a0*/  IMAD.MOV.U32 R169, RZ, RZ, R154 ;  /* 0x000000ffffa97224 */ /* 0x000fe200078e009a */
[----:B------:R-:W-:Y:S02]  /*16c4b0*/  MOV R168, R155 ;  /* 0x0000009b00a87202 */ /* 0x000fe40000000f00 */
[----:B------:R-:W-:Y:S01]  /*16c4c0*/  HMMA.1688.F32.TF32 R152, R104, R138, R172 ;  /* 0x0000008a6898723c */ /* 0x000fe200000810ac */
[----:B------:R-:W3:-:S15]  /*16c4d0*/  LDL R138, [R1+0x1a18] ;  /* 0x001a1800018a7983 */ /* 0x000ede0000100800 */
[----:B------:R-:W-:-:S03]  /*16c4e0*/  NOP ;  /* 0x0000000000007918 */ /* 0x000fc60000000000 */
[----:B------:R-:W-:Y:S04]  /*16c4f0*/  STL.64 [R1+0x100], R152 ;  /* 0x0001009801007387 */ /* 0x000fe80000100a00 */
[----:B------:R1:W-:Y:S04]  /*16c500*/  STL.64 [R1+0x108], R154 ;  /* 0x0001089a01007387 */ /* 0x0003e80000100a00 */
[----:B------:R-:W3:Y:S01]  /*16c510*/  LDL R139, [R1+0x1a1c] ;  /* 0x001a1c00018b7983 */ /* 0x000ee20000100800 */
[----:B--2---:R-:W-:-:S15]  /*16c520*/  HMMA.1688.F32.TF32 R132, R104, R134, R180 ;  /* 0x000000866884723c */ /* 0x004fde00000810b4 */
[----:B------:R-:W-:-:S04]  /*16c530*/  NOP ;  /* 0x0000000000007918 */ /* 0x000fc80000000000 */
[----:B------:R-:W-:Y:S01]  /*16c540*/  IMAD.MOV.U32 R3, RZ, RZ, R134 ;  /* 0x000000ffff037224 */ /* 0x000fe200078e0086 */
[----:B------:R2:W-:Y:S01]  /*16c550*/  STL.64 [R1+0xe0], R132 ;  /* 0x0000e08401007387 */ /* 0x0005e20000100a00 */
[----:B------:R-:W-:-:S03]  /*16c560*/  IMAD.MOV.U32 R0, RZ, RZ, R135 ;  /* 0x000000ffff007224 */ /* 0x000fc600078e0087 */
[----:B------:R-:W2:Y:S04]  /*16c570*/  LDL R134, [R1+0x1a38] ;  /* 0x001a380001867983 */ /* 0x000ea80000100800 */
[----:B------:R-:W2:Y:S01]  /*16c580*/  LDL R135, [R1+0x1a3c] ;  /* 0x001a3c0001877983 */ /* 0x000ea20000100800 */
[C---:B------:R-:W-:Y:S08]  /*16c590*/  HMMA.1688.F32.TF32 R140, R104.reuse, R142, R188 ;  /* 0x0000008e688c723c */ /* 0x040ff000000810bc */
[C---:B------:R-:W-:Y:S08]  /*16c5a0*/  HMMA.1688.F32.TF32 R144, R104.reuse, R146, R184 ;  /* 0x000000926890723c */ /* 0x040ff000000810b8 */
[----:B------:R-:W-:Y:S01]  /*16c5b0*/  HMMA.1688.F32.TF32 R148, R104, R150, R176 ;  /* 0x000000966894723c */ /* 0x000fe200000810b0 */
[----:B------:R-:W-:-:S02]  /*16c5c0*/  IMAD.MOV.U32 R131, RZ, RZ, R136 ;  /* 0x000000ffff837224 */ /* 0x000fc400078e0088 */
[----:B------:R-:W-:-:S05]  /*16c5d0*/  IMAD.MOV.U32 R130, RZ, RZ, R137 ;  /* 0x000000ffff827224 */ /* 0x000fca00078e0089 */
[----:B-1----:R-:W-:Y:S01]  /*16c5e0*/  HMMA.1688.F32.TF32 R152, R104, R250, R192 ;  /* 0x000000fa6898723c */ /* 0x002fe200000810c0 */
        /* <DEDUP_REMOVED lines=10> */
[----:B------:R-:W-:Y:S02]  /*16c690*/  IMAD.MOV.U32 R181, RZ, RZ, R146 ;  /* 0x000000ffffb57224 */ /* 0x000fe400078e0092 */
[----:B------:R-:W-:Y:S01]  /*16c6a0*/  IMAD.MOV.U32 R180, RZ, RZ, R147 ;  /* 0x000000ffffb47224 */ /* 0x000fe200078e0093 */
[----:B------:R-:W4:Y:S04]  /*16c6b0*/  LDL R146, [R1+0x1a48] ;  /* 0x001a480001927983 */ /* 0x000f280000100800 */
[----:B------:R-:W4:Y:S01]  /*16c6c0*/  LDL R147, [R1+0x1a4c] ;  /* 0x001a4c0001937983 */ /* 0x000f220000100800 */
[----:B------:R-:W-:Y:S01]  /*16c6d0*/  IMAD.MOV.U32 R173, RZ, RZ, R150 ;  /* 0x000000ffffad7224 */ /* 0x000fe200078e0096 */
[----:B------:R-:W-:-:S02]  /*16c6e0*/  MOV R172, R151 ;  /* 0x0000009700ac7202 */ /* 0x000fc40000000f00 */
[----:B------:R-:W4:Y:S04]  /*16c6f0*/  LDL R150, [R1+0x1a28] ;  /* 0x001a280001967983 */ /* 0x000f280000100800 */
[----:B------:R-:W4:Y:S01]  /*16c700*/  LDL R151, [R1+0x1a2c] ;  /* 0x001a2c0001977983 */ /* 0x000f220000100800 */
[----:B---3--:R-:W-:-:S15]  /*16c710*/  HMMA.1688.F32.TF32 R136, R104, R138, R196 ;  /* 0x0000008a6888723c */ /* 0x008fde00000810c4 */
[----:B------:R-:W-:-:S04]  /*16c720*/  NOP ;  /* 0x0000000000007918 */ /* 0x000fc80000000000 */
        /* <DEDUP_REMOVED lines=10> */
[----:B------:R-:W-:Y:S01]  /*16c7d0*/  IMAD.MOV.U32 R164, RZ, RZ, R140 ;  /* 0x000000ffffa47224 */ /* 0x000fe200078e008c */
[----:B------:R-:W-:Y:S02]  /*16c7e0*/  MOV R165, R141 ;  /* 0x0000008d00a57202 */ /* 0x000fe40000000f00 */
[----:B----4-:R-:W-:Y:S01]  /*16c7f0*/  HMMA.1688.F32.TF32 R140, R104, R142, R212 ;  /* 0x0000008e688c723c */ /* 0x010fe200000810d4 */
[----:B------:R-:W-:Y:S01]  /*16c800*/  IMAD.MOV.U32 R185, RZ, RZ, R144 ;  /* 0x000000ffffb97224 */ /* 0x000fe200078e0090 */
[----:B------:R-:W-:-:S06]  /*16c810*/  MOV R184, R145 ;  /* 0x0000009100b87202 */ /* 0x000fcc0000000f00 */
[----:B------:R-:W-:Y:S01]  /*16c820*/  HMMA.1688.F32.TF32 R144, R104, R146, R208 ;  /* 0x000000926890723c */ /* 0x000fe200000810d0 */
[----:B------:R-:W-:Y:S02]  /*16c830*/  IMAD.MOV.U32 R177, RZ, RZ, R148 ;  /* 0x000000ffffb17224 */ /* 0x000fe400078e0094 */
[----:B------:R-:W-:-:S05]  /*16c840*/  IMAD.MOV.U32 R176, RZ, RZ, R149 ;  /* 0x000000ffffb07224 */ /* 0x000fca00078e0095 */
[C---:B------:R-:W-:Y:S08]  /*16c850*/  HMMA.1688.F32.TF32 R148, R104.reuse, R150, R200 ;  /* 0x000000966894723c */ /* 0x040ff000000810c8 */
[----:B------:R-:W-:Y:S01]  /*16c860*/  HMMA.1688.F32.TF32 R104, R104, R250, R216 ;  /* 0x000000fa6868723c */ /* 0x000fe200000810d8 */
[----:B------:R-:W4:Y:S04]  /*16c870*/  LDL R216, [R1+0x1ac0] ;  /* 0x001ac00001d87983 */ /* 0x000f280000100800 */
[----:B------:R-:W4:Y:S01]  /*16c880*/  LDL R217, [R1+0x1ac4] ;  /* 0x001ac40001d97983 */ /* 0x000f220000100800 */
        /* <DEDUP_REMOVED lines=14> */
[----:B------:R-:W4:Y:S04]  /*16c970*/  LDL R152, [R1+0x1af0] ;  /* 0x001af00001987983 */ /* 0x000f280000100800 */
[----:B------:R-:W4:Y:S01]  /*16c980*/  LDL R153, [R1+0x1af4] ;  /* 0x001af40001997983 */ /* 0x000f220000100800 */
[----:B---3--:R-:W-:Y:S03]  /*16c990*/  HMMA.1688.F32.TF32 R104, R240, R136, R220 ;  /* 0x00000088f068723c */ /* 0x008fe600000810dc */
[----:B------:R-:W3:Y:S04]  /*16c9a0*/  LDL R136, [R1+0x1ad0] ;  /* 0x001ad00001887983 */ /* 0x000ee80000100800 */
[----:B------:R-:W3:-:S12]  /*16c9b0*/  LDL R137, [R1+0x1ad4] ;  /* 0x001ad40001897983 */ /* 0x000ed80000100800 */
[----:B------:R-:W-:Y:S01]  /*16c9c0*/  IMAD.MOV.U32 R175, RZ, RZ, R104 ;  /* 0x000000ffffaf7224 */ /* 0x000fe200078e0068 */
[----:B------:R-:W-:Y:S01]  /*16c9d0*/  MOV R174, R105 ;  /* 0x0000006900ae7202 */ /* 0x000fe20000000f00 */
[----:B------:R-:W-:Y:S02]  /*16c9e0*/  IMAD.MOV.U32 R171, RZ, RZ, R106 ;  /* 0x000000ffffab7224 */ /* 0x000fe400078e006a */
[----:B------:R-:W-:Y:S02]  /*16c9f0*/  IMAD.MOV.U32 R170, RZ, RZ, R107 ;  /* 0x000000ffffaa7224 */ /* 0x000fe400078e006b */
[C---:B--2---:R-:W-:Y:S01]  /*16ca00*/  HMMA.1688.F32.TF32 R104, R240.reuse, R132, R224 ;  /* 0x00000084f068723c */ /* 0x044fe200000810e0 */
[----:B------:R-:W2:Y:S04]  /*16ca10*/  LDL R132, [R1+0x1b00] ;  /* 0x001b000001847983 */ /* 0x000ea80000100800 */
[----:B------:R-:W2:Y:S03]  /*16ca20*/  LDL R133, [R1+0x1b04] ;  /* 0x001b040001857983 */ /* 0x000ea60000100800 */
[C---:B------:R-:W-:Y:S01]  /*16ca30*/  HMMA.1688.F32.TF32 R248, R240.reuse, R248, R232 ;  /* 0x000000f8f0f8723c */ /* 0x040fe200000810e8 */
[----:B------:R-:W-:Y:S01]  /*16ca40*/  IMAD.MOV.U32 R199, RZ, RZ, R148 ;  /* 0x000000ffffc77224 */ /* 0x000fe200078e0094 */
[----:B------:R-:W-:Y:S01]  /*16ca50*/  MOV R198, R149 ;  /* 0x0000009500c67202 */ /* 0x000fe20000000f00 */
[----:B------:R-:W2:Y:S04]  /*16ca60*/  LDL R148, [R1+0x1b10] ;  /* 0x001b100001947983 */ /* 0x000ea80000100800 */
[----:B------:R-:W2:Y:S01]  /*16ca70*/  LDL R149, [R1+0x1b14] ;  /* 0x001b140001957983 */ /* 0x000ea20000100800 */
[C---:B----4-:R-:W-:Y:S08]  /*16ca80*/  HMMA.1688.F32.TF32 R4, R240.reuse, R216, R4 ;  /* 0x000000d8f004723c */ /* 0x050ff00000081004 */
[----:B------:R-:W-:Y:S01]  /*16ca90*/  HMMA.1688.F32.TF32 R244, R240, R140, R244 ;  /* 0x0000008cf0f4723c */ /* 0x000fe200000810f4 */
[----:B------:R-:W-:Y:S01]  /*16caa0*/  IMAD.MOV.U32 R215, RZ, RZ, R104 ;  /* 0x000000ffffd77224 */ /* 0x000fe200078e0068 */
[----:B------:R-:W-:Y:S01]  /*16cab0*/  MOV R214, R105 ;  /* 0x0000006900d67202 */ /* 0x000fe20000000f00 */
[----:B------:R-:W-:-:S02]  /*16cac0*/  IMAD.MOV.U32 R213, RZ, RZ, R106 ;  /* 0x000000ffffd57224 */ /* 0x000fc400078e006a */
[----:B------:R-:W-:-:S03]  /*16cad0*/  IMAD.MOV.U32 R212, RZ, RZ, R107 ;  /* 0x000000ffffd47224 */ /* 0x000fc600078e006b */
[C---:B------:R-:W-:Y:S01]  /*16cae0*/  HMMA.1688.F32.TF32 R104, R240.reuse, R144, R228 ;  /* 0x00000090f068723c */ /* 0x040fe200000810e4 */
[----:B------:R-:W4:Y:S04]  /*16caf0*/  LDL R144, [R1+0x1b20] ;  /* 0x001b200001907983 */ /* 0x000f280000100800 */
[----:B------:R-:W4:Y:S04]  /*16cb00*/  LDL R145, [R1+0x1b24] ;  /* 0x001b240001917983 */ /* 0x000f280000100800 */
[----:B------:R-:W-:Y:S04]  /*16cb10*/  STL.64 [R1+0xbb48], R250 ;  /* 0x00bb48fa01007387 */ /* 0x000fe80000100a00 */
[----:B------:R-:W-:Y:S04]  /*16cb20*/  STL.64 [R1+0xbb40], R248 ;  /* 0x00bb40f801007387 */ /* 0x000fe80000100a00 */
[----:B------:R-:W4:Y:S04]  /*16cb30*/  LDL R140, [R1+0x1b30] ;  /* 0x001b3000018c7983 */ /* 0x000f280000100800 */
[----:B------:R-:W4:Y:S04]  /*16cb40*/  LDL R141, [R1+0x1b34] ;  /* 0x001b3400018d7983 */ /* 0x000f280000100800 */
[----:B------:R-:W-:Y:S04]  /*16cb50*/  STL.64 [R1+0xbb58], R246 ;  /* 0x00bb58f601007387 */ /* 0x000fe80000100a00 */
[----:B------:R1:W-:Y:S04]  /*16cb60*/  STL.64 [R1+0xbb50], R244 ;  /* 0x00bb50f401007387 */ /* 0x0003e80000100a00 */
[----:B------:R-:W-:Y:S04]  /*16cb70*/  STL.64 [R1+0xbb68], R6 ;  /* 0x00bb680601007387 */ /* 0x000fe80000100a00 */
[----:B------:R1:W-:Y:S01]  /*16cb80*/  STL.64 [R1+0xbb60], R4 ;  /* 0x00bb600401007387 */ /* 0x0003e20000100a00 */
[C---:B------:R-:W-:Y:S08]  /*16cb90*/  HMMA.1688.F32.TF32 R12, R240.reuse, R156, R12 ;  /* 0x0000009cf00c723c */ /* 0x040ff0000008100c */
[C---:B------:R-:W-:Y:S08]  /*16cba0*/  HMMA.1688.F32.TF32 R16, R240.reuse, R152, R16 ;  /* 0x00000098f010723c */ /* 0x040ff00000081010 */
[----:B---3--:R-:W-:Y:S01]  /*16cbb0*/  HMMA.1688.F32.TF32 R8, R240, R136, R8 ;  /* 0x00000088f008723c */ /* 0x008fe20000081008 */
[----:B------:R-:W3:Y:S04]  /*16cbc0*/  LDL R136, [R1+0x1b40] ;  /* 0x001b400001887983 */ /* 0x000ee80000100800 */
[----:B------:R-:W3:-:S14]  /*16cbd0*/  LDL R137, [R1+0x1b44] ;  /* 0x001b440001897983 */ /* 0x000edc0000100800 */
[----:B------:R-:W-:Y:S04]  /*16cbe0*/  STL.64 [R1+0xbb78], R10 ;  /* 0x00bb780a01007387 */ /* 0x000fe80000100a00 */
[----:B------:R1:W-:Y:S04]  /*16cbf0*/  STL.64 [R1+0xbb70], R8 ;  /* 0x00bb700801007387 */ /* 0x0003e80000100a00 */
[----:B------:R-:W-:Y:S04]  /*16cc00*/  STL.64 [R1+0xbb38], R14 ;  /* 0x00bb380e01007387 */ /* 0x000fe80000100a00 */
[----:B------:R-:W-:Y:S04]  /*16cc10*/  STL.64 [R1+0xbb30], R12 ;  /* 0x00bb300c01007387 */ /* 0x000fe80000100a00 */
[----:B------:R-:W-:Y:S04]  /*16cc20*/  STL.64 [R1+0xbb28], R18 ;  /* 0x00bb281201007387 */ /* 0x000fe80000100a00 */
[----:B------:R1:W-:Y:S01]  /*16cc30*/  STL.64 [R1+0xbb20], R16 ;  /* 0x00bb201001007387 */ /* 0x0003e20000100a00 */
[C---:B--2---:R-:W-:Y:S03]  /*16cc40*/  HMMA.1688.F32.TF32 R20, R240.reuse, R132, R20 ;  /* 0x00000084f014723c */ /* 0x044fe60000081014 */
[----:B------:R-:W2:Y:S04]  /*16cc50*/  LDL R132, [R1+0x1b50] ;  /* 0x001b500001847983 */ /* 0x000ea80000100800 */
[----:B------:R-:W2:Y:S01]  /*16cc60*/  LDL R133, [R1+0x1b54] ;  /* 0x001b540001857983 */ /* 0x000ea20000100800 */
[----:B------:R-:W-:Y:S01]  /*16cc70*/  HMMA.1688.F32.TF32 R24, R240, R148, R24 ;  /* 0x00000094f018723c */ /* 0x000fe20000081018 */
[----:B------:R-:W-:Y:S01]  /*16cc80*/  IMAD.MOV.U32 R167, RZ, RZ, R104 ;  /* 0x000000ffffa77224 */ /* 0x000fe200078e0068 */
[----:B------:R-:W-:-:S06]  /*16cc90*/  MOV R166, R105 ;  /* 0x0000006900a67202 */ /* 0x000fcc0000000f00 */
[C---:B----4-:R-:W-:Y:S08]  /*16cca0*/  HMMA.1688.F32.TF32 R28, R240.reuse, R144, R28 ;  /* 0x00000090f01c723c */ /* 0x050ff0000008101c */
[C---:B------:R-:W-:Y:S01]  /*16ccb0*/  HMMA.1688.F32.TF32 R32, R240.reuse, R140, R32 ;  /* 0x0000008cf020723c */ /* 0x040fe20000081020 */
        /* <DEDUP_REMOVED lines=24> */
[----:B---3--:R-:W-:-:S15]  /*16ce40*/  HMMA.1688.F32.TF32 R36, R240, R136, R36 ;  /* 0x00000088f024723c */ /* 0x008fde0000081024 */
[----:B------:R-:W-:-:S04]  /*16ce50*/  NOP ;  /* 0x0000000000007918 */ /* 0x000fc80000000000 */
[----:B------:R-:W-:Y:S04]  /*16ce60*/  STL.64 [R1+0xbad8], R38 ;  /* 0x00bad82601007387 */ /* 0x000fe80000100a00 */
[----:B------:R-:W-:Y:S04]  /*16ce70*/  STL.64 [R1+0xbad0], R36 ;  /* 0x00bad02401007387 */ /* 0x000fe80000100a00 */
[----:B------:R-:W3:Y:S04]  /*16ce80*/  LDL R140, [R1+0x1be0] ;  /* 0x001be000018c7983 */ /* 0x000ee80000100800 */
[----:B------:R-:W3:Y:S04]  /*16ce90*/  LDL R141, [R1+0x1be4] ;  /* 0x001be400018d7983 */ /* 0x000ee80000100800 */
[----:B------:R-:W3:Y:S04]  /*16cea0*/  LDL R136, [R1+0x1bf0] ;  /* 0x001bf00001887983 */ /* 0x000ee80000100800 */
[----:B------:R-:W3:Y:S01]  /*16ceb0*/  LDL R137, [R1+0x1bf4] ;  /* 0x001bf40001897983 */ /* 0x000ee20000100800 */
[C---:B--2---:R-:W-:Y:S03]  /*16cec0*/  HMMA.1688.F32.TF32 R40, R240.reuse, R132, R40 ;  /* 0x00000084f028723c */ /* 0x044fe60000081028 */
[----:B------:R-:W2:Y:S04]  /*16ced0*/  LDL R132, [R1+0x1c00] ;  /* 0x001c000001847983 */ /* 0x000ea80000100800 */
[----:B------:R-:W2:Y:S01]  /*16cee0*/  LDL R133, [R1+0x1c04] ;  /* 0x001c040001857983 */ /* 0x000ea20000100800 */
[C---:B----4-:R-:W-:Y:S08]  /*16cef0*/  HMMA.1688.F32.TF32 R44, R240.reuse, R224, R44 ;  /* 0x000000e0f02c723c */ /* 0x050ff0000008102c */
[C---:B------:R-:W-:Y:S03]  /*16cf00*/  HMMA.1688.F32.TF32 R48, R240.reuse, R220, R48 ;  /* 0x000000dcf030723c */ /* 0x040fe60000081030 */
[----:B------:R-:W-:Y:S05]  /*16cf10*/  STL.64 [R1+0xbac8], R42 ;  /* 0x00bac82a01007387 */ /* 0x000fea0000100a00 */
[C---:B------:R-:W-:Y:S08]  /*16cf20*/  HMMA.1688.F32.TF32 R52, R240.reuse, R104, R52 ;  /* 0x00000068f034723c */ /* 0x040ff00000081034 */
[C---:B------:R-:W-:Y:S08]  /*16cf30*/  HMMA.1688.F32.TF32 R56, R240.reuse, R216, R56 ;  /* 0x000000d8f038723c */ /* 0x040ff00000081038 */
[C---:B------:R-:W-:Y:S08]  /*16cf40*/  HMMA.1688.F32.TF32 R60, R240.reuse, R156, R60 ;  /* 0x0000009cf03c723c */ /* 0x040ff0000008103c */
[C---:B------:R-:W-:Y:S08]  /*16cf50*/  HMMA.1688.F32.TF32 R64, R240.reuse, R152, R64 ;  /* 0x00000098f040723c */ /* 0x040ff00000081040 */
[C---:B------:R-:W-:Y:S01]  /*16cf60*/  HMMA.1688.F32.TF32 R68, R240.reuse, R148, R68 ;  /* 0x00000094f044723c */ /* 0x040fe20000081044 */
[----:B------:R4:W-:Y:S04]  /*16cf70*/  STL.64 [R1+0xbac0], R40 ;  /* 0x00bac02801007387 */ /* 0x0009e80000100a00 */
[----:B------:R-:W-:Y:S03]  /*16cf80*/  STL.64 [R1+0xbab8], R46 ;  /* 0x00bab82e01007387 */ /* 0x000fe60000100a00 */
[----:B------:R-:W-:Y:S01]  /*16cf90*/  HMMA.1688.F32.TF32 R72, R240, R144, R72 ;  /* 0x00000090f048723c */ /* 0x000fe20000081048 */
        /* <DEDUP_REMOVED lines=14> */
[----:B------:R-:W-:Y:S01]  /*16d080*/  STL.64 [R1+0xbbc0], R72 ;  /* 0x00bbc04801007387 */ /* 0x000fe20000100a00 */
[----:B-1----:R-:W-:Y:S01]  /*16d090*/  IMAD.MOV.U32 R244, RZ, RZ, R236 ;  /* 0x000000fffff47224 */ /* 0x002fe200078e00ec */
        /* <DEDUP_REMOVED lines=11> */
[C---:B---3--:R-:W-:Y:S08]  /*16d150*/  HMMA.1688.F32.TF32 R76, R240.reuse, R140, R76 ;  /* 0x0000008cf04c723c */ /* 0x048ff0000008104c */
[C---:B------:R-:W-:Y:S08]  /*16d160*/  HMMA.1688.F32.TF32 R80, R240.reuse, R136, R80 ;  /* 0x00000088f050723c */ /* 0x040ff00000081050 */
[----:B--2---:R-:W-:Y:S03]  /*16d170*/  HMMA.1688.F32.TF32 R84, R240, R132, R84 ;  /* 0x00000084f054723c */ /* 0x004fe60000081054 */
[----:B------:R-:W-:Y:S04]  /*16d180*/  STL.64 [R1+0xbbd8], R78 ;  /* 0x00bbd84e01007387 */ /* 0x000fe80000100a00 */
[----:B------:R-:W-:Y:S04]  /*16d190*/  STL.64 [R1+0xbbd0], R76 ;  /* 0x00bbd04c01007387 */ /* 0x000fe80000100a00 */
[----:B------:R-:W-:Y:S04]  /*16d1a0*/  STL.64 [R1+0xbbe8], R82 ;  /* 0x00bbe85201007387 */ /* 0x000fe80000100a00 */
        /* <DEDUP_REMOVED lines=24> */
[----:B------:R-:W3:Y:S04]  /*16d330*/  LDL.LU R102, [R1+0xbca0] ;  /* 0x00bca00001667983 */ /* 0x000ee80000300800 */
[----:B------:R-:W4:Y:S04]  /*16d340*/  LDL.LU R101, [R1+0xbc9c] ;  /* 0x00bc9c0001657983 */ /* 0x000f280000300800 */
[----:B------:R-:W4:Y:S01]  /*16d350*/  LDL.LU R100, [R1+0xbc98] ;  /* 0x00bc980001647983 */ /* 0x000f220000300800 */
        /* <DEDUP_REMOVED lines=30> */
[----:B--2---:R-:W-:Y:S02]  /*16d540*/  IMAD.MOV.U32 R119, RZ, RZ, R103 ;  /* 0x000000ffff777224 */ /* 0x004fe400078e0067 */
[----:B---3--:R-:W-:Y:S01]  /*16d550*/  IMAD.MOV.U32 R118, RZ, RZ, R102 ;  /* 0x000000ffff767224 */ /* 0x008fe200078e0066 */
[----:B----4-:R-:W-:Y:S01]  /*16d560*/  MOV R117, R101 ;  /* 0x0000006500757202 */ /* 0x010fe20000000f00 */
[----:B------:R-:W-:-:S02]  /*16d570*/  IMAD.MOV.U32 R116, RZ, RZ, R100 ;  /* 0x000000ffff747224 */ /* 0x000fc400078e0064 */
        /* <DEDUP_REMOVED lines=30> */
[----:B------:R-:W-:Y:S04]  /*16d760*/  STL.64 [R1+0xbbf8], R86 ;  /* 0x00bbf85601007387 */ /* 0x000fe80000100a00 */
[----:B------:R1:W-:Y:S01]  /*16d770*/  STL.64 [R1+0xbbf0], R84 ;  /* 0x00bbf05401007387 */ /* 0x0003e20000100a00 */
        /* <DEDUP_REMOVED lines=17> */
[----:B------:R-:W-:Y:S01]  /*16d890*/  IMAD.MOV.U32 R204, RZ, RZ, R143 ;  /* 0x000000ffffcc7224 */ /* 0x000fe200078e008f */
        /* <DEDUP_REMOVED lines=14> */
[----:B------:R-:W-:Y:S01]  /*16d980*/  IMAD.MOV.U32 R60, RZ, RZ, R164 ;  /* 0x000000ffff3c7224 */ /* 0x000fe200078e00a4 */
[C---:B------:R-:W-:Y:S08]  /*16d990*/  HMMA.1688.F32.TF32 R124, R240.reuse, R124, R8 ;  /* 0x0000007cf07c723c */ /* 0x040ff00000081008 */
[C---:B------:R-:W-:Y:S08]  /*16d9a0*/  HMMA.1688.F32.TF32 R132, R240.reuse, R132, R244 ;  /* 0x00000084f084723c */ /* 0x040ff000000810f4 */
[----:B------:R-:W-:Y:S01]  /*16d9b0*/  HMMA.1688.F32.TF32 R136, R240, R136, R248 ;  /* 0x00000088f088723c */ /* 0x000fe200000810f8 */
        /* <DEDUP_REMOVED lines=11> */
[C---:B--2---:R-:W-:Y:S08]  /*16da70*/  HMMA.1688.F32.TF32 R100, R240.reuse, R28, R100 ;  /* 0x0000001cf064723c */ /* 0x044ff00000081064 */
[C---:B---3--:R-:W-:Y:S08]  /*16da80*/  HMMA.1688.F32.TF32 R88, R240.reuse, R40, R88 ;  /* 0x00000028f058723c */ /* 0x048ff00000081058 */
[C---:B----4-:R-:W-:Y:S08]  /*16da90*/  HMMA.1688.F32.TF32 R92, R240.reuse, R36, R92 ;  /* 0x00000024f05c723c */ /* 0x050ff0000008105c */
[----:B------:R-:W-:Y:S01]  /*16daa0*/  HMMA.1688.F32.TF32 R96, R240, R32, R96 ;  /* 0x00000020f060723c */ /* 0x000fe20000081060 */
[----:B------:R-:W-:Y:S01]  /*16dab0*/  IMAD.MOV.U32 R32, RZ, RZ, R160 ;  /* 0x000000ffff207224 */ /* 0x000fe200078e00a0 */
[----:B------:R-:W-:Y:S01]  /*16dac0*/  MOV R33, R161 ;  /* 0x000000a100217202 */ /* 0x000fe20000000f00 */
        /* <DEDUP_REMOVED lines=44> */
[----:B------:R-:W-:Y:S01]  /*16dd90*/  IMAD.MOV.U32 R64, RZ, RZ, R185 ;  /* 0x000000ffff407224 */ /* 0x000fe200078e00b9 */
[----:B------:R-:W-:-:S02]  /*16dda0*/  MOV R65, R184 ;  /* 0x000000b800417202 */ /* 0x000fc40000000f00 */
[----:B------:R-:W4:Y:S04]  /*16ddb0*/  LDL R185, [R1+0x1f84] ;  /* 0x001f840001b97983 */ /* 0x000f280000100800 */
[----:B------:R-:W4:Y:S04]  /*16ddc0*/  LDL R184, [R1+0x1f80] ;  /* 0x001f800001b87983 */ /* 0x000f280000100800 */
[----:B-1----:R-:W4:Y:S01]  /*16ddd0*/  LDL.LU R80, [R1+0x120] ;  /* 0x0001200001507983 */ /* 0x002f220000300800 */
[----:B------:R-:W-:Y:S02]  /*16dde0*/  IMAD.MOV.U32 R66, RZ, RZ, R181 ;  /* 0x000000ffff427224 */ /* 0x000fe400078e00b5 */
[----:B------:R-:W-:Y:S01]  /*16ddf0*/  IMAD.MOV.U32 R67, RZ, RZ, R180 ;  /* 0x000000ffff437224 */ /* 0x000fe200078e00b4 */
[----:B------:R-:W4:Y:S04]  /*16de00*/  LDL.LU R81, [R1+0x124] ;  /* 0x0001240001517983 */ /* 0x000f280000300800 */
[----:B------:R-:W4:Y:S04]  /*16de10*/  LDL R180, [R1+0x1f70] ;  /* 0x001f700001b47983 */ /* 0x000f280000100800 */
[----:B------:R-:W4:Y:S04]  /*16de20*/  LDL R181, [R1+0x1f74] ;  /* 0x001f740001b57983 */ /* 0x000f280000100800 */
[----:B------:R-:W4:Y:S01]  /*16de30*/  LDL.LU R84, [R1+0x130] ;  /* 0x0001300001547983 */ /* 0x000f220000300800 */
[----:B------:R-:W-:Y:S01]  /*16de40*/  IMAD.MOV.U32 R72, RZ, RZ, R177 ;  /* 0x000000ffff487224 */ /* 0x000fe200078e00b1 */
[----:B------:R-:W-:Y:S01]  /*16de50*/  MOV R73, R176 ;  /* 0x000000b000497202 */ /* 0x000fe20000000f00 */
[----:B------:R-:W-:-:S02]  /*16de60*/  IMAD.MOV.U32 R74, RZ, RZ, R173 ;  /* 0x000000ffff4a7224 */ /* 0x000fc400078e00ad */
[----:B------:R-:W-:Y:S01]  /*16de70*/  IMAD.MOV.U32 R75, RZ, RZ, R172 ;  /* 0x000000ffff4b7224 */ /* 0x000fe200078e00ac */
[----:B------:R-:W4:Y:S04]  /*16de80*/  LDL.LU R85, [R1+0x134] ;  /* 0x0001340001557983 */ /* 0x000f280000300800 */
[----:B------:R-:W4:Y:S04]  /*16de90*/  LDL R176, [R1+0x1f60] ;  /* 0x001f600001b07983 */ /* 0x000f280000100800 */
[----:B------:R-:W4:Y:S04]  /*16dea0*/  LDL R177, [R1+0x1f64] ;  /* 0x001f640001b17983 */ /* 0x000f280000100800 */
[----:B------:R-:W4:Y:S04]  /*16deb0*/  LDL R172, [R1+0x1f50] ;  /* 0x001f500001ac7983 */ /* 0x000f280000100800 */
[----:B------:R-:W4:Y:S04]  /*16dec0*/  LDL R173, [R1+0x1f54] ;  /* 0x001f540001ad7983 */ /* 0x000f280000100800 */
[----:B--2---:R-:W2:Y:S04]  /*16ded0*/  LDL.LU R92, [R1+0x150] ;  /* 0x00015000015c7983 */ /* 0x004ea80000300800 */
[----:B------:R-:W2:Y:S04]  /*16dee0*/  LDL.LU R93, [R1+0x154] ;  /* 0x00015400015d7983 */ /* 0x000ea80000300800 */
[----:B------:R-:W2:Y:S01]  /*16def0*/  LDL.LU R94, [R1+0x158] ;  /* 0x00015800015e7983 */ /* 0x000ea20000300800 */
[----:B------:R-:W-:-:S02]  /*16df00*/  IMAD.MOV.U32 R34, RZ, RZ, R169 ;  /* 0x000000ffff227224 */ /* 0x000fc400078e00a9 */
[----:B------:R-:W-:Y:S01]  /*16df10*/  IMAD.MOV.U32 R35, RZ, RZ, R168 ;  /* 0x000000ffff237224 */ /* 0x000fe200078e00a8 */
[----:B------:R-:W2:Y:S04]  /*16df20*/  LDL.LU R95, [R1+0x15c] ;  /* 0x00015c00015f7983 */ /* 0x000ea80000300800 */
[----:B------:R-:W2:Y:S04]  /*16df30*/  LDL R168, [R1+0x1f40] ;  /* 0x001f400001a87983 */ /* 0x000ea80000100800 */
[----:B------:R-:W2:Y:S04]  /*16df40*/  LDL R169, [R1+0x1f44] ;  /* 0x001f440001a97983 */ /* 0x000ea80000100800 */
[----:B---3--:R-:W2:Y:S04]  /*16df50*/  LDL.LU R96, [R1+0x160] ;  /* 0x0001600001607983 */ /* 0x008ea80000300800 */
[----:B------:R-:W2:Y:S04]  /*16df60*/  LDL.LU R97, [R1+0x164] ;  /* 0x0001640001617983 */ /* 0x000ea80000300800 */
[----:B------:R-:W2:Y:S01]  /*16df70*/  LDL.LU R98, [R1+0x168] ;  /* 0x0001680001627983 */ /* 0x000ea20000300800 */
[C---:B------:R-:W-:Y:S03]  /*16df80*/  HMMA.1688.F32.TF32 R112, R240.reuse, R112, R236 ;  /* 0x00000070f070723c */ /* 0x040fe600000810ec */
[----:B------:R-:W2:Y:S05]  /*16df90*/  LDL.LU R99, [R1+0x16c] ;  /* 0x00016c0001637983 */ /* 0x000eaa0000300800 */
[----:B------:R-:W-:Y:S01]  /*16dfa0*/  HMMA.1688.F32.TF32 R236, R240, R16, R20 ;  /* 0x00000010f0ec723c */ /* 0x000fe20000081014 */
[----:B----4-:R-:W-:Y:S01]  /*16dfb0*/  MOV R83, R164 ;  /* 0x000000a400537202 */ /* 0x010fe20000000f00 */
[----:B------:R-:W-:Y:S01]  /*16dfc0*/  IMAD.MOV.U32 R82, RZ, RZ, R165 ;  /* 0x000000ffff527224 */ /* 0x000fe200078e00a5 */
[----:B------:R-:W3:Y:S04]  /*16dfd0*/  LDL R164, [R1+0x1f30] ;  /* 0x001f300001a47983 */ /* 0x000ee80000100800 */
[----:B------:R-:W3:Y:S01]  /*16dfe0*/  LDL R165, [R1+0x1f34] ;  /* 0x001f340001a57983 */ /* 0x000ee20000100800 */
[----:B------:R-:W-:-:S02]  /*16dff0*/  IMAD.MOV.U32 R87, RZ, RZ, R160 ;  /* 0x000000ffff577224 */ /* 0x000fc400078e00a0 */
[----:B------:R-:W-:Y:S01]  /*16e000*/  IMAD.MOV.U32 R86, RZ, RZ, R161 ;  /* 0x000000ffff567224 */ /* 0x000fe200078e00a1 */
[----:B------:R-:W4:Y:S04]  /*16e010*/  LDL R160, [R1+0x1f20] ;  /* 0x001f200001a07983 */ /* 0x000f280000100800 */
[----:B------:R-:W4:Y:S04]  /*16e020*/  LDL R161, [R1+0x1f24] ;  /* 0x001f240001a17983 */ /* 0x000f280000100800 */
        /* <DEDUP_REMOVED lines=20> */
[C---:B------:R-:W-:Y:S08]  /*16e170*/  HMMA.1688.F32.TF32 R108, R240.reuse, R108, R116 ;  /* 0x0000006cf06c723c */ /* 0x040ff00000081074 */
[----:B------:R-:W-:Y:S01]  /*16e180*/  HMMA.1688.F32.TF32 R104, R240, R104, R24 ;  /* 0x00000068f068723c */ /* 0x000fe20000081018 */
[----:B------:R-:W-:Y:S01]  /*16e190*/  IMAD.MOV.U32 R70, RZ, RZ, R3 ;  /* 0x000000ffff467224 */ /* 0x000fe200078e0003 */
[----:B------:R-:W-:Y:S04]  /*16e1a0*/  LDS R117, [R2+UR10+0x8d080] ;  /* 0x08d0800a02757984 */ /* 0x000fe80008000800 */
[----:B------:R-:W-:Y:S04]  /*16e1b0*/  LDS R119, [R2+UR10+0x8d880] ;  /* 0x08d8800a02777984 */ /* 0x000fe80008000800 */
[----:B------:R-:W-:Y:S04]  /*16e1c0*/  LDS R116, [R252+UR10+0x8d080] ;  /* 0x08d0800afc747984 */ /* 0x000fe80008000800 */
[----:B------:R-:W1:Y:S04]  /*16e1d0*/  LDS R118, [R252+UR10+0x8d880] ;  /* 0x08d8800afc767984 */ /* 0x000e680008000800 */
[----:B------:R-:W3:Y:S01]  /*16e1e0*/  LDL.LU R3, [R1+0xbc44] ;  /* 0x00bc440001037983 */ /* 0x000ee20000300800 */
[----:B------:R-:W-:Y:S01]  /*16e1f0*/  MOV R71, R0 ;  /* 0x0000000000477202 */ /* 0x000fe20000000f00 */
[----:B------:R-:W-:Y:S01]  /*16e200*/  IMAD.MOV.U32 R26, RZ, RZ, R163 ;  /* 0x000000ffff1a7224 */ /* 0x000fe200078e00a3 */
[----:B------:R-:W-:Y:S01]  /*16e210*/  MOV R27, R162 ;  /* 0x000000a2001b7202 */ /* 0x000fe20000000f00 */
[----:B------:R-:W3:Y:S01]  /*16e220*/  LDL.LU R0, [R1+0xbc40] ;  /* 0x00bc400001007983 */ /* 0x000ee20000300800 */
[----:B------:R-:W-:-:S02]  /*16e230*/  IMAD.MOV.U32 R24, RZ, RZ, R167 ;  /* 0x000000ffff187224 */ /* 0x000fc400078e00a7 */
[----:B------:R-:W-:Y:S02]  /*16e240*/  IMAD.MOV.U32 R25, RZ, RZ, R166 ;  /* 0x000000ffff197224 */ /* 0x000fe400078e00a6 */
[----:B------:R-:W-:Y:S01]  /*16e250*/  IMAD.MOV.U32 R42, RZ, RZ, R171 ;  /* 0x000000ffff2a7224 */ /* 0x000fe200078e00ab */
[----:B------:R-:W-:Y:S01]  /*16e260*/  MOV R43, R170 ;  /* 0x000000aa002b7202 */ /* 0x000fe20000000f00 */
[----:B------:R-:W-:Y:S01]  /*16e270*/  IMAD.MOV.U32 R40, RZ, RZ, R175 ;  /* 0x000000ffff287224 */ /* 0x000fe200078e00af */
[----:B--2---:R-:W-:Y:S01]  /*16e280*/  HMMA.1688.F32.TF32 R168, R240, R168, R96 ;  /* 0x000000a8f0a8723c */ /* 0x004fe20000081060 */
[----:B------:R-:W-:-:S07]  /*16e290*/  IMAD.MOV.U32 R41, RZ, RZ, R174 ;  /* 0x000000ffff297224 */ /* 0x000fce00078e00ae */
[C---:B------:R-:W-:Y:S08]  /*16e2a0*/  HMMA.1688.F32.TF32 R128, R240.reuse, R128, R4 ;  /* 0x00000080f080723c */ /* 0x040ff00000081004 */
[----:B------:R-:W-:Y:S01]  /*16e2b0*/  HMMA.1688.F32.TF32 R172, R240, R172, R92 ;  /* 0x000000acf0ac723c */ /* 0x000fe2000008105c */
[----:B------:R-:W-:Y:S01]  /*16e2c0*/  IMAD.MOV.U32 R6, RZ, RZ, R179 ;  /* 0x000000ffff067224 */ /* 0x000fe200078e00b3 */
[----:B------:R-:W-:Y:S01]  /*16e2d0*/  MOV R7, R178 ;  /* 0x000000b200077202 */ /* 0x000fe20000000f00 */
[----:B------:R-:W-:-:S02]  /*16e2e0*/  IMAD.MOV.U32 R4, RZ, RZ, R183 ;  /* 0x000000ffff047224 */ /* 0x000fc400078e00b7 */
[----:B------:R-:W-:-:S03]  /*16e2f0*/  IMAD.MOV.U32 R5, RZ, RZ, R182 ;  /* 0x000000ffff057224 */ /* 0x000fc600078e00b6 */
[----:B------:R-:W-:Y:S01]  /*16e300*/  HMMA.1688.F32.TF32 R180, R240, R180, R84 ;  /* 0x000000b4f0b4723c */ /* 0x000fe20000081054 */
[----:B------:R-:W-:Y:S01]  /*16e310*/  IMAD.MOV.U32 R46, RZ, RZ, R187 ;  /* 0x000000ffff2e7224 */ /* 0x000fe200078e00bb */
[----:B------:R-:W-:-:S06]  /*16e320*/  MOV R47, R186 ;  /* 0x000000ba002f7202 */ /* 0x000fcc0000000f00 */
[C---:B------:R-:W-:Y:S01]  /*16e330*/  HMMA.1688.F32.TF32 R184, R240.reuse, R184, R80 ;  /* 0x000000b8f0b8723c */ /* 0x040fe20000081050 */
[----:B------:R-:W-:Y:S02]  /*16e340*/  IMAD.MOV.U32 R44, RZ, RZ, R191 ;  /* 0x000000ffff2c7224 */ /* 0x000fe400078e00bf */
[----:B------:R-:W-:Y:S02]  /*16e350*/  IMAD.MOV.U32 R45, RZ, RZ, R190 ;  /* 0x000000ffff2d7224 */ /* 0x000fe400078e00be */
[----:B------:R-:W-:Y:S01]  /*16e360*/  IMAD.MOV.U32 R56, RZ, RZ, R195 ;  /* 0x000000ffff387224 */ /* 0x000fe200078e00c3 */
[----:B------:R-:W-:Y:S02]  /*16e370*/  MOV R57, R194 ;  /* 0x000000c200397202 */ /* 0x000fe40000000f00 */
[----:B------:R-:W-:Y:S01]  /*16e380*/  HMMA.1688.F32.TF32 R188, R240, R188, R32 ;  /* 0x000000bcf0bc723c */ /* 0x000fe20000081020 */
[----:B------:R-:W-:Y:S01]  /*16e390*/  IMAD.MOV.U32 R8, RZ, RZ, R199 ;  /* 0x000000ffff087224 */ /* 0x000fe200078e00c7 */
[----:B------:R-:W-:-:S06]  /*16e3a0*/  MOV R9, R198 ;  /* 0x000000c600097202 */ /* 0x000fcc0000000f00 */
[----:B------:R-:W-:Y:S01]  /*16e3b0*/  HMMA.1688.F32.TF32 R196, R240, R196, R72 ;  /* 0x000000c4f0c4723c */ /* 0x000fe20000081048 */
[----:B------:R-:W-:Y:S01]  /*16e3c0*/  IMAD.MOV.U32 R244, RZ, RZ, R203 ;  /* 0x000000fffff47224 */ /* 0x000fe200078e00cb */
[----:B------:R-:W-:Y:S01]  /*16e3d0*/  MOV R245, R202 ;  /* 0x000000ca00f57202 */ /* 0x000fe20000000f00 */
[----:B------:R-:W-:Y:S01]  /*16e3e0*/  IMAD.MOV.U32 R248, RZ, RZ, R207 ;  /* 0x000000fffff87224 */ /* 0x000fe200078e00cf */
[----:B------:R-:W-:-:S04]  /*16e3f0*/  MOV R249, R206 ;  /* 0x000000ce00f97202 */ /* 0x000fc80000000f00 */
[----:B------:R-:W-:Y:S01]  /*16e400*/  HMMA.1688.F32.TF32 R204, R240, R204, R64 ;  /* 0x000000ccf0cc723c */ /* 0x000fe20000081040 */
[----:B------:R-:W-:Y:S01]  /*16e410*/  IMAD.MOV.U32 R52, RZ, RZ, R211 ;  /* 0x000000ffff347224 */ /* 0x000fe200078e00d3 */
[----:B------:R-:W-:-:S06]  /*16e420*/  MOV R53, R210 ;  /* 0x000000d200357202 */ /* 0x000fcc0000000f00 */
        /* <DEDUP_REMOVED lines=8> */
[----:B------:R-:W-:Y:S08]  /*16e4b0*/  HMMA.1688.F32.TF32 R232, R240, R232, R248 ;  /* 0x000000e8f0e8723c */ /* 0x000ff000000810f8 */
[C---:B-1----:R-:W-:Y:S08]  /*16e4c0*/  HMMA.1688.F32.TF32 R36, R116.reuse, R38, R40 ;  /* 0x000000267424723c */ /* 0x042ff00000081028 */
[----:B------:R-:W-:Y:S08]  /*16e4d0*/  HMMA.1688.F32.TF32 R28, R116, R14, R28 ;  /* 0x0000000e741c723c */ /* 0x000ff0000008101c */
[C---:B----4-:R-:W-:Y:S01]  /*16e4e0*/  HMMA.1688.F32.TF32 R160, R240.reuse, R160, R20 ;  /* 0x000000a0f0a0723c */ /* 0x050fe20000081014 */
[----:B------:R-:W2:Y:S04]  /*16e4f0*/  LDL R22, [R1+0x1aa8] ;  /* 0x001aa80001167983 */ /* 0x000ea80000100800 */
[----:B------:R-:W2:Y:S03]  /*16e500*/  LDL R23, [R1+0x1aac] ;  /* 0x001aac0001177983 */ /* 0x000ea60000100800 */
[C---:B---3--:R-:W-:Y:S01]  /*16e510*/  HMMA.1688.F32.TF32 R164, R240.reuse, R164, R100 ;  /* 0x000000a4f0a4723c */ /* 0x048fe20000081064 */
[----:B------:R-:W3:Y:S04]  /*16e520*/  LDL.LU.64 R102, [R1+0xbc38] ;  /* 0x00bc380001667983 */ /* 0x000ee80000300a00 */
[----:B------:R-:W3:Y:S04]  /*16e530*/  LDL.LU.64 R100, [R1+0xbc30] ;  /* 0x00bc300001647983 */ /* 0x000ee80000300a00 */
[----:B------:R-:W4:Y:S04]  /*16e540*/  LDL.LU.64 R98, [R1+0xbc28] ;  /* 0x00bc280001627983 */ /* 0x000f280000300a00 */
[----:B------:R-:W4:Y:S04]  /*16e550*/  LDL.LU.64 R96, [R1+0xbc20] ;  /* 0x00bc200001607983 */ /* 0x000f280000300a00 */
[----:B------:R-:W2:Y:S04]  /*16e560*/  LDL.LU.64 R94, [R1+0xbc18] ;  /* 0x00bc1800015e7983 */ /* 0x000ea80000300a00 */
[----:B------:R-:W2:Y:S01]  /*16e570*/  LDL.LU.64 R92, [R1+0xbc10] ;  /* 0x00bc1000015c7983 */ /* 0x000ea20000300a00 */
[C---:B------:R-:W-:Y:S03]  /*16e580*/  HMMA.1688.F32.TF32 R176, R240.reuse, R176, R88 ;  /* 0x000000b0f0b0723c */ /* 0x040fe60000081058 */
[----:B------:R-:W2:Y:S04]  /*16e590*/  LDL.LU.64 R90, [R1+0xbc08] ;  /* 0x00bc0800015a7983 */ /* 0x000ea80000300a00 */
[----:B------:R-:W2:Y:S04]  /*16e5a0*/  LDL.LU.64 R88, [R1+0xbc00] ;  /* 0x00bc000001587983 */ /* 0x000ea80000300a00 */
[----:B------:R-:W2:Y:S04]  /*16e5b0*/  LDL.LU.64 R86, [R1+0xbbf8] ;  /* 0x00bbf80001567983 */ /* 0x000ea80000300a00 */
[----:B------:R-:W2:Y:S04]  /*16e5c0*/  LDL.LU.64 R84, [R1+0xbbf0] ;  /* 0x00bbf00001547983 */ /* 0x000ea80000300a00 */
[----:B------:R-:W2:Y:S04]  /*16e5d0*/  LDL.LU.64 R82, [R1+0xbbe8] ;  /* 0x00bbe80001527983 */ /* 0x000ea80000300a00 */
[----:B------:R-:W2:Y:S04]  /*16e5e0*/  LDL.LU.64 R80, [R1+0xbbe0] ;  /* 0x00bbe00001507983 */ /* 0x000ea80000300a00 */
[----:B------:R-:W2:Y:S04]  /*16e5f0*/  LDL R34, [R1+0x1ab8] ;  /* 0x001ab80001227983 */ /* 0x000ea80000100800 */
[----:B------:R-:W2:Y:S01]  /*16e600*/  LDL R35, [R1+0x1abc] ;  /* 0x001abc0001237983 */ /* 0x000ea20000100800 */
        /* <DEDUP_REMOVED lines=14> */
[----:B------:R-:W2:Y:S04]  /*16e6f0*/  LDL R46, [R1+0x1ac8] ;  /* 0x001ac800012e7983 */ /* 0x000ea80000100800 */
[----:B------:R-:W2:Y:S04]  /*16e700*/  LDL R47, [R1+0x1acc] ;  /* 0x001acc00012f7983 */ /* 0x000ea80000100800 */
        /* <DEDUP_REMOVED lines=8> */
[----:B------:R-:W3:Y:S04]  /*16e790*/  LDL R14, [R1+0x1ad8] ;  /* 0x001ad800010e7983 */ /* 0x000ee80000100800 */
[----:B------:R-:W-:Y:S04]  /*16e7a0*/  STL.64 [R1+0x660], R36 ;  /* 0x0006602401007387 */ /* 0x000fe80000100a00 */
[----:B------:R-:W-:Y:S04]  /*16e7b0*/  STL.64 [R1+0x668], R38 ;  /* 0x0006682601007387 */ /* 0x000fe80000100a00 */
[----:B------:R-:W-:Y:S04]  /*16e7c0*/  STL.64 [R1+0x650], R28 ;  /* 0x0006501c01007387 */ /* 0x000fe80000100a00 */
[----:B------:R-:W-:Y:S04]  /*16e7d0*/  STL.64 [R1+0x658], R30 ;  /* 0x0006581e01007387 */ /* 0x000fe80000100a00 */
[----:B------:R-:W3:Y:S01]  /*16e7e0*/  LDL R15, [R1+0x1adc] ;  /* 0x001adc00010f7983 */ /* 0x000ee20000100800 */
[----:B------:R-:W-:Y:S03]  /*16e7f0*/  HMMA.1688.F32.TF32 R24, R116, R18, R24 ;  /* 0x000000127418723c */ /* 0x000fe60000081018 */
[----:B------:R-:W4:-:S15]  /*16e800*/  LDL R18, [R1+0x1ae8] ;  /* 0x001ae80001127983 */ /* 0x000f1e0000100800 */
[----:B------:R-:W-:Y:S01]  /*16e810*/  NOP ;  /* 0x0000000000007918 */ /* 0x000fe20000000000 */
[----:B------:R-:W-:Y:S04]  /*16e820*/  STL.64 [R1+0x640], R24 ;  /* 0x0006401801007387 */ /* 0x000fe80000100a00 */
[----:B------:R2:W-:Y:S04]  /*16e830*/  STL.64 [R1+0x648], R26 ;  /* 0x0006481a01007387 */ /* 0x0005e80000100a00 */
[----:B------:R-:W4:Y:S01]  /*16e840*/  LDL R19, [R1+0x1aec] ;  /* 0x001aec0001137983 */ /* 0x000f220000100800 */
[----:B------:R-:W-:Y:S08]  /*16e850*/  HMMA.1688.F32.TF32 R240, R240, R48, R52 ;  /* 0x00000030f0f0723c */ /* 0x000ff00000081034 */
[C---:B--2---:R-:W-:Y:S08]  /*16e860*/  HMMA.1688.F32.TF32 R24, R116.reuse, R22, R248 ;  /* 0x000000167418723c */ /* 0x044ff000000810f8 */
[C---:B------:R-:W-:Y:S08]  /*16e870*/  HMMA.1688.F32.TF32 R36, R116.reuse, R34, R244 ;  /* 0x000000227424723c */ /* 0x040ff000000810f4 */
[C---:B------:R-:W-:Y:S01]  /*16e880*/  HMMA.1688.F32.TF32 R4, R116.reuse, R46, R4 ;  /* 0x0000002e7404723c */ /* 0x040fe20000081004 */
[----:B------:R-:W2:Y:S07]  /*16e890*/  LDL R22, [R1+0x1af8] ;  /* 0x001af80001167983 */ /* 0x000eae0000100800 */
[C---:B---3--:R-:W-:Y:S01]  /*16e8a0*/  HMMA.1688.F32.TF32 R8, R116.reuse, R14, R8 ;  /* 0x0000000e7408723c */ /* 0x048fe20000081008 */
[----:B------:R-:W-:Y:S04]  /*16e8b0*/  STL.64 [R1+0x630], R24 ;  /* 0x0006301801007387 */ /* 0x000fe80000100a00 */
[----:B------:R1:W-:Y:S04]  /*16e8c0*/  STL.64 [R1+0x638], R26 ;  /* 0x0006381a01007387 */ /* 0x0003e80000100a00 */
[----:B------:R-:W2:Y:S04]  /*16e8d0*/  LDL R23, [R1+0x1afc] ;  /* 0x001afc0001177983 */ /* 0x000ea80000100800 */
[----:B------:R-:W3:Y:S04]  /*16e8e0*/  LDL R250, [R1+0x1c58] ;  /* 0x001c580001fa7983 */ /* 0x000ee80000100800 */
[----:B------:R-:W3:Y:S04]  /*16e8f0*/  LDL R251, [R1+0x1c5c] ;  /* 0x001c5c0001fb7983 */ /* 0x000ee80000100800 */
        /* <DEDUP_REMOVED lines=24> */
[----:B------:R-:W4:Y:S04]  /*16ea80*/  LDL.LU.64 R14, [R1+0xbb38] ;  /* 0x00bb3800010e7983 */ /* 0x000f280000300a00 */
[----:B------:R-:W4:Y:S04]  /*16ea90*/  LDL.LU.64 R12, [R1+0xbb30] ;  /* 0x00bb3000010c7983 */ /* 0x000f280000300a00 */
[----:B------:R-:W-:Y:S04]  /*16eaa0*/  STL.64 [R1+0x600], R8 ;  /* 0x0006000801007387 */ /* 0x000fe80000100a00 */
[----:B------:R1:W-:Y:S04]  /*16eab0*/  STL.64 [R1+0x608], R10 ;  /* 0x0006080a01007387 */ /* 0x0003e80000100a00 */
[----:B-1----:R-:W2:Y:S04]  /*16eac0*/  LDL R10, [R1+0x1c28] ;  /* 0x001c2800010a7983 */ /* 0x002ea80000100800 */
[----:B------:R-:W2:Y:S01]  /*16ead0*/  LDL R11, [R1+0x1c2c] ;  /* 0x001c2c00010b7983 */ /* 0x000ea20000100800 */
        /* <DEDUP_REMOVED lines=106> */
[----:B--2---:R-:W-:Y:S01]  /*16f180*/  HMMA.1688.F32.TF32 R8, R116, R250, R104 ;  /* 0x000000fa7408723c */ /* 0x004fe20000081068 */
        /* <DEDUP_REMOVED lines=57> */
[----:B------:R-:W4:Y:S01]  /*16f520*/  LDL.64 R250, [R1+0x1ff8] ;  /* 0x001ff80001fa7983 */ /* 0x000f220000100a00 */
[----:B------:R-:W-:-:S03]  /*16f530*/  IMAD.MOV.U32 R247, RZ, RZ, R0 ;  /* 0x000000fffff77224 */ /* 0x000fc600078e0000 */
[----:B------:R-:W-:Y:S04]  /*16f540*/  LDS R9, [R2+UR10+0x87100] ;  /* 0x0871000a02097984 */ /* 0x000fe80008000800 */
[----:B------:R-:W-:Y:S01]  /*16f550*/  LDS R8, [R252+UR10+0x87100] ;  /* 0x0871000afc087984 */ /* 0x000fe20008000800 */
[C---:B---3--:R-:W-:Y:S08]  /*16f560*/  HMMA.1688.F32.TF32 R104, R116.reuse, R102, R108 ;  /* 0x000000667468723c */ /* 0x048ff0000008106c */
[C---:B--2---:R-:W-:Y:S01]  /*16f570*/  HMMA.1688.F32.TF32 R100, R116.reuse, R10, R112 ;  /* 0x0000000a7464723c */ /* 0x044fe20000081070 */
[----:B------:R-:W-:Y:S04]  /*16f580*/  LDS R11, [R2+UR10+0x87900] ;  /* 0x0879000a020b7984 */ /* 0x000fe80008000800 */
[----:B------:R-:W1:Y:S06]  /*16f590*/  LDS R10, [R252+UR10+0x87900] ;  /* 0x0879000afc0a7984 */ /* 0x000e6c0008000800 */
[----:B------:R-:W-:Y:S04]  /*16f5a0*/  STL.64 [R1+0xe10], R104 ;  /* 0x000e106801007387 */ /* 0x000fe80000100a00 */
[----:B------:R4:W-:Y:S04]  /*16f5b0*/  STL.64 [R1+0xe18], R106 ;  /* 0x000e186a01007387 */ /* 0x0009e80000100a00 */
[----:B------:R-:W-:Y:S04]  /*16f5c0*/  STL.64 [R1+0xdf0], R100 ;  /* 0x000df06401007387 */ /* 0x000fe80000100a00 */
[----:B------:R2:W-:Y:S01]  /*16f5d0*/  STL.64 [R1+0xdf8], R102 ;  /* 0x000df86601007387 */ /* 0x0005e20000100a00 */
[C---:B----4-:R-:W-:Y:S08]  /*16f5e0*/  HMMA.1688.F32.TF32 R104, R116.reuse, R98, R236 ;  /* 0x000000627468723c */ /* 0x050ff000000810ec */
        /* <DEDUP_REMOVED lines=75> */
[----:B------:R2:W-:Y:S04]  /*16faa0*/  STL.64 [R1+0x6c8], R6 ;  /* 0x0006c80601007387 */ /* 0x0005e80000100a00 */
[----:B------:R-:W3:Y:S04]  /*16fab0*/  LDL R250, [R1+0xec8] ;  /* 0x000ec80001fa7983 */ /* 0x000ee80000100800 */
[----:B------:R-:W3:Y:S04]  /*16fac0*/  LDL R251, [R1+0xecc] ;  /* 0x000ecc0001fb7983 */ /* 0x000ee80000100800 */
[----:B--2---:R-:W2:Y:S04]  /*16fad0*/  LDL R6, [R1+0xeb8] ;  /* 0x000eb80001067983 */ /* 0x004ea80000100800 */
[----:B------:R-:W2:Y:S04]  /*16fae0*/  LDL R7, [R1+0xebc] ;  /* 0x000ebc0001077983 */ /* 0x000ea80000100800 */
        /* <DEDUP_REMOVED lines=12> */
[----:B------:R-:W1:Y:S04]  /*16fbb0*/  LDL.LU R52, [R1+0x3860] ;  /* 0x0038600001347983 */ /* 0x000e680000300800 */
[----:B------:R-:W1:Y:S04]  /*16fbc0*/  LDL.LU R53, [R1+0x3864] ;  /* 0x0038640001357983 */ /* 0x000e680000300800 */
[----:B------:R-:W1:Y:S04]  /*16fbd0*/  LDL.LU R54, [R1+0x3868] ;  /* 0x0038680001367983 */ /* 0x000e680000300800 */
[----:B------:R-:W1:Y:S04]  /*16fbe0*/  LDL.LU R55, [R1+0x386c] ;  /* 0x00386c0001377983 */ /* 0x000e680000300800 */
[----:B------:R-:W2:Y:S01]  /*16fbf0*/  LDL R58, [R1+0x2058] ;  /* 0x00205800013a7983 */ /* 0x000ea20000100800 */
[----:B------:R-:W-:-:S03]  /*16fc00*/  MOV R59, R3 ;  /* 0x00000003003b7202 */ /* 0x000fc60000000f00 */
[----:B------:R-:W2:Y:S04]  /*16fc10*/  LDL.LU R3, [R1+0xba88] ;  /* 0x00ba880001037983 */ /* 0x000ea80000300800 */
[----:B------:R-:W3:Y:S04]  /*16fc20*/  LDL R78, [R1+0x2008] ;  /* 0x00200800014e7983 */ /* 0x000ee80000100800 */
[----:B------:R-:W3:Y:S04]  /*16fc30*/  LDL R79, [R1+0x200c] ;  /* 0x00200c00014f7983 */ /* 0x000ee80000100800 */
[----:B------:R-:W4:Y:S04]  /*16fc40*/  LDL.64 R74, [R1+0x2018] ;  /* 0x00201800014a7983 */ /* 0x000f280000100a00 */
[----:B------:R-:W4:Y:S04]  /*16fc50*/  LDL R70, [R1+0x2028] ;  /* 0x0020280001467983 */ /* 0x000f280000100800 */
[----:B------:R-:W4:Y:S04]  /*16fc60*/  LDL R71, [R1+0x202c] ;  /* 0x00202c0001477983 */ /* 0x000f280000100800 */
[----:B------:R-:W4:Y:S04]  /*16fc70*/  LDL R62, [R1+0x2048] ;  /* 0x00204800013e7983 */ /* 0x000f280000100800 */
[----:B------:R-:W4:Y:S04]  /*16fc80*/  LDL R63, [R1+0x204c] ;  /* 0x00204c00013f7983 */ /* 0x000f280000100800 */
[----:B------:R-:W4:Y:S04]  /*16fc90*/  LDL R66, [R1+0x2038] ;  /* 0x0020380001427983 */ /* 0x000f280000100800 */
[----:B------:R-:W1:Y:S04]  /*16fca0*/  LDL.64 R50, [R1+0xe08] ;  /* 0x000e080001327983 */ /* 0x000e680000100a00 */
        /* <DEDUP_REMOVED lines=20> */
[----:B------:R-:W-:Y:S04]  /*16fdf0*/  STL [R1+0xb368], R0 ;  /* 0x00b3680001007387 */ /* 0x000fe80000100800 */
[----:B------:R1:W-:Y:S01]  /*16fe00*/  STL [R1+0xb364], R2 ;  /* 0x00b3640201007387 */ /* 0x0003e20000100800 */
[----:B--2---:R-:W-:Y:S01]  /*16fe10*/  IMAD.MOV.U32 R67, RZ, RZ, R3 ;  /* 0x000000ffff437224 */ /* 0x004fe200078e0003 */
[C---:B---3--:R-:W-:Y:S08]  /*16fe20*/  HMMA.1688.F32.TF32 R80, R116.reuse, R78, R216 ;  /* 0x0000004e7450723c */ /* 0x048ff000000810d8 */
[C---:B----4-:R-:W-:Y:S08]  /*16fe30*/  HMMA.1688.F32.TF32 R76, R116.reuse, R74, R220 ;  /* 0x0000004a744c723c */ /* 0x050ff000000810dc */
[C---:B------:R-:W-:Y:S08]  /*16fe40*/  HMMA.1688.F32.TF32 R68, R116.reuse, R70, R224 ;  /* 0x000000467444723c */ /* 0x040ff000000810e0 */
[C---:B------:R-:W-:Y:S08]  /*16fe50*/  HMMA.1688.F32.TF32 R64, R116.reuse, R66, R228 ;  /* 0x000000427440723c */ /* 0x040ff000000810e4 */
[C---:B------:R-:W-:Y:S08]  /*16fe60*/  HMMA.1688.F32.TF32 R60, R116.reuse, R62, R232 ;  /* 0x0000003e743c723c */ /* 0x040ff000000810e8 */
[----:B------:R-:W-:Y:S08]  /*16fe70*/  HMMA.1688.F32.TF32 R56, R116, R58, R240 ;  /* 0x0000003a7438723c */ /* 0x000ff000000810f0 */
[C---:B-1----:R-:W-:Y:S08]  /*16fe80*/  HMMA.1688.F32.TF32 R204, R8.reuse, R50, R52 ;  /* 0x0000003208cc723c */ /* 0x042ff00000081034 */
[----:B------:R-:W-:Y:S01]  /*16fe90*/  HMMA.1688.F32.TF32 R224, R8, R42, R44 ;  /* 0x0000002a08e0723c */ /* 0x000fe2000008102c */
[----:B------:R-:W-:-:S02]  /*16fea0*/  IMAD.MOV.U32 R2, RZ, RZ, R75 ;  /* 0x000000ffff027224 */ /* 0x000fc400078e004b */
[----:B------:R-:W-:-:S05]  /*16feb0*/  IMAD.MOV.U32 R0, RZ, RZ, R74 ;  /* 0x000000ffff007224 */ /* 0x000fca00078e004a */
[C---:B------:R-:W-:Y:S08]  /*16fec0*/  HMMA.1688.F32.TF32 R228, R8.reuse, R34, R36 ;  /* 0x0000002208e4723c */ /* 0x040ff00000081024 */
[C---:B------:R-:W-:Y:S01]  /*16fed0*/  HMMA.1688.F32.TF32 R232, R8.reuse, R26, R28 ;  /* 0x0000001a08e8723c */ /* 0x040fe2000008101c */
[----:B------:R-:W-:Y:S04]  /*16fee0*/  STL.64 [R1+0x6b0], R80 ;  /* 0x0006b05001007387 */ /* 0x000fe80000100a00 */
[----:B------:R1:W-:Y:S04]  /*16fef0*/  STL.64 [R1+0x6b8], R82 ;  /* 0x0006b85201007387 */ /* 0x0003e80000100a00 */
[----:B------:R-:W-:Y:S04]  /*16ff00*/  STL.64 [R1+0x6a0], R76 ;  /* 0x0006a04c01007387 */ /* 0x000fe80000100a00 */
[----:B------:R2:W-:Y:S04]  /*16ff10*/  STL.64 [R1+0x6a8], R78 ;  /* 0x0006a84e01007387 */ /* 0x0005e80000100a00 */
[----:B------:R-:W-:Y:S01]  /*16ff20*/  STL [R1+0xb564], R2 ;  /* 0x00b5640201007387 */ /* 0x000fe20000100800 */
[C---:B------:R-:W-:Y:S03]  /*16ff30*/  HMMA.1688.F32.TF32 R240, R8.reuse, R18, R20 ;  /* 0x0000001208f0723c */ /* 0x040fe60000081014 */
[----:B------:R-:W-:Y:S04]  /*16ff40*/  STL [R1+0xb560], R0 ;  /* 0x00b5600001007387 */ /* 0x000fe80000100800 */
[----:B------:R-:W-:Y:S01]  /*16ff50*/  STL.64 [R1+0x690], R68 ;  /* 0x0006904401007387 */ /* 0x000fe20000100a00 */
[----:B------:R-:W-:Y:S03]  /*16ff60*/  HMMA.1688.F32.TF32 R12, R8, R6, R12 ;  /* 0x00000006080c723c */ /* 0x000fe6000008100c */
[----:B------:R3:W-:Y:S04]  /*16ff70*/  STL.64 [R1+0x698], R70 ;  /* 0x0006984601007387 */ /* 0x0007e80000100a00 */
[----:B------:R-:W-:Y:S04]  /*16ff80*/  STL.64 [R1+0x680], R64 ;  /* 0x0006804001007387 */ /* 0x000fe80000100a00 */
[----:B------:R4:W-:Y:S04]  /*16ff90*/  STL.64 [R1+0x688], R66 ;  /* 0x0006884201007387 */ /* 0x0009e80000100a00 */
[----:B------:R-:W-:Y:S04]  /*16ffa0*/  STL.64 [R1+0x670], R60 ;  /* 0x0006703c01007387 */ /* 0x000fe80000100a00 */
[----:B------:R1:W-:Y:S01]  /*16ffb0*/  STL.64 [R1+0x678], R62 ;  /* 0x0006783e01007387 */ /* 0x0003e20000100a00 */
[----:B------:R-:W-:-:S03]  /*16ffc0*/  MOV R3, R51 ;  /* 0x0000003300037202 */ /* 0x000fc60000000f00 */
[----:B------:R-:W-:Y:S04]  /*16ffd0*/  STL.64 [R1+0x480], R56 ;  /* 0x0004803801007387 */ /* 0x000fe80000100a00 */
[----:B------:R1:W-:Y:S04]  /*16ffe0*/  STL.64 [R1+0x488], R58 ;  /* 0x0004883a01007387 */ /* 0x0003e80000100a00 */
[----:B------:R1:W-:Y:S04]  /*16fff0*/  STL.64 [R1+0xba30], R206 ;  /* 0x00ba30ce01007387 */ /* 0x0003e80000100a00 */
[----:B------:R-:W-:Y:S04]  /*170000*/  STL.64 [R1+0xba28], R204 ;  /* 0x00ba28cc01007387 */ /* 0x000fe80000100a00 */
[----:B------:R-:W-:Y:S04]  /*170010*/  STL [R1+0xb568], R3 ;  /* 0x00b5680301007387 */ /* 0x000fe80000100800 */
        /* <DEDUP_REMOVED lines=41> */
[----:B----4-:R-:W4:Y:S04]  /*1702b0*/  LDL R66, [R1+0xf88] ;  /* 0x000f880001427983 */ /* 0x010f280000100800 */
[----:B------:R-:W4:Y:S04]  /*1702c0*/  LDL R67, [R1+0xf8c] ;  /* 0x000f8c0001437983 */ /* 0x000f280000100800 */
        /* <DEDUP_REMOVED lines=13> */
[----:B------:R-:W3:Y:S04]  /*1703a0*/  LDL.LU R127, [R1+0x377c] ;  /* 0x00377c00017f7983 */ /* 0x000ee80000300800 */
[----:B------:R-:W3:Y:S04]  /*1703b0*/  LDL R50, [R1+0xf48] ;  /* 0x000f480001327983 */ /* 0x000ee80000100800 */
        /* <DEDUP_REMOVED lines=69> */
[C---:B------:R-:W-:Y:S08]  /*170810*/  HMMA.1688.F32.TF32 R88, R8.reuse, R6, R88 ;  /* 0x000000060858723c */ /* 0x040ff00000081058 */
[C---:B------:R-:W-:Y:S08]  /*170820*/  HMMA.1688.F32.TF32 R80, R8.reuse, R82, R96 ;  /* 0x000000520850723c */ /* 0x040ff00000081060 */
[C---:B--2---:R-:W-:Y:S08]  /*170830*/  HMMA.1688.F32.TF32 R56, R8.reuse, R58, R120 ;  /* 0x0000003a0838723c */ /* 0x044ff00000081078 */
[C---:B---3--:R-:W-:Y:S08]  /*170840*/  HMMA.1688.F32.TF32 R52, R8.reuse, R54, R124 ;  /* 0x000000360834723c */ /* 0x048ff0000008107c */
[C---:B----4-:R-:W-:Y:S08]  /*170850*/  HMMA.1688.F32.TF32 R48, R8.reuse, R50, R128 ;  /* 0x000000320830723c */ /* 0x050ff00000081080 */
[C---:B------:R-:W-:Y:S08]  /*170860*/  HMMA.1688.F32.TF32 R20, R8.reuse, R22, R156 ;  /* 0x000000160814723c */ /* 0x040ff0000008109c */
[C---:B------:R-:W-:Y:S08]  /*170870*/  HMMA.1688.F32.TF32 R60, R8.reuse, R62, R236 ;  /* 0x0000003e083c723c */ /* 0x040ff000000810ec */
[C---:B------:R-:W-:Y:S03]  /*170880*/  HMMA.1688.F32.TF32 R84, R8.reuse, R86, R92 ;  /* 0x000000560854723c */ /* 0x040fe6000008105c */
        /* <DEDUP_REMOVED lines=8> */
[C---:B------:R-:W-:Y:S08]  /*170910*/  HMMA.1688.F32.TF32 R92, R8.reuse, R250, R244 ;  /* 0x000000fa085c723c */ /* 0x040ff000000810f4 */
[C---:B------:R-:W-:Y:S01]  /*170920*/  HMMA.1688.F32.TF32 R40, R8.reuse, R42, R136 ;  /* 0x0000002a0828723c */ /* 0x040fe20000081088 */
[----:B------:R-:W-:Y:S04]  /*170930*/  STL.64 [R1+0xb9d0], R86 ;  /* 0x00b9d05601007387 */ /* 0x000fe80000100a00 */
[----:B------:R-:W-:Y:S04]  /*170940*/  STL.64 [R1+0xb9c8], R84 ;  /* 0x00b9c85401007387 */ /* 0x000fe80000100a00 */
        /* <DEDUP_REMOVED lines=11> */
[----:B------:R-:W2:Y:S01]  /*170a00*/  LDL.LU R139, [R1+0xdbc] ;  /* 0x000dbc00018b7983 */ /* 0x000ea20000300800 */
[C---:B------:R-:W-:Y:S03]  /*170a10*/  HMMA.1688.F32.TF32 R36, R8.reuse, R38, R140 ;  /* 0x000000260824723c */ /* 0x040fe6000008108c */
        /* <DEDUP_REMOVED lines=113> */
[----:B------:R3:W-:Y:S01]  /*171130*/  STL.64 [R1+0xb978], R124 ;  /* 0x00b9787c01007387 */ /* 0x0007e20000100a00 */
        /* <DEDUP_REMOVED lines=9> */
[----:B------:R-:W-:Y:S01]  /*1711d0*/  LOP3.LUT R2, R252, 0x20, RZ, 0x3c, !PT ;  /* 0x00000020fc027812 */ /* 0x000fe200078e3cff */
[----:B------:R-:W-:Y:S04]  /*1711e0*/  LDS R216, [R252+UR10+0x88100] ;  /* 0x0881000afcd87984 */ /* 0x000fe80008000800 */
        /* <DEDUP_REMOVED lines=110> */
[----:B------:R-:W-:Y:S04]  /*1718d0*/  LDS R217, [R2+UR10+0x88100] ;  /* 0x0881000a02d97984 */ /* 0x000fe80008000800 */
[----:B------:R-:W-:Y:S04]  /*1718e0*/  LDS R219, [R2+UR10+0x88900] ;  /* 0x0889000a02db7984 */ /* 0x000fe80008000800 */
[----:B------:R-:W2:Y:S04]  /*1718f0*/  LDS R218, [R252+UR10+0x88900] ;  /* 0x0889000afcda7984 */ /* 0x000ea80008000800 */
        /* <DEDUP_REMOVED lines=8> */
[C---:B--2---:R-:W-:Y:S08]  /*171980*/  HMMA.1688.F32.TF32 R140, R8.reuse, R142, R16 ;  /* 0x0000008e088c723c */ /* 0x044ff00000081010 */
[C---:B---3--:R-:W-:Y:S01]  /*171990*/  HMMA.1688.F32.TF32 R136, R8.reuse, R138, R20 ;  /* 0x0000008a0888723c */ /* 0x048fe20000081014 */
[----:B------:R-:W2:Y:S04]  /*1719a0*/  LDL.LU.64 R22, [R1+0xba80] ;  /* 0x00ba800001167983 */ /* 0x000ea80000300a00 */
[----:B------:R-:W2:Y:S04]  /*1719b0*/  LDL.LU.64 R20, [R1+0xba78] ;  /* 0x00ba780001147983 */ /* 0x000ea80000300a00 */
[----:B------:R-:W3:Y:S04]  /*1719c0*/  LDL.LU.64 R18, [R1+0xba70] ;  /* 0x00ba700001127983 */ /* 0x000ee80000300a00 */
[----:B------:R-:W3:Y:S01]  /*1719d0*/  LDL.LU.64 R16, [R1+0xba68] ;  /* 0x00ba680001107983 */ /* 0x000ee20000300a00 */
[C---:B----4-:R-:W-:Y:S08]  /*1719e0*/  HMMA.1688.F32.TF32 R192, R8.reuse, R194, R240 ;  /* 0x000000c208c0723c */ /* 0x050ff000000810f0 */
[C---:B------:R-:W-:Y:S08]  /*1719f0*/  HMMA.1688.F32.TF32 R244, R8.reuse, R246, R232 ;  /* 0x000000f608f4723c */ /* 0x040ff000000810e8 */
[C---:B------:R-:W-:Y:S01]  /*171a00*/  HMMA.1688.F32.TF32 R144, R8.reuse, R146, R12 ;  /* 0x000000920890723c */ /* 0x040fe2000008100c */
[----:B------:R-:W4:Y:S04]  /*171a10*/  LDL.LU.64 R14, [R1+0xba60] ;  /* 0x00ba6000010e7983 */ /* 0x000f280000300a00 */
[----:B------:R-:W4:Y:S03]  /*171a20*/  LDL.LU.64 R12, [R1+0xba58] ;  /* 0x00ba5800010c7983 */ /* 0x000f260000300a00 */
[C---:B------:R-:W-:Y:S08]  /*171a30*/  HMMA.1688.F32.TF32 R248, R8.reuse, R250, R228 ;  /* 0x000000fa08f8723c */ /* 0x040ff000000810e4 */
[C---:B------:R-:W-:Y:S01]  /*171a40*/  HMMA.1688.F32.TF32 R60, R8.reuse, R206, R224 ;  /* 0x000000ce083c723c */ /* 0x040fe200000810e0 */
        /* <DEDUP_REMOVED lines=12> */
[----:B------:R-:W2:Y:S04]  /*171b10*/  LDL R58, [R1+0x1238] ;  /* 0x00123800013a7983 */ /* 0x000ea80000100800 */
[----:B------:R1:W-:Y:S04]  /*171b20*/  STL.64 [R1], R60 ;  /* 0x0000003c01007387 */ /* 0x0003e80000100a00 */
[----:B------:R1:W-:Y:S04]  /*171b30*/  STL.64 [R1+0x8], R62 ;  /* 0x0000083e01007387 */ /* 0x0003e80000100a00 */
[----:B------:R-:W2:Y:S01]  /*171b40*/  LDL R59, [R1+0x123c] ;  /* 0x00123c00013b7983 */ /* 0x000ea20000100800 */
[C---:B------:R-:W-:Y:S03]  /*171b50*/  HMMA.1688.F32.TF32 R160, R8.reuse, R162, R100 ;  /* 0x000000a208a0723c */ /* 0x040fe60000081064 */
[----:B-1----:R-:W2:Y:S04]  /*171b60*/  LDL.LU R60, [R1+0xc60] ;  /* 0x000c6000013c7983 */ /* 0x002ea80000300800 */
        /* <DEDUP_REMOVED lines=47> */
[----:B----4-:R-:W-:Y:S03]  /*171e60*/  HMMA.1688.F32.TF32 R8, R8, R206, R232 ;  /* 0x000000ce0808723c */ /* 0x010fe600000810e8 */
[----:B------:R-:W-:-:S02]  /*171e70*/  IMAD.MOV.U32 R192, RZ, RZ, R56 ;  /* 0x000000ffffc07224 */ /* 0x000fc400078e0038 */
[----:B------:R-:W-:Y:S01]  /*171e80*/  IMAD.MOV.U32 R193, RZ, RZ, R57 ;  /* 0x000000ffffc17224 */ /* 0x000fe200078e0039 */
[----:B------:R-:W3:Y:S04]  /*171e90*/  LDL R56, [R1+0x1330] ;  /* 0x0013300001387983 */ /* 0x000ee80000100800 */
[----:B------:R-:W3:Y:S01]  /*171ea0*/  LDL R57, [R1+0x1334] ;  /* 0x0013340001397983 */ /* 0x000ee20000100800 */
[----:B------:R-:W-:Y:S01]  /*171eb0*/  IMAD.MOV.U32 R244, RZ, RZ, R242 ;  /* 0x000000fffff47224 */ /* 0x000fe200078e00f2 */
[----:B------:R-:W-:Y:S01]  /*171ec0*/  MOV R245, R243 ;  /* 0x000000f300f57202 */ /* 0x000fe20000000f00 */
[----:B------:R-:W-:Y:S02]  /*171ed0*/  IMAD.MOV.U32 R248, RZ, RZ, R240 ;  /* 0x000000fffff87224 */ /* 0x000fe400078e00f0 */
[----:B------:R-:W-:Y:S01]  /*171ee0*/  IMAD.MOV.U32 R249, RZ, RZ, R241 ;  /* 0x000000fffff97224 */ /* 0x000fe200078e00f1 */
[----:B------:R-:W4:Y:S04]  /*171ef0*/  LDL.LU.64 R242, [R1+0xba50] ;  /* 0x00ba500001f27983 */ /* 0x000f280000300a00 */
[----:B------:R-:W4:Y:S04]  /*171f00*/  LDL.LU.64 R240, [R1+0xba48] ;  /* 0x00ba480001f07983 */ /* 0x000f280000300a00 */
[----:B------:R-:W2:Y:S04]  /*171f10*/  LDL.LU.64 R234, [R1+0xba40] ;  /* 0x00ba400001ea7983 */ /* 0x000ea80000300a00 */
[----:B------:R-:W2:Y:S04]  /*171f20*/  LDL.LU.64 R232, [R1+0xba38] ;  /* 0x00ba380001e87983 */ /* 0x000ea80000300a00 */
[----:B------:R-:W2:Y:S04]  /*171f30*/  LDL.LU.64 R206, [R1+0xba30] ;  /* 0x00ba300001ce7983 */ /* 0x000ea80000300a00 */
[----:B------:R-:W2:Y:S01]  /*171f40*/  LDL.LU.64 R204, [R1+0xba28] ;  /* 0x00ba280001cc7983 */ /* 0x000ea20000300a00 */
[----:B------:R-:W-:-:S02]  /*171f50*/  IMAD.MOV.U32 R246, RZ, RZ, R8 ;  /* 0x000000fffff67224 */ /* 0x000fc400078e0008 */
[----:B------:R-:W-:Y:S01]  /*171f60*/  IMAD.MOV.U32 R247, RZ, RZ, R9 ;  /* 0x000000fffff77224 */ /* 0x000fe200078e0009 */
[----:B------:R-:W3:Y:S04]  /*171f70*/  LDL R8, [R1+0x1280] ;  /* 0x0012800001087983 */ /* 0x000ee80000100800 */
[----:B------:R-:W3:Y:S04]  /*171f80*/  LDL R9, [R1+0x1284] ;  /* 0x0012840001097983 */ /* 0x000ee80000100800 */
[----:B------:R-:W3:Y:S01]  /*171f90*/  LDL.LU.64 R226, [R1+0xba20] ;  /* 0x00ba200001e27983 */ /* 0x000ee20000300a00 */
[C---:B------:R-:W-:Y:S08]  /*171fa0*/  HMMA.1688.F32.TF32 R24, R216.reuse, R92, R24 ;  /* 0x0000005cd818723c */ /* 0x040ff00000081018 */
[C---:B------:R-:W-:Y:S08]  /*171fb0*/  HMMA.1688.F32.TF32 R28, R216.reuse, R88, R28 ;  /* 0x00000058d81c723c */ /* 0x040ff0000008101c */
[C---:B------:R-:W-:Y:S08]  /*171fc0*/  HMMA.1688.F32.TF32 R32, R216.reuse, R84, R32 ;  /* 0x00000054d820723c */ /* 0x040ff00000081020 */
[C---:B------:R-:W-:Y:S08]  /*171fd0*/  HMMA.1688.F32.TF32 R36, R216.reuse, R80, R36 ;  /* 0x00000050d824723c */ /* 0x040ff00000081024 */
[C---:B--2---:R-:W-:Y:S01]  /*171fe0*/  HMMA.1688.F32.TF32 R204, R216.reuse, R224, R204 ;  /* 0x000000e0d8cc723c */ /* 0x044fe200000810cc */
[----:B------:R-:W2:Y:S07]  /*171ff0*/  LDL.LU.64 R224, [R1+0xba18] ;  /* 0x00ba180001e07983 */ /* 0x000eae0000300a00 */
[C---:B------:R-:W-:Y:S01]  /*172000*/  HMMA.1688.F32.TF32 R40, R216.reuse, R60, R40 ;  /* 0x0000003cd828723c */ /* 0x040fe20000081028 */
[----:B------:R-:W4:Y:S07]  /*172010*/  LDL.LU.64 R230, [R1+0xba10] ;  /* 0x00ba100001e67983 */ /* 0x000f2e0000300a00 */
[C---:B---3--:R-:W-:Y:S08]  /*172020*/  HMMA.1688.F32.TF32 R44, R216.reuse, R56, R44 ;  /* 0x00000038d82c723c */ /* 0x048ff0000008102c */
[C---:B--2---:R-:W-:Y:S01]  /*172030*/  HMMA.1688.F32.TF32 R224, R216.reuse, R228, R224 ;  /* 0x000000e4d8e0723c */ /* 0x044fe200000810e0 */
[----:B------:R-:W4:Y:S04]  /*172040*/  LDL.LU.64 R228, [R1+0xba08] ;  /* 0x00ba080001e47983 */ /* 0x000f280000300a00 */
        /* <DEDUP_REMOVED lines=11> */
[----:B------:R-:W4:Y:S04]  /*172100*/  LDL R57, [R1+0x1354] ;  /* 0x0013540001397983 */ /* 0x000f280000100800 */
[----:B-1----:R-:W4:Y:S04]  /*172110*/  LDL R24, [R1+0x1340] ;  /* 0x0013400001187983 */ /* 0x002f280000100800 */
[----:B------:R-:W4:Y:S01]  /*172120*/  LDL R25, [R1+0x1344] ;  /* 0x0013440001197983 */ /* 0x000f220000100800 */
[----:B------:R-:W-:Y:S01]  /*172130*/  IMAD.MOV.U32 R250, RZ, RZ, R10 ;  /* 0x000000fffffa7224 */ /* 0x000fe200078e000a */
[----:B------:R-:W-:Y:S01]  /*172140*/  MOV R251, R11 ;  /* 0x0000000b00fb7202 */ /* 0x000fe20000000f00 */
[C---:B------:R-:W-:Y:S08]  /*172150*/  HMMA.1688.F32.TF32 R232, R216.reuse, R132, R232 ;  /* 0x00000084d8e8723c */ /* 0x040ff000000810e8 */
[C---:B------:R-:W-:Y:S08]  /*172160*/  HMMA.1688.F32.TF32 R12, R216.reuse, R124, R12 ;  /* 0x0000007cd80c723c */ /* 0x040ff0000008100c */
[C---:B------:R-:W-:Y:S08]  /*172170*/  HMMA.1688.F32.TF32 R16, R216.reuse, R100, R16 ;  /* 0x00000064d810723c */ /* 0x040ff00000081010 */
[C---:B------:R-:W-:Y:S01]  /*172180*/  HMMA.1688.F32.TF32 R20, R216.reuse, R96, R20 ;  /* 0x00000060d814723c */ /* 0x040fe20000081014 */
        /* <DEDUP_REMOVED lines=28> */
[C---:B----4-:R-:W-:Y:S08]  /*172350*/  HMMA.1688.F32.TF32 R228, R216.reuse, R8, R228 ;  /* 0x00000008d8e4723c */ /* 0x050ff000000810e4 */
[C---:B------:R-:W-:Y:S08]  /*172360*/  HMMA.1688.F32.TF32 R48, R216.reuse, R24, R48 ;  /* 0x00000018d830723c */ /* 0x040ff00000081030 */
[C---:B------:R-:W-:Y:S01]  /*172370*/  HMMA.1688.F32.TF32 R8, R216.reuse, R128, R240 ;  /* 0x00000080d808723c */ /* 0x040fe200000810f0 */
        /* <DEDUP_REMOVED lines=8> */
[C---:B------:R-:W-:Y:S08]  /*172400*/  HMMA.1688.F32.TF32 R52, R216.reuse, R56, R52 ;  /* 0x00000038d834723c */ /* 0x040ff00000081034 */
[C---:B---3--:R-:W-:Y:S08]  /*172410*/  HMMA.1688.F32.TF32 R208, R216.reuse, R40, R208 ;  /* 0x00000028d8d0723c */ /* 0x048ff000000810d0 */
[C---:B--2---:R-:W-:Y:S08]  /*172420*/  HMMA.1688.F32.TF32 R212, R216.reuse, R36, R212 ;  /* 0x00000024d8d4723c */ /* 0x044ff000000810d4 */
[C---:B------:R-:W-:Y:S08]  /*172430*/  HMMA.1688.F32.TF32 R220, R216.reuse, R32, R220 ;  /* 0x00000020d8dc723c */ /* 0x040ff000000810dc */
[C---:B------:R-:W-:Y:S01]  /*172440*/  HMMA.1688.F32.TF32 R64, R216.reuse, R132, R64 ;  /* 0x00000084d840723c */ /* 0x040fe20000081040 */
[----:B------:R-:W-:Y:S04]  /*172450*/  LDS R243, [R2+UR10+0x89900] ;  /* 0x0899000a02f37984 */ /* 0x000fe80008000800 */
[----:B------:R-:W-:Y:S04]  /*172460*/  LDS R242, [R252+UR10+0x89900] ;  /* 0x0899000afcf27984 */ /* 0x000fe80008000800 */
[----:B-1----:R-:W2:Y:S04]  /*172470*/  LDL R44, [R1+0x1430] ;  /* 0x00143000012c7983 */ /* 0x002ea80000100800 */
[----:B------:R-:W2:Y:S04]  /*172480*/  LDL R45, [R1+0x1434] ;  /* 0x00143400012d7983 */ /* 0x000ea80000100800 */
[----:B------:R-:W-:Y:S04]  /*172490*/  STL.64 [R1+0xb8c0], R50 ;  /* 0x00b8c03201007387 */ /* 0x000fe80000100a00 */
[----:B------:R1:W-:Y:S04]  /*1724a0*/  STL.64 [R1+0xb8b8], R48 ;  /* 0x00b8b83001007387 */ /* 0x0003e80000100a00 */
[----:B-1----:R-:W3:Y:S04]  /*1724b0*/  LDL R48, [R1+0x1420] ;  /* 0x0014200001307983 */ /* 0x002ee80000100800 */
[----:B------:R-:W3:Y:S04]  /*1724c0*/  LDL R49, [R1+0x1424] ;  /* 0x0014240001317983 */ /* 0x000ee80000100800 */
[----:B------:R-:W2:Y:S04]  /*1724d0*/  LDL.LU.64 R58, [R1+0xba00] ;  /* 0x00ba0000013a7983 */ /* 0x000ea80000300a00 */
[----:B------:R-:W2:Y:S04]  /*1724e0*/  LDL.LU.64 R56, [R1+0xb9f8] ;  /* 0x00b9f80001387983 */ /* 0x000ea80000300a00 */
[----:B------:R-:W3:Y:S01]  /*1724f0*/  LDL.LU.64 R62, [R1+0xb9f0] ;  /* 0x00b9f000013e7983 */ /* 0x000ee20000300a00 */
[C---:B--2---:R-:W-:Y:S03]  /*172500*/  HMMA.1688.F32.TF32 R56, R216.reuse, R60, R56 ;  /* 0x0000003cd838723c */ /* 0x044fe60000081038 */
[----:B------:R-:W3:Y:S05]  /*172510*/  LDL.LU.64 R60, [R1+0xb9e8] ;  /* 0x00b9e800013c7983 */ /* 0x000eea0000300a00 */
[C---:B----4-:R-:W-:Y:S08]  /*172520*/  HMMA.1688.F32.TF32 R68, R216.reuse, R128, R68 ;  /* 0x00000080d844723c */ /* 0x050ff00000081044 */
[C---:B------:R-:W-:Y:S01]  /*172530*/  HMMA.1688.F32.TF32 R72, R216.reuse, R124, R72 ;  /* 0x0000007cd848723c */ /* 0x040fe20000081048 */
[----:B------:R-:W2:Y:S04]  /*172540*/  LDL R132, [R1+0x14a0] ;  /* 0x0014a00001847983 */ /* 0x000ea80000100800 */
[----:B------:R-:W2:Y:S04]  /*172550*/  LDL R133, [R1+0x14a4] ;  /* 0x0014a40001857983 */ /* 0x000ea80000100800 */
        /* <DEDUP_REMOVED lines=20> */
[C---:B------:R-:W-:Y:S08]  /*1726a0*/  HMMA.1688.F32.TF32 R4, R216.reuse, R24, R4 ;  /* 0x00000018d804723c */ /* 0x040ff00000081004 */
[----:B---3--:R-:W-:Y:S01]  /*1726b0*/  HMMA.1688.F32.TF32 R92, R216, R96, R92 ;  /* 0x00000060d85c723c */ /* 0x008fe2000008105c */
[----:B------:R-:W2:Y:S04]  /*1726c0*/  LDL.LU.64 R96, [R1+0xb998] ;  /* 0x00b9980001607983 */ /* 0x000ea80000300a00 */
[----:B------:R-:W3:Y:S06]  /*1726d0*/  LDL.LU.64 R102, [R1+0xb990] ;  /* 0x00b9900001667983 */ /* 0x000eec0000300a00 */
[----:B------:R-:W-:-:S02]  /*1726e0*/  IMAD.MOV.U32 R3, RZ, RZ, R6 ;  /* 0x000000ffff037224 */ /* 0x000fc400078e0006 */
[----:B------:R-:W-:Y:S01]  /*1726f0*/  IMAD.MOV.U32 R0, RZ, RZ, R7 ;  /* 0x000000ffff007224 */ /* 0x000fe200078e0007 */
[C---:B------:R-:W-:Y:S08]  /*172700*/  HMMA.1688.F32.TF32 R200, R216.reuse, R132, R200 ;  /* 0x00000084d8c8723c */ /* 0x040ff000000810c8 */
[C---:B----4-:R-:W-:Y:S08]  /*172710*/  HMMA.1688.F32.TF32 R108, R216.reuse, R128, R108 ;  /* 0x00000080d86c723c */ /* 0x050ff0000008106c */
[C---:B------:R-:W-:Y:S08]  /*172720*/  HMMA.1688.F32.TF32 R112, R216.reuse, R124, R112 ;  /* 0x0000007cd870723c */ /* 0x040ff00000081070 */
[C---:B--2---:R-:W-:Y:S01]  /*172730*/  HMMA.1688.F32.TF32 R96, R216.reuse, R100, R96 ;  /* 0x00000064d860723c */ /* 0x044fe20000081060 */
[----:B------:R-:W3:Y:S04]  /*172740*/  LDL.LU.64 R100, [R1+0xb988] ;  /* 0x00b9880001647983 */ /* 0x000ee80000300a00 */
[----:B------:R1:W-:Y:S04]  /*172750*/  STL.64 [R1+0x40], R4 ;  /* 0x0000400401007387 */ /* 0x0003e80000100a00 */
[----:B------:R-:W2:Y:S04]  /*172760*/  LDL R24, [R1+0x14d0] ;  /* 0x0014d00001187983 */ /* 0x000ea80000100800 */
[----:B------:R-:W2:Y:S01]  /*172770*/  LDL R25, [R1+0x14d4] ;  /* 0x0014d40001197983 */ /* 0x000ea20000100800 */
[----:B-1----:R-:W-:-:S15]  /*172780*/  HMMA.1688.F32.TF32 R4, R216, R28, R196 ;  /* 0x0000001cd804723c */ /* 0x002fde00000810c4 */
[----:B------:R-:W-:-:S04]  /*172790*/  NOP ;  /* 0x0000000000007918 */ /* 0x000fc80000000000 */
[----:B------:R-:W-:Y:S04]  /*1727a0*/  STL.64 [R1+0xb8a0], R6 ;  /* 0x00b8a00601007387 */ /* 0x000fe80000100a00 */
[----:B------:R1:W-:Y:S04]  /*1727b0*/  STL.64 [R1+0xb898], R4 ;  /* 0x00b8980401007387 */ /* 0x0003e80000100a00 */
        /* <DEDUP_REMOVED lines=10> */
[----:B-1----:R-:W3:Y:S04]  /*172860*/  LDL R4, [R1+0x1570] ;  /* 0x0015700001047983 */ /* 0x002ee80000100800 */
[----:B----4-:R-:W4:Y:S04]  /*172870*/  LDL R200, [R1+0x1560] ;  /* 0x0015600001c87983 */ /* 0x010f280000100800 */
[----:B------:R-:W4:Y:S04]  /*172880*/  LDL R201, [R1+0x1564] ;  /* 0x0015640001c97983 */ /* 0x000f280000100800 */
[----:B------:R-:W4:Y:S04]  /*172890*/  LDL R108, [R1+0x1550] ;  /* 0x00155000016c7983 */ /* 0x000f280000100800 */
[----:B------:R-:W4:Y:S04]  /*1728a0*/  LDL R109, [R1+0x1554] ;  /* 0x00155400016d7983 */ /* 0x000f280000100800 */
[----:B------:R-:W4:Y:S04]  /*1728b0*/  LDL R5, [R1+0x1574] ;  /* 0x0015740001057983 */ /* 0x000f280000100800 */
[----:B------:R-:W4:Y:S04]  /*1728c0*/  LDL R132, [R1+0x1500] ;  /* 0x0015000001847983 */ /* 0x000f280000100800 */
[----:B------:R-:W4:Y:S01]  /*1728d0*/  LDL R133, [R1+0x1504] ;  /* 0x0015040001857983 */ /* 0x000f220000100800 */
[C---:B------:R-:W-:Y:S08]  /*1728e0*/  HMMA.1688.F32.TF32 R104, R216.reuse, R44, R104 ;  /* 0x0000002cd868723c */ /* 0x040ff00000081068 */
[C---:B--2---:R-:W-:Y:S08]  /*1728f0*/  HMMA.1688.F32.TF32 R116, R216.reuse, R24, R116 ;  /* 0x00000018d874723c */ /* 0x044ff00000081074 */
[C---:B---3--:R-:W-:Y:S01]  /*172900*/  HMMA.1688.F32.TF32 R100, R216.reuse, R48, R100 ;  /* 0x00000030d864723c */ /* 0x048fe20000081064 */
[----:B------:R-:W2:Y:S04]  /*172910*/  LDL R48, [R1+0x1590] ;  /* 0x0015900001307983 */ /* 0x000ea80000100800 */
[----:B------:R-:W2:Y:S04]  /*172920*/  LDL R49, [R1+0x1594] ;  /* 0x0015940001317983 */ /* 0x000ea80000100800 */
        /* <DEDUP_REMOVED lines=16> */
[----:B------:R-:W-:Y:S04]  /*172a30*/  STL.64 [R1+0xb870], R118 ;  /* 0x00b8707601007387 */ /* 0x000fe80000100a00 */
[----:B------:R1:W-:Y:S04]  /*172a40*/  STL.64 [R1+0xb868], R116 ;  /* 0x00b8687401007387 */ /* 0x0003e80000100a00 */
[----:B-1----:R-:W2:Y:S04]  /*172a50*/  LDL R116, [R1+0x1530] ;  /* 0x0015300001747983 */ /* 0x002ea80000100800 */
[----:B------:R-:W2:Y:S04]  /*172a60*/  LDL R117, [R1+0x1534] ;  /* 0x0015340001757983 */ /* 0x000ea80000100800 */
[----:B------:R-:W2:Y:S01]  /*172a70*/  LDL.LU.64 R126, [R1+0xb980] ;  /* 0x00b98000017e7983 */ /* 0x000ea20000300a00 */
[----:B------:R-:W-:Y:S03]  /*172a80*/  HMMA.1688.F32.TF32 R120, R216, R124, R120 ;  /* 0x0000007cd878723c */ /* 0x000fe60000081078 */
[----:B------:R-:W2:-:S15]  /*172a90*/  LDL.LU.64 R124, [R1+0xb978] ;  /* 0x00b97800017c7983 */ /* 0x000e9e0000300a00 */
[----:B------:R-:W-:Y:S01]  /*172aa0*/  NOP ;  /* 0x0000000000007918 */ /* 0x000fe20000000000 */
[----:B------:R-:W-:Y:S04]  /*172ab0*/  STL.64 [R1+0xb860], R122 ;  /* 0x00b8607a01007387 */ /* 0x000fe80000100a00 */
[----:B------:R1:W-:Y:S04]  /*172ac0*/  STL.64 [R1+0xb858], R120 ;  /* 0x00b8587801007387 */ /* 0x0003e80000100a00 */
[----:B-1----:R-:W3:Y:S04]  /*172ad0*/  LDL R120, [R1+0x1520] ;  /* 0x0015200001787983 */ /* 0x002ee80000100800 */
[----:B------:R-:W3:Y:S04]  /*172ae0*/  LDL R121, [R1+0x1524] ;  /* 0x0015240001797983 */ /* 0x000ee80000100800 */
        /* <DEDUP_REMOVED lines=9> */
[C---:B----4-:R-:W-:Y:S03]  /*172b80*/  HMMA.1688.F32.TF32 R128, R216.reuse, R132, R128 ;  /* 0x00000084d880723c */ /* 0x050fe60000081080 */
[----:B------:R-:W2:Y:S05]  /*172b90*/  LDL.LU.64 R132, [R1+0xb958] ;  /* 0x00b9580001847983 */ /* 0x000eaa0000300a00 */
[C---:B------:R-:W-:Y:S08]  /*172ba0*/  HMMA.1688.F32.TF32 R164, R216.reuse, R48, R164 ;  /* 0x00000030d8a4723c */ /* 0x040ff000000810a4 */
[C---:B---3--:R-:W-:Y:S08]  /*172bb0*/  HMMA.1688.F32.TF32 R168, R216.reuse, R44, R168 ;  /* 0x0000002cd8a8723c */ /* 0x048ff000000810a8 */
        /* <DEDUP_REMOVED lines=8> */
[----:B------:R-:W-:Y:S01]  /*172c40*/  IMAD.MOV.U32 R203, RZ, RZ, R245 ;  /* 0x000000ffffcb7224 */ /* 0x000fe200078e00f5 */
        /* <DEDUP_REMOVED lines=10> */
[----:B------:R-:W3:Y:S04]  /*172cf0*/  LDL R4, [R1+0x1650] ;  /* 0x0016500001047983 */ /* 0x000ee80000100800 */
[----:B------:R-:W3:Y:S04]  /*172d00*/  LDL R5, [R1+0x1654] ;  /* 0x0016540001057983 */ /* 0x000ee80000100800 */
[----:B------:R-:W3:Y:S04]  /*172d10*/  LDL.LU R248, [R1+0xb954] ;  /* 0x00b9540001f87983 */ /* 0x000ee80000300800 */
[----:B------:R-:W3:Y:S04]  /*172d20*/  LDL.LU R249, [R1+0xb950] ;  /* 0x00b9500001f97983 */ /* 0x000ee80000300800 */
[----:B------:R-:W4:Y:S01]  /*172d30*/  LDL.LU R244, [R1+0xb94c] ;  /* 0x00b94c0001f47983 */ /* 0x000f220000300800 */
[C---:B------:R-:W-:Y:S03]  /*172d40*/  HMMA.1688.F32.TF32 R140, R216.reuse, R116, R140 ;  /* 0x00000074d88c723c */ /* 0x040fe6000008108c */
[----:B------:R-:W4:Y:S05]  /*172d50*/  LDL.LU R245, [R1+0xb948] ;  /* 0x00b9480001f57983 */ /* 0x000f2a0000300800 */
[C---:B------:R-:W-:Y:S01]  /*172d60*/  HMMA.1688.F32.TF32 R136, R216.reuse, R120, R136 ;  /* 0x00000078d888723c */ /* 0x040fe20000081088 */
[----:B------:R-:W3:Y:S04]  /*172d70*/  LDL R116, [R1+0x1630] ;  /* 0x0016300001747983 */ /* 0x000ee80000100800 */
[----:B------:R-:W3:Y:S03]  /*172d80*/  LDL R117, [R1+0x1634] ;  /* 0x0016340001757983 */ /* 0x000ee60000100800 */
[C---:B------:R-:W-:Y:S08]  /*172d90*/  HMMA.1688.F32.TF32 R144, R216.reuse, R112, R144 ;  /* 0x00000070d890723c */ /* 0x040ff00000081090 */
[----:B------:R-:W-:Y:S01]  /*172da0*/  HMMA.1688.F32.TF32 R148, R216, R108, R148 ;  /* 0x0000006cd894723c */ /* 0x000fe20000081094 */
[----:B------:R-:W-:Y:S01]  /*172db0*/  IMAD.MOV.U32 R112, RZ, RZ, R192 ;  /* 0x000000ffff707224 */ /* 0x000fe200078e00c0 */
[----:B------:R-:W-:Y:S01]  /*172dc0*/  MOV R113, R193 ;  /* 0x000000c100717202 */ /* 0x000fe20000000f00 */
[----:B------:R-:W-:-:S02]  /*172dd0*/  IMAD.MOV.U32 R114, RZ, RZ, R194 ;  /* 0x000000ffff727224 */ /* 0x000fc400078e00c2 */
[----:B------:R-:W-:-:S03]  /*172de0*/  IMAD.MOV.U32 R115, RZ, RZ, R195 ;  /* 0x000000ffff737224 */ /* 0x000fc600078e00c3 */
[----:B--2---:R-:W-:Y:S01]  /*172df0*/  HMMA.1688.F32.TF32 R132, R216, R124, R132 ;  /* 0x0000007cd884723c */ /* 0x004fe20000081084 */
        /* <DEDUP_REMOVED lines=8> */
[----:B------:R-:W3:Y:S04]  /*172e80*/  LDL.LU R192, [R1+0xb944] ;  /* 0x00b9440001c07983 */ /* 0x000ee80000300800 */
[----:B------:R-:W3:Y:S04]  /*172e90*/  LDL.LU R193, [R1+0xb940] ;  /* 0x00b9400001c17983 */ /* 0x000ee80000300800 */
[----:B------:R-:W3:Y:S04]  /*172ea0*/  LDL.LU R194, [R1+0xb93c] ;  /* 0x00b93c0001c27983 */ /* 0x000ee80000300800 */
[----:B------:R-:W3:Y:S04]  /*172eb0*/  LDL.LU R195, [R1+0xb938] ;  /* 0x00b9380001c37983 */ /* 0x000ee80000300800 */
[----:B------:R-:W2:Y:S04]  /*172ec0*/  LDL R44, [R1+0x1660] ;  /* 0x00166000012c7983 */ /* 0x000ea80000100800 */
[----:B------:R-:W2:Y:S01]  /*172ed0*/  LDL R45, [R1+0x1664] ;  /* 0x00166400012d7983 */ /* 0x000ea20000100800 */
[----:B------:R-:W-:-:S03]  /*172ee0*/  IMAD.MOV.U32 R48, RZ, RZ, R246 ;  /* 0x000000ffff307224 */ /* 0x000fc600078e00f6 */
[----:B------:R-:W4:Y:S01]  /*172ef0*/  LDL.LU R246, [R1+0xb934] ;  /* 0x00b9340001f67983 */ /* 0x000f220000300800 */
[----:B------:R-:W-:Y:S01]  /*172f00*/  MOV R49, R247 ;  /* 0x000000f700317202 */ /* 0x000fe20000000f00 */
[----:B------:R-:W-:Y:S02]  /*172f10*/  IMAD.MOV.U32 R50, RZ, RZ, R250 ;  /* 0x000000ffff327224 */ /* 0x000fe400078e00fa */
[----:B------:R-:W4:Y:S04]  /*172f20*/  LDL.LU R247, [R1+0xb930] ;  /* 0x00b9300001f77983 */ /* 0x000f280000300800 */
[----:B------:R-:W2:Y:S01]  /*172f30*/  LDL.LU R250, [R1+0xb92c] ;  /* 0x00b92c0001fa7983 */ /* 0x000ea20000300800 */
[----:B------:R-:W-:-:S03]  /*172f40*/  IMAD.MOV.U32 R51, RZ, RZ, R251 ;  /* 0x000000ffff337224 */ /* 0x000fc600078e00fb */
[----:B------:R-:W2:Y:S04]  /*172f50*/  LDL.LU R251, [R1+0xb928] ;  /* 0x00b9280001fb7983 */ /* 0x000ea80000300800 */
[----:B------:R-:W2:Y:S04]  /*172f60*/  LDL R42, [R1+0x1268] ;  /* 0x00126800012a7983 */ /* 0x000ea80000100800 */
[----:B------:R-:W2:Y:S01]  /*172f70*/  LDL R43, [R1+0x126c] ;  /* 0x00126c00012b7983 */ /* 0x000ea20000100800 */
[C---:B------:R-:W-:Y:S03]  /*172f80*/  HMMA.1688.F32.TF32 R236, R216.reuse, R240, R236 ;  /* 0x000000f0d8ec723c */ /* 0x040fe600000810ec */
[----:B------:R-:W-:Y:S04]  /*172f90*/  LDS R241, [R2+UR10+0x89100] ;  /* 0x0891000a02f17984 */ /* 0x000fe80008000800 */
[----:B------:R-:W1:Y:S01]  /*172fa0*/  LDS R240, [R252+UR10+0x89100] ;  /* 0x0891000afcf07984 */ /* 0x000e620008000800 */
[----:B---3--:R-:W-:-:S15]  /*172fb0*/  HMMA.1688.F32.TF32 R192, R216, R28, R192 ;  /* 0x0000001cd8c0723c */ /* 0x008fde00000810c0 */
[----:B------:R-:W-:-:S04]  /*172fc0*/  NOP ;  /* 0x0000000000007918 */ /* 0x000fc80000000000 */
        /* <DEDUP_REMOVED lines=8> */
[C---:B------:R-:W-:Y:S08]  /*173050*/  HMMA.1688.F32.TF32 R160, R216.reuse, R196, R160 ;  /* 0x000000c4d8a0723c */ /* 0x040ff000000810a0 */
[C---:B----4-:R-:W-:Y:S08]  /*173060*/  HMMA.1688.F32.TF32 R196, R216.reuse, R24, R244 ;  /* 0x00000018d8c4723c */ /* 0x050ff000000810f4 */
[C---:B--2---:R-:W-:Y:S08]  /*173070*/  HMMA.1688.F32.TF32 R244, R216.reuse, R124, R248 ;  /* 0x0000007cd8f4723c */ /* 0x044ff000000810f8 */
[----:B------:R-:W-:Y:S08]  /*173080*/  HMMA.1688.F32.TF32 R108, R216, R108, R112 ;  /* 0x0000006cd86c723c */ /* 0x000ff00000081070 */
[----:B-1----:R-:W-:Y:S08]  /*173090*/  HMMA.1688.F32.TF32 R248, R240, R42, R204 ;  /* 0x0000002af0f8723c */ /* 0x002ff000000810cc */
[----:B------:R-:W-:Y:S01]  /*1730a0*/  HMMA.1688.F32.TF32 R4, R216, R4, R200 ;  /* 0x00000004d804723c */ /* 0x000fe200000810c8 */
[----:B------:R-:W2:Y:S04]  /*1730b0*/  LDL R30, [R1+0x1298] ;  /* 0x00129800011e7983 */ /* 0x000ea80000100800 */
[----:B------:R-:W2:Y:S04]  /*1730c0*/  LDL R31, [R1+0x129c] ;  /* 0x00129c00011f7983 */ /* 0x000ea80000100800 */
[----:B------:R1:W-:Y:S04]  /*1730d0*/  STL.64 [R1+0xb800], R198 ;  /* 0x00b800c601007387 */ /* 0x0003e80000100a00 */
[----:B------:R-:W-:Y:S04]  /*1730e0*/  STL.64 [R1+0xb7f8], R196 ;  /* 0x00b7f8c401007387 */ /* 0x000fe80000100a00 */
[----:B------:R-:W-:Y:S04]  /*1730f0*/  STL.64 [R1+0xb7f0], R246 ;  /* 0x00b7f0f601007387 */ /* 0x000fe80000100a00 */
[----:B------:R-:W-:Y:S04]  /*173100*/  STL.64 [R1+0xb7e8], R244 ;  /* 0x00b7e8f401007387 */ /* 0x000fe80000100a00 */
[----:B------:R-:W-:Y:S04]  /*173110*/  STL.64 [R1+0x20], R108 ;  /* 0x0000206c01007387 */ /* 0x000fe80000100a00 */
[----:B------:R-:W-:Y:S04]  /*173120*/  STL.64 [R1+0x28], R110 ;  /* 0x0000286e01007387 */ /* 0x000fe80000100a00 */
[----:B------:R4:W-:Y:S04]  /*173130*/  STL.64 [R1+0xb7e0], R250 ;  /* 0x00b7e0fa01007387 */ /* 0x0009e80000100a00 */
[----:B------:R-:W-:Y:S01]  /*173140*/  STL.64 [R1+0xb7d8], R248 ;  /* 0x00b7d8f801007387 */ /* 0x000fe20000100a00 */
[----:B------:R-:W-:Y:S01]  /*173150*/  IMAD.MOV.U32 R171, RZ, RZ, R4 ;  /* 0x000000ffffab7224 */ /* 0x000fe200078e0004 */
[----:B------:R-:W-:Y:S01]  /*173160*/  MOV R170, R5 ;  /* 0x0000000500aa7202 */ /* 0x000fe20000000f00 */
[----:B------:R-:W-:-:S02]  /*173170*/  IMAD.MOV.U32 R167, RZ, RZ, R6 ;  /* 0x000000ffffa77224 */ /* 0x000fc400078e0006 */
[----:B------:R-:W-:Y:S02]  /*173180*/  IMAD.MOV.U32 R166, RZ, RZ, R7 ;  /* 0x000000ffffa67224 */ /* 0x000fe400078e0007 */
[----:B------:R-:W-:-:S15]  /*173190*/  HMMA.1688.F32.TF32 R4, R216, R44, R48 ;  /* 0x0000002cd804723c */ /* 0x000fde0000081030 */
[----:B------:R-:W-:-:S04]  /*1731a0*/  NOP ;  /* 0x0000000000007918 */ /* 0x000fc80000000000 */
[----:B------:R-:W-:Y:S02]  /*1731b0*/  IMAD.MOV.U32 R165, RZ, RZ, R6 ;  /* 0x000000ffffa57224 */ /* 0x000fe400078e0006 */
[----:B------:R-:W-:Y:S01]  /*1731c0*/  IMAD.MOV.U32 R164, RZ, RZ, R7 ;  /* 0x000000ffffa47224 */ /* 0x000fe200078e0007 */
[C---:B---3--:R-:W-:Y:S08]  /*1731d0*/  HMMA.1688.F32.TF32 R224, R240.reuse, R38, R224 ;  /* 0x00000026f0e0723c */ /* 0x048ff000000810e0 */
[C---:B------:R-:W-:Y:S11]  /*1731e0*/  HMMA.1688.F32.TF32 R228, R240.reuse, R34, R228 ;  /* 0x00000022f0e4723c */ /* 0x040ff600000810e4 */
[----:B------:R-:W-:Y:S04]  /*1731f0*/  STL.64 [R1+0xb7d0], R226 ;  /* 0x00b7d0e201007387 */ /* 0x000fe80000100a00 */
[----:B------:R-:W-:Y:S04]  /*173200*/  STL.64 [R1+0xb7c8], R224 ;  /* 0x00b7c8e001007387 */ /* 0x000fe80000100a00 */
[----:B------:R3:W-:Y:S04]  /*173210*/  STL.64 [R1+0xb7c0], R230 ;  /* 0x00b7c0e601007387 */ /* 0x0007e80000100a00 */
[----:B------:R-:W-:Y:S04]  /*173220*/  STL.64 [R1+0xb7b8], R228 ;  /* 0x00b7b8e401007387 */ /* 0x000fe80000100a00 */
[----:B------:R-:W3:Y:S04]  /*173230*/  LDL R202, [R1+0x12b8] ;  /* 0x0012b80001ca7983 */ /* 0x000ee80000100800 */
[----:B------:R-:W3:Y:S01]  /*173240*/  LDL R203, [R1+0x12bc] ;  /* 0x0012bc0001cb7983 */ /* 0x000ee20000100800 */
[----:B------:R-:W-:Y:S03]  /*173250*/  HMMA.1688.F32.TF32 R8, R240, R26, R8 ;  /* 0x0000001af008723c */ /* 0x000fe60000081008 */
[----:B------:R-:W3:Y:S04]  /*173260*/  LDL R6, [R1+0x12c8] ;  /* 0x0012c80001067983 */ /* 0x000ee80000100800 */
[----:B------:R-:W3:Y:S04]  /*173270*/  LDL R7, [R1+0x12cc] ;  /* 0x0012cc0001077983 */ /* 0x000ee80000100800 */
[----:B------:R-:W3:Y:S04]  /*173280*/  LDL R26, [R1+0x12d8] ;  /* 0x0012d800011a7983 */ /* 0x000ee80000100800 */
[----:B------:R-:W3:Y:S01]  /*173290*/  LDL R27, [R1+0x12dc] ;  /* 0x0012dc00011b7983 */ /* 0x000ee20000100800 */
[C---:B------:R-:W-:Y:S08]  /*1732a0*/  HMMA.1688.F32.TF32 R116, R216.reuse, R116, R120 ;  /* 0x00000074d874723c */ /* 0x040ff00000081078 */
[C---:B------:R-:W-:Y:S08]  /*1732b0*/  HMMA.1688.F32.TF32 R172, R216.reuse, R40, R172 ;  /* 0x00000028d8ac723c */ /* 0x040ff000000810ac */
[----:B------:R-:W-:Y:S08]  /*1732c0*/  HMMA.1688.F32.TF32 R184, R216, R32, R184 ;  /* 0x00000020d8b8723c */ /* 0x000ff000000810b8 */
[----:B--2---:R-:W-:Y:S01]  /*1732d0*/  HMMA.1688.F32.TF32 R232, R240, R30, R232 ;  /* 0x0000001ef0e8723c */ /* 0x004fe200000810e8 */
        /* <DEDUP_REMOVED lines=8> */
[----:B----4-:R-:W4:Y:S04]  /*173360*/  LDL R250, [R1+0x1398] ;  /* 0x0013980001fa7983 */ /* 0x010f280000100800 */
[----:B------:R-:W4:Y:S04]  /*173370*/  LDL R251, [R1+0x139c] ;  /* 0x00139c0001fb7983 */ /* 0x000f280000100800 */
[----:B---3--:R-:W3:Y:S04]  /*173380*/  LDL R230, [R1+0x1368] ;  /* 0x0013680001e67983 */ /* 0x008ee80000100800 */
[----:B------:R-:W3:Y:S04]  /*173390*/  LDL R231, [R1+0x136c] ;  /* 0x00136c0001e77983 */ /* 0x000ee80000100800 */
[----:B------:R-:W2:Y:S04]  /*1733a0*/  LDL R226, [R1+0x1378] ;  /* 0x0013780001e27983 */ /* 0x000ea80000100800 */
[----:B------:R-:W2:Y:S04]  /*1733b0*/  LDL R227, [R1+0x137c] ;  /* 0x00137c0001e37983 */ /* 0x000ea80000100800 */
[----:B------:R-:W2:Y:S01]  /*1733c0*/  LDL R46, [R1+0x1328] ;  /* 0x00132800012e7983 */ /* 0x000ea20000100800 */
[----:B------:R-:W-:-:S02]  /*1733d0*/  IMAD.MOV.U32 R177, RZ, RZ, R118 ;  /* 0x000000ffffb17224 */ /* 0x000fc400078e0076 */
        /* <DEDUP_REMOVED lines=24> */
[C---:B------:R-:W-:Y:S03]  /*173560*/  HMMA.1688.F32.TF32 R12, R240.reuse, R202, R12 ;  /* 0x000000caf00c723c */ /* 0x040fe6000008100c */
[----:B-1----:R-:W2:Y:S04]  /*173570*/  LDL R10, [R1+0x1358] ;  /* 0x00135800010a7983 */ /* 0x002ea80000100800 */
[----:B------:R-:W2:Y:S04]  /*173580*/  LDL R11, [R1+0x135c] ;  /* 0x00135c00010b7983 */ /* 0x000ea80000100800 */
[----:B------:R-:W2:Y:S04]  /*173590*/  LDL R202, [R1+0x1438] ;  /* 0x0014380001ca7983 */ /* 0x000ea80000100800 */
[----:B------:R-:W2:Y:S01]  /*1735a0*/  LDL R203, [R1+0x143c] ;  /* 0x00143c0001cb7983 */ /* 0x000ea20000100800 */
[C---:B------:R-:W-:Y:S08]  /*1735b0*/  HMMA.1688.F32.TF32 R16, R240.reuse, R6, R16 ;  /* 0x00000006f010723c */ /* 0x040ff00000081010 */
[C---:B------:R-:W-:Y:S01]  /*1735c0*/  HMMA.1688.F32.TF32 R20, R240.reuse, R26, R20 ;  /* 0x0000001af014723c */ /* 0x040fe20000081014 */
        /* <DEDUP_REMOVED lines=8> */
[----:B------:R-:W2:Y:S04]  /*173650*/  LDL R6, [R1+0x1448] ;  /* 0x0014480001067983 */ /* 0x000ea80000100800 */
[----:B------:R-:W2:Y:S04]  /*173660*/  LDL R7, [R1+0x144c] ;  /* 0x00144c0001077983 */ /* 0x000ea80000100800 */
        /* <DEDUP_REMOVED lines=21> */
[C---:B------:R-:W-:Y:S08]  /*1737c0*/  HMMA.1688.F32.TF32 R76, R240.reuse, R246, R76 ;  /* 0x000000f6f04c723c */ /* 0x040ff0000008104c */
[C---:B------:R-:W-:Y:S08]  /*1737d0*/  HMMA.1688.F32.TF32 R80, R240.reuse, R198, R80 ;  /* 0x000000c6f050723c */ /* 0x040ff00000081050 */
[C---:B---3--:R-:W-:Y:S08]  /*1737e0*/  HMMA.1688.F32.TF32 R56, R240.reuse, R230, R56 ;  /* 0x000000e6f038723c */ /* 0x048ff00000081038 */
[C---:B------:R-:W-:Y:S08]  /*1737f0*/  HMMA.1688.F32.TF32 R208, R240.reuse, R6, R208 ;  /* 0x00000006f0d0723c */ /* 0x040ff000000810d0 */
        /* <DEDUP_REMOVED lines=9> */
[----:B------:R-:W-:Y:S04]  /*173890*/  STL [R1+0xb794], R106 ;  /* 0x00b7946a01007387 */ /* 0x000fe80000100800 */
[----:B------:R-:W-:Y:S04]  /*1738a0*/  STL [R1+0xb790], R107 ;  /* 0x00b7906b01007387 */ /* 0x000fe80000100800 */
[----:B------:R-:W2:Y:S04]  /*1738b0*/  LDL R230, [R1+0x1528] ;  /* 0x0015280001e67983 */ /* 0x000ea80000100800 */
[----:B------:R-:W2:Y:S04]  /*1738c0*/  LDL R231, [R1+0x152c] ;  /* 0x00152c0001e77983 */ /* 0x000ea80000100800 */
        /* <DEDUP_REMOVED lines=34> */
[C---:B------:R-:W-:Y:S08]  /*173af0*/  HMMA.1688.F32.TF32 R48, R240.reuse, R14, R48 ;  /* 0x0000000ef030723c */ /* 0x040ff00000081030 */
[C---:B---3--:R-:W-:Y:S08]  /*173b00*/  HMMA.1688.F32.TF32 R220, R240.reuse, R246, R220 ;  /* 0x000000f6f0dc723c */ /* 0x048ff000000810dc */
[C---:B------:R-:W-:Y:S01]  /*173b10*/  HMMA.1688.F32.TF32 R236, R240.reuse, R198, R236 ;  /* 0x000000c6f0ec723c */ /* 0x040fe200000810ec */
[----:B------:R-:W2:Y:S04]  /*173b20*/  LDL R14, [R1+0x1508] ;  /* 0x00150800010e7983 */ /* 0x000ea80000100800 */
[----:B------:R-:W2:Y:S04]  /*173b30*/  LDL R15, [R1+0x150c] ;  /* 0x00150c00010f7983 */ /* 0x000ea80000100800 */
[----:B------:R-:W3:Y:S04]  /*173b40*/  LDL R198, [R1+0x1578] ;  /* 0x0015780001c67983 */ /* 0x000ee80000100800 */
[----:B------:R-:W3:Y:S04]  /*173b50*/  LDL R199, [R1+0x157c] ;  /* 0x00157c0001c77983 */ /* 0x000ee80000100800 */
[----:B------:R-:W2:Y:S04]  /*173b60*/  LDL R246, [R1+0x1568] ;  /* 0x0015680001f67983 */ /* 0x000ea80000100800 */
[----:B------:R-:W2:Y:S04]  /*173b70*/  LDL R247, [R1+0x156c] ;  /* 0x00156c0001f77983 */ /* 0x000ea80000100800 */
[----:B------:R-:W2:Y:S04]  /*173b80*/  LDL.LU.64 R110, [R1+0xb8b0] ;  /* 0x00b8b000016e7983 */ /* 0x000ea80000300a00 */
[----:B------:R-:W2:Y:S04]  /*173b90*/  LDL.LU.64 R108, [R1+0xb8a8] ;  /* 0x00b8a800016c7983 */ /* 0x000ea80000300a00 */
[----:B------:R-:W-:Y:S04]  /*173ba0*/  STL.64 [R1+0x50], R4 ;  /* 0x0000500401007387 */ /* 0x000fe80000100a00 */
[----:B------:R1:W-:Y:S04]  /*173bb0*/  STL.64 [R1+0x58], R6 ;  /* 0x0000580601007387 */ /* 0x0003e80000100a00 */
[----:B-1----:R-:W4:Y:S04]  /*173bc0*/  LDL.LU.64 R6, [R1+0xb8a0] ;  /* 0x00b8a00001067983 */ /* 0x002f280000300a00 */
[----:B------:R-:W4:Y:S02]  /*173bd0*/  LDL.LU.64 R4, [R1+0xb898] ;  /* 0x00b8980001047983 */ /* 0x000f240000300a00 */
[----:B----4-:R-:W-:Y:S02]  /*173be0*/  HMMA.1688.F32.TF32 R4, R240, R202, R4 ;  /* 0x000000caf004723c */ /* 0x010fe40000081004 */
[----:B------:R-:W4:Y:S04]  /*173bf0*/  LDL.LU.64 R202, [R1+0xb890] ;  /* 0x00b8900001ca7983 */ /* 0x000f280000300a00 */
[----:B------:R-:W4:-:S13]  /*173c00*/  LDL.LU.64 R200, [R1+0xb888] ;  /* 0x00b8880001c87983 */ /* 0x000f1a0000300a00 */
[----:B------:R-:W-:Y:S01]  /*173c10*/  IMAD.MOV.U32 R3, RZ, RZ, R6 ;  /* 0x000000ffff037224 */ /* 0x000fe200078e0006 */
[----:B------:R-:W-:Y:S01]  /*173c20*/  MOV R0, R7 ;  /* 0x0000000700007202 */ /* 0x000fe20000000f00 */
[----:B------:R-:W4:Y:S04]  /*173c30*/  LDL R6, [R1+0x14a8] ;  /* 0x0014a80001067983 */ /* 0x000f280000100800 */
[----:B------:R-:W4:Y:S01]  /*173c40*/  LDL R7, [R1+0x14ac] ;  /* 0x0014ac0001077983 */ /* 0x000f220000100800 */
[----:B------:R-:W-:Y:S02]  /*173c50*/  IMAD.MOV.U32 R106, RZ, RZ, R4 ;  /* 0x000000ffff6a7224 */ /* 0x000fe400078e0004 */
[----:B------:R-:W-:Y:S01]  /*173c60*/  IMAD.MOV.U32 R107, RZ, RZ, R5 ;  /* 0x000000ffff6b7224 */ /* 0x000fe200078e0005 */
[C---:B--2---:R-:W-:Y:S08]  /*173c70*/  HMMA.1688.F32.TF32 R108, R240.reuse, R114, R108 ;  /* 0x00000072f06c723c */ /* 0x044ff0000008106c */
[C---:B----4-:R-:W-:Y:S01]  /*173c80*/  HMMA.1688.F32.TF32 R4, R240.reuse, R6, R200 ;  /* 0x00000006f004723c */ /* 0x050fe200000810c8 */
[----:B------:R-:W2:Y:S04]  /*173c90*/  LDL R202, [R1+0x14f8] ;  /* 0x0014f80001ca7983 */ /* 0x000ea80000100800 */
[----:B------:R-:W2:Y:S04]  /*173ca0*/  LDL R203, [R1+0x14fc] ;  /* 0x0014fc0001cb7983 */ /* 0x000ea80000100800 */
[----:B------:R-:W4:Y:S04]  /*173cb0*/  LDL.LU.64 R114, [R1+0xb880] ;  /* 0x00b8800001727983 */ /* 0x000f280000300a00 */
[----:B------:R-:W4:Y:S02]  /*173cc0*/  LDL.LU.64 R112, [R1+0xb878] ;  /* 0x00b8780001707983 */ /* 0x000f240000300a00 */
[C---:B----4-:R-:W-:Y:S02]  /*173cd0*/  HMMA.1688.F32.TF32 R112, R240.reuse, R118, R112 ;  /* 0x00000076f070723c */ /* 0x050fe40000081070 */
[----:B------:R-:W4:Y:S04]  /*173ce0*/  LDL.LU.64 R118, [R1+0xb870] ;  /* 0x00b8700001767983 */ /* 0x000f280000300a00 */
[----:B------:R-:W4:Y:S02]  /*173cf0*/  LDL.LU.64 R116, [R1+0xb868] ;  /* 0x00b8680001747983 */ /* 0x000f240000300a00 */
[C---:B------:R-:W-:Y:S08]  /*173d00*/  HMMA.1688.F32.TF32 R140, R240.reuse, R226, R140 ;  /* 0x000000e2f08c723c */ /* 0x040ff0000008108c */
[C---:B------:R-:W-:Y:S08]  /*173d10*/  HMMA.1688.F32.TF32 R144, R240.reuse, R250, R144 ;  /* 0x000000faf090723c */ /* 0x040ff00000081090 */
[C---:B------:R-:W-:Y:S08]  /*173d20*/  HMMA.1688.F32.TF32 R148, R240.reuse, R206, R148 ;  /* 0x000000cef094723c */ /* 0x040ff00000081094 */
[C---:B------:R-:W-:Y:S08]  /*173d30*/  HMMA.1688.F32.TF32 R152, R240.reuse, R246, R152 ;  /* 0x000000f6f098723c */ /* 0x040ff00000081098 */
[C---:B----4-:R-:W-:Y:S01]  /*173d40*/  HMMA.1688.F32.TF32 R116, R240.reuse, R122, R116 ;  /* 0x0000007af074723c */ /* 0x050fe20000081074 */
[----:B------:R-:W4:Y:S04]  /*173d50*/  LDL.LU.64 R122, [R1+0xb860] ;  /* 0x00b86000017a7983 */ /* 0x000f280000300a00 */
[----:B------:R-:W4:Y:S03]  /*173d60*/  LDL.LU.64 R120, [R1+0xb858] ;  /* 0x00b8580001787983 */ /* 0x000f260000300a00 */
[C---:B---3--:R-:W-:Y:S08]  /*173d70*/  HMMA.1688.F32.TF32 R156, R240.reuse, R198, R156 ;  /* 0x000000c6f09c723c */ /* 0x048ff0000008109c */
[C---:B----4-:R-:W-:Y:S01]  /*173d80*/  HMMA.1688.F32.TF32 R120, R240.reuse, R126, R120 ;  /* 0x0000007ef078723c */ /* 0x050fe20000081078 */
        /* <DEDUP_REMOVED lines=17> */
[----:B------:R-:W2:Y:S01]  /*173ea0*/  LDL R10, [R1+0x15d8] ;  /* 0x0015d800010a7983 */ /* 0x000ea20000100800 */
[----:B-1----:R-:W-:Y:S01]  /*173eb0*/  IMAD.MOV.U32 R146, RZ, RZ, R167 ;  /* 0x000000ffff927224 */ /* 0x002fe200078e00a7 */
[----:B------:R-:W-:-:S02]  /*173ec0*/  MOV R147, R166 ;  /* 0x000000a600937202 */ /* 0x000fc40000000f00 */
[----:B------:R-:W2:Y:S04]  /*173ed0*/  LDL R167, [R1+0x158c] ;  /* 0x00158c0001a77983 */ /* 0x000ea80000100800 */
[----:B------:R-:W2:Y:S01]  /*173ee0*/  LDL R166, [R1+0x1588] ;  /* 0x0015880001a67983 */ /* 0x000ea20000100800 */
[----:B---3--:R-:W-:Y:S02]  /*173ef0*/  IMAD.MOV.U32 R144, RZ, RZ, R171 ;  /* 0x000000ffff907224 */ /* 0x008fe400078e00ab */
[----:B------:R-:W-:Y:S01]  /*173f00*/  IMAD.MOV.U32 R145, RZ, RZ, R170 ;  /* 0x000000ffff917224 */ /* 0x000fe200078e00aa */
[----:B----4-:R-:W3:Y:S04]  /*173f10*/  LDL R150, [R1+0x1648] ;  /* 0x0016480001967983 */ /* 0x010ee80000100800 */
[----:B------:R-:W3:Y:S04]  /*173f20*/  LDL R151, [R1+0x164c] ;  /* 0x00164c0001977983 */ /* 0x000ee80000100800 */
[----:B------:R-:W4:Y:S04]  /*173f30*/  LDL R11, [R1+0x15dc] ;  /* 0x0015dc00010b7983 */ /* 0x000f280000100800 */
        /* <DEDUP_REMOVED lines=23> */
[----:B------:R1:W-:Y:S04]  /*1740b0*/  STL.64 [R1+0xb748], R158 ;  /* 0x00b7489e01007387 */ /* 0x0003e80000100a00 */
[----:B------:R1:W-:Y:S02]  /*1740c0*/  STL.64 [R1+0xb740], R156 ;  /* 0x00b7409c01007387 */ /* 0x0003e40000100a00 */
[----:B-1----:R-:W-:Y:S01]  /*1740d0*/  IMAD.MOV.U32 R158, RZ, RZ, R165 ;  /* 0x000000ffff9e7224 */ /* 0x002fe200078e00a5 */
[----:B------:R-:W-:Y:S01]  /*1740e0*/  MOV R159, R164 ;  /* 0x000000a4009f7202 */ /* 0x000fe20000000f00 */
[----:B------:R-:W-:Y:S01]  /*1740f0*/  HMMA.1688.F32.TF32 R160, R240, R166, R160 ;  /* 0x000000a6f0a0723c */ /* 0x000fe200000810a0 */
[----:B------:R-:W2:Y:S04]  /*174100*/  LDL.LU.64 R166, [R1+0xb840] ;  /* 0x00b8400001a67983 */ /* 0x000ea80000300a00 */
[----:B------:R-:W2:Y:S01]  /*174110*/  LDL.LU.64 R164, [R1+0xb838] ;  /* 0x00b8380001a47983 */ /* 0x000ea20000300a00 */
[----:B------:R-:W-:-:S02]  /*174120*/  IMAD.MOV.U32 R156, RZ, RZ, R169 ;  /* 0x000000ffff9c7224 */ /* 0x000fc400078e00a9 */
[----:B------:R-:W-:Y:S02]  /*174130*/  IMAD.MOV.U32 R157, RZ, RZ, R168 ;  /* 0x000000ffff9d7224 */ /* 0x000fe400078e00a8 */
[----:B------:R-:W-:Y:S01]  /*174140*/  IMAD.MOV.U32 R142, RZ, RZ, R177 ;  /* 0x000000ffff8e7224 */ /* 0x000fe200078e00b1 */
[----:B------:R-:W-:Y:S01]  /*174150*/  MOV R143, R176 ;  /* 0x000000b0008f7202 */ /* 0x000fe20000000f00 */
[----:B------:R-:W-:Y:S01]  /*174160*/  IMAD.MOV.U32 R140, RZ, RZ, R193 ;  /* 0x000000ffff8c7224 */ /* 0x000fe200078e00c1 */
[----:B---3--:R-:W-:Y:S01]  /*174170*/  HMMA.1688.F32.TF32 R172, R240, R178, R172 ;  /* 0x000000b2f0ac723c */ /* 0x008fe200000810ac */
[----:B------:R-:W-:-:S07]  /*174180*/  IMAD.MOV.U32 R141, RZ, RZ, R192 ;  /* 0x000000ffff8d7224 */ /* 0x000fce00078e00c0 */
[C---:B----4-:R-:W-:Y:S08]  /*174190*/  HMMA.1688.F32.TF32 R188, R240.reuse, R194, R188 ;  /* 0x000000c2f0bc723c */ /* 0x050ff000000810bc */
[C---:B--2---:R-:W-:Y:S01]  /*1741a0*/  HMMA.1688.F32.TF32 R164, R240.reuse, R170, R164 ;  /* 0x000000aaf0a4723c */ /* 0x044fe200000810a4 */
[----:B------:R-:W2:Y:S04]  /*1741b0*/  LDL.LU.64 R170, [R1+0xb830] ;  /* 0x00b8300001aa7983 */ /* 0x000ea80000300a00 */
[----:B------:R-:W2:Y:S04]  /*1741c0*/  LDL.LU.64 R168, [R1+0xb828] ;  /* 0x00b8280001a87983 */ /* 0x000ea80000300a00 */
[----:B------:R-:W3:Y:S04]  /*1741d0*/  LDL R224, [R1+0x1670] ;  /* 0x0016700001e07983 */ /* 0x000ee80000100800 */
[----:B------:R-:W3:Y:S04]  /*1741e0*/  LDL R225, [R1+0x1674] ;  /* 0x0016740001e17983 */ /* 0x000ee80000100800 */
[----:B------:R-:W4:Y:S04]  /*1741f0*/  LDL.LU.64 R178, [R1+0xb820] ;  /* 0x00b8200001b27983 */ /* 0x000f280000300a00 */
[----:B------:R-:W4:Y:S04]  /*174200*/  LDL.LU.64 R176, [R1+0xb818] ;  /* 0x00b8180001b07983 */ /* 0x000f280000300a00 */
[----:B------:R-:W2:Y:S04]  /*174210*/  LDL R228, [R1+0x1680] ;  /* 0x0016800001e47983 */ /* 0x000ea80000100800 */
[----:B------:R-:W2:Y:S04]  /*174220*/  LDL R229, [R1+0x1684] ;  /* 0x0016840001e57983 */ /* 0x000ea80000100800 */
[----:B------:R-:W2:Y:S04]  /*174230*/  LDL R8, [R1+0x16a0] ;  /* 0x0016a00001087983 */ /* 0x000ea80000100800 */
[----:B------:R-:W2:Y:S04]  /*174240*/  LDL R9, [R1+0x16a4] ;  /* 0x0016a40001097983 */ /* 0x000ea80000100800 */
        /* <DEDUP_REMOVED lines=11> */
[----:B------:R-:W-:Y:S11]  /*174300*/  HMMA.1688.F32.TF32 R204, R240, R206, R140 ;  /* 0x000000cef0cc723c */ /* 0x000ff6000008108c */
        /* <DEDUP_REMOVED lines=8> */
[----:B------:R-:W2:Y:S04]  /*174390*/  LDL.LU R247, [R1+0x2c] ;  /* 0x00002c0001f77983 */ /* 0x000ea80000300800 */
[----:B------:R-:W3:Y:S04]  /*1743a0*/  LDL R140, [R1+0x16c0] ;  /* 0x0016c000018c7983 */ /* 0x000ee80000100800 */
[----:B------:R-:W3:Y:S04]  /*1743b0*/  LDL R141, [R1+0x16c4] ;  /* 0x0016c400018d7983 */ /* 0x000ee80000100800 */
[----:B------:R-:W3:Y:S04]  /*1743c0*/  LDL.LU.64 R250, [R1+0xb7e0] ;  /* 0x00b7e00001fa7983 */ /* 0x000ee80000300a00 */
[----:B------:R-:W3:Y:S01]  /*1743d0*/  LDL.LU.64 R248, [R1+0xb7d8] ;  /* 0x00b7d80001f87983 */ /* 0x000ee20000300a00 */
[C---:B------:R-:W-:Y:S03]  /*1743e0*/  HMMA.1688.F32.TF32 R212, R240.reuse, R218, R212 ;  /* 0x000000daf0d4723c */ /* 0x040fe600000810d4 */
[----:B------:R-:W-:Y:S04]  /*1743f0*/  LDS R219, [R2+UR10+0x8a900] ;  /* 0x08a9000a02db7984 */ /* 0x000fe80008000800 */
[----:B------:R-:W3:Y:S01]  /*174400*/  LDS R218, [R252+UR10+0x8a900] ;  /* 0x08a9000afcda7984 */ /* 0x000ee20008000800 */
[C---:B------:R-:W-:Y:S08]  /*174410*/  HMMA.1688.F32.TF32 R168, R240.reuse, R226, R168 ;  /* 0x000000e2f0a8723c */ /* 0x040ff000000810a8 */
[C---:B----4-:R-:W-:Y:S08]  /*174420*/  HMMA.1688.F32.TF32 R176, R240.reuse, R14, R176 ;  /* 0x0000000ef0b0723c */ /* 0x050ff000000810b0 */
[C---:B------:R-:W-:Y:S08]  /*174430*/  HMMA.1688.F32.TF32 R180, R240.reuse, R10, R180 ;  /* 0x0000000af0b4723c */ /* 0x040ff000000810b4 */
[C---:B------:R-:W-:Y:S08]  /*174440*/  HMMA.1688.F32.TF32 R184, R240.reuse, R230, R184 ;  /* 0x000000e6f0b8723c */ /* 0x040ff000000810b8 */
[C---:B--2---:R-:W-:Y:S08]  /*174450*/  HMMA.1688.F32.TF32 R244, R240.reuse, R150, R244 ;  /* 0x00000096f0f4723c */ /* 0x044ff000000810f4 */
[----:B------:R-:W-:Y:S08]  /*174460*/  HMMA.1688.F32.TF32 R240, R240, R154, R156 ;  /* 0x0000009af0f0723c */ /* 0x000ff0000008109c */
[----:B---3--:R-:W-:Y:S11]  /*174470*/  HMMA.1688.F32.TF32 R248, R216, R224, R248 ;  /* 0x000000e0d8f8723c */ /* 0x008ff600000810f8 */
[----:B------:R-:W-:-:S02]  /*174480*/  IMAD.MOV.U32 R157, RZ, RZ, R240 ;  /* 0x000000ffff9d7224 */ /* 0x000fc400078e00f0 */
[----:B------:R-:W-:Y:S01]  /*174490*/  IMAD.MOV.U32 R156, RZ, RZ, R241 ;  /* 0x000000ffff9c7224 */ /* 0x000fe200078e00f1 */
[----:B------:R-:W2:Y:S04]  /*1744a0*/  LDL R240, [R1+0x16e0] ;  /* 0x0016e00001f07983 */ /* 0x000ea80000100800 */
[----:B------:R-:W2:Y:S04]  /*1744b0*/  LDL R241, [R1+0x16e4] ;  /* 0x0016e40001f17983 */ /* 0x000ea80000100800 */
[----:B------:R-:W3:Y:S04]  /*1744c0*/  LDL.LU.64 R226, [R1+0xb7d0] ;  /* 0x00b7d00001e27983 */ /* 0x000ee80000300a00 */
[----:B------:R-:W3:Y:S01]  /*1744d0*/  LDL.LU.64 R224, [R1+0xb7c8] ;  /* 0x00b7c80001e07983 */ /* 0x000ee20000300a00 */
[----:B------:R-:W-:-:S02]  /*1744e0*/  IMAD.MOV.U32 R159, RZ, RZ, R248 ;  /* 0x000000ffff9f7224 */ /* 0x000fc400078e00f8 */
[----:B------:R-:W-:Y:S01]  /*1744f0*/  IMAD.MOV.U32 R158, RZ, RZ, R249 ;  /* 0x000000ffff9e7224 */ /* 0x000fe200078e00f9 */
[----:B------:R-:W4:Y:S04]  /*174500*/  LDL R248, [R1+0x1690] ;  /* 0x0016900001f87983 */ /* 0x000f280000100800 */
[----:B------:R-:W4:Y:S04]  /*174510*/  LDL R249, [R1+0x1694] ;  /* 0x0016940001f97983 */ /* 0x000f280000100800 */
[----:B------:R-:W4:Y:S01]  /*174520*/  LDL.LU.64 R230, [R1+0xb7c0] ;  /* 0x00b7c00001e67983 */ /* 0x000f220000300a00 */
[C---:B---3--:R-:W-:Y:S03]  /*174530*/  HMMA.1688.F32.TF32 R224, R216.reuse, R228, R224 ;  /* 0x000000e4d8e0723c */ /* 0x048fe600000810e0 */
[----:B------:R-:W4:Y:S05]  /*174540*/  LDL.LU.64 R228, [R1+0xb7b8] ;  /* 0x00b7b80001e47983 */ /* 0x000f2a0000300a00 */
[C---:B------:R-:W-:Y:S08]  /*174550*/  HMMA.1688.F32.TF32 R232, R216.reuse, R8, R232 ;  /* 0x00000008d8e8723c */ /* 0x040ff000000810e8 */
[C---:B----4-:R-:W-:Y:S01]  /*174560*/  HMMA.1688.F32.TF32 R228, R216.reuse, R248, R228 ;  /* 0x000000f8d8e4723c */ /* 0x050fe200000810e4 */
[----:B------:R-:W3:Y:S04]  /*174570*/  LDL R248, [R1+0x1740] ;  /* 0x0017400001f87983 */ /* 0x000ee80000100800 */
[----:B------:R-:W3:Y:S04]  /*174580*/  LDL R249, [R1+0x1744] ;  /* 0x0017440001f97983 */ /* 0x000ee80000100800 */
[----:B------:R-:W4:Y:S04]  /*174590*/  LDL.LU.64 R10, [R1+0xb7b0] ;  /* 0x00b7b000010a7983 */ /* 0x000f280000300a00 */
[----:B------:R-:W4:Y:S04]  /*1745a0*/  LDL.LU.64 R8, [R1+0xb7a8] ;  /* 0x00b7a80001087983 */ /* 0x000f280000300a00 */
[----:B------:R-:W2:Y:S01]  /*1745b0*/  LDL.LU.64 R14, [R1+0xb7a0] ;  /* 0x00b7a000010e7983 */ /* 0x000ea20000300a00 */
[----:B----4-:R-:W-:Y:S03]  /*1745c0*/  HMMA.1688.F32.TF32 R8, R216, R12, R8 ;  /* 0x0000000cd808723c */ /* 0x010fe60000081008 */
[----:B------:R-:W2:-:S15]  /*1745d0*/  LDL.LU.64 R12, [R1+0xb798] ;  /* 0x00b79800010c7983 */ /* 0x000e9e0000300a00 */
[----:B------:R-:W-:Y:S01]  /*1745e0*/  NOP ;  /* 0x0000000000007918 */ /* 0x000fe20000000000 */
[----:B------:R-:W-:Y:S02]  /*1745f0*/  IMAD.MOV.U32 R151, RZ, RZ, R8 ;  /* 0x000000ffff977224 */ /* 0x000fe400078e0008 */
[----:B------:R-:W-:Y:S01]  /*174600*/  IMAD.MOV.U32 R150, RZ, RZ, R9 ;  /* 0x000000ffff967224 */ /* 0x000fe200078e0009 */
[----:B------:R-:W4:Y:S04]  /*174610*/  LDL R8, [R1+0x16d0] ;  /* 0x0016d00001087983 */ /* 0x000f280000100800 */
[----:B------:R-:W4:Y:S01]  /*174620*/  LDL R9, [R1+0x16d4] ;  /* 0x0016d40001097983 */ /* 0x000f220000100800 */
[----:B------:R-:W-:Y:S01]  /*174630*/  IMAD.MOV.U32 R147, RZ, RZ, R10 ;  /* 0x000000ffff937224 */ /* 0x000fe200078e000a */
[----:B------:R-:W-:Y:S02]  /*174640*/  MOV R146, R11 ;  /* 0x0000000b00927202 */ /* 0x000fe40000000f00 */
[C---:B----4-:R-:W-:Y:S01]  /*174650*/  HMMA.1688.F32.TF32 R8, R216.reuse, R8, R16 ;  /* 0x00000008d808723c */ /* 0x050fe20000081010 */
[----:B------:R-:W4:Y:S04]  /*174660*/  LDL R16, [R1+0x16f0] ;  /* 0x0016f00001107983 */ /* 0x000f280000100800 */
[----:B------:R-:W4:Y:S03]  /*174670*/  LDL R17, [R1+0x16f4] ;  /* 0x0016f40001117983 */ /* 0x000f260000100800 */
[----:B--2---:R-:W-:-:S15]  /*174680*/  HMMA.1688.F32.TF32 R12, R216, R140, R12 ;  /* 0x0000008cd80c723c */ /* 0x004fde000008100c */
[----:B------:R-:W-:-:S04]  /*174690*/  NOP ;  /* 0x0000000000007918 */ /* 0x000fc80000000000 */
[----:B------:R-:W-:Y:S02]  /*1746a0*/  IMAD.MOV.U32 R140, RZ, RZ, R12 ;  /* 0x000000ffff8c7224 */ /* 0x000fe400078e000c */
[----:B------:R-:W-:Y:S02]  /*1746b0*/  IMAD.MOV.U32 R141, RZ, RZ, R13 ;  /* 0x000000ffff8d7224 */ /* 0x000fe400078e000d */
[----:B------:R-:W-:Y:S01]  /*1746c0*/  IMAD.MOV.U32 R142, RZ, RZ, R14 ;  /* 0x000000ffff8e7224 */ /* 0x000fe200078e000e */
[----:B------:R-:W-:Y:S02]  /*1746d0*/  MOV R143, R15 ;  /* 0x0000000f008f7202 */ /* 0x000fe40000000f00 */
[C---:B------:R-:W-:Y:S01]  /*1746e0*/  HMMA.1688.F32.TF32 R12, R216.reuse, R240, R20 ;  /* 0x000000f0d80c723c */ /* 0x040fe20000081014 */
[----:B------:R-:W2:Y:S04]  /*1746f0*/  LDL R20, [R1+0x1700] ;  /* 0x0017000001147983 */ /* 0x000ea80000100800 */
[----:B------:R-:W2:Y:S04]  /*174700*/  LDL R21, [R1+0x1704] ;  /* 0x0017040001157983 */ /* 0x000ea80000100800 */
[----:B------:R-:W2:Y:S04]  /*174710*/  LDL R240, [R1+0x1750] ;  /* 0x0017500001f07983 */ /* 0x000ea80000100800 */
[----:B------:R-:W3:Y:S06]  /*174720*/  LDL R241, [R1+0x1754] ;  /* 0x0017540001f17983 */ /* 0x000eec0000100800 */
[----:B------:R-:W-:Y:S04]  /*174730*/  STL.64 [R1+0xb738], R14 ;  /* 0x00b7380e01007387 */ /* 0x000fe80000100a00 */
[----:B------:R1:W-:Y:S04]  /*174740*/  STL.64 [R1+0xb730], R12 ;  /* 0x00b7300c01007387 */ /* 0x0003e80000100a00 */
[----:B-1----:R-:W3:Y:S04]  /*174750*/  LDL R12, [R1+0x1730] ;  /* 0x00173000010c7983 */ /* 0x002ee80000100800 */
[----:B------:R-:W3:Y:S01]  /*174760*/  LDL R13, [R1+0x1734] ;  /* 0x00173400010d7983 */ /* 0x000ee20000100800 */
[----:B----4-:R-:W-:Y:S03]  /*174770*/  HMMA.1688.F32.TF32 R16, R216, R16, R24 ;  /* 0x00000010d810723c */ /* 0x010fe60000081018 */
[----:B------:R-:W4:Y:S04]  /*174780*/  LDL R24, [R1+0x1710] ;  /* 0x0017100001187983 */ /* 0x000f280000100800 */
[----:B------:R-:W4:-:S12]  /*174790*/  LDL R25, [R1+0x1714] ;  /* 0x0017140001197983 */ /* 0x000f180000100800 */
[----:B------:R-:W-:Y:S04]  /*1747a0*/  STL.64 [R1+0xb728], R18 ;  /* 0x00b7281201007387 */ /* 0x000fe80000100a00 */
[----:B------:R1:W-:Y:S04]  /*1747b0*/  STL.64 [R1+0xb720], R16 ;  /* 0x00b7201001007387 */ /* 0x0003e80000100a00 */
[----:B-1----:R-:W3:Y:S04]  /*1747c0*/  LDL R16, [R1+0x1720] ;  /* 0x0017200001107983 */ /* 0x002ee80000100800 */
[----:B------:R-:W3:Y:S01]  /*1747d0*/  LDL R17, [R1+0x1724] ;  /* 0x0017240001117983 */ /* 0x000ee20000100800 */
[C---:B--2---:R-:W-:Y:S08]  /*1747e0*/  HMMA.1688.F32.TF32 R20, R216.reuse, R20, R28 ;  /* 0x00000014d814723c */ /* 0x044ff0000008101c */
[C---:B----4-:R-:W-:Y:S08]  /*1747f0*/  HMMA.1688.F32.TF32 R24, R216.reuse, R24, R32 ;  /* 0x00000018d818723c */ /* 0x050ff00000081020 */
[C---:B---3--:R-:W-:Y:S08]  /*174800*/  HMMA.1688.F32.TF32 R32, R216.reuse, R12, R40 ;  /* 0x0000000cd820723c */ /* 0x048ff00000081028 */
[C---:B------:R-:W-:Y:S03]  /*174810*/  HMMA.1688.F32.TF32 R28, R216.reuse, R16, R36 ;  /* 0x00000010d81c723c */ /* 0x040fe60000081024 */
[----:B------:R-:W-:Y:S04]  /*174820*/  STL.64 [R1+0xb718], R26 ;  /* 0x00b7181a01007387 */ /* 0x000fe80000100a00 */
[----:B------:R1:W-:Y:S01]  /*174830*/  STL.64 [R1+0xb710], R24 ;  /* 0x00b7101801007387 */ /* 0x0003e20000100a00 */
[C---:B------:R-:W-:Y:S11]  /*174840*/  HMMA.1688.F32.TF32 R36, R216.reuse, R248, R44 ;  /* 0x000000f8d824723c */ /* 0x040ff6000008102c */
[----:B------:R-:W-:Y:S04]  /*174850*/  STL.64 [R1+0xb708], R30 ;  /* 0x00b7081e01007387 */ /* 0x000fe80000100a00 */
[----:B------:R2:W-:Y:S04]  /*174860*/  STL.64 [R1+0xb700], R28 ;  /* 0x00b7001c01007387 */ /* 0x0005e80000100a00 */
[----:B------:R-:W-:Y:S04]  /*174870*/  STL.64 [R1+0xb6f8], R34 ;  /* 0x00b6f82201007387 */ /* 0x000fe80000100a00 */
[----:B------:R3:W-:Y:S04]  /*174880*/  STL.64 [R1+0xb6f0], R32 ;  /* 0x00b6f02001007387 */ /* 0x0007e80000100a00 */
[----:B------:R-:W4:Y:S04]  /*174890*/  LDL R44, [R1+0x1760] ;  /* 0x00176000012c7983 */ /* 0x000f280000100800 */
[----:B------:R-:W4:Y:S01]  /*1748a0*/  LDL R45, [R1+0x1764] ;  /* 0x00176400012d7983 */ /* 0x000f220000100800 */
[C---:B------:R-:W-:Y:S03]  /*1748b0*/  HMMA.1688.F32.TF32 R40, R216.reuse, R240, R48 ;  /* 0x000000f0d828723c */ /* 0x040fe60000081030 */
[----:B-1----:R-:W4:Y:S04]  /*1748c0*/  LDL R24, [R1+0x17e0] ;  /* 0x0017e00001187983 */ /* 0x002f280000100800 */
[----:B------:R-:W4:Y:S04]  /*1748d0*/  LDL R25, [R1+0x17e4] ;  /* 0x0017e40001197983 */ /* 0x000f280000100800 */
[----:B------:R-:W4:Y:S04]  /*1748e0*/  LDL R16, [R1+0x17f0] ;  /* 0x0017f00001107983 */ /* 0x000f280000100800 */
[----:B------:R-:W4:Y:S04]  /*1748f0*/  LDL R17, [R1+0x17f4] ;  /* 0x0017f40001117983 */ /* 0x000f280000100800 */
[----:B--2---:R-:W2:Y:S04]  /*174900*/  LDL R28, [R1+0x17d0] ;  /* 0x0017d000011c7983 */ /* 0x004ea80000100800 */
[----:B------:R-:W2:Y:S04]  /*174910*/  LDL R29, [R1+0x17d4] ;  /* 0x0017d400011d7983 */ /* 0x000ea80000100800 */
[----:B---3--:R-:W3:Y:S04]  /*174920*/  LDL R32, [R1+0x17c0] ;  /* 0x0017c00001207983 */ /* 0x008ee80000100800 */
[----:B------:R-:W3:Y:S04]  /*174930*/  LDL R33, [R1+0x17c4] ;  /* 0x0017c40001217983 */ /* 0x000ee80000100800 */
        /* <DEDUP_REMOVED lines=91> */
[----:B------:R-:W-:Y:S01]  /*174ef0*/  IMAD.MOV.U32 R66, RZ, RZ, R3 ;  /* 0x000000ffff427224 */ /* 0x000fe200078e0003 */
[----:B------:R-:W-:Y:S01]  /*174f00*/  MOV R67, R0 ;  /* 0x0000000000437202 */ /* 0x000fe20000000f00 */
[----:B------:R-:W-:Y:S01]  /*174f10*/  IMAD.MOV.U32 R18, RZ, RZ, R142 ;  /* 0x000000ffff127224 */ /* 0x000fe200078e008e */
[----:B------:R-:W-:-:S05]  /*174f20*/  MOV R19, R143 ;  /* 0x0000008f00137202 */ /* 0x000fca0000000f00 */
[C---:B----4-:R-:W-:Y:S08]  /*174f30*/  HMMA.1688.F32.TF32 R60, R216.reuse, R60, R64 ;  /* 0x0000003cd83c723c */ /* 0x050ff00000081040 */
[C---:B------:R-:W-:Y:S08]  /*174f40*/  HMMA.1688.F32.TF32 R120, R216.reuse, R32, R120 ;  /* 0x00000020d878723c */ /* 0x040ff00000081078 */
[C---:B--2---:R-:W-:Y:S08]  /*174f50*/  HMMA.1688.F32.TF32 R68, R216.reuse, R68, R76 ;  /* 0x00000044d844723c */ /* 0x044ff0000008104c */
[C---:B---3--:R-:W-:Y:S08]  /*174f60*/  HMMA.1688.F32.TF32 R4, R216.reuse, R56, R4 ;  /* 0x00000038d804723c */ /* 0x048ff00000081004 */
[C---:B------:R-:W-:Y:S01]  /*174f70*/  HMMA.1688.F32.TF32 R96, R216.reuse, R12, R104 ;  /* 0x0000000cd860723c */ /* 0x040fe20000081068 */
[----:B------:R-:W2:Y:S04]  /*174f80*/  LDL R12, [R1+0x1920] ;  /* 0x00192000010c7983 */ /* 0x000ea80000100800 */
[----:B------:R-:W2:Y:S04]  /*174f90*/  LDL R13, [R1+0x1924] ;  /* 0x00192400010d7983 */ /* 0x000ea80000100800 */
[----:B------:R-:W-:Y:S01]  /*174fa0*/  STL [R1+0xb62c], R2 ;  /* 0x00b62c0201007387 */ /* 0x000fe20000100800 */
[C---:B------:R-:W-:Y:S08]  /*174fb0*/  HMMA.1688.F32.TF32 R124, R216.reuse, R28, R124 ;  /* 0x0000001cd87c723c */ /* 0x040ff0000008107c */
[C---:B------:R-:W-:Y:S01]  /*174fc0*/  HMMA.1688.F32.TF32 R128, R216.reuse, R24, R128 ;  /* 0x00000018d880723c */ /* 0x040fe20000081080 */
[----:B------:R-:W-:Y:S04]  /*174fd0*/  STL [R1+0xb628], R252 ;  /* 0x00b628fc01007387 */ /* 0x000fe80000100800 */
[----:B------:R-:W-:Y:S04]  /*174fe0*/  STL.64 [R1+0x50], R60 ;  /* 0x0000503c01007387 */ /* 0x000fe80000100a00 */
[----:B------:R-:W-:Y:S04]  /*174ff0*/  STL.64 [R1+0x70], R68 ;  /* 0x0000704401007387 */ /* 0x000fe80000100a00 */
[----:B------:R-:W-:Y:S04]  /*175000*/  STL.64 [R1+0x78], R70 ;  /* 0x0000784601007387 */ /* 0x000fe80000100a00 */
[----:B------:R-:W-:Y:S04]  /*175010*/  STL [R1+0x58], R62 ;  /* 0x0000583e01007387 */ /* 0x000fe80000100800 */
[----:B------:R-:W-:Y:S04]  /*175020*/  STL [R1+0x40], R4 ;  /* 0x0000400401007387 */ /* 0x000fe80000100800 */
[----:B------:R-:W-:Y:S04]  /*175030*/  STL.64 [R1+0xb620], R122 ;  /* 0x00b6207a01007387 */ /* 0x000fe80000100a00 */
[----:B------:R-:W-:Y:S01]  /*175040*/  STL.64 [R1+0xb618], R120 ;  /* 0x00b6187801007387 */ /* 0x000fe20000100a00 */
[----:B------:R-:W-:Y:S01]  /*175050*/  HMMA.1688.F32.TF32 R132, R216, R16, R132 ;  /* 0x00000010d884723c */ /* 0x000fe20000081084 */
[----:B------:R-:W-:-:S02]  /*175060*/  IMAD.MOV.U32 R16, RZ, RZ, R140 ;  /* 0x000000ffff107224 */ /* 0x000fc400078e008c */
[----:B------:R-:W-:Y:S02]  /*175070*/  IMAD.MOV.U32 R17, RZ, RZ, R141 ;  /* 0x000000ffff117224 */ /* 0x000fe400078e008d */
[----:B------:R-:W-:Y:S01]  /*175080*/  IMAD.MOV.U32 R78, RZ, RZ, R145 ;  /* 0x000000ffff4e7224 */ /* 0x000fe200078e0091 */
[----:B------:R-:W-:Y:S01]  /*175090*/  MOV R79, R144 ;  /* 0x00000090004f7202 */ /* 0x000fe20000000f00 */
[----:B------:R-:W-:Y:S01]  /*1750a0*/  IMAD.MOV.U32 R153, RZ, RZ, R242 ;  /* 0x000000ffff997224 */ /* 0x000fe200078e00f2 */
[----:B------:R-:W-:Y:S01]  /*1750b0*/  MOV R152, R243 ;  /* 0x000000f300987202 */ /* 0x000fe20000000f00 */
[----:B------:R-:W-:Y:S01]  /*1750c0*/  IMAD.MOV.U32 R155, RZ, RZ, R250 ;  /* 0x000000ffff9b7224 */ /* 0x000fe200078e00fa */
[----:B------:R-:W-:Y:S01]  /*1750d0*/  MOV R154, R251 ;  /* 0x000000fb009a7202 */ /* 0x000fe20000000f00 */
[----:B------:R-:W-:Y:S04]  /*1750e0*/  STL.64 [R1+0xb610], R126 ;  /* 0x00b6107e01007387 */ /* 0x000fe80000100a00 */
[----:B------:R-:W-:Y:S04]  /*1750f0*/  STL.64 [R1+0xb608], R124 ;  /* 0x00b6087c01007387 */ /* 0x000fe80000100a00 */
[----:B------:R-:W-:Y:S04]  /*175100*/  STL.64 [R1+0xb600], R130 ;  /* 0x00b6008201007387 */ /* 0x000fe80000100a00 */
[----:B------:R-:W-:Y:S04]  /*175110*/  STL.64 [R1+0xb5f8], R128 ;  /* 0x00b5f88001007387 */ /* 0x000fe80000100a00 */
[----:B------:R-:W3:Y:S04]  /*175120*/  LDL R14, [R1+0x16c8] ;  /* 0x0016c800010e7983 */ /* 0x000ee80000100800 */
[----:B------:R-:W3:Y:S04]  /*175130*/  LDL R15, [R1+0x16cc] ;  /* 0x0016cc00010f7983 */ /* 0x000ee80000100800 */
[----:B------:R-:W4:Y:S04]  /*175140*/  LDL.LU R140, [R1+0xb78c] ;  /* 0x00b78c00018c7983 */ /* 0x000f280000300800 */
[----:B------:R-:W4:Y:S04]  /*175150*/  LDL.LU R141, [R1+0xb788] ;  /* 0x00b78800018d7983 */ /* 0x000f280000300800 */
[----:B------:R-:W4:Y:S04]  /*175160*/  LDL.LU R142, [R1+0xb784] ;  /* 0x00b78400018e7983 */ /* 0x000f280000300800 */
[----:B------:R-:W4:Y:S04]  /*175170*/  LDL.LU R143, [R1+0xb780] ;  /* 0x00b78000018f7983 */ /* 0x000f280000300800 */
[----:B------:R-:W4:Y:S04]  /*175180*/  LDL R144, [R1+0x1930] ;  /* 0x0019300001907983 */ /* 0x000f280000100800 */
[----:B------:R-:W4:Y:S04]  /*175190*/  LDL R145, [R1+0x1934] ;  /* 0x0019340001917983 */ /* 0x000f280000100800 */
[----:B------:R-:W-:Y:S04]  /*1751a0*/  LDS R104, [R252+UR10+0x8b100] ;  /* 0x08b1000afc687984 */ /* 0x000fe80008000800 */
[----:B------:R1:W-:Y:S01]  /*1751b0*/  LDS R106, [R252+UR10+0x8b900] ;  /* 0x08b9000afc6a7984 */ /* 0x0003e20008000800 */
[C---:B------:R-:W-:Y:S08]  /*1751c0*/  HMMA.1688.F32.TF32 R100, R216.reuse, R84, R208 ;  /* 0x00000054d864723c */ /* 0x040ff000000810d0 */
[C---:B------:R-:W-:Y:S08]  /*1751d0*/  HMMA.1688.F32.TF32 R248, R216.reuse, R248, R212 ;  /* 0x000000f8d8f8723c */ /* 0x040ff000000810d4 */
[C---:B------:R-:W-:Y:S08]  /*1751e0*/  HMMA.1688.F32.TF32 R240, R216.reuse, R240, R220 ;  /* 0x000000f0d8f0723c */ /* 0x040ff000000810dc */
[----:B------:R-:W-:Y:S01]  /*1751f0*/  HMMA.1688.F32.TF32 R236, R216, R80, R236 ;  /* 0x00000050d8ec723c */ /* 0x000fe200000810ec */
[----:B------:R-:W-:-:S02]  /*175200*/  IMAD.MOV.U32 R64, RZ, RZ, R157 ;  /* 0x000000ffff407224 */ /* 0x000fc400078e009d */
[----:B------:R-:W-:Y:S02]  /*175210*/  IMAD.MOV.U32 R65, RZ, RZ, R156 ;  /* 0x000000ffff417224 */ /* 0x000fe400078e009c */
[----:B------:R-:W-:Y:S02]  /*175220*/  IMAD.MOV.U32 R66, RZ, RZ, R153 ;  /* 0x000000ffff427224 */ /* 0x000fe400078e0099 */
[----:B-1----:R-:W-:Y:S01]  /*175230*/  IMAD.MOV.U32 R252, RZ, RZ, R5 ;  /* 0x000000fffffc7224 */ /* 0x002fe200078e0005 */
[----:B------:R-:W-:Y:S01]  /*175240*/  MOV R67, R152 ;  /* 0x0000009800437202 */ /* 0x000fe20000000f00 */
[----:B------:R-:W-:Y:S02]  /*175250*/  IMAD.MOV.U32 R76, RZ, RZ, R149 ;  /* 0x000000ffff4c7224 */ /* 0x000fe400078e0095 */
        /* <DEDUP_REMOVED lines=45> */
[----:B------:R-:W-:Y:S04]  /*175530*/  LDS R105, [R2+UR10+0x8b100] ;  /* 0x08b1000a02697984 */ /* 0x000fe80008000800 */
[----:B------:R-:W1:Y:S01]  /*175540*/  LDS R107, [R2+UR10+0x8b900] ;  /* 0x08b9000a026b7984 */ /* 0x000e620008000800 */
[----:B--2---:R-:W-:-:S15]  /*175550*/  HMMA.1688.F32.TF32 R136, R216, R12, R136 ;  /* 0x0000000cd888723c */ /* 0x004fde0000081088 */
[----:B------:R-:W-:-:S04]  /*175560*/  NOP ;  /* 0x0000000000007918 */ /* 0x000fc80000000000 */
[----:B------:R-:W-:Y:S04]  /*175570*/  STL.64 [R1+0xb5f0], R138 ;  /* 0x00b5f08a01007387 */ /* 0x000fe80000100a00 */
[----:B------:R2:W-:Y:S04]  /*175580*/  STL.64 [R1+0xb5e8], R136 ;  /* 0x00b5e88801007387 */ /* 0x0005e80000100a00 */
[----:B--2---:R-:W2:Y:S04]  /*175590*/  LDL R136, [R1+0x1990] ;  /* 0x0019900001887983 */ /* 0x004ea80000100800 */
[----:B------:R-:W2:Y:S04]  /*1755a0*/  LDL R137, [R1+0x1994] ;  /* 0x0019940001897983 */ /* 0x000ea80000100800 */
[----:B------:R-:W3:Y:S01]  /*1755b0*/  LDL.LU.64 R146, [R1+0xb778] ;  /* 0x00b7780001927983 */ /* 0x000ee20000300a00 */
[----:B----4-:R-:W-:Y:S03]  /*1755c0*/  HMMA.1688.F32.TF32 R140, R216, R144, R140 ;  /* 0x00000090d88c723c */ /* 0x010fe6000008108c */
[----:B------:R-:W3:Y:S01]  /*1755d0*/  LDL.LU.64 R144, [R1+0xb770] ;  /* 0x00b7700001907983 */ /* 0x000ee20000300a00 */
[----:B------:R-:W-:-:S02]  /*1755e0*/  IMAD.MOV.U32 R28, RZ, RZ, R151 ;  /* 0x000000ffff1c7224 */ /* 0x000fc400078e0097 */
[----:B------:R-:W-:Y:S02]  /*1755f0*/  IMAD.MOV.U32 R29, RZ, RZ, R150 ;  /* 0x000000ffff1d7224 */ /* 0x000fe400078e0096 */
[----:B------:R-:W4:Y:S01]  /*175600*/  LDL.LU.64 R150, [R1+0xb768] ;  /* 0x00b7680001967983 */ /* 0x000f220000300a00 */
[----:B---3--:R-:W-:Y:S03]  /*175610*/  HMMA.1688.F32.TF32 R144, R216, R148, R144 ;  /* 0x00000094d890723c */ /* 0x008fe60000081090 */
[----:B------:R-:W4:Y:S01]  /*175620*/  LDL.LU.64 R148, [R1+0xb760] ;  /* 0x00b7600001947983 */ /* 0x000f220000300a00 */
[----:B------:R-:W-:Y:S01]  /*175630*/  IMAD.MOV.U32 R58, RZ, RZ, R155 ;  /* 0x000000ffff3a7224 */ /* 0x000fe200078e009b */
[----:B------:R-:W-:-:S14]  /*175640*/  MOV R59, R154 ;  /* 0x0000009a003b7202 */ /* 0x000fdc0000000f00 */
[----:B------:R-:W-:Y:S04]  /*175650*/  STL.64 [R1+0xb5e0], R146 ;  /* 0x00b5e09201007387 */ /* 0x000fe80000100a00 */
[----:B------:R3:W-:Y:S04]  /*175660*/  STL.64 [R1+0xb5d8], R144 ;  /* 0x00b5d89001007387 */ /* 0x0007e80000100a00 */
[----:B---3--:R-:W3:Y:S04]  /*175670*/  LDL R144, [R1+0x1980] ;  /* 0x0019800001907983 */ /* 0x008ee80000100800 */
[----:B------:R-:W3:Y:S04]  /*175680*/  LDL R145, [R1+0x1984] ;  /* 0x0019840001917983 */ /* 0x000ee80000100800 */
[----:B------:R-:W2:Y:S01]  /*175690*/  LDL.LU.64 R154, [R1+0xb758] ;  /* 0x00b75800019a7983 */ /* 0x000ea20000300a00 */
[----:B----4-:R-:W-:Y:S03]  /*1756a0*/  HMMA.1688.F32.TF32 R148, R216, R152, R148 ;  /* 0x00000098d894723c */ /* 0x010fe60000081094 */
[----:B------:R-:W2:Y:S01]  /*1756b0*/  LDL.LU.64 R152, [R1+0xb750] ;  /* 0x00b7500001987983 */ /* 0x000ea20000300a00 */
[----:B------:R-:W-:-:S02]  /*1756c0*/  IMAD.MOV.U32 R56, RZ, RZ, R159 ;  /* 0x000000ffff387224 */ /* 0x000fc400078e009f */
[----:B------:R-:W-:Y:S02]  /*1756d0*/  IMAD.MOV.U32 R57, RZ, RZ, R158 ;  /* 0x000000ffff397224 */ /* 0x000fe400078e009e */
[----:B------:R-:W-:Y:S01]  /*1756e0*/  IMAD.MOV.U32 R3, RZ, RZ, R6 ;  /* 0x000000ffff037224 */ /* 0x000fe200078e0006 */
[----:B------:R-:W-:Y:S01]  /*1756f0*/  MOV R0, R7 ;  /* 0x0000000700007202 */ /* 0x000fe20000000f00 */
[----:B------:R-:W-:Y:S08]  /*175700*/  HMMA.1688.F32.TF32 R180, R216, R4, R180 ;  /* 0x00000004d8b4723c */ /* 0x000ff000000810b4 */
[----:B-1----:R-:W-:Y:S01]  /*175710*/  HMMA.1688.F32.TF32 R4, R104, R14, R16 ;  /* 0x0000000e6804723c */ /* 0x002fe20000081010 */
[----:B------:R-:W-:Y:S04]  /*175720*/  STL.64 [R1+0xb5d0], R150 ;  /* 0x00b5d09601007387 */ /* 0x000fe80000100a00 */
[----:B------:R1:W-:Y:S04]  /*175730*/  STL.64 [R1+0xb5c8], R148 ;  /* 0x00b5c89401007387 */ /* 0x0003e80000100a00 */
[----:B-1----:R-:W4:Y:S04]  /*175740*/  LDL R148, [R1+0x1970] ;  /* 0x0019700001947983 */ /* 0x002f280000100800 */
[----:B------:R-:W4:Y:S04]  /*175750*/  LDL R149, [R1+0x1974] ;  /* 0x0019740001957983 */ /* 0x000f280000100800 */
[----:B------:R-:W4:Y:S01]  /*175760*/  LDL.LU.64 R158, [R1+0xb748] ;  /* 0x00b74800019e7983 */ /* 0x000f220000300a00 */
[C---:B--2---:R-:W-:Y:S03]  /*175770*/  HMMA.1688.F32.TF32 R152, R216.reuse, R156, R152 ;  /* 0x0000009cd898723c */ /* 0x044fe60000081098 */
[----:B------:R-:W4:Y:S04]  /*175780*/  LDL.LU.64 R156, [R1+0xb740] ;  /* 0x00b74000019c7983 */ /* 0x000f280000300a00 */
[----:B------:R-:W2:Y:S04]  /*175790*/  LDL R14, [R1+0x16d8] ;  /* 0x0016d800010e7983 */ /* 0x000ea80000100800 */
[----:B------:R-:W2:Y:S01]  /*1757a0*/  LDL R15, [R1+0x16dc] ;  /* 0x0016dc00010f7983 */ /* 0x000ea20000100800 */
[C---:B------:R-:W-:Y:S08]  /*1757b0*/  HMMA.1688.F32.TF32 R188, R216.reuse, R212, R188 ;  /* 0x000000d4d8bc723c */ /* 0x040ff000000810bc */
[C---:B------:R-:W-:Y:S08]  /*1757c0*/  HMMA.1688.F32.TF32 R192, R216.reuse, R208, R192 ;  /* 0x000000d0d8c0723c */ /* 0x040ff000000810c0 */
[C---:B------:R-:W-:Y:S08]  /*1757d0*/  HMMA.1688.F32.TF32 R108, R216.reuse, R44, R108 ;  /* 0x0000002cd86c723c */ /* 0x040ff0000008106c */
[C---:B------:R-:W-:Y:S08]  /*1757e0*/  HMMA.1688.F32.TF32 R112, R216.reuse, R40, R112 ;  /* 0x00000028d870723c */ /* 0x040ff00000081070 */
        /* <DEDUP_REMOVED lines=12> */
[----:B------:R-:W-:-:S07]  /*1758b0*/  IMAD.MOV.U32 R2, RZ, RZ, R63 ;  /* 0x000000ffff027224 */ /* 0x000fce00078e003f */
        /* <DEDUP_REMOVED lines=47> */
[C---:B----4-:R-:W-:Y:S08]  /*175bb0*/  HMMA.1688.F32.TF32 R156, R216.reuse, R148, R156 ;  /* 0x00000094d89c723c */ /* 0x050ff0000008109c */
[----:B------:R-:W-:Y:S01]  /*175bc0*/  HMMA.1688.F32.TF32 R216, R216, R60, R64 ;  /* 0x0000003cd8d8723c */ /* 0x000fe20000081040 */
[----:B------:R-:W4:Y:S04]  /*175bd0*/  LDL R66, [R1+0x17a8] ;  /* 0x0017a80001427983 */ /* 0x000f280000100800 */
[----:B------:R-:W4:Y:S03]  /*175be0*/  LDL R67, [R1+0x17ac] ;  /* 0x0017ac0001437983 */ /* 0x000f260000100800 */
[C---:B--2---:R-:W-:Y:S01]  /*175bf0*/  HMMA.1688.F32.TF32 R8, R104.reuse, R14, R8 ;  /* 0x0000000e6808723c */ /* 0x044fe20000081008 */
        /* <DEDUP_REMOVED lines=26> */
[C---:B------:R-:W-:Y:S02]  /*175da0*/  HMMA.1688.F32.TF32 R48, R104.reuse, R126, R48 ;  /* 0x0000007e6830723c */ /* 0x040fe40000081030 */
[----:B------:R-:W2:Y:S04]  /*175db0*/  LDL R126, [R1+0x1868] ;  /* 0x00186800017e7983 */ /* 0x000ea80000100800 */
[----:B------:R-:W2:Y:S02]  /*175dc0*/  LDL R127, [R1+0x186c] ;  /* 0x00186c00017f7983 */ /* 0x000ea40000100800 */
[C---:B------:R-:W-:Y:S08]  /*175dd0*/  HMMA.1688.F32.TF32 R52, R104.reuse, R58, R52 ;  /* 0x0000003a6834723c */ /* 0x040ff00000081034 */
[C---:B---3--:R-:W-:Y:S01]  /*175de0*/  HMMA.1688.F32.TF32 R44, R104.reuse, R130, R44 ;  /* 0x00000082682c723c */ /* 0x048fe2000008102c */
[----:B------:R-:W3:Y:S04]  /*175df0*/  LDL R130, [R1+0x1858] ;  /* 0x0018580001827983 */ /* 0x000ee80000100800 */
[----:B------:R-:W3:Y:S04]  /*175e00*/  LDL R131, [R1+0x185c] ;  /* 0x00185c0001837983 */ /* 0x000ee80000100800 */
[----:B------:R-:W2:Y:S04]  /*175e10*/  LDL.LU.64 R58, [R1+0xb6b8] ;  /* 0x00b6b800013a7983 */ /* 0x000ea80000300a00 */
[----:B------:R-:W2:Y:S02]  /*175e20*/  LDL.LU.64 R56, [R1+0xb6b0] ;  /* 0x00b6b00001387983 */ /* 0x000ea40000300a00 */
[C---:B--2---:R-:W-:Y:S02]  /*175e30*/  HMMA.1688.F32.TF32 R56, R104.reuse, R62, R56 ;  /* 0x0000003e6838723c */ /* 0x044fe40000081038 */
[----:B------:R-:W4:Y:S04]  /*175e40*/  LDL.LU.64 R62, [R1+0xb6a8] ;  /* 0x00b6a800013e7983 */ /* 0x000f280000300a00 */
[----:B------:R-:W4:Y:S02]  /*175e50*/  LDL.LU.64 R60, [R1+0xb6a0] ;  /* 0x00b6a000013c7983 */ /* 0x000f240000300a00 */
[C---:B----4-:R-:W-:Y:S02]  /*175e60*/  HMMA.1688.F32.TF32 R60, R104.reuse, R66, R60 ;  /* 0x00000042683c723c */ /* 0x050fe4000008103c */
[----:B------:R-:W2:Y:S04]  /*175e70*/  LDL.LU.64 R66, [R1+0xb698] ;  /* 0x00b6980001427983 */ /* 0x000ea80000300a00 */
[----:B------:R-:W2:Y:S02]  /*175e80*/  LDL.LU.64 R64, [R1+0xb690] ;  /* 0x00b6900001407983 */ /* 0x000ea40000300a00 */
[C---:B--2---:R-:W-:Y:S02]  /*175e90*/  HMMA.1688.F32.TF32 R64, R104.reuse, R70, R64 ;  /* 0x000000466840723c */ /* 0x044fe40000081040 */
[----:B------:R-:W2:Y:S04]  /*175ea0*/  LDL.LU.64 R70, [R1+0xb688] ;  /* 0x00b6880001467983 */ /* 0x000ea80000300a00 */
[----:B------:R-:W2:Y:S02]  /*175eb0*/  LDL.LU.64 R68, [R1+0xb680] ;  /* 0x00b6800001447983 */ /* 0x000ea40000300a00 */
[C---:B------:R-:W-:Y:S08]  /*175ec0*/  HMMA.1688.F32.TF32 R72, R104.reuse, R78, R72 ;  /* 0x0000004e6848723c */ /* 0x040ff00000081048 */
[C---:B--2---:R-:W-:Y:S01]  /*175ed0*/  HMMA.1688.F32.TF32 R68, R104.reuse, R138, R68 ;  /* 0x0000008a6844723c */ /* 0x044fe20000081044 */
[----:B------:R-:W2:Y:S04]  /*175ee0*/  LDL R138, [R1+0x1878] ;  /* 0x00187800018a7983 */ /* 0x000ea80000100800 */
[----:B------:R-:W2:Y:S04]  /*175ef0*/  LDL R139, [R1+0x187c] ;  /* 0x00187c00018b7983 */ /* 0x000ea80000100800 */
        /* <DEDUP_REMOVED lines=11> */
[C---:B------:R-:W-:Y:S08]  /*175fb0*/  HMMA.1688.F32.TF32 R96, R104.reuse, R146, R96 ;  /* 0x000000926860723c */ /* 0x040ff00000081060 */
[C---:B------:R-:W-:Y:S08]  /*175fc0*/  HMMA.1688.F32.TF32 R100, R104.reuse, R122, R100 ;  /* 0x0000007a6864723c */ /* 0x040ff00000081064 */
[C---:B---3--:R-:W-:Y:S08]  /*175fd0*/  HMMA.1688.F32.TF32 R128, R104.reuse, R130, R248 ;  /* 0x000000826880723c */ /* 0x048ff000000810f8 */
[C---:B----4-:R-:W-:Y:S01]  /*175fe0*/  HMMA.1688.F32.TF32 R88, R104.reuse, R94, R88 ;  /* 0x0000005e6858723c */ /* 0x050fe20000081058 */
[----:B------:R-:W3:Y:S04]  /*175ff0*/  LDL.LU.64 R94, [R1+0xb638] ;  /* 0x00b63800015e7983 */ /* 0x000ee80000300a00 */
[----:B------:R-:W3:Y:S04]  /*176000*/  LDL.LU.64 R92, [R1+0xb630] ;  /* 0x00b63000015c7983 */ /* 0x000ee80000300a00 */
[----:B------:R1:W-:Y:S04]  /*176010*/  STL [R1+0xb598], R96 ;  /* 0x00b5986001007387 */ /* 0x0003e80000100800 */
[----:B------:R4:W-:Y:S04]  /*176020*/  STL [R1+0xb594], R97 ;  /* 0x00b5946101007387 */ /* 0x0009e80000100800 */
[----:B------:R1:W-:Y:S04]  /*176030*/  STL [R1+0xb590], R98 ;  /* 0x00b5906201007387 */ /* 0x0003e80000100800 */
[----:B------:R1:W-:Y:S04]  /*176040*/  STL [R1+0xb58c], R99 ;  /* 0x00b58c6301007387 */ /* 0x0003e80000100800 */
[----:B------:R-:W3:Y:S04]  /*176050*/  LDL R122, [R1+0x1888] ;  /* 0x00188800017a7983 */ /* 0x000ee80000100800 */
[----:B------:R-:W3:Y:S04]  /*176060*/  LDL R123, [R1+0x188c] ;  /* 0x00188c00017b7983 */ /* 0x000ee80000100800 */
[----:B-1----:R-:W3:Y:S04]  /*176070*/  LDL.LU R96, [R1+0x70] ;  /* 0x0000700001607983 */ /* 0x002ee80000300800 */
[----:B----4-:R-:W4:Y:S04]  /*176080*/  LDL.LU R97, [R1+0x74] ;  /* 0x0000740001617983 */ /* 0x010f280000300800 */
[----:B------:R-:W4:Y:S04]  /*176090*/  LDL.LU R98, [R1+0x78] ;  /* 0x0000780001627983 */ /* 0x000f280000300800 */
[----:B------:R-:W4:Y:S04]  /*1760a0*/  LDL.LU R99, [R1+0x7c] ;  /* 0x00007c0001637983 */ /* 0x000f280000300800 */
[----:B------:R-:W-:Y:S04]  /*1760b0*/  STL [R1+0xb5a4], R100 ;  /* 0x00b5a46401007387 */ /* 0x000fe80000100800 */
[----:B------:R-:W-:Y:S04]  /*1760c0*/  STL [R1+0xb5a0], R101 ;  /* 0x00b5a06501007387 */ /* 0x000fe80000100800 */
[----:B------:R-:W-:Y:S04]  /*1760d0*/  STL [R1+0xb59c], R102 ;  /* 0x00b59c6601007387 */ /* 0x000fe80000100800 */
[----:B------:R1:W-:Y:S02]  /*1760e0*/  STL [R1+0xb588], R103 ;  /* 0x00b5886701007387 */ /* 0x0003e40000100800 */
[C---:B-1----:R-:W-:Y:S02]  /*1760f0*/  HMMA.1688.F32.TF32 R100, R104.reuse, R126, R240 ;  /* 0x0000007e6864723c */ /* 0x042fe400000810f0 */
[----:B------:R-:W4:Y:S04]  /*176100*/  LDL R126, [R1+0x1898] ;  /* 0x00189800017e7983 */ /* 0x000f280000100800 */
[----:B------:R1:W-:Y:S04]  /*176110*/  STL.64 [R1+0x10], R128 ;  /* 0x0000108001007387 */ /* 0x0003e80000100a00 */
[----:B------:R1:W-:Y:S01]  /*176120*/  STL.64 [R1+0x18], R130 ;  /* 0x0000188201007387 */ /* 0x0003e20000100a00 */
[----:B--2---:R-:W-:Y:S01]  /*176130*/  HMMA.1688.F32.TF32 R236, R104, R138, R236 ;  /* 0x0000008a68ec723c */ /* 0x004fe200000810ec */
[----:B------:R-:W-:-:S07]  /*176140*/  IMAD.MOV.U32 R249, RZ, RZ, R252 ;  /* 0x000000fffff97224 */ /* 0x000fce00078e00fc */
[----:B------:R2:W-:Y:S04]  /*176150*/  STL.64 [R1], R100 ;  /* 0x0000006401007387 */ /* 0x0005e80000100a00 */
[----:B------:R2:W-:Y:S04]  /*176160*/  STL.64 [R1+0x8], R102 ;  /* 0x0000086601007387 */ /* 0x0005e80000100a00 */
[----:B------:R-:W2:Y:S04]  /*176170*/  LDL R127, [R1+0x189c] ;  /* 0x00189c00017f7983 */ /* 0x000ea80000100800 */
[----:B-1----:R-:W2:Y:S04]  /*176180*/  LDL.LU R128, [R1+0x50] ;  /* 0x0000500001807983 */ /* 0x002ea80000300800 */
[----:B------:R-:W2:Y:S04]  /*176190*/  LDL.LU R129, [R1+0x54] ;  /* 0x0000540001817983 */ /* 0x000ea80000300800 */
[----:B------:R-:W2:Y:S01]  /*1761a0*/  LDL.LU R130, [R1+0x58] ;  /* 0x0000580001827983 */ /* 0x000ea20000300800 */
[----:B------:R-:W-:-:S03]  /*1761b0*/  IMAD.MOV.U32 R131, RZ, RZ, R2 ;  /* 0x000000ffff837224 */ /* 0x000fc600078e0002 */
[----:B------:R-:W2:Y:S04]  /*1761c0*/  LDL.LU R2, [R1+0xb62c] ;  /* 0x00b62c0001027983 */ /* 0x000ea80000300800 */
[----:B------:R-:W2:Y:S04]  /*1761d0*/  LDL R138, [R1+0x18b8] ;  /* 0x0018b800018a7983 */ /* 0x000ea80000100800 */
[----:B------:R-:W2:Y:S01]  /*1761e0*/  LDL R139, [R1+0x18bc] ;  /* 0x0018bc00018b7983 */ /* 0x000ea20000100800 */
[C---:B---3--:R-:W-:Y:S03]  /*1761f0*/  HMMA.1688.F32.TF32 R92, R104.reuse, R150, R92 ;  /* 0x00000096685c723c */ /* 0x048fe6000008105c */
[----:B------:R-:W3:Y:S04]  /*176200*/  LDL R150, [R1+0x18a8] ;  /* 0x0018a80001967983 */ /* 0x000ee80000100800 */
[----:B------:R-:W3:Y:S04]  /*176210*/  LDL R151, [R1+0x18ac] ;  /* 0x0018ac0001977983 */ /* 0x000ee80000100800 */
[----:B------:R-:W3:Y:S04]  /*176220*/  LDL.LU R248, [R1+0x40] ;  /* 0x0000400001f87983 */ /* 0x000ee80000300800 */
[----:B------:R-:W3:Y:S01]  /*176230*/  LDL.LU R252, [R1+0xb628] ;  /* 0x00b6280001fc7983 */ /* 0x000ee20000300800 */
[C---:B----4-:R-:W-:Y:S03]  /*176240*/  HMMA.1688.F32.TF32 R120, R104.reuse, R122, R96 ;  /* 0x0000007a6878723c */ /* 0x050fe60000081060 */
[----:B------:R-:W-:Y:S04]  /*176250*/  STL [R1+0xb5b0], R236 ;  /* 0x00b5b0ec01007387 */ /* 0x000fe80000100800 */
[----:B------:R-:W-:Y:S04]  /*176260*/  STL [R1+0xb5ac], R237 ;  /* 0x00b5aced01007387 */ /* 0x000fe80000100800 */
[----:B------:R1:W-:Y:S04]  /*176270*/  STL [R1+0xb5a8], R238 ;  /* 0x00b5a8ee01007387 */ /* 0x0003e80000100800 */
[----:B------:R-:W-:Y:S04]  /*176280*/  STL [R1+0xb584], R239 ;  /* 0x00b584ef01007387 */ /* 0x000fe80000100800 */
[----:B------:R-:W4:Y:S04]  /*176290*/  LDL R146, [R1+0x18c8] ;  /* 0x0018c80001927983 */ /* 0x000f280000100800 */
[----:B------:R-:W4:Y:S01]  /*1762a0*/  LDL R147, [R1+0x18cc] ;  /* 0x0018cc0001937983 */ /* 0x000f220000100800 */
[----:B------:R-:W-:Y:S01]  /*1762b0*/  IMAD.MOV.U32 R96, RZ, RZ, R122 ;  /* 0x000000ffff607224 */ /* 0x000fe200078e007a */
[----:B------:R-:W-:Y:S01]  /*1762c0*/  MOV R97, R123 ;  /* 0x0000007b00617202 */ /* 0x000fe20000000f00 */
[----:B------:R-:W-:Y:S01]  /*1762d0*/  IMAD.MOV.U32 R250, RZ, RZ, R3 ;  /* 0x000000fffffa7224 */ /* 0x000fe200078e0003 */
[----:B------:R-:W-:Y:S01]  /*1762e0*/  MOV R251, R0 ;  /* 0x0000000000fb7202 */ /* 0x000fe20000000f00 */
[C---:B--2---:R-:W-:Y:S01]  /*1762f0*/  HMMA.1688.F32.TF32 R124, R104.reuse, R126, R128 ;  /* 0x0000007e687c723c */ /* 0x044fe20000081080 */
[----:B------:R-:W-:Y:S04]  /*176300*/  LDS R241, [R2+UR10+0x8c100] ;  /* 0x08c1000a02f17984 */ /* 0x000fe80008000800 */
[----:B------:R-:W-:Y:S04]  /*176310*/  LDS R243, [R2+UR10+0x8c900] ;  /* 0x08c9000a02f37984 */ /* 0x000fe80008000800 */
[----:B---3--:R-:W-:Y:S04]  /*176320*/  STL [R1+0xb5b4], R252 ;  /* 0x00b5b4fc01007387 */ /* 0x008fe80000100800 */
[----:B------:R-:W2:Y:S04]  /*176330*/  LDL R122, [R1+0x18d8] ;  /* 0x0018d800017a7983 */ /* 0x000ea80000100800 */
[----:B------:R-:W2:Y:S01]  /*176340*/  LDL R123, [R1+0x18dc] ;  /* 0x0018dc00017b7983 */ /* 0x000ea20000100800 */
[----:B------:R-:W-:Y:S01]  /*176350*/  HMMA.1688.F32.TF32 R108, R104, R138, R108 ;  /* 0x0000008a686c723c */ /* 0x000fe2000008106c */
[----:B------:R-:W-:-:S02]  /*176360*/  IMAD.MOV.U32 R101, RZ, RZ, R120 ;  /* 0x000000ffff657224 */ /* 0x000fc400078e0078 */
[----:B------:R-:W-:-:S05]  /*176370*/  IMAD.MOV.U32 R102, RZ, RZ, R121 ;  /* 0x000000ffff667224 */ /* 0x000fca00078e0079 */
[C---:B------:R-:W-:Y:S01]  /*176380*/  HMMA.1688.F32.TF32 R148, R104.reuse, R150, R248 ;  /* 0x000000966894723c */ /* 0x040fe200000810f8 */
[----:B------:R-:W-:Y:S04]  /*176390*/  LDS R240, [R252+UR10+0x8c100] ;  /* 0x08c1000afcf07984 */ /* 0x000fe80008000800 */
[----:B------:R3:W2:Y:S03]  /*1763a0*/  LDS R242, [R252+UR10+0x8c900] ;  /* 0x08c9000afcf27984 */ /* 0x0006a60008000800 */
[----:B----4-:R-:W-:Y:S01]  /*1763b0*/  HMMA.1688.F32.TF32 R144, R104, R146, R112 ;  /* 0x000000926890723c */ /* 0x010fe20000081070 */
[----:B------:R-:W-:Y:S04]  /*1763c0*/  STL [R1+0xb5c0], R96 ;  /* 0x00b5c06001007387 */ /* 0x000fe80000100800 */
[----:B------:R-:W-:Y:S04]  /*1763d0*/  STL [R1+0xb5bc], R102 ;  /* 0x00b5bc6601007387 */ /* 0x000fe80000100800 */
[----:B------:R4:W-:Y:S01]  /*1763e0*/  STL [R1+0xb5b8], R101 ;  /* 0x00b5b86501007387 */ /* 0x0009e20000100800 */
[----:B------:R-:W-:-:S02]  /*1763f0*/  IMAD.MOV.U32 R98, RZ, RZ, R108 ;  /* 0x000000ffff627224 */ /* 0x000fc400078e006c */
[----:B-1----:R-:W-:Y:S02]  /*176400*/  IMAD.MOV.U32 R238, RZ, RZ, R126 ;  /* 0x000000ffffee7224 */ /* 0x002fe400078e007e */
[----:B------:R-:W-:Y:S01]  /*176410*/  IMAD.MOV.U32 R99, RZ, RZ, R109 ;  /* 0x000000ffff637224 */ /* 0x000fe200078e006d */
[----:B------:R-:W-:Y:S01]  /*176420*/  MOV R100, R127 ;  /* 0x0000007f00647202 */ /* 0x000fe20000000f00 */
[----:B------:R-:W2:Y:S01]  /*176430*/  LDL R126, [R1+0x18e8] ;  /* 0x0018e800017e7983 */ /* 0x000ea20000100800 */
[----:B---3--:R-:W-:-:S03]  /*176440*/  MOV R252, R151 ;  /* 0x0000009700fc7202 */ /* 0x008fc60000000f00 */
[----:B------:R-:W3:Y:S04]  /*176450*/  LDL R127, [R1+0x18ec] ;  /* 0x0018ec00017f7983 */ /* 0x000ee80000100800 */
[----:B------:R-:W3:Y:S04]  /*176460*/  LDL R130, [R1+0x18f8] ;  /* 0x0018f80001827983 */ /* 0x000ee80000100800 */
[----:B------:R-:W3:Y:S01]  /*176470*/  LDL R131, [R1+0x18fc] ;  /* 0x0018fc0001837983 */ /* 0x000ee20000100800 */
[----:B----4-:R-:W-:-:S03]  /*176480*/  IMAD.MOV.U32 R101, RZ, RZ, R150 ;  /* 0x000000ffff657224 */ /* 0x010fc600078e0096 */
[----:B------:R-:W4:Y:S04]  /*176490*/  LDL R250, [R1+0x1928] ;  /* 0x0019280001fa7983 */ /* 0x000f280000100800 */
[----:B------:R-:W4:Y:S04]  /*1764a0*/  LDL R251, [R1+0x192c] ;  /* 0x00192c0001fb7983 */ /* 0x000f280000100800 */
[----:B------:R-:W3:Y:S04]  /*1764b0*/  LDL R138, [R1+0x1918] ;  /* 0x00191800018a7983 */ /* 0x000ee80000100800 */
[----:B------:R-:W3:Y:S04]  /*1764c0*/  LDL R139, [R1+0x191c] ;  /* 0x00191c00018b7983 */ /* 0x000ee80000100800 */
[----:B------:R-:W3:Y:S01]  /*1764d0*/  LDL R150, [R1+0x1948] ;  /* 0x0019480001967983 */ /* 0x000ee20000100800 */
[----:B------:R-:W-:Y:S01]  /*1764e0*/  IMAD.MOV.U32 R109, RZ, RZ, R146 ;  /* 0x000000ffff6d7224 */ /* 0x000fe200078e0092 */
[----:B------:R-:W-:-:S02]  /*1764f0*/  MOV R108, R147 ;  /* 0x00000093006c7202 */ /* 0x000fc40000000f00 */
[----:B------:R-:W3:Y:S04]  /*176500*/  LDL R151, [R1+0x194c] ;  /* 0x00194c0001977983 */ /* 0x000ee80000100800 */
[----:B------:R-:W3:Y:S04]  /*176510*/  LDL R146, [R1+0x1938] ;  /* 0x0019380001927983 */ /* 0x000ee80000100800 */
[----:B------:R-:W3:Y:S01]  /*176520*/  LDL R147, [R1+0x193c] ;  /* 0x00193c0001937983 */ /* 0x000ee20000100800 */
[----:B--2---:R-:W-:-:S15]  /*176530*/  HMMA.1688.F32.TF32 R120, R104, R122, R116 ;  /* 0x0000007a6878723c */ /* 0x004fde0000081074 */
[----:B------:R-:W-:-:S04]  /*176540*/  NOP ;  /* 0x0000000000007918 */ /* 0x000fc80000000000 */
[----:B------:R-:W-:Y:S01]  /*176550*/  IMAD.MOV.U32 R117, RZ, RZ, R122 ;  /* 0x000000ffff757224 */ /* 0x000fe200078e007a */
[----:B------:R-:W-:Y:S01]  /*176560*/  MOV R116, R123 ;  /* 0x0000007b00747202 */ /* 0x000fe20000000f00 */
[----:B------:R-:W-:Y:S02]  /*176570*/  IMAD.MOV.U32 R119, RZ, RZ, R120 ;  /* 0x000000ffff777224 */ /* 0x000fe400078e0078 */
[----:B------:R-:W-:Y:S01]  /*176580*/  IMAD.MOV.U32 R118, RZ, RZ, R121 ;  /* 0x000000ffff767224 */ /* 0x000fe200078e0079 */
[----:B------:R-:W3:Y:S04]  /*176590*/  LDL.LU.64 R122, [R1+0xb620] ;  /* 0x00b62000017a7983 */ /* 0x000ee80000300a00 */
[----:B------:R-:W3:Y:S01]  /*1765a0*/  LDL.LU.64 R120, [R1+0xb618] ;  /* 0x00b6180001787983 */ /* 0x000ee20000300a00 */
[----:B------:R-:W-:-:S02]  /*1765b0*/  IMAD.MOV.U32 R236, RZ, RZ, R124 ;  /* 0x000000ffffec7224 */ /* 0x000fc400078e007c */
[----:B------:R-:W-:Y:S02]  /*1765c0*/  IMAD.MOV.U32 R237, RZ, RZ, R125 ;  /* 0x000000ffffed7224 */ /* 0x000fe400078e007d */
[----:B---3--:R-:W-:-:S15]  /*1765d0*/  HMMA.1688.F32.TF32 R124, R104, R126, R120 ;  /* 0x0000007e687c723c */ /* 0x008fde0000081078 */
[----:B------:R-:W-:-:S04]  /*1765e0*/  NOP ;  /* 0x0000000000007918 */ /* 0x000fc80000000000 */
[----:B------:R-:W-:Y:S01]  /*1765f0*/  IMAD.MOV.U32 R121, RZ, RZ, R126 ;  /* 0x000000ffff797224 */ /* 0x000fe200078e007e */
[----:B------:R-:W-:Y:S01]  /*176600*/  MOV R120, R127 ;  /* 0x0000007f00787202 */ /* 0x000fe20000000f00 */
[----:B------:R-:W-:Y:S02]  /*176610*/  IMAD.MOV.U32 R123, RZ, RZ, R124 ;  /* 0x000000ffff7b7224 */ /* 0x000fe400078e007c */
[----:B------:R-:W-:Y:S01]  /*176620*/  IMAD.MOV.U32 R122, RZ, RZ, R125 ;  /* 0x000000ffff7a7224 */ /* 0x000fe200078e007d */
[----:B------:R-:W2:Y:S04]  /*176630*/  LDL.LU.64 R126, [R1+0xb610] ;  /* 0x00b61000017e7983 */ /* 0x000ea80000300a00 */
[----:B------:R-:W2:Y:S01]  /*176640*/  LDL.LU.64 R124, [R1+0xb608] ;  /* 0x00b60800017c7983 */ /* 0x000ea20000300a00 */
[----:B------:R-:W-:Y:S01]  /*176650*/  IMAD.MOV.U32 R103, RZ, RZ, R110 ;  /* 0x000000ffff677224 */ /* 0x000fe200078e006e */
[----:B------:R-:W-:Y:S01]  /*176660*/  MOV R239, R111 ;  /* 0x0000006f00ef7202 */ /* 0x000fe20000000f00 */
[----:B--2---:R-:W-:Y:S01]  /*176670*/  HMMA.1688.F32.TF32 R124, R104, R130, R124 ;  /* 0x00000082687c723c */ /* 0x004fe2000008107c */
[----:B------:R-:W2:Y:S04]  /*176680*/  LDL.LU.64 R130, [R1+0xb600] ;  /* 0x00b6000001827983 */ /* 0x000ea80000300a00 */
[----:B------:R-:W2:-:S14]  /*176690*/  LDL.LU.64 R128, [R1+0xb5f8] ;  /* 0x00b5f80001807983 */ /* 0x000e9c0000300a00 */
[----:B------:R-:W-:Y:S01]  /*1766a0*/  IMAD.MOV.U32 R111, RZ, RZ, R126 ;  /* 0x000000ffff6f7224 */ /* 0x000fe200078e007e */
[----:B------:R-:W-:Y:S01]  /*1766b0*/  MOV R110, R127 ;  /* 0x0000007f006e7202 */ /* 0x000fe20000000f00 */
[----:B------:R-:W2:Y:S04]  /*1766c0*/  LDL R126, [R1+0x1908] ;  /* 0x00190800017e7983 */ /* 0x000ea80000100800 */
[----:B------:R-:W2:Y:S01]  /*1766d0*/  LDL R127, [R1+0x190c] ;  /* 0x00190c00017f7983 */ /* 0x000ea20000100800 */
[----:B------:R-:W-:Y:S02]  /*1766e0*/  IMAD.MOV.U32 R115, RZ, RZ, R124 ;  /* 0x000000ffff737224 */ /* 0x000fe400078e007c */
[----:B------:R-:W-:Y:S01]  /*1766f0*/  IMAD.MOV.U32 R114, RZ, RZ, R125 ;  /* 0x000000ffff727224 */ /* 0x000fe200078e007d */
[C---:B------:R-:W-:Y:S08]  /*176700*/  HMMA.1688.F32.TF32 R132, R104.reuse, R138, R132 ;  /* 0x0000008a6884723c */ /* 0x040ff00000081084 */
[----:B--2---:R-:W-:-:S15]  /*176710*/  HMMA.1688.F32.TF32 R128, R104, R126, R128 ;  /* 0x0000007e6880723c */ /* 0x004fde0000081080 */
[----:B------:R-:W-:-:S04]  /*176720*/  NOP ;  /* 0x0000000000007918 */ /* 0x000fc80000000000 */
[----:B------:R-:W-:Y:S01]  /*176730*/  IMAD.MOV.U32 R125, RZ, RZ, R130 ;  /* 0x000000ffff7d7224 */ /* 0x000fe200078e0082 */
[----:B------:R-:W-:Y:S01]  /*176740*/  MOV R124, R131 ;  /* 0x00000083007c7202 */ /* 0x000fe20000000f00 */
[----:B------:R-:W2:Y:S04]  /*176750*/  LDL R130, [R1+0x1988] ;  /* 0x0019880001827983 */ /* 0x000ea80000100800 */
[----:B------:R-:W2:Y:S04]  /*176760*/  LDL R131, [R1+0x198c] ;  /* 0x00198c0001837983 */ /* 0x000ea80000100800 */
[----:B------:R-:W4:Y:S04]  /*176770*/  LDL.LU.64 R138, [R1+0xb5f0] ;  /* 0x00b5f000018a7983 */ /* 0x000f280000300a00 */
[----:B------:R-:W4:Y:S04]  /*176780*/  LDL.LU.64 R136, [R1+0xb5e8] ;  /* 0x00b5e80001887983 */ /* 0x000f280000300a00 */
[----:B------:R-:W-:Y:S04]  /*176790*/  STL.64 [R1+0x1a0], R132 ;  /* 0x0001a08401007387 */ /* 0x000fe80000100a00 */
[----:B------:R1:W-:Y:S01]  /*1767a0*/  STL.64 [R1+0x1a8], R134 ;  /* 0x0001a88601007387 */ /* 0x0003e20000100a00 */
[----:B------:R-:W-:Y:S01]  /*1767b0*/  HMMA.1688.F32.TF32 R140, R104, R146, R140 ;  /* 0x00000092688c723c */ /* 0x000fe2000008108c */
[----:B------:R-:W-:-:S02]  /*1767c0*/  IMAD.MOV.U32 R113, RZ, RZ, R144 ;  /* 0x000000ffff717224 */ /* 0x000fc400078e0090 */
[----:B------:R-:W-:Y:S01]  /*1767d0*/  IMAD.MOV.U32 R112, RZ, RZ, R145 ;  /* 0x000000ffff707224 */ /* 0x000fe200078e0091 */
[----:B-1----:R-:W3:Y:S04]  /*1767e0*/  LDL R134, [R1+0x1978] ;  /* 0x0019780001867983 */ /* 0x002ee80000100800 */
[----:B------:R-:W3:Y:S01]  /*1767f0*/  LDL R135, [R1+0x197c] ;  /* 0x00197c0001877983 */ /* 0x000ee20000100800 */
[----:B----4-:R-:W-:Y:S03]  /*176800*/  HMMA.1688.F32.TF32 R248, R104, R250, R136 ;  /* 0x000000fa68f8723c */ /* 0x010fe60000081088 */
[----:B------:R-:W4:-:S15]  /*176810*/  LDL R138, [R1+0x1968] ;  /* 0x00196800018a7983 */ /* 0x000f1e0000100800 */
[----:B------:R-:W-:Y:S01]  /*176820*/  NOP ;  /* 0x0000000000007918 */ /* 0x000fe20000000000 */
[----:B------:R-:W-:Y:S04]  /*176830*/  STL.64 [R1+0x190], R248 ;  /* 0x000190f801007387 */ /* 0x000fe80000100a00 */
[----:B------:R1:W-:Y:S04]  /*176840*/  STL.64 [R1+0x198], R250 ;  /* 0x000198fa01007387 */ /* 0x0003e80000100a00 */
[----:B------:R-:W4:Y:S04]  /*176850*/  LDL R139, [R1+0x196c] ;  /* 0x00196c00018b7983 */ /* 0x000f280000100800 */
[----:B-1----:R-:W2:Y:S04]  /*176860*/  LDL R250, [R1+0x1998] ;  /* 0x0019980001fa7983 */ /* 0x002ea80000100800 */
[----:B------:R-:W2:Y:S04]  /*176870*/  LDL R251, [R1+0x199c] ;  /* 0x00199c0001fb7983 */ /* 0x000ea80000100800 */
[----:B------:R-:W2:Y:S04]  /*176880*/  LDL.LU.64 R146, [R1+0xb5e0] ;  /* 0x00b5e00001927983 */ /* 0x000ea80000300a00 */
[----:B------:R-:W2:Y:S04]  /*176890*/  LDL.LU.64 R144, [R1+0xb5d8] ;  /* 0x00b5d80001907983 */ /* 0x000ea80000300a00 */
[----:B------:R-:W-:Y:S04]  /*1768a0*/  STL.64 [R1+0x180], R140 ;  /* 0x0001808c01007387 */ /* 0x000fe80000100a00 */
[----:B------:R1:W-:Y:S01]  /*1768b0*/  STL.64 [R1+0x188], R142 ;  /* 0x0001888e01007387 */ /* 0x0003e20000100a00 */
[----:B------:R-:W-:-:S02]  /*1768c0*/  IMAD.MOV.U32 R96, RZ, RZ, R148 ;  /* 0x000000ffff607224 */ /* 0x000fc400078e0094 */
[----:B------:R-:W-:Y:S01]  /*1768d0*/  IMAD.MOV.U32 R102, RZ, RZ, R149 ;  /* 0x000000ffff667224 */ /* 0x000fe200078e0095 */
        /* <DEDUP_REMOVED lines=9> */
[C---:B----4-:R-:W-:Y:S08]  /*176970*/  HMMA.1688.F32.TF32 R136, R104.reuse, R138, R152 ;  /* 0x0000008a6888723c */ /* 0x050ff00000081098 */
[----:B---3--:R-:W-:Y:S11]  /*176980*/  HMMA.1688.F32.TF32 R132, R104, R134, R156 ;  /* 0x000000866884723c */ /* 0x008ff6000008109c */
[----:B------:R-:W-:-:S02]  /*176990*/  IMAD.MOV.U32 R153, RZ, RZ, R138 ;  /* 0x000000ffff997224 */ /* 0x000fc400078e008a */
[----:B------:R-:W-:-:S06]  /*1769a0*/  IMAD.MOV.U32 R152, RZ, RZ, R139 ;  /* 0x000000ffff987224 */ /* 0x000fcc00078e008b */
        /* <DEDUP_REMOVED lines=8> */
[----:B--2---:R-:W-:-:S15]  /*176a30*/  HMMA.1688.F32.TF32 R144, R104, R146, R148 ;  /* 0x000000926890723c */ /* 0x004fde0000081094 */
[----:B------:R-:W-:-:S04]  /*176a40*/  NOP ;  /* 0x0000000000007918 */ /* 0x000fc80000000000 */
[----:B------:R-:W-:Y:S04]  /*176a50*/  STL.64 [R1+0x160], R144 ;  /* 0x0001609001007387 */ /* 0x000fe80000100a00 */
[----:B------:R1:W-:Y:S04]  /*176a60*/  STL.64 [R1+0x168], R146 ;  /* 0x0001689201007387 */ /* 0x0003e80000100a00 */
[----:B------:R-:W-:Y:S04]  /*176a70*/  STL.64 [R1+0x150], R136 ;  /* 0x0001508801007387 */ /* 0x000fe80000100a00 */
[----:B------:R-:W2:Y:S04]  /*176a80*/  LDL R138, [R1+0x19b8] ;  /* 0x0019b800018a7983 */ /* 0x000ea80000100800 */
[----:B------:R-:W2:Y:S04]  /*176a90*/  LDL R139, [R1+0x19bc] ;  /* 0x0019bc00018b7983 */ /* 0x000ea80000100800 */
[----:B------:R-:W-:Y:S04]  /*176aa0*/  STL [R1+0xb570], R152 ;  /* 0x00b5709801007387 */ /* 0x000fe80000100800 */
[----:B------:R3:W-:Y:S04]  /*176ab0*/  STL [R1+0xb56c], R153 ;  /* 0x00b56c9901007387 */ /* 0x0007e80000100800 */
[----:B------:R4:W-:Y:S04]  /*176ac0*/  STL.64 [R1+0x140], R132 ;  /* 0x0001408401007387 */ /* 0x0009e80000100a00 */
[----:B------:R-:W4:Y:S04]  /*176ad0*/  LDL R134, [R1+0x19d8] ;  /* 0x0019d80001867983 */ /* 0x000f280000100800 */
[----:B------:R-:W4:Y:S04]  /*176ae0*/  LDL R135, [R1+0x19dc] ;  /* 0x0019dc0001877983 */ /* 0x000f280000100800 */
[----:B-1----:R-:W4:Y:S04]  /*176af0*/  LDL R146, [R1+0x19c8] ;  /* 0x0019c80001927983 */ /* 0x002f280000100800 */
[----:B------:R-:W4:Y:S04]  /*176b00*/  LDL R147, [R1+0x19cc] ;  /* 0x0019cc0001937983 */ /* 0x000f280000100800 */
[----:B------:R1:W-:Y:S04]  /*176b10*/  STL [R1+0xb578], R156 ;  /* 0x00b5789c01007387 */ /* 0x0003e80000100800 */
[----:B------:R1:W-:Y:S04]  /*176b20*/  STL [R1+0xb574], R157 ;  /* 0x00b5749d01007387 */ /* 0x0003e80000100800 */
[----:B------:R-:W4:Y:S04]  /*176b30*/  LDL R130, [R1+0x19e8] ;  /* 0x0019e80001827983 */ /* 0x000f280000100800 */
[----:B------:R-:W4:Y:S01]  /*176b40*/  LDL R131, [R1+0x19ec] ;  /* 0x0019ec0001837983 */ /* 0x000f220000100800 */
[C---:B------:R-:W-:Y:S08]  /*176b50*/  HMMA.1688.F32.TF32 R148, R104.reuse, R250, R164 ;  /* 0x000000fa6894723c */ /* 0x040ff000000810a4 */
[----:B------:R-:W-:Y:S01]  /*176b60*/  HMMA.1688.F32.TF32 R140, R104, R142, R168 ;  /* 0x0000008e688c723c */ /* 0x000fe200000810a8 */
[----:B---3--:R-:W-:-:S02]  /*176b70*/  IMAD.MOV.U32 R153, RZ, RZ, R129 ;  /* 0x000000ffff997224 */ /* 0x008fc400078e0081 */
[----:B------:R-:W-:-:S03]  /*176b80*/  IMAD.MOV.U32 R152, RZ, RZ, R128 ;  /* 0x000000ffff987224 */ /* 0x000fc600078e0080 */
[----:B------:R-:W-:Y:S04]  /*176b90*/  STL [R1+0xb580], R153 ;  /* 0x00b5809901007387 */ /* 0x000fe80000100800 */
[----:B------:R-:W-:Y:S04]  /*176ba0*/  STL [R1+0xb57c], R152 ;  /* 0x00b57c9801007387 */ /* 0x000fe80000100800 */
[----:B------:R-:W3:Y:S04]  /*176bb0*/  LDL R250, [R1+0x19f8] ;  /* 0x0019f80001fa7983 */ /* 0x000ee80000100800 */
[----:B------:R-:W-:Y:S04]  /*176bc0*/  STL.64 [R1+0x120], R148 ;  /* 0x0001209401007387 */ /* 0x000fe80000100a00 */
[----:B------:R3:W-:Y:S01]  /*176bd0*/  STL.64 [R1+0x128], R150 ;  /* 0x0001289601007387 */ /* 0x0007e20000100a00 */
[----:B------:R-:W-:Y:S01]  /*176be0*/  IMAD.MOV.U32 R165, RZ, RZ, R142 ;  /* 0x000000ffffa57224 */ /* 0x000fe200078e008e */
[----:B------:R-:W-:-:S02]  /*176bf0*/  MOV R164, R143 ;  /* 0x0000008f00a47202 */ /* 0x000fc40000000f00 */
[----:B------:R-:W3:Y:S04]  /*176c00*/  LDL R142, [R1+0x1a08] ;  /* 0x001a0800018e7983 */ /* 0x000ee80000100800 */
[----:B------:R-:W3:Y:S04]  /*176c10*/  LDL R143, [R1+0x1a0c] ;  /* 0x001a0c00018f7983 */ /* 0x000ee80000100800 */
[----:B------:R-:W3:Y:S01]  /*176c20*/  LDL R251, [R1+0x19fc] ;  /* 0x0019fc0001fb7983 */ /* 0x000ee20000100800 */
[C---:B--2---:R-:W-:Y:S08]  /*176c30*/  HMMA.1688.F32.TF32 R136, R104.reuse, R138, R172 ;  /* 0x0000008a6888723c */ /* 0x044ff000000810ac */
[----:B----4-:R-:W-:Y:S11]  /*176c40*/  HMMA.1688.F32.TF32 R132, R104, R134, R180 ;  /* 0x000000866884723c */ /* 0x010ff600000810b4 */
[----:B------:R-:W-:Y:S01]  /*176c50*/  IMAD.MOV.U32 R173, RZ, RZ, R138 ;  /* 0x000000ffffad7224 */ /* 0x000fe200078e008a */
[----:B------:R-:W-:Y:S01]  /*176c60*/  MOV R172, R139 ;  /* 0x0000008b00ac7202 */ /* 0x000fe20000000f00 */
[----:B------:R-:W2:Y:S04]  /*176c70*/  LDL R138, [R1+0x1a18] ;  /* 0x001a1800018a7983 */ /* 0x000ea80000100800 */
[----:B------:R-:W2:Y:S02]  /*176c80*/  LDL R139, [R1+0x1a1c] ;  /* 0x001a1c00018b7983 */ /* 0x000ea40000100800 */
[----:B------:R-:W-:-:S02]  /*176c90*/  IMAD.MOV.U32 R2, RZ, RZ, R134 ;  /* 0x000000ffff027224 */ /* 0x000fc400078e0086 */
[----:B------:R4:W-:Y:S01]  /*176ca0*/  STL [R1+0xe0], R132 ;  /* 0x0000e08401007387 */ /* 0x0009e20000100800 */
[----:B------:R-:W-:-:S03]  /*176cb0*/  IMAD.MOV.U32 R0, RZ, RZ, R135 ;  /* 0x000000ffff007224 */ /* 0x000fc600078e0087 */
[----:B------:R-:W4:Y:S04]  /*176cc0*/  LDL R134, [R1+0x1a38] ;  /* 0x001a380001867983 */ /* 0x000f280000100800 */
[----:B------:R-:W4:Y:S01]  /*176cd0*/  LDL R135, [R1+0x1a3c] ;  /* 0x001a3c0001877983 */ /* 0x000f220000100800 */
[C---:B------:R-:W-:Y:S08]  /*176ce0*/  HMMA.1688.F32.TF32 R128, R104.reuse, R130, R184 ;  /* 0x000000826880723c */ /* 0x040ff000000810b8 */
[----:B------:R-:W-:Y:S01]  /*176cf0*/  HMMA.1688.F32.TF32 R144, R104, R146, R176 ;  /* 0x000000926890723c */ /* 0x000fe200000810b0 */
[----:B------:R-:W-:-:S02]  /*176d00*/  IMAD.MOV.U32 R169, RZ, RZ, R140 ;  /* 0x000000ffffa97224 */ /* 0x000fc400078e008c */
[----:B------:R-:W-:Y:S02]  /*176d10*/  IMAD.MOV.U32 R168, RZ, RZ, R141 ;  /* 0x000000ffffa87224 */ /* 0x000fe400078e008d */
[----:B-1----:R-:W-:Y:S02]  /*176d20*/  IMAD.MOV.U32 R156, RZ, RZ, R136 ;  /* 0x000000ffff9c7224 */ /* 0x002fe400078e0088 */
[----:B------:R-:W-:Y:S01]  /*176d30*/  IMAD.MOV.U32 R157, RZ, RZ, R137 ;  /* 0x000000ffff9d7224 */ /* 0x000fe200078e0089 */
[----:B---3--:R-:W-:Y:S01]  /*176d40*/  HMMA.1688.F32.TF32 R148, R104, R250, R188 ;  /* 0x000000fa6894723c */ /* 0x008fe200000810bc */
[----:B------:R-:W-:Y:S01]  /*176d50*/  IMAD.MOV.U32 R3, RZ, RZ, R133 ;  /* 0x000000ffff037224 */ /* 0x000fe200078e0085 */
[----:B------:R-:W3:Y:S04]  /*176d60*/  LDL R248, [R1+0x1aa0] ;  /* 0x001aa00001f87983 */ /* 0x000ee80000100800 */
[----:B------:R-:W3:Y:S01]  /*176d70*/  LDL R249, [R1+0x1aa4] ;  /* 0x001aa40001f97983 */ /* 0x000ee20000100800 */
[----:B------:R-:W-:-:S02]  /*176d80*/  IMAD.MOV.U32 R181, RZ, RZ, R130 ;  /* 0x000000ffffb57224 */ /* 0x000fc400078e0082 */
[----:B------:R-:W-:Y:S01]  /*176d90*/  IMAD.MOV.U32 R180, RZ, RZ, R131 ;  /* 0x000000ffffb47224 */ /* 0x000fe200078e0083 */
[----:B------:R-:W3:Y:S04]  /*176da0*/  LDL R130, [R1+0x1a48] ;  /* 0x001a480001827983 */ /* 0x000ee80000100800 */
[----:B------:R-:W3:Y:S01]  /*176db0*/  LDL R131, [R1+0x1a4c] ;  /* 0x001a4c0001837983 */ /* 0x000ee20000100800 */
[----:B------:R-:W-:Y:S01]  /*176dc0*/  IMAD.MOV.U32 R177, RZ, RZ, R146 ;  /* 0x000000ffffb17224 */ /* 0x000fe200078e0092 */
[----:B------:R-:W-:Y:S02]  /*176dd0*/  MOV R176, R147 ;  /* 0x0000009300b07202 */ /* 0x000fe40000000f00 */
[----:B------:R-:W3:Y:S04]  /*176de0*/  LDL R146, [R1+0x1a28] ;  /* 0x001a280001927983 */ /* 0x000ee80000100800 */
[----:B------:R-:W3:Y:S01]  /*176df0*/  LDL R147, [R1+0x1a2c] ;  /* 0x001a2c0001937983 */ /* 0x000ee20000100800 */
[----:B------:R-:W-:Y:S03]  /*176e00*/  HMMA.1688.F32.TF32 R140, R104, R142, R192 ;  /* 0x0000008e688c723c */ /* 0x000fe600000810c0 */
[----:B------:R-:W3:Y:S04]  /*176e10*/  LDL R250, [R1+0x1a58] ;  /* 0x001a580001fa7983 */ /* 0x000ee80000100800 */
[----:B------:R-:W3:-:S12]  /*176e20*/  LDL R251, [R1+0x1a5c] ;  /* 0x001a5c0001fb7983 */ /* 0x000ed80000100800 */
[----:B------:R-:W-:Y:S02]  /*176e30*/  IMAD.MOV.U32 R187, RZ, RZ, R142 ;  /* 0x000000ffffbb7224 */ /* 0x000fe400078e008e */
[----:B------:R-:W-:Y:S01]  /*176e40*/  IMAD.MOV.U32 R186, RZ, RZ, R143 ;  /* 0x000000ffffba7224 */ /* 0x000fe200078e008f */
[----:B------:R-:W3:Y:S04]  /*176e50*/  LDL R142, [R1+0x1a68] ;  /* 0x001a6800018e7983 */ /* 0x000ee80000100800 */
[----:B------:R-:W3:Y:S01]  /*176e60*/  LDL R143, [R1+0x1a6c] ;  /* 0x001a6c00018f7983 */ /* 0x000ee20000100800 */
[----:B------:R-:W-:Y:S01]  /*176e70*/  MOV R185, R128 ;  /* 0x0000008000b97202 */ /* 0x000fe20000000f00 */
[----:B------:R-:W-:Y:S02]  /*176e80*/  IMAD.MOV.U32 R184, RZ, RZ, R129 ;  /* 0x000000ffffb87224 */ /* 0x000fe400078e0081 */
[----:B------:R-:W-:-:S02]  /*176e90*/  IMAD.MOV.U32 R153, RZ, RZ, R144 ;  /* 0x000000ffff997224 */ /* 0x000fc400078e0090 */
[----:B------:R-:W-:Y:S01]  /*176ea0*/  IMAD.MOV.U32 R152, RZ, RZ, R145 ;  /* 0x000000ffff987224 */ /* 0x000fe200078e0091 */
[C---:B--2---:R-:W-:Y:S08]  /*176eb0*/  HMMA.1688.F32.TF32 R136, R104.reuse, R138, R196 ;  /* 0x0000008a6888723c */ /* 0x044ff000000810c4 */
[C---:B----4-:R-:W-:Y:S11]  /*176ec0*/  HMMA.1688.F32.TF32 R132, R104.reuse, R134, R204 ;  /* 0x000000866884723c */ /* 0x050ff600000810cc */
[----:B------:R-:W-:Y:S01]  /*176ed0*/  MOV R193, R136 ;  /* 0x0000008800c17202 */ /* 0x000fe20000000f00 */
[----:B------:R-:W-:Y:S01]  /*176ee0*/  IMAD.MOV.U32 R192, RZ, RZ, R137 ;  /* 0x000000ffffc07224 */ /* 0x000fe200078e0089 */
[----:B------:R-:W2:Y:S04]  /*176ef0*/  LDL R136, [R1+0x1a70] ;  /* 0x001a700001887983 */ /* 0x000ea80000100800 */
[----:B------:R-:W2:Y:S02]  /*176f00*/  LDL R137, [R1+0x1a74] ;  /* 0x001a740001897983 */ /* 0x000ea40000100800 */
[----:B------:R-:W-:Y:S01]  /*176f10*/  MOV R175, R132 ;  /* 0x0000008400af7202 */ /* 0x000fe20000000f00 */
[----:B------:R-:W-:Y:S01]  /*176f20*/  IMAD.MOV.U32 R174, RZ, RZ, R133 ;  /* 0x000000ffffae7224 */ /* 0x000fe200078e0085 */
[----:B------:R-:W4:Y:S04]  /*176f30*/  LDL R132, [R1+0x1a80] ;  /* 0x001a800001847983 */ /* 0x000f280000100800 */
[----:B------:R-:W4:Y:S01]  /*176f40*/  LDL R133, [R1+0x1a84] ;  /* 0x001a840001857983 */ /* 0x000f220000100800 */
[C---:B---3--:R-:W-:Y:S08]  /*176f50*/  HMMA.1688.F32.TF32 R128, R104.reuse, R130, R208 ;  /* 0x000000826880723c */ /* 0x048ff000000810d0 */
[----:B------:R-:W-:Y:S11]  /*176f60*/  HMMA.1688.F32.TF32 R144, R104, R146, R200 ;  /* 0x000000926890723c */ /* 0x000ff600000810c8 */
[----:B------:R-:W-:Y:S01]  /*176f70*/  MOV R201, R128 ;  /* 0x0000008000c97202 */ /* 0x000fe20000000f00 */
[----:B------:R-:W-:Y:S01]  /*176f80*/  IMAD.MOV.U32 R200, RZ, RZ, R129 ;  /* 0x000000ffffc87224 */ /* 0x000fe200078e0081 */
[----:B------:R-:W3:Y:S04]  /*176f90*/  LDL R128, [R1+0x1a90] ;  /* 0x001a900001807983 */ /* 0x000ee80000100800 */
[----:B------:R-:W3:Y:S02]  /*176fa0*/  LDL R129, [R1+0x1a94] ;  /* 0x001a940001817983 */ /* 0x000ee40000100800 */
[----:B------:R-:W-:Y:S01]  /*176fb0*/  MOV R197, R144 ;  /* 0x0000009000c57202 */ /* 0x000fe20000000f00 */
[----:B------:R-:W-:-:S02]  /*176fc0*/  IMAD.MOV.U32 R196, RZ, RZ, R145 ;  /* 0x000000ffffc47224 */ /* 0x000fc400078e0091 */
[----:B------:R-:W-:Y:S02]  /*176fd0*/  IMAD.MOV.U32 R195, RZ, RZ, R146 ;  /* 0x000000ffffc37224 */ /* 0x000fe400078e0092 */
[----:B------:R-:W-:Y:S02]  /*176fe0*/  IMAD.MOV.U32 R194, RZ, RZ, R147 ;  /* 0x000000ffffc27224 */ /* 0x000fe400078e0093 */
[C---:B------:R-:W-:Y:S08]  /*176ff0*/  HMMA.1688.F32.TF32 R144, R104.reuse, R250, R212 ;  /* 0x000000fa6890723c */ /* 0x040ff000000810d4 */
[----:B------:R-:W-:Y:S01]  /*177000*/  HMMA.1688.F32.TF32 R104, R104, R142, R216 ;  /* 0x0000008e6868723c */ /* 0x000fe200000810d8 */
[----:B------:R-:W-:Y:S01]  /*177010*/  MOV R189, R140 ;  /* 0x0000008c00bd7202 */ /* 0x000fe20000000f00 */
[----:B------:R-:W-:Y:S01]  /*177020*/  IMAD.MOV.U32 R188, RZ, RZ, R141 ;  /* 0x000000ffffbc7224 */ /* 0x000fe200078e008d */
[----:B------:R-:W3:Y:S04]  /*177030*/  LDL R140, [R1+0x1ab0] ;  /* 0x001ab000018c7983 */ /* 0x000ee80000100800 */
[----:B------:R-:W3:Y:S04]  /*177040*/  LDL R141, [R1+0x1ab4] ;  /* 0x001ab400018d7983 */ /* 0x000ee80000100800 */
[----:B------:R-:W3:Y:S04]  /*177050*/  LDL R216, [R1+0x1b00] ;  /* 0x001b000001d87983 */ /* 0x000ee80000100800 */
[----:B------:R-:W3:Y:S04]  /*177060*/  LDL R217, [R1+0x1b04] ;  /* 0x001b040001d97983 */ /* 0x000ee80000100800 */
        /* <DEDUP_REMOVED lines=8> */
[----:B------:R-:W3:Y:S04]  /*1770f0*/  LDL R148, [R1+0x1b10] ;  /* 0x001b100001947983 */ /* 0x000ee80000100800 */
[----:B------:R-:W3:Y:S01]  /*177100*/  LDL R149, [R1+0x1b14] ;  /* 0x001b140001957983 */ /* 0x000ee20000100800 */
[----:B--2---:R-:W-:Y:S03]  /*177110*/  HMMA.1688.F32.TF32 R104, R240, R136, R220 ;  /* 0x00000088f068723c */ /* 0x004fe600000810dc */
[----:B------:R-:W2:Y:S04]  /*177120*/  LDL R220, [R1+0x1ac0] ;  /* 0x001ac00001dc7983 */ /* 0x000ea80000100800 */
[----:B------:R-:W2:Y:S04]  /*177130*/  LDL R221, [R1+0x1ac4] ;  /* 0x001ac40001dd7983 */ /* 0x000ea80000100800 */
[----:B------:R-:W2:Y:S04]  /*177140*/  LDL R136, [R1+0x1ad0] ;  /* 0x001ad00001887983 */ /* 0x000ea80000100800 */
[----:B------:R-:W2:Y:S04]  /*177150*/  LDL R137, [R1+0x1ad4] ;  /* 0x001ad40001897983 */ /* 0x000ea80000100800 */
[----:B------:R-:W-:Y:S01]  /*177160*/  MOV R209, R104 ;  /* 0x0000006800d17202 */ /* 0x000fe20000000f00 */
[----:B------:R-:W-:-:S02]  /*177170*/  IMAD.MOV.U32 R208, RZ, RZ, R105 ;  /* 0x000000ffffd07224 */ /* 0x000fc400078e0069 */
[----:B------:R-:W-:Y:S02]  /*177180*/  IMAD.MOV.U32 R207, RZ, RZ, R106 ;  /* 0x000000ffffcf7224 */ /* 0x000fe400078e006a */
[----:B------:R-:W-:Y:S02]  /*177190*/  IMAD.MOV.U32 R206, RZ, RZ, R107 ;  /* 0x000000ffffce7224 */ /* 0x000fe400078e006b */
[----:B----4-:R-:W-:Y:S01]  /*1771a0*/  HMMA.1688.F32.TF32 R104, R240, R132, R224 ;  /* 0x00000084f068723c */ /* 0x010fe200000810e0 */
[----:B------:R-:W4:Y:S04]  /*1771b0*/  LDL R132, [R1+0x1af0] ;  /* 0x001af00001847983 */ /* 0x000f280000100800 */
[----:B------:R-:W4:-:S14]  /*1771c0*/  LDL R133, [R1+0x1af4] ;  /* 0x001af40001857983 */ /* 0x000f1c0000100800 */
[----:B------:R-:W-:Y:S01]  /*1771d0*/  MOV R213, R104 ;  /* 0x0000006800d57202 */ /* 0x000fe20000000f00 */
[----:B------:R-:W-:Y:S01]  /*1771e0*/  IMAD.MOV.U32 R212, RZ, RZ, R105 ;  /* 0x000000ffffd47224 */ /* 0x000fe200078e0069 */
[----:B------:R-:W4:Y:S04]  /*1771f0*/  LDL R104, [R1+0x1ae0] ;  /* 0x001ae00001687983 */ /* 0x000f280000100800 */
[----:B------:R-:W4:Y:S01]  /*177200*/  LDL R105, [R1+0x1ae4] ;  /* 0x001ae40001697983 */ /* 0x000f220000100800 */
[----:B---3--:R-:W-:-:S15]  /*177210*/  HMMA.1688.F32.TF32 R128, R240, R128, R228 ;  /* 0x00000080f080723c */ /* 0x008fde00000810e4 */
[----:B------:R-:W-:-:S04]  /*177220*/  NOP ;  /* 0x0000000000007918 */ /* 0x000fc80000000000 */
[----:B------:R-:W-:Y:S01]  /*177230*/  MOV R159, R128 ;  /* 0x00000080009f7202 */ /* 0x000fe20000000f00 */
[----:B------:R-:W-:Y:S01]  /*177240*/  IMAD.MOV.U32 R158, RZ, RZ, R129 ;  /* 0x000000ffff9e7224 */ /* 0x000fe200078e0081 */
[----:B------:R-:W3:Y:S04]  /*177250*/  LDL R128, [R1+0x1b20] ;  /* 0x001b200001807983 */ /* 0x000ee80000100800 */
[----:B------:R-:W3:Y:S01]  /*177260*/  LDL R129, [R1+0x1b24] ;  /* 0x001b240001817983 */ /* 0x000ee20000100800 */
[C---:B------:R-:W-:Y:S08]  /*177270*/  HMMA.1688.F32.TF32 R248, R240.reuse, R248, R232 ;  /* 0x000000f8f0f8723c */ /* 0x040ff000000810e8 */
[----:B------:R-:W-:Y:S01]  /*177280*/  HMMA.1688.F32.TF32 R244, R240, R140, R244 ;  /* 0x0000008cf0f4723c */ /* 0x000fe200000810f4 */
[----:B------:R-:W-:Y:S01]  /*177290*/  MOV R167, R144 ;  /* 0x0000009000a77202 */ /* 0x000fe20000000f00 */
[----:B------:R-:W-:-:S09]  /*1772a0*/  IMAD.MOV.U32 R166, RZ, RZ, R145 ;  /* 0x000000ffffa67224 */ /* 0x000fd200078e0091 */
[----:B------:R-:W-:Y:S04]  /*1772b0*/  STL.64 [R1+0xb428], R250 ;  /* 0x00b428fa01007387 */ /* 0x000fe80000100a00 */
[----:B------:R-:W-:Y:S04]  /*1772c0*/  STL.64 [R1+0xb420], R248 ;  /* 0x00b420f801007387 */ /* 0x000fe80000100a00 */
        /* <DEDUP_REMOVED lines=8> */
[C---:B--2---:R-:W-:Y:S08]  /*177350*/  HMMA.1688.F32.TF32 R4, R240.reuse, R220, R4 ;  /* 0x000000dcf004723c */ /* 0x044ff00000081004 */
[C---:B------:R-:W-:Y:S11]  /*177360*/  HMMA.1688.F32.TF32 R8, R240.reuse, R136, R8 ;  /* 0x00000088f008723c */ /* 0x040ff60000081008 */
[----:B------:R-:W-:Y:S04]  /*177370*/  STL.64 [R1+0xb448], R6 ;  /* 0x00b4480601007387 */ /* 0x000fe80000100a00 */
[----:B------:R-:W-:Y:S04]  /*177380*/  STL.64 [R1+0xb440], R4 ;  /* 0x00b4400401007387 */ /* 0x000fe80000100a00 */
[----:B------:R-:W2:Y:S04]  /*177390*/  LDL R136, [R1+0x1b50] ;  /* 0x001b500001887983 */ /* 0x000ea80000100800 */
[----:B------:R-:W2:Y:S04]  /*1773a0*/  LDL R137, [R1+0x1b54] ;  /* 0x001b540001897983 */ /* 0x000ea80000100800 */
[----:B------:R-:W-:Y:S04]  /*1773b0*/  STL.64 [R1+0xb458], R10 ;  /* 0x00b4580a01007387 */ /* 0x000fe80000100a00 */
[----:B------:R-:W-:Y:S01]  /*1773c0*/  STL.64 [R1+0xb450], R8 ;  /* 0x00b4500801007387 */ /* 0x000fe20000100a00 */
[C---:B----4-:R-:W-:Y:S08]  /*1773d0*/  HMMA.1688.F32.TF32 R12, R240.reuse, R104, R12 ;  /* 0x00000068f00c723c */ /* 0x050ff0000008100c */
[C---:B------:R-:W-:Y:S11]  /*1773e0*/  HMMA.1688.F32.TF32 R16, R240.reuse, R132, R16 ;  /* 0x00000084f010723c */ /* 0x040ff60000081010 */
        /* <DEDUP_REMOVED lines=8> */
[----:B------:R-:W-:Y:S04]  /*177470*/  STL.64 [R1+0xb3f8], R26 ;  /* 0x00b3f81a01007387 */ /* 0x000fe80000100a00 */
[----:B------:R1:W-:Y:S01]  /*177480*/  STL.64 [R1+0xb3f0], R24 ;  /* 0x00b3f01801007387 */ /* 0x0003e20000100a00 */
[C---:B---3--:R-:W-:Y:S03]  /*177490*/  HMMA.1688.F32.TF32 R28, R240.reuse, R128, R28 ;  /* 0x00000080f01c723c */ /* 0x048fe6000008101c */
[----:B------:R-:W3:Y:S04]  /*1774a0*/  LDL R128, [R1+0x1b70] ;  /* 0x001b700001807983 */ /* 0x000ee80000100800 */
[----:B------:R-:W3:Y:S01]  /*1774b0*/  LDL R129, [R1+0x1b74] ;  /* 0x001b740001817983 */ /* 0x000ee20000100800 */
[C---:B------:R-:W-:Y:S08]  /*1774c0*/  HMMA.1688.F32.TF32 R32, R240.reuse, R144, R32 ;  /* 0x00000090f020723c */ /* 0x040ff00000081020 */
[C---:B------:R-:W-:Y:S03]  /*1774d0*/  HMMA.1688.F32.TF32 R36, R240.reuse, R140, R36 ;  /* 0x0000008cf024723c */ /* 0x040fe60000081024 */
[----:B------:R-:W-:Y:S04]  /*1774e0*/  STL.64 [R1+0xb3e8], R30 ;  /* 0x00b3e81e01007387 */ /* 0x000fe80000100a00 */
[----:B------:R-:W-:Y:S04]  /*1774f0*/  STL.64 [R1+0xb3e0], R28 ;  /* 0x00b3e01c01007387 */ /* 0x000fe80000100a00 */
[----:B------:R-:W-:Y:S04]  /*177500*/  STL.64 [R1+0xb3d8], R34 ;  /* 0x00b3d82201007387 */ /* 0x000fe80000100a00 */
[----:B------:R-:W-:Y:S04]  /*177510*/  STL.64 [R1+0xb3d0], R32 ;  /* 0x00b3d02001007387 */ /* 0x000fe80000100a00 */
        /* <DEDUP_REMOVED lines=29> */
[----:B------:R-:W4:Y:S01]  /*1776f0*/  LDL R133, [R1+0x1c14] ;  /* 0x001c140001857983 */ /* 0x000f220000100800 */
[C---:B---3--:R-:W-:Y:S03]  /*177700*/  HMMA.1688.F32.TF32 R48, R240.reuse, R128, R48 ;  /* 0x00000080f030723c */ /* 0x048fe60000081030 */
[----:B------:R-:W3:Y:S04]  /*177710*/  LDL R128, [R1+0x1c20] ;  /* 0x001c200001807983 */ /* 0x000ee80000100800 */
[----:B------:R-:W3:Y:S01]  /*177720*/  LDL R129, [R1+0x1c24] ;  /* 0x001c240001817983 */ /* 0x000ee20000100800 */
        /* <DEDUP_REMOVED lines=19> */
[----:B-1----:R-:W-:Y:S01]  /*177860*/  MOV R244, R96 ;  /* 0x0000006000f47202 */ /* 0x002fe20000000f00 */
[----:B------:R-:W-:Y:S02]  /*177870*/  IMAD.MOV.U32 R245, RZ, RZ, R102 ;  /* 0x000000fffff57224 */ /* 0x000fe400078e0066 */
[----:B------:R-:W-:Y:S01]  /*177880*/  IMAD.MOV.U32 R246, RZ, RZ, R101 ;  /* 0x000000fffff67224 */ /* 0x000fe200078e0065 */
[C---:B--2---:R-:W-:Y:S08]  /*177890*/  HMMA.1688.F32.TF32 R72, R240.reuse, R148, R72 ;  /* 0x00000094f048723c */ /* 0x044ff00000081048 */
[C---:B------:R-:W-:Y:S08]  /*1778a0*/  HMMA.1688.F32.TF32 R76, R240.reuse, R144, R76 ;  /* 0x00000090f04c723c */ /* 0x040ff0000008104c */
[C---:B------:R-:W-:Y:S03]  /*1778b0*/  HMMA.1688.F32.TF32 R80, R240.reuse, R140, R80 ;  /* 0x0000008cf050723c */ /* 0x040fe60000081050 */
[----:B------:R-:W-:Y:S04]  /*1778c0*/  STL.64 [R1+0xb4a8], R74 ;  /* 0x00b4a84a01007387 */ /* 0x000fe80000100a00 */
[----:B------:R1:W-:Y:S04]  /*1778d0*/  STL.64 [R1+0xb4a0], R72 ;  /* 0x00b4a04801007387 */ /* 0x0003e80000100a00 */
[----:B------:R-:W-:Y:S04]  /*1778e0*/  STL.64 [R1+0xb4b8], R78 ;  /* 0x00b4b84e01007387 */ /* 0x000fe80000100a00 */
[----:B------:R-:W-:Y:S04]  /*1778f0*/  STL.64 [R1+0xb4b0], R76 ;  /* 0x00b4b04c01007387 */ /* 0x000fe80000100a00 */
[----:B------:R-:W-:Y:S04]  /*177900*/  STL.64 [R1+0xb4c8], R82 ;  /* 0x00b4c85201007387 */ /* 0x000fe80000100a00 */
[----:B------:R-:W-:Y:S01]  /*177910*/  STL.64 [R1+0xb4c0], R80 ;  /* 0x00b4c05001007387 */ /* 0x000fe20000100a00 */
[C---:B----4-:R-:W-:Y:S08]  /*177920*/  HMMA.1688.F32.TF32 R84, R240.reuse, R136, R84 ;  /* 0x00000088f054723c */ /* 0x050ff00000081054 */
[C---:B------:R-:W-:Y:S08]  /*177930*/  HMMA.1688.F32.TF32 R88, R240.reuse, R132, R88 ;  /* 0x00000084f058723c */ /* 0x040ff00000081058 */
[----:B---3--:R-:W-:Y:S03]  /*177940*/  HMMA.1688.F32.TF32 R92, R240, R128, R92 ;  /* 0x00000080f05c723c */ /* 0x008fe6000008105c */
        /* <DEDUP_REMOVED lines=19> */
[----:B------:R-:W3:Y:S04]  /*177a80*/  LDL.LU R102, [R1+0xb5bc] ;  /* 0x00b5bc0001667983 */ /* 0x000ee80000300800 */
[----:B------:R-:W4:Y:S01]  /*177a90*/  LDL.LU R101, [R1+0xb5b8] ;  /* 0x00b5b80001657983 */ /* 0x000f220000300800 */
[----:B------:R-:W-:-:S02]  /*177aa0*/  IMAD.MOV.U32 R247, RZ, RZ, R252 ;  /* 0x000000fffff77224 */ /* 0x000fc400078e00fc */
[----:B------:R-:W-:Y:S02]  /*177ab0*/  IMAD.MOV.U32 R226, RZ, RZ, R121 ;  /* 0x000000ffffe27224 */ /* 0x000fe400078e0079 */
[----:B------:R-:W-:Y:S02]  /*177ac0*/  IMAD.MOV.U32 R227, RZ, RZ, R120 ;  /* 0x000000ffffe37224 */ /* 0x000fe400078e0078 */
        /* <DEDUP_REMOVED lines=16> */
[----:B------:R-:W-:-:S03]  /*177bd0*/  IMAD.MOV.U32 R231, RZ, RZ, R116 ;  /* 0x000000ffffe77224 */ /* 0x000fc600078e0074 */
[----:B------:R-:W4:Y:S01]  /*177be0*/  LDL.LU R19, [R1+0x1c] ;  /* 0x00001c0001137983 */ /* 0x000f220000300800 */
[----:B------:R-:W-:-:S03]  /*177bf0*/  IMAD.MOV.U32 R230, RZ, RZ, R117 ;  /* 0x000000ffffe67224 */ /* 0x000fc600078e0075 */
[----:B------:R-:W4:Y:S01]  /*177c00*/  LDL.LU R116, [R1] ;  /* 0x0000000001747983 */ /* 0x000f220000300800 */
[----:B------:R-:W-:-:S03]  /*177c10*/  IMAD.MOV.U32 R229, RZ, RZ, R118 ;  /* 0x000000ffffe57224 */ /* 0x000fc600078e0076 */
[----:B------:R-:W4:Y:S01]  /*177c20*/  LDL.LU R117, [R1+0x4] ;  /* 0x0000040001757983 */ /* 0x000f220000300800 */
[----:B------:R-:W-:-:S03]  /*177c30*/  MOV R228, R119 ;  /* 0x0000007700e47202 */ /* 0x000fc60000000f00 */
[----:B------:R-:W4:Y:S04]  /*177c40*/  LDL.LU R118, [R1+0x8] ;  /* 0x0000080001767983 */ /* 0x000f280000300800 */
[----:B------:R-:W4:Y:S01]  /*177c50*/  LDL.LU R119, [R1+0xc] ;  /* 0x00000c0001777983 */ /* 0x000f220000300800 */
[----:B------:R-:W-:Y:S01]  /*177c60*/  MOV R232, R113 ;  /* 0x0000007100e87202 */ /* 0x000fe20000000f00 */
[----:B------:R-:W-:Y:S02]  /*177c70*/  IMAD.MOV.U32 R233, RZ, RZ, R112 ;  /* 0x000000ffffe97224 */ /* 0x000fe400078e0070 */
[----:B------:R-:W4:Y:S04]  /*177c80*/  LDL R113, [R1+0x1e64] ;  /* 0x001e640001717983 */ /* 0x000f280000100800 */
[----:B------:R-:W4:Y:S01]  /*177c90*/  LDL R112, [R1+0x1e60] ;  /* 0x001e600001707983 */ /* 0x000f220000100800 */
[----:B------:R-:W-:-:S03]  /*177ca0*/  MOV R4, R236 ;  /* 0x000000ec00047202 */ /* 0x000fc60000000f00 */
[----:B------:R-:W4:Y:S01]  /*177cb0*/  LDL.LU R236, [R1+0xb5b0] ;  /* 0x00b5b00001ec7983 */ /* 0x000f220000300800 */
[----:B------:R-:W-:Y:S02]  /*177cc0*/  IMAD.MOV.U32 R5, RZ, RZ, R237 ;  /* 0x000000ffff057224 */ /* 0x000fe400078e00ed */
[----:B------:R-:W-:Y:S01]  /*177cd0*/  IMAD.MOV.U32 R6, RZ, RZ, R238 ;  /* 0x000000ffff067224 */ /* 0x000fe200078e00ee */
[----:B------:R-:W4:Y:S04]  /*177ce0*/  LDL.LU R237, [R1+0xb5ac] ;  /* 0x00b5ac0001ed7983 */ /* 0x000f280000300800 */
[----:B------:R-:W4:Y:S01]  /*177cf0*/  LDL.LU R238, [R1+0xb5a8] ;  /* 0x00b5a80001ee7983 */ /* 0x000f220000300800 */
[----:B------:R-:W-:-:S03]  /*177d00*/  IMAD.MOV.U32 R7, RZ, RZ, R100 ;  /* 0x000000ffff077224 */ /* 0x000fc600078e0064 */
[----:B------:R-:W4:Y:S04]  /*177d10*/  LDL.LU R100, [R1+0xb5a4] ;  /* 0x00b5a40001647983 */ /* 0x000f280000300800 */
[----:B------:R-:W4:Y:S04]  /*177d20*/  LDL R8, [R1+0x1e70] ;  /* 0x001e700001087983 */ /* 0x000f280000100800 */
[----:B------:R-:W4:Y:S01]  /*177d30*/  LDL R9, [R1+0x1e74] ;  /* 0x001e740001097983 */ /* 0x000f220000100800 */
[----:B------:R-:W-:Y:S01]  /*177d40*/  IMAD.MOV.U32 R15, RZ, RZ, R97 ;  /* 0x000000ffff0f7224 */ /* 0x000fe200078e0061 */
[----:B------:R-:W-:Y:S01]  /*177d50*/  MOV R248, R98 ;  /* 0x0000006200f87202 */ /* 0x000fe20000000f00 */
[----:B------:R-:W-:-:S02]  /*177d60*/  IMAD.MOV.U32 R249, RZ, RZ, R99 ;  /* 0x000000fffff97224 */ /* 0x000fc400078e0063 */
[----:B------:R-:W-:Y:S02]  /*177d70*/  IMAD.MOV.U32 R250, RZ, RZ, R103 ;  /* 0x000000fffffa7224 */ /* 0x000fe400078e0067 */
[----:B------:R-:W-:Y:S02]  /*177d80*/  IMAD.MOV.U32 R251, RZ, RZ, R239 ;  /* 0x000000fffffb7224 */ /* 0x000fe400078e00ef */
[----:B--2---:R-:W-:Y:S02]  /*177d90*/  IMAD.MOV.U32 R14, RZ, RZ, R96 ;  /* 0x000000ffff0e7224 */ /* 0x004fe400078e0060 */
[----:B---3--:R-:W-:Y:S01]  /*177da0*/  IMAD.MOV.U32 R13, RZ, RZ, R102 ;  /* 0x000000ffff0d7224 */ /* 0x008fe200078e0066 */
[----:B----4-:R-:W-:Y:S02]  /*177db0*/  MOV R12, R101 ;  /* 0x00000065000c7202 */ /* 0x010fe40000000f00 */
[----:B------:R-:W2:Y:S04]  /*177dc0*/  LDL.LU R101, [R1+0xb5a0] ;  /* 0x00b5a00001657983 */ /* 0x000ea80000300800 */
[----:B------:R-:W2:Y:S04]  /*177dd0*/  LDL.LU R102, [R1+0xb59c] ;  /* 0x00b59c0001667983 */ /* 0x000ea80000300800 */
[----:B------:R-:W3:Y:S04]  /*177de0*/  LDL.LU R96, [R1+0xb598] ;  /* 0x00b5980001607983 */ /* 0x000ee80000300800 */
[----:B------:R-:W3:Y:S04]  /*177df0*/  LDL.LU R97, [R1+0xb594] ;  /* 0x00b5940001617983 */ /* 0x000ee80000300800 */
[----:B------:R-:W3:Y:S04]  /*177e00*/  LDL.LU R98, [R1+0xb590] ;  /* 0x00b5900001627983 */ /* 0x000ee80000300800 */
[----:B------:R-:W3:Y:S04]  /*177e10*/  LDL.LU R99, [R1+0xb58c] ;  /* 0x00b58c0001637983 */ /* 0x000ee80000300800 */
[----:B------:R-:W2:Y:S04]  /*177e20*/  LDL.LU R103, [R1+0xb588] ;  /* 0x00b5880001677983 */ /* 0x000ea80000300800 */
[----:B------:R-:W4:Y:S01]  /*177e30*/  LDL.LU R239, [R1+0xb584] ;  /* 0x00b5840001ef7983 */ /* 0x000f220000300800 */
[----:B------:R-:W-:-:S02]  /*177e40*/  IMAD.MOV.U32 R222, RZ, RZ, R111 ;  /* 0x000000ffffde7224 */ /* 0x000fc400078e006f */
[----:B------:R-:W-:Y:S02]  /*177e50*/  IMAD.MOV.U32 R223, RZ, RZ, R110 ;  /* 0x000000ffffdf7224 */ /* 0x000fe400078e006e */
[----:B------:R-:W-:Y:S01]  /*177e60*/  HMMA.1688.F32.TF32 R108, R240, R108, R116 ;  /* 0x0000006cf06c723c */ /* 0x000fe20000081074 */
[----:B------:R-:W-:Y:S01]  /*177e70*/  LOP3.LUT R119, R252, 0x20, RZ, 0x3c, !PT ;  /* 0x00000020fc777812 */ /* 0x000fe200078e3cff */
[----:B------:R-:W-:Y:S04]  /*177e80*/  LDS R118, [R252+UR10+0x8d900] ;  /* 0x08d9000afc767984 */ /* 0x000fe80008000800 */
[----:B------:R-:W-:Y:S04]  /*177e90*/  LDS R116, [R252+UR10+0x8d100] ;  /* 0x08d1000afc747984 */ /* 0x000fe80008000800 */
[----:B------:R-:W-:Y:S04]  /*177ea0*/  LDS R117, [R119+UR10+0x8d100] ;  /* 0x08d1000a77757984 */ /* 0x000fe80008000800 */
[----:B------:R-:W1:Y:S01]  /*177eb0*/  LDS R119, [R119+UR10+0x8d900] ;  /* 0x08d9000a77777984 */ /* 0x000e620008000800 */
[----:B------:R-:W-:-:S02]  /*177ec0*/  IMAD.MOV.U32 R211, RZ, RZ, R106 ;  /* 0x000000ffffd37224 */ /* 0x000fc400078e006a */
[----:B------:R-:W-:Y:S02]  /*177ed0*/  IMAD.MOV.U32 R210, RZ, RZ, R107 ;  /* 0x000000ffffd27224 */ /* 0x000fe400078e006b */
[----:B------:R-:W-:Y:S01]  /*177ee0*/  HMMA.1688.F32.TF32 R104, R240, R104, R16 ;  /* 0x00000068f068723c */ /* 0x000fe20000081010 */
[----:B------:R-:W-:Y:S01]  /*177ef0*/  MOV R220, R115 ;  /* 0x0000007300dc7202 */ /* 0x000fe20000000f00 */
[----:B------:R-:W-:Y:S01]  /*177f00*/  IMAD.MOV.U32 R221, RZ, RZ, R114 ;  /* 0x000000ffffdd7224 */ /* 0x000fe200078e0072 */
[----:B------:R-:W-:Y:S04]  /*177f10*/  STL.64 [R1+0xb4f8], R94 ;  /* 0x00b4f85e01007387 */ /* 0x000fe80000100a00 */
[----:B------:R1:W-:Y:S01]  /*177f20*/  STL.64 [R1+0xb4f0], R92 ;  /* 0x00b4f05c01007387 */ /* 0x0003e20000100a00 */
        /* <DEDUP_REMOVED lines=28> */
[----:B-1----:R-:W-:Y:S01]  /*1780f0*/  MOV R72, R153 ;  /* 0x0000009900487202 */ /* 0x002fe20000000f00 */
[----:B------:R-:W-:Y:S01]  /*178100*/  IMAD.MOV.U32 R73, RZ, RZ, R152 ;  /* 0x000000ffff497224 */ /* 0x000fe200078e0098 */
[C---:B---3--:R-:W-:Y:S08]  /*178110*/  HMMA.1688.F32.TF32 R96, R240.reuse, R24, R96 ;  /* 0x00000018f060723c */ /* 0x048ff00000081060 */
[C---:B--2---:R-:W-:Y:S08]  /*178120*/  HMMA.1688.F32.TF32 R100, R240.reuse, R20, R100 ;  /* 0x00000014f064723c */ /* 0x044ff00000081064 */
[C---:B----4-:R-:W-:Y:S08]  /*178130*/  HMMA.1688.F32.TF32 R112, R240.reuse, R112, R236 ;  /* 0x00000070f070723c */ /* 0x050ff000000810ec */
[----:B------:R-:W-:Y:S01]  /*178140*/  HMMA.1688.F32.TF32 R236, R240, R8, R12 ;  /* 0x00000008f0ec723c */ /* 0x000fe2000008100c */
[----:B------:R-:W-:Y:S01]  /*178150*/  MOV R8, R197 ;  /* 0x000000c500087202 */ /* 0x000fe20000000f00 */
[----:B------:R-:W-:Y:S01]  /*178160*/  IMAD.MOV.U32 R9, RZ, RZ, R196 ;  /* 0x000000ffff097224 */ /* 0x000fe200078e00c4 */
        /* <DEDUP_REMOVED lines=44> */
[----:B------:R-:W-:Y:S01]  /*178430*/  MOV R12, R193 ;  /* 0x000000c1000c7202 */ /* 0x000fe20000000f00 */
[----:B------:R-:W-:-:S02]  /*178440*/  IMAD.MOV.U32 R13, RZ, RZ, R192 ;  /* 0x000000ffff0d7224 */ /* 0x000fc400078e00c0 */
[----:B------:R-:W4:Y:S04]  /*178450*/  LDL R193, [R1+0x1fa4] ;  /* 0x001fa40001c17983 */ /* 0x000f280000100800 */
[----:B------:R-:W4:Y:S01]  /*178460*/  LDL R192, [R1+0x1fa0] ;  /* 0x001fa00001c07983 */ /* 0x000f220000100800 */
[----:B------:R-:W-:-:S03]  /*178470*/  MOV R76, R156 ;  /* 0x0000009c004c7202 */ /* 0x000fc60000000f00 */
[----:B------:R-:W4:Y:S01]  /*178480*/  LDL.LU R156, [R1+0xb578] ;  /* 0x00b57800019c7983 */ /* 0x000f220000300800 */
[----:B------:R-:W-:-:S03]  /*178490*/  IMAD.MOV.U32 R77, RZ, RZ, R157 ;  /* 0x000000ffff4d7224 */ /* 0x000fc600078e009d */
[----:B------:R-:W4:Y:S01]  /*1784a0*/  LDL.LU R157, [R1+0xb574] ;  /* 0x00b57400019d7983 */ /* 0x000f220000300800 */
[----:B------:R-:W-:Y:S01]  /*1784b0*/  MOV R60, R189 ;  /* 0x000000bd003c7202 */ /* 0x000fe20000000f00 */
[----:B------:R-:W-:Y:S01]  /*1784c0*/  IMAD.MOV.U32 R61, RZ, RZ, R188 ;  /* 0x000000ffff3d7224 */ /* 0x000fe200078e00bc */
[----:B------:R-:W-:Y:S01]  /*1784d0*/  MOV R68, R185 ;  /* 0x000000b900447202 */ /* 0x000fe20000000f00 */
[----:B------:R-:W-:Y:S02]  /*1784e0*/  IMAD.MOV.U32 R69, RZ, RZ, R184 ;  /* 0x000000ffff457224 */ /* 0x000fe400078e00b8 */
[----:B------:R-:W-:Y:S02]  /*1784f0*/  IMAD.MOV.U32 R70, RZ, RZ, R181 ;  /* 0x000000ffff467224 */ /* 0x000fe400078e00b5 */
[----:B------:R-:W-:Y:S01]  /*178500*/  IMAD.MOV.U32 R71, RZ, RZ, R180 ;  /* 0x000000ffff477224 */ /* 0x000fe200078e00b4 */
[----:B------:R-:W4:Y:S04]  /*178510*/  LDL R188, [R1+0x1f90] ;  /* 0x001f900001bc7983 */ /* 0x000f280000100800 */
[----:B------:R-:W4:Y:S04]  /*178520*/  LDL R189, [R1+0x1f94] ;  /* 0x001f940001bd7983 */ /* 0x000f280000100800 */
[----:B------:R-:W4:Y:S04]  /*178530*/  LDL R184, [R1+0x1f80] ;  /* 0x001f800001b87983 */ /* 0x000f280000100800 */
[----:B------:R-:W4:Y:S04]  /*178540*/  LDL R185, [R1+0x1f84] ;  /* 0x001f840001b97983 */ /* 0x000f280000100800 */
[----:B------:R-:W4:Y:S04]  /*178550*/  LDL R180, [R1+0x1f70] ;  /* 0x001f700001b47983 */ /* 0x000f280000100800 */
[----:B------:R-:W4:Y:S01]  /*178560*/  LDL R181, [R1+0x1f74] ;  /* 0x001f740001b57983 */ /* 0x000f220000100800 */
[----:B--2---:R-:W-:Y:S01]  /*178570*/  IMAD.MOV.U32 R89, RZ, RZ, R153 ;  /* 0x000000ffff597224 */ /* 0x004fe200078e0099 */
[----:B---3--:R-:W-:-:S02]  /*178580*/  MOV R88, R152 ;  /* 0x0000009800587202 */ /* 0x008fc40000000f00 */
[----:B------:R-:W2:Y:S04]  /*178590*/  LDL.LU R152, [R1+0xb570] ;  /* 0x00b5700001987983 */ /* 0x000ea80000300800 */
[----:B------:R-:W3:Y:S01]  /*1785a0*/  LDL.LU R153, [R1+0xb56c] ;  /* 0x00b56c0001997983 */ /* 0x000ee20000300800 */
[----:B------:R-:W-:Y:S02]  /*1785b0*/  IMAD.MOV.U32 R74, RZ, RZ, R177 ;  /* 0x000000ffff4a7224 */ /* 0x000fe400078e00b1 */
[----:B------:R-:W-:Y:S01]  /*1785c0*/  IMAD.MOV.U32 R75, RZ, RZ, R176 ;  /* 0x000000ffff4b7224 */ /* 0x000fe200078e00b0 */
[----:B------:R-:W3:Y:S04]  /*1785d0*/  LDL R177, [R1+0x1f64] ;  /* 0x001f640001b17983 */ /* 0x000ee80000100800 */
[----:B------:R-:W3:Y:S04]  /*1785e0*/  LDL R176, [R1+0x1f60] ;  /* 0x001f600001b07983 */ /* 0x000ee80000100800 */
[----:B------:R-:W3:Y:S01]  /*1785f0*/  LDL.LU R92, [R1+0x140] ;  /* 0x00014000015c7983 */ /* 0x000ee20000300800 */
[----:B------:R-:W-:-:S02]  /*178600*/  IMAD.MOV.U32 R78, RZ, RZ, R173 ;  /* 0x000000ffff4e7224 */ /* 0x000fc400078e00ad */
[----:B------:R-:W-:Y:S01]  /*178610*/  IMAD.MOV.U32 R79, RZ, RZ, R172 ;  /* 0x000000ffff4f7224 */ /* 0x000fe200078e00ac */
[----:B------:R-:W3:Y:S04]  /*178620*/  LDL.LU R93, [R1+0x144] ;  /* 0x00014400015d7983 */ /* 0x000ee80000300800 */
[----:B------:R-:W3:Y:S04]  /*178630*/  LDL R172, [R1+0x1f50] ;  /* 0x001f500001ac7983 */ /* 0x000ee80000100800 */
[----:B------:R-:W3:Y:S04]  /*178640*/  LDL R173, [R1+0x1f54] ;  /* 0x001f540001ad7983 */ /* 0x000ee80000100800 */
[----:B-1----:R-:W3:Y:S01]  /*178650*/  LDL.LU R96, [R1+0x150] ;  /* 0x0001500001607983 */ /* 0x002ee20000300800 */
[----:B------:R-:W-:Y:S01]  /*178660*/  MOV R80, R169 ;  /* 0x000000a900507202 */ /* 0x000fe20000000f00 */
[----:B------:R-:W-:-:S02]  /*178670*/  IMAD.MOV.U32 R81, RZ, RZ, R168 ;  /* 0x000000ffff517224 */ /* 0x000fc400078e00a8 */
[----:B------:R-:W-:Y:S02]  /*178680*/  IMAD.MOV.U32 R82, RZ, RZ, R165 ;  /* 0x000000ffff527224 */ /* 0x000fe400078e00a5 */
[----:B------:R-:W-:Y:S01]  /*178690*/  IMAD.MOV.U32 R83, RZ, RZ, R164 ;  /* 0x000000ffff537224 */ /* 0x000fe200078e00a4 */
        /* <DEDUP_REMOVED lines=8> */
[----:B------:R-:W-:-:S02]  /*178720*/  IMAD.MOV.U32 R90, RZ, RZ, R161 ;  /* 0x000000ffff5a7224 */ /* 0x000fc400078e00a1 */
[----:B------:R-:W-:Y:S01]  /*178730*/  IMAD.MOV.U32 R91, RZ, RZ, R160 ;  /* 0x000000ffff5b7224 */ /* 0x000fe200078e00a0 */
[----:B------:R-:W3:Y:S04]  /*178740*/  LDL.LU R107, [R1+0x17c] ;  /* 0x00017c00016b7983 */ /* 0x000ee80000300800 */
[----:B------:R-:W3:Y:S04]  /*178750*/  LDL R160, [R1+0x1f20] ;  /* 0x001f200001a07983 */ /* 0x000ee80000100800 */
[----:B------:R-:W3:Y:S04]  /*178760*/  LDL R161, [R1+0x1f24] ;  /* 0x001f240001a17983 */ /* 0x000ee80000100800 */
[----:B------:R-:W3:Y:S04]  /*178770*/  LDL.LU R108, [R1+0x180] ;  /* 0x00018000016c7983 */ /* 0x000ee80000300800 */
[----:B------:R-:W3:Y:S04]  /*178780*/  LDL.LU R109, [R1+0x184] ;  /* 0x00018400016d7983 */ /* 0x000ee80000300800 */
[----:B------:R-:W3:Y:S01]  /*178790*/  LDL.LU R110, [R1+0x188] ;  /* 0x00018800016e7983 */ /* 0x000ee20000300800 */
[----:B----4-:R-:W-:Y:S01]  /*1787a0*/  MOV R94, R157 ;  /* 0x0000009d005e7202 */ /* 0x010fe20000000f00 */
[----:B------:R-:W-:-:S02]  /*1787b0*/  IMAD.MOV.U32 R95, RZ, RZ, R156 ;  /* 0x000000ffff5f7224 */ /* 0x000fc400078e009c */
[----:B------:R-:W4:Y:S04]  /*1787c0*/  LDL.LU R111, [R1+0x18c] ;  /* 0x00018c00016f7983 */ /* 0x000f280000300800 */
[----:B------:R-:W4:Y:S04]  /*1787d0*/  LDL R156, [R1+0x1f10] ;  /* 0x001f1000019c7983 */ /* 0x000f280000100800 */
[----:B------:R-:W4:Y:S04]  /*1787e0*/  LDL R157, [R1+0x1f14] ;  /* 0x001f1400019d7983 */ /* 0x000f280000100800 */
[----:B------:R-:W4:Y:S04]  /*1787f0*/  LDL.LU R112, [R1+0x190] ;  /* 0x0001900001707983 */ /* 0x000f280000300800 */
[----:B------:R-:W4:Y:S04]  /*178800*/  LDL.LU R113, [R1+0x194] ;  /* 0x0001940001717983 */ /* 0x000f280000300800 */
[----:B------:R-:W4:Y:S04]  /*178810*/  LDL.LU R114, [R1+0x198] ;  /* 0x0001980001727983 */ /* 0x000f280000300800 */
[----:B------:R-:W4:Y:S01]  /*178820*/  LDL.LU R115, [R1+0x19c] ;  /* 0x00019c0001737983 */ /* 0x000f220000300800 */
[----:B--2---:R-:W-:-:S02]  /*178830*/  IMAD.MOV.U32 R99, RZ, RZ, R152 ;  /* 0x000000ffff637224 */ /* 0x004fc400078e0098 */
[----:B---3--:R-:W-:Y:S01]  /*178840*/  IMAD.MOV.U32 R98, RZ, RZ, R153 ;  /* 0x000000ffff627224 */ /* 0x008fe200078e0099 */
        /* <DEDUP_REMOVED lines=21> */
[----:B------:R-:W3:Y:S01]  /*1789a0*/  LDL.LU R0, [R1+0xb560] ;  /* 0x00b5600001007983 */ /* 0x000ee20000300800 */
[----:B------:R-:W-:-:S03]  /*1789b0*/  IMAD.MOV.U32 R31, RZ, RZ, R154 ;  /* 0x000000ffff1f7224 */ /* 0x000fc600078e009a */
[----:B------:R-:W3:Y:S04]  /*1789c0*/  LDL R18, [R1+0x1ab8] ;  /* 0x001ab80001127983 */ /* 0x000ee80000100800 */
[----:B------:R-:W3:Y:S01]  /*1789d0*/  LDL R19, [R1+0x1abc] ;  /* 0x001abc0001137983 */ /* 0x000ee20000100800 */
[----:B------:R-:W-:Y:S01]  /*1789e0*/  IMAD.MOV.U32 R28, RZ, RZ, R159 ;  /* 0x000000ffff1c7224 */ /* 0x000fe200078e009f */
[----:B------:R-:W-:Y:S01]  /*1789f0*/  MOV R29, R158 ;  /* 0x0000009e001d7202 */ /* 0x000fe20000000f00 */
[----:B------:R-:W-:Y:S01]  /*178a00*/  HMMA.1688.F32.TF32 R124, R240, R124, R244 ;  /* 0x0000007cf07c723c */ /* 0x000fe200000810f4 */
[----:B------:R-:W-:Y:S02]  /*178a10*/  IMAD.MOV.U32 R246, RZ, RZ, R163 ;  /* 0x000000fffff67224 */ /* 0x000fe400078e00a3 */
[----:B------:R-:W-:-:S05]  /*178a20*/  IMAD.MOV.U32 R247, RZ, RZ, R162 ;  /* 0x000000fffff77224 */ /* 0x000fca00078e00a2 */
[----:B----4-:R-:W-:Y:S01]  /*178a30*/  HMMA.1688.F32.TF32 R160, R240, R160, R108 ;  /* 0x000000a0f0a0723c */ /* 0x010fe2000008106c */
[----:B------:R-:W-:Y:S01]  /*178a40*/  IMAD.MOV.U32 R244, RZ, RZ, R167 ;  /* 0x000000fffff47224 */ /* 0x000fe200078e00a7 */
[----:B------:R-:W-:-:S06]  /*178a50*/  MOV R245, R166 ;  /* 0x000000a600f57202 */ /* 0x000fcc0000000f00 */
[C---:B------:R-:W-:Y:S08]  /*178a60*/  HMMA.1688.F32.TF32 R120, R240.reuse, R120, R4 ;  /* 0x00000078f078723c */ /* 0x040ff00000081004 */
[C---:B------:R-:W-:Y:S08]  /*178a70*/  HMMA.1688.F32.TF32 R156, R240.reuse, R156, R112 ;  /* 0x0000009cf09c723c */ /* 0x040ff00000081070 */
[----:B------:R-:W-:Y:S01]  /*178a80*/  HMMA.1688.F32.TF32 R164, R240, R164, R104 ;  /* 0x000000a4f0a4723c */ /* 0x000fe20000081068 */
[----:B------:R-:W-:-:S02]  /*178a90*/  IMAD.MOV.U32 R6, RZ, RZ, R171 ;  /* 0x000000ffff067224 */ /* 0x000fc400078e00ab */
[----:B------:R-:W-:Y:S02]  /*178aa0*/  IMAD.MOV.U32 R7, RZ, RZ, R170 ;  /* 0x000000ffff077224 */ /* 0x000fe400078e00aa */
[----:B------:R-:W-:Y:S01]  /*178ab0*/  IMAD.MOV.U32 R4, RZ, RZ, R175 ;  /* 0x000000ffff047224 */ /* 0x000fe200078e00af */
[----:B------:R-:W-:Y:S02]  /*178ac0*/  MOV R5, R174 ;  /* 0x000000ae00057202 */ /* 0x000fe40000000f00 */
[----:B------:R-:W-:Y:S01]  /*178ad0*/  HMMA.1688.F32.TF32 R172, R240, R172, R96 ;  /* 0x000000acf0ac723c */ /* 0x000fe20000081060 */
[----:B------:R-:W-:Y:S02]  /*178ae0*/  IMAD.MOV.U32 R66, RZ, RZ, R179 ;  /* 0x000000ffff427224 */ /* 0x000fe400078e00b3 */
[----:B------:R-:W-:-:S05]  /*178af0*/  IMAD.MOV.U32 R67, RZ, RZ, R178 ;  /* 0x000000ffff437224 */ /* 0x000fca00078e00b2 */
[----:B------:R-:W-:Y:S01]  /*178b00*/  HMMA.1688.F32.TF32 R176, R240, R176, R92 ;  /* 0x000000b0f0b0723c */ /* 0x000fe2000008105c */
[----:B------:R-:W-:Y:S01]  /*178b10*/  IMAD.MOV.U32 R64, RZ, RZ, R183 ;  /* 0x000000ffff407224 */ /* 0x000fe200078e00b7 */
[----:B------:R-:W-:-:S06]  /*178b20*/  MOV R65, R182 ;  /* 0x000000b600417202 */ /* 0x000fcc0000000f00 */
[C---:B------:R-:W-:Y:S01]  /*178b30*/  HMMA.1688.F32.TF32 R180, R240.reuse, R180, R88 ;  /* 0x000000b4f0b4723c */ /* 0x040fe20000081058 */
[----:B------:R-:W-:Y:S02]  /*178b40*/  IMAD.MOV.U32 R62, RZ, RZ, R187 ;  /* 0x000000ffff3e7224 */ /* 0x000fe400078e00bb */
[----:B------:R-:W-:Y:S02]  /*178b50*/  IMAD.MOV.U32 R63, RZ, RZ, R186 ;  /* 0x000000ffff3f7224 */ /* 0x000fe400078e00ba */
[----:B------:R-:W-:Y:S02]  /*178b60*/  IMAD.MOV.U32 R14, RZ, RZ, R191 ;  /* 0x000000ffff0e7224 */ /* 0x000fe400078e00bf */
[----:B------:R-:W-:Y:S02]  /*178b70*/  IMAD.MOV.U32 R15, RZ, RZ, R190 ;  /* 0x000000ffff0f7224 */ /* 0x000fe400078e00be */
[----:B------:R-:W-:Y:S01]  /*178b80*/  HMMA.1688.F32.TF32 R188, R240, R188, R80 ;  /* 0x000000bcf0bc723c */ /* 0x000fe20000081050 */
[----:B------:R-:W-:-:S02]  /*178b90*/  IMAD.MOV.U32 R10, RZ, RZ, R195 ;  /* 0x000000ffff0a7224 */ /* 0x000fc400078e00c3 */
[----:B------:R-:W-:-:S05]  /*178ba0*/  IMAD.MOV.U32 R11, RZ, RZ, R194 ;  /* 0x000000ffff0b7224 */ /* 0x000fca00078e00c2 */
[----:B------:R-:W-:Y:S01]  /*178bb0*/  HMMA.1688.F32.TF32 R192, R240, R192, R76 ;  /* 0x000000c0f0c0723c */ /* 0x000fe2000008104c */
[----:B------:R-:W-:Y:S02]  /*178bc0*/  IMAD.MOV.U32 R50, RZ, RZ, R199 ;  /* 0x000000ffff327224 */ /* 0x000fe400078e00c7 */
[----:B------:R-:W-:-:S05]  /*178bd0*/  IMAD.MOV.U32 R51, RZ, RZ, R198 ;  /* 0x000000ffff337224 */ /* 0x000fca00078e00c6 */
        /* <DEDUP_REMOVED lines=13> */
[C---:B------:R-:W-:Y:S08]  /*178cb0*/  HMMA.1688.F32.TF32 R228, R240.reuse, R228, R48 ;  /* 0x000000e4f0e4723c */ /* 0x040ff00000081030 */
[C---:B------:R-:W-:Y:S08]  /*178cc0*/  HMMA.1688.F32.TF32 R232, R240.reuse, R232, R244 ;  /* 0x000000e8f0e8723c */ /* 0x040ff000000810f4 */
[C---:B--2---:R-:W-:Y:S01]  /*178cd0*/  HMMA.1688.F32.TF32 R152, R240.reuse, R152, R116 ;  /* 0x00000098f098723c */ /* 0x044fe20000081074 */
[----:B------:R-:W2:Y:S04]  /*178ce0*/  LDL.LU.64 R118, [R1+0xb558] ;  /* 0x00b5580001767983 */ /* 0x000ea80000300a00 */
[----:B------:R-:W2:Y:S04]  /*178cf0*/  LDL.LU.64 R116, [R1+0xb550] ;  /* 0x00b5500001747983 */ /* 0x000ea80000300a00 */
[----:B------:R-:W4:Y:S04]  /*178d00*/  LDL.LU.64 R114, [R1+0xb548] ;  /* 0x00b5480001727983 */ /* 0x000f280000300a00 */
[----:B------:R-:W4:Y:S04]  /*178d10*/  LDL.LU.64 R112, [R1+0xb540] ;  /* 0x00b5400001707983 */ /* 0x000f280000300a00 */
[----:B------:R-:W4:Y:S04]  /*178d20*/  LDL.LU.64 R110, [R1+0xb538] ;  /* 0x00b53800016e7983 */ /* 0x000f280000300a00 */
[----:B------:R-:W4:Y:S04]  /*178d30*/  LDL.LU.64 R108, [R1+0xb530] ;  /* 0x00b53000016c7983 */ /* 0x000f280000300a00 */
[----:B------:R-:W4:Y:S04]  /*178d40*/  LDL.LU.64 R106, [R1+0xb528] ;  /* 0x00b52800016a7983 */ /* 0x000f280000300a00 */
[----:B------:R-:W4:Y:S01]  /*178d50*/  LDL.LU.64 R104, [R1+0xb520] ;  /* 0x00b5200001687983 */ /* 0x000f220000300a00 */
[C---:B---3--:R-:W-:Y:S03]  /*178d60*/  HMMA.1688.F32.TF32 R168, R240.reuse, R168, R100 ;  /* 0x000000a8f0a8723c */ /* 0x048fe60000081064 */
        /* <DEDUP_REMOVED lines=8> */
[C---:B------:R-:W-:Y:S03]  /*178df0*/  HMMA.1688.F32.TF32 R184, R240.reuse, R184, R84 ;  /* 0x000000b8f0b8723c */ /* 0x040fe60000081054 */
        /* <DEDUP_REMOVED lines=9> */
[----:B------:R-:W3:Y:S04]  /*178e90*/  LDL R38, [R1+0x1ac8] ;  /* 0x001ac80001267983 */ /* 0x000ee80000100800 */
[----:B------:R-:W3:Y:S04]  /*178ea0*/  LDL R39, [R1+0x1acc] ;  /* 0x001acc0001277983 */ /* 0x000ee80000100800 */
        /* <DEDUP_REMOVED lines=12> */
[----:B------:R-:W3:Y:S04]  /*178f70*/  LDL R50, [R1+0x1ad8] ;  /* 0x001ad80001327983 */ /* 0x000ee80000100800 */
[----:B------:R-:W3:Y:S04]  /*178f80*/  LDL R51, [R1+0x1adc] ;  /* 0x001adc0001337983 */ /* 0x000ee80000100800 */
[----:B------:R-:W3:Y:S04]  /*178f90*/  LDL.LU.64 R246, [R1+0xb438] ;  /* 0x00b4380001f67983 */ /* 0x000ee80000300a00 */
[----:B------:R-:W3:Y:S01]  /*178fa0*/  LDL.LU.64 R244, [R1+0xb430] ;  /* 0x00b4300001f47983 */ /* 0x000ee20000300a00 */
[----:B------:R-:W-:Y:S03]  /*178fb0*/  HMMA.1688.F32.TF32 R240, R240, R56, R248 ;  /* 0x00000038f0f0723c */ /* 0x000fe600000810f8 */
[----:B------:R-:W3:Y:S04]  /*178fc0*/  LDL.LU.64 R250, [R1+0xb428] ;  /* 0x00b4280001fa7983 */ /* 0x000ee80000300a00 */
[----:B------:R-:W3:Y:S01]  /*178fd0*/  LDL.LU.64 R248, [R1+0xb420] ;  /* 0x00b4200001f87983 */ /* 0x000ee20000300a00 */
        /* <DEDUP_REMOVED lines=8> */
[----:B------:R1:W-:Y:S01]  /*179060*/  STL.64 [R1+0x448], R30 ;  /* 0x0004481e01007387 */ /* 0x0003e20000100a00 */
[C---:B---3--:R-:W-:Y:S08]  /*179070*/  HMMA.1688.F32.TF32 R24, R116.reuse, R22, R248 ;  /* 0x000000167418723c */ /* 0x048ff000000810f8 */
[C---:B------:R-:W-:Y:S01]  /*179080*/  HMMA.1688.F32.TF32 R20, R116.reuse, R18, R244 ;  /* 0x000000127414723c */ /* 0x040fe200000810f4 */
[----:B------:R-:W2:Y:S10]  /*179090*/  LDL R18, [R1+0x1ae8] ;  /* 0x001ae80001127983 */ /* 0x000eb40000100800 */
[----:B------:R-:W-:Y:S04]  /*1790a0*/  STL.64 [R1+0x430], R24 ;  /* 0x0004301801007387 */ /* 0x000fe80000100a00 */
[----:B------:R3:W-:Y:S04]  /*1790b0*/  STL.64 [R1+0x438], R26 ;  /* 0x0004381a01007387 */ /* 0x0007e80000100a00 */
[----:B------:R-:W-:Y:S04]  /*1790c0*/  STL.64 [R1+0x420], R20 ;  /* 0x0004201401007387 */ /* 0x000fe80000100a00 */
[----:B------:R1:W-:Y:S04]  /*1790d0*/  STL.64 [R1+0x428], R22 ;  /* 0x0004281601007387 */ /* 0x0003e80000100a00 */
[----:B------:R-:W2:Y:S01]  /*1790e0*/  LDL R19, [R1+0x1aec] ;  /* 0x001aec0001137983 */ /* 0x000ea20000100800 */
[C---:B------:R-:W-:Y:S08]  /*1790f0*/  HMMA.1688.F32.TF32 R4, R116.reuse, R38, R4 ;  /* 0x000000267404723c */ /* 0x040ff00000081004 */
[C---:B------:R-:W-:Y:S01]  /*179100*/  HMMA.1688.F32.TF32 R8, R116.reuse, R50, R8 ;  /* 0x000000327408723c */ /* 0x040fe20000081008 */
        /* <DEDUP_REMOVED lines=21> */
[----:B------:R-:W-:Y:S04]  /*179260*/  LDS R4, [R252+UR10+0x87180] ;  /* 0x0871800afc047984 */ /* 0x000fe80008000800 */
[----:B-1----:R-:W3:Y:S04]  /*179270*/  LDL R6, [R1+0x1e58] ;  /* 0x001e580001067983 */ /* 0x002ee80000100800 */
        /* <DEDUP_REMOVED lines=125> */
[----:B------:R-:W-:Y:S01]  /*179a50*/  HMMA.1688.F32.TF32 R8, R116, R246, R112 ;  /* 0x000000f67408723c */ /* 0x000fe20000081070 */
[----:B------:R-:W-:Y:S01]  /*179a60*/  LOP3.LUT R251, R252, 0x20, RZ, 0x3c, !PT ;  /* 0x00000020fcfb7812 */ /* 0x000fe200078e3cff */
[----:B------:R-:W-:Y:S01]  /*179a70*/  IMAD.MOV.U32 R250, RZ, RZ, R0 ;  /* 0x000000fffffa7224 */ /* 0x000fe200078e0000 */
[----:B------:R-:W-:Y:S04]  /*179a80*/  LDS R6, [R252+UR10+0x87980] ;  /* 0x0879800afc067984 */ /* 0x000fe80008000800 */
[----:B------:R-:W-:Y:S04]  /*179a90*/  LDS R5, [R251+UR10+0x87180] ;  /* 0x0871800afb057984 */ /* 0x000fe80008000800 */
[----:B------:R1:W2:Y:S04]  /*179aa0*/  LDS R7, [R251+UR10+0x87980] ;  /* 0x0879800afb077984 */ /* 0x0002a80008000800 */
[----:B------:R-:W-:Y:S04]  /*179ab0*/  STL.64 [R1+0xde0], R16 ;  /* 0x000de01001007387 */ /* 0x000fe80000100a00 */
[----:B------:R3:W-:Y:S04]  /*179ac0*/  STL.64 [R1+0xde8], R18 ;  /* 0x000de81201007387 */ /* 0x0007e80000100a00 */
[----:B------:R-:W-:Y:S04]  /*179ad0*/  STL.64 [R1+0xdd0], R12 ;  /* 0x000dd00c01007387 */ /* 0x000fe80000100a00 */
[----:B------:R4:W-:Y:S04]  /*179ae0*/  STL.64 [R1+0xdd8], R14 ;  /* 0x000dd80e01007387 */ /* 0x0009e80000100a00 */
[----:B------:R-:W-:Y:S04]  /*179af0*/  STL.64 [R1+0xdc0], R8 ;  /* 0x000dc00801007387 */ /* 0x000fe80000100a00 */
[----:B------:R2:W-:Y:S04]  /*179b00*/  STL.64 [R1+0xdc8], R10 ;  /* 0x000dc80a01007387 */ /* 0x0005e80000100a00 */
[----:B------:R-:W2:Y:S01]  /*179b10*/  LDL.LU R0, [R1+0xb368] ;  /* 0x00b3680001007983 */ /* 0x000ea20000300800 */
[----:B-1----:R-:W-:-:S03]  /*179b20*/  MOV R251, R2 ;  /* 0x0000000200fb7202 */ /* 0x002fc60000000f00 */
        /* <DEDUP_REMOVED lines=17> */
[----:B------:R-:W2:Y:S04]  /*179c40*/  LDL.64 R74, [R1+0x1ef8] ;  /* 0x001ef800014a7983 */ /* 0x000ea80000100a00 */
        /* <DEDUP_REMOVED lines=30> */
[----:B------:R-:W3:Y:S04]  /*179e30*/  LDL R246, [R1+0x2008] ;  /* 0x0020080001f67983 */ /* 0x000ee80000100800 */
[----:B------:R-:W3:Y:S01]  /*179e40*/  LDL R247, [R1+0x200c] ;  /* 0x00200c0001f77983 */ /* 0x000ee20000100800 */
        /* <DEDUP_REMOVED lines=32> */
[C---:B-1----:R-:W-:Y:S08]  /*17a050*/  HMMA.1688.F32.TF32 R76, R116.reuse, R70, R152 ;  /* 0x00000046744c723c */ /* 0x042ff00000081098 */
[C---:B------:R-:W-:Y:S08]  /*17a060*/  HMMA.1688.F32.TF32 R68, R116.reuse, R62, R160 ;  /* 0x0000003e7444723c */ /* 0x040ff000000810a0 */
[C---:B------:R-:W-:Y:S08]  /*17a070*/  HMMA.1688.F32.TF32 R64, R116.reuse, R58, R164 ;  /* 0x0000003a7440723c */ /* 0x040ff000000810a4 */
[C---:B------:R-:W-:Y:S08]  /*17a080*/  HMMA.1688.F32.TF32 R60, R116.reuse, R54, R168 ;  /* 0x00000036743c723c */ /* 0x040ff000000810a8 */
[C---:B------:R-:W-:Y:S08]  /*17a090*/  HMMA.1688.F32.TF32 R56, R116.reuse, R50, R172 ;  /* 0x000000327438723c */ /* 0x040ff000000810ac */
[C---:B------:R-:W-:Y:S08]  /*17a0a0*/  HMMA.1688.F32.TF32 R52, R116.reuse, R46, R176 ;  /* 0x0000002e7434723c */ /* 0x040ff000000810b0 */
[C---:B------:R-:W-:Y:S08]  /*17a0b0*/  HMMA.1688.F32.TF32 R48, R116.reuse, R42, R180 ;  /* 0x0000002a7430723c */ /* 0x040ff000000810b4 */
[C---:B------:R-:W-:Y:S01]  /*17a0c0*/  HMMA.1688.F32.TF32 R44, R116.reuse, R38, R184 ;  /* 0x00000026742c723c */ /* 0x040fe200000810b8 */
[----:B------:R-:W-:Y:S04]  /*17a0d0*/  STL [R1+0xab5c], R2 ;  /* 0x00ab5c0201007387 */ /* 0x000fe80000100800 */
[----:B------:R-:W-:Y:S03]  /*17a0e0*/  STL [R1+0xab58], R0 ;  /* 0x00ab580001007387 */ /* 0x000fe60000100800 */
        /* <DEDUP_REMOVED lines=12> */
[C---:B---3--:R-:W-:Y:S03]  /*17a1b0*/  HMMA.1688.F32.TF32 R24, R116.reuse, R18, R204 ;  /* 0x000000127418723c */ /* 0x048fe600000810cc */
[----:B------:R-:W-:Y:S04]  /*17a1c0*/  STL.64 [R1+0xce0], R60 ;  /* 0x000ce03c01007387 */ /* 0x000fe80000100a00 */
[----:B------:R-:W-:Y:S01]  /*17a1d0*/  STL.64 [R1+0xce8], R62 ;  /* 0x000ce83e01007387 */ /* 0x000fe20000100a00 */
[C---:B----4-:R-:W-:Y:S03]  /*17a1e0*/  HMMA.1688.F32.TF32 R20, R116.reuse, R14, R208 ;  /* 0x0000000e7414723c */ /* 0x050fe600000810d0 */
        /* <DEDUP_REMOVED lines=31> */
[----:B-1----:R-:W3:Y:S04]  /*17a3e0*/  LDL.LU R10, [R1+0xeb8] ;  /* 0x000eb800010a7983 */ /* 0x002ee80000300800 */
        /* <DEDUP_REMOVED lines=14> */
[----:B------:R-:W3:Y:S04]  /*17a4d0*/  LDL R66, [R1+0x2038] ;  /* 0x0020380001427983 */ /* 0x000ee80000100800 */
[----:B------:R-:W3:Y:S04]  /*17a4e0*/  LDL R67, [R1+0x203c] ;  /* 0x00203c0001437983 */ /* 0x000ee80000100800 */
[----:B------:R-:W4:Y:S04]  /*17a4f0*/  LDL.64 R62, [R1+0x2048] ;  /* 0x00204800013e7983 */ /* 0x000f280000100a00 */
[----:B------:R-:W4:Y:S01]  /*17a500*/  LDL.LU R50, [R1+0xe08] ;  /* 0x000e080001327983 */ /* 0x000f220000300800 */
[----:B------:R-:W-:-:S03]  /*17a510*/  IMAD.MOV.U32 R51, RZ, RZ, R3 ;  /* 0x000000ffff337224 */ /* 0x000fc600078e0003 */
        /* <DEDUP_REMOVED lines=26> */
[----:B------:R-:W-:-:S07]  /*17a6c0*/  IMAD.MOV.U32 R2, RZ, RZ, R71 ;  /* 0x000000ffff027224 */ /* 0x000fce00078e0047 */
[C---:B---3--:R-:W-:Y:S08]  /*17a6d0*/  HMMA.1688.F32.TF32 R68, R116.reuse, R66, R228 ;  /* 0x000000427444723c */ /* 0x048ff000000810e4 */
[----:B----4-:R-:W-:Y:S01]  /*17a6e0*/  HMMA.1688.F32.TF32 R64, R116, R62, R232 ;  /* 0x0000003e7440723c */ /* 0x010fe200000810e8 */
[----:B------:R-:W-:Y:S01]  /*17a6f0*/  MOV R0, R62 ;  /* 0x0000003e00007202 */ /* 0x000fe20000000f00 */
[----:B------:R-:W-:-:S02]  /*17a700*/  IMAD.MOV.U32 R247, RZ, RZ, R3 ;  /* 0x000000fffff77224 */ /* 0x000fc400078e0003 */
[----:B------:R-:W-:-:S04]  /*17a710*/  IMAD.MOV.U32 R3, RZ, RZ, R63 ;  /* 0x000000ffff037224 */ /* 0x000fc800078e003f */
[----:B------:R-:W-:Y:S08]  /*17a720*/  HMMA.1688.F32.TF32 R60, R116, R58, R240 ;  /* 0x0000003a743c723c */ /* 0x000ff000000810f0 */
[C---:B------:R-:W-:Y:S08]  /*17a730*/  HMMA.1688.F32.TF32 R208, R4.reuse, R50, R52 ;  /* 0x0000003204d0723c */ /* 0x040ff00000081034 */
[C---:B------:R-:W-:Y:S08]  /*17a740*/  HMMA.1688.F32.TF32 R212, R4.reuse, R42, R44 ;  /* 0x0000002a04d4723c */ /* 0x040ff0000008102c */
[C---:B------:R-:W-:Y:S01]  /*17a750*/  HMMA.1688.F32.TF32 R224, R4.reuse, R26, R28 ;  /* 0x0000001a04e0723c */ /* 0x040fe2000008101c */
[----:B------:R1:W-:Y:S04]  /*17a760*/  STL [R1+0xab60], R2 ;  /* 0x00ab600201007387 */ /* 0x0003e80000100800 */
[----:B------:R-:W-:Y:S04]  /*17a770*/  LDS R228, [R252+UR10+0x88180] ;  /* 0x0881800afce47984 */ /* 0x000fe80008000800 */
[----:B------:R-:W-:Y:S01]  /*17a780*/  LDS R230, [R252+UR10+0x88980] ;  /* 0x0889800afce67984 */ /* 0x000fe20008000800 */
[C---:B------:R-:W-:Y:S03]  /*17a790*/  HMMA.1688.F32.TF32 R220, R4.reuse, R34, R36 ;  /* 0x0000002204dc723c */ /* 0x040fe60000081024 */
[----:B------:R-:W-:Y:S05]  /*17a7a0*/  STL.64 [R1+0xc00], R72 ;  /* 0x000c004801007387 */ /* 0x000fea0000100a00 */
[C---:B------:R-:W-:Y:S01]  /*17a7b0*/  HMMA.1688.F32.TF32 R12, R4.reuse, R14, R20 ;  /* 0x0000000e040c723c */ /* 0x040fe20000081014 */
[----:B------:R-:W-:Y:S04]  /*17a7c0*/  STL.64 [R1+0xc08], R74 ;  /* 0x000c084a01007387 */ /* 0x000fe80000100a00 */
[----:B------:R-:W-:Y:S03]  /*17a7d0*/  STL.64 [R1+0xbf0], R68 ;  /* 0x000bf04401007387 */ /* 0x000fe60000100a00 */
[----:B------:R-:W-:Y:S01]  /*17a7e0*/  HMMA.1688.F32.TF32 R112, R4, R10, R16 ;  /* 0x0000000a0470723c */ /* 0x000fe20000081010 */
[----:B------:R-:W-:Y:S01]  /*17a7f0*/  STL.64 [R1+0xbf8], R70 ;  /* 0x000bf84601007387 */ /* 0x000fe20000100a00 */
[----:B-1----:R-:W-:-:S03]  /*17a800*/  IMAD.MOV.U32 R2, RZ, RZ, R59 ;  /* 0x000000ffff027224 */ /* 0x002fc600078e003b */
[----:B------:R1:W-:Y:S04]  /*17a810*/  STL.64 [R1+0x470], R64 ;  /* 0x0004704001007387 */ /* 0x0003e80000100a00 */
[----:B------:R2:W-:Y:S04]  /*17a820*/  STL.64 [R1+0x478], R66 ;  /* 0x0004784201007387 */ /* 0x0005e80000100a00 */
[----:B------:R-:W-:Y:S04]  /*17a830*/  STL [R1+0xadbc], R3 ;  /* 0x00adbc0301007387 */ /* 0x000fe80000100800 */
[----:B------:R-:W-:Y:S04]  /*17a840*/  STL [R1+0xadb8], R0 ;  /* 0x00adb80001007387 */ /* 0x000fe80000100800 */
[----:B------:R-:W-:Y:S04]  /*17a850*/  STL [R1+0xadc0], R2 ;  /* 0x00adc00201007387 */ /* 0x000fe80000100800 */
        /* <DEDUP_REMOVED lines=13> */
[----:B------:R1:W-:Y:S01]  /*17a930*/  STL.64 [R1+0xb310], R112 ;  /* 0x00b3107001007387 */ /* 0x0003e20000100a00 */
        /* <DEDUP_REMOVED lines=82> */
[C---:B------:R-:W-:Y:S08]  /*17ae60*/  HMMA.1688.F32.TF32 R40, R4.reuse, R42, R72 ;  /* 0x0000002a0428723c */ /* 0x040ff00000081048 */
[C---:B------:R-:W-:Y:S08]  /*17ae70*/  HMMA.1688.F32.TF32 R16, R4.reuse, R18, R96 ;  /* 0x000000120410723c */ /* 0x040ff00000081060 */
[C---:B------:R-:W-:Y:S08]  /*17ae80*/  HMMA.1688.F32.TF32 R240, R4.reuse, R102, R104 ;  /* 0x0000006604f0723c */ /* 0x040ff00000081068 */
[C---:B------:R-:W-:Y:S08]  /*17ae90*/  HMMA.1688.F32.TF32 R20, R4.reuse, R22, R92 ;  /* 0x000000160414723c */ /* 0x040ff0000008105c */
[C---:B------:R-:W-:Y:S08]  /*17aea0*/  HMMA.1688.F32.TF32 R44, R4.reuse, R46, R68 ;  /* 0x0000002e042c723c */ /* 0x040ff00000081044 */
[C---:B---3--:R-:W-:Y:S08]  /*17aeb0*/  HMMA.1688.F32.TF32 R52, R4.reuse, R54, R60 ;  /* 0x000000360434723c */ /* 0x048ff0000008103c */
        /* <DEDUP_REMOVED lines=145> */
[----:B------:R-:W-:Y:S01]  /*17b7d0*/  STL.64 [R1+0xb220], R108 ;  /* 0x00b2206c01007387 */ /* 0x000fe20000100a00 */
[C---:B------:R-:W-:Y:S08]  /*17b7e0*/  HMMA.1688.F32.TF32 R120, R4.reuse, R250, R244 ;  /* 0x000000fa0478723c */ /* 0x040ff000000810f4 */
[C---:B------:R-:W-:Y:S01]  /*17b7f0*/  HMMA.1688.F32.TF32 R88, R4.reuse, R90, R172 ;  /* 0x0000005a0458723c */ /* 0x040fe200000810ac */
[----:B------:R3:W-:Y:S04]  /*17b800*/  STL.64 [R1+0xb218], R118 ;  /* 0x00b2187601007387 */ /* 0x0007e80000100a00 */
[----:B------:R-:W-:Y:S04]  /*17b810*/  STL.64 [R1+0xb210], R116 ;  /* 0x00b2107401007387 */ /* 0x000fe80000100a00 */
[----:B------:R-:W4:Y:S04]  /*17b820*/  LDL.LU R250, [R1+0x1198] ;  /* 0x0011980001fa7983 */ /* 0x000f280000300800 */
[----:B------:R-:W4:Y:S04]  /*17b830*/  LDL.LU R251, [R1+0x119c] ;  /* 0x00119c0001fb7983 */ /* 0x000f280000300800 */
[----:B------:R-:W4:Y:S04]  /*17b840*/  LDL.LU R244, [R1+0x3fd0] ;  /* 0x003fd00001f47983 */ /* 0x000f280000300800 */
[----:B------:R-:W4:Y:S04]  /*17b850*/  LDL.LU R245, [R1+0x3fd4] ;  /* 0x003fd40001f57983 */ /* 0x000f280000300800 */
[----:B------:R-:W4:Y:S04]  /*17b860*/  LDL.LU R246, [R1+0x3fd8] ;  /* 0x003fd80001f67983 */ /* 0x000f280000300800 */
[----:B------:R-:W4:Y:S04]  /*17b870*/  LDL.LU R247, [R1+0x3fdc] ;  /* 0x003fdc0001f77983 */ /* 0x000f280000300800 */
[----:B------:R-:W2:Y:S04]  /*17b880*/  LDL.LU R174, [R1+0x1188] ;  /* 0x0011880001ae7983 */ /* 0x000ea80000300800 */
[----:B------:R-:W2:Y:S04]  /*17b890*/  LDL.LU R175, [R1+0x118c] ;  /* 0x00118c0001af7983 */ /* 0x000ea80000300800 */
[----:B------:R-:W2:Y:S01]  /*17b8a0*/  LDL.LU R170, [R1+0x1178] ;  /* 0x0011780001aa7983 */ /* 0x000ea20000300800 */
[C---:B------:R-:W-:Y:S03]  /*17b8b0*/  HMMA.1688.F32.TF32 R96, R4.reuse, R98, R164 ;  /* 0x000000620460723c */ /* 0x040fe600000810a4 */
[----:B------:R-:W2:Y:S04]  /*17b8c0*/  LDL.LU R171, [R1+0x117c] ;  /* 0x00117c0001ab7983 */ /* 0x000ea80000300800 */
[----:B------:R-:W2:Y:S01]  /*17b8d0*/  LDL.LU R166, [R1+0x1168] ;  /* 0x0011680001a67983 */ /* 0x000ea20000300800 */
[C---:B------:R-:W-:Y:S03]  /*17b8e0*/  HMMA.1688.F32.TF32 R100, R4.reuse, R102, R160 ;  /* 0x000000660464723c */ /* 0x040fe600000810a0 */
[----:B------:R-:W2:Y:S04]  /*17b8f0*/  LDL.LU R167, [R1+0x116c] ;  /* 0x00116c0001a77983 */ /* 0x000ea80000300800 */
[----:B------:R-:W2:Y:S01]  /*17b900*/  LDL.LU R162, [R1+0x1158] ;  /* 0x0011580001a27983 */ /* 0x000ea20000300800 */
[C---:B------:R-:W-:Y:S03]  /*17b910*/  HMMA.1688.F32.TF32 R72, R4.reuse, R74, R188 ;  /* 0x0000004a0448723c */ /* 0x040fe600000810bc */
[----:B------:R-:W2:Y:S04]  /*17b920*/  LDL.LU R163, [R1+0x115c] ;  /* 0x00115c0001a37983 */ /* 0x000ea80000300800 */
        /* <DEDUP_REMOVED lines=84> */
[----:B------:R2:W-:Y:S04]  /*17be70*/  STL.64 [R1+0xb1f8], R126 ;  /* 0x00b1f87e01007387 */ /* 0x0005e80000100a00 */
[----:B------:R-:W-:Y:S04]  /*17be80*/  STL.64 [R1+0xb1f0], R124 ;  /* 0x00b1f07c01007387 */ /* 0x000fe80000100a00 */
[----:B------:R-:W-:Y:S04]  /*17be90*/  STL.64 [R1+0xb1e8], R130 ;  /* 0x00b1e88201007387 */ /* 0x000fe80000100a00 */
[----:B------:R-:W-:Y:S04]  /*17bea0*/  STL.64 [R1+0xb1e0], R128 ;  /* 0x00b1e08001007387 */ /* 0x000fe80000100a00 */
[----:B------:R-:W-:Y:S04]  /*17beb0*/  STL [R1+0xb1dc], R160 ;  /* 0x00b1dca001007387 */ /* 0x000fe80000100800 */
[----:B------:R-:W-:Y:S04]  /*17bec0*/  STL [R1+0xb1d8], R161 ;  /* 0x00b1d8a101007387 */ /* 0x000fe80000100800 */
[----:B------:R-:W-:Y:S04]  /*17bed0*/  STL [R1+0xb1d4], R162 ;  /* 0x00b1d4a201007387 */ /* 0x000fe80000100800 */
[----:B------:R-:W-:Y:S04]  /*17bee0*/  STL [R1+0xb1d0], R163 ;  /* 0x00b1d0a301007387 */ /* 0x000fe80000100800 */
[----:B------:R-:W-:Y:S04]  /*17bef0*/  STL.64 [R1+0xb1c8], R166 ;  /* 0x00b1c8a601007387 */ /* 0x000fe80000100a00 */
[----:B------:R3:W-:Y:S04]  /*17bf00*/  STL.64 [R1+0xb1c0], R164 ;  /* 0x00b1c0a401007387 */ /* 0x0007e80000100a00 */
[----:B------:R-:W-:Y:S04]  /*17bf10*/  STL.64 [R1+0xb1b8], R170 ;  /* 0x00b1b8aa01007387 */ /* 0x000fe80000100a00 */
        /* <DEDUP_REMOVED lines=28> */
[----:B---3--:R-:W2:Y:S04]  /*17c0e0*/  LDL.LU R164, [R1+0x3f50] ;  /* 0x003f500001a47983 */ /* 0x008ea80000300800 */
[----:B------:R-:W2:Y:S01]  /*17c0f0*/  LDL.LU R165, [R1+0x3f54] ;  /* 0x003f540001a57983 */ /* 0x000ea20000300800 */
[C---:B------:R-:W-:Y:S03]  /*17c100*/  HMMA.1688.F32.TF32 R172, R4.reuse, R174, R176 ;  /* 0x000000ae04ac723c */ /* 0x040fe600000810b0 */
[----:B------:R-:W2:Y:S05]  /*17c110*/  LDL.LU R166, [R1+0x3f58] ;  /* 0x003f580001a67983 */ /* 0x000eaa0000300800 */
[C---:B------:R-:W-:Y:S01]  /*17c120*/  HMMA.1688.F32.TF32 R176, R4.reuse, R250, R244 ;  /* 0x000000fa04b0723c */ /* 0x040fe200000810f4 */
[----:B------:R-:W2:Y:S04]  /*17c130*/  LDL.LU R167, [R1+0x3f5c] ;  /* 0x003f5c0001a77983 */ /* 0x000ea80000300800 */
[----:B------:R-:W3:Y:S03]  /*17c140*/  LDL.LU R246, [R1+0x1208] ;  /* 0x0012080001f67983 */ /* 0x000ee60000300800 */
[C---:B------:R-:W-:Y:S01]  /*17c150*/  HMMA.1688.F32.TF32 R148, R4.reuse, R150, R200 ;  /* 0x000000960494723c */ /* 0x040fe200000810c8 */
        /* <DEDUP_REMOVED lines=71> */
[C---:B------:R-:W-:Y:S08]  /*17c5d0*/  HMMA.1688.F32.TF32 R192, R4.reuse, R194, R232 ;  /* 0x000000c204c0723c */ /* 0x040ff000000810e8 */
[C---:B------:R-:W-:Y:S08]  /*17c5e0*/  HMMA.1688.F32.TF32 R184, R4.reuse, R186, R16 ;  /* 0x000000ba04b8723c */ /* 0x040ff00000081010 */
[C---:B------:R-:W-:Y:S01]  /*17c5f0*/  HMMA.1688.F32.TF32 R180, R4.reuse, R182, R20 ;  /* 0x000000b604b4723c */ /* 0x040fe20000081014 */
        /* <DEDUP_REMOVED lines=15> */
[----:B------:R-:W-:Y:S01]  /*17c6f0*/  HMMA.1688.F32.TF32 R244, R4, R246, R168 ;  /* 0x000000f604f4723c */ /* 0x000fe200000810a8 */
[----:B------:R-:W-:-:S02]  /*17c700*/  IMAD.MOV.U32 R167, RZ, RZ, R226 ;  /* 0x000000ffffa77224 */ /* 0x000fc400078e00e2 */
[----:B------:R-:W-:Y:S02]  /*17c710*/  IMAD.MOV.U32 R166, RZ, RZ, R227 ;  /* 0x000000ffffa67224 */ /* 0x000fe400078e00e3 */
[----:B------:R-:W-:Y:S01]  /*17c720*/  IMAD.MOV.U32 R171, RZ, RZ, R224 ;  /* 0x000000ffffab7224 */ /* 0x000fe200078e00e0 */
[----:B------:R-:W-:Y:S01]  /*17c730*/  MOV R170, R225 ;  /* 0x000000e100aa7202 */ /* 0x000fe20000000f00 */
[----:B------:R-:W2:Y:S04]  /*17c740*/  LDL.LU.64 R226, [R1+0xb2f8] ;  /* 0x00b2f80001e27983 */ /* 0x000ea80000300a00 */
[----:B------:R-:W2:Y:S01]  /*17c750*/  LDL.LU.64 R224, [R1+0xb2f0] ;  /* 0x00b2f00001e07983 */ /* 0x000ea20000300a00 */
[----:B------:R-:W-:Y:S02]  /*17c760*/  IMAD.MOV.U32 R162, RZ, RZ, R222 ;  /* 0x000000ffffa27224 */ /* 0x000fe400078e00de */
[----:B------:R-:W-:-:S02]  /*17c770*/  IMAD.MOV.U32 R163, RZ, RZ, R223 ;  /* 0x000000ffffa37224 */ /* 0x000fc400078e00df */
[----:B------:R-:W-:Y:S01]  /*17c780*/  IMAD.MOV.U32 R160, RZ, RZ, R220 ;  /* 0x000000ffffa07224 */ /* 0x000fe200078e00dc */
[----:B------:R-:W-:Y:S01]  /*17c790*/  MOV R161, R221 ;  /* 0x000000dd00a17202 */ /* 0x000fe20000000f00 */
        /* <DEDUP_REMOVED lines=8> */
[----:B------:R-:W-:-:S05]  /*17c820*/  LOP3.LUT R3, R252, 0x20, RZ, 0x3c, !PT ;  /* 0x00000020fc037812 */ /* 0x000fca00078e3cff */
[----:B------:R-:W-:Y:S04]  /*17c830*/  LDS R229, [R3+UR10+0x88180] ;  /* 0x0881800a03e57984 */ /* 0x000fe80008000800 */
[----:B------:R-:W1:Y:S01]  /*17c840*/  LDS R231, [R3+UR10+0x88980] ;  /* 0x0889800a03e77984 */ /* 0x000e620008000800 */
[C---:B------:R-:W-:Y:S08]  /*17c850*/  HMMA.1688.F32.TF32 R124, R4.reuse, R126, R128 ;  /* 0x0000007e047c723c */ /* 0x040ff00000081080 */
[----:B------:R-:W-:Y:S11]  /*17c860*/  HMMA.1688.F32.TF32 R116, R4, R118, R120 ;  /* 0x000000760474723c */ /* 0x000ff60000081078 */
[----:B------:R1:W-:Y:S04]  /*17c870*/  STL.64 [R1+0x50], R124 ;  /* 0x0000507c01007387 */ /* 0x0003e80000100a00 */
[----:B------:R-:W-:Y:S04]  /*17c880*/  STL.64 [R1+0x58], R126 ;  /* 0x0000587e01007387 */ /* 0x000fe80000100a00 */
[----:B------:R-:W-:Y:S04]  /*17c890*/  STL.64 [R1+0x30], R116 ;  /* 0x0000307401007387 */ /* 0x000fe80000100a00 */
[----:B------:R-:W-:Y:S01]  /*17c8a0*/  STL.64 [R1+0x38], R118 ;  /* 0x0000387601007387 */ /* 0x000fe20000100a00 */
[C---:B-1----:R-:W-:Y:S08]  /*17c8b0*/  HMMA.1688.F32.TF32 R24, R228.reuse, R40, R24 ;  /* 0x00000028e418723c */ /* 0x042ff00000081018 */
[C---:B--2---:R-:W-:Y:S08]  /*17c8c0*/  HMMA.1688.F32.TF32 R4, R228.reuse, R108, R208 ;  /* 0x0000006ce404723c */ /* 0x044ff000000810d0 */
[C---:B------:R-:W-:Y:S11]  /*17c8d0*/  HMMA.1688.F32.TF32 R248, R228.reuse, R248, R212 ;  /* 0x000000f8e4f8723c */ /* 0x040ff600000810d4 */
[----:B------:R1:W-:Y:S04]  /*17c8e0*/  STL.64 [R1+0x10], R4 ;  /* 0x0000100401007387 */ /* 0x0003e80000100a00 */
[----:B------:R-:W-:Y:S04]  /*17c8f0*/  STL.64 [R1+0x18], R6 ;  /* 0x0000180601007387 */ /* 0x000fe80000100a00 */
[----:B------:R-:W2:Y:S04]  /*17c900*/  LDL.LU R124, [R1+0x1320] ;  /* 0x00132000017c7983 */ /* 0x000ea80000300800 */
[----:B------:R-:W2:Y:S04]  /*17c910*/  LDL.LU R125, [R1+0x1324] ;  /* 0x00132400017d7983 */ /* 0x000ea80000300800 */
[----:B------:R-:W2:Y:S04]  /*17c920*/  LDL.LU R128, [R1+0x1310] ;  /* 0x0013100001807983 */ /* 0x000ea80000300800 */
[----:B------:R-:W2:Y:S01]  /*17c930*/  LDL.LU R129, [R1+0x1314] ;  /* 0x0013140001817983 */ /* 0x000ea20000300800 */
[C---:B------:R-:W-:Y:S08]  /*17c940*/  HMMA.1688.F32.TF32 R224, R228.reuse, R68, R224 ;  /* 0x00000044e4e0723c */ /* 0x040ff000000810e0 */
[C---:B------:R-:W-:Y:S08]  /*17c950*/  HMMA.1688.F32.TF32 R20, R228.reuse, R44, R20 ;  /* 0x0000002ce414723c */ /* 0x040ff00000081014 */
[C---:B------:R-:W-:Y:S08]  /*17c960*/  HMMA.1688.F32.TF32 R112, R228.reuse, R60, R112 ;  /* 0x0000003ce470723c */ /* 0x040ff00000081070 */
[C---:B----4-:R-:W-:Y:S08]  /*17c970*/  HMMA.1688.F32.TF32 R240, R228.reuse, R52, R240 ;  /* 0x00000034e4f0723c */ /* 0x050ff000000810f0 */
[C---:B---3--:R-:W-:Y:S08]  /*17c980*/  HMMA.1688.F32.TF32 R16, R228.reuse, R48, R16 ;  /* 0x00000030e410723c */ /* 0x048ff00000081010 */
[C---:B------:R-:W-:Y:S01]  /*17c990*/  HMMA.1688.F32.TF32 R232, R228.reuse, R56, R232 ;  /* 0x00000038e4e8723c */ /* 0x040fe200000810e8 */
[----:B-1----:R-:W3:Y:S04]  /*17c9a0*/  LDL.LU R4, [R1+0x1410] ;  /* 0x0014100001047983 */ /* 0x002ee80000300800 */
[----:B------:R-:W3:Y:S04]  /*17c9b0*/  LDL.LU R5, [R1+0x1414] ;  /* 0x0014140001057983 */ /* 0x000ee80000300800 */
[----:B------:R-:W4:Y:S04]  /*17c9c0*/  LDL.LU R212, [R1+0x13f0] ;  /* 0x0013f00001d47983 */ /* 0x000f280000300800 */
[----:B------:R-:W4:Y:S04]  /*17c9d0*/  LDL.LU R213, [R1+0x13f4] ;  /* 0x0013f40001d57983 */ /* 0x000f280000300800 */
        /* <DEDUP_REMOVED lines=28> */
[----:B------:R-:W-:Y:S04]  /*17cba0*/  LDS R7, [R3+UR10+0x89980] ;  /* 0x0899800a03077984 */ /* 0x000fe80008000800 */
[----:B------:R-:W-:Y:S01]  /*17cbb0*/  LDS R6, [R252+UR10+0x89980] ;  /* 0x0899800afc067984 */ /* 0x000fe20008000800 */
[C---:B--2---:R-:W-:Y:S08]  /*17cbc0*/  HMMA.1688.F32.TF32 R32, R228.reuse, R124, R32 ;  /* 0x0000007ce420723c */ /* 0x044ff00000081020 */
[C---:B------:R-:W-:Y:S01]  /*17cbd0*/  HMMA.1688.F32.TF32 R28, R228.reuse, R128, R28 ;  /* 0x00000080e41c723c */ /* 0x040fe2000008101c */
[----:B------:R-:W2:Y:S04]  /*17cbe0*/  LDL.LU R128, [R1+0x1450] ;  /* 0x0014500001807983 */ /* 0x000ea80000300800 */
[----:B------:R-:W2:Y:S04]  /*17cbf0*/  LDL.LU R129, [R1+0x1454] ;  /* 0x0014540001817983 */ /* 0x000ea80000300800 */
[----:B------:R-:W2:Y:S04]  /*17cc00*/  LDL.LU R124, [R1+0x1460] ;  /* 0x00146000017c7983 */ /* 0x000ea80000300800 */
[----:B------:R-:W2:Y:S04]  /*17cc10*/  LDL.LU R125, [R1+0x1464] ;  /* 0x00146400017d7983 */ /* 0x000ea80000300800 */
[----:B------:R-:W4:Y:S01]  /*17cc20*/  LDL.LU.64 R42, [R1+0xb2b8] ;  /* 0x00b2b800012a7983 */ /* 0x000f220000300a00 */
[----:B---3--:R-:W-:Y:S03]  /*17cc30*/  HMMA.1688.F32.TF32 R36, R228, R40, R36 ;  /* 0x00000028e424723c */ /* 0x008fe60000081024 */
[----:B------:R-:W4:-:S15]  /*17cc40*/  LDL.LU.64 R40, [R1+0xb2b0] ;  /* 0x00b2b00001287983 */ /* 0x000f1e0000300a00 */
[----:B------:R-:W-:Y:S01]  /*17cc50*/  NOP ;  /* 0x0000000000007918 */ /* 0x000fe20000000000 */
[----:B------:R-:W-:Y:S04]  /*17cc60*/  STL.64 [R1+0xb1a8], R38 ;  /* 0x00b1a82601007387 */ /* 0x000fe80000100a00 */
[----:B------:R1:W-:Y:S04]  /*17cc70*/  STL.64 [R1+0xb1a0], R36 ;  /* 0x00b1a02401007387 */ /* 0x0003e80000100a00 */
[----:B-1----:R-:W3:Y:S04]  /*17cc80*/  LDL.LU R36, [R1+0x13c0] ;  /* 0x0013c00001247983 */ /* 0x002ee80000300800 */
[----:B------:R-:W3:Y:S04]  /*17cc90*/  LDL.LU R37, [R1+0x13c4] ;  /* 0x0013c40001257983 */ /* 0x000ee80000300800 */
[----:B------:R-:W2:Y:S01]  /*17cca0*/  LDL.LU.64 R46, [R1+0xb2a8] ;  /* 0x00b2a800012e7983 */ /* 0x000ea20000300a00 */
[----:B----4-:R-:W-:Y:S03]  /*17ccb0*/  HMMA.1688.F32.TF32 R40, R228, R44, R40 ;  /* 0x0000002ce428723c */ /* 0x010fe60000081028 */
[----:B------:R-:W2:-:S15]  /*17ccc0*/  LDL.LU.64 R44, [R1+0xb2a0] ;  /* 0x00b2a000012c7983 */ /* 0x000e9e0000300a00 */
[----:B------:R-:W-:Y:S01]  /*17ccd0*/  NOP ;  /* 0x0000000000007918 */ /* 0x000fe20000000000 */
[----:B------:R-:W-:Y:S04]  /*17cce0*/  STL.64 [R1+0xb198], R42 ;  /* 0x00b1982a01007387 */ /* 0x000fe80000100a00 */
[----:B------:R1:W-:Y:S04]  /*17ccf0*/  STL.64 [R1+0xb190], R40 ;  /* 0x00b1902801007387 */ /* 0x0003e80000100a00 */
[----:B-1----:R-:W4:Y:S04]  /*17cd00*/  LDL.LU R40, [R1+0x13e0] ;  /* 0x0013e00001287983 */ /* 0x002f280000300800 */
[----:B------:R-:W4:Y:S04]  /*17cd10*/  LDL.LU R41, [R1+0x13e4] ;  /* 0x0013e40001297983 */ /* 0x000f280000300800 */
        /* <DEDUP_REMOVED lines=19> */
[C---:B--2---:R-:W-:Y:S01]  /*17ce50*/  HMMA.1688.F32.TF32 R68, R228.reuse, R36, R68 ;  /* 0x00000024e444723c */ /* 0x044fe20000081044 */
[----:B------:R-:W2:Y:S04]  /*17ce60*/  LDL.LU R36, [R1+0x1470] ;  /* 0x0014700001247983 */ /* 0x000ea80000300800 */
[----:B------:R-:W2:Y:S04]  /*17ce70*/  LDL.LU R37, [R1+0x1474] ;  /* 0x0014740001257983 */ /* 0x000ea80000300800 */
[----:B------:R-:W4:Y:S04]  /*17ce80*/  LDL.LU.64 R78, [R1+0xb238] ;  /* 0x00b23800014e7983 */ /* 0x000f280000300a00 */
[----:B------:R-:W4:Y:S01]  /*17ce90*/  LDL.LU.64 R76, [R1+0xb230] ;  /* 0x00b23000014c7983 */ /* 0x000f220000300a00 */
[C---:B------:R-:W-:Y:S03]  /*17cea0*/  HMMA.1688.F32.TF32 R92, R228.reuse, R108, R92 ;  /* 0x0000006ce45c723c */ /* 0x040fe6000008105c */
[----:B------:R-:W3:Y:S04]  /*17ceb0*/  LDL.LU R108, [R1+0x1490] ;  /* 0x00149000016c7983 */ /* 0x000ee80000300800 */
[----:B------:R-:W3:Y:S01]  /*17cec0*/  LDL.LU R109, [R1+0x1494] ;  /* 0x00149400016d7983 */ /* 0x000ee20000300800 */
[C---:B------:R-:W-:Y:S03]  /*17ced0*/  HMMA.1688.F32.TF32 R100, R228.reuse, R116, R100 ;  /* 0x00000074e464723c */ /* 0x040fe60000081064 */
[----:B------:R-:W3:Y:S05]  /*17cee0*/  LDL.LU R116, [R1+0x14a0] ;  /* 0x0014a00001747983 */ /* 0x000eea0000300800 */
[C---:B------:R-:W-:Y:S01]  /*17cef0*/  HMMA.1688.F32.TF32 R96, R228.reuse, R120, R96 ;  /* 0x00000078e460723c */ /* 0x040fe20000081060 */
[----:B------:R-:W3:Y:S04]  /*17cf00*/  LDL.LU R117, [R1+0x14a4] ;  /* 0x0014a40001757983 */ /* 0x000ee80000300800 */
[----:B------:R-:W3:Y:S04]  /*17cf10*/  LDL.LU R120, [R1+0x14b0] ;  /* 0x0014b00001787983 */ /* 0x000ee80000300800 */
[----:B------:R-:W3:Y:S01]  /*17cf20*/  LDL.LU R121, [R1+0x14b4] ;  /* 0x0014b40001797983 */ /* 0x000ee20000300800 */
[C---:B------:R-:W-:Y:S03]  /*17cf30*/  HMMA.1688.F32.TF32 R236, R228.reuse, R124, R236 ;  /* 0x0000007ce4ec723c */ /* 0x040fe600000810ec */
[----:B------:R-:W3:Y:S05]  /*17cf40*/  LDL.LU R124, [R1+0x14c0] ;  /* 0x0014c000017c7983 */ /* 0x000eea0000300800 */
[C---:B------:R-:W-:Y:S01]  /*17cf50*/  HMMA.1688.F32.TF32 R84, R228.reuse, R208, R84 ;  /* 0x000000d0e454723c */ /* 0x040fe20000081054 */
[----:B------:R-:W3:Y:S04]  /*17cf60*/  LDL.LU R125, [R1+0x14c4] ;  /* 0x0014c400017d7983 */ /* 0x000ee80000300800 */
[----:B------:R-:W3:Y:S03]  /*17cf70*/  LDL.LU R208, [R1+0x1550] ;  /* 0x0015500001d07983 */ /* 0x000ee60000300800 */
[C---:B------:R-:W-:Y:S01]  /*17cf80*/  HMMA.1688.F32.TF32 R80, R228.reuse, R212, R80 ;  /* 0x000000d4e450723c */ /* 0x040fe20000081050 */
[----:B------:R-:W3:Y:S04]  /*17cf90*/  LDL.LU R209, [R1+0x1554] ;  /* 0x0015540001d17983 */ /* 0x000ee80000300800 */
[----:B------:R-:W3:Y:S03]  /*17cfa0*/  LDL.LU R212, [R1+0x1540] ;  /* 0x0015400001d47983 */ /* 0x000ee60000300800 */
[C---:B------:R-:W-:Y:S01]  /*17cfb0*/  HMMA.1688.F32.TF32 R104, R228.reuse, R128, R104 ;  /* 0x00000080e468723c */ /* 0x040fe20000081068 */
[----:B------:R-:W3:Y:S04]  /*17cfc0*/  LDL.LU R213, [R1+0x1544] ;  /* 0x0015440001d57983 */ /* 0x000ee80000300800 */
[----:B------:R-:W3:Y:S04]  /*17cfd0*/  LDL.LU R128, [R1+0x14d0] ;  /* 0x0014d00001807983 */ /* 0x000ee80000300800 */
[----:B------:R-:W3:Y:S01]  /*17cfe0*/  LDL.LU R129, [R1+0x14d4] ;  /* 0x0014d40001817983 */ /* 0x000ee20000300800 */
[C---:B--2---:R-:W-:Y:S08]  /*17cff0*/  HMMA.1688.F32.TF32 R8, R228.reuse, R36, R8 ;  /* 0x00000024e408723c */ /* 0x044ff00000081008 */
[----:B----4-:R-:W-:Y:S01]  /*17d000*/  HMMA.1688.F32.TF32 R76, R228, R40, R76 ;  /* 0x00000028e44c723c */ /* 0x010fe2000008104c */
[----:B------:R-:W2:Y:S04]  /*17d010*/  LDL.LU R40, [R1+0x1530] ;  /* 0x0015300001287983 */ /* 0x000ea80000300800 */
[----:B------:R-:W2:Y:S06]  /*17d020*/  LDL.LU R41, [R1+0x1534] ;  /* 0x0015340001297983 */ /* 0x000eac0000300800 */
[----:B------:R-:W-:Y:S01]  /*17d030*/  IMAD.MOV.U32 R37, RZ, RZ, R8 ;  /* 0x000000ffff257224 */ /* 0x000fe200078e0008 */
[----:B------:R-:W-:Y:S01]  /*17d040*/  MOV R36, R9 ;  /* 0x0000000900247202 */ /* 0x000fe20000000f00 */
[----:B------:R-:W4:Y:S04]  /*17d050*/  LDL.LU R8, [R1+0x1480] ;  /* 0x0014800001087983 */ /* 0x000f280000300800 */
[----:B------:R-:W4:Y:S01]  /*17d060*/  LDL.LU R9, [R1+0x1484] ;  /* 0x0014840001097983 */ /* 0x000f220000300800 */
[----:B------:R-:W-:-:S02]  /*17d070*/  IMAD.MOV.U32 R2, RZ, RZ, R10 ;  /* 0x000000ffff027224 */ /* 0x000fc400078e000a */
[----:B------:R-:W-:Y:S01]  /*17d080*/  IMAD.MOV.U32 R0, RZ, RZ, R11 ;  /* 0x000000ffff007224 */ /* 0x000fe200078e000b */
[C---:B---3--:R-:W-:Y:S08]  /*17d090*/  HMMA.1688.F32.TF32 R216, R228.reuse, R108, R216 ;  /* 0x0000006ce4d8723c */ /* 0x048ff000000810d8 */
[C---:B----4-:R-:W-:Y:S01]  /*17d0a0*/  HMMA.1688.F32.TF32 R8, R228.reuse, R8, R204 ;  /* 0x00000008e408723c */ /* 0x050fe200000810cc */
        /* <DEDUP_REMOVED lines=17> */
[----:B-1----:R-:W2:Y:S04]  /*17d1c0*/  LDL.LU R116, [R1+0x1500] ;  /* 0x0015000001747983 */ /* 0x002ea80000300800 */
[----:B------:R-:W2:Y:S04]  /*17d1d0*/  LDL.LU R117, [R1+0x1504] ;  /* 0x0015040001757983 */ /* 0x000ea80000300800 */
        /* <DEDUP_REMOVED lines=9> */
[----:B--2---:R-:W-:Y:S03]  /*17d270*/  HMMA.1688.F32.TF32 R124, R228, R128, R124 ;  /* 0x00000080e47c723c */ /* 0x004fe6000008107c */
[----:B------:R-:W3:-:S15]  /*17d280*/  LDL.LU.64 R128, [R1+0xb1e0] ;  /* 0x00b1e00001807983 */ /* 0x000ede0000300a00 */
[----:B------:R-:W-:Y:S01]  /*17d290*/  NOP ;  /* 0x0000000000007918 */ /* 0x000fe20000000000 */
[----:B------:R-:W-:Y:S04]  /*17d2a0*/  STL.64 [R1+0xb158], R126 ;  /* 0x00b1587e01007387 */ /* 0x000fe80000100a00 */
[----:B------:R1:W-:Y:S04]  /*17d2b0*/  STL.64 [R1+0xb150], R124 ;  /* 0x00b1507c01007387 */ /* 0x0003e80000100a00 */
[----:B-1----:R-:W3:Y:S04]  /*17d2c0*/  LDL.LU R124, [R1+0x14e0] ;  /* 0x0014e000017c7983 */ /* 0x002ee80000300800 */
[----:B------:R-:W3:Y:S01]  /*17d2d0*/  LDL.LU R125, [R1+0x14e4] ;  /* 0x0014e400017d7983 */ /* 0x000ee20000300800 */
        /* <DEDUP_REMOVED lines=14> */
[----:B------:R-:W2:Y:S04]  /*17d3c0*/  LDL.LU R212, [R1+0x1630] ;  /* 0x0016300001d47983 */ /* 0x000ea80000300800 */
[----:B------:R-:W2:Y:S04]  /*17d3d0*/  LDL.LU R213, [R1+0x1634] ;  /* 0x0016340001d57983 */ /* 0x000ea80000300800 */
[----:B------:R-:W3:Y:S04]  /*17d3e0*/  LDL.LU R164, [R1+0x1560] ;  /* 0x0015600001a47983 */ /* 0x000ee80000300800 */
[----:B------:R-:W3:Y:S04]  /*17d3f0*/  LDL.LU R165, [R1+0x1564] ;  /* 0x0015640001a57983 */ /* 0x000ee80000300800 */
[----:B------:R-:W2:Y:S04]  /*17d400*/  LDL.LU R168, [R1+0x1570] ;  /* 0x0015700001a87983 */ /* 0x000ea80000300800 */
[----:B------:R-:W2:Y:S04]  /*17d410*/  LDL.LU R169, [R1+0x1574] ;  /* 0x0015740001a97983 */ /* 0x000ea80000300800 */
[----:B------:R-:W3:Y:S04]  /*17d420*/  LDL.LU R160, [R1+0xb1dc] ;  /* 0x00b1dc0001a07983 */ /* 0x000ee80000300800 */
[----:B------:R-:W3:Y:S04]  /*17d430*/  LDL.LU R161, [R1+0xb1d8] ;  /* 0x00b1d80001a17983 */ /* 0x000ee80000300800 */
[----:B------:R-:W3:Y:S04]  /*17d440*/  LDL.LU R162, [R1+0xb1d4] ;  /* 0x00b1d40001a27983 */ /* 0x000ee80000300800 */
[----:B------:R-:W3:Y:S01]  /*17d450*/  LDL.LU R163, [R1+0xb1d0] ;  /* 0x00b1d00001a37983 */ /* 0x000ee20000300800 */
[C---:B------:R-:W-:Y:S03]  /*17d460*/  HMMA.1688.F32.TF32 R156, R228.reuse, R208, R156 ;  /* 0x000000d0e49c723c */ /* 0x040fe6000008109c */
[----:B------:R-:W2:Y:S05]  /*17d470*/  LDL.LU R208, [R1+0x1620] ;  /* 0x0016200001d07983 */ /* 0x000eaa0000300800 */
[C---:B------:R-:W-:Y:S01]  /*17d480*/  HMMA.1688.F32.TF32 R144, R228.reuse, R204, R144 ;  /* 0x000000cce490723c */ /* 0x040fe20000081090 */
[----:B------:R-:W2:Y:S04]  /*17d490*/  LDL.LU R209, [R1+0x1624] ;  /* 0x0016240001d17983 */ /* 0x000ea80000300800 */
[----:B------:R-:W2:Y:S04]  /*17d4a0*/  LDL.LU R204, [R1+0x1610] ;  /* 0x0016100001cc7983 */ /* 0x000ea80000300800 */
[----:B------:R-:W2:Y:S04]  /*17d4b0*/  LDL.LU R205, [R1+0x1614] ;  /* 0x0016140001cd7983 */ /* 0x000ea80000300800 */
[----:B-1----:R-:W2:Y:S01]  /*17d4c0*/  LDL.LU R152, [R1+0x15b0] ;  /* 0x0015b00001987983 */ /* 0x002ea20000300800 */
[C---:B------:R-:W-:Y:S03]  /*17d4d0*/  HMMA.1688.F32.TF32 R136, R228.reuse, R116, R136 ;  /* 0x00000074e488723c */ /* 0x040fe60000081088 */
[----:B------:R-:W2:Y:S04]  /*17d4e0*/  LDL.LU R153, [R1+0x15b4] ;  /* 0x0015b40001997983 */ /* 0x000ea80000300800 */
[----:B------:R-:W2:Y:S04]  /*17d4f0*/  LDL.LU R116, [R1+0x1600] ;  /* 0x0016000001747983 */ /* 0x000ea80000300800 */
[----:B------:R-:W2:Y:S04]  /*17d500*/  LDL.LU R117, [R1+0x1604] ;  /* 0x0016040001757983 */ /* 0x000ea80000300800 */
[----:B------:R-:W2:Y:S04]  /*17d510*/  LDL.LU R148, [R1+0x15c0] ;  /* 0x0015c00001947983 */ /* 0x000ea80000300800 */
[----:B------:R-:W2:Y:S04]  /*17d520*/  LDL.LU R149, [R1+0x15c4] ;  /* 0x0015c40001957983 */ /* 0x000ea80000300800 */
[----:B------:R-:W2:Y:S01]  /*17d530*/  LDL.LU R128, [R1+0x15d0] ;  /* 0x0015d00001807983 */ /* 0x000ea20000300800 */
[----:B----4-:R-:W-:Y:S03]  /*17d540*/  HMMA.1688.F32.TF32 R132, R228, R120, R132 ;  /* 0x00000078e484723c */ /* 0x010fe60000081084 */
[----:B------:R-:W4:Y:S04]  /*17d550*/  LDL.LU R129, [R1+0x15d4] ;  /* 0x0015d40001817983 */ /* 0x000f280000300800 */
[----:B------:R-:W2:Y:S04]  /*17d560*/  LDL.LU R120, [R1+0x15f0] ;  /* 0x0015f00001787983 */ /* 0x000ea80000300800 */
[----:B------:R-:W2:Y:S04]  /*17d570*/  LDL.LU R121, [R1+0x15f4] ;  /* 0x0015f40001797983 */ /* 0x000ea80000300800 */
[----:B------:R-:W2:Y:S04]  /*17d580*/  LDL.LU R124, [R1+0x15e0] ;  /* 0x0015e000017c7983 */ /* 0x000ea80000300800 */
[----:B------:R-:W2:Y:S04]  /*17d590*/  LDL.LU R125, [R1+0x15e4] ;  /* 0x0015e400017d7983 */ /* 0x000ea80000300800 */
[----:B------:R-:W-:Y:S04]  /*17d5a0*/  STL.64 [R1+0xb118], R158 ;  /* 0x00b1189e01007387 */ /* 0x000fe80000100a00 */
[----:B------:R1:W-:Y:S01]  /*17d5b0*/  STL.64 [R1+0xb110], R156 ;  /* 0x00b1109c01007387 */ /* 0x0003e20000100a00 */
[----:B------:R-:W-:-:S02]  /*17d5c0*/  IMAD.MOV.U32 R218, RZ, RZ, R167 ;  /* 0x000000ffffda7224 */ /* 0x000fc400078e00a7 */
[----:B------:R-:W-:Y:S01]  /*17d5d0*/  IMAD.MOV.U32 R219, RZ, RZ, R166 ;  /* 0x000000ffffdb7224 */ /* 0x000fe200078e00a6 */
[----:B-1----:R-:W2:Y:S04]  /*17d5e0*/  LDL.LU R156, [R1+0x15a0] ;  /* 0x0015a000019c7983 */ /* 0x002ea80000300800 */
[----:B------:R-:W2:Y:S04]  /*17d5f0*/  LDL.LU R157, [R1+0x15a4] ;  /* 0x0015a400019d7983 */ /* 0x000ea80000300800 */
[----:B------:R-:W2:Y:S01]  /*17d600*/  LDL.LU.64 R166, [R1+0xb1c8] ;  /* 0x00b1c80001a67983 */ /* 0x000ea20000300a00 */
[C---:B---3--:R-:W-:Y:S03]  /*17d610*/  HMMA.1688.F32.TF32 R160, R228.reuse, R164, R160 ;  /* 0x000000a4e4a0723c */ /* 0x048fe600000810a0 */
[----:B------:R-:W2:Y:S05]  /*17d620*/  LDL.LU.64 R164, [R1+0xb1c0] ;  /* 0x00b1c00001a47983 */ /* 0x000eaa0000300a00 */
[----:B------:R-:W-:Y:S01]  /*17d630*/  HMMA.1688.F32.TF32 R140, R228, R216, R140 ;  /* 0x000000d8e48c723c */ /* 0x000fe2000008108c */
[----:B------:R-:W-:Y:S01]  /*17d640*/  IMAD.MOV.U32 R216, RZ, RZ, R171 ;  /* 0x000000ffffd87224 */ /* 0x000fe200078e00ab */
[----:B------:R-:W-:-:S09]  /*17d650*/  MOV R217, R170 ;  /* 0x000000aa00d97202 */ /* 0x000fd20000000f00 */
[----:B------:R-:W-:Y:S04]  /*17d660*/  STL.64 [R1+0xb108], R162 ;  /* 0x00b108a201007387 */ /* 0x000fe80000100a00 */
[----:B------:R1:W-:Y:S04]  /*17d670*/  STL.64 [R1+0xb100], R160 ;  /* 0x00b100a001007387 */ /* 0x0003e80000100a00 */
[----:B-1----:R-:W3:Y:S04]  /*17d680*/  LDL.LU R160, [R1+0x1590] ;  /* 0x0015900001a07983 */ /* 0x002ee80000300800 */
[----:B------:R-:W3:Y:S04]  /*17d690*/  LDL.LU R161, [R1+0x1594] ;  /* 0x0015940001a17983 */ /* 0x000ee80000300800 */
[----:B------:R-:W3:Y:S01]  /*17d6a0*/  LDL.LU.64 R170, [R1+0xb1b8] ;  /* 0x00b1b80001aa7983 */ /* 0x000ee20000300a00 */
[----:B--2---:R-:W-:Y:S03]  /*17d6b0*/  HMMA.1688.F32.TF32 R164, R228, R168, R164 ;  /* 0x000000a8e4a4723c */ /* 0x004fe600000810a4 */
[----:B------:R-:W2:-:S15]  /*17d6c0*/  LDL.LU.64 R168, [R1+0xb1b0] ;  /* 0x00b1b00001a87983 */ /* 0x000e9e0000300a00 */
[----:B------:R-:W-:Y:S01]  /*17d6d0*/  NOP ;  /* 0x0000000000007918 */ /* 0x000fe20000000000 */
[----:B------:R-:W-:Y:S04]  /*17d6e0*/  STL.64 [R1+0xb0f8], R166 ;  /* 0x00b0f8a601007387 */ /* 0x000fe80000100a00 */
[----:B------:R1:W-:Y:S04]  /*17d6f0*/  STL.64 [R1+0xb0f0], R164 ;  /* 0x00b0f0a401007387 */ /* 0x0003e80000100a00 */
[----:B-1----:R-:W2:Y:S04]  /*17d700*/  LDL.LU R164, [R1+0x1580] ;  /* 0x0015800001a47983 */ /* 0x002ea80000300800 */
[----:B------:R-:W2:Y:S01]  /*17d710*/  LDL.LU R165, [R1+0x1584] ;  /* 0x0015840001a57983 */ /* 0x000ea20000300800 */
[C---:B---3--:R-:W-:Y:S08]  /*17d720*/  HMMA.1688.F32.TF32 R172, R228.reuse, R160, R172 ;  /* 0x000000a0e4ac723c */ /* 0x048ff000000810ac */
        /* <DEDUP_REMOVED lines=29> */
[----:B---3--:R-:W2:Y:S04]  /*17d900*/  LDL.LU R180, [R1+0x30] ;  /* 0x0000300001b47983 */ /* 0x008ea80000300800 */
[----:B------:R-:W2:Y:S04]  /*17d910*/  LDL.LU R181, [R1+0x34] ;  /* 0x0000340001b57983 */ /* 0x000ea80000300800 */
[----:B------:R-:W2:Y:S04]  /*17d920*/  LDL.LU R182, [R1+0x38] ;  /* 0x0000380001b67983 */ /* 0x000ea80000300800 */
[----:B------:R-:W2:Y:S04]  /*17d930*/  LDL.LU R183, [R1+0x3c] ;  /* 0x00003c0001b77983 */ /* 0x000ea80000300800 */
[----:B----4-:R-:W3:Y:S04]  /*17d940*/  LDL.LU R184, [R1+0x1650] ;  /* 0x0016500001b87983 */ /* 0x010ee80000300800 */
[----:B------:R-:W3:Y:S04]  /*17d950*/  LDL.LU R185, [R1+0x1654] ;  /* 0x0016540001b97983 */ /* 0x000ee80000300800 */
        /* <DEDUP_REMOVED lines=38> */
[----:B------:R-:W4:Y:S01]  /*17dbc0*/  LDS R4, [R252+UR10+0x89180] ;  /* 0x0891800afc047984 */ /* 0x000f220008000800 */
[C---:B------:R-:W-:Y:S08]  /*17dbd0*/  HMMA.1688.F32.TF32 R192, R228.reuse, R124, R192 ;  /* 0x0000007ce4c0723c */ /* 0x040ff000000810c0 */
[C---:B------:R-:W-:Y:S08]  /*17dbe0*/  HMMA.1688.F32.TF32 R196, R228.reuse, R120, R196 ;  /* 0x00000078e4c4723c */ /* 0x040ff000000810c4 */
[C---:B------:R-:W-:Y:S08]  /*17dbf0*/  HMMA.1688.F32.TF32 R200, R228.reuse, R116, R200 ;  /* 0x00000074e4c8723c */ /* 0x040ff000000810c8 */
[C---:B--2---:R-:W-:Y:S08]  /*17dc00*/  HMMA.1688.F32.TF32 R176, R228.reuse, R176, R180 ;  /* 0x000000b0e4b0723c */ /* 0x044ff000000810b4 */
[----:B---3--:R-:W-:Y:S08]  /*17dc10*/  HMMA.1688.F32.TF32 R184, R228, R184, R188 ;  /* 0x000000b8e4b8723c */ /* 0x008ff000000810bc */
[C---:B----4-:R-:W-:Y:S08]  /*17dc20*/  HMMA.1688.F32.TF32 R160, R4.reuse, R162, R220 ;  /* 0x000000a204a0723c */ /* 0x050ff000000810dc */
[----:B------:R-:W-:Y:S08]  /*17dc30*/  HMMA.1688.F32.TF32 R20, R4, R118, R20 ;  /* 0x000000760414723c */ /* 0x000ff00000081014 */
[----:B------:R-:W-:Y:S08]  /*17dc40*/  HMMA.1688.F32.TF32 R244, R228, R244, R212 ;  /* 0x000000f4e4f4723c */ /* 0x000ff000000810d4 */
[C---:B------:R-:W-:Y:S08]  /*17dc50*/  HMMA.1688.F32.TF32 R232, R4.reuse, R130, R232 ;  /* 0x0000008204e8723c */ /* 0x040ff000000810e8 */
[----:B------:R-:W-:Y:S01]  /*17dc60*/  HMMA.1688.F32.TF32 R12, R4, R154, R12 ;  /* 0x0000009a040c723c */ /* 0x000fe2000008100c */
[----:B------:R-:W-:Y:S01]  /*17dc70*/  IMAD.MOV.U32 R221, RZ, RZ, R162 ;  /* 0x000000ffffdd7224 */ /* 0x000fe200078e00a2 */
[----:B------:R-:W-:-:S06]  /*17dc80*/  MOV R220, R163 ;  /* 0x000000a300dc7202 */ /* 0x000fcc0000000f00 */
[C---:B------:R-:W-:Y:S01]  /*17dc90*/  HMMA.1688.F32.TF32 R228, R4.reuse, R170, R172 ;  /* 0x000000aa04e4723c */ /* 0x040fe200000810ac */
        /* <DEDUP_REMOVED lines=8> */
[----:B------:R-:W-:Y:S04]  /*17dd20*/  STL.64 [R1+0xb060], R20 ;  /* 0x00b0601401007387 */ /* 0x000fe80000100a00 */
        /* <DEDUP_REMOVED lines=11> */
[----:B------:R-:W4:Y:S05]  /*17dde0*/  LDL.LU R186, [R1+0x13a8] ;  /* 0x0013a80001ba7983 */ /* 0x000f2a0000300800 */
[C---:B------:R-:W-:Y:S01]  /*17ddf0*/  HMMA.1688.F32.TF32 R248, R4.reuse, R158, R224 ;  /* 0x0000009e04f8723c */ /* 0x040fe200000810e0 */
[----:B------:R-:W4:Y:S04]  /*17de00*/  LDL.LU R187, [R1+0x13ac] ;  /* 0x0013ac0001bb7983 */ /* 0x000f280000300800 */
[----:B------:R-:W4:Y:S04]  /*17de10*/  LDL.LU R226, [R1+0x1378] ;  /* 0x0013780001e27983 */ /* 0x000f280000300800 */
[----:B------:R-:W4:Y:S04]  /*17de20*/  LDL.LU R227, [R1+0x137c] ;  /* 0x00137c0001e37983 */ /* 0x000f280000300800 */
[----:B------:R-:W4:Y:S04]  /*17de30*/  LDL.LU R38, [R1+0x1328] ;  /* 0x0013280001267983 */ /* 0x000f280000300800 */
[----:B------:R-:W4:Y:S04]  /*17de40*/  LDL.LU R39, [R1+0x132c] ;  /* 0x00132c0001277983 */ /* 0x000f280000300800 */
[----:B--2---:R-:W2:Y:S01]  /*17de50*/  LDL.LU R22, [R1+0x1368] ;  /* 0x0013680001167983 */ /* 0x004ea20000300800 */
        /* <DEDUP_REMOVED lines=24> */
[----:B------:R-:W-:Y:S03]  /*17dfe0*/  HMMA.1688.F32.TF32 R24, R4, R218, R24 ;  /* 0x000000da0418723c */ /* 0x000fe60000081018 */
[----:B------:R-:W2:Y:S04]  /*17dff0*/  LDL.LU R127, [R1+0x145c] ;  /* 0x00145c00017f7983 */ /* 0x000ea80000300800 */
[----:B------:R-:W2:Y:S04]  /*17e000*/  LDL.LU R218, [R1+0x1478] ;  /* 0x0014780001da7983 */ /* 0x000ea80000300800 */
[----:B------:R-:W2:Y:S04]  /*17e010*/  LDL.LU R219, [R1+0x147c] ;  /* 0x00147c0001db7983 */ /* 0x000ea80000300800 */
[----:B------:R1:W-:Y:S04]  /*17e020*/  STL.64 [R1+0xb058], R30 ;  /* 0x00b0581e01007387 */ /* 0x0003e80000100a00 */
[----:B------:R-:W-:Y:S01]  /*17e030*/  STL.64 [R1+0xb050], R28 ;  /* 0x00b0501c01007387 */ /* 0x000fe20000100a00 */
[----:B------:R-:W-:-:S02]  /*17e040*/  IMAD.MOV.U32 R116, RZ, RZ, R37 ;  /* 0x000000ffff747224 */ /* 0x000fc400078e0025 */
[----:B------:R-:W-:Y:S02]  /*17e050*/  IMAD.MOV.U32 R117, RZ, RZ, R36 ;  /* 0x000000ffff757224 */ /* 0x000fe400078e0024 */
[----:B------:R-:W-:Y:S01]  /*17e060*/  IMAD.MOV.U32 R118, RZ, RZ, R2 ;  /* 0x000000ffff767224 */ /* 0x000fe200078e0002 */
[----:B------:R-:W-:Y:S01]  /*17e070*/  MOV R119, R0 ;  /* 0x0000000000777202 */ /* 0x000fe20000000f00 */
[C---:B---3--:R-:W-:Y:S01]  /*17e080*/  HMMA.1688.F32.TF32 R100, R4.reuse, R130, R100 ;  /* 0x000000820464723c */ /* 0x048fe20000081064 */
[----:B-1----:R-:W3:Y:S04]  /*17e090*/  LDL.LU R30, [R1+0x1358] ;  /* 0x00135800011e7983 */ /* 0x002ee80000300800 */
[----:B------:R-:W3:Y:S03]  /*17e0a0*/  LDL.LU R31, [R1+0x135c] ;  /* 0x00135c00011f7983 */ /* 0x000ee60000300800 */
[C---:B----4-:R-:W-:Y:S08]  /*17e0b0*/  HMMA.1688.F32.TF32 R68, R4.reuse, R178, R68 ;  /* 0x000000b20444723c */ /* 0x050ff00000081044 */
[C---:B------:R-:W-:Y:S08]  /*17e0c0*/  HMMA.1688.F32.TF32 R76, R4.reuse, R170, R76 ;  /* 0x000000aa044c723c */ /* 0x040ff0000008104c */
[C---:B------:R-:W-:Y:S08]  /*17e0d0*/  HMMA.1688.F32.TF32 R32, R4.reuse, R38, R32 ;  /* 0x000000260420723c */ /* 0x040ff00000081020 */
[C---:B------:R-:W-:Y:S08]  /*17e0e0*/  HMMA.1688.F32.TF32 R84, R4.reuse, R162, R84 ;  /* 0x000000a20454723c */ /* 0x040ff00000081054 */
[----:B------:R-:W-:Y:S01]  /*17e0f0*/  HMMA.1688.F32.TF32 R92, R4, R154, R92 ;  /* 0x0000009a045c723c */ /* 0x000fe2000008105c */
[----:B------:R-:W-:-:S02]  /*17e100*/  IMAD.MOV.U32 R214, RZ, RZ, R160 ;  /* 0x000000ffffd67224 */ /* 0x000fc400078e00a0 */
[----:B------:R-:W-:Y:S02]  /*17e110*/  IMAD.MOV.U32 R215, RZ, RZ, R161 ;  /* 0x000000ffffd77224 */ /* 0x000fe400078e00a1 */
[----:B------:R-:W-:Y:S01]  /*17e120*/  IMAD.MOV.U32 R244, RZ, RZ, R164 ;  /* 0x000000fffff47224 */ /* 0x000fe200078e00a4 */
[----:B------:R-:W4:Y:S04]  /*17e130*/  LDL.LU.64 R38, [R1+0xb1a8] ;  /* 0x00b1a80001267983 */ /* 0x000f280000300a00 */
[----:B------:R-:W4:Y:S01]  /*17e140*/  LDL.LU.64 R36, [R1+0xb1a0] ;  /* 0x00b1a00001247983 */ /* 0x000f220000300a00 */
[C---:B--2---:R-:W-:Y:S01]  /*17e150*/  HMMA.1688.F32.TF32 R48, R4.reuse, R22, R48 ;  /* 0x000000160430723c */ /* 0x044fe20000081030 */
[----:B------:R-:W-:Y:S02]  /*17e160*/  IMAD.MOV.U32 R245, RZ, RZ, R165 ;  /* 0x000000fffff57224 */ /* 0x000fe400078e00a5 */
[----:B------:R-:W-:Y:S01]  /*17e170*/  IMAD.MOV.U32 R246, RZ, RZ, R176 ;  /* 0x000000fffff67224 */ /* 0x000fe200078e00b0 */
[----:B------:R-:W-:Y:S01]  /*17e180*/  MOV R247, R177 ;  /* 0x000000b100f77202 */ /* 0x000fe20000000f00 */
[----:B------:R-:W-:Y:S04]  /*17e190*/  LDS R225, [R3+UR10+0x8a180] ;  /* 0x08a1800a03e17984 */ /* 0x000fe80008000800 */
[----:B------:R-:W-:Y:S04]  /*17e1a0*/  LDS R224, [R252+UR10+0x8a180] ;  /* 0x08a1800afce07984 */ /* 0x000fe80008000800 */
[----:B------:R1:W-:Y:S04]  /*17e1b0*/  STL.64 [R1+0xb048], R34 ;  /* 0x00b0482201007387 */ /* 0x0003e80000100a00 */
[----:B------:R-:W-:Y:S04]  /*17e1c0*/  STL.64 [R1+0xb040], R32 ;  /* 0x00b0402001007387 */ /* 0x000fe80000100a00 */
[----:B-1----:R-:W2:Y:S04]  /*17e1d0*/  LDL.LU R34, [R1+0x1348] ;  /* 0x0013480001227983 */ /* 0x002ea80000300800 */
[----:B------:R-:W2:Y:S01]  /*17e1e0*/  LDL.LU R35, [R1+0x134c] ;  /* 0x00134c0001237983 */ /* 0x000ea20000300800 */
[C---:B------:R-:W-:Y:S08]  /*17e1f0*/  HMMA.1688.F32.TF32 R20, R4.reuse, R218, R116 ;  /* 0x000000da0414723c */ /* 0x040ff00000081074 */
[C---:B------:R-:W-:Y:S08]  /*17e200*/  HMMA.1688.F32.TF32 R60, R4.reuse, R186, R60 ;  /* 0x000000ba043c723c */ /* 0x040ff0000008103c */
[C---:B------:R-:W-:Y:S08]  /*17e210*/  HMMA.1688.F32.TF32 R64, R4.reuse, R182, R64 ;  /* 0x000000b60440723c */ /* 0x040ff00000081040 */
[C---:B----4-:R-:W-:Y:S01]  /*17e220*/  HMMA.1688.F32.TF32 R36, R4.reuse, R42, R36 ;  /* 0x0000002a0424723c */ /* 0x050fe20000081024 */
[----:B------:R-:W2:Y:S04]  /*17e230*/  LDL.LU.64 R42, [R1+0xb198] ;  /* 0x00b19800012a7983 */ /* 0x000ea80000300a00 */
[----:B------:R-:W2:Y:S04]  /*17e240*/  LDL.LU.64 R40, [R1+0xb190] ;  /* 0x00b1900001287983 */ /* 0x000ea80000300a00 */
[----:B------:R-:W-:Y:S04]  /*17e250*/  STL [R1+0xb03c], R102 ;  /* 0x00b03c6601007387 */ /* 0x000fe80000100800 */
[----:B------:R-:W-:Y:S04]  /*17e260*/  STL [R1+0xb038], R103 ;  /* 0x00b0386701007387 */ /* 0x000fe80000100800 */
[----:B------:R-:W4:Y:S04]  /*17e270*/  LDL.LU R186, [R1+0x15b8] ;  /* 0x0015b80001ba7983 */ /* 0x000f280000300800 */
[----:B------:R-:W-:Y:S04]  /*17e280*/  STL.64 [R1+0x60], R20 ;  /* 0x0000601401007387 */ /* 0x000fe80000100a00 */
        /* <DEDUP_REMOVED lines=22> */
[----:B------:R-:W4:Y:S01]  /*17e3f0*/  LDL.LU R127, [R1+0x14cc] ;  /* 0x0014cc00017f7983 */ /* 0x000f220000300800 */
[C---:B---3--:R-:W-:Y:S08]  /*17e400*/  HMMA.1688.F32.TF32 R44, R4.reuse, R30, R44 ;  /* 0x0000001e042c723c */ /* 0x048ff0000008102c */
[C---:B------:R-:W-:Y:S08]  /*17e410*/  HMMA.1688.F32.TF32 R96, R4.reuse, R150, R96 ;  /* 0x000000960460723c */ /* 0x040ff00000081060 */
[C---:B------:R-:W-:Y:S08]  /*17e420*/  HMMA.1688.F32.TF32 R88, R4.reuse, R158, R88 ;  /* 0x0000009e0458723c */ /* 0x040ff00000081058 */
[C---:B------:R-:W-:Y:S08]  /*17e430*/  HMMA.1688.F32.TF32 R80, R4.reuse, R166, R80 ;  /* 0x000000a60450723c */ /* 0x040ff00000081050 */
[C---:B------:R-:W-:Y:S08]  /*17e440*/  HMMA.1688.F32.TF32 R72, R4.reuse, R174, R72 ;  /* 0x000000ae0448723c */ /* 0x040ff00000081048 */
[C---:B--2---:R-:W-:Y:S01]  /*17e450*/  HMMA.1688.F32.TF32 R40, R4.reuse, R34, R40 ;  /* 0x000000220428723c */ /* 0x044fe20000081028 */
[----:B------:R-:W2:Y:S04]  /*17e460*/  LDL.LU R34, [R1+0x14f8] ;  /* 0x0014f80001227983 */ /* 0x000ea80000300800 */
[----:B------:R-:W2:Y:S04]  /*17e470*/  LDL.LU R35, [R1+0x14fc] ;  /* 0x0014fc0001237983 */ /* 0x000ea80000300800 */
[----:B------:R-:W3:Y:S04]  /*17e480*/  LDL.LU R162, [R1+0x1558] ;  /* 0x0015580001a27983 */ /* 0x000ee80000300800 */
[----:B------:R-:W3:Y:S04]  /*17e490*/  LDL.LU R163, [R1+0x155c] ;  /* 0x00155c0001a37983 */ /* 0x000ee80000300800 */
        /* <DEDUP_REMOVED lines=14> */
[C---:B----4-:R-:W-:Y:S03]  /*17e580*/  HMMA.1688.F32.TF32 R8, R4.reuse, R218, R8 ;  /* 0x000000da0408723c */ /* 0x050fe60000081008 */
[----:B------:R-:W4:Y:S04]  /*17e590*/  LDL.LU.64 R218, [R1+0xb188] ;  /* 0x00b1880001da7983 */ /* 0x000f280000300a00 */
[----:B------:R-:W4:Y:S01]  /*17e5a0*/  LDL.LU.64 R216, [R1+0xb180] ;  /* 0x00b1800001d87983 */ /* 0x000f220000300a00 */
[----:B------:R-:W-:Y:S11]  /*17e5b0*/  HMMA.1688.F32.TF32 R108, R4, R118, R108 ;  /* 0x00000076046c723c */ /* 0x000ff6000008106c */
[----:B------:R-:W-:-:S02]  /*17e5c0*/  IMAD.MOV.U32 R102, RZ, RZ, R8 ;  /* 0x000000ffff667224 */ /* 0x000fc400078e0008 */
[----:B------:R-:W-:Y:S02]  /*17e5d0*/  IMAD.MOV.U32 R103, RZ, RZ, R9 ;  /* 0x000000ffff677224 */ /* 0x000fe400078e0009 */
[----:B------:R-:W-:Y:S01]  /*17e5e0*/  IMAD.MOV.U32 R2, RZ, RZ, R10 ;  /* 0x000000ffff027224 */ /* 0x000fe200078e000a */
[----:B------:R-:W-:Y:S02]  /*17e5f0*/  MOV R0, R11 ;  /* 0x0000000b00007202 */ /* 0x000fe40000000f00 */
[C---:B----4-:R-:W-:Y:S01]  /*17e600*/  HMMA.1688.F32.TF32 R8, R4.reuse, R190, R216 ;  /* 0x000000be0408723c */ /* 0x050fe200000810d8 */
[----:B------:R-:W4:Y:S04]  /*17e610*/  LDL.LU R218, [R1+0x14e8] ;  /* 0x0014e80001da7983 */ /* 0x000f280000300800 */
[----:B------:R-:W4:Y:S04]  /*17e620*/  LDL.LU R219, [R1+0x14ec] ;  /* 0x0014ec0001db7983 */ /* 0x000f280000300800 */
[----:B------:R-:W2:Y:S04]  /*17e630*/  LDL.LU R190, [R1+0x15c8] ;  /* 0x0015c80001be7983 */ /* 0x000ea80000300800 */
[----:B------:R-:W2:Y:S04]  /*17e640*/  LDL.LU R191, [R1+0x15cc] ;  /* 0x0015cc0001bf7983 */ /* 0x000ea80000300800 */
        /* <DEDUP_REMOVED lines=9> */
[----:B------:R-:W4:Y:S04]  /*17e6e0*/  LDL.LU.64 R130, [R1+0xb148] ;  /* 0x00b1480001827983 */ /* 0x000f280000300a00 */
[----:B------:R-:W4:Y:S02]  /*17e6f0*/  LDL.LU.64 R128, [R1+0xb140] ;  /* 0x00b1400001807983 */ /* 0x000f240000300a00 */
[C---:B------:R-:W-:Y:S08]  /*17e700*/  HMMA.1688.F32.TF32 R132, R4.reuse, R34, R132 ;  /* 0x000000220484723c */ /* 0x040ff00000081084 */
[C---:B------:R-:W-:Y:S08]  /*17e710*/  HMMA.1688.F32.TF32 R136, R4.reuse, R30, R136 ;  /* 0x0000001e0488723c */ /* 0x040ff00000081088 */
[C---:B------:R-:W-:Y:S08]  /*17e720*/  HMMA.1688.F32.TF32 R140, R4.reuse, R22, R140 ;  /* 0x00000016048c723c */ /* 0x040ff0000008108c */
[C---:B------:R-:W-:Y:S08]  /*17e730*/  HMMA.1688.F32.TF32 R144, R4.reuse, R150, R144 ;  /* 0x000000960490723c */ /* 0x040ff00000081090 */
[C---:B----4-:R-:W-:Y:S01]  /*17e740*/  HMMA.1688.F32.TF32 R128, R4.reuse, R218, R128 ;  /* 0x000000da0480723c */ /* 0x050fe20000081080 */
[----:B------:R-:W2:Y:S04]  /*17e750*/  LDL.LU R218, [R1+0x15f8] ;  /* 0x0015f80001da7983 */ /* 0x000ea80000300800 */
[----:B------:R-:W2:Y:S04]  /*17e760*/  LDL.LU R219, [R1+0x15fc] ;  /* 0x0015fc0001db7983 */ /* 0x000ea80000300800 */
[----:B------:R-:W4:Y:S04]  /*17e770*/  LDL.LU R34, [R1+0x1608] ;  /* 0x0016080001227983 */ /* 0x000f280000300800 */
[----:B------:R-:W4:Y:S04]  /*17e780*/  LDL.LU R35, [R1+0x160c] ;  /* 0x00160c0001237983 */ /* 0x000f280000300800 */
[----:B------:R-:W2:Y:S04]  /*17e790*/  LDL.LU R30, [R1+0x1618] ;  /* 0x00161800011e7983 */ /* 0x000ea80000300800 */
[----:B------:R-:W2:Y:S04]  /*17e7a0*/  LDL.LU R31, [R1+0x161c] ;  /* 0x00161c00011f7983 */ /* 0x000ea80000300800 */
        /* <DEDUP_REMOVED lines=33> */
[----:B-1----:R-:W3:Y:S04]  /*17e9c0*/  LDL.LU R182, [R1+0x15e8] ;  /* 0x0015e80001b67983 */ /* 0x002ee80000300800 */
[----:B------:R-:W3:Y:S01]  /*17e9d0*/  LDL.LU R183, [R1+0x15ec] ;  /* 0x0015ec0001b77983 */ /* 0x000ee20000300800 */
[----:B--2---:R-:W-:Y:S03]  /*17e9e0*/  HMMA.1688.F32.TF32 R184, R4, R190, R184 ;  /* 0x000000be04b8723c */ /* 0x004fe600000810b8 */
[----:B------:R-:W2:Y:S04]  /*17e9f0*/  LDL.LU.64 R190, [R1+0xb098] ;  /* 0x00b0980001be7983 */ /* 0x000ea80000300a00 */
[----:B------:R-:W2:-:S12]  /*17ea00*/  LDL.LU.64 R188, [R1+0xb090] ;  /* 0x00b0900001bc7983 */ /* 0x000e980000300a00 */
[----:B------:R1:W-:Y:S04]  /*17ea10*/  STL.64 [R1+0xb020], R186 ;  /* 0x00b020ba01007387 */ /* 0x0003e80000100a00 */
[----:B------:R-:W-:Y:S04]  /*17ea20*/  STL.64 [R1+0xb018], R184 ;  /* 0x00b018b801007387 */ /* 0x000fe80000100a00 */
[----:B-1----:R-:W2:Y:S04]  /*17ea30*/  LDL.LU R186, [R1+0x15d8] ;  /* 0x0015d80001ba7983 */ /* 0x002ea80000300800 */
[----:B------:R-:W2:Y:S01]  /*17ea40*/  LDL.LU R187, [R1+0x15dc] ;  /* 0x0015dc0001bb7983 */ /* 0x000ea20000300800 */
[C---:B---3--:R-:W-:Y:S08]  /*17ea50*/  HMMA.1688.F32.TF32 R192, R4.reuse, R182, R192 ;  /* 0x000000b604c0723c */ /* 0x048ff000000810c0 */
        /* <DEDUP_REMOVED lines=31> */
[----:B------:R-:W2:Y:S01]  /*17ec50*/  LDL.LU R201, [R1+0x1674] ;  /* 0x0016740001c97983 */ /* 0x000ea20000300800 */
[----:B------:R-:W-:-:S02]  /*17ec60*/  IMAD.MOV.U32 R196, RZ, RZ, R244 ;  /* 0x000000ffffc47224 */ /* 0x000fc400078e00f4 */
[----:B------:R-:W-:Y:S01]  /*17ec70*/  IMAD.MOV.U32 R197, RZ, RZ, R245 ;  /* 0x000000ffffc57224 */ /* 0x000fe200078e00f5 */
[----:B------:R-:W4:Y:S04]  /*17ec80*/  LDL.LU R244, [R1+0xb08c] ;  /* 0x00b08c0001f47983 */ /* 0x000f280000300800 */
[----:B------:R-:W4:Y:S01]  /*17ec90*/  LDL.LU R245, [R1+0xb088] ;  /* 0x00b0880001f57983 */ /* 0x000f220000300800 */
[----:B------:R-:W-:Y:S01]  /*17eca0*/  IMAD.MOV.U32 R198, RZ, RZ, R212 ;  /* 0x000000ffffc67224 */ /* 0x000fe200078e00d4 */
[----:B------:R-:W-:Y:S02]  /*17ecb0*/  MOV R199, R213 ;  /* 0x000000d500c77202 */ /* 0x000fe40000000f00 */
        /* <DEDUP_REMOVED lines=8> */
[----:B------:R-:W-:Y:S04]  /*17ed40*/  STL.64 [R1+0xafc0], R210 ;  /* 0x00afc0d201007387 */ /* 0x000fe80000100a00 */
[----:B------:R1:W-:Y:S02]  /*17ed50*/  STL.64 [R1+0xafb8], R208 ;  /* 0x00afb8d001007387 */ /* 0x0003e40000100a00 */
[----:B-1----:R-:W-:-:S02]  /*17ed60*/  IMAD.MOV.U32 R208, RZ, RZ, R246 ;  /* 0x000000ffffd07224 */ /* 0x002fc400078e00f6 */
[----:B------:R-:W-:Y:S01]  /*17ed70*/  IMAD.MOV.U32 R209, RZ, RZ, R247 ;  /* 0x000000ffffd17224 */ /* 0x000fe200078e00f7 */
[----:B------:R-:W4:Y:S04]  /*17ed80*/  LDL.LU R246, [R1+0xb074] ;  /* 0x00b0740001f67983 */ /* 0x000f280000300800 */
[----:B------:R-:W4:Y:S04]  /*17ed90*/  LDL.LU R247, [R1+0xb070] ;  /* 0x00b0700001f77983 */ /* 0x000f280000300800 */
[----:B------:R-:W3:Y:S04]  /*17eda0*/  LDL.LU R210, [R1+0x28] ;  /* 0x0000280001d27983 */ /* 0x000ee80000300800 */
[----:B------:R-:W3:Y:S04]  /*17edb0*/  LDL.LU R211, [R1+0x2c] ;  /* 0x00002c0001d37983 */ /* 0x000ee80000300800 */
[----:B------:R-:W3:Y:S04]  /*17edc0*/  LDL.LU R188, [R1+0x16a0] ;  /* 0x0016a00001bc7983 */ /* 0x000ee80000300800 */
[----:B------:R-:W3:Y:S01]  /*17edd0*/  LDL.LU R189, [R1+0x16a4] ;  /* 0x0016a40001bd7983 */ /* 0x000ee20000300800 */
[----:B------:R-:W-:Y:S01]  /*17ede0*/  IMAD.MOV.U32 R194, RZ, RZ, R221 ;  /* 0x000000ffffc27224 */ /* 0x000fe200078e00dd */
[----:B------:R-:W-:Y:S01]  /*17edf0*/  MOV R195, R220 ;  /* 0x000000dc00c37202 */ /* 0x000fe20000000f00 */
[C---:B--2---:R-:W-:Y:S08]  /*17ee00*/  HMMA.1688.F32.TF32 R212, R4.reuse, R34, R212 ;  /* 0x0000002204d4723c */ /* 0x044ff000000810d4 */
[C---:B----4-:R-:W-:Y:S11]  /*17ee10*/  HMMA.1688.F32.TF32 R216, R4.reuse, R30, R244 ;  /* 0x0000001e04d8723c */ /* 0x050ff600000810f4 */
[----:B------:R-:W-:Y:S04]  /*17ee20*/  STL.64 [R1+0xafb0], R214 ;  /* 0x00afb0d601007387 */ /* 0x000fe80000100a00 */
[----:B------:R-:W-:Y:S04]  /*17ee30*/  STL.64 [R1+0xafa8], R212 ;  /* 0x00afa8d401007387 */ /* 0x000fe80000100a00 */
[----:B------:R-:W2:Y:S04]  /*17ee40*/  LDL.LU R32, [R1+0x16b0] ;  /* 0x0016b00001207983 */ /* 0x000ea80000300800 */
[----:B------:R-:W2:Y:S04]  /*17ee50*/  LDL.LU R33, [R1+0x16b4] ;  /* 0x0016b40001217983 */ /* 0x000ea80000300800 */
[----:B------:R-:W-:Y:S04]  /*17ee60*/  STL.64 [R1+0xafa0], R218 ;  /* 0x00afa0da01007387 */ /* 0x000fe80000100a00 */
[----:B------:R-:W-:Y:S04]  /*17ee70*/  STL.64 [R1+0xaf98], R216 ;  /* 0x00af98d801007387 */ /* 0x000fe80000100a00 */
[----:B------:R-:W4:Y:S04]  /*17ee80*/  LDL.LU R28, [R1+0x16c0] ;  /* 0x0016c000011c7983 */ /* 0x000f280000300800 */
[----:B------:R-:W4:Y:S01]  /*17ee90*/  LDL.LU R29, [R1+0x16c4] ;  /* 0x0016c400011d7983 */ /* 0x000f220000300800 */
[C---:B------:R-:W-:Y:S03]  /*17eea0*/  HMMA.1688.F32.TF32 R220, R4.reuse, R222, R20 ;  /* 0x000000de04dc723c */ /* 0x040fe60000081014 */
[----:B------:R-:W2:Y:S04]  /*17eeb0*/  LDL.LU R20, [R1+0x16d0] ;  /* 0x0016d00001147983 */ /* 0x000ea80000300800 */
[----:B------:R-:W2:Y:S01]  /*17eec0*/  LDL.LU R21, [R1+0x16d4] ;  /* 0x0016d40001157983 */ /* 0x000ea20000300800 */
[C---:B------:R-:W-:Y:S03]  /*17eed0*/  HMMA.1688.F32.TF32 R52, R4.reuse, R226, R52 ;  /* 0x000000e20434723c */ /* 0x040fe60000081034 */
[----:B------:R-:W-:Y:S04]  /*17eee0*/  LDS R227, [R3+UR10+0x8a980] ;  /* 0x08a9800a03e37984 */ /* 0x000fe80008000800 */
[----:B------:R-:W1:Y:S01]  /*17eef0*/  LDS R226, [R252+UR10+0x8a980] ;  /* 0x08a9800afce27984 */ /* 0x000e620008000800 */
[----:B---3--:R-:W-:Y:S03]  /*17ef00*/  HMMA.1688.F32.TF32 R4, R4, R206, R208 ;  /* 0x000000ce0404723c */ /* 0x008fe600000810d0 */
[----:B------:R-:W-:Y:S04]  /*17ef10*/  STL.64 [R1+0xaf90], R222 ;  /* 0x00af90de01007387 */ /* 0x000fe80000100a00 */
[----:B------:R-:W-:-:S12]  /*17ef20*/  STL.64 [R1+0xaf88], R220 ;  /* 0x00af88dc01007387 */ /* 0x000fd80000100a00 */
[----:B------:R-:W-:Y:S04]  /*17ef30*/  STL.64 [R1+0xaf80], R6 ;  /* 0x00af800601007387 */ /* 0x000fe80000100a00 */
[----:B------:R3:W-:Y:S01]  /*17ef40*/  STL.64 [R1+0xaf78], R4 ;  /* 0x00af780401007387 */ /* 0x0007e20000100a00 */
[C---:B-1----:R-:W-:Y:S08]  /*17ef50*/  HMMA.1688.F32.TF32 R228, R224.reuse, R200, R228 ;  /* 0x000000c8e0e4723c */ /* 0x042ff000000810e4 */
[C---:B------:R-:W-:Y:S11]  /*17ef60*/  HMMA.1688.F32.TF32 R188, R224.reuse, R188, R248 ;  /* 0x000000bce0bc723c */ /* 0x040ff600000810f8 */
[----:B------:R-:W-:Y:S04]  /*17ef70*/  STL.64 [R1+0xaf70], R230 ;  /* 0x00af70e601007387 */ /* 0x000fe80000100a00 */
[----:B------:R1:W-:Y:S01]  /*17ef80*/  STL.64 [R1+0xaf68], R228 ;  /* 0x00af68e401007387 */ /* 0x0003e20000100a00 */
[C---:B----4-:R-:W-:Y:S08]  /*17ef90*/  HMMA.1688.F32.TF32 R244, R224.reuse, R28, R112 ;  /* 0x0000001ce0f4723c */ /* 0x050ff00000081070 */
[C---:B--2---:R-:W-:Y:S08]  /*17efa0*/  HMMA.1688.F32.TF32 R248, R224.reuse, R20, R232 ;  /* 0x00000014e0f8723c */ /* 0x044ff000000810e8 */
[C---:B------:R-:W-:Y:S08]  /*17efb0*/  HMMA.1688.F32.TF32 R196, R224.reuse, R180, R196 ;  /* 0x000000b4e0c4723c */ /* 0x040ff000000810c4 */
[C---:B------:R-:W-:Y:S08]  /*17efc0*/  HMMA.1688.F32.TF32 R192, R224.reuse, R184, R192 ;  /* 0x000000b8e0c0723c */ /* 0x040ff000000810c0 */
[----:B------:R-:W-:Y:S01]  /*17efd0*/  HMMA.1688.F32.TF32 R12, R224, R32, R12 ;  /* 0x00000020e00c723c */ /* 0x000fe2000008100c */
[----:B---3--:R-:W-:-:S02]  /*17efe0*/  IMAD.MOV.U32 R5, RZ, RZ, R190 ;  /* 0x000000ffff057224 */ /* 0x008fc400078e00be */
[----:B------:R-:W-:Y:S02]  /*17eff0*/  IMAD.MOV.U32 R4, RZ, RZ, R191 ;  /* 0x000000ffff047224 */ /* 0x000fe400078e00bf */
[----:B------:R-:W-:Y:S02]  /*17f000*/  IMAD.MOV.U32 R218, RZ, RZ, R2 ;  /* 0x000000ffffda7224 */ /* 0x000fe400078e0002 */
[----:B------:R-:W-:Y:S01]  /*17f010*/  IMAD.MOV.U32 R219, RZ, RZ, R0 ;  /* 0x000000ffffdb7224 */ /* 0x000fe200078e0000 */
[----:B------:R-:W-:Y:S04]  /*17f020*/  LDS R235, [R3+UR10+0x8b980] ;  /* 0x08b9800a03eb7984 */ /* 0x000fe80008000800 */
[----:B------:R-:W-:Y:S04]  /*17f030*/  LDS R234, [R252+UR10+0x8b980] ;  /* 0x08b9800afcea7984 */ /* 0x000fe80008000800 */
[----:B------:R-:W-:Y:S04]  /*17f040*/  STL.64 [R1+0xaf50], R246 ;  /* 0x00af50f601007387 */ /* 0x000fe80000100a00 */
[----:B------:R2:W-:Y:S04]  /*17f050*/  STL.64 [R1+0xaf48], R244 ;  /* 0x00af48f401007387 */ /* 0x0005e80000100a00 */
[----:B------:R-:W3:Y:S04]  /*17f060*/  LDL.LU R200, [R1+0x16e0] ;  /* 0x0016e00001c87983 */ /* 0x000ee80000300800 */
[----:B------:R-:W3:Y:S04]  /*17f070*/  LDL.LU R201, [R1+0x16e4] ;  /* 0x0016e40001c97983 */ /* 0x000ee80000300800 */
        /* <DEDUP_REMOVED lines=16> */
[----:B--2---:R-:W2:Y:S01]  /*17f180*/  LDL.LU R244, [R1+0x1770] ;  /* 0x0017700001f47983 */ /* 0x004ea20000300800 */
        /* <DEDUP_REMOVED lines=14> */
[----:B------:R-:W-:Y:S01]  /*17f270*/  IMAD.MOV.U32 R181, RZ, RZ, R188 ;  /* 0x000000ffffb57224 */ /* 0x000fe200078e00bc */
[----:B------:R-:W-:-:S02]  /*17f280*/  MOV R180, R189 ;  /* 0x000000bd00b47202 */ /* 0x000fc40000000f00 */
[----:B------:R1:W-:Y:S01]  /*17f290*/  STL.64 [R1+0xaf58], R248 ;  /* 0x00af58f801007387 */ /* 0x0003e20000100a00 */
[----:B------:R-:W-:Y:S01]  /*17f2a0*/  IMAD.MOV.U32 R191, RZ, RZ, R12 ;  /* 0x000000ffffbf7224 */ /* 0x000fe200078e000c */
[----:B------:R-:W-:Y:S01]  /*17f2b0*/  MOV R190, R13 ;  /* 0x0000000d00be7202 */ /* 0x000fe20000000f00 */
[----:B------:R-:W-:Y:S02]  /*17f2c0*/  IMAD.MOV.U32 R189, RZ, RZ, R14 ;  /* 0x000000ffffbd7224 */ /* 0x000fe400078e000e */
[----:B------:R-:W-:Y:S01]  /*17f2d0*/  IMAD.MOV.U32 R188, RZ, RZ, R15 ;  /* 0x000000ffffbc7224 */ /* 0x000fe200078e000f */
[----:B-1----:R-:W2:Y:S04]  /*17f2e0*/  LDL.LU R248, [R1+0x1750] ;  /* 0x0017500001f87983 */ /* 0x002ea80000300800 */
[----:B------:R-:W2:Y:S01]  /*17f2f0*/  LDL.LU R249, [R1+0x1754] ;  /* 0x0017540001f97983 */ /* 0x000ea20000300800 */
[C---:B---3--:R-:W-:Y:S03]  /*17f300*/  HMMA.1688.F32.TF32 R12, R224.reuse, R200, R240 ;  /* 0x000000c8e00c723c */ /* 0x048fe600000810f0 */
[----:B------:R-:W3:Y:S04]  /*17f310*/  LDL.LU R200, [R1+0x17e0] ;  /* 0x0017e00001c87983 */ /* 0x000ee80000300800 */
[----:B------:R-:W3:Y:S04]  /*17f320*/  LDL.LU R201, [R1+0x17e4] ;  /* 0x0017e40001c97983 */ /* 0x000ee80000300800 */
        /* <DEDUP_REMOVED lines=9> */
[C---:B------:R-:W-:Y:S08]  /*17f3c0*/  HMMA.1688.F32.TF32 R24, R224.reuse, R28, R24 ;  /* 0x0000001ce018723c */ /* 0x040ff00000081018 */
[C---:B----4-:R-:W-:Y:S01]  /*17f3d0*/  HMMA.1688.F32.TF32 R20, R224.reuse, R196, R20 ;  /* 0x000000c4e014723c */ /* 0x050fe20000081014 */
[----:B------:R-:W4:Y:S04]  /*17f3e0*/  LDL.LU R196, [R1+0x17f0] ;  /* 0x0017f00001c47983 */ /* 0x000f280000300800 */
[----:B------:R-:W4:Y:S04]  /*17f3f0*/  LDL.LU R197, [R1+0x17f4] ;  /* 0x0017f40001c57983 */ /* 0x000f280000300800 */
        /* <DEDUP_REMOVED lines=9> */
[C---:B--2---:R-:W-:Y:S01]  /*17f490*/  HMMA.1688.F32.TF32 R32, R224.reuse, R212, R32 ;  /* 0x000000d4e020723c */ /* 0x044fe20000081020 */
[----:B------:R-:W2:Y:S04]  /*17f4a0*/  LDL.LU R212, [R1+0x1800] ;  /* 0x0018000001d47983 */ /* 0x000ea80000300800 */
[----:B------:R-:W2:Y:S04]  /*17f4b0*/  LDL.LU R213, [R1+0x1804] ;  /* 0x0018040001d57983 */ /* 0x000ea80000300800 */
[----:B------:R-:W3:Y:S04]  /*17f4c0*/  LDL.LU R192, [R1+0x1810] ;  /* 0x0018100001c07983 */ /* 0x000ee80000300800 */
[----:B------:R-:W3:Y:S01]  /*17f4d0*/  LDL.LU R193, [R1+0x1814] ;  /* 0x0018140001c17983 */ /* 0x000ee20000300800 */
[C---:B----4-:R-:W-:Y:S03]  /*17f4e0*/  HMMA.1688.F32.TF32 R80, R224.reuse, R196, R80 ;  /* 0x000000c4e050723c */ /* 0x050fe60000081050 */
[----:B------:R-:W-:Y:S04]  /*17f4f0*/  STL.64 [R1+0xaf40], R66 ;  /* 0x00af404201007387 */ /* 0x000fe80000100a00 */
[----:B------:R1:W-:Y:S04]  /*17f500*/  STL.64 [R1+0xaf38], R64 ;  /* 0x00af384001007387 */ /* 0x0003e80000100a00 */
[----:B------:R-:W4:Y:S04]  /*17f510*/  LDL.LU R204, [R1+0x1830] ;  /* 0x0018300001cc7983 */ /* 0x000f280000300800 */
[----:B------:R-:W4:Y:S04]  /*17f520*/  LDL.LU R205, [R1+0x1834] ;  /* 0x0018340001cd7983 */ /* 0x000f280000300800 */
[----:B------:R-:W4:Y:S04]  /*17f530*/  LDL.LU R208, [R1+0x1820] ;  /* 0x0018200001d07983 */ /* 0x000f280000300800 */
[----:B------:R-:W4:Y:S04]  /*17f540*/  LDL.LU R209, [R1+0x1824] ;  /* 0x0018240001d17983 */ /* 0x000f280000300800 */
[----:B------:R-:W-:Y:S04]  /*17f550*/  STL.64 [R1+0xaf30], R70 ;  /* 0x00af304601007387 */ /* 0x000fe80000100a00 */
[----:B------:R-:W-:Y:S04]  /*17f560*/  STL.64 [R1+0xaf28], R68 ;  /* 0x00af284401007387 */ /* 0x000fe80000100a00 */
[----:B------:R-:W4:Y:S04]  /*17f570*/  LDL.LU R200, [R1+0x1840] ;  /* 0x0018400001c87983 */ /* 0x000f280000300800 */
[----:B------:R-:W4:Y:S04]  /*17f580*/  LDL.LU R201, [R1+0x1844] ;  /* 0x0018440001c97983 */ /* 0x000f280000300800 */
[----:B------:R-:W-:Y:S04]  /*17f590*/  STL.64 [R1+0xaf20], R78 ;  /* 0x00af204e01007387 */ /* 0x000fe80000100a00 */
[----:B------:R1:W-:Y:S04]  /*17f5a0*/  STL.64 [R1+0xaf18], R76 ;  /* 0x00af184c01007387 */ /* 0x0003e80000100a00 */
[----:B------:R-:W4:Y:S04]  /*17f5b0*/  LDL.LU R196, [R1+0x1850] ;  /* 0x0018500001c47983 */ /* 0x000f280000300800 */
[----:B------:R-:W4:Y:S04]  /*17f5c0*/  LDL.LU R197, [R1+0x1854] ;  /* 0x0018540001c57983 */ /* 0x000f280000300800 */
[----:B------:R-:W-:Y:S04]  /*17f5d0*/  STL.64 [R1+0xaf10], R82 ;  /* 0x00af105201007387 */ /* 0x000fe80000100a00 */
[----:B------:R1:W-:Y:S01]  /*17f5e0*/  STL.64 [R1+0xaf08], R80 ;  /* 0x00af085001007387 */ /* 0x0003e20000100a00 */
[C---:B------:R-:W-:Y:S08]  /*17f5f0*/  HMMA.1688.F32.TF32 R60, R224.reuse, R220, R60 ;  /* 0x000000dce03c723c */ /* 0x040ff0000008103c */
[----:B------:R-:W-:Y:S01]  /*17f600*/  HMMA.1688.F32.TF32 R72, R224, R216, R72 ;  /* 0x000000d8e048723c */ /* 0x000fe20000081048 */
[----:B------:R-:W-:Y:S01]  /*17f610*/  IMAD.MOV.U32 R216, RZ, RZ, R102 ;  /* 0x000000ffffd87224 */ /* 0x000fe200078e0066 */
[----:B------:R-:W-:-:S06]  /*17f620*/  MOV R217, R103 ;  /* 0x0000006700d97202 */ /* 0x000fcc0000000f00 */
[C---:B--2---:R-:W-:Y:S08]  /*17f630*/  HMMA.1688.F32.TF32 R84, R224.reuse, R212, R84 ;  /* 0x000000d4e054723c */ /* 0x044ff00000081054 */
[C---:B---3--:R-:W-:Y:S11]  /*17f640*/  HMMA.1688.F32.TF32 R88, R224.reuse, R192, R88 ;  /* 0x000000c0e058723c */ /* 0x048ff60000081058 */
[----:B------:R-:W-:Y:S04]  /*17f650*/  STL.64 [R1+0xaf00], R86 ;  /* 0x00af005601007387 */ /* 0x000fe80000100a00 */
[----:B------:R-:W-:Y:S04]  /*17f660*/  STL.64 [R1+0xaef8], R84 ;  /* 0x00aef85401007387 */ /* 0x000fe80000100a00 */
[----:B------:R-:W1:Y:S04]  /*17f670*/  LDL.LU R192, [R1+0x1870] ;  /* 0x0018700001c07983 */ /* 0x000e680000300800 */
[----:B------:R-:W1:Y:S04]  /*17f680*/  LDL.LU R193, [R1+0x1874] ;  /* 0x0018740001c17983 */ /* 0x000e680000300800 */
[----:B------:R-:W1:Y:S04]  /*17f690*/  LDL.LU R220, [R1+0x60] ;  /* 0x0000600001dc7983 */ /* 0x000e680000300800 */
[----:B------:R-:W1:Y:S04]  /*17f6a0*/  LDL.LU R221, [R1+0x64] ;  /* 0x0000640001dd7983 */ /* 0x000e680000300800 */
[----:B------:R-:W1:Y:S04]  /*17f6b0*/  LDL.LU R222, [R1+0x68] ;  /* 0x0000680001de7983 */ /* 0x000e680000300800 */
[----:B------:R-:W1:Y:S04]  /*17f6c0*/  LDL.LU R223, [R1+0x6c] ;  /* 0x00006c0001df7983 */ /* 0x000e680000300800 */
[----:B------:R-:W2:Y:S04]  /*17f6d0*/  LDL.LU R212, [R1+0x1880] ;  /* 0x0018800001d47983 */ /* 0x000ea80000300800 */
[----:B------:R-:W2:Y:S04]  /*17f6e0*/  LDL.LU R213, [R1+0x1884] ;  /* 0x0018840001d57983 */ /* 0x000ea80000300800 */
[----:B------:R-:W3:Y:S04]  /*17f6f0*/  LDL.LU R102, [R1+0xb03c] ;  /* 0x00b03c0001667983 */ /* 0x000ee80000300800 */
[----:B------:R-:W3:Y:S01]  /*17f700*/  LDL.LU R103, [R1+0xb038] ;  /* 0x00b0380001677983 */ /* 0x000ee20000300800 */
[C---:B----4-:R-:W-:Y:S03]  /*17f710*/  HMMA.1688.F32.TF32 R96, R224.reuse, R204, R96 ;  /* 0x000000cce060723c */ /* 0x050fe60000081060 */
[----:B------:R-:W-:Y:S04]  /*17f720*/  STL.64 [R1+0xaef0], R90 ;  /* 0x00aef05a01007387 */ /* 0x000fe80000100a00 */
[----:B------:R-:W-:Y:S01]  /*17f730*/  STL.64 [R1+0xaee8], R88 ;  /* 0x00aee85801007387 */ /* 0x000fe20000100a00 */
[C---:B------:R-:W-:Y:S03]  /*17f740*/  HMMA.1688.F32.TF32 R92, R224.reuse, R208, R92 ;  /* 0x000000d0e05c723c */ /* 0x040fe6000008105c */
[----:B------:R-:W4:Y:S04]  /*17f750*/  LDL.LU R208, [R1+0x1890] ;  /* 0x0018900001d07983 */ /* 0x000f280000300800 */
[----:B------:R-:W4:Y:S01]  /*17f760*/  LDL.LU R209, [R1+0x1894] ;  /* 0x0018940001d17983 */ /* 0x000f220000300800 */
[C---:B------:R-:W-:Y:S03]  /*17f770*/  HMMA.1688.F32.TF32 R104, R224.reuse, R196, R104 ;  /* 0x000000c4e068723c */ /* 0x040fe60000081068 */
[----:B------:R1:W-:Y:S04]  /*17f780*/  STL.64 [R1+0xaee0], R98 ;  /* 0x00aee06201007387 */ /* 0x0003e80000100a00 */
[----:B------:R-:W-:Y:S04]  /*17f790*/  STL.64 [R1+0xaed8], R96 ;  /* 0x00aed86001007387 */ /* 0x000fe80000100a00 */
[----:B------:R-:W2:Y:S04]  /*17f7a0*/  LDL.LU R204, [R1+0x18a0] ;  /* 0x0018a00001cc7983 */ /* 0x000ea80000300800 */
[----:B------:R-:W2:Y:S01]  /*17f7b0*/  LDL.LU R205, [R1+0x18a4] ;  /* 0x0018a40001cd7983 */ /* 0x000ea20000300800 */
[----:B---3--:R-:W-:-:S15]  /*17f7c0*/  HMMA.1688.F32.TF32 R100, R224, R200, R100 ;  /* 0x000000c8e064723c */ /* 0x008fde0000081064 */
[----:B------:R-:W-:-:S04]  /*17f7d0*/  NOP ;  /* 0x0000000000007918 */ /* 0x000fc80000000000 */
[----:B------:R-:W-:Y:S04]  /*17f7e0*/  STL.64 [R1+0xaed0], R102 ;  /* 0x00aed06601007387 */ /* 0x000fe80000100a00 */
[----:B------:R-:W-:Y:S04]  /*17f7f0*/  STL.64 [R1+0xaec8], R100 ;  /* 0x00aec86401007387 */ /* 0x000fe80000100a00 */
[----:B------:R-:W3:Y:S04]  /*17f800*/  LDL.LU R200, [R1+0x18b0] ;  /* 0x0018b00001c87983 */ /* 0x000ee80000300800 */
[----:B------:R-:W3:Y:S04]  /*17f810*/  LDL.LU R201, [R1+0x18b4] ;  /* 0x0018b40001c97983 */ /* 0x000ee80000300800 */
[----:B------:R-:W3:Y:S04]  /*17f820*/  LDL.LU R196, [R1+0x18c0] ;  /* 0x0018c00001c47983 */ /* 0x000ee80000300800 */
[----:B------:R-:W3:Y:S04]  /*17f830*/  LDL.LU R197, [R1+0x18c4] ;  /* 0x0018c40001c57983 */ /* 0x000ee80000300800 */
[----:B------:R2:W-:Y:S04]  /*17f840*/  STL.64 [R1+0xaec0], R106 ;  /* 0x00aec06a01007387 */ /* 0x0005e80000100a00 */
[----:B------:R-:W-:Y:S01]  /*17f850*/  STL.64 [R1+0xaeb8], R104 ;  /* 0x00aeb86801007387 */ /* 0x000fe20000100a00 */
[C---:B-1----:R-:W-:Y:S03]  /*17f860*/  HMMA.1688.F32.TF32 R64, R224.reuse, R192, R220 ;  /* 0x000000c0e040723c */ /* 0x042fe600000810dc */
[----:B------:R-:W3:Y:S04]  /*17f870*/  LDL.LU R192, [R1+0x18d0] ;  /* 0x0018d00001c07983 */ /* 0x000ee80000300800 */
[----:B------:R-:W3:Y:S01]  /*17f880*/  LDL.LU R193, [R1+0x18d4] ;  /* 0x0018d40001c17983 */ /* 0x000ee20000300800 */
[C---:B------:R-:W-:Y:S08]  /*17f890*/  HMMA.1688.F32.TF32 R40, R224.reuse, R248, R40 ;  /* 0x000000f8e028723c */ /* 0x040ff00000081028 */
[C---:B----4-:R-:W-:Y:S01]  /*17f8a0*/  HMMA.1688.F32.TF32 R8, R224.reuse, R208, R8 ;  /* 0x000000d0e008723c */ /* 0x050fe20000081008 */
[----:B------:R-:W4:Y:S07]  /*17f8b0*/  LDL.LU R248, [R1+0x18e0] ;  /* 0x0018e00001f87983 */ /* 0x000f2e0000300800 */
[C---:B------:R-:W-:Y:S01]  /*17f8c0*/  HMMA.1688.F32.TF32 R48, R224.reuse, R244, R48 ;  /* 0x000000f4e030723c */ /* 0x040fe20000081030 */
[----:B------:R-:W4:Y:S04]  /*17f8d0*/  LDL.LU R249, [R1+0x18e4] ;  /* 0x0018e40001f97983 */ /* 0x000f280000300800 */
[----:B------:R-:W4:Y:S03]  /*17f8e0*/  LDL.LU R244, [R1+0x18f0] ;  /* 0x0018f00001f47983 */ /* 0x000f260000300800 */
[----:B------:R-:W-:Y:S01]  /*17f8f0*/  HMMA.1688.F32.TF32 R52, R224, R112, R52 ;  /* 0x00000070e034723c */ /* 0x000fe20000081034 */
[----:B------:R-:W4:Y:S04]  /*17f900*/  LDL.LU R245, [R1+0x18f4] ;  /* 0x0018f40001f57983 */ /* 0x000f280000300800 */
[----:B------:R-:W4:Y:S04]  /*17f910*/  LDL.LU R112, [R1+0x1900] ;  /* 0x0019000001707983 */ /* 0x000f280000300800 */
[----:B------:R-:W4:Y:S01]  /*17f920*/  LDL.LU R113, [R1+0x1904] ;  /* 0x0019040001717983 */ /* 0x000f220000300800 */
[----:B------:R-:W-:Y:S01]  /*17f930*/  IMAD.MOV.U32 R77, RZ, RZ, R64 ;  /* 0x000000ffff4d7224 */ /* 0x000fe200078e0040 */
[----:B------:R-:W-:Y:S01]  /*17f940*/  MOV R76, R65 ;  /* 0x00000041004c7202 */ /* 0x000fe20000000f00 */
[----:B------:R-:W-:-:S02]  /*17f950*/  IMAD.MOV.U32 R69, RZ, RZ, R66 ;  /* 0x000000ffff457224 */ /* 0x000fc400078e0042 */
[----:B------:R-:W-:Y:S02]  /*17f960*/  IMAD.MOV.U32 R68, RZ, RZ, R67 ;  /* 0x000000ffff447224 */ /* 0x000fe400078e0043 */
[C---:B--2---:R-:W-:Y:S08]  /*17f970*/  HMMA.1688.F32.TF32 R64, R224.reuse, R212, R216 ;  /* 0x000000d4e040723c */ /* 0x044ff000000810d8 */
[----:B------:R-:W-:Y:S01]  /*17f980*/  HMMA.1688.F32.TF32 R56, R224, R228, R56 ;  /* 0x000000e4e038723c */ /* 0x000fe20000081038 */
[----:B------:R-:W-:Y:S01]  /*17f990*/  IMAD.MOV.U32 R71, RZ, RZ, R8 ;  /* 0x000000ffff477224 */ /* 0x000fe200078e0008 */
[----:B------:R-:W-:-:S09]  /*17f9a0*/  MOV R70, R9 ;  /* 0x0000000900467202 */ /* 0x000fd20000000f00 */
[----:B------:R-:W-:Y:S02]  /*17f9b0*/  IMAD.MOV.U32 R81, RZ, RZ, R66 ;  /* 0x000000ffff517224 */ /* 0x000fe400078e0042 */
[----:B------:R-:W-:Y:S02]  /*17f9c0*/  IMAD.MOV.U32 R80, RZ, RZ, R67 ;  /* 0x000000ffff507224 */ /* 0x000fe400078e0043 */
[----:B------:R-:W-:Y:S02]  /*17f9d0*/  IMAD.MOV.U32 R67, RZ, RZ, R10 ;  /* 0x000000ffff437224 */ /* 0x000fe400078e000a */
[----:B------:R-:W-:Y:S02]  /*17f9e0*/  IMAD.MOV.U32 R66, RZ, RZ, R11 ;  /* 0x000000ffff427224 */ /* 0x000fe400078e000b */
[C---:B------:R-:W-:Y:S08]  /*17f9f0*/  HMMA.1688.F32.TF32 R8, R224.reuse, R204, R108 ;  /* 0x000000cce008723c */ /* 0x040ff0000008106c */
[C---:B---3--:R-:W-:Y:S08]  /*17fa00*/  HMMA.1688.F32.TF32 R116, R224.reuse, R200, R116 ;  /* 0x000000c8e074723c */ /* 0x048ff00000081074 */
[C---:B------:R-:W-:Y:S08]  /*17fa10*/  HMMA.1688.F32.TF32 R120, R224.reuse, R196, R120 ;  /* 0x000000c4e078723c */ /* 0x040ff00000081078 */
[C---:B------:R-:W-:Y:S03]  /*17fa20*/  HMMA.1688.F32.TF32 R124, R224.reuse, R192, R124 ;  /* 0x000000c0e07c723c */ /* 0x040fe6000008107c */
[----:B------:R-:W-:Y:S04]  /*17fa30*/  STL.64 [R1+0xae50], R118 ;  /* 0x00ae507601007387 */ /* 0x000fe80000100a00 */
[----:B------:R-:W-:Y:S04]  /*17fa40*/  STL.64 [R1+0xae48], R116 ;  /* 0x00ae487401007387 */ /* 0x000fe80000100a00 */
[----:B------:R-:W2:Y:S04]  /*17fa50*/  LDL.LU R228, [R1+0x1910] ;  /* 0x0019100001e47983 */ /* 0x000ea80000300800 */
[----:B------:R-:W2:Y:S04]  /*17fa60*/  LDL.LU R229, [R1+0x1914] ;  /* 0x0019140001e57983 */ /* 0x000ea80000300800 */
[----:B------:R-:W3:Y:S04]  /*17fa70*/  LDL.LU R220, [R1+0x1920] ;  /* 0x0019200001dc7983 */ /* 0x000ee80000300800 */
[----:B------:R-:W3:Y:S04]  /*17fa80*/  LDL.LU R221, [R1+0x1924] ;  /* 0x0019240001dd7983 */ /* 0x000ee80000300800 */
[----:B------:R-:W3:Y:S04]  /*17fa90*/  LDL R216, [R1+0x1930] ;  /* 0x0019300001d87983 */ /* 0x000ee80000100800 */
[----:B------:R-:W3:Y:S04]  /*17faa0*/  LDL R217, [R1+0x1934] ;  /* 0x0019340001d97983 */ /* 0x000ee80000100800 */
        /* <DEDUP_REMOVED lines=13> */
[C---:B------:R-:W-:Y:S08]  /*17fb80*/  HMMA.1688.F32.TF32 R132, R224.reuse, R244, R132 ;  /* 0x000000f4e084723c */ /* 0x040ff00000081084 */
[----:B------:R-:W-:Y:S01]  /*17fb90*/  HMMA.1688.F32.TF32 R136, R224, R112, R136 ;  /* 0x00000070e088723c */ /* 0x000fe20000081088 */
[----:B------:R-:W4:Y:S04]  /*17fba0*/  LDL.LU R196, [R1+0x1980] ;  /* 0x0019800001c47983 */ /* 0x000f280000300800 */
[----:B------:R-:W4:Y:S04]  /*17fbb0*/  LDL.LU R197, [R1+0x1984] ;  /* 0x0019840001c57983 */ /* 0x000f280000300800 */
        /* <DEDUP_REMOVED lines=8> */
[----:B------:R-:W-:-:S02]  /*17fc40*/  IMAD.MOV.U32 R2, RZ, RZ, R10 ;  /* 0x000000ffff027224 */ /* 0x000fc400078e000a */
[----:B------:R-:W-:Y:S02]  /*17fc50*/  IMAD.MOV.U32 R0, RZ, RZ, R11 ;  /* 0x000000ffff007224 */ /* 0x000fe400078e000b */
[----:B------:R-:W-:Y:S02]  /*17fc60*/  IMAD.MOV.U32 R184, RZ, RZ, R195 ;  /* 0x000000ffffb87224 */ /* 0x000fe400078e00c3 */
[----:B------:R-:W-:Y:S01]  /*17fc70*/  IMAD.MOV.U32 R185, RZ, RZ, R194 ;  /* 0x000000ffffb97224 */ /* 0x000fe200078e00c2 */
[C---:B--2---:R-:W-:Y:S08]  /*17fc80*/  HMMA.1688.F32.TF32 R140, R224.reuse, R228, R140 ;  /* 0x000000e4e08c723c */ /* 0x044ff0000008108c */
[C---:B---3--:R-:W-:Y:S08]  /*17fc90*/  HMMA.1688.F32.TF32 R144, R224.reuse, R220, R144 ;  /* 0x000000dce090723c */ /* 0x048ff00000081090 */
[C---:B------:R-:W-:Y:S08]  /*17fca0*/  HMMA.1688.F32.TF32 R148, R224.reuse, R216, R148 ;  /* 0x000000d8e094723c */ /* 0x040ff00000081094 */
[C---:B------:R-:W-:Y:S08]  /*17fcb0*/  HMMA.1688.F32.TF32 R152, R224.reuse, R212, R152 ;  /* 0x000000d4e098723c */ /* 0x040ff00000081098 */
        /* <DEDUP_REMOVED lines=33> */
[----:B---3--:R-:W-:-:S03]  /*17fed0*/  IMAD.MOV.U32 R159, RZ, RZ, R4 ;  /* 0x000000ffff9f7224 */ /* 0x008fc600078e0004 */
[----:B------:R-:W2:Y:S01]  /*17fee0*/  LDL.LU R251, [R1+0x167c] ;  /* 0x00167c0001fb7983 */ /* 0x000ea20000300800 */
[----:B------:R-:W-:-:S03]  /*17fef0*/  IMAD.MOV.U32 R158, RZ, RZ, R5 ;  /* 0x000000ffff9e7224 */ /* 0x000fc600078e0005 */
[----:B------:R-:W3:Y:S04]  /*17ff00*/  LDL.LU R4, [R1+0x1a50] ;  /* 0x001a500001047983 */ /* 0x000ee80000300800 */
[----:B------:R-:W3:Y:S04]  /*17ff10*/  LDL.LU R5, [R1+0x1a54] ;  /* 0x001a540001057983 */ /* 0x000ee80000300800 */
[----:B------:R-:W2:Y:S04]  /*17ff20*/  LDL.LU R216, [R1+0x1a30] ;  /* 0x001a300001d87983 */ /* 0x000ea80000300800 */
[----:B------:R-:W2:Y:S04]  /*17ff30*/  LDL.LU R217, [R1+0x1a34] ;  /* 0x001a340001d97983 */ /* 0x000ea80000300800 */
[----:B------:R-:W2:Y:S01]  /*17ff40*/  LDL.LU R208, [R1+0x1a10] ;  /* 0x001a100001d07983 */ /* 0x000ea20000300800 */
[C---:B------:R-:W-:Y:S03]  /*17ff50*/  HMMA.1688.F32.TF32 R164, R224.reuse, R200, R164 ;  /* 0x000000c8e0a4723c */ /* 0x040fe600000810a4 */
[----:B------:R-:W2:Y:S04]  /*17ff60*/  LDL.LU R209, [R1+0x1a14] ;  /* 0x001a140001d17983 */ /* 0x000ea80000300800 */
[----:B------:R-:W2:Y:S01]  /*17ff70*/  LDL.LU R200, [R1+0x19f0] ;  /* 0x0019f00001c87983 */ /* 0x000ea20000300800 */
[----:B------:R-:W-:Y:S03]  /*17ff80*/  HMMA.1688.F32.TF32 R172, R224, R192, R172 ;  /* 0x000000c0e0ac723c */ /* 0x000fe600000810ac */
        /* <DEDUP_REMOVED lines=10> */
[----:B------:R-:W2:Y:S01]  /*180030*/  LDL.LU R181, [R1+0x19a4] ;  /* 0x0019a40001b57983 */ /* 0x000ea20000300800 */
[----:B------:R-:W-:Y:S02]  /*180040*/  IMAD.MOV.U32 R155, RZ, RZ, R188 ;  /* 0x000000ffff9b7224 */ /* 0x000fe400078e00bc */
[----:B------:R-:W-:Y:S01]  /*180050*/  IMAD.MOV.U32 R154, RZ, RZ, R189 ;  /* 0x000000ffff9a7224 */ /* 0x000fe200078e00bd */
[----:B------:R-:W3:Y:S01]  /*180060*/  LDL.LU R188, [R1+0x19c0] ;  /* 0x0019c00001bc7983 */ /* 0x000ee20000300800 */
[----:B----4-:R-:W-:Y:S03]  /*180070*/  HMMA.1688.F32.TF32 R168, R224, R196, R168 ;  /* 0x000000c4e0a8723c */ /* 0x010fe600000810a8 */
[----:B------:R-:W3:Y:S04]  /*180080*/  LDL.LU R189, [R1+0x19c4] ;  /* 0x0019c40001bd7983 */ /* 0x000ee80000300800 */
        /* <DEDUP_REMOVED lines=23> */
[----:B------:R-:W-:Y:S01]  /*180200*/  IMAD.MOV.U32 R244, RZ, RZ, R183 ;  /* 0x000000fffff47224 */ /* 0x000fe200078e00b7 */
[----:B------:R-:W-:-:S02]  /*180210*/  MOV R245, R182 ;  /* 0x000000b600f57202 */ /* 0x000fc40000000f00 */
[----:B------:R-:W3:Y:S04]  /*180220*/  LDL.LU R91, [R1+0x178c] ;  /* 0x00178c00015b7983 */ /* 0x000ee80000300800 */
[----:B------:R-:W3:Y:S01]  /*180230*/  LDL.LU.64 R182, [R1+0xb030] ;  /* 0x00b0300001b67983 */ /* 0x000ee20000300a00 */
[----:B--2---:R-:W-:Y:S03]  /*180240*/  HMMA.1688.F32.TF32 R176, R224, R180, R176 ;  /* 0x000000b4e0b0723c */ /* 0x004fe600000810b0 */
[----:B------:R-:W3:Y:S01]  /*180250*/  LDL.LU.64 R180, [R1+0xb028] ;  /* 0x00b0280001b47983 */ /* 0x000ee20000300a00 */
[----:B------:R-:W-:Y:S01]  /*180260*/  IMAD.MOV.U32 R160, RZ, RZ, R187 ;  /* 0x000000ffffa07224 */ /* 0x000fe200078e00bb */
[----:B------:R-:W-:-:S02]  /*180270*/  MOV R161, R186 ;  /* 0x000000ba00a17202 */ /* 0x000fc40000000f00 */
[----:B------:R-:W2:Y:S01]  /*180280*/  LDL.LU.64 R186, [R1+0xb020] ;  /* 0x00b0200001ba7983 */ /* 0x000ea20000300a00 */
[C---:B---3--:R-:W-:Y:S03]  /*180290*/  HMMA.1688.F32.TF32 R180, R224.reuse, R184, R180 ;  /* 0x000000b8e0b4723c */ /* 0x048fe600000810b4 */
[----:B------:R-:W2:Y:S01]  /*1802a0*/  LDL.LU.64 R184, [R1+0xb018] ;  /* 0x00b0180001b87983 */ /* 0x000ea20000300a00 */
[----:B------:R-:W-:Y:S01]  /*1802b0*/  IMAD.MOV.U32 R152, RZ, RZ, R191 ;  /* 0x000000ffff987224 */ /* 0x000fe200078e00bf */
[----:B------:R-:W-:Y:S02]  /*1802c0*/  MOV R153, R190 ;  /* 0x000000be00997202 */ /* 0x000fe40000000f00 */
[----:B------:R-:W3:Y:S01]  /*1802d0*/  LDL.LU.64 R190, [R1+0xb010] ;  /* 0x00b0100001be7983 */ /* 0x000ee20000300a00 */
[C---:B--2---:R-:W-:Y:S03]  /*1802e0*/  HMMA.1688.F32.TF32 R184, R224.reuse, R188, R184 ;  /* 0x000000bce0b8723c */ /* 0x044fe600000810b8 */
[----:B------:R-:W3:Y:S04]  /*1802f0*/  LDL.LU.64 R188, [R1+0xb008] ;  /* 0x00b0080001bc7983 */ /* 0x000ee80000300a00 */
[----:B------:R-:W4:Y:S01]  /*180300*/  LDL.LU.64 R194, [R1+0xb000] ;  /* 0x00b0000001c27983 */ /* 0x000f220000300a00 */
[----:B---3--:R-:W-:Y:S03]  /*180310*/  HMMA.1688.F32.TF32 R188, R224, R192, R188 ;  /* 0x000000c0e0bc723c */ /* 0x008fe600000810bc */
[----:B------:R-:W4:Y:S01]  /*180320*/  LDL.LU.64 R192, [R1+0xaff8] ;  /* 0x00aff80001c07983 */ /* 0x000f220000300a00 */
[----:B------:R-:W-:-:S02]  /*180330*/  IMAD.MOV.U32 R7, RZ, RZ, R198 ;  /* 0x000000ffff077224 */ /* 0x000fc400078e00c6 */
[----:B------:R-:W-:Y:S02]  /*180340*/  IMAD.MOV.U32 R6, RZ, RZ, R199 ;  /* 0x000000ffff067224 */ /* 0x000fe400078e00c7 */
[----:B------:R-:W2:Y:S01]  /*180350*/  LDL.LU.64 R198, [R1+0xaff0] ;  /* 0x00aff00001c67983 */ /* 0x000ea20000300a00 */
[C---:B----4-:R-:W-:Y:S03]  /*180360*/  HMMA.1688.F32.TF32 R192, R224.reuse, R196, R192 ;  /* 0x000000c4e0c0723c */ /* 0x050fe600000810c0 */
        /* <DEDUP_REMOVED lines=21> */
[----:B------:R-:W3:Y:S01]  /*1804c0*/  LDL.LU.64 R6, [R1+0xaf80] ;  /* 0x00af800001067983 */ /* 0x000ee20000300a00 */
[C---:B--2---:R-:W-:Y:S03]  /*1804d0*/  HMMA.1688.F32.TF32 R220, R224.reuse, R4, R220 ;  /* 0x00000004e0dc723c */ /* 0x044fe600000810dc */
[----:B------:R-:W3:Y:S05]  /*1804e0*/  LDL.LU.64 R4, [R1+0xaf78] ;  /* 0x00af780001047983 */ /* 0x000eea0000300a00 */
[C---:B------:R-:W-:Y:S08]  /*1804f0*/  HMMA.1688.F32.TF32 R44, R224.reuse, R232, R44 ;  /* 0x000000e8e02c723c */ /* 0x040ff0000008102c */
[----:B------:R-:W-:Y:S01]  /*180500*/  HMMA.1688.F32.TF32 R236, R224, R240, R236 ;  /* 0x000000f0e0ec723c */ /* 0x000fe200000810ec */
[----:B------:R-:W2:Y:S04]  /*180510*/  LDL.LU.64 R230, [R1+0xaf70] ;  /* 0x00af700001e67983 */ /* 0x000ea80000300a00 */
[----:B------:R-:W-:Y:S04]  /*180520*/  LDS R233, [R3+UR10+0x8b180] ;  /* 0x08b1800a03e97984 */ /* 0x000fe80008000800 */
[----:B------:R-:W2:Y:S01]  /*180530*/  LDS R232, [R252+UR10+0x8b180] ;  /* 0x08b1800afce87984 */ /* 0x000ea20008000800 */
[----:B------:R-:W-:Y:S01]  /*180540*/  MOV R129, R70 ;  /* 0x0000004600817202 */ /* 0x000fe20000000f00 */
[----:B------:R-:W-:-:S02]  /*180550*/  IMAD.MOV.U32 R128, RZ, RZ, R71 ;  /* 0x000000ffff807224 */ /* 0x000fc400078e0047 */
[----:B------:R-:W-:Y:S01]  /*180560*/  IMAD.MOV.U32 R85, RZ, RZ, R64 ;  /* 0x000000ffff557224 */ /* 0x000fe200078e0040 */
[----:B------:R-:W-:Y:S01]  /*180570*/  MOV R84, R65 ;  /* 0x0000004100547202 */ /* 0x000fe20000000f00 */
[----:B------:R-:W-:Y:S04]  /*180580*/  LDS R240, [R252+UR10+0x8c180] ;  /* 0x08c1800afcf07984 */ /* 0x000fe80008000800 */
[----:B------:R-:W-:Y:S01]  /*180590*/  LDS R241, [R3+UR10+0x8c180] ;  /* 0x08c1800a03f17984 */ /* 0x000fe20008000800 */
[----:B---3--:R-:W-:Y:S03]  /*1805a0*/  HMMA.1688.F32.TF32 R224, R224, R228, R4 ;  /* 0x000000e4e0e0723c */ /* 0x008fe60000081004 */
[----:B------:R-:W2:Y:S04]  /*1805b0*/  LDL.LU.64 R228, [R1+0xaf68] ;  /* 0x00af680001e47983 */ /* 0x000ea80000300a00 */
[----:B------:R-:W3:Y:S04]  /*1805c0*/  LDL.LU R6, [R1+0x1688] ;  /* 0x0016880001067983 */ /* 0x000ee80000300800 */
[----:B------:R-:W3:Y:S01]  /*1805d0*/  LDL.LU R7, [R1+0x168c] ;  /* 0x00168c0001077983 */ /* 0x000ee20000300800 */
[C---:B--2---:R-:W-:Y:S03]  /*1805e0*/  HMMA.1688.F32.TF32 R228, R232.reuse, R250, R228 ;  /* 0x000000fae8e4723c */ /* 0x044fe600000810e4 */
[----:B------:R-:W2:Y:S04]  /*1805f0*/  LDL.LU.64 R250, [R1+0xaf60] ;  /* 0x00af600001fa7983 */ /* 0x000ea80000300a00 */
[----:B------:R-:W2:Y:S01]  /*180600*/  LDL.LU.64 R248, [R1+0xaf58] ;  /* 0x00af580001f87983 */ /* 0x000ea20000300a00 */
[C---:B---3--:R-:W-:Y:S03]  /*180610*/  HMMA.1688.F32.TF32 R4, R232.reuse, R6, R244 ;  /* 0x00000006e804723c */ /* 0x048fe600000810f4 */
[----:B------:R-:W3:Y:S04]  /*180620*/  LDL.LU.64 R246, [R1+0xaf50] ;  /* 0x00af500001f67983 */ /* 0x000ee80000300a00 */
[----:B------:R-:W3:Y:S01]  /*180630*/  LDL.LU.64 R244, [R1+0xaf48] ;  /* 0x00af480001f47983 */ /* 0x000ee20000300a00 */
        /* <DEDUP_REMOVED lines=10> */
[C---:B---3--:R-:W-:Y:S01]  /*1806e0*/  HMMA.1688.F32.TF32 R244, R232.reuse, R150, R244 ;  /* 0x00000096e8f4723c */ /* 0x048fe200000810f4 */
        /* <DEDUP_REMOVED lines=30> */
[----:B------:R-:W4:Y:S01]  /*1808d0*/  LDL.LU R98, [R1+0x1828] ;  /* 0x0018280001627983 */ /* 0x000f220000300800 */
[----:B------:R-:W-:Y:S03]  /*1808e0*/  HMMA.1688.F32.TF32 R44, R232, R102, R44 ;  /* 0x00000066e82c723c */ /* 0x000fe6000008102c */
[----:B------:R-:W4:Y:S01]  /*1808f0*/  LDL.LU R99, [R1+0x182c] ;  /* 0x00182c0001637983 */ /* 0x000f220000300800 */
[----:B------:R-:W-:Y:S01]  /*180900*/  IMAD.MOV.U32 R65, RZ, RZ, R8 ;  /* 0x000000ffff417224 */ /* 0x000fe200078e0008 */
[----:B------:R-:W-:-:S02]  /*180910*/  MOV R64, R9 ;  /* 0x0000000900407202 */ /* 0x000fc40000000f00 */
[----:B------:R-:W4:Y:S01]  /*180920*/  LDL.LU R102, [R1+0x1838] ;  /* 0x0018380001667983 */ /* 0x000f220000300800 */
[C---:B------:R-:W-:Y:S03]  /*180930*/  HMMA.1688.F32.TF32 R108, R232.reuse, R110, R156 ;  /* 0x0000006ee86c723c */ /* 0x040fe6000008109c */
[----:B------:R-:W4:Y:S04]  /*180940*/  LDL.LU R103, [R1+0x183c] ;  /* 0x00183c0001677983 */ /* 0x000f280000300800 */
[----:B------:R-:W4:Y:S04]  /*180950*/  LDL.LU R158, [R1+0x1878] ;  /* 0x00187800019e7983 */ /* 0x000f280000300800 */
[----:B------:R-:W4:Y:S01]  /*180960*/  LDL.LU R159, [R1+0x187c] ;  /* 0x00187c00019f7983 */ /* 0x000f220000300800 */
[----:B------:R-:W-:Y:S01]  /*180970*/  IMAD.MOV.U32 R116, RZ, RZ, R65 ;  /* 0x000000ffff747224 */ /* 0x000fe200078e0041 */
[----:B------:R-:W-:Y:S01]  /*180980*/  MOV R117, R64 ;  /* 0x0000004000757202 */ /* 0x000fe20000000f00 */
[C---:B--2---:R-:W-:Y:S01]  /*180990*/  HMMA.1688.F32.TF32 R56, R232.reuse, R154, R56 ;  /* 0x0000009ae838723c */ /* 0x044fe20000081038 */
[----:B------:R-:W2:Y:S04]  /*1809a0*/  LDL R154, [R1+0x18b8] ;  /* 0x0018b800019a7983 */ /* 0x000ea80000100800 */
[----:B------:R-:W2:Y:S03]  /*1809b0*/  LDL R155, [R1+0x18bc] ;  /* 0x0018bc00019b7983 */ /* 0x000ea60000100800 */
[C---:B---3--:R-:W-:Y:S01]  /*1809c0*/  HMMA.1688.F32.TF32 R60, R232.reuse, R66, R60 ;  /* 0x00000042e83c723c */ /* 0x048fe2000008103c */
[----:B------:R-:W4:Y:S04]  /*1809d0*/  LDL.LU.64 R66, [R1+0xaf40] ;  /* 0x00af400001427983 */ /* 0x000f280000300a00 */
[----:B------:R-:W4:Y:S03]  /*1809e0*/  LDL.LU.64 R64, [R1+0xaf38] ;  /* 0x00af380001407983 */ /* 0x000f260000300a00 */
[----:B------:R-:W-:Y:S01]  /*1809f0*/  HMMA.1688.F32.TF32 R8, R232, R10, R160 ;  /* 0x0000000ae808723c */ /* 0x000fe200000810a0 */
[----:B------:R-:W-:-:S02]  /*180a00*/  IMAD.MOV.U32 R162, RZ, RZ, R69 ;  /* 0x000000ffffa27224 */ /* 0x000fc400078e0045 */
[----:B------:R-:W-:-:S05]  /*180a10*/  IMAD.MOV.U32 R163, RZ, RZ, R68 ;  /* 0x000000ffffa37224 */ /* 0x000fca00078e0044 */
[C---:B----4-:R-:W-:Y:S01]  /*180a20*/  HMMA.1688.F32.TF32 R64, R232.reuse, R70, R64 ;  /* 0x00000046e840723c */ /* 0x050fe20000081040 */
[----:B------:R-:W3:Y:S04]  /*180a30*/  LDL.LU.64 R70, [R1+0xaf30] ;  /* 0x00af300001467983 */ /* 0x000ee80000300a00 */
[----:B------:R-:W3:Y:S03]  /*180a40*/  LDL.LU.64 R68, [R1+0xaf28] ;  /* 0x00af280001447983 */ /* 0x000ee60000300a00 */
[----:B------:R-:W-:Y:S01]  /*180a50*/  HMMA.1688.F32.TF32 R72, R232, R78, R72 ;  /* 0x0000004ee848723c */ /* 0x000fe20000081048 */
[----:B------:R-:W-:Y:S01]  /*180a60*/  IMAD.MOV.U32 R160, RZ, RZ, R77 ;  /* 0x000000ffffa07224 */ /* 0x000fe200078e004d */
[----:B------:R-:W-:-:S06]  /*180a70*/  MOV R161, R76 ;  /* 0x0000004c00a17202 */ /* 0x000fcc0000000f00 */
[C---:B---3--:R-:W-:Y:S01]  /*180a80*/  HMMA.1688.F32.TF32 R68, R232.reuse, R126, R68 ;  /* 0x0000007ee844723c */ /* 0x048fe20000081044 */
[----:B------:R-:W3:Y:S04]  /*180a90*/  LDL.LU R126, [R1+0x18c8] ;  /* 0x0018c800017e7983 */ /* 0x000ee80000300800 */
[----:B------:R-:W3:Y:S04]  /*180aa0*/  LDL.LU R127, [R1+0x18cc] ;  /* 0x0018cc00017f7983 */ /* 0x000ee80000300800 */
[----:B------:R-:W4:Y:S04]  /*180ab0*/  LDL.LU.64 R78, [R1+0xaf20] ;  /* 0x00af2000014e7983 */ /* 0x000f280000300a00 */
[----:B------:R-:W4:Y:S01]  /*180ac0*/  LDL.LU.64 R76, [R1+0xaf18] ;  /* 0x00af1800014c7983 */ /* 0x000f220000300a00 */
[----:B------:R-:W-:Y:S01]  /*180ad0*/  HMMA.1688.F32.TF32 R248, R232, R146, R248 ;  /* 0x00000092e8f8723c */ /* 0x000fe200000810f8 */
[----:B------:R-:W-:-:S02]  /*180ae0*/  IMAD.MOV.U32 R146, RZ, RZ, R81 ;  /* 0x000000ffff927224 */ /* 0x000fc400078e0051 */
[----:B------:R-:W-:-:S05]  /*180af0*/  IMAD.MOV.U32 R147, RZ, RZ, R80 ;  /* 0x000000ffff937224 */ /* 0x000fca00078e0050 */
[C---:B----4-:R-:W-:Y:S01]  /*180b00*/  HMMA.1688.F32.TF32 R76, R232.reuse, R82, R76 ;  /* 0x00000052e84c723c */ /* 0x050fe2000008104c */
[----:B------:R-:W4:Y:S04]  /*180b10*/  LDL.LU.64 R82, [R1+0xaf10] ;  /* 0x00af100001527983 */ /* 0x000f280000300a00 */
[----:B------:R-:W4:Y:S01]  /*180b20*/  LDL.LU.64 R80, [R1+0xaf08] ;  /* 0x00af080001507983 */ /* 0x000f220000300a00 */
[----:B------:R-:W-:Y:S01]  /*180b30*/  IMAD.MOV.U32 R144, RZ, RZ, R85 ;  /* 0x000000ffff907224 */ /* 0x000fe200078e0055 */
[----:B------:R-:W-:Y:S01]  /*180b40*/  MOV R145, R84 ;  /* 0x0000005400917202 */ /* 0x000fe20000000f00 */
[C---:B----4-:R-:W-:Y:S01]  /*180b50*/  HMMA.1688.F32.TF32 R80, R232.reuse, R86, R80 ;  /* 0x00000056e850723c */ /* 0x050fe20000081050 */
[----:B------:R-:W4:Y:S04]  /*180b60*/  LDL.LU.64 R86, [R1+0xaf00] ;  /* 0x00af000001567983 */ /* 0x000f280000300a00 */
[----:B------:R-:W4:Y:S03]  /*180b70*/  LDL.LU.64 R84, [R1+0xaef8] ;  /* 0x00aef80001547983 */ /* 0x000f260000300a00 */
[C---:B----4-:R-:W-:Y:S01]  /*180b80*/  HMMA.1688.F32.TF32 R84, R232.reuse, R90, R84 ;  /* 0x0000005ae854723c */ /* 0x050fe20000081054 */
[----:B------:R-:W4:Y:S04]  /*180b90*/  LDL.LU.64 R90, [R1+0xaef0] ;  /* 0x00aef000015a7983 */ /* 0x000f280000300a00 */
[----:B------:R-:W4:Y:S03]  /*180ba0*/  LDL.LU.64 R88, [R1+0xaee8] ;  /* 0x00aee80001587983 */ /* 0x000f260000300a00 */
[C---:B------:R-:W-:Y:S08]  /*180bb0*/  HMMA.1688.F32.TF32 R92, R232.reuse, R98, R92 ;  /* 0x00000062e85c723c */ /* 0x040ff0000008105c */
[C---:B----4-:R-:W-:Y:S01]  /*180bc0*/  HMMA.1688.F32.TF32 R88, R232.reuse, R134, R88 ;  /* 0x00000086e858723c */ /* 0x050fe20000081058 */
[----:B------:R-:W4:Y:S04]  /*180bd0*/  LDL.LU R134, [R1+0x18e8] ;  /* 0x0018e80001867983 */ /* 0x000f280000300800 */
[----:B------:R-:W4:Y:S04]  /*180be0*/  LDL.LU R135, [R1+0x18ec] ;  /* 0x0018ec0001877983 */ /* 0x000f280000300800 */
[----:B------:R-:W2:Y:S04]  /*180bf0*/  LDL.LU.64 R98, [R1+0xaee0] ;  /* 0x00aee00001627983 */ /* 0x000ea80000300a00 */
[----:B------:R-:W2:Y:S02]  /*180c00*/  LDL.LU.64 R96, [R1+0xaed8] ;  /* 0x00aed80001607983 */ /* 0x000ea40000300a00 */
[C---:B--2---:R-:W-:Y:S02]  /*180c10*/  HMMA.1688.F32.TF32 R96, R232.reuse, R102, R96 ;  /* 0x00000066e860723c */ /* 0x044fe40000081060 */
[----:B------:R-:W2:Y:S04]  /*180c20*/  LDL.LU.64 R102, [R1+0xaed0] ;  /* 0x00aed00001667983 */ /* 0x000ea80000300a00 */
[----:B------:R-:W2:Y:S02]  /*180c30*/  LDL.LU.64 R100, [R1+0xaec8] ;  /* 0x00aec80001647983 */ /* 0x000ea40000300a00 */
[C---:B------:R-:W-:Y:S08]  /*180c40*/  HMMA.1688.F32.TF32 R156, R232.reuse, R158, R160 ;  /* 0x0000009ee89c723c */ /* 0x040ff000000810a0 */
[C---:B------:R-:W-:Y:S08]  /*180c50*/  HMMA.1688.F32.TF32 R136, R232.reuse, R138, R144 ;  /* 0x0000008ae888723c */ /* 0x040ff00000081090 */
[C---:B--2---:R-:W-:Y:S01]  /*180c60*/  HMMA.1688.F32.TF32 R100, R232.reuse, R106, R100 ;  /* 0x0000006ae864723c */ /* 0x044fe20000081064 */
[----:B------:R-:W2:Y:S04]  /*180c70*/  LDL.LU.64 R106, [R1+0xaec0] ;  /* 0x00aec000016a7983 */ /* 0x000ea80000300a00 */
[----:B------:R-:W2:Y:S03]  /*180c80*/  LDL.LU.64 R104, [R1+0xaeb8] ;  /* 0x00aeb80001687983 */ /* 0x000ea60000300a00 */
[C---:B------:R-:W-:Y:S08]  /*180c90*/  HMMA.1688.F32.TF32 R120, R232.reuse, R122, R128 ;  /* 0x0000007ae878723c */ /* 0x040ff00000081080 */
[----:B------:R-:W-:Y:S01]  /*180ca0*/  HMMA.1688.F32.TF32 R36, R232, R118, R36 ;  /* 0x00000076e824723c */ /* 0x000fe20000081024 */
[----:B------:R-:W-:-:S02]  /*180cb0*/  IMAD.MOV.U32 R118, RZ, RZ, R2 ;  /* 0x000000ffff767224 */ /* 0x000fc400078e0002 */
[----:B------:R-:W-:-:S07]  /*180cc0*/  IMAD.MOV.U32 R119, RZ, RZ, R0 ;  /* 0x000000ffff777224 */ /* 0x000fce00078e0000 */
[C---:B------:R-:W-:Y:S08]  /*180cd0*/  HMMA.1688.F32.TF32 R148, R232.reuse, R150, R116 ;  /* 0x00000096e894723c */ /* 0x040ff00000081074 */
[C---:B--2---:R-:W-:Y:S01]  /*180ce0*/  HMMA.1688.F32.TF32 R104, R232.reuse, R142, R104 ;  /* 0x0000008ee868723c */ /* 0x044fe20000081068 */
[----:B------:R-:W2:Y:S04]  /*180cf0*/  LDL.LU R142, [R1+0x1908] ;  /* 0x00190800018e7983 */ /* 0x000ea80000300800 */
[----:B------:R-:W2:Y:S04]  /*180d00*/  LDL.LU R143, [R1+0x190c] ;  /* 0x00190c00018f7983 */ /* 0x000ea80000300800 */
[----:B------:R-:W-:Y:S04]  /*180d10*/  STL [R1+0xadf4], R252 ;  /* 0x00adf4fc01007387 */ /* 0x000fe80000100800 */
        /* <DEDUP_REMOVED lines=12> */
[----:B------:R-:W4:Y:S04]  /*180de0*/  LDL.LU.64 R130, [R1+0xae70] ;  /* 0x00ae700001827983 */ /* 0x000f280000300a00 */
[----:B------:R-:W4:Y:S04]  /*180df0*/  LDL.LU.64 R128, [R1+0xae68] ;  /* 0x00ae680001807983 */ /* 0x000f280000300a00 */
[----:B------:R-:W-:Y:S04]  /*180e00*/  STL.64 [R1+0x230], R120 ;  /* 0x0002307801007387 */ /* 0x000fe80000100a00 */
[----:B------:R1:W-:Y:S04]  /*180e10*/  STL.64 [R1+0x238], R122 ;  /* 0x0002387a01007387 */ /* 0x0003e80000100a00 */
[----:B-1----:R-:W3:Y:S04]  /*180e20*/  LDL.LU.64 R122, [R1+0xae60] ;  /* 0x00ae6000017a7983 */ /* 0x002ee80000300a00 */
[----:B------:R-:W3:Y:S04]  /*180e30*/  LDL.LU.64 R120, [R1+0xae58] ;  /* 0x00ae580001787983 */ /* 0x000ee80000300a00 */
[----:B------:R-:W2:Y:S04]  /*180e40*/  LDL.LU.64 R118, [R1+0xae50] ;  /* 0x00ae500001767983 */ /* 0x000ea80000300a00 */
[----:B------:R-:W2:Y:S04]  /*180e50*/  LDL.LU.64 R116, [R1+0xae48] ;  /* 0x00ae480001747983 */ /* 0x000ea80000300a00 */
[----:B------:R-:W-:Y:S04]  /*180e60*/  STL.64 [R1+0x220], R148 ;  /* 0x0002209401007387 */ /* 0x000fe80000100a00 */
[----:B------:R1:W-:Y:S04]  /*180e70*/  STL.64 [R1+0x228], R150 ;  /* 0x0002289601007387 */ /* 0x0003e80000100a00 */
[----:B-1----:R-:W4:Y:S04]  /*180e80*/  LDL.LU R150, [R1+0x1928] ;  /* 0x0019280001967983 */ /* 0x002f280000300800 */
[----:B------:R-:W4:Y:S01]  /*180e90*/  LDL.LU R151, [R1+0x192c] ;  /* 0x00192c0001977983 */ /* 0x000f220000300800 */
[C---:B--2---:R-:W-:Y:S03]  /*180ea0*/  HMMA.1688.F32.TF32 R152, R232.reuse, R154, R116 ;  /* 0x0000009ae898723c */ /* 0x044fe60000081074 */
[----:B------:R-:W2:Y:S05]  /*180eb0*/  LDL.LU R118, [R1+0x18d8] ;  /* 0x0018d80001767983 */ /* 0x000eaa0000300800 */
[C---:B---3--:R-:W-:Y:S11]  /*180ec0*/  HMMA.1688.F32.TF32 R120, R232.reuse, R126, R120 ;  /* 0x0000007ee878723c */ /* 0x048ff60000081078 */
[----:B------:R-:W-:Y:S04]  /*180ed0*/  STL.64 [R1+0x210], R152 ;  /* 0x0002109801007387 */ /* 0x000fe80000100a00 */
[----:B------:R1:W-:Y:S04]  /*180ee0*/  STL.64 [R1+0x218], R154 ;  /* 0x0002189a01007387 */ /* 0x0003e80000100a00 */
[----:B------:R-:W2:Y:S04]  /*180ef0*/  LDL.LU R119, [R1+0x18dc] ;  /* 0x0018dc0001777983 */ /* 0x000ea80000300800 */
[----:B-1----:R-:W3:Y:S04]  /*180f00*/  LDL R154, [R1+0x1938] ;  /* 0x00193800019a7983 */ /* 0x002ee80000100800 */
[----:B------:R-:W3:Y:S04]  /*180f10*/  LDL R155, [R1+0x193c] ;  /* 0x00193c00019b7983 */ /* 0x000ee80000100800 */
[----:B------:R-:W2:Y:S04]  /*180f20*/  LDL.LU.64 R126, [R1+0xae40] ;  /* 0x00ae4000017e7983 */ /* 0x000ea80000300a00 */
[----:B------:R-:W2:Y:S04]  /*180f30*/  LDL.LU.64 R124, [R1+0xae38] ;  /* 0x00ae3800017c7983 */ /* 0x000ea80000300a00 */
[----:B------:R1:W-:Y:S04]  /*180f40*/  STL.64 [R1+0x200], R120 ;  /* 0x0002007801007387 */ /* 0x0003e80000100a00 */
[----:B------:R-:W-:Y:S01]  /*180f50*/  STL [R1+0x208], R122 ;  /* 0x0002087a01007387 */ /* 0x000fe20000100800 */
[C---:B----4-:R-:W-:Y:S08]  /*180f60*/  HMMA.1688.F32.TF32 R128, R232.reuse, R134, R128 ;  /* 0x00000086e880723c */ /* 0x050ff00000081080 */
[----:B--2---:R-:W-:-:S15]  /*180f70*/  HMMA.1688.F32.TF32 R124, R232, R118, R124 ;  /* 0x00000076e87c723c */ /* 0x004fde000008107c */
[----:B------:R-:W-:-:S04]  /*180f80*/  NOP ;  /* 0x0000000000007918 */ /* 0x000fc80000000000 */
[----:B------:R-:W-:Y:S02]  /*180f90*/  IMAD.MOV.U32 R117, RZ, RZ, R126 ;  /* 0x000000ffff757224 */ /* 0x000fe400078e007e */
[----:B------:R-:W-:Y:S01]  /*180fa0*/  IMAD.MOV.U32 R116, RZ, RZ, R127 ;  /* 0x000000ffff747224 */ /* 0x000fe200078e007f */
[----:B------:R-:W2:Y:S04]  /*180fb0*/  LDL.LU R126, [R1+0x18f8] ;  /* 0x0018f800017e7983 */ /* 0x000ea80000300800 */
[----:B------:R-:W2:Y:S04]  /*180fc0*/  LDL.LU R127, [R1+0x18fc] ;  /* 0x0018fc00017f7983 */ /* 0x000ea80000300800 */
[----:B------:R-:W2:Y:S04]  /*180fd0*/  LDL.LU.64 R134, [R1+0xae30] ;  /* 0x00ae300001867983 */ /* 0x000ea80000300a00 */
[----:B------:R-:W2:Y:S01]  /*180fe0*/  LDL.LU.64 R132, [R1+0xae28] ;  /* 0x00ae280001847983 */ /* 0x000ea20000300a00 */
[----:B------:R-:W-:-:S02]  /*180ff0*/  IMAD.MOV.U32 R119, RZ, RZ, R130 ;  /* 0x000000ffff777224 */ /* 0x000fc400078e0082 */
[----:B-1----:R-:W-:Y:S02]  /*181000*/  IMAD.MOV.U32 R120, RZ, RZ, R125 ;  /* 0x000000ffff787224 */ /* 0x002fe400078e007d */
[----:B------:R-:W-:Y:S01]  /*181010*/  IMAD.MOV.U32 R118, RZ, RZ, R131 ;  /* 0x000000ffff767224 */ /* 0x000fe200078e0083 */
[----:B------:R-:W4:Y:S01]  /*181020*/  LDL.LU R130, [R1+0x1948] ;  /* 0x0019480001827983 */ /* 0x000f220000300800 */
[----:B------:R-:W-:-:S03]  /*181030*/  MOV R121, R124 ;  /* 0x0000007c00797202 */ /* 0x000fc60000000f00 */
[----:B------:R-:W4:Y:S01]  /*181040*/  LDL.LU R131, [R1+0x194c] ;  /* 0x00194c0001837983 */ /* 0x000f220000300800 */
[C---:B------:R-:W-:Y:S08]  /*181050*/  HMMA.1688.F32.TF32 R136, R232.reuse, R142, R136 ;  /* 0x0000008ee888723c */ /* 0x040ff00000081088 */
        /* <DEDUP_REMOVED lines=8> */
[----:B------:R-:W-:Y:S01]  /*1810e0*/  MOV R127, R132 ;  /* 0x00000084007f7202 */ /* 0x000fe20000000f00 */
[----:B------:R-:W-:-:S02]  /*1810f0*/  IMAD.MOV.U32 R126, RZ, RZ, R133 ;  /* 0x000000ffff7e7224 */ /* 0x000fc400078e0085 */
[----:B------:R-:W-:Y:S04]  /*181100*/  STL.64 [R1+0x1c0], R136 ;  /* 0x0001c08801007387 */ /* 0x000fe80000100a00 */
[----:B------:R1:W-:Y:S01]  /*181110*/  STL.64 [R1+0x1c8], R138 ;  /* 0x0001c88a01007387 */ /* 0x0003e20000100a00 */
[C---:B------:R-:W-:Y:S03]  /*181120*/  HMMA.1688.F32.TF32 R144, R232.reuse, R150, R144 ;  /* 0x00000096e890723c */ /* 0x040fe60000081090 */
[----:B-1----:R-:W3:Y:S04]  /*181130*/  LDL.LU R138, [R1+0x1998] ;  /* 0x00199800018a7983 */ /* 0x002ee80000300800 */
[----:B------:R-:W3:Y:S01]  /*181140*/  LDL.LU R139, [R1+0x199c] ;  /* 0x00199c00018b7983 */ /* 0x000ee20000300800 */
[----:B--2---:R-:W-:Y:S03]  /*181150*/  HMMA.1688.F32.TF32 R132, R232, R134, R140 ;  /* 0x00000086e884723c */ /* 0x004fe6000008108c */
[----:B------:R-:W2:-:S15]  /*181160*/  LDL.LU R142, [R1+0x1988] ;  /* 0x00198800018e7983 */ /* 0x000e9e0000300800 */
[----:B------:R-:W-:Y:S01]  /*181170*/  NOP ;  /* 0x0000000000007918 */ /* 0x000fe20000000000 */
[----:B------:R-:W-:Y:S04]  /*181180*/  STL.64 [R1+0x1b0], R132 ;  /* 0x0001b08401007387 */ /* 0x000fe80000100a00 */
[----:B------:R1:W-:Y:S04]  /*181190*/  STL.64 [R1+0x1b8], R134 ;  /* 0x0001b88601007387 */ /* 0x0003e80000100a00 */
[----:B------:R-:W2:Y:S04]  /*1811a0*/  LDL.LU R143, [R1+0x198c] ;  /* 0x00198c00018f7983 */ /* 0x000ea80000300800 */
[----:B-1----:R-:W2:Y:S04]  /*1811b0*/  LDL.LU R134, [R1+0x19a8] ;  /* 0x0019a80001867983 */ /* 0x002ea80000300800 */
[----:B------:R-:W2:Y:S04]  /*1811c0*/  LDL.LU R135, [R1+0x19ac] ;  /* 0x0019ac0001877983 */ /* 0x000ea80000300800 */
[----:B------:R-:W3:Y:S04]  /*1811d0*/  LDL.LU.64 R150, [R1+0xae10] ;  /* 0x00ae100001967983 */ /* 0x000ee80000300a00 */
[----:B------:R-:W3:Y:S04]  /*1811e0*/  LDL.LU.64 R148, [R1+0xae08] ;  /* 0x00ae080001947983 */ /* 0x000ee80000300a00 */
[----:B------:R-:W-:Y:S04]  /*1811f0*/  STL.64 [R1+0x1a0], R144 ;  /* 0x0001a09001007387 */ /* 0x000fe80000100a00 */
[----:B------:R1:W-:Y:S04]  /*181200*/  STL.64 [R1+0x1a8], R146 ;  /* 0x0001a89201007387 */ /* 0x0003e80000100a00 */
[----:B-1----:R-:W2:Y:S04]  /*181210*/  LDL.LU R146, [R1+0x1978] ;  /* 0x0019780001927983 */ /* 0x002ea80000300800 */
[----:B------:R-:W2:Y:S01]  /*181220*/  LDL.LU R147, [R1+0x197c] ;  /* 0x00197c0001937983 */ /* 0x000ea20000300800 */
[----:B---3--:R-:W-:Y:S03]  /*181230*/  HMMA.1688.F32.TF32 R148, R232, R154, R148 ;  /* 0x0000009ae894723c */ /* 0x008fe60000081094 */
[----:B------:R-:W4:Y:S04]  /*181240*/  LDL.LU.64 R154, [R1+0xae00] ;  /* 0x00ae0000019a7983 */ /* 0x000f280000300a00 */
[----:B------:R-:W4:-:S12]  /*181250*/  LDL.LU.64 R152, [R1+0xadf8] ;  /* 0x00adf80001987983 */ /* 0x000f180000300a00 */
[----:B------:R-:W-:Y:S04]  /*181260*/  STL.64 [R1+0x190], R148 ;  /* 0x0001909401007387 */ /* 0x000fe80000100a00 */
[----:B------:R1:W-:Y:S04]  /*181270*/  STL.64 [R1+0x198], R150 ;  /* 0x0001989601007387 */ /* 0x0003e80000100a00 */
[----:B-1----:R-:W3:Y:S04]  /*181280*/  LDL.LU R150, [R1+0x1958] ;  /* 0x0019580001967983 */ /* 0x002ee80000300800 */
[----:B------:R-:W3:Y:S01]  /*181290*/  LDL.LU R151, [R1+0x195c] ;  /* 0x00195c0001977983 */ /* 0x000ee20000300800 */
[C---:B----4-:R-:W-:Y:S03]  /*1812a0*/  HMMA.1688.F32.TF32 R152, R232.reuse, R130, R152 ;  /* 0x00000082e898723c */ /* 0x050fe60000081098 */
[----:B------:R-:W4:Y:S05]  /*1812b0*/  LDL.LU R130, [R1+0x19b8] ;  /* 0x0019b80001827983 */ /* 0x000f2a0000300800 */
[----:B---3--:R-:W-:Y:S11]  /*1812c0*/  HMMA.1688.F32.TF32 R156, R232, R150, R156 ;  /* 0x00000096e89c723c */ /* 0x008ff6000008109c */
[----:B------:R1:W-:Y:S04]  /*1812d0*/  STL.64 [R1+0x180], R152 ;  /* 0x0001809801007387 */ /* 0x0003e80000100a00 */
[----:B------:R-:W-:Y:S04]  /*1812e0*/  STL.64 [R1+0x188], R154 ;  /* 0x0001889a01007387 */ /* 0x000fe80000100a00 */
[----:B------:R-:W4:Y:S01]  /*1812f0*/  LDL.LU R131, [R1+0x19bc] ;  /* 0x0019bc0001837983 */ /* 0x000f220000300800 */
[----:B------:R-:W-:-:S02]  /*181300*/  IMAD.MOV.U32 R149, RZ, RZ, R158 ;  /* 0x000000ffff957224 */ /* 0x000fc400078e009e */
[----:B------:R-:W-:Y:S01]  /*181310*/  IMAD.MOV.U32 R148, RZ, RZ, R159 ;  /* 0x000000ffff947224 */ /* 0x000fe200078e009f */
[----:B------:R-:W3:Y:S04]  /*181320*/  LDL R158, [R1+0x1968] ;  /* 0x00196800019e7983 */ /* 0x000ee80000100800 */
[----:B------:R-:W3:Y:S01]  /*181330*/  LDL R159, [R1+0x196c] ;  /* 0x00196c00019f7983 */ /* 0x000ee20000100800 */
[----:B-1----:R-:W-:Y:S01]  /*181340*/  MOV R153, R156 ;  /* 0x0000009c00997202 */ /* 0x002fe20000000f00 */
[----:B------:R-:W-:Y:S01]  /*181350*/  IMAD.MOV.U32 R152, RZ, RZ, R157 ;  /* 0x000000ffff987224 */ /* 0x000fe200078e009d */
[C---:B--2---:R-:W-:Y:S08]  /*181360*/  HMMA.1688.F32.TF32 R144, R232.reuse, R146, R164 ;  /* 0x00000092e890723c */ /* 0x044ff000000810a4 */
[C---:B------:R-:W-:Y:S08]  /*181370*/  HMMA.1688.F32.TF32 R140, R232.reuse, R142, R168 ;  /* 0x0000008ee88c723c */ /* 0x040ff000000810a8 */
[C---:B------:R-:W-:Y:S08]  /*181380*/  HMMA.1688.F32.TF32 R136, R232.reuse, R138, R172 ;  /* 0x0000008ae888723c */ /* 0x040ff000000810ac */
[----:B------:R-:W-:Y:S01]  /*181390*/  HMMA.1688.F32.TF32 R132, R232, R134, R176 ;  /* 0x00000086e884723c */ /* 0x000fe200000810b0 */
[----:B------:R-:W-:Y:S01]  /*1813a0*/  MOV R167, R146 ;  /* 0x0000009200a77202 */ /* 0x000fe20000000f00 */
[----:B------:R-:W-:-:S06]  /*1813b0*/  IMAD.MOV.U32 R166, RZ, RZ, R147 ;  /* 0x000000ffffa67224 */ /* 0x000fcc00078e0093 */
[----:B---3--:R-:W-:-:S15]  /*1813c0*/  HMMA.1688.F32.TF32 R156, R232, R158, R160 ;  /* 0x0000009ee89c723c */ /* 0x008fde00000810a0 */
[----:B------:R-:W-:-:S04]  /*1813d0*/  NOP ;  /* 0x0000000000007918 */ /* 0x000fc80000000000 */
[----:B------:R1:W-:Y:S04]  /*1813e0*/  STL.64 [R1+0x160], R156 ;  /* 0x0001609c01007387 */ /* 0x0003e80000100a00 */
[----:B------:R2:W-:Y:S04]  /*1813f0*/  STL.64 [R1+0x168], R158 ;  /* 0x0001689e01007387 */ /* 0x0005e80000100a00 */
[----:B------:R-:W-:Y:S01]  /*181400*/  STL.64 [R1+0x150], R144 ;  /* 0x0001509001007387 */ /* 0x000fe20000100a00 */
[----:B-1----:R-:W-:Y:S02]  /*181410*/  MOV R157, R138 ;  /* 0x0000008a009d7202 */ /* 0x002fe40000000f00 */
[----:B--2---:R-:W-:Y:S01]  /*181420*/  MOV R159, R142 ;  /* 0x0000008e009f7202 */ /* 0x004fe20000000f00 */
[----:B------:R-:W-:Y:S01]  /*181430*/  IMAD.MOV.U32 R158, RZ, RZ, R143 ;  /* 0x000000ffff9e7224 */ /* 0x000fe200078e008f */
[----:B------:R-:W2:Y:S04]  /*181440*/  LDL R142, [R1+0x19d8] ;  /* 0x0019d800018e7983 */ /* 0x000ea80000100800 */
[----:B------:R-:W2:Y:S01]  /*181450*/  LDL R143, [R1+0x19dc] ;  /* 0x0019dc00018f7983 */ /* 0x000ea20000100800 */
[----:B------:R-:W-:-:S03]  /*181460*/  IMAD.MOV.U32 R156, RZ, RZ, R139 ;  /* 0x000000ffff9c7224 */ /* 0x000fc600078e008b */
[----:B------:R-:W3:Y:S04]  /*181470*/  LDL.LU R138, [R1+0x1a18] ;  /* 0x001a1800018a7983 */ /* 0x000ee80000300800 */
[----:B------:R-:W3:Y:S04]  /*181480*/  LDL.LU R139, [R1+0x1a1c] ;  /* 0x001a1c00018b7983 */ /* 0x000ee80000300800 */
[----:B------:R-:W2:Y:S04]  /*181490*/  LDL.LU R146, [R1+0x1a08] ;  /* 0x001a080001927983 */ /* 0x000ea80000300800 */
[----:B------:R-:W2:Y:S04]  /*1814a0*/  LDL.LU R147, [R1+0x1a0c] ;  /* 0x001a0c0001937983 */ /* 0x000ea80000300800 */
[----:B------:R-:W2:Y:S04]  /*1814b0*/  LDL.LU R178, [R1+0x19c8] ;  /* 0x0019c80001b27983 */ /* 0x000ea80000300800 */
[----:B------:R-:W2:Y:S01]  /*1814c0*/  LDL.LU R179, [R1+0x19cc] ;  /* 0x0019cc0001b37983 */ /* 0x000ea20000300800 */
[----:B------:R-:W-:Y:S03]  /*1814d0*/  HMMA.1688.F32.TF32 R236, R232, R242, R236 ;  /* 0x000000f2e8ec723c */ /* 0x000fe600000810ec */
[----:B------:R1:W-:Y:S01]  /*1814e0*/  LDS R242, [R252+UR10+0x8c980] ;  /* 0x08c9800afcf27984 */ /* 0x0003e20008000800 */
[----:B------:R-:W-:Y:S01]  /*1814f0*/  IMAD.MOV.U32 R122, RZ, RZ, R129 ;  /* 0x000000ffff7a7224 */ /* 0x000fe200078e0081 */
[----:B------:R-:W-:Y:S01]  /*181500*/  MOV R165, R134 ;  /* 0x0000008600a57202 */ /* 0x000fe20000000f00 */
[----:B------:R-:W-:-:S02]  /*181510*/  IMAD.MOV.U32 R164, RZ, RZ, R135 ;  /* 0x000000ffffa47224 */ /* 0x000fc400078e0087 */
[----:B------:R-:W-:Y:S02]  /*181520*/  IMAD.MOV.U32 R163, RZ, RZ, R140 ;  /* 0x000000ffffa37224 */ /* 0x000fe400078e008c */
[----:B------:R-:W-:Y:S02]  /*181530*/  IMAD.MOV.U32 R162, RZ, RZ, R141 ;  /* 0x000000ffffa27224 */ /* 0x000fe400078e008d */
[----:B------:R-:W-:Y:S02]  /*181540*/  IMAD.MOV.U32 R161, RZ, RZ, R136 ;  /* 0x000000ffffa17224 */ /* 0x000fe400078e0088 */
[----:B------:R-:W-:Y:S02]  /*181550*/  IMAD.MOV.U32 R160, RZ, RZ, R137 ;  /* 0x000000ffffa07224 */ /* 0x000fe400078e0089 */
[----:B-1----:R-:W-:Y:S01]  /*181560*/  IMAD.MOV.U32 R252, RZ, RZ, R123 ;  /* 0x000000fffffc7224 */ /* 0x002fe200078e007b */
[----:B------:R-:W-:Y:S01]  /*181570*/  MOV R123, R128 ;  /* 0x00000080007b7202 */ /* 0x000fe20000000f00 */
[----:B------:R-:W-:Y:S01]  /*181580*/  IMAD.MOV.U32 R169, RZ, RZ, R132 ;  /* 0x000000ffffa97224 */ /* 0x000fe200078e0084 */
[----:B----4-:R-:W-:Y:S01]  /*181590*/  HMMA.1688.F32.TF32 R128, R232, R130, R180 ;  /* 0x00000082e880723c */ /* 0x010fe200000810b4 */
[----:B------:R-:W4:Y:S04]  /*1815a0*/  LDL.LU R182, [R1+0x19e8] ;  /* 0x0019e80001b67983 */ /* 0x000f280000300800 */
[----:B------:R-:W4:Y:S04]  /*1815b0*/  LDL.LU R183, [R1+0x19ec] ;  /* 0x0019ec0001b77983 */ /* 0x000f280000300800 */
[----:B------:R-:W4:Y:S04]  /*1815c0*/  LDL.LU R134, [R1+0x1a28] ;  /* 0x001a280001867983 */ /* 0x000f280000300800 */
[----:B------:R-:W4:Y:S01]  /*1815d0*/  LDL.LU R135, [R1+0x1a2c] ;  /* 0x001a2c0001877983 */ /* 0x000f220000300800 */
[----:B------:R-:W-:-:S03]  /*1815e0*/  IMAD.MOV.U32 R168, RZ, RZ, R133 ;  /* 0x000000ffffa87224 */ /* 0x000fc600078e0085 */
[----:B------:R1:W1:Y:S02]  /*1815f0*/  LDS R243, [R3+UR10+0x8c980] ;  /* 0x08c9800a03f37984 */ /* 0x0002640008000800 */
[----:B------:R-:W-:Y:S01]  /*181600*/  MOV R171, R130 ;  /* 0x0000008200ab7202 */ /* 0x000fe20000000f00 */
[----:B------:R-:W-:Y:S01]  /*181610*/  IMAD.MOV.U32 R170, RZ, RZ, R131 ;  /* 0x000000ffffaa7224 */ /* 0x000fe200078e0083 */
[----:B------:R-:W4:Y:S04]  /*181620*/  LDL.LU R130, [R1+0x1a38] ;  /* 0x001a380001827983 */ /* 0x000f280000300800 */
[----:B------:R-:W4:Y:S01]  /*181630*/  LDL.LU R131, [R1+0x1a3c] ;  /* 0x001a3c0001837983 */ /* 0x000f220000300800 */
[C---:B--2---:R-:W-:Y:S03]  /*181640*/  HMMA.1688.F32.TF32 R176, R232.reuse, R178, R184 ;  /* 0x000000b2e8b0723c */ /* 0x044fe600000810b8 */
[----:B------:R-:W2:Y:S04]  /*181650*/  LDL.LU R186, [R1+0x19f8] ;  /* 0x0019f80001ba7983 */ /* 0x000ea80000300800 */
[----:B------:R-:W2:Y:S01]  /*181660*/  LDL.LU R187, [R1+0x19fc] ;  /* 0x0019fc0001bb7983 */ /* 0x000ea20000300800 */
[C---:B------:R-:W-:Y:S08]  /*181670*/  HMMA.1688.F32.TF32 R140, R232.reuse, R142, R188 ;  /* 0x0000008ee88c723c */ /* 0x040ff000000810bc */
[C---:B---3--:R-:W-:Y:S08]  /*181680*/  HMMA.1688.F32.TF32 R136, R232.reuse, R138, R204 ;  /* 0x0000008ae888723c */ /* 0x048ff000000810cc */
[C---:B------:R-:W-:Y:S03]  /*181690*/  HMMA.1688.F32.TF32 R144, R232.reuse, R146, R200 ;  /* 0x00000092e890723c */ /* 0x040fe600000810c8 */
[----:B------:R-:W-:Y:S01]  /*1816a0*/  MOV R175, R142 ;  /* 0x0000008e00af7202 */ /* 0x000fe20000000f00 */
[----:B------:R-:W-:Y:S01]  /*1816b0*/  IMAD.MOV.U32 R174, RZ, RZ, R143 ;  /* 0x000000ffffae7224 */ /* 0x000fe200078e008f */
[----:B------:R-:W3:Y:S04]  /*1816c0*/  LDL.LU R142, [R1+0x1a48] ;  /* 0x001a4800018e7983 */ /* 0x000ee80000300800 */
[----:B------:R-:W3:Y:S01]  /*1816d0*/  LDL.LU R143, [R1+0x1a4c] ;  /* 0x001a4c00018f7983 */ /* 0x000ee20000300800 */
[----:B----4-:R-:W-:Y:S01]  /*1816e0*/  HMMA.1688.F32.TF32 R132, R232, R134, R208 ;  /* 0x00000086e884723c */ /* 0x010fe200000810d0 */
[----:B------:R-:W-:-:S02]  /*1816f0*/  IMAD.MOV.U32 R173, RZ, RZ, R128 ;  /* 0x000000ffffad7224 */ /* 0x000fc400078e0080 */
[----:B------:R-:W-:-:S05]  /*181700*/  IMAD.MOV.U32 R172, RZ, RZ, R129 ;  /* 0x000000ffffac7224 */ /* 0x000fca00078e0081 */
[----:B------:R-:W-:Y:S01]  /*181710*/  HMMA.1688.F32.TF32 R128, R232, R130, R212 ;  /* 0x00000082e880723c */ /* 0x000fe200000810d4 */
[----:B------:R-:W-:Y:S01]  /*181720*/  MOV R0, R139 ;  /* 0x0000008b00007202 */ /* 0x000fe20000000f00 */
[----:B-1----:R-:W-:Y:S02]  /*181730*/  IMAD.MOV.U32 R3, RZ, RZ, R138 ;  /* 0x000000ffff037224 */ /* 0x002fe400078e008a */
[----:B------:R-:W-:-:S15]  /*181740*/  IMAD.MOV.U32 R2, RZ, RZ, R137 ;  /* 0x000000ffff027224 */ /* 0x000fde00078e0089 */
[----:B------:R-:W-:Y:S02]  /*181750*/  IMAD.MOV.U32 R215, RZ, RZ, R128 ;  /* 0x000000ffffd77224 */ /* 0x000fe400078e0080 */
[----:B------:R-:W-:Y:S01]  /*181760*/  IMAD.MOV.U32 R214, RZ, RZ, R129 ;  /* 0x000000ffffd67224 */ /* 0x000fe200078e0081 */
[----:B--2---:R-:W-:-:S15]  /*181770*/  HMMA.1688.F32.TF32 R184, R232, R186, R196 ;  /* 0x000000bae8b8723c */ /* 0x004fde00000810c4 */
[----:B------:R-:W-:-:S04]  /*181780*/  NOP ;  /* 0x0000000000007918 */ /* 0x000fc80000000000 */
[----:B------:R-:W-:Y:S04]  /*181790*/  STL.64 [R1+0xd0], R184 ;  /* 0x0000d0b801007387 */ /* 0x000fe80000100a00 */
[----:B------:R1:W-:Y:S04]  /*1817a0*/  STL.64 [R1+0xd8], R186 ;  /* 0x0000d8ba01007387 */ /* 0x0003e80000100a00 */
[----:B------:R-:W-:Y:S04]  /*1817b0*/  STL.64 [R1+0xc0], R144 ;  /* 0x0000c09001007387 */ /* 0x000fe80000100a00 */
[----:B------:R-:W-:Y:S04]  /*1817c0*/  STL.64 [R1+0xc8], R146 ;  /* 0x0000c89201007387 */ /* 0x000fe80000100a00 */
[----:B------:R-:W-:Y:S04]  /*1817d0*/  STL [R1+0xb0], R136 ;  /* 0x0000b08801007387 */ /* 0x000fe80000100800 */
[----:B-1----:R-:W2:Y:S04]  /*1817e0*/  LDL R186, [R1+0x1a58] ;  /* 0x001a580001ba7983 */ /* 0x002ea80000100800 */
[----:B------:R-:W2:Y:S04]  /*1817f0*/  LDL R187, [R1+0x1a5c] ;  /* 0x001a5c0001bb7983 */ /* 0x000ea80000100800 */
[----:B------:R-:W-:Y:S04]  /*181800*/  STL [R1+0xadcc], R0 ;  /* 0x00adcc0001007387 */ /* 0x000fe80000100800 */
[----:B------:R-:W-:Y:S04]  /*181810*/  STL [R1+0xadc8], R3 ;  /* 0x00adc80301007387 */ /* 0x000fe80000100800 */
[----:B------:R-:W-:Y:S04]  /*181820*/  STL [R1+0xadc4], R2 ;  /* 0x00adc40201007387 */ /* 0x000fe80000100800 */
[----:B------:R-:W4:Y:S04]  /*181830*/  LDL.LU R138, [R1+0x1a68] ;  /* 0x001a6800018a7983 */ /* 0x000f280000300800 */
[----:B------:R1:W-:Y:S04]  /*181840*/  STL.64 [R1+0xa0], R132 ;  /* 0x0000a08401007387 */ /* 0x0003e80000100a00 */
[----:B------:R-:W-:Y:S04]  /*181850*/  STL.64 [R1+0xa8], R134 ;  /* 0x0000a88601007387 */ /* 0x000fe80000100a00 */
[----:B------:R-:W4:Y:S04]  /*181860*/  LDL.LU R139, [R1+0x1a6c] ;  /* 0x001a6c00018b7983 */ /* 0x000f280000300800 */
[----:B------:R-:W4:Y:S04]  /*181870*/  LDL.LU R128, [R1+0x1a70] ;  /* 0x001a700001807983 */ /* 0x000f280000300800 */
[----:B------:R-:W4:Y:S01]  /*181880*/  LDL.LU R129, [R1+0x1a74] ;  /* 0x001a740001817983 */ /* 0x000f220000300800 */
[----:B------:R-:W-:-:S02]  /*181890*/  IMAD.MOV.U32 R155, RZ, RZ, R176 ;  /* 0x000000ffff9b7224 */ /* 0x000fc400078e00b0 */
[----:B------:R-:W-:Y:S02]  /*1818a0*/  IMAD.MOV.U32 R154, RZ, RZ, R177 ;  /* 0x000000ffff9a7224 */ /* 0x000fe400078e00b1 */
[----:B------:R-:W-:Y:S02]  /*1818b0*/  IMAD.MOV.U32 R177, RZ, RZ, R140 ;  /* 0x000000ffffb17224 */ /* 0x000fe400078e008c */
[----:B------:R-:W-:Y:S02]  /*1818c0*/  IMAD.MOV.U32 R176, RZ, RZ, R141 ;  /* 0x000000ffffb07224 */ /* 0x000fe400078e008d */
[----:B---3--:R-:W-:Y:S01]  /*1818d0*/  HMMA.1688.F32.TF32 R140, R232, R142, R216 ;  /* 0x0000008ee88c723c */ /* 0x008fe200000810d8 */
[----:B-1----:R-:W3:Y:S04]  /*1818e0*/  LDL.LU R132, [R1+0x1a80] ;  /* 0x001a800001847983 */ /* 0x002ee80000300800 */
[----:B------:R-:W3:Y:S01]  /*1818f0*/  LDL.LU R133, [R1+0x1a84] ;  /* 0x001a840001857983 */ /* 0x000ee20000300800 */
[----:B------:R-:W-:Y:S01]  /*181900*/  MOV R212, R131 ;  /* 0x0000008300d47202 */ /* 0x000fe20000000f00 */
[----:B------:R-:W-:-:S04]  /*181910*/  IMAD.MOV.U32 R213, RZ, RZ, R130 ;  /* 0x000000ffffd57224 */ /* 0x000fc800078e0082 */
[----:B------:R-:W-:Y:S04]  /*181920*/  STL [R1+0xaddc], R212 ;  /* 0x00addcd401007387 */ /* 0x000fe80000100800 */
[----:B------:R-:W-:Y:S04]  /*181930*/  STL [R1+0xadd8], R213 ;  /* 0x00add8d501007387 */ /* 0x000fe80000100800 */
[----:B------:R-:W-:Y:S04]  /*181940*/  STL [R1+0xadd4], R214 ;  /* 0x00add4d601007387 */ /* 0x000fe80000100800 */
[----:B------:R1:W-:Y:S01]  /*181950*/  STL [R1+0xadd0], R215 ;  /* 0x00add0d701007387 */ /* 0x0003e20000100800 */
[----:B------:R-:W-:-:S02]  /*181960*/  IMAD.MOV.U32 R3, RZ, RZ, R140 ;  /* 0x000000ffff037224 */ /* 0x000fc400078e008c */
[----:B------:R-:W-:Y:S01]  /*181970*/  IMAD.MOV.U32 R2, RZ, RZ, R141 ;  /* 0x000000ffff027224 */ /* 0x000fe200078e008d */
[----:B------:R-:W3:Y:S04]  /*181980*/  LDL.LU R140, [R1+0x1aa0] ;  /* 0x001aa000018c7983 */ /* 0x000ee80000300800 */
[----:B------:R-:W3:Y:S04]  /*181990*/  LDL.LU R141, [R1+0x1aa4] ;  /* 0x001aa400018d7983 */ /* 0x000ee80000300800 */
[----:B------:R-:W3:Y:S04]  /*1819a0*/  LDL.LU R144, [R1+0x1a90] ;  /* 0x001a900001907983 */ /* 0x000ee80000300800 */
[----:B------:R-:W3:Y:S01]  /*1819b0*/  LDL.LU R145, [R1+0x1a94] ;  /* 0x001a940001917983 */ /* 0x000ee20000300800 */
[----:B------:R-:W-:Y:S01]  /*1819c0*/  MOV R216, R143 ;  /* 0x0000008f00d87202 */ /* 0x000fe20000000f00 */
[----:B------:R-:W-:-:S04]  /*1819d0*/  IMAD.MOV.U32 R217, RZ, RZ, R142 ;  /* 0x000000ffffd97224 */ /* 0x000fc800078e008e */
[----:B------:R-:W-:Y:S04]  /*1819e0*/  STL [R1+0xadec], R216 ;  /* 0x00adecd801007387 */ /* 0x000fe80000100800 */
[----:B------:R-:W-:Y:S04]  /*1819f0*/  STL [R1+0xade8], R217 ;  /* 0x00ade8d901007387 */ /* 0x000fe80000100800 */
[----:B------:R-:W-:Y:S04]  /*181a00*/  STL [R1+0xade4], R2 ;  /* 0x00ade40201007387 */ /* 0x000fe80000100800 */
[----:B------:R1:W-:Y:S01]  /*181a10*/  STL [R1+0xade0], R3 ;  /* 0x00ade00301007387 */ /* 0x0003e20000100800 */
[----:B--2---:R-:W-:Y:S08]  /*181a20*/  HMMA.1688.F32.TF32 R184, R232, R186, R220 ;  /* 0x000000bae8b8723c */ /* 0x004ff000000810dc */
[----:B----4-:R-:W-:Y:S11]  /*181a30*/  HMMA.1688.F32.TF32 R128, R240, R128, R228 ;  /* 0x00000080f080723c */ /* 0x010ff600000810e4 */
[----:B------:R-:W-:-:S05]  /*181a40*/  IMAD.MOV.U32 R223, RZ, RZ, R184 ;  /* 0x000000ffffdf7224 */ /* 0x000fca00078e00b8 */
[----:B------:R2:W-:Y:S03]  /*181a50*/  STL [R1+0xadf0], R223 ;  /* 0x00adf0df01007387 */ /* 0x0005e60000100800 */
[----:B------:R-:W-:Y:S02]  /*181a60*/  IMAD.MOV.U32 R229, RZ, RZ, R128 ;  /* 0x000000ffffe57224 */ /* 0x000fe400078e0080 */
[----:B------:R-:W-:Y:S01]  /*181a70*/  IMAD.MOV.U32 R228, RZ, RZ, R129 ;  /* 0x000000ffffe47224 */ /* 0x000fe200078e0081 */
[----:B------:R-:W4:Y:S04]  /*181a80*/  LDL.LU R128, [R1+0x1ab0] ;  /* 0x001ab00001807983 */ /* 0x000f280000300800 */
[----:B------:R-:W4:Y:S01]  /*181a90*/  LDL.LU R129, [R1+0x1ab4] ;  /* 0x001ab40001817983 */ /* 0x000f220000300800 */
[----:B------:R-:W-:Y:S08]  /*181aa0*/  HMMA.1688.F32.TF32 R136, R232, R138, R224 ;  /* 0x0000008ae888723c */ /* 0x000ff000000810e0 */
[----:B---3--:R-:W-:Y:S11]  /*181ab0*/  HMMA.1688.F32.TF32 R4, R240, R132, R4 ;  /* 0x00000084f004723c */ /* 0x008ff60000081004 */
[----:B------:R-:W-:-:S02]  /*181ac0*/  IMAD.MOV.U32 R225, RZ, RZ, R136 ;  /* 0x000000ffffe17224 */ /* 0x000fc400078e0088 */
[----:B------:R-:W-:Y:S01]  /*181ad0*/  IMAD.MOV.U32 R224, RZ, RZ, R137 ;  /* 0x000000ffffe07224 */ /* 0x000fe200078e0089 */
[----:B------:R-:W3:Y:S04]  /*181ae0*/  LDL.LU R136, [R1+0x1ac0] ;  /* 0x001ac00001887983 */ /* 0x000ee80000300800 */
[----:B------:R-:W3:Y:S01]  /*181af0*/  LDL.LU R137, [R1+0x1ac4] ;  /* 0x001ac40001897983 */ /* 0x000ee20000300800 */
[----:B------:R-:W-:Y:S01]  /*181b00*/  HMMA.1688.F32.TF32 R188, R232, R182, R192 ;  /* 0x000000b6e8bc723c */ /* 0x000fe200000810c0 */
[----:B------:R-:W-:Y:S02]  /*181b10*/  IMAD.MOV.U32 R233, RZ, RZ, R4 ;  /* 0x000000ffffe97224 */ /* 0x000fe400078e0004 */
[----:B------:R-:W-:Y:S02]  /*181b20*/  IMAD.MOV.U32 R232, RZ, RZ, R5 ;  /* 0x000000ffffe87224 */ /* 0x000fe400078e0005 */
[----:B------:R-:W-:Y:S01]  /*181b30*/  IMAD.MOV.U32 R231, RZ, RZ, R6 ;  /* 0x000000ffffe77224 */ /* 0x000fe200078e0006 */
[----:B------:R-:W-:-:S02]  /*181b40*/  MOV R230, R7 ;  /* 0x0000000700e67202 */ /* 0x000fc40000000f00 */
[----:B------:R-:W-:Y:S01]  /*181b50*/  HMMA.1688.F32.TF32 R4, R240, R144, R8 ;  /* 0x00000090f004723c */ /* 0x000fe20000081008 */
        /* <DEDUP_REMOVED lines=13> */
[----:B------:R-:W2:Y:S04]  /*181c30*/  LDL.LU R188, [R1+0x1b10] ;  /* 0x001b100001bc7983 */ /* 0x000ea80000300800 */
[----:B------:R-:W2:Y:S01]  /*181c40*/  LDL.LU R189, [R1+0x1b14] ;  /* 0x001b140001bd7983 */ /* 0x000ea20000300800 */
[----:B-1----:R-:W-:Y:S02]  /*181c50*/  IMAD.MOV.U32 R215, RZ, RZ, R4 ;  /* 0x000000ffffd77224 */ /* 0x002fe400078e0004 */
[----:B------:R-:W-:-:S02]  /*181c60*/  IMAD.MOV.U32 R0, RZ, RZ, R5 ;  /* 0x000000ffff007224 */ /* 0x000fc400078e0005 */
[----:B------:R-:W-:Y:S01]  /*181c70*/  IMAD.MOV.U32 R235, RZ, RZ, R6 ;  /* 0x000000ffffeb7224 */ /* 0x000fe200078e0006 */
[----:B------:R-:W-:Y:S01]  /*181c80*/  MOV R234, R7 ;  /* 0x0000000700ea7202 */ /* 0x000fe20000000f00 */
[----:B------:R-:W2:Y:S01]  /*181c90*/  LDL.LU R184, [R1+0x1b20] ;  /* 0x001b200001b87983 */ /* 0x000ea20000300800 */
[----:B------:R-:W-:Y:S03]  /*181ca0*/  HMMA.1688.F32.TF32 R4, R240, R140, R108 ;  /* 0x0000008cf004723c */ /* 0x000fe6000008106c */
[----:B------:R-:W2:-:S15]  /*181cb0*/  LDL.LU R185, [R1+0x1b24] ;  /* 0x001b240001b97983 */ /* 0x000e9e0000300800 */
[----:B------:R-:W-:Y:S01]  /*181cc0*/  NOP ;  /* 0x0000000000007918 */ /* 0x000fe20000000000 */
[----:B------:R-:W-:Y:S02]  /*181cd0*/  IMAD.MOV.U32 R3, RZ, RZ, R4 ;  /* 0x000000ffff037224 */ /* 0x000fe400078e0004 */
[----:B------:R-:W-:Y:S02]  /*181ce0*/  IMAD.MOV.U32 R212, RZ, RZ, R5 ;  /* 0x000000ffffd47224 */ /* 0x000fe400078e0005 */
[----:B------:R-:W-:Y:S01]  /*181cf0*/  IMAD.MOV.U32 R213, RZ, RZ, R6 ;  /* 0x000000ffffd57224 */ /* 0x000fe200078e0006 */
[----:B------:R-:W-:Y:S02]  /*181d00*/  MOV R214, R7 ;  /* 0x0000000700d67202 */ /* 0x000fe40000000f00 */
[C---:B----4-:R-:W-:Y:S01]  /*181d10*/  HMMA.1688.F32.TF32 R4, R240.reuse, R128, R112 ;  /* 0x00000080f004723c */ /* 0x050fe20000081070 */
[----:B------:R-:W4:Y:S04]  /*181d20*/  LDL.LU R128, [R1+0x1b40] ;  /* 0x001b400001807983 */ /* 0x000f280000300800 */
[----:B------:R-:W4:Y:S04]  /*181d30*/  LDL.LU R129, [R1+0x1b44] ;  /* 0x001b440001817983 */ /* 0x000f280000300800 */
[----:B------:R-:W4:Y:S04]  /*181d40*/  LDL.LU R140, [R1+0x1b50] ;  /* 0x001b5000018c7983 */ /* 0x000f280000300800 */
[----:B------:R-:W4:Y:S01]  /*181d50*/  LDL.LU R141, [R1+0x1b54] ;  /* 0x001b5400018d7983 */ /* 0x000f220000300800 */
[----:B---3--:R-:W-:-:S15]  /*181d60*/  HMMA.1688.F32.TF32 R244, R240, R136, R244 ;  /* 0x00000088f0f4723c */ /* 0x008fde00000810f4 */
[----:B------:R-:W-:-:S04]  /*181d70*/  NOP ;  /* 0x0000000000007918 */ /* 0x000fc80000000000 */
[----:B------:R-:W-:Y:S04]  /*181d80*/  STL.64 [R1+0xacf0], R246 ;  /* 0x00acf0f601007387 */ /* 0x000fe80000100a00 */
[----:B------:R1:W-:Y:S04]  /*181d90*/  STL.64 [R1+0xace8], R244 ;  /* 0x00ace8f401007387 */ /* 0x0003e80000100a00 */
[----:B------:R-:W3:Y:S04]  /*181da0*/  LDL.LU R136, [R1+0x1b60] ;  /* 0x001b600001887983 */ /* 0x000ee80000300800 */
[----:B------:R-:W3:Y:S01]  /*181db0*/  LDL.LU R137, [R1+0x1b64] ;  /* 0x001b640001897983 */ /* 0x000ee20000300800 */
[C---:B--2---:R-:W-:Y:S08]  /*181dc0*/  HMMA.1688.F32.TF32 R8, R240.reuse, R132, R248 ;  /* 0x00000084f008723c */ /* 0x044ff000000810f8 */
[C---:B------:R-:W-:Y:S08]  /*181dd0*/  HMMA.1688.F32.TF32 R12, R240.reuse, R200, R12 ;  /* 0x000000c8f00c723c */ /* 0x040ff0000008100c */
[C---:B------:R-:W-:Y:S08]  /*181de0*/  HMMA.1688.F32.TF32 R16, R240.reuse, R196, R16 ;  /* 0x000000c4f010723c */ /* 0x040ff00000081010 */
[C---:B------:R-:W-:Y:S08]  /*181df0*/  HMMA.1688.F32.TF32 R20, R240.reuse, R192, R20 ;  /* 0x000000c0f014723c */ /* 0x040ff00000081014 */
[C---:B------:R-:W-:Y:S01]  /*181e00*/  HMMA.1688.F32.TF32 R24, R240.reuse, R188, R24 ;  /* 0x000000bcf018723c */ /* 0x040fe20000081018 */
[----:B------:R-:W2:Y:S04]  /*181e10*/  LDL.LU R132, [R1+0x1b70] ;  /* 0x001b700001847983 */ /* 0x000ea80000300800 */
[----:B------:R-:W2:Y:S03]  /*181e20*/  LDL.LU R133, [R1+0x1b74] ;  /* 0x001b740001857983 */ /* 0x000ea60000300800 */
[C---:B------:R-:W-:Y:S08]  /*181e30*/  HMMA.1688.F32.TF32 R28, R240.reuse, R184, R28 ;  /* 0x000000b8f01c723c */ /* 0x040ff0000008101c */
[C---:B------:R-:W-:Y:S01]  /*181e40*/  HMMA.1688.F32.TF32 R32, R240.reuse, R144, R32 ;  /* 0x00000090f020723c */ /* 0x040fe20000081020 */
        /* <DEDUP_REMOVED lines=14> */
[C---:B----4-:R-:W-:Y:S03]  /*181f30*/  HMMA.1688.F32.TF32 R36, R240.reuse, R128, R36 ;  /* 0x00000080f024723c */ /* 0x050fe60000081024 */
[----:B------:R-:W4:Y:S04]  /*181f40*/  LDL.LU R128, [R1+0x1b80] ;  /* 0x001b800001807983 */ /* 0x000f280000300800 */
[----:B------:R-:W4:Y:S01]  /*181f50*/  LDL.LU R129, [R1+0x1b84] ;  /* 0x001b840001817983 */ /* 0x000f220000300800 */
[----:B------:R-:W-:Y:S01]  /*181f60*/  HMMA.1688.F32.TF32 R40, R240, R140, R40 ;  /* 0x0000008cf028723c */ /* 0x000fe20000081028 */
[----:B------:R-:W-:-:S10]  /*181f70*/  IMAD.MOV.U32 R223, RZ, RZ, R4 ;  /* 0x000000ffffdf7224 */ /* 0x000fd400078e0004 */
[----:B------:R-:W-:Y:S04]  /*181f80*/  STL.64 [R1+0xad70], R38 ;  /* 0x00ad702601007387 */ /* 0x000fe80000100a00 */
[----:B------:R-:W-:Y:S04]  /*181f90*/  STL.64 [R1+0xad68], R36 ;  /* 0x00ad682401007387 */ /* 0x000fe80000100a00 */
[----:B------:R-:W-:Y:S04]  /*181fa0*/  STL.64 [R1+0xad80], R42 ;  /* 0x00ad802a01007387 */ /* 0x000fe80000100a00 */
[----:B------:R1:W-:Y:S01]  /*181fb0*/  STL.64 [R1+0xad78], R40 ;  /* 0x00ad782801007387 */ /* 0x0003e20000100a00 */
[C---:B---3--:R-:W-:Y:S08]  /*181fc0*/  HMMA.1688.F32.TF32 R44, R240.reuse, R136, R44 ;  /* 0x00000088f02c723c */ /* 0x048ff0000008102c */
[----:B--2---:R-:W-:Y:S01]  /*181fd0*/  HMMA.1688.F32.TF32 R48, R240, R132, R48 ;  /* 0x00000084f030723c */ /* 0x004fe20000081030 */
[----:B------:R-:W-:-:S10]  /*181fe0*/  IMAD.MOV.U32 R216, RZ, RZ, R5 ;  /* 0x000000ffffd87224 */ /* 0x000fd400078e0005 */
[----:B------:R-:W-:Y:S04]  /*181ff0*/  STL.64 [R1+0xad90], R46 ;  /* 0x00ad902e01007387 */ /* 0x000fe80000100a00 */
[----:B------:R-:W-:Y:S04]  /*182000*/  STL.64 [R1+0xad88], R44 ;  /* 0x00ad882c01007387 */ /* 0x000fe80000100a00 */
        /* <DEDUP_REMOVED lines=20> */
[----:B------:R-:W-:Y:S04]  /*182150*/  STL.64 [R1+0xada0], R50 ;  /* 0x00ada03201007387 */ /* 0x000fe80000100a00 */
[----:B------:R-:W-:Y:S04]  /*182160*/  STL.64 [R1+0xad98], R48 ;  /* 0x00ad983001007387 */ /* 0x000fe80000100a00 */
        /* <DEDUP_REMOVED lines=17> */
[----:B------:R-:W-:Y:S01]  /*182280*/  MOV R218, R187 ;  /* 0x000000bb00da7202 */ /* 0x000fe20000000f00 */
[----:B------:R-:W-:Y:S01]  /*182290*/  IMAD.MOV.U32 R219, RZ, RZ, R186 ;  /* 0x000000ffffdb7224 */ /* 0x000fe200078e00ba */
[----:B------:R-:W-:Y:S01]  /*1822a0*/  MOV R187, R124 ;  /* 0x0000007c00bb7202 */ /* 0x000fe20000000f00 */
[----:B------:R-:W-:Y:S01]  /*1822b0*/  IMAD.MOV.U32 R186, RZ, RZ, R125 ;  /* 0x000000ffffba7224 */ /* 0x000fe200078e007d */
[----:B------:R-:W-:Y:S01]  /*1822c0*/  MOV R195, R116 ;  /* 0x0000007400c37202 */ /* 0x000fe20000000f00 */
[----:B------:R-:W-:Y:S01]  /*1822d0*/  IMAD.MOV.U32 R194, RZ, RZ, R117 ;  /* 0x000000ffffc27224 */ /* 0x000fe200078e0075 */
[C---:B--2---:R-:W-:Y:S08]  /*1822e0*/  HMMA.1688.F32.TF32 R84, R240.reuse, R196, R84 ;  /* 0x000000c4f054723c */ /* 0x044ff00000081054 */
        /* <DEDUP_REMOVED lines=16> */
[----:B------:R-:W-:-:S02]  /*1823f0*/  IMAD.MOV.U32 R193, RZ, RZ, R120 ;  /* 0x000000ffffc17224 */ /* 0x000fc400078e0078 */
[----:B------:R-:W-:-:S05]  /*182400*/  IMAD.MOV.U32 R192, RZ, RZ, R121 ;  /* 0x000000ffffc07224 */ /* 0x000fca00078e0079 */
[C---:B------:R-:W-:Y:S08]  /*182410*/  HMMA.1688.F32.TF32 R56, R240.reuse, R244, R56 ;  /* 0x000000f4f038723c */ /* 0x040ff00000081038 */
[C---:B------:R-:W-:Y:S08]  /*182420*/  HMMA.1688.F32.TF32 R72, R240.reuse, R208, R72 ;  /* 0x000000d0f048723c */ /* 0x040ff00000081048 */
[----:B------:R-:W-:Y:S01]  /*182430*/  HMMA.1688.F32.TF32 R80, R240, R200, R80 ;  /* 0x000000c8f050723c */ /* 0x000fe20000081050 */
[----:B------:R-:W-:-:S07]  /*182440*/  IMAD.MOV.U32 R199, RZ, RZ, R252 ;  /* 0x000000ffffc77224 */ /* 0x000fce00078e00fc */
[C---:B----4-:R-:W-:Y:S08]  /*182450*/  HMMA.1688.F32.TF32 R104, R240.reuse, R140, R104 ;  /* 0x0000008cf068723c */ /* 0x050ff00000081068 */
[C---:B------:R-:W-:Y:S08]  /*182460*/  HMMA.1688.F32.TF32 R108, R240.reuse, R136, R236 ;  /* 0x00000088f06c723c */ /* 0x040ff000000810ec */
[----:B------:R-:W-:Y:S03]  /*182470*/  HMMA.1688.F32.TF32 R112, R240, R128, R132 ;  /* 0x00000080f070723c */ /* 0x000fe60000081084 */
[----:B------:R-:W-:Y:S04]  /*182480*/  STL.64 [R1+0xac40], R106 ;  /* 0x00ac406a01007387 */ /* 0x000fe80000100a00 */
[----:B------:R-:W-:Y:S04]  /*182490*/  STL.64 [R1+0xac38], R104 ;  /* 0x00ac386801007387 */ /* 0x000fe80000100a00 */
[----:B------:R-:W-:Y:S04]  /*1824a0*/  STL.64 [R1+0xac20], R110 ;  /* 0x00ac206e01007387 */ /* 0x000fe80000100a00 */
        /* <DEDUP_REMOVED lines=51> */
[----:B------:R-:W-:Y:S01]  /*1827e0*/  IMAD.MOV.U32 R227, RZ, RZ, R130 ;  /* 0x000000ffffe37224 */ /* 0x000fe200078e0082 */
[----:B------:R-:W-:Y:S01]  /*1827f0*/  MOV R226, R131 ;  /* 0x0000008300e27202 */ /* 0x000fe20000000f00 */
[----:B------:R-:W-:Y:S01]  /*182800*/  IMAD.MOV.U32 R221, RZ, RZ, R138 ;  /* 0x000000ffffdd7224 */ /* 0x000fe200078e008a */
[----:B------:R-:W-:Y:S01]  /*182810*/  MOV R220, R139 ;  /* 0x0000008b00dc7202 */ /* 0x000fe20000000f00 */
[----:B------:R-:W-:Y:S04]  /*182820*/  STL.64 [R1+0xac00], R114 ;  /* 0x00ac007201007387 */ /* 0x000fe80000100a00 */
[----:B------:R-:W-:Y:S04]  /*182830*/  STL.64 [R1+0xabf8], R112 ;  /* 0x00abf87001007387 */ /* 0x000fe80000100a00 */
[----:B------:R-:W2:Y:S04]  /*182840*/  LDL.LU R248, [R1+0x1fe0] ;  /* 0x001fe00001f87983 */ /* 0x000ea80000300800 */
[----:B------:R-:W2:Y:S04]  /*182850*/  LDL.LU R249, [R1+0x1fe4] ;  /* 0x001fe40001f97983 */ /* 0x000ea80000300800 */
[----:B------:R-:W2:Y:S04]  /*182860*/  LDL R250, [R1+0x1fe8] ;  /* 0x001fe80001fa7983 */ /* 0x000ea80000100800 */
[----:B------:R-:W2:Y:S01]  /*182870*/  LDL R251, [R1+0x1fec] ;  /* 0x001fec0001fb7983 */ /* 0x000ea20000100800 */
[----:B------:R-:W-:-:S02]  /*182880*/  IMAD.MOV.U32 R17, RZ, RZ, R172 ;  /* 0x000000ffff117224 */ /* 0x000fc400078e00ac */
        /* <DEDUP_REMOVED lines=13> */
[C---:B---3--:R-:W-:Y:S08]  /*182960*/  HMMA.1688.F32.TF32 R140, R240.reuse, R140, R188 ;  /* 0x0000008cf08c723c */ /* 0x048ff000000810bc */
[----:B----4-:R-:W-:Y:S01]  /*182970*/  HMMA.1688.F32.TF32 R136, R240, R136, R192 ;  /* 0x00000088f088723c */ /* 0x010fe200000810c0 */
[----:B--2---:R-:W-:-:S02]  /*182980*/  LOP3.LUT R118, R252, 0x40, RZ, 0x3c, !PT ;  /* 0x00000040fc767812 */ /* 0x004fc400078e3cff */
[C---:B------:R-:W-:Y:S02]  /*182990*/  LOP3.LUT R119, R252.reuse, 0x60, RZ, 0x3c, !PT ;  /* 0x00000060fc777812 */ /* 0x040fe400078e3cff */
[----:B------:R-:W-:-:S03]  /*1829a0*/  LOP3.LUT R123, R252, 0x20, RZ, 0x3c, !PT ;  /* 0x00000020fc7b7812 */ /* 0x000fc600078e3cff */
[C---:B------:R-:W-:Y:S01]  /*1829b0*/  HMMA.1688.F32.TF32 R132, R240.reuse, R132, R196 ;  /* 0x00000084f084723c */ /* 0x040fe200000810c4 */
[----:B------:R-:W-:Y:S01]  /*1829c0*/  IMAD.MOV.U32 R14, RZ, RZ, R151 ;  /* 0x000000ffff0e7224 */ /* 0x000fe200078e0097 */
[----:B------:R-:W-:Y:S04]  /*1829d0*/  LDS R4, [R118+UR10+0x8d180] ;  /* 0x08d1800a76047984 */ /* 0x000fe80008000800 */
[----:B------:R-:W-:Y:S04]  /*1829e0*/  LDS R6, [R118+UR10+0x8d980] ;  /* 0x08d9800a76067984 */ /* 0x000fe80008000800 */
[----:B------:R-:W-:Y:S04]  /*1829f0*/  LDS R5, [R119+UR10+0x8d180] ;  /* 0x08d1800a77057984 */ /* 0x000fe80008000800 */
[----:B------:R1:W2:Y:S04]  /*182a00*/  LDS R7, [R119+UR10+0x8d980] ;  /* 0x08d9800a77077984 */ /* 0x0002a80008000800 */
[----:B------:R-:W-:Y:S04]  /*182a10*/  LDS R205, [R123+UR10+0x8d180] ;  /* 0x08d1800a7bcd7984 */ /* 0x000fe80008000800 */
[----:B------:R3:W-:Y:S01]  /*182a20*/  LDS R207, [R123+UR10+0x8d980] ;  /* 0x08d9800a7bcf7984 */ /* 0x0007e20008000800 */
[C---:B------:R-:W-:Y:S08]  /*182a30*/  HMMA.1688.F32.TF32 R124, R240.reuse, R124, R208 ;  /* 0x0000007cf07c723c */ /* 0x040ff000000810d0 */
[C---:B-1----:R-:W-:Y:S08]  /*182a40*/  HMMA.1688.F32.TF32 R116, R240.reuse, R116, R8 ;  /* 0x00000074f074723c */ /* 0x042ff00000081008 */
[C---:B---3--:R-:W-:Y:S08]  /*182a50*/  HMMA.1688.F32.TF32 R120, R240.reuse, R120, R244 ;  /* 0x00000078f078723c */ /* 0x048ff000000810f4 */
        /* <DEDUP_REMOVED lines=90> */
[----:B------:R-:W-:Y:S01]  /*183000*/  IMAD.MOV.U32 R11, RZ, RZ, R174 ;  /* 0x000000ffff0b7224 */ /* 0x000fe200078e00ae */
[----:B------:R-:W-:Y:S01]  /*183010*/  MOV R246, R179 ;  /* 0x000000b300f67202 */ /* 0x000fe20000000f00 */
[----:B------:R-:W-:Y:S01]  /*183020*/  IMAD.MOV.U32 R247, RZ, RZ, R178 ;  /* 0x000000fffff77224 */ /* 0x000fe200078e00b2 */
[----:B------:R-:W-:Y:S04]  /*183030*/  STL.64 [R1+0xabd0], R146 ;  /* 0x00abd09201007387 */ /* 0x000fe80000100a00 */
[----:B------:R1:W-:Y:S02]  /*183040*/  STL.64 [R1+0xabc8], R144 ;  /* 0x00abc89001007387 */ /* 0x0003e40000100a00 */
[----:B-1----:R-:W-:Y:S01]  /*183050*/  MOV R144, R223 ;  /* 0x000000df00907202 */ /* 0x002fe20000000f00 */
[----:B------:R-:W-:-:S02]  /*183060*/  IMAD.MOV.U32 R145, RZ, RZ, R216 ;  /* 0x000000ffff917224 */ /* 0x000fc400078e00d8 */
        /* <DEDUP_REMOVED lines=9> */
[----:B------:R-:W-:Y:S01]  /*183100*/  HMMA.1688.F32.TF32 R176, R240, R176, R32 ;  /* 0x000000b0f0b0723c */ /* 0x000fe20000081020 */
[----:B------:R-:W-:Y:S04]  /*183110*/  STL.64 [R1+0xabf0], R150 ;  /* 0x00abf09601007387 */ /* 0x000fe80000100a00 */
        /* <DEDUP_REMOVED lines=12> */
[----:B------:R1:W-:Y:S04]  /*1831e0*/  STL.64 [R1+0xaca8], R172 ;  /* 0x00aca8ac01007387 */ /* 0x0003e80000100a00 */
        /* <DEDUP_REMOVED lines=38> */
[----:B--2---:R-:W2:Y:S04]  /*183450*/  LDL.LU R154, [R1+0x1aa8] ;  /* 0x001aa800019a7983 */ /* 0x004ea80000300800 */
[----:B------:R-:W2:Y:S01]  /*183460*/  LDL.LU R155, [R1+0x1aac] ;  /* 0x001aac00019b7983 */ /* 0x000ea20000300800 */
[----:B---3--:R-:W-:-:S03]  /*183470*/  MOV R156, R3 ;  /* 0x00000003009c7202 */ /* 0x008fc60000000f00 */
[----:B------:R-:W3:Y:S01]  /*183480*/  LDL.LU R3, [R1+0xade0] ;  /* 0x00ade00001037983 */ /* 0x000ee20000300800 */
[----:B------:R-:W-:-:S03]  /*183490*/  IMAD.MOV.U32 R157, RZ, RZ, R212 ;  /* 0x000000ffff9d7224 */ /* 0x000fc600078e00d4 */
[----:B------:R-:W2:Y:S01]  /*1834a0*/  LDL.LU R212, [R1+0xaddc] ;  /* 0x00addc0001d47983 */ /* 0x000ea20000300800 */
[----:B------:R-:W-:Y:S02]  /*1834b0*/  IMAD.MOV.U32 R158, RZ, RZ, R213 ;  /* 0x000000ffff9e7224 */ /* 0x000fe400078e00d5 */
[----:B------:R-:W-:Y:S01]  /*1834c0*/  IMAD.MOV.U32 R159, RZ, RZ, R214 ;  /* 0x000000ffff9f7224 */ /* 0x000fe200078e00d6 */
[----:B------:R-:W2:Y:S04]  /*1834d0*/  LDL.LU R213, [R1+0xadd8] ;  /* 0x00add80001d57983 */ /* 0x000ea80000300800 */
[----:B------:R-:W2:Y:S04]  /*1834e0*/  LDL.LU R214, [R1+0xadd4] ;  /* 0x00add40001d67983 */ /* 0x000ea80000300800 */
[----:B----4-:R-:W4:Y:S04]  /*1834f0*/  LDL.LU R166, [R1+0x1a98] ;  /* 0x001a980001a67983 */ /* 0x010f280000300800 */
[----:B------:R-:W4:Y:S01]  /*183500*/  LDL.LU R167, [R1+0x1a9c] ;  /* 0x001a9c0001a77983 */ /* 0x000f220000300800 */
[----:B------:R-:W-:Y:S01]  /*183510*/  MOV R168, R215 ;  /* 0x000000d700a87202 */ /* 0x000fe20000000f00 */
[----:B------:R-:W-:-:S02]  /*183520*/  IMAD.MOV.U32 R169, RZ, RZ, R0 ;  /* 0x000000ffffa97224 */ /* 0x000fc400078e0000 */
[----:B------:R-:W2:Y:S04]  /*183530*/  LDL.LU R215, [R1+0xadd0] ;  /* 0x00add00001d77983 */ /* 0x000ea80000300800 */
[----:B------:R-:W2:Y:S04]  /*183540*/  LDL.LU R0, [R1+0xadcc] ;  /* 0x00adcc0001007983 */ /* 0x000ea80000300800 */
[----:B------:R-:W4:Y:S04]  /*183550*/  LDL.LU R172, [R1+0xb70] ;  /* 0x000b700001ac7983 */ /* 0x000f280000300800 */
[----:B------:R-:W4:Y:S04]  /*183560*/  LDL.LU R173, [R1+0xb74] ;  /* 0x000b740001ad7983 */ /* 0x000f280000300800 */
[----:B------:R-:W4:Y:S04]  /*183570*/  LDL.LU R174, [R1+0xb78] ;  /* 0x000b780001ae7983 */ /* 0x000f280000300800 */
[----:B------:R-:W4:Y:S04]  /*183580*/  LDL.LU R175, [R1+0xb7c] ;  /* 0x000b7c0001af7983 */ /* 0x000f280000300800 */
        /* <DEDUP_REMOVED lines=10> */
[----:B------:R-:W4:Y:S04]  /*183630*/  LDL.LU R23, [R1+0x25c] ;  /* 0x00025c0001177983 */ /* 0x000f280000300800 */
[----:B------:R-:W4:Y:S04]  /*183640*/  LDL.LU R24, [R1+0x2050] ;  /* 0x0020500001187983 */ /* 0x000f280000300800 */
[----:B------:R-:W4:Y:S01]  /*183650*/  LDL.LU R25, [R1+0x2054] ;  /* 0x0020540001197983 */ /* 0x000f220000300800 */
[----:B------:R-:W-:Y:S03]  /*183660*/  HMMA.1688.F32.TF32 R208, R240, R208, R244 ;  /* 0x000000d0f0d0723c */ /* 0x000fe600000810f4 */
[----:B------:R-:W4:Y:S01]  /*183670*/  LDL.LU R236, [R1+0x2040] ;  /* 0x0020400001ec7983 */ /* 0x000f220000300800 */
[----:B------:R-:W-:-:S03]  /*183680*/  IMAD.MOV.U32 R245, RZ, RZ, R232 ;  /* 0x000000fffff57224 */ /* 0x000fc600078e00e8 */
[----:B------:R-:W4:Y:S01]  /*183690*/  LDL.LU R237, [R1+0x2044] ;  /* 0x0020440001ed7983 */ /* 0x000f220000300800 */
[----:B------:R-:W-:-:S03]  /*1836a0*/  MOV R244, R233 ;  /* 0x000000e900f47202 */ /* 0x000fc60000000f00 */
[----:B------:R-:W4:Y:S04]  /*1836b0*/  LDL.LU R232, [R1+0x2030] ;  /* 0x0020300001e87983 */ /* 0x000f280000300800 */
[----:B------:R-:W4:Y:S01]  /*1836c0*/  LDL.LU R233, [R1+0x2034] ;  /* 0x0020340001e97983 */ /* 0x000f220000300800 */
[----:B------:R-:W-:Y:S01]  /*1836d0*/  IMAD.MOV.U32 R37, RZ, RZ, R2 ;  /* 0x000000ffff257224 */ /* 0x000fe200078e0002 */
[----:B---3--:R-:W-:Y:S02]  /*1836e0*/  MOV R36, R3 ;  /* 0x0000000300247202 */ /* 0x008fe40000000f00 */
[----:B------:R-:W3:Y:S04]  /*1836f0*/  LDL.LU R3, [R1+0xadc8] ;  /* 0x00adc80001037983 */ /* 0x000ee80000300800 */
[----:B------:R-:W4:Y:S01]  /*183700*/  LDL.LU R2, [R1+0xadc4] ;  /* 0x00adc40001027983 */ /* 0x000f220000300800 */
[----:B------:R-:W-:Y:S01]  /*183710*/  HMMA.1688.F32.TF32 R192, R240, R192, R16 ;  /* 0x000000c0f0c0723c */ /* 0x000fe20000081010 */
[----:B------:R-:W-:-:S07]  /*183720*/  IMAD.MOV.U32 R17, RZ, RZ, R228 ;  /* 0x000000ffff117224 */ /* 0x000fce00078e00e4 */
[----:B------:R-:W-:Y:S01]  /*183730*/  HMMA.1688.F32.TF32 R180, R240, R180, R28 ;  /* 0x000000b4f0b4723c */ /* 0x000fe2000008101c */
[----:B------:R-:W-:Y:S01]  /*183740*/  MOV R16, R229 ;  /* 0x000000e500107202 */ /* 0x000fe20000000f00 */
        /* <DEDUP_REMOVED lines=21> */
[----:B--2---:R-:W-:-:S03]  /*1838a0*/  IMAD.MOV.U32 R43, RZ, RZ, R212 ;  /* 0x000000ffff2b7224 */ /* 0x004fc600078e00d4 */
[----:B------:R-:W2:Y:S01]  /*1838b0*/  LDL.LU R55, [R1+0xcc] ;  /* 0x0000cc0001377983 */ /* 0x000ea20000300800 */
[----:B------:R-:W-:-:S03]  /*1838c0*/  IMAD.MOV.U32 R42, RZ, RZ, R213 ;  /* 0x000000ffff2a7224 */ /* 0x000fc600078e00d5 */
[----:B------:R-:W2:Y:S01]  /*1838d0*/  LDL.LU R212, [R1+0xd0] ;  /* 0x0000d00001d47983 */ /* 0x000ea20000300800 */
[----:B------:R-:W-:-:S03]  /*1838e0*/  IMAD.MOV.U32 R41, RZ, RZ, R214 ;  /* 0x000000ffff297224 */ /* 0x000fc600078e00d6 */
[----:B------:R-:W2:Y:S01]  /*1838f0*/  LDL.LU R213, [R1+0xd4] ;  /* 0x0000d40001d57983 */ /* 0x000ea20000300800 */
[----:B------:R-:W-:-:S03]  /*183900*/  MOV R40, R215 ;  /* 0x000000d700287202 */ /* 0x000fc60000000f00 */
[----:B------:R-:W2:Y:S04]  /*183910*/  LDL.LU R214, [R1+0xd8] ;  /* 0x0000d80001d67983 */ /* 0x000ea80000300800 */
[----:B------:R-:W2:Y:S04]  /*183920*/  LDL.LU R215, [R1+0xdc] ;  /* 0x0000dc0001d77983 */ /* 0x000ea80000300800 */
[----:B------:R-:W2:Y:S01]  /*183930*/  LDL.LU R48, [R1+0xb0] ;  /* 0x0000b00001307983 */ /* 0x000ea20000300800 */
[----:B------:R-:W-:Y:S01]  /*183940*/  IMAD.MOV.U32 R51, RZ, RZ, R0 ;  /* 0x000000ffff337224 */ /* 0x000fe200078e0000 */
[----:B------:R-:W-:Y:S01]  /*183950*/  HMMA.1688.F32.TF32 R200, R240, R200, R8 ;  /* 0x000000c8f0c8723c */ /* 0x000fe20000081008 */
[----:B---3--:R-:W-:Y:S01]  /*183960*/  IMAD.MOV.U32 R50, RZ, RZ, R3 ;  /* 0x000000ffff327224 */ /* 0x008fe200078e0003 */
[----:B----4-:R-:W-:-:S02]  /*183970*/  MOV R49, R2 ;  /* 0x0000000200317202 */ /* 0x010fc40000000f00 */
[----:B------:R-:W3:Y:S04]  /*183980*/  LDL.LU R2, [R1+0xadc0] ;  /* 0x00adc00001027983 */ /* 0x000ee80000300800 */
[----:B------:R-:W4:Y:S04]  /*183990*/  LDL.LU R3, [R1+0xadbc] ;  /* 0x00adbc0001037983 */ /* 0x000f280000300800 */
        /* <DEDUP_REMOVED lines=24> */
[----:B------:R-:W4:Y:S01]  /*183b20*/  LDL.LU R89, [R1+0x1c74] ;  /* 0x001c740001597983 */ /* 0x000f220000300800 */
[----:B------:R-:W-:Y:S01]  /*183b30*/  HMMA.1688.F32.TF32 R20, R4, R14, R20 ;  /* 0x0000000e0414723c */ /* 0x000fe20000081014 */
[----:B------:R-:W-:Y:S02]  /*183b40*/  IMAD.MOV.U32 R34, RZ, RZ, R219 ;  /* 0x000000ffff227224 */ /* 0x000fe400078e00db */
[----:B------:R-:W-:Y:S01]  /*183b50*/  IMAD.MOV.U32 R35, RZ, RZ, R218 ;  /* 0x000000ffff237224 */ /* 0x000fe200078e00da */
[----:B------:R-:W4:Y:S04]  /*183b60*/  LDL.LU R90, [R1+0x1c78] ;  /* 0x001c7800015a7983 */ /* 0x000f280000300800 */
[----:B------:R-:W4:Y:S01]  /*183b70*/  LDL.LU R91, [R1+0x1c7c] ;  /* 0x001c7c00015b7983 */ /* 0x000f220000300800 */
[C---:B--2---:R-:W-:Y:S01]  /*183b80*/  HMMA.1688.F32.TF32 R216, R240.reuse, R216, R52 ;  /* 0x000000d8f0d8723c */ /* 0x044fe20000081034 */
[----:B------:R-:W-:Y:S01]  /*183b90*/  IMAD.MOV.U32 R32, RZ, RZ, R223 ;  /* 0x000000ffff207224 */ /* 0x000fe200078e00df */
[----:B------:R-:W-:Y:S01]  /*183ba0*/  MOV R33, R222 ;  /* 0x000000de00217202 */ /* 0x000fe20000000f00 */
[----:B------:R-:W2:Y:S04]  /*183bb0*/  LDL.LU.64 R54, [R1+0xadb0] ;  /* 0x00adb00001367983 */ /* 0x000ea80000300a00 */
[----:B------:R-:W2:Y:S01]  /*183bc0*/  LDL.LU.64 R52, [R1+0xada8] ;  /* 0x00ada80001347983 */ /* 0x000ea20000300a00 */
[C---:B------:R-:W-:Y:S03]  /*183bd0*/  HMMA.1688.F32.TF32 R220, R240.reuse, R220, R48 ;  /* 0x000000dcf0dc723c */ /* 0x040fe60000081030 */
[----:B------:R-:W2:Y:S04]  /*183be0*/  LDL.LU.64 R50, [R1+0xada0] ;  /* 0x00ada00001327983 */ /* 0x000ea80000300a00 */
[----:B------:R-:W2:Y:S01]  /*183bf0*/  LDL.LU.64 R48, [R1+0xad98] ;  /* 0x00ad980001307983 */ /* 0x000ea20000300a00 */
[----:B------:R-:W-:Y:S08]  /*183c00*/  HMMA.1688.F32.TF32 R224, R240, R224, R44 ;  /* 0x000000e0f0e0723c */ /* 0x000ff0000008102c */
[----:B------:R-:W-:Y:S01]  /*183c10*/  HMMA.1688.F32.TF32 R12, R204, R14, R16 ;  /* 0x0000000ecc0c723c */ /* 0x000fe20000081010 */
[----:B------:R-:W-:-:S02]  /*183c20*/  IMAD.MOV.U32 R246, RZ, RZ, R231 ;  /* 0x000000fffff67224 */ /* 0x000fc400078e00e7 */
[----:B------:R-:W-:Y:S01]  /*183c30*/  IMAD.MOV.U32 R247, RZ, RZ, R230 ;  /* 0x000000fffff77224 */ /* 0x000fe200078e00e6 */
[----:B------:R-:W2:Y:S04]  /*183c40*/  LDL.LU.64 R46, [R1+0xad90] ;  /* 0x00ad9000012e7983 */ /* 0x000ea80000300a00 */
[----:B------:R-:W2:Y:S01]  /*183c50*/  LDL.LU.64 R44, [R1+0xad88] ;  /* 0x00ad8800012c7983 */ /* 0x000ea20000300a00 */
[C---:B------:R-:W-:Y:S01]  /*183c60*/  HMMA.1688.F32.TF32 R228, R240.reuse, R228, R40 ;  /* 0x000000e4f0e4723c */ /* 0x040fe20000081028 */
[----:B------:R-:W-:Y:S02]  /*183c70*/  IMAD.MOV.U32 R170, RZ, RZ, R235 ;  /* 0x000000ffffaa7224 */ /* 0x000fe400078e00eb */
[----:B------:R-:W-:Y:S01]  /*183c80*/  IMAD.MOV.U32 R171, RZ, RZ, R234 ;  /* 0x000000ffffab7224 */ /* 0x000fe200078e00ea */
[----:B------:R-:W2:Y:S04]  /*183c90*/  LDL.LU.64 R42, [R1+0xad80] ;  /* 0x00ad8000012a7983 */ /* 0x000ea80000300a00 */
[----:B------:R-:W2:Y:S01]  /*183ca0*/  LDL.LU.64 R40, [R1+0xad78] ;  /* 0x00ad780001287983 */ /* 0x000ea20000300a00 */
[C---:B------:R-:W-:Y:S03]  /*183cb0*/  HMMA.1688.F32.TF32 R232, R240.reuse, R232, R36 ;  /* 0x000000e8f0e8723c */ /* 0x040fe60000081024 */
[----:B------:R-:W2:Y:S04]  /*183cc0*/  LDL.LU.64 R38, [R1+0xad70] ;  /* 0x00ad700001267983 */ /* 0x000ea80000300a00 */
[----:B------:R-:W2:Y:S01]  /*183cd0*/  LDL.LU.64 R36, [R1+0xad68] ;  /* 0x00ad680001247983 */ /* 0x000ea20000300a00 */
[C---:B------:R-:W-:Y:S08]  /*183ce0*/  HMMA.1688.F32.TF32 R236, R240.reuse, R236, R32 ;  /* 0x000000ecf0ec723c */ /* 0x040ff00000081020 */
[C---:B------:R-:W-:Y:S01]  /*183cf0*/  HMMA.1688.F32.TF32 R212, R240.reuse, R248, R212 ;  /* 0x000000f8f0d4723c */ /* 0x040fe200000810d4 */
[----:B------:R-:W2:Y:S04]  /*183d00*/  LDL.LU.64 R34, [R1+0xad60] ;  /* 0x00ad600001227983 */ /* 0x000ea80000300a00 */
[----:B------:R-:W2:Y:S03]  /*183d10*/  LDL.LU.64 R32, [R1+0xad58] ;  /* 0x00ad580001207983 */ /* 0x000ea60000300a00 */
[----:B------:R-:W-:Y:S01]  /*183d20*/  HMMA.1688.F32.TF32 R240, R240, R24, R28 ;  /* 0x00000018f0f0723c */ /* 0x000fe2000008101c */
        /* <DEDUP_REMOVED lines=14> */
[-C--:B---3--:R-:W-:Y:S08]  /*183e10*/  HMMA.1688.F32.TF32 R8, R4, R178.reuse, R8 ;  /* 0x000000b20408723c */ /* 0x088ff00000081008 */
[----:B------:R-:W-:Y:S11]  /*183e20*/  HMMA.1688.F32.TF32 R176, R204, R178, R244 ;  /* 0x000000b2ccb0723c */ /* 0x000ff600000810f4 */
[----:B------:R-:W-:Y:S04]  /*183e30*/  STL.64 [R1+0x260], R8 ;  /* 0x0002600801007387 */ /* 0x000fe80000100a00 */
[----:B------:R1:W-:Y:S04]  /*183e40*/  STL.64 [R1+0x268], R10 ;  /* 0x0002680a01007387 */ /* 0x0003e80000100a00 */
[----:B-1----:R-:W3:Y:S04]  /*183e50*/  LDL.LU.64 R10, [R1+0xad00] ;  /* 0x00ad0000010a7983 */ /* 0x002ee80000300a00 */
[----:B------:R-:W3:Y:S04]  /*183e60*/  LDL.LU.64 R8, [R1+0xacf8] ;  /* 0x00acf80001087983 */ /* 0x000ee80000300a00 */
[----:B------:R-:W3:Y:S04]  /*183e70*/  LDL.LU.64 R246, [R1+0xacf0] ;  /* 0x00acf00001f67983 */ /* 0x000ee80000300a00 */
[----:B------:R-:W3:Y:S01]  /*183e80*/  LDL.LU.64 R244, [R1+0xace8] ;  /* 0x00ace80001f47983 */ /* 0x000ee20000300a00 */
[-C--:B------:R-:W-:Y:S08]  /*183e90*/  HMMA.1688.F32.TF32 R172, R4, R166.reuse, R172 ;  /* 0x000000a604ac723c */ /* 0x080ff000000810ac */
[----:B------:R-:W-:Y:S08]  /*183ea0*/  HMMA.1688.F32.TF32 R164, R204, R166, R168 ;  /* 0x000000a6cca4723c */ /* 0x000ff000000810a8 */
[-C--:B----4-:R-:W-:Y:S08]  /*183eb0*/  HMMA.1688.F32.TF32 R160, R4, R154.reuse, R160 ;  /* 0x0000009a04a0723c */ /* 0x090ff000000810a0 */
[----:B------:R-:W-:Y:S08]  /*183ec0*/  HMMA.1688.F32.TF32 R152, R204, R154, R156 ;  /* 0x0000009acc98723c */ /* 0x000ff0000008109c */
[-C--:B------:R-:W-:Y:S08]  /*183ed0*/  HMMA.1688.F32.TF32 R148, R4, R142.reuse, R148 ;  /* 0x0000008e0494723c */ /* 0x080ff00000081094 */
[----:B------:R-:W-:Y:S08]  /*183ee0*/  HMMA.1688.F32.TF32 R140, R204, R142, R144 ;  /* 0x0000008ecc8c723c */ /* 0x000ff00000081090 */
[C---:B------:R-:W-:Y:S08]  /*183ef0*/  HMMA.1688.F32.TF32 R136, R4.reuse, R134, R136 ;  /* 0x000000860488723c */ /* 0x040ff00000081088 */
[C---:B------:R-:W-:Y:S01]  /*183f00*/  HMMA.1688.F32.TF32 R128, R4.reuse, R126, R128 ;  /* 0x0000007e0480723c */ /* 0x040fe20000081080 */
[----:B------:R-:W-:Y:S04]  /*183f10*/  STL.64 [R1+0x1e30], R176 ;  /* 0x001e30b001007387 */ /* 0x000fe80000100a00 */
[----:B------:R-:W-:Y:S03]  /*183f20*/  STL.64 [R1+0x1e38], R178 ;  /* 0x001e38b201007387 */ /* 0x000fe60000100a00 */
        /* <DEDUP_REMOVED lines=12> */
[-C--:B------:R-:W-:Y:S03]  /*183ff0*/  HMMA.1688.F32.TF32 R104, R4, R102.reuse, R104 ;  /* 0x000000660468723c */ /* 0x080fe60000081068 */
[----:B------:R-:W-:Y:S04]  /*184000*/  STL.64 [R1+0x1e00], R140 ;  /* 0x001e008c01007387 */ /* 0x000fe80000100a00 */
[----:B------:R-:W-:Y:S01]  /*184010*/  STL.64 [R1+0x1e08], R142 ;  /* 0x001e088e01007387 */ /* 0x000fe20000100a00 */
[C---:B--2---:R-:W-:Y:S08]  /*184020*/  HMMA.1688.F32.TF32 R100, R204.reuse, R102, R20 ;  /* 0x00000066cc64723c */ /* 0x044ff00000081014 */
[----:B------:R-:W-:Y:S01]  /*184030*/  HMMA.1688.F32.TF32 R108, R204, R110, R16 ;  /* 0x0000006ecc6c723c */ /* 0x000fe20000081010 */
[----:B------:R-:W-:Y:S04]  /*184040*/  STL.64 [R1+0x220], R136 ;  /* 0x0002208801007387 */ /* 0x000fe80000100a00 */
[----:B------:R-:W-:Y:S03]  /*184050*/  STL.64 [R1+0x228], R138 ;  /* 0x0002288a01007387 */ /* 0x000fe60000100a00 */
[-C--:B------:R-:W-:Y:S08]  /*184060*/  HMMA.1688.F32.TF32 R96, R4, R94.reuse, R96 ;  /* 0x0000005e0460723c */ /* 0x080ff00000081060 */
[C---:B------:R-:W-:Y:S08]  /*184070*/  HMMA.1688.F32.TF32 R92, R204.reuse, R94, R24 ;  /* 0x0000005ecc5c723c */ /* 0x040ff00000081018 */
[----:B------:R-:W-:Y:S08]  /*184080*/  HMMA.1688.F32.TF32 R116, R204, R118, R12 ;  /* 0x00000076cc74723c */ /* 0x000ff0000008100c */
[-C--:B------:R-:W-:Y:S08]  /*184090*/  HMMA.1688.F32.TF32 R88, R4, R86.reuse, R88 ;  /* 0x000000560458723c */ /* 0x080ff00000081058 */
[C---:B------:R-:W-:Y:S08]  /*1840a0*/  HMMA.1688.F32.TF32 R24, R204.reuse, R86, R28 ;  /* 0x00000056cc18723c */ /* 0x040ff0000008101c */
[C---:B---3--:R-:W-:Y:S08]  /*1840b0*/  HMMA.1688.F32.TF32 R132, R204.reuse, R134, R244 ;  /* 0x00000086cc84723c */ /* 0x048ff000000810f4 */
        /* <DEDUP_REMOVED lines=23> */
[----:B------:R-:W2:Y:S04]  /*184230*/  LDL.LU R86, [R1+0x1bf8] ;  /* 0x001bf80001567983 */ /* 0x000ea80000300800 */
[----:B------:R-:W-:Y:S04]  /*184240*/  STL.64 [R1+0x1980], R88 ;  /* 0x0019805801007387 */ /* 0x000fe80000100a00 */
[----:B------:R-:W-:Y:S04]  /*184250*/  STL.64 [R1+0x1988], R90 ;  /* 0x0019885a01007387 */ /* 0x000fe80000100a00 */
[----:B------:R-:W-:Y:S04]  /*184260*/  STL.64 [R1+0x1d90], R24 ;  /* 0x001d901801007387 */ /* 0x000fe80000100a00 */
[----:B------:R3:W-:Y:S04]  /*184270*/  STL.64 [R1+0x1d98], R26 ;  /* 0x001d981a01007387 */ /* 0x0007e80000100a00 */
[----:B------:R-:W2:Y:S04]  /*184280*/  LDL.LU R87, [R1+0x1bfc] ;  /* 0x001bfc0001577983 */ /* 0x000ea80000300800 */
[----:B-1----:R-:W4:Y:S04]  /*184290*/  LDL.LU R94, [R1+0x1be8] ;  /* 0x001be800015e7983 */ /* 0x002f280000300800 */
[----:B------:R-:W4:Y:S04]  /*1842a0*/  LDL.LU R95, [R1+0x1bec] ;  /* 0x001bec00015f7983 */ /* 0x000f280000300800 */
        /* <DEDUP_REMOVED lines=74> */
[----:B---3--:R-:W-:-:S15]  /*184750*/  HMMA.1688.F32.TF32 R28, R4, R26, R28 ;  /* 0x0000001a041c723c */ /* 0x008fde000008101c */
[----:B------:R-:W-:-:S04]  /*184760*/  NOP ;  /* 0x0000000000007918 */ /* 0x000fc80000000000 */
[----:B------:R-:W-:Y:S04]  /*184770*/  STL.64 [R1+0x1970], R28 ;  /* 0x0019701c01007387 */ /* 0x000fe80000100a00 */
[----:B------:R1:W-:Y:S02]  /*184780*/  STL.64 [R1+0x1978], R30 ;  /* 0x0019781e01007387 */ /* 0x0003e40000100a00 */
[----:B-1----:R-:W-:Y:S08]  /*184790*/  HMMA.1688.F32.TF32 R28, R204, R26, R32 ;  /* 0x0000001acc1c723c */ /* 0x002ff00000081020 */
[-C--:B--2---:R-:W-:Y:S08]  /*1847a0*/  HMMA.1688.F32.TF32 R24, R4, R174.reuse, R176 ;  /* 0x000000ae0418723c */ /* 0x084ff000000810b0 */
[----:B------:R-:W-:Y:S03]  /*1847b0*/  HMMA.1688.F32.TF32 R172, R204, R174, R36 ;  /* 0x000000aeccac723c */ /* 0x000fe60000081024 */
[----:B------:R-:W-:Y:S04]  /*1847c0*/  STL.64 [R1+0x1d80], R28 ;  /* 0x001d801c01007387 */ /* 0x000fe80000100a00 */
[----:B------:R1:W-:Y:S04]  /*1847d0*/  STL.64 [R1+0x1d88], R30 ;  /* 0x001d881e01007387 */ /* 0x0003e80000100a00 */
[----:B------:R-:W-:Y:S01]  /*1847e0*/  IMAD.MOV.U32 R35, RZ, RZ, R26 ;  /* 0x000000ffff237224 */ /* 0x000fe200078e001a */
[----:B------:R2:W-:Y:S01]  /*1847f0*/  STL.64 [R1+0x1960], R24 ;  /* 0x0019601801007387 */ /* 0x0005e20000100a00 */
[----:B------:R-:W-:Y:S01]  /*184800*/  MOV R34, R27 ;  /* 0x0000001b00227202 */ /* 0x000fe20000000f00 */
[-C--:B-1----:R-:W-:Y:S08]  /*184810*/  HMMA.1688.F32.TF32 R28, R4, R166.reuse, R168 ;  /* 0x000000a6041c723c */ /* 0x082ff000000810a8 */
[----:B--2---:R-:W-:Y:S01]  /*184820*/  HMMA.1688.F32.TF32 R24, R204, R166, R40 ;  /* 0x000000a6cc18723c */ /* 0x004fe20000081028 */
[----:B------:R-:W-:Y:S04]  /*184830*/  STL.64 [R1+0x1d70], R172 ;  /* 0x001d70ac01007387 */ /* 0x000fe80000100a00 */
[----:B------:R-:W-:Y:S03]  /*184840*/  STL.64 [R1+0x1d78], R174 ;  /* 0x001d78ae01007387 */ /* 0x000fe60000100a00 */
[C---:B------:R-:W-:Y:S03]  /*184850*/  HMMA.1688.F32.TF32 R40, R4.reuse, R158, R160 ;  /* 0x0000009e0428723c */ /* 0x040fe600000810a0 */
[----:B------:R-:W-:Y:S04]  /*184860*/  STL.64 [R1+0x1950], R28 ;  /* 0x0019501c01007387 */ /* 0x000fe80000100a00 */
[----:B------:R-:W-:Y:S04]  /*184870*/  STL.64 [R1+0x1958], R30 ;  /* 0x0019581e01007387 */ /* 0x000fe80000100a00 */
[----:B------:R-:W-:Y:S04]  /*184880*/  STL.64 [R1+0x1d60], R24 ;  /* 0x001d601801007387 */ /* 0x000fe80000100a00 */
[----:B------:R4:W-:Y:S02]  /*184890*/  STL.64 [R1+0x1d68], R26 ;  /* 0x001d681a01007387 */ /* 0x0009e40000100a00 */
[----:B----4-:R-:W-:Y:S08]  /*1848a0*/  HMMA.1688.F32.TF32 R24, R4, R150, R152 ;  /* 0x000000960418723c */ /* 0x010ff00000081098 */
[----:B------:R-:W-:Y:S01]  /*1848b0*/  HMMA.1688.F32.TF32 R28, R204, R158, R44 ;  /* 0x0000009ecc1c723c */ /* 0x000fe2000008102c */
[----:B------:R-:W-:Y:S04]  /*1848c0*/  STL.64 [R1+0x1940], R40 ;  /* 0x0019402801007387 */ /* 0x000fe80000100a00 */
[----:B------:R1:W-:Y:S03]  /*1848d0*/  STL.64 [R1+0x1948], R42 ;  /* 0x0019482a01007387 */ /* 0x0003e60000100a00 */
[----:B------:R-:W-:Y:S03]  /*1848e0*/  HMMA.1688.F32.TF32 R144, R4, R142, R144 ;  /* 0x0000008e0490723c */ /* 0x000fe60000081090 */
[----:B------:R-:W-:-:S02]  /*1848f0*/  IMAD.MOV.U32 R47, RZ, RZ, R24 ;  /* 0x000000ffff2f7224 */ /* 0x000fc400078e0018 */
[----:B------:R-:W-:Y:S02]  /*184900*/  IMAD.MOV.U32 R46, RZ, RZ, R25 ;  /* 0x000000ffff2e7224 */ /* 0x000fe400078e0019 */
[----:B-1----:R-:W-:Y:S01]  /*184910*/  IMAD.MOV.U32 R43, RZ, RZ, R26 ;  /* 0x000000ffff2b7224 */ /* 0x002fe200078e001a */
[----:B------:R-:W-:Y:S02]  /*184920*/  MOV R42, R27 ;  /* 0x0000001b002a7202 */ /* 0x000fe40000000f00 */
[C---:B------:R-:W-:Y:S01]  /*184930*/  HMMA.1688.F32.TF32 R24, R204.reuse, R150, R48 ;  /* 0x00000096cc18723c */ /* 0x040fe20000081030 */
[----:B------:R-:W-:Y:S04]  /*184940*/  STL.64 [R1+0x1d50], R28 ;  /* 0x001d501c01007387 */ /* 0x000fe80000100a00 */
[----:B------:R1:W-:Y:S03]  /*184950*/  STL.64 [R1+0x1d58], R30 ;  /* 0x001d581e01007387 */ /* 0x0003e60000100a00 */
[C---:B-1----:R-:W-:Y:S08]  /*184960*/  HMMA.1688.F32.TF32 R28, R204.reuse, R142, R52 ;  /* 0x0000008ecc1c723c */ /* 0x042ff00000081034 */
[-C--:B------:R-:W-:Y:S03]  /*184970*/  HMMA.1688.F32.TF32 R52, R204, R134.reuse, R56 ;  /* 0x00000086cc34723c */ /* 0x080fe60000081038 */
[----:B------:R-:W-:Y:S04]  /*184980*/  STL.64 [R1+0x1d40], R24 ;  /* 0x001d401801007387 */ /* 0x000fe80000100a00 */
[----:B------:R1:W-:Y:S04]  /*184990*/  STL.64 [R1+0x1d48], R26 ;  /* 0x001d481a01007387 */ /* 0x0003e80000100a00 */
[----:B------:R-:W-:Y:S04]  /*1849a0*/  STL.64 [R1+0x1920], R144 ;  /* 0x0019209001007387 */ /* 0x000fe80000100a00 */
[----:B------:R-:W-:Y:S01]  /*1849b0*/  STL.64 [R1+0x1928], R146 ;  /* 0x0019289201007387 */ /* 0x000fe20000100a00 */
[C---:B-1----:R-:W-:Y:S03]  /*1849c0*/  HMMA.1688.F32.TF32 R24, R4.reuse, R134, R136 ;  /* 0x000000860418723c */ /* 0x042fe60000081088 */
[----:B------:R-:W-:Y:S04]  /*1849d0*/  STL.64 [R1+0x1d30], R28 ;  /* 0x001d301c01007387 */ /* 0x000fe80000100a00 */
[----:B------:R1:W-:Y:S02]  /*1849e0*/  STL.64 [R1+0x1d38], R30 ;  /* 0x001d381e01007387 */ /* 0x0003e40000100a00 */
[-C--:B-1----:R-:W-:Y:S10]  /*1849f0*/  HMMA.1688.F32.TF32 R28, R4, R126.reuse, R128 ;  /* 0x0000007e041c723c */ /* 0x082ff40000081080 */
[----:B------:R-:W-:Y:S04]  /*184a00*/  STL.64 [R1+0x1910], R24 ;  /* 0x0019101801007387 */ /* 0x000fe80000100a00 */
[----:B------:R1:W-:Y:S04]  /*184a10*/  STL.64 [R1+0x1918], R26 ;  /* 0x0019181a01007387 */ /* 0x0003e80000100a00 */
[----:B------:R-:W-:Y:S04]  /*184a20*/  STL.64 [R1+0x1d20], R52 ;  /* 0x001d203401007387 */ /* 0x000fe80000100a00 */
[----:B------:R2:W-:Y:S01]  /*184a30*/  STL.64 [R1+0x1d28], R54 ;  /* 0x001d283601007387 */ /* 0x0005e20000100a00 */
[----:B-1----:R-:W-:Y:S08]  /*184a40*/  HMMA.1688.F32.TF32 R24, R204, R126, R60 ;  /* 0x0000007ecc18723c */ /* 0x002ff0000008103c */
[-C--:B--2---:R-:W-:Y:S01]  /*184a50*/  HMMA.1688.F32.TF32 R52, R4, R118.reuse, R120 ;  /* 0x000000760434723c */ /* 0x084fe20000081078 */
[----:B------:R-:W-:Y:S04]  /*184a60*/  STL.64 [R1+0x1900], R28 ;  /* 0x0019001c01007387 */ /* 0x000fe80000100a00 */
[----:B------:R1:W-:Y:S03]  /*184a70*/  STL.64 [R1+0x1908], R30 ;  /* 0x0019081e01007387 */ /* 0x0003e60000100a00 */
[----:B-1----:R-:W-:Y:S03]  /*184a80*/  HMMA.1688.F32.TF32 R28, R204, R118, R64 ;  /* 0x00000076cc1c723c */ /* 0x002fe60000081040 */
[----:B------:R-:W-:Y:S04]  /*184a90*/  STL.64 [R1+0x1d10], R24 ;  /* 0x001d101801007387 */ /* 0x000fe80000100a00 */
[----:B------:R1:W-:Y:S04]  /*184aa0*/  STL.64 [R1+0x1d18], R26 ;  /* 0x001d181a01007387 */ /* 0x0003e80000100a00 */
[----:B------:R-:W-:Y:S04]  /*184ab0*/  STL.64 [R1+0x18f0], R52 ;  /* 0x0018f03401007387 */ /* 0x000fe80000100a00 */
[----:B------:R2:W-:Y:S01]  /*184ac0*/  STL.64 [R1+0x18f8], R54 ;  /* 0x0018f83601007387 */ /* 0x0005e20000100a00 */
[-C--:B-1----:R-:W-:Y:S08]  /*184ad0*/  HMMA.1688.F32.TF32 R24, R4, R110.reuse, R112 ;  /* 0x0000006e0418723c */ /* 0x082ff00000081070 */
[----:B--2---:R-:W-:Y:S01]  /*184ae0*/  HMMA.1688.F32.TF32 R52, R204, R110, R68 ;  /* 0x0000006ecc34723c */ /* 0x004fe20000081044 */
[----:B------:R-:W-:Y:S04]  /*184af0*/  STL.64 [R1+0x1d00], R28 ;  /* 0x001d001c01007387 */ /* 0x000fe80000100a00 */
[----:B------:R1:W-:Y:S03]  /*184b00*/  STL.64 [R1+0x1d08], R30 ;  /* 0x001d081e01007387 */ /* 0x0003e60000100a00 */
[-C--:B-1----:R-:W-:Y:S03]  /*184b10*/  HMMA.1688.F32.TF32 R28, R4, R102.reuse, R104 ;  /* 0x00000066041c723c */ /* 0x082fe60000081068 */
        /* <DEDUP_REMOVED lines=12> */
[----:B------:R-:W-:Y:S01]  /*184be0*/  STL.64 [R1+0x18c8], R54 ;  /* 0x0018c83601007387 */ /* 0x000fe20000100a00 */
[-C--:B-1----:R-:W-:Y:S03]  /*184bf0*/  HMMA.1688.F32.TF32 R24, R4, R86.reuse, R88 ;  /* 0x000000560418723c */ /* 0x082fe60000081058 */
[----:B------:R-:W-:Y:S04]  /*184c00*/  STL.64 [R1+0x1cd0], R28 ;  /* 0x001cd01c01007387 */ /* 0x000fe80000100a00 */
[----:B------:R1:W-:Y:S02]  /*184c10*/  STL.64 [R1+0x1cd8], R30 ;  /* 0x001cd81e01007387 */ /* 0x0003e40000100a00 */
[----:B-1----:R-:W-:Y:S10]  /*184c20*/  HMMA.1688.F32.TF32 R28, R204, R86, R80 ;  /* 0x00000056cc1c723c */ /* 0x002ff40000081050 */
[----:B------:R-:W-:Y:S01]  /*184c30*/  IMAD.MOV.U32 R79, RZ, RZ, R26 ;  /* 0x000000ffff4f7224 */ /* 0x000fe200078e001a */
[----:B------:R-:W-:Y:S04]  /*184c40*/  STL.64 [R1+0x18b0], R24 ;  /* 0x0018b01801007387 */ /* 0x000fe80000100a00 */
[----:B------:R-:W2:Y:S01]  /*184c50*/  LDL.LU R26, [R1+0x1ed8] ;  /* 0x001ed800011a7983 */ /* 0x000ea20000300800 */
[----:B------:R-:W-:-:S03]  /*184c60*/  IMAD.MOV.U32 R78, RZ, RZ, R27 ;  /* 0x000000ffff4e7224 */ /* 0x000fc600078e001b */
[----:B------:R1:W-:Y:S04]  /*184c70*/  STL.64 [R1+0x1cc0], R28 ;  /* 0x001cc01c01007387 */ /* 0x0003e80000100a00 */
[----:B------:R3:W-:Y:S04]  /*184c80*/  STL.64 [R1+0x1cc8], R30 ;  /* 0x001cc81e01007387 */ /* 0x0007e80000100a00 */
[----:B------:R-:W2:Y:S04]  /*184c90*/  LDL.LU R27, [R1+0x1edc] ;  /* 0x001edc00011b7983 */ /* 0x000ea80000300800 */
[----:B------:R-:W4:Y:S04]  /*184ca0*/  LDL.LU R54, [R1+0x1ec8] ;  /* 0x001ec80001367983 */ /* 0x000f280000300800 */
[----:B------:R-:W4:Y:S04]  /*184cb0*/  LDL.LU R55, [R1+0x1ecc] ;  /* 0x001ecc0001377983 */ /* 0x000f280000300800 */
        /* <DEDUP_REMOVED lines=86> */
[----:B------:R-:W-:Y:S08]  /*185220*/  HMMA.1688.F32.TF32 R88, R4, R174, R88 ;  /* 0x000000ae0458723c */ /* 0x000ff00000081058 */
        /* <DEDUP_REMOVED lines=10> */
[----:B---3--:R-:W-:Y:S08]  /*1852d0*/  HMMA.1688.F32.TF32 R92, R4, R170, R92 ;  /* 0x000000aa045c723c */ /* 0x008ff0000008105c */
[----:B--2---:R-:W-:Y:S01]  /*1852e0*/  HMMA.1688.F32.TF32 R88, R204, R174, R88 ;  /* 0x000000aecc58723c */ /* 0x004fe20000081058 */
[----:B------:R-:W2:Y:S04]  /*1852f0*/  LDL.LU.64 R174, [R1+0xacb0] ;  /* 0x00acb00001ae7983 */ /* 0x000ea80000300a00 */
[----:B------:R-:W2:-:S14]  /*185300*/  LDL.LU.64 R172, [R1+0xaca8] ;  /* 0x00aca80001ac7983 */ /* 0x000e9c0000300a00 */
[----:B------:R-:W-:Y:S04]  /*185310*/  STL.64 [R1+0x1ca0], R88 ;  /* 0x001ca05801007387 */ /* 0x000fe80000100a00 */
[----:B------:R1:W-:Y:S04]  /*185320*/  STL.64 [R1+0x1ca8], R90 ;  /* 0x001ca85a01007387 */ /* 0x0003e80000100a00 */
[----:B-1----:R-:W3:Y:S04]  /*185330*/  LDL.LU R90, [R1+0x1eb8] ;  /* 0x001eb800015a7983 */ /* 0x002ee80000300800 */
[----:B------:R-:W3:Y:S04]  /*185340*/  LDL.LU R91, [R1+0x1ebc] ;  /* 0x001ebc00015b7983 */ /* 0x000ee80000300800 */
        /* <DEDUP_REMOVED lines=49> */
[----:B--2---:R-:W-:Y:S01]  /*185660*/  HMMA.1688.F32.TF32 R108, R204, R154, R108 ;  /* 0x0000009acc6c723c */ /* 0x004fe2000008106c */
[----:B------:R-:W2:Y:S04]  /*185670*/  LDL.LU.64 R154, [R1+0xac10] ;  /* 0x00ac1000019a7983 */ /* 0x000ea80000300a00 */
[----:B------:R-:W2:-:S14]  /*185680*/  LDL.LU.64 R152, [R1+0xac08] ;  /* 0x00ac080001987983 */ /* 0x000e9c0000300a00 */
[----:B------:R-:W-:Y:S04]  /*185690*/  STL.64 [R1+0x1c50], R108 ;  /* 0x001c506c01007387 */ /* 0x000fe80000100a00 */
[----:B------:R1:W-:Y:S04]  /*1856a0*/  STL.64 [R1+0x1c58], R110 ;  /* 0x001c586e01007387 */ /* 0x0003e80000100a00 */
[----:B------:R3:W-:Y:S01]  /*1856b0*/  STL.64 [R1+0x1a50], R112 ;  /* 0x001a507001007387 */ /* 0x0007e20000100a00 */
[----:B-1----:R-:W-:Y:S01]  /*1856c0*/  IMAD.MOV.U32 R111, RZ, RZ, R114 ;  /* 0x000000ffff6f7224 */ /* 0x002fe200078e0072 */
[----:B------:R-:W-:-:S02]  /*1856d0*/  MOV R110, R115 ;  /* 0x00000073006e7202 */ /* 0x000fc40000000f00 */
[----:B------:R-:W2:Y:S04]  /*1856e0*/  LDL.LU.64 R114, [R1+0xac00] ;  /* 0x00ac000001727983 */ /* 0x000ea80000300a00 */
[----:B---3--:R-:W2:Y:S01]  /*1856f0*/  LDL.LU.64 R112, [R1+0xabf8] ;  /* 0x00abf80001707983 */ /* 0x008ea20000300a00 */
        /* <DEDUP_REMOVED lines=9> */
[----:B-1----:R-:W3:Y:S04]  /*185790*/  LDL.LU.64 R118, [R1+0xabe0] ;  /* 0x00abe00001767983 */ /* 0x002ee80000300a00 */
[----:B------:R-:W3:Y:S01]  /*1857a0*/  LDL.LU.64 R116, [R1+0xabd8] ;  /* 0x00abd80001747983 */ /* 0x000ee20000300a00 */
[----:B------:R-:W-:Y:S08]  /*1857b0*/  HMMA.1688.F32.TF32 R120, R4, R142, R120 ;  /* 0x0000008e0478723c */ /* 0x000ff00000081078 */
[----:B---3--:R-:W-:Y:S01]  /*1857c0*/  HMMA.1688.F32.TF32 R116, R204, R146, R116 ;  /* 0x00000092cc74723c */ /* 0x008fe20000081074 */
[----:B------:R-:W3:Y:S04]  /*1857d0*/  LDL.LU.64 R146, [R1+0xabd0] ;  /* 0x00abd00001927983 */ /* 0x000ee80000300a00 */
[----:B------:R-:W3:-:S14]  /*1857e0*/  LDL.LU.64 R144, [R1+0xabc8] ;  /* 0x00abc80001907983 */ /* 0x000edc0000300a00 */
        /* <DEDUP_REMOVED lines=32> */
[----:B--2---:R-:W-:Y:S02]  /*1859f0*/  HMMA.1688.F32.TF32 R128, R204, R134, R128 ;  /* 0x00000086cc80723c */ /* 0x004fe40000081080 */
[----:B------:R-:W2:Y:S04]  /*185a00*/  LDL.LU.64 R134, [R1+0xab70] ;  /* 0x00ab700001867983 */ /* 0x000ea80000300a00 */
[----:B------:R-:W2:Y:S02]  /*185a10*/  LDL.LU.64 R132, [R1+0xab68] ;  /* 0x00ab680001847983 */ /* 0x000ea40000300a00 */
[C---:B---3--:R-:W-:Y:S08]  /*185a20*/  HMMA.1688.F32.TF32 R116, R4.reuse, R90, R116 ;  /* 0x0000005a0474723c */ /* 0x048ff00000081074 */
[-C--:B----4-:R-:W-:Y:S08]  /*185a30*/  HMMA.1688.F32.TF32 R68, R4, R54.reuse, R68 ;  /* 0x000000360444723c */ /* 0x090ff00000081044 */
[----:B------:R-:W-:Y:S08]  /*185a40*/  HMMA.1688.F32.TF32 R52, R204, R54, R136 ;  /* 0x00000036cc34723c */ /* 0x000ff00000081088 */
[-C--:B------:R-:W-:Y:S08]  /*185a50*/  HMMA.1688.F32.TF32 R28, R4, R26.reuse, R28 ;  /* 0x0000001a041c723c */ /* 0x080ff0000008101c */
[C---:B------:R-:W-:Y:S01]  /*185a60*/  HMMA.1688.F32.TF32 R24, R204.reuse, R26, R140 ;  /* 0x0000001acc18723c */ /* 0x040fe2000008108c */
[----:B------:R-:W-:Y:S04]  /*185a70*/  STL.64 [R1+0x1c00], R128 ;  /* 0x001c008001007387 */ /* 0x000fe80000100a00 */
[----:B------:R-:W-:Y:S04]  /*185a80*/  STL.64 [R1+0x1c08], R130 ;  /* 0x001c088201007387 */ /* 0x000fe80000100a00 */
[----:B------:R-:W-:Y:S04]  /*185a90*/  STL.64 [R1+0x1a00], R116 ;  /* 0x001a007401007387 */ /* 0x000fe80000100a00 */
[----:B------:R-:W-:Y:S01]  /*185aa0*/  STL.64 [R1+0x1a08], R118 ;  /* 0x001a087601007387 */ /* 0x000fe20000100a00 */
[----:B------:R-:W-:Y:S01]  /*185ab0*/  IMAD.MOV.U32 R23, RZ, RZ, R2 ;  /* 0x000000ffff177224 */ /* 0x000fe200078e0002 */
        /* <DEDUP_REMOVED lines=13> */
[----:B------:R-:W3:Y:S04]  /*185b90*/  LDL.LU R2, [R1+0xab60] ;  /* 0x00ab600001027983 */ /* 0x000ee80000300800 */
        /* <DEDUP_REMOVED lines=10> */
[----:B-1----:R-:W2:Y:S04]  /*185c40*/  LDL.LU R26, [R1+0x1ee8] ;  /* 0x001ee800011a7983 */ /* 0x002ea80000300800 */
[----:B------:R-:W2:Y:S04]  /*185c50*/  LDL.LU R27, [R1+0x1eec] ;  /* 0x001eec00011b7983 */ /* 0x000ea80000300800 */
[----:B------:R-:W2:Y:S04]  /*185c60*/  LDL.LU R28, [R1+0x2230] ;  /* 0x00223000011c7983 */ /* 0x000ea80000300800 */
[----:B------:R-:W2:Y:S04]  /*185c70*/  LDL.LU R29, [R1+0x2234] ;  /* 0x00223400011d7983 */ /* 0x000ea80000300800 */
[----:B------:R-:W2:Y:S04]  /*185c80*/  LDL.LU R30, [R1+0x2238] ;  /* 0x00223800011e7983 */ /* 0x000ea80000300800 */
[----:B------:R-:W2:Y:S04]  /*185c90*/  LDL.LU R31, [R1+0x223c] ;  /* 0x00223c00011f7983 */ /* 0x000ea80000300800 */
        /* <DEDUP_REMOVED lines=28> */
[----:B---3--:R-:W-:Y:S02]  /*185e60*/  IMAD.MOV.U32 R11, RZ, RZ, R2 ;  /* 0x000000ffff0b7224 */ /* 0x008fe400078e0002 */
[----:B------:R-:W3:Y:S04]  /*185e70*/  LDL.LU R2, [R1+0xab5c] ;  /* 0x00ab5c0001027983 */ /* 0x000ee80000300800 */
[----:B------:R-:W3:Y:S01]  /*185e80*/  LDL.LU R0, [R1+0xab58] ;  /* 0x00ab580001007983 */ /* 0x000ee20000300800 */
[-C--:B--2---:R-:W-:Y:S08]  /*185e90*/  HMMA.1688.F32.TF32 R28, R4, R26.reuse, R28 ;  /* 0x0000001a041c723c */ /* 0x084ff0000008101c */
[----:B------:R-:W-:Y:S01]  /*185ea0*/  HMMA.1688.F32.TF32 R24, R204, R26, R144 ;  /* 0x0000001acc18723c */ /* 0x000fe20000081090 */
[----:B------:R-:W-:-:S02]  /*185eb0*/  MOV R247, R3 ;  /* 0x0000000300f77202 */ /* 0x000fc40000000f00 */
[----:B------:R-:W2:Y:S08]  /*185ec0*/  LDL.LU R3, [R1+0xab54] ;  /* 0x00ab540001037983 */ /* 0x000eb00000300800 */
[----:B------:R4:W-:Y:S01]  /*185ed0*/  STL.64 [R1+0x19d0], R28 ;  /* 0x0019d01c01007387 */ /* 0x0009e20000100a00 */
[----:B------:R-:W-:Y:S02]  /*185ee0*/  IMAD.MOV.U32 R143, RZ, RZ, R30 ;  /* 0x000000ffff8f7224 */ /* 0x000fe400078e001e */
[----:B------:R-:W-:-:S02]  /*185ef0*/  IMAD.MOV.U32 R142, RZ, RZ, R31 ;  /* 0x000000ffff8e7224 */ /* 0x000fc400078e001f */
[C---:B----4-:R-:W-:Y:S08]  /*185f00*/  HMMA.1688.F32.TF32 R28, R204.reuse, R134, R152 ;  /* 0x00000086cc1c723c */ /* 0x050ff00000081098 */
[C---:B------:R-:W-:Y:S08]  /*185f10*/  HMMA.1688.F32.TF32 R68, R204.reuse, R74, R192 ;  /* 0x0000004acc44723c */ /* 0x040ff000000810c0 */
[C---:B------:R-:W-:Y:S01]  /*185f20*/  HMMA.1688.F32.TF32 R88, R204.reuse, R50, R208 ;  /* 0x00000032cc58723c */ /* 0x040fe200000810d0 */
[----:B---3--:R-:W-:Y:S01]  /*185f30*/  IMAD.MOV.U32 R146, RZ, RZ, R2 ;  /* 0x000000ffff927224 */ /* 0x008fe200078e0002 */
[----:B------:R-:W-:Y:S01]  /*185f40*/  MOV R147, R0 ;  /* 0x0000000000937202 */ /* 0x000fe20000000f00 */
[----:B------:R-:W3:Y:S06]  /*185f50*/  LDL.LU R2, [R1+0xab50] ;  /* 0x00ab500001027983 */ /* 0x000eec0000300800 */
[C---:B------:R-:W-:Y:S01]  /*185f60*/  HMMA.1688.F32.TF32 R52, R204.reuse, R146, R148 ;  /* 0x00000092cc34723c */ /* 0x040fe20000081094 */
[----:B------:R-:W-:Y:S04]  /*185f70*/  STL.64 [R1+0x1bc0], R24 ;  /* 0x001bc01801007387 */ /* 0x000fe80000100a00 */
[----:B------:R1:W-:Y:S04]  /*185f80*/  STL.64 [R1+0x1bc8], R26 ;  /* 0x001bc81a01007387 */ /* 0x0003e80000100a00 */
[----:B------:R-:W4:Y:S01]  /*185f90*/  LDL.LU R0, [R1+0xab4c] ;  /* 0x00ab4c0001007983 */ /* 0x000f220000300800 */
[C---:B-1----:R-:W-:Y:S09]  /*185fa0*/  HMMA.1688.F32.TF32 R24, R204.reuse, R126, R156 ;  /* 0x0000007ecc18723c */ /* 0x042ff2000008109c */
        /* <DEDUP_REMOVED lines=24> */
[----:B------:R1:W-:Y:S02]  /*186130*/  STL.64 [R1+0x1b38], R26 ;  /* 0x001b381a01007387 */ /* 0x0003e40000100a00 */
[C---:B-1----:R-:W-:Y:S02]  /*186140*/  HMMA.1688.F32.TF32 R24, R204.reuse, R86, R188 ;  /* 0x00000056cc18723c */ /* 0x042fe400000810bc */
[----:B------:R-:W-:Y:S04]  /*186150*/  STL.64 [R1+0x1b20], R52 ;  /* 0x001b203401007387 */ /* 0x000fe80000100a00 */
[----:B------:R1:W-:Y:S02]  /*186160*/  STL.64 [R1+0x1b28], R54 ;  /* 0x001b283601007387 */ /* 0x0003e40000100a00 */
[----:B-1----:R-:W-:Y:S11]  /*186170*/  HMMA.1688.F32.TF32 R52, R204, R66, R196 ;  /* 0x00000042cc34723c */ /* 0x002ff600000810c4 */
[----:B------:R-:W-:Y:S04]  /*186180*/  STL.64 [R1+0x1b10], R24 ;  /* 0x001b101801007387 */ /* 0x000fe80000100a00 */
[----:B------:R-:W-:Y:S04]  /*186190*/  STL.64 [R1+0x1b18], R26 ;  /* 0x001b181a01007387 */ /* 0x000fe80000100a00 */
[----:B------:R-:W-:Y:S04]  /*1861a0*/  STL.64 [R1+0x1b00], R68 ;  /* 0x001b004401007387 */ /* 0x000fe80000100a00 */
[----:B------:R-:W-:Y:S01]  /*1861b0*/  STL.64 [R1+0x1b08], R70 ;  /* 0x001b084601007387 */ /* 0x000fe20000100a00 */
[----:B------:R-:W-:-:S03]  /*1861c0*/  LOP3.LUT R31, R252, 0x20, RZ, 0x3c, !PT ;  /* 0x00000020fc1f7812 */ /* 0x000fc600078e3cff */
[----:B------:R-:W-:Y:S04]  /*1861d0*/  LDS R24, [R252+UR10+0x8e000] ;  /* 0x08e0000afc187984 */ /* 0x000fe80008000800 */
[----:B------:R-:W-:Y:S04]  /*1861e0*/  LDS R26, [R252+UR10+0x8e800] ;  /* 0x08e8000afc1a7984 */ /* 0x000fe80008000800 */
[----:B------:R-:W-:Y:S04]  /*1861f0*/  LDS R25, [R31+UR10+0x8e000] ;  /* 0x08e0000a1f197984 */ /* 0x000fe80008000800 */
[----:B------:R-:W1:Y:S04]  /*186200*/  LDS R27, [R31+UR10+0x8e800] ;  /* 0x08e8000a1f1b7984 */ /* 0x000e680008000800 */
        /* <DEDUP_REMOVED lines=25> */
[----:B------:R1:W-:Y:S04]  /*1863a0*/  STL.64 [R1+0x1e60], R88 ;  /* 0x001e605801007387 */ /* 0x0003e80000100a00 */
[----:B------:R2:W-:-:S12]  /*1863b0*/  STL.64 [R1+0x1e68], R90 ;  /* 0x001e685a01007387 */ /* 0x0005d80000100a00 */
[----:B------:R-:W-:Y:S04]  /*1863c0*/  STL.64 [R1+0x1a80], R52 ;  /* 0x001a803401007387 */ /* 0x000fe80000100a00 */
        /* <DEDUP_REMOVED lines=31> */
[----:B------:R-:W-:Y:S04]  /*1865c0*/  STL [R1+0xb838], R31 ;  /* 0x00b8381f01007387 */ /* 0x000fe80000100800 */
[----:B---3--:R-:W-:Y:S04]  /*1865d0*/  STL [R1+0xad24], R2 ;  /* 0x00ad240201007387 */ /* 0x008fe80000100800 */
[----:B----4-:R-:W-:Y:S04]  /*1865e0*/  STL [R1+0xab68], R0 ;  /* 0x00ab680001007387 */ /* 0x010fe80000100800 */
[----:B------:R-:W-:Y:S01]  /*1865f0*/  STL [R1+0xab4c], R3 ;  /* 0x00ab4c0301007387 */ /* 0x000fe20000100800 */
[C---:B------:R-:W-:Y:S08]  /*186600*/  HMMA.1688.F32.TF32 R172, R4.reuse, R146, R148 ;  /* 0x0000009204ac723c */ /* 0x040ff00000081094 */
[C---:B------:R-:W-:Y:S11]  /*186610*/  HMMA.1688.F32.TF32 R176, R4.reuse, R134, R136 ;  /* 0x0000008604b0723c */ /* 0x040ff60000081088 */
[----:B------:R-:W-:Y:S04]  /*186620*/  STL [R1+0xb400], R172 ;  /* 0x00b400ac01007387 */ /* 0x000fe80000100800 */
[----:B------:R-:W-:Y:S04]  /*186630*/  STL [R1+0xb3fc], R173 ;  /* 0x00b3fcad01007387 */ /* 0x000fe80000100800 */
[----:B------:R-:W-:Y:S04]  /*186640*/  STL [R1+0xb3f8], R174 ;  /* 0x00b3f8ae01007387 */ /* 0x000fe80000100800 */
[----:B------:R-:W-:Y:S01]  /*186650*/  STL [R1+0xb3f4], R175 ;  /* 0x00b3f4af01007387 */ /* 0x000fe20000100800 */
[C---:B------:R-:W-:Y:S03]  /*186660*/  HMMA.1688.F32.TF32 R180, R4.reuse, R126, R128 ;  /* 0x0000007e04b4723c */ /* 0x040fe60000081080 */
[----:B------:R-:W-:Y:S04]  /*186670*/  STL [R1+0xb408], R176 ;  /* 0x00b408b001007387 */ /* 0x000fe80000100800 */
[----:B------:R-:W-:Y:S04]  /*186680*/  STL [R1+0xb404], R177 ;  /* 0x00b404b101007387 */ /* 0x000fe80000100800 */
[----:B------:R-:W-:Y:S04]  /*186690*/  STL [R1+0xb3f0], R178 ;  /* 0x00b3f0b201007387 */ /* 0x000fe80000100800 */
[----:B------:R-:W-:Y:S01]  /*1866a0*/  STL [R1+0xb3ec], R179 ;  /* 0x00b3ecb301007387 */ /* 0x000fe20000100800 */
[C---:B------:R-:W-:Y:S03]  /*1866b0*/  HMMA.1688.F32.TF32 R184, R4.reuse, R98, R116 ;  /* 0x0000006204b8723c */ /* 0x040fe60000081074 */
[----:B------:R-:W-:Y:S04]  /*1866c0*/  STL [R1+0xb410], R182 ;  /* 0x00b410b601007387 */ /* 0x000fe80000100800 */
[----:B------:R-:W-:Y:S04]  /*1866d0*/  STL [R1+0xb40c], R183 ;  /* 0x00b40cb701007387 */ /* 0x000fe80000100800 */
[----:B------:R-:W-:Y:S01]  /*1866e0*/  STL.64 [R1+0xb568], R180 ;  /* 0x00b568b401007387 */ /* 0x000fe20000100a00 */
[C---:B--2---:R-:W-:Y:S07]  /*1866f0*/  HMMA.1688.F32.TF32 R188, R4.reuse, R82, R88 ;  /* 0x0000005204bc723c */ /* 0x044fee0000081058 */
[----:B------:R-:W-:Y:S04]  /*186700*/  STL [R1+0xb3e8], R186 ;  /* 0x00b3e8ba01007387 */ /* 0x000fe80000100800 */
[----:B------:R-:W-:Y:S04]  /*186710*/  STL [R1+0xb3e4], R187 ;  /* 0x00b3e4bb01007387 */ /* 0x000fe80000100800 */
[----:B------:R-:W-:Y:S01]  /*186720*/  STL.64 [R1+0xb520], R184 ;  /* 0x00b520b801007387 */ /* 0x000fe20000100a00 */
[C---:B------:R-:W-:Y:S03]  /*186730*/  HMMA.1688.F32.TF32 R192, R4.reuse, R62, R68 ;  /* 0x0000003e04c0723c */ /* 0x040fe60000081044 */
[----:B------:R-:W-:Y:S04]  /*186740*/  STL [R1+0xb3e0], R190 ;  /* 0x00b3e0be01007387 */ /* 0x000fe80000100800 */
[----:B------:R-:W-:Y:S04]  /*186750*/  STL [R1+0xb3dc], R191 ;  /* 0x00b3dcbf01007387 */ /* 0x000fe80000100800 */
[----:B------:R-:W-:Y:S01]  /*186760*/  STL.64 [R1+0xb540], R188 ;  /* 0x00b540bc01007387 */ /* 0x000fe20000100a00 */
[C---:B------:R-:W-:Y:S07]  /*186770*/  HMMA.1688.F32.TF32 R196, R4.reuse, R38, R52 ;  /* 0x0000002604c4723c */ /* 0x040fee0000081034 */
[----:B------:R-:W-:Y:S04]  /*186780*/  STL [R1+0xb3d8], R194 ;  /* 0x00b3d8c201007387 */ /* 0x000fe80000100800 */
[----:B------:R-:W-:Y:S04]  /*186790*/  STL [R1+0xb3d4], R195 ;  /* 0x00b3d4c301007387 */ /* 0x000fe80000100800 */
[----:B------:R-:W-:Y:S04]  /*1867a0*/  STL.64 [R1+0xb530], R192 ;  /* 0x00b530c001007387 */ /* 0x000fe80000100a00 */
        /* <DEDUP_REMOVED lines=39> */
[----:B------:R-:W-:Y:S01]  /*186a20*/  STL [R1+0xb510], R196 ;  /* 0x00b510c401007387 */ /* 0x000fe20000100800 */
[C---:B--2---:R-:W-:Y:S08]  /*186a30*/  HMMA.1688.F32.TF32 R220, R4.reuse, R66, R68 ;  /* 0x0000004204dc723c */ /* 0x044ff00000081044 */
[C---:B---3--:R-:W-:Y:S08]  /*186a40*/  HMMA.1688.F32.TF32 R200, R4.reuse, R122, R124 ;  /* 0x0000007a04c8723c */ /* 0x048ff0000008107c */
[C---:B----4-:R-:W-:Y:S11]  /*186a50*/  HMMA.1688.F32.TF32 R204, R4.reuse, R106, R116 ;  /* 0x0000006a04cc723c */ /* 0x050ff60000081074 */
[----:B------:R-:W-:Y:S04]  /*186a60*/  STL [R1+0xb3c4], R201 ;  /* 0x00b3c4c901007387 */ /* 0x000fe80000100800 */
[----:B------:R-:W-:Y:S04]  /*186a70*/  STL [R1+0xb3c0], R202 ;  /* 0x00b3c0ca01007387 */ /* 0x000fe80000100800 */
[----:B------:R-:W-:Y:S04]  /*186a80*/  STL [R1+0xb3bc], R203 ;  /* 0x00b3bccb01007387 */ /* 0x000fe80000100800 */
[----:B------:R-:W-:Y:S01]  /*186a90*/  STL [R1+0xb500], R200 ;  /* 0x00b500c801007387 */ /* 0x000fe20000100800 */
[C---:B------:R-:W-:Y:S03]  /*186aa0*/  HMMA.1688.F32.TF32 R208, R4.reuse, R94, R96 ;  /* 0x0000005e04d0723c */ /* 0x040fe60000081060 */
[----:B------:R-:W-:Y:S04]  /*186ab0*/  STL.64 [R1+0xb420], R206 ;  /* 0x00b420ce01007387 */ /* 0x000fe80000100a00 */
[----:B------:R-:W-:Y:S01]  /*186ac0*/  STL.64 [R1+0xb418], R204 ;  /* 0x00b418cc01007387 */ /* 0x000fe20000100a00 */
[C---:B------:R-:W-:Y:S11]  /*186ad0*/  HMMA.1688.F32.TF32 R212, R4.reuse, R86, R88 ;  /* 0x0000005604d4723c */ /* 0x040ff60000081058 */
[----:B------:R-:W-:Y:S04]  /*186ae0*/  STL.64 [R1+0xb430], R210 ;  /* 0x00b430d201007387 */ /* 0x000fe80000100a00 */
[----:B------:R-:W-:Y:S01]  /*186af0*/  STL.64 [R1+0xb428], R208 ;  /* 0x00b428d001007387 */ /* 0x000fe20000100a00 */
[C---:B------:R-:W-:Y:S03]  /*186b00*/  HMMA.1688.F32.TF32 R216, R4.reuse, R74, R80 ;  /* 0x0000004a04d8723c */ /* 0x040fe60000081050 */
[----:B------:R-:W-:Y:S04]  /*186b10*/  STL.64 [R1+0xb440], R214 ;  /* 0x00b440d601007387 */ /* 0x000fe80000100a00 */
[----:B------:R-:W-:Y:S01]  /*186b20*/  STL.64 [R1+0xb438], R212 ;  /* 0x00b438d401007387 */ /* 0x000fe20000100a00 */
[C---:B------:R-:W-:Y:S11]  /*186b30*/  HMMA.1688.F32.TF32 R224, R4.reuse, R58, R60 ;  /* 0x0000003a04e0723c */ /* 0x040ff6000008103c */
[----:B------:R-:W-:Y:S04]  /*186b40*/  STL.64 [R1+0xb450], R218 ;  /* 0x00b450da01007387 */ /* 0x000fe80000100a00 */
[----:B------:R-:W-:Y:S04]  /*186b50*/  STL.64 [R1+0xb448], R216 ;  /* 0x00b448d801007387 */ /* 0x000fe80000100a00 */
[----:B------:R-:W-:Y:S04]  /*186b60*/  STL.64 [R1+0xb460], R222 ;  /* 0x00b460de01007387 */ /* 0x000fe80000100a00 */
[----:B------:R1:W-:Y:S01]  /*186b70*/  STL.64 [R1+0xb458], R220 ;  /* 0x00b458dc01007387 */ /* 0x0003e20000100a00 */
        /* <DEDUP_REMOVED lines=9> */
[----:B------:R-:W-:Y:S04]  /*186c10*/  STL [R1+0xb398], R231 ;  /* 0x00b398e701007387 */ /* 0x000fe80000100800 */
[----:B------:R-:W2:Y:S04]  /*186c20*/  LDL R56, [R1+0x23e0] ;  /* 0x0023e00001387983 */ /* 0x000ea80000100800 */
[----:B------:R-:W2:Y:S04]  /*186c30*/  LDL R57, [R1+0x23e4] ;  /* 0x0023e40001397983 */ /* 0x000ea80000100800 */
[----:B------:R-:W3:Y:S04]  /*186c40*/  LDL R52, [R1+0x23d0] ;  /* 0x0023d00001347983 */ /* 0x000ee80000100800 */
[----:B------:R-:W3:Y:S04]  /*186c50*/  LDL R53, [R1+0x23d4] ;  /* 0x0023d40001357983 */ /* 0x000ee80000100800 */
[----:B------:R-:W4:Y:S04]  /*186c60*/  LDL R72, [R1+0x2370] ;  /* 0x0023700001487983 */ /* 0x000f280000100800 */
[----:B------:R-:W4:Y:S04]  /*186c70*/  LDL R73, [R1+0x2374] ;  /* 0x0023740001497983 */ /* 0x000f280000100800 */
[----:B-1----:R-:W2:Y:S04]  /*186c80*/  LDL R220, [R1+0x2320] ;  /* 0x0023200001dc7983 */ /* 0x002ea80000100800 */
[----:B------:R-:W2:Y:S04]  /*186c90*/  LDL R221, [R1+0x2324] ;  /* 0x0023240001dd7983 */ /* 0x000ea80000100800 */
[----:B------:R-:W2:Y:S04]  /*186ca0*/  LDL R84, [R1+0x2330] ;  /* 0x0023300001547983 */ /* 0x000ea80000100800 */
[----:B------:R-:W2:Y:S04]  /*186cb0*/  LDL R85, [R1+0x2334] ;  /* 0x0023340001557983 */ /* 0x000ea80000100800 */
[----:B------:R-:W2:Y:S04]  /*186cc0*/  LDL.64 R64, [R1+0x2310] ;  /* 0x0023100001407983 */ /* 0x000ea80000100a00 */
[----:B------:R-:W2:Y:S04]  /*186cd0*/  LDL.LU.64 R212, [R1+0x2350] ;  /* 0x0023500001d47983 */ /* 0x000ea80000300a00 */
        /* <DEDUP_REMOVED lines=53> */
[C---:B---3--:R-:W-:Y:S11]  /*187030*/  HMMA.1688.F32.TF32 R240, R4.reuse, R102, R104 ;  /* 0x0000006604f0723c */ /* 0x048ff60000081068 */
[----:B------:R-:W-:Y:S04]  /*187040*/  STL.64 [R1+0xb470], R238 ;  /* 0x00b470ee01007387 */ /* 0x000fe80000100a00 */
[----:B------:R-:W-:Y:S01]  /*187050*/  STL.64 [R1+0xb468], R236 ;  /* 0x00b468ec01007387 */ /* 0x000fe20000100a00 */
[----:B----4-:R-:W-:Y:S03]  /*187060*/  HMMA.1688.F32.TF32 R16, R4, R18, R96 ;  /* 0x000000120410723c */ /* 0x010fe60000081060 */
[----:B------:R-:W-:Y:S04]  /*187070*/  STL.64 [R1+0xb480], R242 ;  /* 0x00b480f201007387 */ /* 0x000fe80000100a00 */
[----:B------:R-:W-:-:S12]  /*187080*/  STL.64 [R1+0xb478], R240 ;  /* 0x00b478f001007387 */ /* 0x000fd80000100a00 */
[----:B------:R-:W-:Y:S04]  /*187090*/  STL.64 [R1+0xb490], R18 ;  /* 0x00b4901201007387 */ /* 0x000fe80000100a00 */
[----:B------:R1:W-:Y:S04]  /*1870a0*/  STL.64 [R1+0xb488], R16 ;  /* 0x00b4881001007387 */ /* 0x0003e80000100a00 */
[----:B-1----:R-:W2:Y:S04]  /*1870b0*/  LDL R16, [R1+0x2340] ;  /* 0x0023400001107983 */ /* 0x002ea80000100800 */
[----:B------:R-:W2:Y:S01]  /*1870c0*/  LDL R17, [R1+0x2344] ;  /* 0x0023440001117983 */ /* 0x000ea20000100800 */
[C---:B------:R-:W-:Y:S08]  /*1870d0*/  HMMA.1688.F32.TF32 R8, R4.reuse, R10, R92 ;  /* 0x0000000a0408723c */ /* 0x040ff0000008105c */
[C---:B------:R-:W-:Y:S08]  /*1870e0*/  HMMA.1688.F32.TF32 R12, R4.reuse, R14, R88 ;  /* 0x0000000e040c723c */ /* 0x040ff00000081058 */
[C---:B------:R-:W-:Y:S03]  /*1870f0*/  HMMA.1688.F32.TF32 R244, R4.reuse, R246, R80 ;  /* 0x000000f604f4723c */ /* 0x040fe60000081050 */
[----:B------:R-:W-:Y:S04]  /*187100*/  STL.64 [R1+0xb4a0], R10 ;  /* 0x00b4a00a01007387 */ /* 0x000fe80000100a00 */
[----:B------:R2:W-:Y:S01]  /*187110*/  STL.64 [R1+0xb498], R8 ;  /* 0x00b4980801007387 */ /* 0x0005e20000100a00 */
[----:B------:R-:W-:Y:S03]  /*187120*/  HMMA.1688.F32.TF32 R20, R4, R22, R68 ;  /* 0x000000160414723c */ /* 0x000fe60000081044 */
[----:B------:R-:W-:Y:S04]  /*187130*/  STL.64 [R1+0xb4b0], R14 ;  /* 0x00b4b00e01007387 */ /* 0x000fe80000100a00 */
[----:B------:R-:W-:Y:S04]  /*187140*/  STL.64 [R1+0xb4a8], R12 ;  /* 0x00b4a80c01007387 */ /* 0x000fe80000100a00 */
[----:B------:R-:W-:Y:S04]  /*187150*/  STL.64 [R1+0xb4c0], R246 ;  /* 0x00b4c0f601007387 */ /* 0x000fe80000100a00 */
[----:B------:R-:W-:Y:S01]  /*187160*/  STL.64 [R1+0xb4b8], R244 ;  /* 0x00b4b8f401007387 */ /* 0x000fe20000100a00 */
[C---:B------:R-:W-:Y:S03]  /*187170*/  HMMA.1688.F32.TF32 R4, R24.reuse, R84, R248 ;  /* 0x000000541804723c */ /* 0x040fe600000810f8 */
[----:B------:R-:W-:Y:S04]  /*187180*/  STL [R1+0xb388], R20 ;  /* 0x00b3881401007387 */ /* 0x000fe80000100800 */
[----:B------:R-:W-:Y:S04]  /*187190*/  STL [R1+0xb384], R21 ;  /* 0x00b3841501007387 */ /* 0x000fe80000100800 */
[----:B------:R-:W-:Y:S04]  /*1871a0*/  STL [R1+0xb380], R22 ;  /* 0x00b3801601007387 */ /* 0x000fe80000100800 */
[----:B------:R-:W-:Y:S01]  /*1871b0*/  STL [R1+0xb37c], R23 ;  /* 0x00b37c1701007387 */ /* 0x000fe20000100800 */
[----:B--2---:R-:W-:Y:S03]  /*1871c0*/  HMMA.1688.F32.TF32 R8, R24, R16, R60 ;  /* 0x000000101808723c */ /* 0x004fe6000008103c */
[----:B------:R-:W-:-:S15]  /*1871d0*/  STL.64 [R1+0xb868], R16 ;  /* 0x00b8681001007387 */ /* 0x000fde0000100a00 */
[----:B------:R-:W-:Y:S01]  /*1871e0*/  NOP ;  /* 0x0000000000007918 */ /* 0x000fe20000000000 */
[----:B------:R-:W-:Y:S04]  /*1871f0*/  STL.64 [R1+0xbe0], R8 ;  /* 0x000be00801007387 */ /* 0x000fe80000100a00 */
[----:B------:R1:W-:Y:S04]  /*187200*/  STL.64 [R1+0xbe8], R10 ;  /* 0x000be80a01007387 */ /* 0x0003e80000100a00 */
[----:B------:R-:W2:Y:S04]  /*187210*/  LDL.LU R60, [R1+0x970] ;  /* 0x00097000013c7983 */ /* 0x000ea80000300800 */
        /* <DEDUP_REMOVED lines=51> */
[C---:B-1----:R-:W-:Y:S08]  /*187550*/  HMMA.1688.F32.TF32 R8, R24.reuse, R220, R120 ;  /* 0x000000dc1808723c */ /* 0x042ff00000081078 */
[C---:B---3--:R-:W-:Y:S11]  /*187560*/  HMMA.1688.F32.TF32 R4, R24.reuse, R64, R116 ;  /* 0x000000401804723c */ /* 0x048ff60000081074 */
[----:B------:R-:W-:Y:S04]  /*187570*/  STL.64 [R1+0xbc0], R8 ;  /* 0x000bc00801007387 */ /* 0x000fe80000100a00 */
[----:B------:R2:W-:Y:S04]  /*187580*/  STL.64 [R1+0xbc8], R10 ;  /* 0x000bc80a01007387 */ /* 0x0005e80000100a00 */
[----:B------:R-:W-:Y:S01]  /*187590*/  STL.64 [R1+0xb880], R64 ;  /* 0x00b8804001007387 */ /* 0x000fe20000100a00 */
[C---:B--2---:R-:W-:Y:S03]  /*1875a0*/  HMMA.1688.F32.TF32 R8, R24.reuse, R212, R112 ;  /* 0x000000d41808723c */ /* 0x044fe60000081070 */
[----:B------:R-:W-:Y:S04]  /*1875b0*/  STL.64 [R1+0xbb0], R4 ;  /* 0x000bb00401007387 */ /* 0x000fe80000100a00 */
[----:B------:R1:W-:Y:S04]  /*1875c0*/  STL.64 [R1+0xbb8], R6 ;  /* 0x000bb80601007387 */ /* 0x0003e80000100a00 */
[----:B------:R-:W-:Y:S01]  /*1875d0*/  STL.64 [R1+0xb888], R212 ;  /* 0x00b888d401007387 */ /* 0x000fe20000100a00 */
[C---:B-1----:R-:W-:Y:S07]  /*1875e0*/  HMMA.1688.F32.TF32 R4, R24.reuse, R204, R104 ;  /* 0x000000cc1804723c */ /* 0x042fee0000081068 */
[----:B------:R-:W-:Y:S04]  /*1875f0*/  STL.64 [R1+0xba0], R8 ;  /* 0x000ba00801007387 */ /* 0x000fe80000100a00 */
[----:B------:R4:W-:Y:S04]  /*187600*/  STL.64 [R1+0xba8], R10 ;  /* 0x000ba80a01007387 */ /* 0x0009e80000100a00 */
[----:B------:R-:W-:Y:S01]  /*187610*/  STL.64 [R1+0xb890], R204 ;  /* 0x00b890cc01007387 */ /* 0x000fe20000100a00 */
[C---:B----4-:R-:W-:Y:S03]  /*187620*/  HMMA.1688.F32.TF32 R8, R24.reuse, R72, R100 ;  /* 0x000000481808723c */ /* 0x050fe60000081064 */
[----:B------:R-:W-:Y:S04]  /*187630*/  STL.64 [R1+0xb90], R4 ;  /* 0x000b900401007387 */ /* 0x000fe80000100a00 */
[----:B------:R1:W-:Y:S04]  /*187640*/  STL.64 [R1+0xb98], R6 ;  /* 0x000b980601007387 */ /* 0x0003e80000100a00 */
[----:B------:R-:W-:Y:S01]  /*187650*/  STL.64 [R1+0xb898], R72 ;  /* 0x00b8984801007387 */ /* 0x000fe20000100a00 */
[C---:B-1----:R-:W-:Y:S07]  /*187660*/  HMMA.1688.F32.TF32 R4, R24.reuse, R32, R96 ;  /* 0x000000201804723c */ /* 0x042fee0000081060 */
[----:B------:R-:W-:Y:S04]  /*187670*/  STL.64 [R1+0xb80], R8 ;  /* 0x000b800801007387 */ /* 0x000fe80000100a00 */
[----:B------:R1:W-:Y:S02]  /*187680*/  STL.64 [R1+0xb88], R10 ;  /* 0x000b880a01007387 */ /* 0x0003e40000100a00 */
[----:B-1----:R-:W-:Y:S06]  /*187690*/  HMMA.1688.F32.TF32 R8, R24, R36, R92 ;  /* 0x000000241808723c */ /* 0x002fec000008105c */
[----:B------:R-:W-:Y:S01]  /*1876a0*/  IMAD.MOV.U32 R20, RZ, RZ, R5 ;  /* 0x000000ffff147224 */ /* 0x000fe200078e0005 */
[----:B------:R1:W-:Y:S01]  /*1876b0*/  STL [R1+0xb70], R4 ;  /* 0x000b700401007387 */ /* 0x0003e20000100800 */
[----:B------:R-:W-:-:S02]  /*1876c0*/  IMAD.MOV.U32 R21, RZ, RZ, R6 ;  /* 0x000000ffff157224 */ /* 0x000fc400078e0006 */
[----:B------:R-:W-:Y:S01]  /*1876d0*/  IMAD.MOV.U32 R22, RZ, RZ, R7 ;  /* 0x000000ffff167224 */ /* 0x000fe200078e0007 */
[----:B------:R-:W-:Y:S04]  /*1876e0*/  STL.64 [R1+0xb8a8], R34 ;  /* 0x00b8a82201007387 */ /* 0x000fe80000100a00 */
[----:B------:R-:W-:Y:S01]  /*1876f0*/  STL.64 [R1+0xb8a0], R32 ;  /* 0x00b8a02001007387 */ /* 0x000fe20000100a00 */
[----:B-1----:R-:W-:-:S15]  /*187700*/  HMMA.1688.F32.TF32 R4, R24, R40, R88 ;  /* 0x000000281804723c */ /* 0x002fde0000081058 */
[----:B------:R-:W-:-:S04]  /*187710*/  NOP ;  /* 0x0000000000007918 */ /* 0x000fc80000000000 */
[----:B------:R-:W-:Y:S01]  /*187720*/  STL [R1+0x134], R5 ;  /* 0x0001340501007387 */ /* 0x000fe20000100800 */
[----:B------:R-:W-:-:S03]  /*187730*/  MOV R23, R4 ;  /* 0x0000000400177202 */ /* 0x000fc60000000f00 */
[----:B------:R-:W-:Y:S04]  /*187740*/  STL.64 [R1+0x140], R8 ;  /* 0x0001400801007387 */ /* 0x000fe80000100a00 */
[----:B------:R1:W-:Y:S04]  /*187750*/  STL.64 [R1+0x148], R10 ;  /* 0x0001480a01007387 */ /* 0x0003e80000100a00 */
[----:B------:R2:W-:Y:S04]  /*187760*/  STL.64 [R1+0x138], R6 ;  /* 0x0001380601007387 */ /* 0x0005e80000100a00 */
[----:B------:R-:W-:Y:S04]  /*187770*/  STL.64 [R1+0xb858], R42 ;  /* 0x00b8582a01007387 */ /* 0x000fe80000100a00 */
[----:B------:R-:W-:Y:S01]  /*187780*/  STL.64 [R1+0xb850], R40 ;  /* 0x00b8502801007387 */ /* 0x000fe20000100a00 */
[C---:B-1----:R-:W-:Y:S03]  /*187790*/  HMMA.1688.F32.TF32 R8, R24.reuse, R52, R60 ;  /* 0x000000341808723c */ /* 0x042fe6000008103c */
[----:B------:R-:W-:Y:S04]  /*1877a0*/  STL.64 [R1+0xb4d0], R22 ;  /* 0x00b4d01601007387 */ /* 0x000fe80000100a00 */
[----:B------:R-:W-:Y:S01]  /*1877b0*/  STL.64 [R1+0xb4c8], R20 ;  /* 0x00b4c81401007387 */ /* 0x000fe20000100a00 */
[----:B--2---:R-:W-:Y:S03]  /*1877c0*/  HMMA.1688.F32.TF32 R4, R24, R44, R80 ;  /* 0x0000002c1804723c */ /* 0x004fe60000081050 */
[----:B------:R-:W-:Y:S04]  /*1877d0*/  STL.64 [R1+0xb848], R46 ;  /* 0x00b8482e01007387 */ /* 0x000fe80000100a00 */
[----:B------:R-:W-:-:S12]  /*1877e0*/  STL.64 [R1+0xb840], R44 ;  /* 0x00b8402c01007387 */ /* 0x000fd80000100a00 */
[----:B------:R-:W-:Y:S04]  /*1877f0*/  STL.64 [R1+0x120], R4 ;  /* 0x0001200401007387 */ /* 0x000fe80000100a00 */
[----:B------:R1:W-:Y:S04]  /*187800*/  STL.64 [R1+0x128], R6 ;  /* 0x0001280601007387 */ /* 0x0003e80000100a00 */
[----:B------:R-:W-:Y:S01]  /*187810*/  STL.64 [R1+0xb860], R48 ;  /* 0x00b8603001007387 */ /* 0x000fe20000100a00 */
[----:B-1----:R-:W-:-:S15]  /*187820*/  HMMA.1688.F32.TF32 R4, R24, R48, R68 ;  /* 0x000000301804723c */ /* 0x002fde0000081044 */
[----:B------:R-:W-:-:S04]  /*187830*/  NOP ;  /* 0x0000000000007918 */ /* 0x000fc80000000000 */
[----:B------:R-:W-:Y:S04]  /*187840*/  STL.64 [R1+0x110], R4 ;  /* 0x0001100401007387 */ /* 0x000fe80000100a00 */
[----:B------:R1:W-:Y:S04]  /*187850*/  STL.64 [R1+0x118], R6 ;  /* 0x0001180601007387 */ /* 0x0003e80000100a00 */
[----:B------:R-:W-:Y:S04]  /*187860*/  STL.64 [R1+0xb8b0], R52 ;  /* 0x00b8b03401007387 */ /* 0x000fe80000100a00 */
[----:B------:R-:W-:Y:S01]  /*187870*/  STL.64 [R1+0x100], R8 ;  /* 0x0001000801007387 */ /* 0x000fe20000100a00 */
[C---:B-1----:R-:W-:Y:S03]  /*187880*/  HMMA.1688.F32.TF32 R4, R24.reuse, R56, R248 ;  /* 0x000000381804723c */ /* 0x042fe600000810f8 */
[----:B------:R1:W-:Y:S04]  /*187890*/  STL.64 [R1+0x108], R10 ;  /* 0x0001080a01007387 */ /* 0x0003e80000100a00 */
[----:B------:R-:W-:Y:S04]  /*1878a0*/  STL.64 [R1+0xb8b8], R56 ;  /* 0x00b8b83801007387 */ /* 0x000fe80000100a00 */
[----:B------:R-:W2:Y:S08]  /*1878b0*/  LDL R164, [R1+0x2580] ;  /* 0x0025800001a47983 */ /* 0x000eb00000100800 */
[----:B------:R-:W-:Y:S04]  /*1878c0*/  STL.64 [R1+0xf0], R4 ;  /* 0x0000f00401007387 */ /* 0x000fe80000100a00 */
[----:B------:R3:W-:Y:S04]  /*1878d0*/  STL.64 [R1+0xf8], R6 ;  /* 0x0000f80601007387 */ /* 0x0007e80000100a00 */
        /* <DEDUP_REMOVED lines=15> */
[----:B------:R-:W3:Y:S04]  /*1879d0*/  LDL R68, [R1+0x2410] ;  /* 0x0024100001447983 */ /* 0x000ee80000100800 */
[----:B------:R-:W3:Y:S04]  /*1879e0*/  LDL R69, [R1+0x2414] ;  /* 0x0024140001457983 */ /* 0x000ee80000100800 */
[----:B------:R-:W3:Y:S04]  /*1879f0*/  LDL.64 R172, [R1+0x2400] ;  /* 0x0024000001ac7983 */ /* 0x000ee80000100a00 */
[----:B------:R-:W3:Y:S04]  /*187a00*/  LDL.LU.64 R92, [R1+0x2420] ;  /* 0x00242000015c7983 */ /* 0x000ee80000300a00 */
[----:B------:R-:W3:Y:S04]  /*187a10*/  LDL R76, [R1+0x2430] ;  /* 0x00243000014c7983 */ /* 0x000ee80000100800 */
[----:B------:R-:W3:Y:S04]  /*187a20*/  LDL R77, [R1+0x2434] ;  /* 0x00243400014d7983 */ /* 0x000ee80000100800 */
        /* <DEDUP_REMOVED lines=36> */
[----:B--2---:R-:W-:Y:S01]  /*187c70*/  STL.64 [R1+0xb8c0], R60 ;  /* 0x00b8c03c01007387 */ /* 0x004fe20000100a00 */
[C---:B-1----:R-:W-:Y:S08]  /*187c80*/  HMMA.1688.F32.TF32 R8, R24.reuse, R60, R124 ;  /* 0x0000003c1808723c */ /* 0x042ff0000008107c */
[C---:B---3--:R-:W-:Y:S11]  /*187c90*/  HMMA.1688.F32.TF32 R4, R24.reuse, R172, R248 ;  /* 0x000000ac1804723c */ /* 0x048ff600000810f8 */
        /* <DEDUP_REMOVED lines=64> */
[----:B---3--:R-:W-:-:S15]  /*1880a0*/  HMMA.1688.F32.TF32 R4, R24, R68, R176 ;  /* 0x000000441804723c */ /* 0x008fde00000810b0 */
[----:B------:R-:W-:-:S04]  /*1880b0*/  NOP ;  /* 0x0000000000007918 */ /* 0x000fc80000000000 */
[----:B------:R-:W-:Y:S04]  /*1880c0*/  STL.64 [R1+0xc0], R4 ;  /* 0x0000c00401007387 */ /* 0x000fe80000100a00 */
[----:B------:R2:W-:Y:S04]  /*1880d0*/  STL.64 [R1+0xc8], R6 ;  /* 0x0000c80601007387 */ /* 0x0005e80000100a00 */
[----:B------:R-:W-:Y:S04]  /*1880e0*/  STL.64 [R1+0xb8d8], R92 ;  /* 0x00b8d85c01007387 */ /* 0x000fe80000100a00 */
[----:B------:R1:W-:Y:S01]  /*1880f0*/  STL.64 [R1+0xb0], R8 ;  /* 0x0000b00801007387 */ /* 0x0003e20000100a00 */
[----:B--2---:R-:W-:Y:S03]  /*188100*/  HMMA.1688.F32.TF32 R4, R24, R76, R124 ;  /* 0x0000004c1804723c */ /* 0x004fe6000008107c */
[----:B------:R-:W-:Y:S04]  /*188110*/  STL.64 [R1+0xb8], R10 ;  /* 0x0000b80a01007387 */ /* 0x000fe80000100a00 */
[----:B------:R-:W2:-:S12]  /*188120*/  LDL.LU R28, [R1+0x20e0] ;  /* 0x0020e000011c7983 */ /* 0x000e980000300800 */
        /* <DEDUP_REMOVED lines=13> */
[----:B----4-:R-:W-:Y:S01]  /*188200*/  HMMA.1688.F32.TF32 R12, R24, R80, R232 ;  /* 0x00000050180c723c */ /* 0x010fe200000810e8 */
[----:B-1----:R-:W-:-:S02]  /*188210*/  IMAD.MOV.U32 R8, RZ, RZ, R224 ;  /* 0x000000ffff087224 */ /* 0x002fc400078e00e0 */
[----:B------:R-:W-:-:S05]  /*188220*/  IMAD.MOV.U32 R3, RZ, RZ, R225 ;  /* 0x000000ffff037224 */ /* 0x000fca00078e00e1 */
[C---:B---3--:R-:W-:Y:S08]  /*188230*/  HMMA.1688.F32.TF32 R4, R24.reuse, R224, R228 ;  /* 0x000000e01804723c */ /* 0x048ff000000810e4 */
[C---:B------:R-:W-:Y:S03]  /*188240*/  HMMA.1688.F32.TF32 R16, R24.reuse, R96, R200 ;  /* 0x000000601810723c */ /* 0x040fe600000810c8 */
[----:B------:R-:W-:Y:S04]  /*188250*/  STL.64 [R1+0x90], R12 ;  /* 0x0000900c01007387 */ /* 0x000fe80000100a00 */
[----:B------:R1:W-:Y:S01]  /*188260*/  STL.64 [R1+0x98], R14 ;  /* 0x0000980e01007387 */ /* 0x0003e20000100a00 */
[C---:B------:R-:W-:Y:S03]  /*188270*/  HMMA.1688.F32.TF32 R248, R24.reuse, R120, R248 ;  /* 0x0000007818f8723c */ /* 0x040fe600000810f8 */
[----:B------:R-:W-:Y:S04]  /*188280*/  STL.64 [R1+0x80], R4 ;  /* 0x0000800401007387 */ /* 0x000fe80000100a00 */
[----:B------:R3:W-:Y:S01]  /*188290*/  STL.64 [R1+0x88], R6 ;  /* 0x0000880601007387 */ /* 0x0007e20000100a00 */
[C---:B-1----:R-:W-:Y:S08]  /*1882a0*/  HMMA.1688.F32.TF32 R12, R24.reuse, R88, R216 ;  /* 0x00000058180c723c */ /* 0x042ff000000810d8 */
[C---:B---3--:R-:W-:Y:S11]  /*1882b0*/  HMMA.1688.F32.TF32 R4, R24.reuse, R236, R208 ;  /* 0x000000ec1804723c */ /* 0x048ff600000810d0 */
[----:B------:R-:W-:Y:S04]  /*1882c0*/  STL.64 [R1+0x70], R12 ;  /* 0x0000700c01007387 */ /* 0x000fe80000100a00 */
[----:B------:R1:W-:Y:S04]  /*1882d0*/  STL.64 [R1+0x78], R14 ;  /* 0x0000780e01007387 */ /* 0x0003e80000100a00 */
        /* <DEDUP_REMOVED lines=14> */
[----:B---3--:R-:W-:Y:S11]  /*1883c0*/  HMMA.1688.F32.TF32 R4, R24, R116, R180 ;  /* 0x000000741804723c */ /* 0x008ff600000810b4 */
[----:B------:R-:W-:Y:S04]  /*1883d0*/  STL.64 [R1+0x10], R12 ;  /* 0x0000100c01007387 */ /* 0x000fe80000100a00 */
[----:B------:R1:W-:Y:S04]  /*1883e0*/  STL.64 [R1+0x18], R14 ;  /* 0x0000180e01007387 */ /* 0x0003e80000100a00 */
[----:B------:R-:W3:Y:S04]  /*1883f0*/  LDL R192, [R1+0x25d0] ;  /* 0x0025d00001c07983 */ /* 0x000ee80000100800 */
[----:B------:R-:W-:Y:S04]  /*188400*/  STL.64 [R1], R4 ;  /* 0x0000000401007387 */ /* 0x000fe80000100a00 */
[----:B------:R-:W-:Y:S04]  /*188410*/  STL.64 [R1+0x8], R6 ;  /* 0x0000080601007387 */ /* 0x000fe80000100a00 */
[----:B------:R-:W3:Y:S04]  /*188420*/  LDL R193, [R1+0x25d4] ;  /* 0x0025d40001c17983 */ /* 0x000ee80000100800 */
[----:B------:R-:W4:Y:S04]  /*188430*/  LDL.64 R232, [R1+0x25a0] ;  /* 0x0025a00001e87983 */ /* 0x000f280000100a00 */
[----:B------:R-:W3:Y:S04]  /*188440*/  LDL.64 R216, [R1+0x25b0] ;  /* 0x0025b00001d87983 */ /* 0x000ee80000100a00 */
[----:B------:R-:W3:Y:S04]  /*188450*/  LDL.64 R200, [R1+0x25c0] ;  /* 0x0025c00001c87983 */ /* 0x000ee80000100a00 */
[----:B------:R-:W3:Y:S01]  /*188460*/  LDL.64 R184, [R1+0x25e0] ;  /* 0x0025e00001b87983 */ /* 0x000ee20000100a00 */
[----:B------:R-:W-:-:S02]  /*188470*/  LOP3.LUT R38, R252, 0x40, RZ, 0x3c, !PT ;  /* 0x00000040fc267812 */ /* 0x000fc400078e3cff */
[----:B------:R-:W-:Y:S01]  /*188480*/  LOP3.LUT R39, R252, 0x60, RZ, 0x3c, !PT ;  /* 0x00000060fc277812 */ /* 0x000fe200078e3cff */
[----:B------:R-:W-:Y:S04]  /*188490*/  STL.64 [R1+0xb4e0], R250 ;  /* 0x00b4e0fa01007387 */ /* 0x000fe80000100a00 */
[----:B------:R-:W-:Y:S04]  /*1884a0*/  STL.64 [R1+0xb4d8], R248 ;  /* 0x00b4d8f801007387 */ /* 0x000fe80000100a00 */
[----:B------:R-:W-:Y:S04]  /*1884b0*/  LDS R4, [R38+UR10+0x8e000] ;  /* 0x08e0000a26047984 */ /* 0x000fe80008000800 */
[----:B------:R-:W-:Y:S04]  /*1884c0*/  LDS R6, [R38+UR10+0x8e800] ;  /* 0x08e8000a26067984 */ /* 0x000fe80008000800 */
[----:B------:R-:W-:Y:S04]  /*1884d0*/  LDS R5, [R39+UR10+0x8e000] ;  /* 0x08e0000a27057984 */ /* 0x000fe80008000800 */
[----:B------:R-:W1:Y:S01]  /*1884e0*/  LDS R7, [R39+UR10+0x8e800] ;  /* 0x08e8000a27077984 */ /* 0x000e620008000800 */
[C---:B--2---:R-:W-:Y:S08]  /*1884f0*/  HMMA.1688.F32.TF32 R16, R24.reuse, R132, R28 ;  /* 0x000000841810723c */ /* 0x044ff0000008101c */
[----:B-1----:R-:W-:-:S15]  /*188500*/  HMMA.1688.F32.TF32 R12, R24, R128, R176 ;  /* 0x00000080180c723c */ /* 0x002fde00000810b0 */
[----:B------:R-:W-:-:S04]  /*188510*/  NOP ;  /* 0x0000000000007918 */ /* 0x000fc80000000000 */
[----:B------:R-:W-:Y:S04]  /*188520*/  STL.64 [R1+0x1850], R12 ;  /* 0x0018500c01007387 */ /* 0x000fe80000100a00 */
[----:B------:R1:W-:Y:S04]  /*188530*/  STL.64 [R1+0x1858], R14 ;  /* 0x0018580e01007387 */ /* 0x0003e80000100a00 */
[----:B------:R-:W-:Y:S04]  /*188540*/  STL.64 [R1+0xb830], R132 ;  /* 0x00b8308401007387 */ /* 0x000fe80000100a00 */
[----:B------:R2:W-:Y:S01]  /*188550*/  STL.64 [R1+0x1840], R16 ;  /* 0x0018401001007387 */ /* 0x0005e20000100a00 */
[C---:B-1----:R-:W-:Y:S03]  /*188560*/  HMMA.1688.F32.TF32 R12, R24.reuse, R136, R124 ;  /* 0x00000088180c723c */ /* 0x042fe6000008107c */
[----:B------:R1:W-:Y:S04]  /*188570*/  STL.64 [R1+0x1848], R18 ;  /* 0x0018481201007387 */ /* 0x0003e80000100a00 */
[----:B------:R-:W-:Y:S04]  /*188580*/  STL.64 [R1+0xb828], R136 ;  /* 0x00b8288801007387 */ /* 0x000fe80000100a00 */
[----:B------:R-:W3:Y:S08]  /*188590*/  LDL.64 R196, [R1+0x2610] ;  /* 0x0026100001c47983 */ /* 0x000ef00000100a00 */
[----:B------:R1:W-:Y:S04]  /*1885a0*/  STL.64 [R1+0x1830], R12 ;  /* 0x0018300c01007387 */ /* 0x0003e80000100a00 */
[----:B------:R-:W-:Y:S04]  /*1885b0*/  STL.64 [R1+0x1838], R14 ;  /* 0x0018380e01007387 */ /* 0x000fe80000100a00 */
[----:B------:R-:W3:Y:S04]  /*1885c0*/  LDL.64 R176, [R1+0x2620] ;  /* 0x0026200001b07983 */ /* 0x000ee80000100a00 */
[----:B------:R-:W3:Y:S04]  /*1885d0*/  LDL R20, [R1+0x2670] ;  /* 0x0026700001147983 */ /* 0x000ee80000100800 */
[----:B------:R-:W3:Y:S04]  /*1885e0*/  LDL R21, [R1+0x2674] ;  /* 0x0026740001157983 */ /* 0x000ee80000100800 */
[----:B--2---:R-:W2:Y:S04]  /*1885f0*/  LDL.LU R16, [R1+0xb30] ;  /* 0x000b300001107983 */ /* 0x004ea80000300800 */
[----:B------:R-:W2:Y:S04]  /*188600*/  LDL.LU R17, [R1+0xb34] ;  /* 0x000b340001117983 */ /* 0x000ea80000300800 */
[----:B-1----:R-:W2:Y:S04]  /*188610*/  LDL.LU R18, [R1+0xb38] ;  /* 0x000b380001127983 */ /* 0x002ea80000300800 */
        /* <DEDUP_REMOVED lines=68> */
[----:B------:R-:W4:Y:S04]  /*188a60*/  LDL.64 R228, [R1+0x26a0] ;  /* 0x0026a00001e47983 */ /* 0x000f280000100a00 */
[----:B------:R-:W4:Y:S04]  /*188a70*/  LDL.64 R224, [R1+0x2690] ;  /* 0x0026900001e07983 */ /* 0x000f280000100a00 */
[----:B------:R-:W4:Y:S04]  /*188a80*/  LDL.64 R208, [R1+0x26b0] ;  /* 0x0026b00001d07983 */ /* 0x000f280000100a00 */
[----:B------:R-:W4:Y:S04]  /*188a90*/  LDL.64 R124, [R1+0x27c0] ;  /* 0x0027c000017c7983 */ /* 0x000f280000100a00 */
[----:B------:R-:W4:Y:S04]  /*188aa0*/  LDL.64 R248, [R1+0x29c0] ;  /* 0x0029c00001f87983 */ /* 0x000f280000100a00 */
[----:B------:R-:W4:Y:S04]  /*188ab0*/  LDL R244, [R1+0x29d0] ;  /* 0x0029d00001f47983 */ /* 0x000f280000100800 */
[----:B------:R-:W4:Y:S04]  /*188ac0*/  LDL R245, [R1+0x29d4] ;  /* 0x0029d40001f57983 */ /* 0x000f280000100800 */
[----:B------:R-:W4:Y:S04]  /*188ad0*/  LDL.64 R12, [R1+0x29e0] ;  /* 0x0029e000010c7983 */ /* 0x000f280000100a00 */
[----:B------:R-:W-:Y:S04]  /*188ae0*/  STL.64 [R1+0xb820], R142 ;  /* 0x00b8208e01007387 */ /* 0x000fe80000100a00 */
[----:B------:R-:W-:Y:S01]  /*188af0*/  STL.64 [R1+0xb818], R140 ;  /* 0x00b8188c01007387 */ /* 0x000fe20000100a00 */
[C---:B--2---:R-:W-:Y:S08]  /*188b00*/  HMMA.1688.F32.TF32 R92, R24.reuse, R148, R60 ;  /* 0x00000094185c723c */ /* 0x044ff0000008103c */
[C---:B------:R-:W-:Y:S08]  /*188b10*/  HMMA.1688.F32.TF32 R60, R24.reuse, R156, R52 ;  /* 0x0000009c183c723c */ /* 0x040ff00000081034 */
[C---:B---3--:R-:W-:Y:S08]  /*188b20*/  HMMA.1688.F32.TF32 R68, R24.reuse, R140, R68 ;  /* 0x0000008c1844723c */ /* 0x048ff00000081044 */
[C---:B------:R-:W-:Y:S08]  /*188b30*/  HMMA.1688.F32.TF32 R52, R24.reuse, R164, R44 ;  /* 0x000000a41834723c */ /* 0x040ff0000008102c */
[C---:B----4-:R-:W-:Y:S03]  /*188b40*/  HMMA.1688.F32.TF32 R132, R24.reuse, R144, R172 ;  /* 0x000000901884723c */ /* 0x050fe600000810ac */
[----:B------:R-:W-:Y:S04]  /*188b50*/  STL.64 [R1+0x1820], R68 ;  /* 0x0018204401007387 */ /* 0x000fe80000100a00 */
[----:B------:R1:W-:Y:S01]  /*188b60*/  STL.64 [R1+0x1828], R70 ;  /* 0x0018284601007387 */ /* 0x0003e20000100a00 */
[C---:B------:R-:W-:Y:S08]  /*188b70*/  HMMA.1688.F32.TF32 R44, R24.reuse, R232, R32 ;  /* 0x000000e8182c723c */ /* 0x040ff00000081020 */
[C---:B------:R-:W-:Y:S03]  /*188b80*/  HMMA.1688.F32.TF32 R32, R24.reuse, R200, R204 ;  /* 0x000000c81820723c */ /* 0x040fe600000810cc */
[----:B------:R-:W-:Y:S04]  /*188b90*/  STL.64 [R1+0x1810], R132 ;  /* 0x0018108401007387 */ /* 0x000fe80000100a00 */
[----:B------:R-:W-:Y:S01]  /*188ba0*/  STL.64 [R1+0x1818], R134 ;  /* 0x0018188601007387 */ /* 0x000fe20000100a00 */
[C---:B-1----:R-:W-:Y:S03]  /*188bb0*/  HMMA.1688.F32.TF32 R68, R24.reuse, R152, R56 ;  /* 0x000000981844723c */ /* 0x042fe60000081038 */
[----:B------:R-:W-:Y:S04]  /*188bc0*/  STL.64 [R1+0x1800], R92 ;  /* 0x0018005c01007387 */ /* 0x000fe80000100a00 */
[----:B------:R-:W-:Y:S01]  /*188bd0*/  STL.64 [R1+0x1808], R94 ;  /* 0x0018085e01007387 */ /* 0x000fe20000100a00 */
[C---:B------:R-:W-:Y:S08]  /*188be0*/  HMMA.1688.F32.TF32 R56, R24.reuse, R160, R48 ;  /* 0x000000a01838723c */ /* 0x040ff00000081030 */
[C---:B------:R-:W-:Y:S03]  /*188bf0*/  HMMA.1688.F32.TF32 R48, R24.reuse, R168, R40 ;  /* 0x000000a81830723c */ /* 0x040fe60000081028 */
[----:B------:R-:W-:Y:S04]  /*188c00*/  STL.64 [R1+0x17f0], R68 ;  /* 0x0017f04401007387 */ /* 0x000fe80000100a00 */
[----:B------:R-:W-:Y:S01]  /*188c10*/  STL.64 [R1+0x17f8], R70 ;  /* 0x0017f84601007387 */ /* 0x000fe20000100a00 */
[----:B------:R-:W-:Y:S03]  /*188c20*/  HMMA.1688.F32.TF32 R40, R24, R216, R72 ;  /* 0x000000d81828723c */ /* 0x000fe60000081048 */
[----:B------:R-:W-:Y:S01]  /*188c30*/  STL.64 [R1+0x17e0], R60 ;  /* 0x0017e03c01007387 */ /* 0x000fe20000100a00 */
[----:B------:R-:W-:Y:S01]  /*188c40*/  IMAD.MOV.U32 R2, RZ, RZ, R188 ;  /* 0x000000ffff027224 */ /* 0x000fe200078e00bc */
[----:B------:R-:W-:-:S02]  /*188c50*/  MOV R0, R189 ;  /* 0x000000bd00007202 */ /* 0x000fc40000000f00 */
        /* <DEDUP_REMOVED lines=109> */
[C---:B--2---:R-:W-:Y:S08]  /*189330*/  HMMA.1688.F32.TF32 R212, R24.reuse, R20, R212 ;  /* 0x0000001418d4723c */ /* 0x044ff000000810d4 */
[C---:B----4-:R-:W-:Y:S08]  /*189340*/  HMMA.1688.F32.TF32 R204, R24.reuse, R204, R72 ;  /* 0x000000cc18cc723c */ /* 0x050ff00000081048 */
[C---:B------:R-:W-:Y:S08]  /*189350*/  HMMA.1688.F32.TF32 R32, R24.reuse, R32, R52 ;  /* 0x000000201820723c */ /* 0x040ff00000081034 */
[C---:B------:R-:W-:Y:S08]  /*189360*/  HMMA.1688.F32.TF32 R172, R24.reuse, R172, R68 ;  /* 0x000000ac18ac723c */ /* 0x040ff00000081044 */
[C---:B------:R-:W-:Y:S08]  /*189370*/  HMMA.1688.F32.TF32 R92, R24.reuse, R176, R92 ;  /* 0x000000b0185c723c */ /* 0x040ff0000008105c */
[C---:B------:R-:W-:Y:S11]  /*189380*/  HMMA.1688.F32.TF32 R56, R24.reuse, R56, R60 ;  /* 0x000000381838723c */ /* 0x040ff6000008103c */
[----:B------:R1:W-:Y:S04]  /*189390*/  STL.64 [R1+0x1720], R92 ;  /* 0x0017205c01007387 */ /* 0x0003e80000100a00 */
[----:B------:R-:W-:Y:S04]  /*1893a0*/  STL.64 [R1+0x1728], R94 ;  /* 0x0017285e01007387 */ /* 0x000fe80000100a00 */
[----:B-1----:R-:W2:Y:S04]  /*1893b0*/  LDL.LU.64 R92, [R1+0xb8d8] ;  /* 0x00b8d800015c7983 */ /* 0x002ea80000300a00 */
[----:B------:R-:W4:Y:S04]  /*1893c0*/  LDL.LU.64 R68, [R1+0xb8d0] ;  /* 0x00b8d00001447983 */ /* 0x000f280000300a00 */
[----:B------:R1:W-:Y:S04]  /*1893d0*/  STL.64 [R1+0x1710], R172 ;  /* 0x001710ac01007387 */ /* 0x0003e80000100a00 */
[----:B------:R-:W-:Y:S01]  /*1893e0*/  STL.64 [R1+0x1718], R174 ;  /* 0x001718ae01007387 */ /* 0x000fe20000100a00 */
[C---:B------:R-:W-:Y:S03]  /*1893f0*/  HMMA.1688.F32.TF32 R64, R24.reuse, R240, R64 ;  /* 0x000000f01840723c */ /* 0x040fe60000081040 */
[----:B-1----:R-:W2:Y:S04]  /*189400*/  LDL.LU.64 R172, [R1+0xb8c8] ;  /* 0x00b8c80001ac7983 */ /* 0x002ea80000300a00 */
[----:B------:R-:W2:Y:S04]  /*189410*/  LDL.LU.64 R60, [R1+0xb8c0] ;  /* 0x00b8c000013c7983 */ /* 0x000ea80000300a00 */
[----:B------:R1:W-:Y:S04]  /*189420*/  STL.64 [R1+0x1700], R56 ;  /* 0x0017003801007387 */ /* 0x0003e80000100a00 */
[----:B------:R-:W-:Y:S01]  /*189430*/  STL.64 [R1+0x1708], R58 ;  /* 0x0017083a01007387 */ /* 0x000fe20000100a00 */
[C---:B------:R-:W-:Y:S03]  /*189440*/  HMMA.1688.F32.TF32 R220, R24.reuse, R228, R220 ;  /* 0x000000e418dc723c */ /* 0x040fe600000810dc */
[----:B-1----:R-:W2:Y:S04]  /*189450*/  LDL.LU.64 R56, [R1+0xb8b8] ;  /* 0x00b8b80001387983 */ /* 0x002ea80000300a00 */
[----:B------:R-:W2:Y:S04]  /*189460*/  LDL.LU.64 R52, [R1+0xb8b0] ;  /* 0x00b8b00001347983 */ /* 0x000ea80000300a00 */
[----:B------:R-:W-:Y:S04]  /*189470*/  STL.64 [R1+0x16f0], R32 ;  /* 0x0016f02001007387 */ /* 0x000fe80000100a00 */
[----:B------:R1:W-:Y:S04]  /*189480*/  STL.64 [R1+0x16f8], R34 ;  /* 0x0016f82201007387 */ /* 0x0003e80000100a00 */
[----:B-1----:R-:W2:Y:S04]  /*189490*/  LDL.LU.64 R34, [R1+0xb8a8] ;  /* 0x00b8a80001227983 */ /* 0x002ea80000300a00 */
[----:B------:R-:W2:Y:S04]  /*1894a0*/  LDL.LU.64 R32, [R1+0xb8a0] ;  /* 0x00b8a00001207983 */ /* 0x000ea80000300a00 */
[----:B------:R-:W2:Y:S04]  /*1894b0*/  LDL.LU.64 R72, [R1+0xb898] ;  /* 0x00b8980001487983 */ /* 0x000ea80000300a00 */
[----:B------:R1:W-:Y:S04]  /*1894c0*/  STL.64 [R1+0x16e0], R204 ;  /* 0x0016e0cc01007387 */ /* 0x0003e80000100a00 */
[----:B------:R-:W-:Y:S01]  /*1894d0*/  STL.64 [R1+0x16e8], R206 ;  /* 0x0016e8ce01007387 */ /* 0x000fe20000100a00 */
[C---:B------:R-:W-:Y:S03]  /*1894e0*/  HMMA.1688.F32.TF32 R84, R24.reuse, R224, R84 ;  /* 0x000000e01854723c */ /* 0x040fe60000081054 */
[----:B-1----:R-:W2:Y:S04]  /*1894f0*/  LDL.LU.64 R204, [R1+0xb890] ;  /* 0x00b8900001cc7983 */ /* 0x002ea80000300a00 */
[----:B------:R1:W-:Y:S04]  /*189500*/  STL.64 [R1+0x16d0], R212 ;  /* 0x0016d0d401007387 */ /* 0x0003e80000100a00 */
[----:B------:R-:W-:Y:S04]  /*189510*/  STL.64 [R1+0x16d8], R214 ;  /* 0x0016d8d601007387 */ /* 0x000fe80000100a00 */
[----:B-1----:R-:W2:Y:S04]  /*189520*/  LDL.LU.64 R212, [R1+0xb888] ;  /* 0x00b8880001d47983 */ /* 0x002ea80000300a00 */
[----:B------:R1:W-:Y:S04]  /*189530*/  STL.64 [R1+0xb800], R20 ;  /* 0x00b8001401007387 */ /* 0x0003e80000100a00 */
[----:B-1----:R-:W2:Y:S04]  /*189540*/  LDL.LU R20, [R1+0xa40] ;  /* 0x000a400001147983 */ /* 0x002ea80000300800 */
[----:B------:R-:W2:Y:S04]  /*189550*/  LDL.LU R21, [R1+0xa44] ;  /* 0x000a440001157983 */ /* 0x000ea80000300800 */
[----:B------:R-:W2:Y:S04]  /*189560*/  LDL.LU R22, [R1+0xa48] ;  /* 0x000a480001167983 */ /* 0x000ea80000300800 */
[----:B------:R-:W2:Y:S04]  /*189570*/  LDL.LU R23, [R1+0xa4c] ;  /* 0x000a4c0001177983 */ /* 0x000ea80000300800 */
[----:B------:R1:W-:Y:S04]  /*189580*/  STL.64 [R1+0x16c0], R64 ;  /* 0x0016c04001007387 */ /* 0x0003e80000100a00 */
[----:B------:R-:W-:Y:S04]  /*189590*/  STL.64 [R1+0x16c8], R66 ;  /* 0x0016c84201007387 */ /* 0x000fe80000100a00 */
[----:B-1----:R-:W4:Y:S04]  /*1895a0*/  LDL.LU.64 R64, [R1+0xb880] ;  /* 0x00b8800001407983 */ /* 0x002f280000300a00 */
[----:B------:R1:W-:Y:S04]  /*1895b0*/  STL.64 [R1+0xb7d8], R240 ;  /* 0x00b7d8f001007387 */ /* 0x0003e80000100a00 */
[----:B-1----:R-:W4:Y:S04]  /*1895c0*/  LDL.LU R240, [R1+0xa50] ;  /* 0x000a500001f07983 */ /* 0x002f280000300800 */
[----:B------:R-:W4:Y:S04]  /*1895d0*/  LDL.LU R241, [R1+0xa54] ;  /* 0x000a540001f17983 */ /* 0x000f280000300800 */
[----:B------:R-:W4:Y:S04]  /*1895e0*/  LDL.LU R242, [R1+0xa58] ;  /* 0x000a580001f27983 */ /* 0x000f280000300800 */
[----:B------:R-:W4:Y:S04]  /*1895f0*/  LDL.LU R243, [R1+0xa5c] ;  /* 0x000a5c0001f37983 */ /* 0x000f280000300800 */
        /* <DEDUP_REMOVED lines=15> */
[----:B------:R-:W4:Y:S01]  /*1896f0*/  LDL.LU R227, [R1+0xa7c] ;  /* 0x000a7c0001e37983 */ /* 0x000f220000300800 */
[----:B---3--:R-:W-:-:S15]  /*189700*/  HMMA.1688.F32.TF32 R16, R24, R208, R16 ;  /* 0x000000d01810723c */ /* 0x008fde0000081010 */
[----:B------:R-:W-:-:S04]  /*189710*/  NOP ;  /* 0x0000000000007918 */ /* 0x000fc80000000000 */
[----:B------:R1:W-:Y:S04]  /*189720*/  STL.64 [R1+0x1690], R16 ;  /* 0x0016901001007387 */ /* 0x0003e80000100a00 */
[----:B------:R-:W-:Y:S04]  /*189730*/  STL.64 [R1+0x1698], R18 ;  /* 0x0016981201007387 */ /* 0x000fe80000100a00 */
[----:B-1----:R-:W3:Y:S04]  /*189740*/  LDL.LU.64 R16, [R1+0xb868] ;  /* 0x00b8680001107983 */ /* 0x002ee80000300a00 */
[----:B------:R4:W-:Y:S04]  /*189750*/  STL.64 [R1+0xb7e8], R208 ;  /* 0x00b7e8d001007387 */ /* 0x0009e80000100a00 */
[----:B------:R1:W-:Y:S01]  /*189760*/  STL.64 [R1+0xb7f0], R124 ;  /* 0x00b7f07c01007387 */ /* 0x0003e20000100a00 */
[----:B--2---:R-:W-:Y:S08]  /*189770*/  HMMA.1688.F32.TF32 R20, R24, R244, R20 ;  /* 0x000000f41814723c */ /* 0x004ff00000081014 */
[----:B------:R-:W-:Y:S08]  /*189780*/  HMMA.1688.F32.TF32 R40, R4, R212, R40 ;  /* 0x000000d40428723c */ /* 0x000ff00000081028 */
[C---:B----4-:R-:W-:Y:S08]  /*189790*/  HMMA.1688.F32.TF32 R208, R24.reuse, R180, R228 ;  /* 0x000000b418d0723c */ /* 0x050ff000000810e4 */
[C---:B------:R-:W-:Y:S08]  /*1897a0*/  HMMA.1688.F32.TF32 R224, R24.reuse, R124, R224 ;  /* 0x0000007c18e0723c */ /* 0x040ff000000810e0 */
[C---:B-1----:R-:W-:Y:S11]  /*1897b0*/  HMMA.1688.F32.TF32 R124, R24.reuse, R248, R240 ;  /* 0x000000f8187c723c */ /* 0x042ff600000810f0 */
[----:B------:R-:W-:Y:S04]  /*1897c0*/  STL.64 [R1+0x1680], R224 ;  /* 0x001680e001007387 */ /* 0x000fe80000100a00 */
[----:B------:R-:W-:Y:S04]  /*1897d0*/  STL.64 [R1+0x1688], R226 ;  /* 0x001688e201007387 */ /* 0x000fe80000100a00 */
[----:B------:R-:W-:Y:S04]  /*1897e0*/  STL.64 [R1+0xb7f8], R180 ;  /* 0x00b7f8b401007387 */ /* 0x000fe80000100a00 */
[----:B------:R-:W-:Y:S04]  /*1897f0*/  STL.64 [R1+0x1670], R208 ;  /* 0x001670d001007387 */ /* 0x000fe80000100a00 */
[----:B------:R-:W-:Y:S04]  /*189800*/  STL.64 [R1+0x1678], R210 ;  /* 0x001678d201007387 */ /* 0x000fe80000100a00 */
[----:B------:R-:W-:Y:S01]  /*189810*/  STL.64 [R1+0xb808], R248 ;  /* 0x00b808f801007387 */ /* 0x000fe20000100a00 */
[----:B------:R-:W-:Y:S03]  /*189820*/  HMMA.1688.F32.TF32 R24, R24, R12, R140 ;  /* 0x0000000c1818723c */ /* 0x000fe6000008108c */
[----:B------:R-:W-:Y:S04]  /*189830*/  STL.64 [R1+0x1660], R124 ;  /* 0x0016607c01007387 */ /* 0x000fe80000100a00 */
[----:B------:R-:W-:Y:S04]  /*189840*/  STL.64 [R1+0x1668], R126 ;  /* 0x0016687e01007387 */ /* 0x000fe80000100a00 */
[----:B------:R-:W-:Y:S04]  /*189850*/  STL.64 [R1+0xb810], R244 ;  /* 0x00b810f401007387 */ /* 0x000fe80000100a00 */
[----:B------:R-:W-:Y:S04]  /*189860*/  STL.64 [R1+0x1650], R20 ;  /* 0x0016501401007387 */ /* 0x000fe80000100a00 */
[----:B------:R3:W-:Y:S02]  /*189870*/  STL.64 [R1+0x1658], R22 ;  /* 0x0016581601007387 */ /* 0x0007e40000100a00 */
[C---:B---3--:R-:W-:Y:S02]  /*189880*/  HMMA.1688.F32.TF32 R20, R4.reuse, R16, R136 ;  /* 0x000000100414723c */ /* 0x048fe40000081088 */
        /* <DEDUP_REMOVED lines=14> */
[----:B--2---:R-:W-:Y:S01]  /*189970*/  HMMA.1688.F32.TF32 R20, R4, R72, R28 ;  /* 0x000000480414723c */ /* 0x004fe2000008101c */
        /* <DEDUP_REMOVED lines=80> */
[----:B-1----:R-:W4:Y:S04]  /*189e80*/  LDL.LU R72, [R1+0x41b0] ;  /* 0x0041b00001487983 */ /* 0x002f280000300800 */
[----:B------:R-:W4:Y:S04]  /*189e90*/  LDL.LU R73, [R1+0x41b4] ;  /* 0x0041b40001497983 */ /* 0x000f280000300800 */
[----:B------:R-:W4:Y:S04]  /*189ea0*/  LDL.LU R74, [R1+0x41b8] ;  /* 0x0041b800014a7983 */ /* 0x000f280000300800 */
[----:B------:R-:W4:Y:S01]  /*189eb0*/  LDL.LU R75, [R1+0x41bc] ;  /* 0x0041bc00014b7983 */ /* 0x000f220000300800 */
[----:B--2---:R-:W-:-:S15]  /*189ec0*/  HMMA.1688.F32.TF32 R48, R4, R32, R48 ;  /* 0x000000200430723c */ /* 0x004fde0000081030 */
[----:B------:R-:W-:-:S04]  /*189ed0*/  NOP ;  /* 0x0000000000007918 */ /* 0x000fc80000000000 */
[----:B------:R1:W-:Y:S01]  /*189ee0*/  STL.64 [R1+0xae0], R48 ;  /* 0x000ae03001007387 */ /* 0x0003e20000100a00 */
[C---:B---3--:R-:W-:Y:S03]  /*189ef0*/  HMMA.1688.F32.TF32 R40, R4.reuse, R36, R40 ;  /* 0x000000240428723c */ /* 0x048fe60000081028 */
[----:B------:R-:W-:Y:S04]  /*189f00*/  STL.64 [R1+0xae8], R50 ;  /* 0x000ae83201007387 */ /* 0x000fe80000100a00 */
[----:B-1----:R-:W2:Y:S04]  /*189f10*/  LDL.LU.64 R48, [R1+0xb860] ;  /* 0x00b8600001307983 */ /* 0x002ea80000300a00 */
[----:B------:R-:W-:Y:S04]  /*189f20*/  STL.64 [R1+0xb7c0], R34 ;  /* 0x00b7c02201007387 */ /* 0x000fe80000100a00 */
[----:B------:R1:W-:Y:S04]  /*189f30*/  STL.64 [R1+0xb7b8], R32 ;  /* 0x00b7b82001007387 */ /* 0x0003e80000100a00 */
[----:B-1----:R-:W3:Y:S04]  /*189f40*/  LDL.LU R32, [R1+0x41c0] ;  /* 0x0041c00001207983 */ /* 0x002ee80000300800 */
[----:B------:R-:W3:Y:S04]  /*189f50*/  LDL.LU R33, [R1+0x41c4] ;  /* 0x0041c40001217983 */ /* 0x000ee80000300800 */
[----:B------:R-:W3:Y:S04]  /*189f60*/  LDL.LU R34, [R1+0x41c8] ;  /* 0x0041c80001227983 */ /* 0x000ee80000300800 */
[----:B------:R-:W3:Y:S04]  /*189f70*/  LDL.LU R35, [R1+0x41cc] ;  /* 0x0041cc0001237983 */ /* 0x000ee80000300800 */
        /* <DEDUP_REMOVED lines=18> */
[----:B-1----:R-:W2:Y:S04]  /*18a0a0*/  LDL.LU R40, [R1+0x41e0] ;  /* 0x0041e00001287983 */ /* 0x002ea80000300800 */
[----:B------:R-:W2:Y:S04]  /*18a0b0*/  LDL.LU R41, [R1+0x41e4] ;  /* 0x0041e40001297983 */ /* 0x000ea80000300800 */
[----:B------:R-:W2:Y:S04]  /*18a0c0*/  LDL.LU R42, [R1+0x41e8] ;  /* 0x0041e800012a7983 */ /* 0x000ea80000300800 */
[----:B------:R-:W2:Y:S01]  /*18a0d0*/  LDL.LU R43, [R1+0x41ec] ;  /* 0x0041ec00012b7983 */ /* 0x000ea20000300800 */
[----:B------:R-:W-:Y:S01]  /*18a0e0*/  HMMA.1688.F32.TF32 R24, R4, R172, R24 ;  /* 0x000000ac0418723c */ /* 0x000fe20000081018 */
[----:B------:R-:W-:-:S07]  /*18a0f0*/  IMAD.MOV.U32 R225, RZ, RZ, R3 ;  /* 0x000000ffffe17224 */ /* 0x000fce00078e0003 */
[----:B----4-:R-:W-:-:S15]  /*18a100*/  HMMA.1688.F32.TF32 R28, R4, R44, R28 ;  /* 0x0000002c041c723c */ /* 0x010fde000008101c */
[----:B------:R-:W-:-:S04]  /*18a110*/  NOP ;  /* 0x0000000000007918 */ /* 0x000fc80000000000 */
[----:B------:R-:W-:Y:S04]  /*18a120*/  STL.64 [R1+0xab0], R28 ;  /* 0x000ab01c01007387 */ /* 0x000fe80000100a00 */
[----:B------:R1:W-:Y:S04]  /*18a130*/  STL.64 [R1+0xab8], R30 ;  /* 0x000ab81e01007387 */ /* 0x0003e80000100a00 */
[----:B-1----:R-:W4:Y:S04]  /*18a140*/  LDL.LU R31, [R1+0xb838] ;  /* 0x00b83800011f7983 */ /* 0x002f280000300800 */
[----:B--2---:R-:W-:Y:S04]  /*18a150*/  STL.64 [R1+0xb790], R46 ;  /* 0x00b7902e01007387 */ /* 0x004fe80000100a00 */
        /* <DEDUP_REMOVED lines=51> */
[----:B------:R-:W3:Y:S04]  /*18a490*/  LDL.LU R8, [R1+0x4380] ;  /* 0x0043800001087983 */ /* 0x000ee80000300800 */
[----:B------:R1:W-:Y:S04]  /*18a4a0*/  STL.64 [R1+0x170], R24 ;  /* 0x0001701801007387 */ /* 0x0003e80000100a00 */
[----:B------:R1:W-:Y:S04]  /*18a4b0*/  STL.64 [R1+0x178], R26 ;  /* 0x0001781a01007387 */ /* 0x0003e80000100a00 */
        /* <DEDUP_REMOVED lines=85> */
[----:B------:R-:W-:Y:S01]  /*18aa10*/  STL.64 [R1+0x150], R24 ;  /* 0x0001501801007387 */ /* 0x000fe20000100a00 */
[C---:B---3--:R-:W-:Y:S03]  /*18aa20*/  HMMA.1688.F32.TF32 R132, R4.reuse, R128, R132 ;  /* 0x000000800484723c */ /* 0x048fe60000081084 */
[----:B------:R-:W-:Y:S04]  /*18aa30*/  STL.64 [R1+0x158], R26 ;  /* 0x0001581a01007387 */ /* 0x000fe80000100a00 */
[----:B----4-:R-:W-:Y:S04]  /*18aa40*/  STL [R1+0xb6f0], R31 ;  /* 0x00b6f01f01007387 */ /* 0x010fe80000100800 */
[----:B------:R-:W2:Y:S04]  /*18aa50*/  LDL.LU R28, [R1+0x4470] ;  /* 0x00447000011c7983 */ /* 0x000ea80000300800 */
[----:B------:R-:W2:Y:S04]  /*18aa60*/  LDL.LU R29, [R1+0x4474] ;  /* 0x00447400011d7983 */ /* 0x000ea80000300800 */
[----:B------:R-:W-:Y:S04]  /*18aa70*/  LDS R25, [R31+UR10+0x8e080] ;  /* 0x08e0800a1f197984 */ /* 0x000fe80008000800 */
[----:B------:R1:W-:Y:S04]  /*18aa80*/  LDS R27, [R31+UR10+0x8e880] ;  /* 0x08e8800a1f1b7984 */ /* 0x0003e80008000800 */
[----:B------:R-:W2:Y:S04]  /*18aa90*/  LDL.LU R30, [R1+0x4478] ;  /* 0x00447800011e7983 */ /* 0x000ea80000300800 */
[----:B-1----:R-:W2:Y:S04]  /*18aaa0*/  LDL.LU R31, [R1+0x447c] ;  /* 0x00447c00011f7983 */ /* 0x002ea80000300800 */
[----:B------:R1:W-:Y:S04]  /*18aab0*/  STL.64 [R1+0x1640], R132 ;  /* 0x0016408401007387 */ /* 0x0003e80000100a00 */
[----:B------:R-:W-:Y:S01]  /*18aac0*/  STL.64 [R1+0x1648], R134 ;  /* 0x0016488601007387 */ /* 0x000fe20000100a00 */
[C---:B------:R-:W-:Y:S01]  /*18aad0*/  HMMA.1688.F32.TF32 R44, R4.reuse, R152, R44 ;  /* 0x00000098042c723c */ /* 0x040fe2000008102c */
[----:B------:R-:W-:Y:S01]  /*18aae0*/  IMAD.MOV.U32 R20, RZ, RZ, R2 ;  /* 0x000000ffff147224 */ /* 0x000fe200078e0002 */
[----:B------:R-:W-:Y:S01]  /*18aaf0*/  MOV R21, R0 ;  /* 0x0000000000157202 */ /* 0x000fe20000000f00 */
[----:B------:R-:W-:Y:S04]  /*18ab00*/  LDS R24, [R252+UR10+0x8e080] ;  /* 0x08e0800afc187984 */ /* 0x000fe80008000800 */
[----:B-1----:R-:W3:Y:S01]  /*18ab10*/  LDL.LU.64 R132, [R1+0xb830] ;  /* 0x00b8300001847983 */ /* 0x002ee20000300a00 */
[C---:B------:R-:W-:Y:S03]  /*18ab20*/  HMMA.1688.F32.TF32 R40, R4.reuse, R156, R40 ;  /* 0x0000009c0428723c */ /* 0x040fe60000081028 */
[----:B------:R-:W1:Y:S05]  /*18ab30*/  LDS R26, [R252+UR10+0x8e880] ;  /* 0x08e8800afc1a7984 */ /* 0x000e6a0008000800 */
[----:B---3--:R-:W-:-:S15]  /*18ab40*/  HMMA.1688.F32.TF32 R136, R4, R132, R136 ;  /* 0x000000840488723c */ /* 0x008fde0000081088 */
[----:B------:R-:W-:-:S04]  /*18ab50*/  NOP ;  /* 0x0000000000007918 */ /* 0x000fc80000000000 */
[----:B------:R3:W-:Y:S04]  /*18ab60*/  STL.64 [R1+0x1630], R136 ;  /* 0x0016308801007387 */ /* 0x0007e80000100a00 */
[----:B------:R-:W-:Y:S04]  /*18ab70*/  STL.64 [R1+0x1638], R138 ;  /* 0x0016388a01007387 */ /* 0x000fe80000100a00 */
[----:B---3--:R-:W3:Y:S02]  /*18ab80*/  LDL.LU.64 R136, [R1+0xb828] ;  /* 0x00b8280001887983 */ /* 0x008ee40000300a00 */
[----:B---3--:R-:W-:-:S15]  /*18ab90*/  HMMA.1688.F32.TF32 R140, R4, R136, R140 ;  /* 0x00000088048c723c */ /* 0x008fde000008108c */
[----:B------:R-:W-:-:S04]  /*18aba0*/  NOP ;  /* 0x0000000000007918 */ /* 0x000fc80000000000 */
[----:B------:R-:W-:Y:S04]  /*18abb0*/  STL.64 [R1+0x1620], R140 ;  /* 0x0016208c01007387 */ /* 0x000fe80000100a00 */
[----:B------:R3:W-:Y:S04]  /*18abc0*/  STL.64 [R1+0x1628], R142 ;  /* 0x0016288e01007387 */ /* 0x0007e80000100a00 */
[----:B---3--:R-:W3:Y:S04]  /*18abd0*/  LDL.LU.64 R142, [R1+0xb820] ;  /* 0x00b82000018e7983 */ /* 0x008ee80000300a00 */
[----:B------:R-:W2:Y:S01]  /*18abe0*/  LDL.LU.64 R140, [R1+0xb818] ;  /* 0x00b81800018c7983 */ /* 0x000ea20000300a00 */
[C---:B------:R-:W-:Y:S08]  /*18abf0*/  HMMA.1688.F32.TF32 R116, R4.reuse, R144, R116 ;  /* 0x000000900474723c */ /* 0x040ff00000081074 */
[C---:B------:R-:W-:Y:S08]  /*18ac00*/  HMMA.1688.F32.TF32 R32, R4.reuse, R164, R32 ;  /* 0x000000a40420723c */ /* 0x040ff00000081020 */
[----:B--2---:R-:W-:-:S15]  /*18ac10*/  HMMA.1688.F32.TF32 R28, R4, R140, R28 ;  /* 0x0000008c041c723c */ /* 0x004fde000008101c */
        /* <DEDUP_REMOVED lines=8> */
[C---:B--2---:R-:W-:Y:S02]  /*18aca0*/  HMMA.1688.F32.TF32 R28, R4.reuse, R160, R36 ;  /* 0x000000a0041c723c */ /* 0x044fe40000081024 */
[----:B------:R-:W-:Y:S04]  /*18acb0*/  STL.64 [R1+0x15e0], R44 ;  /* 0x0015e02c01007387 */ /* 0x000fe80000100a00 */
[----:B------:R-:W-:Y:S02]  /*18acc0*/  STL.64 [R1+0x15e8], R46 ;  /* 0x0015e82e01007387 */ /* 0x000fe40000100a00 */
[C---:B------:R-:W-:Y:S02]  /*18acd0*/  HMMA.1688.F32.TF32 R36, R4.reuse, R168, R72 ;  /* 0x000000a80424723c */ /* 0x040fe40000081048 */
[----:B------:R-:W-:Y:S04]  /*18ace0*/  STL.64 [R1+0x15d0], R40 ;  /* 0x0015d02801007387 */ /* 0x000fe80000100a00 */
[----:B------:R-:W-:Y:S05]  /*18acf0*/  STL.64 [R1+0x15d8], R42 ;  /* 0x0015d82a01007387 */ /* 0x000fea0000100a00 */
        /* <DEDUP_REMOVED lines=10> */
[C---:B----4-:R-:W-:Y:S08]  /*18ada0*/  HMMA.1688.F32.TF32 R36, R4.reuse, R200, R180 ;  /* 0x000000c80424723c */ /* 0x050ff000000810b4 */
[C---:B--2---:R-:W-:Y:S02]  /*18adb0*/  HMMA.1688.F32.TF32 R28, R4.reuse, R192, R124 ;  /* 0x000000c0041c723c */ /* 0x044fe4000008107c */
[----:B------:R-:W-:Y:S04]  /*18adc0*/  STL.64 [R1+0x1580], R32 ;  /* 0x0015802001007387 */ /* 0x000fe80000100a00 */
[----:B------:R2:W-:Y:S05]  /*18add0*/  STL.64 [R1+0x1588], R34 ;  /* 0x0015882201007387 */ /* 0x0005ea0000100a00 */
[----:B------:R-:W-:Y:S04]  /*18ade0*/  STL.64 [R1+0x1570], R36 ;  /* 0x0015702401007387 */ /* 0x000fe80000100a00 */
[----:B------:R-:W-:Y:S04]  /*18adf0*/  STL.64 [R1+0x1578], R38 ;  /* 0x0015782601007387 */ /* 0x000fe80000100a00 */
[----:B------:R-:W-:Y:S01]  /*18ae00*/  STL.64 [R1+0xb770], R184 ;  /* 0x00b770b801007387 */ /* 0x000fe20000100a00 */
[C---:B--2---:R-:W-:Y:S03]  /*18ae10*/  HMMA.1688.F32.TF32 R32, R4.reuse, R184, R208 ;  /* 0x000000b80420723c */ /* 0x044fe600000810d0 */
[----:B------:R-:W-:Y:S04]  /*18ae20*/  STL.64 [R1+0x1560], R28 ;  /* 0x0015601c01007387 */ /* 0x000fe80000100a00 */
[----:B------:R2:W-:Y:S02]  /*18ae30*/  STL.64 [R1+0x1568], R30 ;  /* 0x0015681e01007387 */ /* 0x0005e40000100a00 */
[C---:B--2---:R-:W-:Y:S10]  /*18ae40*/  HMMA.1688.F32.TF32 R28, R4.reuse, R228, R224 ;  /* 0x000000e4041c723c */ /* 0x044ff400000810e0 */
[----:B------:R-:W-:Y:S04]  /*18ae50*/  STL.64 [R1+0x1550], R32 ;  /* 0x0015502001007387 */ /* 0x000fe80000100a00 */
[----:B------:R-:W-:Y:S05]  /*18ae60*/  STL.64 [R1+0x1558], R34 ;  /* 0x0015582201007387 */ /* 0x000fea0000100a00 */
[----:B------:R-:W-:Y:S04]  /*18ae70*/  STL.64 [R1+0x1540], R28 ;  /* 0x0015401c01007387 */ /* 0x000fe80000100a00 */
[----:B------:R2:W-:Y:S02]  /*18ae80*/  STL.64 [R1+0x1548], R30 ;  /* 0x0015481e01007387 */ /* 0x0005e40000100a00 */
[C---:B--2---:R-:W-:Y:S08]  /*18ae90*/  HMMA.1688.F32.TF32 R28, R4.reuse, R20, R240 ;  /* 0x00000014041c723c */ /* 0x044ff000000810f0 */
[C---:B------:R-:W-:Y:S08]  /*18aea0*/  HMMA.1688.F32.TF32 R20, R4.reuse, R196, R8 ;  /* 0x000000c40414723c */ /* 0x040ff00000081008 */
[----:B------:R-:W-:Y:S01]  /*18aeb0*/  HMMA.1688.F32.TF32 R8, R4, R176, R188 ;  /* 0x000000b00408723c */ /* 0x000fe200000810bc */
[----:B------:R2:W-:Y:S04]  /*18aec0*/  STL.64 [R1+0xb748], R196 ;  /* 0x00b748c401007387 */ /* 0x0005e80000100a00 */
[----:B------:R4:W-:Y:S04]  /*18aed0*/  STL.64 [R1+0x1530], R28 ;  /* 0x0015301c01007387 */ /* 0x0009e80000100a00 */
[----:B------:R1:W-:Y:S04]  /*18aee0*/  STL.64 [R1+0x1538], R30 ;  /* 0x0015381e01007387 */ /* 0x0003e80000100a00 */
        /* <DEDUP_REMOVED lines=53> */
[----:B------:R-:W3:Y:S04]  /*18b240*/  LDL.64 R180, [R1+0x2640] ;  /* 0x0026400001b47983 */ /* 0x000ee80000100a00 */
[----:B------:R-:W4:Y:S04]  /*18b250*/  LDL.64 R124, [R1+0x2650] ;  /* 0x00265000017c7983 */ /* 0x000f280000100a00 */
[----:B------:R-:W4:Y:S01]  /*18b260*/  LDL.LU R208, [R1+0x4330] ;  /* 0x0043300001d07983 */ /* 0x000f220000300800 */
[----:B------:R-:W-:-:S03]  /*18b270*/  IMAD.MOV.U32 R2, RZ, RZ, R228 ;  /* 0x000000ffff027224 */ /* 0x000fc600078e00e4 */
[----:B------:R-:W4:Y:S01]  /*18b280*/  LDL.LU R209, [R1+0x4334] ;  /* 0x0043340001d17983 */ /* 0x000f220000300800 */
[----:B------:R-:W-:-:S03]  /*18b290*/  IMAD.MOV.U32 R0, RZ, RZ, R229 ;  /* 0x000000ffff007224 */ /* 0x000fc600078e00e5 */
        /* <DEDUP_REMOVED lines=24> */
[----:B--2---:R-:W-:Y:S01]  /*18b420*/  HMMA.1688.F32.TF32 R244, R4, R248, R244 ;  /* 0x000000f804f4723c */ /* 0x004fe200000810f4 */
[----:B------:R-:W-:Y:S01]  /*18b430*/  IMAD.MOV.U32 R18, RZ, RZ, R248 ;  /* 0x000000ffff127224 */ /* 0x000fe200078e00f8 */
[----:B------:R-:W-:-:S06]  /*18b440*/  MOV R15, R249 ;  /* 0x000000f9000f7202 */ /* 0x000fcc0000000f00 */
[C---:B---3--:R-:W-:Y:S11]  /*18b450*/  HMMA.1688.F32.TF32 R20, R4.reuse, R180, R20 ;  /* 0x000000b40414723c */ /* 0x048ff60000081014 */
[----:B------:R1:W-:Y:S04]  /*18b460*/  STL.64 [R1+0x1500], R244 ;  /* 0x001500f401007387 */ /* 0x0003e80000100a00 */
[----:B------:R-:W-:Y:S04]  /*18b470*/  STL.64 [R1+0x1508], R246 ;  /* 0x001508f601007387 */ /* 0x000fe80000100a00 */
[----:B-1----:R-:W2:Y:S04]  /*18b480*/  LDL.LU.64 R244, [R1+0xb810] ;  /* 0x00b8100001f47983 */ /* 0x002ea80000300a00 */
[----:B------:R-:W3:Y:S04]  /*18b490*/  LDL.LU.64 R248, [R1+0xb808] ;  /* 0x00b8080001f87983 */ /* 0x000ee80000300a00 */
[----:B------:R1:W-:Y:S04]  /*18b4a0*/  STL.64 [R1+0x14f0], R20 ;  /* 0x0014f01401007387 */ /* 0x0003e80000100a00 */
[----:B------:R4:W-:Y:S04]  /*18b4b0*/  STL.64 [R1+0x14f8], R22 ;  /* 0x0014f81601007387 */ /* 0x0009e80000100a00 */
[----:B-1----:R-:W2:Y:S01]  /*18b4c0*/  LDL.LU.64 R20, [R1+0xb800] ;  /* 0x00b8000001147983 */ /* 0x002ea20000300a00 */
[C---:B----4-:R-:W-:Y:S08]  /*18b4d0*/  HMMA.1688.F32.TF32 R28, R4.reuse, R124, R28 ;  /* 0x0000007c041c723c */ /* 0x050ff0000008101c */
[----:B------:R-:W-:Y:S01]  /*18b4e0*/  HMMA.1688.F32.TF32 R208, R4, R224, R208 ;  /* 0x000000e004d0723c */ /* 0x000fe200000810d0 */
[----:B------:R-:W-:-:S02]  /*18b4f0*/  IMAD.MOV.U32 R22, RZ, RZ, R180 ;  /* 0x000000ffff167224 */ /* 0x000fc400078e00b4 */
[----:B------:R-:W-:Y:S02]  /*18b500*/  IMAD.MOV.U32 R19, RZ, RZ, R181 ;  /* 0x000000ffff137224 */ /* 0x000fe400078e00b5 */
[----:B------:R-:W4:Y:S01]  /*18b510*/  LDL.LU.64 R180, [R1+0xb7f8] ;  /* 0x00b7f80001b47983 */ /* 0x000f220000300a00 */
[----:B------:R-:W-:-:S05]  /*18b520*/  MOV R23, R125 ;  /* 0x0000007d00177202 */ /* 0x000fca0000000f00 */
[----:B------:R1:W-:Y:S04]  /*18b530*/  STL.64 [R1+0x14e0], R28 ;  /* 0x0014e01c01007387 */ /* 0x0003e80000100a00 */
[----:B------:R1:W-:Y:S02]  /*18b540*/  STL.64 [R1+0x14e8], R30 ;  /* 0x0014e81e01007387 */ /* 0x0003e40000100a00 */
[----:B-1----:R-:W-:Y:S02]  /*18b550*/  IMAD.MOV.U32 R28, RZ, RZ, R124 ;  /* 0x000000ffff1c7224 */ /* 0x002fe400078e007c */
[----:B------:R-:W3:Y:S01]  /*18b560*/  LDL.LU.64 R124, [R1+0xb7f0] ;  /* 0x00b7f000017c7983 */ /* 0x000ee20000300a00 */
[----:B------:R-:W-:-:S03]  /*18b570*/  IMAD.MOV.U32 R29, RZ, RZ, R225 ;  /* 0x000000ffff1d7224 */ /* 0x000fc600078e00e1 */
[----:B------:R1:W-:Y:S01]  /*18b580*/  STL.64 [R1+0x14d0], R208 ;  /* 0x0014d0d001007387 */ /* 0x0003e20000100a00 */
[----:B------:R-:W-:-:S03]  /*18b590*/  IMAD.MOV.U32 R30, RZ, RZ, R224 ;  /* 0x000000ffff1e7224 */ /* 0x000fc600078e00e0 */
[----:B------:R-:W-:Y:S04]  /*18b5a0*/  STL.64 [R1+0x14d8], R210 ;  /* 0x0014d8d201007387 */ /* 0x000fe80000100a00 */
[----:B-1----:R-:W3:Y:S04]  /*18b5b0*/  LDL.LU.64 R208, [R1+0xb7e8] ;  /* 0x00b7e80001d07983 */ /* 0x002ee80000300a00 */
[----:B------:R-:W3:Y:S01]  /*18b5c0*/  LDL.LU.64 R224, [R1+0xb7e0] ;  /* 0x00b7e00001e07983 */ /* 0x000ee20000300a00 */
[----:B--2---:R-:W-:-:S15]  /*18b5d0*/  HMMA.1688.F32.TF32 R240, R4, R20, R240 ;  /* 0x0000001404f0723c */ /* 0x004fde00000810f0 */
[----:B------:R-:W-:-:S04]  /*18b5e0*/  NOP ;  /* 0x0000000000007918 */ /* 0x000fc80000000000 */
[----:B------:R1:W-:Y:S04]  /*18b5f0*/  STL.64 [R1+0x14c0], R240 ;  /* 0x0014c0f001007387 */ /* 0x0003e80000100a00 */
[----:B------:R-:W-:Y:S04]  /*18b600*/  STL.64 [R1+0x14c8], R242 ;  /* 0x0014c8f201007387 */ /* 0x000fe80000100a00 */
[----:B-1----:R-:W2:Y:S04]  /*18b610*/  LDL.LU.64 R240, [R1+0xb7d8] ;  /* 0x00b7d80001f07983 */ /* 0x002ea80000300a00 */
[----:B------:R-:W-:Y:S01]  /*18b620*/  STL.64 [R1+0xb758], R20 ;  /* 0x00b7581401007387 */ /* 0x000fe20000100a00 */
[----:B--2---:R-:W-:-:S15]  /*18b630*/  HMMA.1688.F32.TF32 R228, R4, R240, R228 ;  /* 0x000000f004e4723c */ /* 0x004fde00000810e4 */
[----:B------:R-:W-:-:S04]  /*18b640*/  NOP ;  /* 0x0000000000007918 */ /* 0x000fc80000000000 */
[----:B------:R1:W-:Y:S04]  /*18b650*/  STL.64 [R1+0x14b0], R228 ;  /* 0x0014b0e401007387 */ /* 0x0003e80000100a00 */
[----:B------:R-:W-:Y:S04]  /*18b660*/  STL.64 [R1+0x14b8], R230 ;  /* 0x0014b8e601007387 */ /* 0x000fe80000100a00 */
[----:B-1----:R-:W2:Y:S04]  /*18b670*/  LDL.LU.64 R228, [R1+0xb7d0] ;  /* 0x00b7d00001e47983 */ /* 0x002ea80000300a00 */
[----:B------:R1:W-:Y:S04]  /*18b680*/  STL.64 [R1+0xb760], R240 ;  /* 0x00b760f001007387 */ /* 0x0003e80000100a00 */
[----:B-1----:R-:W2:Y:S04]  /*18b690*/  LDL.LU R240, [R1+0x4300] ;  /* 0x0043000001f07983 */ /* 0x002ea80000300800 */
[----:B------:R-:W2:Y:S04]  /*18b6a0*/  LDL.LU R241, [R1+0x4304] ;  /* 0x0043040001f17983 */ /* 0x000ea80000300800 */
[----:B------:R-:W2:Y:S04]  /*18b6b0*/  LDL.LU R242, [R1+0x4308] ;  /* 0x0043080001f27983 */ /* 0x000ea80000300800 */
[----:B------:R-:W2:Y:S01]  /*18b6c0*/  LDL.LU R243, [R1+0x430c] ;  /* 0x00430c0001f37983 */ /* 0x000ea20000300800 */
[C---:B---3--:R-:W-:Y:S08]  /*18b6d0*/  HMMA.1688.F32.TF32 R196, R4.reuse, R208, R196 ;  /* 0x000000d004c4723c */ /* 0x048ff000000810c4 */
[C---:B----4-:R-:W-:Y:S08]  /*18b6e0*/  HMMA.1688.F32.TF32 R116, R4.reuse, R180, R116 ;  /* 0x000000b40474723c */ /* 0x050ff00000081074 */
[C---:B------:R-:W-:Y:S08]  /*18b6f0*/  HMMA.1688.F32.TF32 R48, R4.reuse, R248, R48 ;  /* 0x000000f80430723c */ /* 0x040ff00000081030 */
[C---:B------:R-:W-:Y:S08]  /*18b700*/  HMMA.1688.F32.TF32 R44, R4.reuse, R244, R44 ;  /* 0x000000f4042c723c */ /* 0x040ff0000008102c */
[----:B------:R-:W-:Y:S08]  /*18b710*/  HMMA.1688.F32.TF32 R40, R4, R12, R40 ;  /* 0x0000000c0428723c */ /* 0x000ff00000081028 */
[C---:B------:R-:W-:Y:S08]  /*18b720*/  HMMA.1688.F32.TF32 R32, R24.reuse, R84, R32 ;  /* 0x000000541820723c */ /* 0x040ff00000081020 */
[----:B------:R-:W-:Y:S01]  /*18b730*/  HMMA.1688.F32.TF32 R8, R24, R64, R8 ;  /* 0x000000401808723c */ /* 0x000fe20000081008 */
[----:B--2---:R1:W-:Y:S07]  /*18b740*/  STL.64 [R1+0xb768], R228 ;  /* 0x00b768e401007387 */ /* 0x0043ee0000100a00 */
[C---:B------:R-:W-:Y:S08]  /*18b750*/  HMMA.1688.F32.TF32 R240, R4.reuse, R228, R240 ;  /* 0x000000e404f0723c */ /* 0x040ff000000810f0 */
[C---:B-1----:R-:W-:Y:S08]  /*18b760*/  HMMA.1688.F32.TF32 R228, R4.reuse, R224, R176 ;  /* 0x000000e004e4723c */ /* 0x042ff000000810b0 */
[----:B------:R-:W-:Y:S03]  /*18b770*/  HMMA.1688.F32.TF32 R176, R4, R124, R184 ;  /* 0x0000007c04b0723c */ /* 0x000fe600000810b8 */
        /* <DEDUP_REMOVED lines=25> */
[----:B------:R1:W-:Y:S02]  /*18b910*/  STL.64 [R1+0xa08], R6 ;  /* 0x000a080601007387 */ /* 0x0003e40000100a00 */
[C---:B-1----:R-:W-:Y:S02]  /*18b920*/  HMMA.1688.F32.TF32 R4, R24.reuse, R212, R188 ;  /* 0x000000d41804723c */ /* 0x042fe400000810bc */
[----:B------:R-:W-:Y:S04]  /*18b930*/  STL.64 [R1+0xb730], R64 ;  /* 0x00b7304001007387 */ /* 0x000fe80000100a00 */
[----:B------:R1:W-:Y:S04]  /*18b940*/  STL.64 [R1+0x9f0], R8 ;  /* 0x0009f00801007387 */ /* 0x0003e80000100a00 */
[----:B------:R2:W-:Y:S04]  /*18b950*/  STL.64 [R1+0x9f8], R10 ;  /* 0x0009f80a01007387 */ /* 0x0005e80000100a00 */
[----:B-1----:R-:W3:Y:S05]  /*18b960*/  LDL.LU R8, [R1+0x4d0] ;  /* 0x0004d00001087983 */ /* 0x002eea0000300800 */
        /* <DEDUP_REMOVED lines=102> */
[----:B---3--:R-:W-:Y:S04]  /*18bfd0*/  STL.64 [R1+0xb710], R34 ;  /* 0x00b7102201007387 */ /* 0x008fe80000100a00 */
        /* <DEDUP_REMOVED lines=43> */
[C---:B------:R-:W-:Y:S03]  /*18c290*/  HMMA.1688.F32.TF32 R64, R24.reuse, R92, R220 ;  /* 0x0000005c1840723c */ /* 0x040fe600000810dc */
[----:B------:R-:W-:Y:S04]  /*18c2a0*/  STL.64 [R1+0x930], R40 ;  /* 0x0009302801007387 */ /* 0x000fe80000100a00 */
[----:B------:R1:W-:Y:S04]  /*18c2b0*/  STL.64 [R1+0x938], R42 ;  /* 0x0009382a01007387 */ /* 0x0003e80000100a00 */
[----:B------:R-:W-:Y:S04]  /*18c2c0*/  STL.64 [R1+0x920], R32 ;  /* 0x0009202001007387 */ /* 0x000fe80000100a00 */
[----:B------:R4:W-:Y:S01]  /*18c2d0*/  STL.64 [R1+0x928], R34 ;  /* 0x0009282201007387 */ /* 0x0009e20000100a00 */
[C---:B-1----:R-:W-:Y:S08]  /*18c2e0*/  HMMA.1688.F32.TF32 R40, R24.reuse, R76, R84 ;  /* 0x0000004c1828723c */ /* 0x042ff00000081054 */
[C---:B----4-:R-:W-:Y:S08]  /*18c2f0*/  HMMA.1688.F32.TF32 R32, R24.reuse, R80, R4 ;  /* 0x000000501820723c */ /* 0x050ff00000081004 */
        /* <DEDUP_REMOVED lines=106> */
[----:B----4-:R-:W-:Y:S01]  /*18c9a0*/  HMMA.1688.F32.TF32 R40, R24, R120, R4 ;  /* 0x000000781828723c */ /* 0x010fe20000081004 */
[----:B------:R-:W-:Y:S01]  /*18c9b0*/  IMAD.MOV.U32 R20, RZ, RZ, R2 ;  /* 0x000000ffff147224 */ /* 0x000fe200078e0002 */
[----:B------:R-:W-:Y:S01]  /*18c9c0*/  LDS R4, [R38+UR10+0x8e080] ;  /* 0x08e0800a26047984 */ /* 0x000fe20008000800 */
[----:B------:R-:W-:-:S03]  /*18c9d0*/  IMAD.MOV.U32 R21, RZ, RZ, R0 ;  /* 0x000000ffff157224 */ /* 0x000fc600078e0000 */
[----:B------:R-:W-:Y:S04]  /*18c9e0*/  LDS R6, [R38+UR10+0x8e880] ;  /* 0x08e8800a26067984 */ /* 0x000fe80008000800 */
[----:B------:R-:W-:Y:S04]  /*18c9f0*/  LDS R5, [R39+UR10+0x8e080] ;  /* 0x08e0800a27057984 */ /* 0x000fe80008000800 */
[----:B------:R-:W1:Y:S05]  /*18ca00*/  LDS R7, [R39+UR10+0x8e880] ;  /* 0x08e8800a27077984 */ /* 0x000e6a0008000800 */
[----:B------:R-:W-:Y:S04]  /*18ca10*/  STL.64 [R1+0x850], R40 ;  /* 0x0008502801007387 */ /* 0x000fe80000100a00 */
[----:B------:R2:W-:Y:S02]  /*18ca20*/  STL.64 [R1+0x858], R42 ;  /* 0x0008582a01007387 */ /* 0x0005e40000100a00 */
[C---:B--2---:R-:W-:Y:S08]  /*18ca30*/  HMMA.1688.F32.TF32 R40, R24.reuse, R128, R32 ;  /* 0x000000801828723c */ /* 0x044ff00000081020 */
[C---:B------:R-:W-:Y:S11]  /*18ca40*/  HMMA.1688.F32.TF32 R32, R24.reuse, R132, R72 ;  /* 0x000000841820723c */ /* 0x040ff60000081048 */
[----:B------:R-:W-:Y:S04]  /*18ca50*/  STL.64 [R1+0x1430], R40 ;  /* 0x0014302801007387 */ /* 0x000fe80000100a00 */
[----:B------:R2:W-:Y:S04]  /*18ca60*/  STL.64 [R1+0x1438], R42 ;  /* 0x0014382a01007387 */ /* 0x0005e80000100a00 */
[----:B------:R-:W-:Y:S04]  /*18ca70*/  STL.64 [R1+0xb6e8], R132 ;  /* 0x00b6e88401007387 */ /* 0x000fe80000100a00 */
[----:B------:R-:W-:Y:S01]  /*18ca80*/  STL.64 [R1+0x1420], R32 ;  /* 0x0014202001007387 */ /* 0x000fe20000100a00 */
[C---:B--2---:R-:W-:Y:S03]  /*18ca90*/  HMMA.1688.F32.TF32 R40, R24.reuse, R136, R204 ;  /* 0x000000881828723c */ /* 0x044fe600000810cc */
[----:B------:R2:W-:Y:S05]  /*18caa0*/  STL.64 [R1+0x1428], R34 ;  /* 0x0014282201007387 */ /* 0x0005ea0000100a00 */
[C---:B--2---:R-:W-:Y:S01]  /*18cab0*/  HMMA.1688.F32.TF32 R32, R24.reuse, R140, R212 ;  /* 0x0000008c1820723c */ /* 0x044fe200000810d4 */
[----:B------:R-:W-:Y:S10]  /*18cac0*/  STL.64 [R1+0xb6e0], R136 ;  /* 0x00b6e08801007387 */ /* 0x000ff40000100a00 */
[----:B------:R-:W-:Y:S04]  /*18cad0*/  STL.64 [R1+0x1410], R40 ;  /* 0x0014102801007387 */ /* 0x000fe80000100a00 */
[----:B------:R-:W-:Y:S04]  /*18cae0*/  STL.64 [R1+0x1418], R42 ;  /* 0x0014182a01007387 */ /* 0x000fe80000100a00 */
[----:B------:R-:W-:Y:S04]  /*18caf0*/  STL.64 [R1+0xb6d8], R142 ;  /* 0x00b6d88e01007387 */ /* 0x000fe80000100a00 */
[----:B------:R-:W-:Y:S04]  /*18cb00*/  STL.64 [R1+0xb6d0], R140 ;  /* 0x00b6d08c01007387 */ /* 0x000fe80000100a00 */
[----:B------:R-:W-:Y:S04]  /*18cb10*/  STL.64 [R1+0x1400], R32 ;  /* 0x0014002001007387 */ /* 0x000fe80000100a00 */
[----:B------:R2:W-:Y:S02]  /*18cb20*/  STL.64 [R1+0x1408], R34 ;  /* 0x0014082201007387 */ /* 0x0005e40000100a00 */
[C---:B--2---:R-:W-:Y:S02]  /*18cb30*/  HMMA.1688.F32.TF32 R32, R24.reuse, R144, R64 ;  /* 0x000000901820723c */ /* 0x044fe40000081040 */
[----:B------:R-:W-:Y:S06]  /*18cb40*/  STL.64 [R1+0xb6c8], R144 ;  /* 0x00b6c89001007387 */ /* 0x000fec0000100a00 */
[C---:B------:R-:W-:Y:S11]  /*18cb50*/  HMMA.1688.F32.TF32 R40, R24.reuse, R148, R220 ;  /* 0x000000941828723c */ /* 0x040ff600000810dc */
[----:B------:R-:W-:Y:S04]  /*18cb60*/  STL.64 [R1+0x13f0], R32 ;  /* 0x0013f02001007387 */ /* 0x000fe80000100a00 */
[----:B------:R2:W-:Y:S02]  /*18cb70*/  STL.64 [R1+0x13f8], R34 ;  /* 0x0013f82201007387 */ /* 0x0005e40000100a00 */
[C---:B--2---:R-:W-:Y:S02]  /*18cb80*/  HMMA.1688.F32.TF32 R32, R24.reuse, R152, R84 ;  /* 0x000000981820723c */ /* 0x044fe40000081054 */
[----:B------:R-:W-:Y:S04]  /*18cb90*/  STL.64 [R1+0xb6c0], R148 ;  /* 0x00b6c09401007387 */ /* 0x000fe80000100a00 */
[----:B------:R-:W-:Y:S04]  /*18cba0*/  STL.64 [R1+0x13e0], R40 ;  /* 0x0013e02801007387 */ /* 0x000fe80000100a00 */
[----:B------:R2:W-:Y:S04]  /*18cbb0*/  STL.64 [R1+0x13e8], R42 ;  /* 0x0013e82a01007387 */ /* 0x0005e80000100a00 */
[----:B------:R-:W-:Y:S05]  /*18cbc0*/  STL.64 [R1+0xb6b8], R152 ;  /* 0x00b6b89801007387 */ /* 0x000fea0000100a00 */
[----:B------:R-:W-:Y:S01]  /*18cbd0*/  STL.64 [R1+0x13d0], R32 ;  /* 0x0013d02001007387 */ /* 0x000fe20000100a00 */
[C---:B--2---:R-:W-:Y:S03]  /*18cbe0*/  HMMA.1688.F32.TF32 R40, R24.reuse, R156, R228 ;  /* 0x0000009c1828723c */ /* 0x044fe600000810e4 */
[----:B------:R2:W-:Y:S05]  /*18cbf0*/  STL.64 [R1+0x13d8], R34 ;  /* 0x0013d82201007387 */ /* 0x0005ea0000100a00 */
[C---:B--2---:R-:W-:Y:S01]  /*18cc00*/  HMMA.1688.F32.TF32 R32, R24.reuse, R160, R240 ;  /* 0x000000a01820723c */ /* 0x044fe200000810f0 */
[----:B------:R-:W-:Y:S10]  /*18cc10*/  STL.64 [R1+0xb6b0], R156 ;  /* 0x00b6b09c01007387 */ /* 0x000ff40000100a00 */
        /* <DEDUP_REMOVED lines=8> */
[----:B------:R-:W-:Y:S01]  /*18cca0*/  STL.64 [R1+0x13a0], R40 ;  /* 0x0013a02801007387 */ /* 0x000fe20000100a00 */
[C---:B------:R-:W-:Y:S03]  /*18ccb0*/  HMMA.1688.F32.TF32 R64, R24.reuse, R232, R184 ;  /* 0x000000e81840723c */ /* 0x040fe600000810b8 */
[----:B------:R2:W-:Y:S04]  /*18ccc0*/  STL.64 [R1+0x13a8], R42 ;  /* 0x0013a82a01007387 */ /* 0x0005e80000100a00 */
[----:B------:R-:W-:Y:S01]  /*18ccd0*/  STL.64 [R1+0x1390], R32 ;  /* 0x0013902001007387 */ /* 0x000fe20000100a00 */
[C---:B--2---:R-:W-:Y:S03]  /*18cce0*/  HMMA.1688.F32.TF32 R40, R24.reuse, R216, R8 ;  /* 0x000000d81828723c */ /* 0x044fe60000081008 */
[----:B------:R2:W-:Y:S05]  /*18ccf0*/  STL.64 [R1+0x1398], R34 ;  /* 0x0013982201007387 */ /* 0x0005ea0000100a00 */
[----:B--2---:R-:W-:Y:S03]  /*18cd00*/  HMMA.1688.F32.TF32 R32, R24, R200, R188 ;  /* 0x000000c81820723c */ /* 0x004fe600000810bc */
        /* <DEDUP_REMOVED lines=93> */
[----:B------:R-:W-:Y:S04]  /*18d2e0*/  STL.64 [R1+0x1348], R186 ;  /* 0x001348ba01007387 */ /* 0x000fe80000100a00 */
[----:B-1----:R-:W2:Y:S01]  /*18d2f0*/  LDL.LU.64 R184, [R1+0xb770] ;  /* 0x00b7700001b87983 */ /* 0x002ea20000300a00 */
[----:B------:R-:W-:Y:S01]  /*18d300*/  MOV R137, R23 ;  /* 0x0000001700897202 */ /* 0x000fe20000000f00 */
[----:B------:R-:W-:-:S02]  /*18d310*/  IMAD.MOV.U32 R144, RZ, RZ, R22 ;  /* 0x000000ffff907224 */ /* 0x000fc400078e0016 */
[C---:B------:R-:W-:Y:S08]  /*18d320*/  HMMA.1688.F32.TF32 R20, R24.reuse, R20, R240 ;  /* 0x000000141814723c */ /* 0x040ff000000810f0 */
[----:B---3--:R-:W-:Y:S01]  /*18d330*/  HMMA.1688.F32.TF32 R176, R24, R196, R176 ;  /* 0x000000c418b0723c */ /* 0x008fe200000810b0 */
[----:B------:R-:W-:Y:S01]  /*18d340*/  IMAD.MOV.U32 R2, RZ, RZ, R196 ;  /* 0x000000ffff027224 */ /* 0x000fe200078e00c4 */
[----:B------:R-:W-:-:S06]  /*18d350*/  MOV R0, R197 ;  /* 0x000000c500007202 */ /* 0x000fcc0000000f00 */
[----:B--2---:R-:W-:-:S15]  /*18d360*/  HMMA.1688.F32.TF32 R228, R24, R184, R228 ;  /* 0x000000b818e4723c */ /* 0x004fde00000810e4 */
[----:B------:R-:W-:-:S04]  /*18d370*/  NOP ;  /* 0x0000000000007918 */ /* 0x000fc80000000000 */
[----:B------:R1:W-:Y:S04]  /*18d380*/  STL.64 [R1+0x1330], R228 ;  /* 0x001330e401007387 */ /* 0x0003e80000100a00 */
[----:B------:R-:W-:Y:S04]  /*18d390*/  STL.64 [R1+0x1338], R230 ;  /* 0x001338e601007387 */ /* 0x000fe80000100a00 */
[----:B-1----:R-:W2:Y:S04]  /*18d3a0*/  LDL.LU.64 R228, [R1+0xb768] ;  /* 0x00b7680001e47983 */ /* 0x002ea80000300a00 */
[----:B------:R-:W3:Y:S04]  /*18d3b0*/  LDL.LU.64 R240, [R1+0xb760] ;  /* 0x00b7600001f07983 */ /* 0x000ee80000300a00 */
[----:B------:R1:W-:Y:S04]  /*18d3c0*/  STL.64 [R1+0x1320], R20 ;  /* 0x0013201401007387 */ /* 0x0003e80000100a00 */
[----:B------:R-:W-:Y:S04]  /*18d3d0*/  STL.64 [R1+0x1328], R22 ;  /* 0x0013281601007387 */ /* 0x000fe80000100a00 */
[----:B-1----:R-:W2:Y:S04]  /*18d3e0*/  LDL.LU.64 R20, [R1+0xb758] ;  /* 0x00b7580001147983 */ /* 0x002ea80000300a00 */
[----:B------:R1:W-:Y:S04]  /*18d3f0*/  STL.64 [R1+0x1310], R176 ;  /* 0x001310b001007387 */ /* 0x0003e80000100a00 */
[----:B------:R-:W-:Y:S04]  /*18d400*/  STL.64 [R1+0x1318], R178 ;  /* 0x001318b201007387 */ /* 0x000fe80000100a00 */
[----:B-1----:R-:W2:Y:S04]  /*18d410*/  LDL.LU.64 R176, [R1+0xb750] ;  /* 0x00b7500001b07983 */ /* 0x002ea80000300a00 */
[----:B------:R-:W3:Y:S01]  /*18d420*/  LDL.LU.64 R196, [R1+0xb748] ;  /* 0x00b7480001c47983 */ /* 0x000ee20000300a00 */
[----:B------:R-:W-:Y:S01]  /*18d430*/  IMAD.MOV.U32 R152, RZ, RZ, R18 ;  /* 0x000000ffff987224 */ /* 0x000fe200078e0012 */
[----:B------:R-:W-:Y:S01]  /*18d440*/  MOV R153, R15 ;  /* 0x0000000f00997202 */ /* 0x000fe20000000f00 */
[----:B------:R-:W-:Y:S01]  /*18d450*/  IMAD.MOV.U32 R145, RZ, RZ, R19 ;  /* 0x000000ffff917224 */ /* 0x000fe200078e0013 */
[C---:B----4-:R-:W-:Y:S08]  /*18d460*/  HMMA.1688.F32.TF32 R136, R24.reuse, R136, R140 ;  /* 0x000000881888723c */ /* 0x050ff0000008108c */
[C---:B------:R-:W-:Y:S08]  /*18d470*/  HMMA.1688.F32.TF32 R152, R24.reuse, R152, R156 ;  /* 0x000000981898723c */ /* 0x040ff0000008109c */
[C---:B------:R-:W-:Y:S08]  /*18d480*/  HMMA.1688.F32.TF32 R144, R24.reuse, R144, R148 ;  /* 0x000000901890723c */ /* 0x040ff00000081094 */
[C---:B------:R-:W-:Y:S08]  /*18d490*/  HMMA.1688.F32.TF32 R40, R24.reuse, R40, R132 ;  /* 0x000000281828723c */ /* 0x040ff00000081084 */
[C---:B------:R-:W-:Y:S08]  /*18d4a0*/  HMMA.1688.F32.TF32 R8, R24.reuse, R244, R8 ;  /* 0x000000f41808723c */ /* 0x040ff00000081008 */
[C---:B--2---:R-:W-:Y:S08]  /*18d4b0*/  HMMA.1688.F32.TF32 R160, R24.reuse, R176, R160 ;  /* 0x000000b018a0723c */ /* 0x044ff000000810a0 */
[C---:B---3--:R-:W-:Y:S08]  /*18d4c0*/  HMMA.1688.F32.TF32 R164, R24.reuse, R196, R164 ;  /* 0x000000c418a4723c */ /* 0x048ff000000810a4 */
[C---:B------:R-:W-:Y:S11]  /*18d4d0*/  HMMA.1688.F32.TF32 R32, R24.reuse, R20, R32 ;  /* 0x000000141820723c */ /* 0x040ff60000081020 */
        /* <DEDUP_REMOVED lines=39> */
[----:B------:R-:W-:Y:S04]  /*18d750*/  STL.64 [R1+0x1248], R34 ;  /* 0x0012482201007387 */ /* 0x000fe80000100a00 */
[----:B------:R-:W-:Y:S04]  /*18d760*/  STL.64 [R1+0xb680], R248 ;  /* 0x00b680f801007387 */ /* 0x000fe80000100a00 */
[----:B------:R-:W-:Y:S04]  /*18d770*/  STL.64 [R1+0x1230], R20 ;  /* 0x0012301401007387 */ /* 0x000fe80000100a00 */
[----:B------:R1:W-:Y:S02]  /*18d780*/  STL.64 [R1+0x1238], R22 ;  /* 0x0012381601007387 */ /* 0x0003e40000100a00 */
[----:B-1----:R-:W-:Y:S02]  /*18d790*/  HMMA.1688.F32.TF32 R20, R24, R12, R188 ;  /* 0x0000000c1814723c */ /* 0x002fe400000810bc */
        /* <DEDUP_REMOVED lines=171> */
[C---:B------:R-:W-:Y:S03]  /*18e250*/  HMMA.1688.F32.TF32 R244, R4.reuse, R48, R244 ;  /* 0x0000003004f4723c */ /* 0x040fe600000810f4 */
[----:B------:R-:W-:Y:S04]  /*18e260*/  STL.64 [R1+0x7b0], R28 ;  /* 0x0007b01c01007387 */ /* 0x000fe80000100a00 */
[----:B------:R1:W-:Y:S01]  /*18e270*/  STL.64 [R1+0x7b8], R30 ;  /* 0x0007b81e01007387 */ /* 0x0003e20000100a00 */
[----:B------:R-:W-:Y:S01]  /*18e280*/  HMMA.1688.F32.TF32 R124, R4, R60, R124 ;  /* 0x0000003c047c723c */ /* 0x000fe2000008107c */
[----:B------:R-:W-:-:S02]  /*18e290*/  IMAD.MOV.U32 R161, RZ, RZ, R3 ;  /* 0x000000ffffa17224 */ /* 0x000fc400078e0003 */
[----:B------:R-:W-:Y:S04]  /*18e2a0*/  LDS R28, [R252+UR10+0x8e100] ;  /* 0x08e1000afc1c7984 */ /* 0x000fe80008000800 */
[----:B------:R-:W-:Y:S04]  /*18e2b0*/  LDS R30, [R252+UR10+0x8e900] ;  /* 0x08e9000afc1e7984 */ /* 0x000fe80008000800 */
[----:B-1----:R-:W3:Y:S01]  /*18e2c0*/  LDL.LU R31, [R1+0xb6f0] ;  /* 0x00b6f000011f7983 */ /* 0x002ee20000300800 */
[C---:B------:R-:W-:Y:S08]  /*18e2d0*/  HMMA.1688.F32.TF32 R8, R4.reuse, R116, R8 ;  /* 0x000000740408723c */ /* 0x040ff00000081008 */
[----:B--2---:R-:W-:-:S15]  /*18e2e0*/  HMMA.1688.F32.TF32 R12, R4, R40, R12 ;  /* 0x00000028040c723c */ /* 0x004fde000008100c */
[----:B------:R-:W-:-:S04]  /*18e2f0*/  NOP ;  /* 0x0000000000007918 */ /* 0x000fc80000000000 */
        /* <DEDUP_REMOVED lines=8> */
[----:B---3--:R-:W-:Y:S04]  /*18e380*/  LDS R29, [R31+UR10+0x8e100] ;  /* 0x08e1000a1f1d7984 */ /* 0x008fe80008000800 */
[----:B------:R-:W-:Y:S04]  /*18e390*/  STL.64 [R1+0x770], R12 ;  /* 0x0007700c01007387 */ /* 0x000fe80000100a00 */
[----:B------:R1:W-:Y:S04]  /*18e3a0*/  STL.64 [R1+0x778], R14 ;  /* 0x0007780e01007387 */ /* 0x0003e80000100a00 */
[----:B------:R-:W2:Y:S01]  /*18e3b0*/  LDS R31, [R31+UR10+0x8e900] ;  /* 0x08e9000a1f1f7984 */ /* 0x000ea20008000800 */
        /* <DEDUP_REMOVED lines=9> */
[C---:B----4-:R-:W-:Y:S03]  /*18e450*/  HMMA.1688.F32.TF32 R12, R4.reuse, R76, R240 ;  /* 0x0000004c040c723c */ /* 0x050fe600000810f0 */
        /* <DEDUP_REMOVED lines=30> */
[----:B------:R-:W-:Y:S01]  /*18e640*/  STL.64 [R1+0x698], R22 ;  /* 0x0006981601007387 */ /* 0x000fe20000100a00 */
[C---:B-1----:R-:W-:Y:S03]  /*18e650*/  HMMA.1688.F32.TF32 R24, R4.reuse, R120, R188 ;  /* 0x000000780418723c */ /* 0x042fe600000810bc */
[----:B------:R1:W-:Y:S04]  /*18e660*/  STL.64 [R1+0x680], R12 ;  /* 0x0006800c01007387 */ /* 0x0003e80000100a00 */
[----:B------:R3:W-:Y:S04]  /*18e670*/  STL.64 [R1+0x688], R14 ;  /* 0x0006880e01007387 */ /* 0x0007e80000100a00 */
[----:B------:R-:W4:Y:S04]  /*18e680*/  LDL.LU R188, [R1+0x3b70] ;  /* 0x003b700001bc7983 */ /* 0x000f280000300800 */
        /* <DEDUP_REMOVED lines=130> */
[----:B------:R-:W-:Y:S01]  /*18eeb0*/  HMMA.1688.F32.TF32 R12, R4, R168, R12 ;  /* 0x000000a8040c723c */ /* 0x000fe2000008100c */
[----:B------:R-:W-:Y:S01]  /*18eec0*/  IMAD.MOV.U32 R20, RZ, RZ, R2 ;  /* 0x000000ffff147224 */ /* 0x000fe200078e0002 */
[----:B------:R-:W-:-:S07]  /*18eed0*/  MOV R21, R0 ;  /* 0x0000000000157202 */ /* 0x000fce0000000f00 */
[C---:B------:R-:W-:Y:S08]  /*18eee0*/  HMMA.1688.F32.TF32 R20, R4.reuse, R20, R240 ;  /* 0x000000140414723c */ /* 0x040ff000000810f0 */
[----:B---3--:R-:W-:-:S15]  /*18eef0*/  HMMA.1688.F32.TF32 R24, R4, R164, R24 ;  /* 0x000000a40418723c */ /* 0x008fde0000081018 */
[----:B------:R-:W-:-:S04]  /*18ef00*/  NOP ;  /* 0x0000000000007918 */ /* 0x000fc80000000000 */
[----:B------:R-:W-:Y:S04]  /*18ef10*/  STL.64 [R1+0x1180], R24 ;  /* 0x0011801801007387 */ /* 0x000fe80000100a00 */
[----:B------:R1:W-:Y:S04]  /*18ef20*/  STL.64 [R1+0x1188], R26 ;  /* 0x0011881a01007387 */ /* 0x0003e80000100a00 */
[----:B------:R-:W-:Y:S04]  /*18ef30*/  STL.64 [R1+0x1170], R12 ;  /* 0x0011700c01007387 */ /* 0x000fe80000100a00 */
[----:B------:R3:W-:Y:S01]  /*18ef40*/  STL.64 [R1+0x1178], R14 ;  /* 0x0011780e01007387 */ /* 0x0007e20000100a00 */
[C---:B-1----:R-:W-:Y:S08]  /*18ef50*/  HMMA.1688.F32.TF32 R24, R4.reuse, R232, R244 ;  /* 0x000000e80418723c */ /* 0x042ff000000810f4 */
[C---:B---3--:R-:W-:Y:S01]  /*18ef60*/  HMMA.1688.F32.TF32 R12, R4.reuse, R216, R248 ;  /* 0x000000d8040c723c */ /* 0x048fe200000810f8 */
[----:B------:R-:W-:Y:S10]  /*18ef70*/  STL.64 [R1+0xb648], R216 ;  /* 0x00b648d801007387 */ /* 0x000ff40000100a00 */
        /* <DEDUP_REMOVED lines=24> */
[----:B----4-:R-:W-:-:S15]  /*18f100*/  HMMA.1688.F32.TF32 R12, R4, R176, R188 ;  /* 0x000000b0040c723c */ /* 0x010fde00000810bc */
[----:B------:R-:W-:-:S04]  /*18f110*/  NOP ;  /* 0x0000000000007918 */ /* 0x000fc80000000000 */
[----:B------:R1:W-:Y:S04]  /*18f120*/  STL.64 [R1+0x10e0], R12 ;  /* 0x0010e00c01007387 */ /* 0x0003e80000100a00 */
[----:B------:R3:W-:Y:S04]  /*18f130*/  STL.64 [R1+0x10e8], R14 ;  /* 0x0010e80e01007387 */ /* 0x0007e80000100a00 */
        /* <DEDUP_REMOVED lines=28> */
[----:B------:R-:W2:Y:S04]  /*18f300*/  LDL.64 R244, [R1+0x2630] ;  /* 0x0026300001f47983 */ /* 0x000ea80000100a00 */
[----:B------:R-:W3:Y:S04]  /*18f310*/  LDL.64 R248, [R1+0x2640] ;  /* 0x0026400001f87983 */ /* 0x000ee80000100a00 */
[----:B------:R-:W3:Y:S04]  /*18f320*/  LDL.LU R180, [R1+0x3b40] ;  /* 0x003b400001b47983 */ /* 0x000ee80000300800 */
[----:B------:R-:W4:Y:S04]  /*18f330*/  LDL.LU R181, [R1+0x3b44] ;  /* 0x003b440001b57983 */ /* 0x000f280000300800 */
[----:B------:R-:W4:Y:S04]  /*18f340*/  LDL.LU R182, [R1+0x3b48] ;  /* 0x003b480001b67983 */ /* 0x000f280000300800 */
[----:B------:R-:W4:Y:S04]  /*18f350*/  LDL.LU R183, [R1+0x3b4c] ;  /* 0x003b4c0001b77983 */ /* 0x000f280000300800 */
[----:B------:R-:W4:Y:S04]  /*18f360*/  LDL.64 R124, [R1+0x2650] ;  /* 0x00265000017c7983 */ /* 0x000f280000100a00 */
[----:B------:R-:W4:Y:S01]  /*18f370*/  LDL.64 R224, [R1+0x2660] ;  /* 0x0026600001e07983 */ /* 0x000f220000100a00 */
        /* <DEDUP_REMOVED lines=32> */
[----:B------:R-:W-:Y:S01]  /*18f580*/  IMAD.MOV.U32 R19, RZ, RZ, R244 ;  /* 0x000000ffff137224 */ /* 0x000fe200078e00f4 */
[----:B------:R-:W-:-:S09]  /*18f590*/  MOV R18, R245 ;  /* 0x000000f500127202 */ /* 0x000fd20000000f00 */
        /* <DEDUP_REMOVED lines=12> */
[----:B------:R-:W-:Y:S01]  /*18f660*/  IMAD.MOV.U32 R51, RZ, RZ, R124 ;  /* 0x000000ffff337224 */ /* 0x000fe200078e007c */
[----:B------:R-:W-:-:S04]  /*18f670*/  MOV R50, R125 ;  /* 0x0000007d00327202 */ /* 0x000fc80000000f00 */
[----:B------:R1:W-:Y:S04]  /*18f680*/  STL.64 [R1+0x10b0], R180 ;  /* 0x0010b0b401007387 */ /* 0x0003e80000100a00 */
[----:B------:R-:W-:Y:S01]  /*18f690*/  STL.64 [R1+0x10b8], R182 ;  /* 0x0010b8b601007387 */ /* 0x000fe20000100a00 */
[----:B------:R-:W-:Y:S02]  /*18f6a0*/  IMAD.MOV.U32 R55, RZ, RZ, R224 ;  /* 0x000000ffff377224 */ /* 0x000fe400078e00e0 */
[----:B------:R-:W-:Y:S01]  /*18f6b0*/  IMAD.MOV.U32 R54, RZ, RZ, R225 ;  /* 0x000000ffff367224 */ /* 0x000fe200078e00e1 */
[----:B-1----:R-:W3:Y:S04]  /*18f6c0*/  LDL.LU.64 R180, [R1+0xb678] ;  /* 0x00b6780001b47983 */ /* 0x002ee80000300a00 */
[----:B------:R-:W3:Y:S04]  /*18f6d0*/  LDL.LU.64 R124, [R1+0xb670] ;  /* 0x00b67000017c7983 */ /* 0x000ee80000300a00 */
[----:B------:R1:W-:Y:S04]  /*18f6e0*/  STL.64 [R1+0x10a0], R208 ;  /* 0x0010a0d001007387 */ /* 0x0003e80000100a00 */
        /* <DEDUP_REMOVED lines=14> */
[----:B------:R2:W-:Y:S01]  /*18f7d0*/  STL.64 [R1+0xb5e8], R240 ;  /* 0x00b5e8f001007387 */ /* 0x0005e20000100a00 */
[C---:B---3--:R-:W-:Y:S08]  /*18f7e0*/  HMMA.1688.F32.TF32 R24, R4.reuse, R180, R24 ;  /* 0x000000b40418723c */ /* 0x048ff00000081018 */
[C---:B--2---:R-:W-:Y:S08]  /*18f7f0*/  HMMA.1688.F32.TF32 R240, R4.reuse, R228, R184 ;  /* 0x000000e404f0723c */ /* 0x044ff000000810b8 */
[C---:B------:R-:W-:Y:S01]  /*18f800*/  HMMA.1688.F32.TF32 R184, R4.reuse, R224, R192 ;  /* 0x000000e004b8723c */ /* 0x040fe200000810c0 */
[----:B------:R-:W-:Y:S07]  /*18f810*/  STL.64 [R1+0xb5f0], R228 ;  /* 0x00b5f0e401007387 */ /* 0x000fee0000100a00 */
        /* <DEDUP_REMOVED lines=13> */
[C---:B----4-:R-:W-:Y:S03]  /*18f8f0*/  HMMA.1688.F32.TF32 R124, R4.reuse, R248, R196 ;  /* 0x000000f8047c723c */ /* 0x050fe600000810c4 */
[----:B------:R-:W-:Y:S04]  /*18f900*/  STL.64 [R1+0xb610], R180 ;  /* 0x00b610b401007387 */ /* 0x000fe80000100a00 */
[----:B------:R-:W-:Y:S04]  /*18f910*/  STL.64 [R1+0x1030], R24 ;  /* 0x0010301801007387 */ /* 0x000fe80000100a00 */
[----:B------:R1:W-:Y:S02]  /*18f920*/  STL.64 [R1+0x1038], R26 ;  /* 0x0010381a01007387 */ /* 0x0003e40000100a00 */
[C---:B-1----:R-:W-:Y:S08]  /*18f930*/  HMMA.1688.F32.TF32 R24, R4.reuse, R244, R188 ;  /* 0x000000f40418723c */ /* 0x042ff000000810bc */
[----:B------:R-:W-:Y:S01]  /*18f940*/  HMMA.1688.F32.TF32 R4, R4, R12, R176 ;  /* 0x0000000c0404723c */ /* 0x000fe200000810b0 */
[----:B------:R-:W-:Y:S04]  /*18f950*/  STL.64 [R1+0xb618], R248 ;  /* 0x00b618f801007387 */ /* 0x000fe80000100a00 */
[----:B------:R-:W-:Y:S04]  /*18f960*/  STL.64 [R1+0x1020], R124 ;  /* 0x0010207c01007387 */ /* 0x000fe80000100a00 */
[----:B------:R-:W-:Y:S04]  /*18f970*/  STL.64 [R1+0x1028], R126 ;  /* 0x0010287e01007387 */ /* 0x000fe80000100a00 */
[----:B------:R1:W-:Y:S04]  /*18f980*/  STL.64 [R1+0xb620], R244 ;  /* 0x00b620f401007387 */ /* 0x0003e80000100a00 */
[----:B------:R2:W-:Y:S04]  /*18f990*/  STL.64 [R1+0x1010], R24 ;  /* 0x0010101801007387 */ /* 0x0005e80000100a00 */
[----:B------:R3:W-:Y:S04]  /*18f9a0*/  STL.64 [R1+0x1018], R26 ;  /* 0x0010181a01007387 */ /* 0x0007e80000100a00 */
        /* <DEDUP_REMOVED lines=66> */
[----:B------:R-:W-:Y:S01]  /*18fdd0*/  STL.64 [R1+0xb5d8], R16 ;  /* 0x00b5d81001007387 */ /* 0x000fe20000100a00 */
[C---:B----4-:R-:W-:Y:S08]  /*18fde0*/  HMMA.1688.F32.TF32 R244, R28.reuse, R16, R244 ;  /* 0x000000101cf4723c */ /* 0x050ff000000810f4 */
[C---:B------:R-:W-:Y:S11]  /*18fdf0*/  HMMA.1688.F32.TF32 R4, R28.reuse, R84, R248 ;  /* 0x000000541c04723c */ /* 0x040ff600000810f8 */
[----:B------:R-:W-:Y:S04]  /*18fe00*/  STL.64 [R1+0x650], R244 ;  /* 0x000650f401007387 */ /* 0x000fe80000100a00 */
[----:B------:R-:W-:Y:S04]  /*18fe10*/  STL.64 [R1+0x658], R246 ;  /* 0x000658f601007387 */ /* 0x000fe80000100a00 */
[----:B------:R1:W-:Y:S04]  /*18fe20*/  STL.64 [R1+0xb5d0], R84 ;  /* 0x00b5d05401007387 */ /* 0x0003e80000100a00 */
[----:B------:R-:W-:Y:S01]  /*18fe30*/  STL.64 [R1+0x640], R4 ;  /* 0x0006400401007387 */ /* 0x000fe20000100a00 */
[C---:B-1----:R-:W-:Y:S03]  /*18fe40*/  HMMA.1688.F32.TF32 R84, R28.reuse, R220, R180 ;  /* 0x000000dc1c54723c */ /* 0x042fe600000810b4 */
[----:B------:R1:W-:Y:S05]  /*18fe50*/  STL.64 [R1+0x648], R6 ;  /* 0x0006480601007387 */ /* 0x0003ea0000100a00 */
[C---:B-1----:R-:W-:Y:S01]  /*18fe60*/  HMMA.1688.F32.TF32 R4, R28.reuse, R64, R124 ;  /* 0x000000401c04723c */ /* 0x042fe2000008107c */
[----:B------:R-:W-:Y:S10]  /*18fe70*/  STL.64 [R1+0xb5c8], R220 ;  /* 0x00b5c8dc01007387 */ /* 0x000ff40000100a00 */
        /* <DEDUP_REMOVED lines=24> */
[----:B------:R-:W-:Y:S10]  /*190000*/  STL.64 [R1+0xb588], R42 ;  /* 0x00b5882a01007387 */ /* 0x000ff40000100a00 */
        /* <DEDUP_REMOVED lines=11> */
[C---:B--2---:R-:W-:Y:S02]  /*1900c0*/  HMMA.1688.F32.TF32 R4, R28.reuse, R52, R24 ;  /* 0x000000341c04723c */ /* 0x044fe40000081018 */
[----:B------:R-:W-:Y:S04]  /*1900d0*/  STL.64 [R1+0xb590], R48 ;  /* 0x00b5903001007387 */ /* 0x000fe80000100a00 */
[----:B------:R-:W-:Y:S04]  /*1900e0*/  STL.64 [R1+0x5a0], R32 ;  /* 0x0005a02001007387 */ /* 0x000fe80000100a00 */
[----:B------:R1:W-:Y:S01]  /*1900f0*/  STL.64 [R1+0x5a8], R34 ;  /* 0x0005a82201007387 */ /* 0x0003e20000100a00 */
[C---:B------:R-:W-:Y:S03]  /*190100*/  HMMA.1688.F32.TF32 R24, R28.reuse, R60, R188 ;  /* 0x0000003c1c18723c */ /* 0x040fe600000810bc */
[----:B------:R-:W-:Y:S05]  /*190110*/  STL.64 [R1+0xb628], R52 ;  /* 0x00b6283401007387 */ /* 0x000fea0000100a00 */
[----:B------:R-:W-:Y:S01]  /*190120*/  STL.64 [R1+0x590], R4 ;  /* 0x0005900401007387 */ /* 0x000fe20000100a00 */
[C---:B-1----:R-:W-:Y:S03]  /*190130*/  HMMA.1688.F32.TF32 R32, R28.reuse, R56, R196 ;  /* 0x000000381c20723c */ /* 0x042fe600000810c4 */
[----:B------:R3:W-:Y:S05]  /*190140*/  STL.64 [R1+0x598], R6 ;  /* 0x0005980601007387 */ /* 0x0007ea0000100a00 */
[----:B---3--:R-:W-:Y:S11]  /*190150*/  HMMA.1688.F32.TF32 R4, R28, R172, R176 ;  /* 0x000000ac1c04723c */ /* 0x008ff600000810b0 */
        /* <DEDUP_REMOVED lines=109> */
[C---:B--2---:R-:W-:Y:S08]  /*190830*/  HMMA.1688.F32.TF32 R40, R28.reuse, R68, R40 ;  /* 0x000000441c28723c */ /* 0x044ff00000081028 */
[C---:B---3--:R-:W-:Y:S11]  /*190840*/  HMMA.1688.F32.TF32 R32, R28.reuse, R92, R32 ;  /* 0x0000005c1c20723c */ /* 0x048ff60000081020 */
[----:B------:R-:W-:Y:S04]  /*190850*/  STL.64 [R1+0x550], R40 ;  /* 0x0005502801007387 */ /* 0x000fe80000100a00 */
[----:B------:R1:W-:Y:S01]  /*190860*/  STL.64 [R1+0x558], R42 ;  /* 0x0005582a01007387 */ /* 0x0003e20000100a00 */
[C---:B------:R-:W-:Y:S08]  /*190870*/  HMMA.1688.F32.TF32 R44, R28.reuse, R76, R72 ;  /* 0x0000004c1c2c723c */ /* 0x040ff00000081048 */
[C---:B-1----:R-:W-:Y:S01]  /*190880*/  HMMA.1688.F32.TF32 R40, R28.reuse, R80, R204 ;  /* 0x000000501c28723c */ /* 0x042fe200000810cc */
[----:B------:R-:W-:Y:S04]  /*190890*/  STL.64 [R1+0x540], R32 ;  /* 0x0005402001007387 */ /* 0x000fe80000100a00 */
[----:B------:R4:W-:Y:S03]  /*1908a0*/  STL.64 [R1+0x548], R34 ;  /* 0x0005482201007387 */ /* 0x0009e60000100a00 */
[C---:B----4-:R-:W-:Y:S03]  /*1908b0*/  HMMA.1688.F32.TF32 R32, R28.reuse, R64, R212 ;  /* 0x000000401c20723c */ /* 0x050fe600000810d4 */
        /* <DEDUP_REMOVED lines=30> */
[----:B------:R-:W-:Y:S01]  /*190aa0*/  STL.64 [R1+0x498], R42 ;  /* 0x0004982a01007387 */ /* 0x000fe20000100a00 */
[----:B------:R-:W-:Y:S01]  /*190ab0*/  HMMA.1688.F32.TF32 R44, R28, R132, R240 ;  /* 0x000000841c2c723c */ /* 0x000fe200000810f0 */
[----:B------:R-:W-:-:S02]  /*190ac0*/  IMAD.MOV.U32 R16, RZ, RZ, R64 ;  /* 0x000000ffff107224 */ /* 0x000fc400078e0040 */
[----:B------:R-:W-:Y:S01]  /*190ad0*/  IMAD.MOV.U32 R15, RZ, RZ, R65 ;  /* 0x000000ffff0f7224 */ /* 0x000fe200078e0041 */
[----:B------:R-:W-:Y:S01]  /*190ae0*/  MOV R213, R54 ;  /* 0x0000003600d57202 */ /* 0x000fe20000000f00 */
[----:B------:R-:W-:Y:S04]  /*190af0*/  STL.64 [R1+0x480], R32 ;  /* 0x0004802001007387 */ /* 0x000fe80000100a00 */
[----:B------:R1:W-:Y:S01]  /*190b00*/  STL.64 [R1+0x488], R34 ;  /* 0x0004882201007387 */ /* 0x0003e20000100a00 */
[----:B------:R-:W-:Y:S02]  /*190b10*/  IMAD.MOV.U32 R212, RZ, RZ, R55 ;  /* 0x000000ffffd47224 */ /* 0x000fe400078e0037 */
[----:B------:R-:W-:Y:S01]  /*190b20*/  IMAD.MOV.U32 R225, RZ, RZ, R8 ;  /* 0x000000ffffe17224 */ /* 0x000fe200078e0008 */
[----:B------:R-:W-:Y:S01]  /*190b30*/  MOV R249, R0 ;  /* 0x0000000000f97202 */ /* 0x000fe20000000f00 */
[----:B------:R-:W-:Y:S01]  /*190b40*/  IMAD.MOV.U32 R224, RZ, RZ, R9 ;  /* 0x000000ffffe07224 */ /* 0x000fe200078e0009 */
[----:B------:R-:W-:Y:S01]  /*190b50*/  LDS R4, [R38+UR10+0x8e100] ;  /* 0x08e1000a26047984 */ /* 0x000fe20008000800 */
[----:B------:R-:W-:-:S02]  /*190b60*/  IMAD.MOV.U32 R248, RZ, RZ, R3 ;  /* 0x000000fffff87224 */ /* 0x000fc400078e0003 */
[----:B------:R-:W-:Y:S01]  /*190b70*/  IMAD.MOV.U32 R48, RZ, RZ, R19 ;  /* 0x000000ffff307224 */ /* 0x000fe200078e0013 */
[----:B------:R-:W-:Y:S01]  /*190b80*/  LDS R6, [R38+UR10+0x8e900] ;  /* 0x08e9000a26067984 */ /* 0x000fe20008000800 */
[C---:B-1----:R-:W-:Y:S01]  /*190b90*/  HMMA.1688.F32.TF32 R32, R28.reuse, R128, R228 ;  /* 0x000000801c20723c */ /* 0x042fe200000810e4 */
[----:B------:R-:W-:Y:S02]  /*190ba0*/  IMAD.MOV.U32 R49, RZ, RZ, R18 ;  /* 0x000000ffff317224 */ /* 0x000fe400078e0012 */
[----:B------:R-:W-:Y:S01]  /*190bb0*/  LDS R5, [R39+UR10+0x8e100] ;  /* 0x08e1000a27057984 */ /* 0x000fe20008000800 */
[----:B------:R-:W-:Y:S02]  /*190bc0*/  IMAD.MOV.U32 R72, RZ, RZ, R51 ;  /* 0x000000ffff487224 */ /* 0x000fe400078e0033 */
[----:B------:R-:W-:Y:S01]  /*190bd0*/  IMAD.MOV.U32 R73, RZ, RZ, R50 ;  /* 0x000000ffff497224 */ /* 0x000fe200078e0032 */
[----:B------:R-:W1:Y:S01]  /*190be0*/  LDS R7, [R39+UR10+0x8e900] ;  /* 0x08e9000a27077984 */ /* 0x000e620008000800 */
        /* <DEDUP_REMOVED lines=16> */
[----:B------:R-:W-:Y:S04]  /*190cf0*/  STL.64 [R1+0xfb0], R40 ;  /* 0x000fb02801007387 */ /* 0x000fe80000100a00 */
[----:B------:R2:W-:Y:S04]  /*190d00*/  STL.64 [R1+0xfb8], R42 ;  /* 0x000fb82a01007387 */ /* 0x0005e80000100a00 */
        /* <DEDUP_REMOVED lines=110> */
[----:B--2---:R-:W3:Y:S02]  /*1913f0*/  LDL.LU.64 R216, [R1+0xb648] ;  /* 0x00b6480001d87983 */ /* 0x004ee40000300a00 */
[----:B---3--:R-:W-:-:S15]  /*191400*/  HMMA.1688.F32.TF32 R200, R28, R216, R200 ;  /* 0x000000d81cc8723c */ /* 0x008fde00000810c8 */
[----:B------:R-:W-:-:S04]  /*191410*/  NOP ;  /* 0x0000000000007918 */ /* 0x000fc80000000000 */
[----:B------:R2:W-:Y:S04]  /*191420*/  STL.64 [R1+0xf40], R200 ;  /* 0x000f40c801007387 */ /* 0x0005e80000100a00 */
[----:B------:R-:W-:Y:S04]  /*191430*/  STL.64 [R1+0xf48], R202 ;  /* 0x000f48ca01007387 */ /* 0x000fe80000100a00 */
[----:B--2---:R-:W2:Y:S02]  /*191440*/  LDL.LU.64 R200, [R1+0xb640] ;  /* 0x00b6400001c87983 */ /* 0x004ea40000300a00 */
[----:B--2---:R-:W-:-:S15]  /*191450*/  HMMA.1688.F32.TF32 R192, R28, R200, R192 ;  /* 0x000000c81cc0723c */ /* 0x004fde00000810c0 */
        /* <DEDUP_REMOVED lines=8> */
[----:B--2---:R-:W2:Y:S01]  /*1914e0*/  LDL.LU.64 R184, [R1+0xb630] ;  /* 0x00b6300001b87983 */ /* 0x004ea20000300a00 */
[C---:B------:R-:W-:Y:S08]  /*1914f0*/  HMMA.1688.F32.TF32 R248, R28.reuse, R248, R244 ;  /* 0x000000f81cf8723c */ /* 0x040ff000000810f4 */
[C---:B------:R-:W-:Y:S08]  /*191500*/  HMMA.1688.F32.TF32 R180, R28.reuse, R124, R180 ;  /* 0x0000007c1cb4723c */ /* 0x040ff000000810b4 */
[C---:B------:R-:W-:Y:S08]  /*191510*/  HMMA.1688.F32.TF32 R224, R28.reuse, R224, R208 ;  /* 0x000000e01ce0723c */ /* 0x040ff000000810d0 */
[----:B------:R-:W-:Y:S01]  /*191520*/  HMMA.1688.F32.TF32 R240, R28, R240, R228 ;  /* 0x000000f01cf0723c */ /* 0x000fe200000810e4 */
[----:B------:R-:W-:-:S02]  /*191530*/  IMAD.MOV.U32 R3, RZ, RZ, R124 ;  /* 0x000000ffff037224 */ /* 0x000fc400078e007c */
[----:B------:R-:W-:-:S05]  /*191540*/  IMAD.MOV.U32 R0, RZ, RZ, R125 ;  /* 0x000000ffff007224 */ /* 0x000fca00078e007d */
[C---:B------:R-:W-:Y:S08]  /*191550*/  HMMA.1688.F32.TF32 R48, R28.reuse, R48, R20 ;  /* 0x000000301c30723c */ /* 0x040ff00000081014 */
[----:B--2---:R-:W-:-:S15]  /*191560*/  HMMA.1688.F32.TF32 R52, R28, R184, R52 ;  /* 0x000000b81c34723c */ /* 0x004fde0000081034 */
[----:B------:R-:W-:-:S04]  /*191570*/  NOP ;  /* 0x0000000000007918 */ /* 0x000fc80000000000 */
[----:B------:R2:W-:Y:S04]  /*191580*/  STL.64 [R1+0xf10], R52 ;  /* 0x000f103401007387 */ /* 0x0005e80000100a00 */
[----:B------:R-:W-:Y:S04]  /*191590*/  STL.64 [R1+0xf18], R54 ;  /* 0x000f183601007387 */ /* 0x000fe80000100a00 */
[----:B--2---:R-:W2:Y:S04]  /*1915a0*/  LDL.LU.64 R52, [R1+0xb628] ;  /* 0x00b6280001347983 */ /* 0x004ea80000300a00 */
[----:B------:R-:W3:Y:S04]  /*1915b0*/  LDL.LU.64 R244, [R1+0xb620] ;  /* 0x00b6200001f47983 */ /* 0x000ee80000300a00 */
[----:B------:R1:W-:Y:S04]  /*1915c0*/  STL.64 [R1+0xf00], R248 ;  /* 0x000f00f801007387 */ /* 0x0003e80000100a00 */
[----:B------:R-:W-:Y:S04]  /*1915d0*/  STL.64 [R1+0xf08], R250 ;  /* 0x000f08fa01007387 */ /* 0x000fe80000100a00 */
[----:B-1----:R-:W2:Y:S04]  /*1915e0*/  LDL.LU.64 R248, [R1+0xb618] ;  /* 0x00b6180001f87983 */ /* 0x002ea80000300a00 */
[----:B------:R1:W-:Y:S04]  /*1915f0*/  STL.64 [R1+0xef0], R180 ;  /* 0x000ef0b401007387 */ /* 0x0003e80000100a00 */
[----:B------:R-:W-:Y:S04]  /*191600*/  STL.64 [R1+0xef8], R182 ;  /* 0x000ef8b601007387 */ /* 0x000fe80000100a00 */
[----:B-1----:R-:W2:Y:S04]  /*191610*/  LDL.LU.64 R180, [R1+0xb610] ;  /* 0x00b6100001b47983 */ /* 0x002ea80000300a00 */
[----:B------:R-:W2:Y:S04]  /*191620*/  LDL.LU.64 R124, [R1+0xb608] ;  /* 0x00b60800017c7983 */ /* 0x000ea80000300a00 */
[----:B------:R-:W2:Y:S04]  /*191630*/  LDL.LU.64 R208, [R1+0xb600] ;  /* 0x00b6000001d07983 */ /* 0x000ea80000300a00 */
[----:B------:R1:W-:Y:S04]  /*191640*/  STL.64 [R1+0xee0], R224 ;  /* 0x000ee0e001007387 */ /* 0x0003e80000100a00 */
[----:B------:R-:W-:Y:S04]  /*191650*/  STL.64 [R1+0xee8], R226 ;  /* 0x000ee8e201007387 */ /* 0x000fe80000100a00 */
[----:B-1----:R-:W3:Y:S04]  /*191660*/  LDL.LU.64 R224, [R1+0xb5f8] ;  /* 0x00b5f80001e07983 */ /* 0x002ee80000300a00 */
[----:B------:R-:W3:Y:S04]  /*191670*/  LDL.LU.64 R228, [R1+0xb5f0] ;  /* 0x00b5f00001e47983 */ /* 0x000ee80000300a00 */
[----:B------:R1:W-:Y:S04]  /*191680*/  STL.64 [R1+0xed0], R240 ;  /* 0x000ed0f001007387 */ /* 0x0003e80000100a00 */
[----:B------:R-:W-:Y:S04]  /*191690*/  STL.64 [R1+0xed8], R242 ;  /* 0x000ed8f201007387 */ /* 0x000fe80000100a00 */
[----:B-1----:R-:W4:Y:S04]  /*1916a0*/  LDL.LU.64 R240, [R1+0xb5e8] ;  /* 0x00b5e80001f07983 */ /* 0x002f280000300a00 */
[----:B------:R-:W3:Y:S04]  /*1916b0*/  LDL.LU.64 R20, [R1+0xb5e0] ;  /* 0x00b5e00001147983 */ /* 0x000ee80000300a00 */
[----:B------:R-:W-:Y:S04]  /*1916c0*/  STL.64 [R1+0xec0], R48 ;  /* 0x000ec03001007387 */ /* 0x000fe80000100a00 */
[----:B------:R1:W-:Y:S02]  /*1916d0*/  STL.64 [R1+0xec8], R50 ;  /* 0x000ec83201007387 */ /* 0x0003e40000100a00 */
[C---:B-1----:R-:W-:Y:S08]  /*1916e0*/  HMMA.1688.F32.TF32 R48, R28.reuse, R40, R44 ;  /* 0x000000281c30723c */ /* 0x042ff0000008102c */
[C---:B------:R-:W-:Y:S08]  /*1916f0*/  HMMA.1688.F32.TF32 R44, R28.reuse, R72, R32 ;  /* 0x000000481c2c723c */ /* 0x040ff00000081020 */
[C---:B------:R-:W-:Y:S03]  /*191700*/  HMMA.1688.F32.TF32 R40, R28.reuse, R212, R204 ;  /* 0x000000d41c28723c */ /* 0x040fe600000810cc */
[----:B------:R-:W-:Y:S04]  /*191710*/  STL.64 [R1+0xeb0], R48 ;  /* 0x000eb03001007387 */ /* 0x000fe80000100a00 */
[----:B------:R-:W-:Y:S04]  /*191720*/  STL.64 [R1+0xeb8], R50 ;  /* 0x000eb83201007387 */ /* 0x000fe80000100a00 */
[----:B------:R-:W-:Y:S04]  /*191730*/  STL.64 [R1+0xea0], R44 ;  /* 0x000ea02c01007387 */ /* 0x000fe80000100a00 */
[----:B------:R-:W-:Y:S01]  /*191740*/  STL.64 [R1+0xea8], R46 ;  /* 0x000ea82e01007387 */ /* 0x000fe20000100a00 */
[C---:B--2---:R-:W-:Y:S08]  /*191750*/  HMMA.1688.F32.TF32 R8, R28.reuse, R208, R8 ;  /* 0x000000d01c08723c */ /* 0x044ff00000081008 */
[C---:B---3--:R-:W-:Y:S01]  /*191760*/  HMMA.1688.F32.TF32 R32, R28.reuse, R20, R64 ;  /* 0x000000141c20723c */ /* 0x048fe20000081040 */
[----:B------:R4:W-:Y:S07]  /*191770*/  STL.64 [R1+0xb508], R20 ;  /* 0x00b5081401007387 */ /* 0x0009ee0000100a00 */
[C---:B----4-:R-:W-:Y:S01]  /*191780*/  HMMA.1688.F32.TF32 R20, R28.reuse, R240, R220 ;  /* 0x000000f01c14723c */ /* 0x050fe200000810dc */
[----:B------:R-:W-:Y:S04]  /*191790*/  STL.64 [R1+0xe90], R40 ;  /* 0x000e902801007387 */ /* 0x000fe80000100a00 */
[----:B------:R-:W-:Y:S06]  /*1917a0*/  STL.64 [R1+0xe98], R42 ;  /* 0x000e982a01007387 */ /* 0x000fec0000100a00 */
        /* <DEDUP_REMOVED lines=25> */
[----:B-1----:R-:W-:Y:S11]  /*191940*/  HMMA.1688.F32.TF32 R8, R28, R244, R172 ;  /* 0x000000f41c08723c */ /* 0x002ff600000810ac */
        /* <DEDUP_REMOVED lines=102> */
[----:B--2---:R-:W-:Y:S03]  /*191fb0*/  HMMA.1688.F32.TF32 R28, R28, R12, R16 ;  /* 0x0000000c1c1c723c */ /* 0x004fe60000081010 */
[----:B------:R-:W3:Y:S01]  /*191fc0*/  LDL.LU.64 R16, [R1+0xb5d8] ;  /* 0x00b5d80001107983 */ /* 0x000ee20000300a00 */
[----:B------:R-:W-:Y:S01]  /*191fd0*/  IMAD.MOV.U32 R248, RZ, RZ, R14 ;  /* 0x000000fffff87224 */ /* 0x000fe200078e000e */
[----:B------:R-:W-:-:S14]  /*191fe0*/  MOV R21, R15 ;  /* 0x0000000f00157202 */ /* 0x000fdc0000000f00 */
[----:B------:R1:W-:Y:S04]  /*191ff0*/  STL.64 [R1+0x470], R28 ;  /* 0x0004701c01007387 */ /* 0x0003e80000100a00 */
[----:B------:R2:W-:Y:S04]  /*192000*/  STL.64 [R1+0x478], R30 ;  /* 0x0004781e01007387 */ /* 0x0005e80000100a00 */
[----:B-1----:R-:W4:Y:S04]  /*192010*/  LDL.LU R28, [R1+0x3320] ;  /* 0x00332000011c7983 */ /* 0x002f280000300800 */
[----:B------:R-:W4:Y:S04]  /*192020*/  LDL.LU R29, [R1+0x3324] ;  /* 0x00332400011d7983 */ /* 0x000f280000300800 */
[----:B--2---:R-:W4:Y:S04]  /*192030*/  LDL.LU R30, [R1+0x3328] ;  /* 0x00332800011e7983 */ /* 0x004f280000300800 */
[----:B------:R-:W4:Y:S04]  /*192040*/  LDL.LU R31, [R1+0x332c] ;  /* 0x00332c00011f7983 */ /* 0x000f280000300800 */
        /* <DEDUP_REMOVED lines=49> */
[----:B-1----:R-:W3:Y:S04]  /*192360*/  LDL.LU.64 R34, [R1+0xb5a0] ;  /* 0x00b5a00001227983 */ /* 0x002ee80000300a00 */
[----:B------:R-:W2:Y:S01]  /*192370*/  LDL.LU.64 R32, [R1+0xb598] ;  /* 0x00b5980001207983 */ /* 0x000ea20000300a00 */
[C---:B------:R-:W-:Y:S08]  /*192380*/  HMMA.1688.F32.TF32 R40, R4.reuse, R36, R40 ;  /* 0x000000240428723c */ /* 0x040ff00000081028 */
[----:B--2---:R-:W-:-:S15]  /*192390*/  HMMA.1688.F32.TF32 R48, R4, R32, R48 ;  /* 0x000000200430723c */ /* 0x004fde0000081030 */
[----:B------:R-:W-:-:S04]  /*1923a0*/  NOP ;  /* 0x0000000000007918 */ /* 0x000fc80000000000 */
        /* <DEDUP_REMOVED lines=15> */
[----:B------:R-:W-:Y:S01]  /*1924a0*/  HMMA.1688.F32.TF32 R12, R4, R56, R12 ;  /* 0x00000038040c723c */ /* 0x000fe2000008100c */
[----:B------:R-:W-:-:S07]  /*1924b0*/  IMAD.MOV.U32 R249, RZ, RZ, R2 ;  /* 0x000000fffff97224 */ /* 0x000fce00078e0002 */
[C---:B----4-:R-:W-:Y:S08]  /*1924c0*/  HMMA.1688.F32.TF32 R28, R4.reuse, R60, R28 ;  /* 0x0000003c041c723c */ /* 0x050ff0000008101c */
[C---:B------:R-:W-:Y:S08]  /*1924d0*/  HMMA.1688.F32.TF32 R20, R4.reuse, R20, R240 ;  /* 0x000000140414723c */ /* 0x040ff000000810f0 */
[----:B--2---:R-:W-:-:S15]  /*1924e0*/  HMMA.1688.F32.TF32 R180, R4, R44, R180 ;  /* 0x0000002c04b4723c */ /* 0x004fde00000810b4 */
[----:B------:R-:W-:-:S04]  /*1924f0*/  NOP ;  /* 0x0000000000007918 */ /* 0x000fc80000000000 */
[----:B------:R1:W-:Y:S04]  /*192500*/  STL.64 [R1+0x3c0], R180 ;  /* 0x0003c0b401007387 */ /* 0x0003e80000100a00 */
[----:B------:R-:W-:Y:S04]  /*192510*/  STL.64 [R1+0x3c8], R182 ;  /* 0x0003c8b601007387 */ /* 0x000fe80000100a00 */
[----:B-1----:R-:W2:Y:S04]  /*192520*/  LDL.LU.64 R180, [R1+0xb568] ;  /* 0x00b5680001b47983 */ /* 0x002ea80000300a00 */
        /* <DEDUP_REMOVED lines=9> */
[----:B------:R1:W-:Y:S06]  /*1925c0*/  STL.64 [R1+0x388], R30 ;  /* 0x0003881e01007387 */ /* 0x0003ec0000100a00 */
[----:B------:R-:W-:Y:S04]  /*1925d0*/  STL.64 [R1+0x370], R16 ;  /* 0x0003701001007387 */ /* 0x000fe80000100a00 */
[----:B------:R4:W-:Y:S01]  /*1925e0*/  STL.64 [R1+0x378], R18 ;  /* 0x0003781201007387 */ /* 0x0009e20000100a00 */
[C---:B-1----:R-:W-:Y:S03]  /*1925f0*/  HMMA.1688.F32.TF32 R28, R4.reuse, R92, R208 ;  /* 0x0000005c041c723c */ /* 0x042fe600000810d0 */
[----:B------:R-:W-:Y:S04]  /*192600*/  STL.64 [R1+0x360], R12 ;  /* 0x0003600c01007387 */ /* 0x000fe80000100a00 */
[----:B------:R1:W-:Y:S01]  /*192610*/  STL.64 [R1+0x368], R14 ;  /* 0x0003680e01007387 */ /* 0x0003e20000100a00 */
[C---:B----4-:R-:W-:Y:S08]  /*192620*/  HMMA.1688.F32.TF32 R16, R4.reuse, R76, R224 ;  /* 0x0000004c0410723c */ /* 0x050ff000000810e0 */
        /* <DEDUP_REMOVED lines=107> */
[----:B------:R1:W-:Y:S02]  /*192ce0*/  STL.64 [R1+0x2b8], R86 ;  /* 0x0002b85601007387 */ /* 0x0003e40000100a00 */
[C---:B-1----:R-:W-:Y:S08]  /*192cf0*/  HMMA.1688.F32.TF32 R84, R4.reuse, R116, R16 ;  /* 0x000000740454723c */ /* 0x042ff00000081010 */
[C---:B----4-:R-:W-:Y:S01]  /*192d00*/  HMMA.1688.F32.TF32 R16, R4.reuse, R120, R28 ;  /* 0x000000780410723c */ /* 0x050fe2000008101c */
[----:B------:R-:W-:Y:S01]  /*192d10*/  MOV R182, R232 ;  /* 0x000000e800b67202 */ /* 0x000fe20000000f00 */
[----:B------:R-:W-:Y:S01]  /*192d20*/  IMAD.MOV.U32 R183, RZ, RZ, R233 ;  /* 0x000000ffffb77224 */ /* 0x000fe200078e00e9 */
[----:B------:R-:W-:Y:S04]  /*192d30*/  LDS R28, [R38+UR10+0x8e180] ;  /* 0x08e1800a261c7984 */ /* 0x000fe80008000800 */
[----:B------:R-:W-:Y:S01]  /*192d40*/  LDS R30, [R38+UR10+0x8e980] ;  /* 0x08e9800a261e7984 */ /* 0x000fe20008000800 */
[C---:B------:R-:W-:Y:S03]  /*192d50*/  HMMA.1688.F32.TF32 R12, R4.reuse, R128, R12 ;  /* 0x00000080040c723c */ /* 0x040fe6000008100c */
        /* <DEDUP_REMOVED lines=8> */
[----:B------:R-:W-:Y:S04]  /*192de0*/  LDS R29, [R39+UR10+0x8e180] ;  /* 0x08e1800a271d7984 */ /* 0x000fe80008000800 */
[----:B------:R-:W2:Y:S01]  /*192df0*/  LDS R31, [R39+UR10+0x8e980] ;  /* 0x08e9800a271f7984 */ /* 0x000ea20008000800 */
[----:B-1----:R-:W-:Y:S03]  /*192e00*/  HMMA.1688.F32.TF32 R12, R4, R140, R124 ;  /* 0x0000008c040c723c */ /* 0x002fe6000008107c */
[----:B------:R-:W-:Y:S04]  /*192e10*/  STL.64 [R1+0xde0], R84 ;  /* 0x000de05401007387 */ /* 0x000fe80000100a00 */
[----:B------:R-:W-:-:S12]  /*192e20*/  STL.64 [R1+0xde8], R86 ;  /* 0x000de85601007387 */ /* 0x000fd80000100a00 */
[----:B------:R-:W-:Y:S01]  /*192e30*/  STL.64 [R1+0xdc0], R12 ;  /* 0x000dc00c01007387 */ /* 0x000fe20000100a00 */
[----:B------:R-:W-:-:S03]  /*192e40*/  IMAD.MOV.U32 R2, RZ, RZ, R15 ;  /* 0x000000ffff027224 */ /* 0x000fc600078e000f */
[----:B------:R-:W-:Y:S04]  /*192e50*/  STL.64 [R1+0xdd0], R16 ;  /* 0x000dd01001007387 */ /* 0x000fe80000100a00 */
[----:B------:R-:W-:Y:S04]  /*192e60*/  STL.64 [R1+0xdd8], R18 ;  /* 0x000dd81201007387 */ /* 0x000fe80000100a00 */
[----:B------:R1:W-:Y:S02]  /*192e70*/  STL [R1+0xdc8], R14 ;  /* 0x000dc80e01007387 */ /* 0x0003e40000100800 */
[C---:B-1----:R-:W-:Y:S02]  /*192e80*/  HMMA.1688.F32.TF32 R12, R4.reuse, R144, R208 ;  /* 0x00000090040c723c */ /* 0x042fe400000810d0 */
[----:B------:R-:W-:Y:S06]  /*192e90*/  STL [R1+0xb378], R2 ;  /* 0x00b3780201007387 */ /* 0x000fec0000100800 */
        /* <DEDUP_REMOVED lines=12> */
[C---:B---3--:R-:W-:Y:S08]  /*192f60*/  HMMA.1688.F32.TF32 R12, R4.reuse, R168, R8 ;  /* 0x000000a8040c723c */ /* 0x048ff00000081008 */
        /* <DEDUP_REMOVED lines=17> */
[----:B-1----:R-:W-:Y:S02]  /*193080*/  HMMA.1688.F32.TF32 R8, R4, R184, R188 ;  /* 0x000000b80408723c */ /* 0x002fe400000810bc */
[----:B------:R-:W-:Y:S04]  /*193090*/  STL.64 [R1+0xd10], R12 ;  /* 0x000d100c01007387 */ /* 0x000fe80000100a00 */
[----:B------:R-:W-:Y:S01]  /*1930a0*/  STL.64 [R1+0xd18], R14 ;  /* 0x000d180e01007387 */ /* 0x000fe20000100a00 */
[----:B------:R-:W-:Y:S01]  /*1930b0*/  MOV R172, R200 ;  /* 0x000000c800ac7202 */ /* 0x000fe20000000f00 */
[----:B------:R-:W-:-:S11]  /*1930c0*/  IMAD.MOV.U32 R173, RZ, RZ, R201 ;  /* 0x000000ffffad7224 */ /* 0x000fd600078e00c9 */
[----:B------:R1:W-:Y:S04]  /*1930d0*/  STL.64 [R1+0xd00], R8 ;  /* 0x000d000801007387 */ /* 0x0003e80000100a00 */
[----:B------:R3:W-:Y:S04]  /*1930e0*/  STL.64 [R1+0xd08], R10 ;  /* 0x000d080a01007387 */ /* 0x0007e80000100a00 */
[----:B------:R-:W4:Y:S04]  /*1930f0*/  LDL.LU R232, [R1+0x3500] ;  /* 0x0035000001e87983 */ /* 0x000f280000300800 */
[----:B------:R-:W4:Y:S04]  /*193100*/  LDL.LU R233, [R1+0x3504] ;  /* 0x0035040001e97983 */ /* 0x000f280000300800 */
[----:B------:R-:W4:Y:S04]  /*193110*/  LDL.LU R234, [R1+0x3508] ;  /* 0x0035080001ea7983 */ /* 0x000f280000300800 */
[----:B------:R-:W4:Y:S04]  /*193120*/  LDL.LU R235, [R1+0x350c] ;  /* 0x00350c0001eb7983 */ /* 0x000f280000300800 */
[----:B-1----:R-:W2:Y:S04]  /*193130*/  LDL.LU R8, [R1+0x3510] ;  /* 0x0035100001087983 */ /* 0x002ea80000300800 */
[----:B------:R-:W2:Y:S04]  /*193140*/  LDL.LU R9, [R1+0x3514] ;  /* 0x0035140001097983 */ /* 0x000ea80000300800 */
[----:B---3--:R-:W2:Y:S04]  /*193150*/  LDL.LU R10, [R1+0x3518] ;  /* 0x00351800010a7983 */ /* 0x008ea80000300800 */
[----:B------:R-:W2:Y:S01]  /*193160*/  LDL.LU R11, [R1+0x351c] ;  /* 0x00351c00010b7983 */ /* 0x000ea20000300800 */
[----:B------:R-:W-:-:S03]  /*193170*/  IMAD.MOV.U32 R174, RZ, RZ, R184 ;  /* 0x000000ffffae7224 */ /* 0x000fc600078e00b8 */
[----:B------:R-:W3:Y:S01]  /*193180*/  LDL.LU R200, [R1+0x3540] ;  /* 0x0035400001c87983 */ /* 0x000ee20000300800 */
[----:B------:R-:W-:-:S03]  /*193190*/  IMAD.MOV.U32 R175, RZ, RZ, R185 ;  /* 0x000000ffffaf7224 */ /* 0x000fc600078e00b9 */
        /* <DEDUP_REMOVED lines=20> */
[----:B------:R-:W4:Y:S04]  /*1932e0*/  LDL.64 R224, [R1+0x2610] ;  /* 0x0026100001e07983 */ /* 0x000f280000100a00 */
[----:B------:R-:W4:Y:S04]  /*1932f0*/  LDL.LU R192, [R1+0x3570] ;  /* 0x0035700001c07983 */ /* 0x000f280000300800 */
[----:B------:R-:W4:Y:S04]  /*193300*/  LDL.LU R193, [R1+0x3574] ;  /* 0x0035740001c17983 */ /* 0x000f280000300800 */
        /* <DEDUP_REMOVED lines=8> */
[----:B------:R-:W4:Y:S01]  /*193390*/  LDL.64 R20, [R1+0x2640] ;  /* 0x0026400001147983 */ /* 0x000f220000100a00 */
[----:B------:R-:W-:Y:S01]  /*1933a0*/  MOV R208, R3 ;  /* 0x0000000300d07202 */ /* 0x000fe20000000f00 */
[----:B------:R-:W-:-:S02]  /*1933b0*/  IMAD.MOV.U32 R209, RZ, RZ, R0 ;  /* 0x000000ffffd17224 */ /* 0x000fc400078e0000 */
        /* <DEDUP_REMOVED lines=22> */
[----:B----4-:R-:W-:Y:S01]  /*193520*/  HMMA.1688.F32.TF32 R188, R4, R224, R188 ;  /* 0x000000e004bc723c */ /* 0x010fe200000810bc */
[----:B------:R-:W-:-:S02]  /*193530*/  IMAD.MOV.U32 R178, RZ, RZ, R16 ;  /* 0x000000ffffb27224 */ /* 0x000fc400078e0010 */
[----:B------:R-:W-:-:S05]  /*193540*/  IMAD.MOV.U32 R179, RZ, RZ, R17 ;  /* 0x000000ffffb37224 */ /* 0x000fca00078e0011 */
[C---:B------:R-:W-:Y:S03]  /*193550*/  HMMA.1688.F32.TF32 R192, R4.reuse, R228, R192 ;  /* 0x000000e404c0723c */ /* 0x040fe600000810c0 */
[----:B------:R1:W-:Y:S05]  /*193560*/  STL.64 [R1+0xcf0], R84 ;  /* 0x000cf05401007387 */ /* 0x0003ea0000100a00 */
[C---:B------:R-:W-:Y:S01]  /*193570*/  HMMA.1688.F32.TF32 R184, R4.reuse, R240, R184 ;  /* 0x000000f004b8723c */ /* 0x040fe200000810b8 */
[----:B------:R-:W-:Y:S04]  /*193580*/  STL.64 [R1+0xcf8], R86 ;  /* 0x000cf85601007387 */ /* 0x000fe80000100a00 */
[----:B-1----:R-:W2:Y:S04]  /*193590*/  LDL.LU.64 R84, [R1+0xb560] ;  /* 0x00b5600001547983 */ /* 0x002ea80000300a00 */
[----:B------:R-:W3:Y:S04]  /*1935a0*/  LDL.LU.64 R16, [R1+0xb558] ;  /* 0x00b5580001107983 */ /* 0x000ee80000300a00 */
[----:B------:R-:W4:Y:S01]  /*1935b0*/  LDL.LU.64 R124, [R1+0xb550] ;  /* 0x00b55000017c7983 */ /* 0x000f220000300a00 */
[----:B------:R-:W-:Y:S03]  /*1935c0*/  HMMA.1688.F32.TF32 R196, R4, R20, R196 ;  /* 0x0000001404c4723c */ /* 0x000fe600000810c4 */
[----:B------:R1:W-:Y:S04]  /*1935d0*/  STL.64 [R1+0xce0], R208 ;  /* 0x000ce0d001007387 */ /* 0x0003e80000100a00 */
[----:B------:R-:W-:Y:S04]  /*1935e0*/  STL.64 [R1+0xce8], R210 ;  /* 0x000ce8d201007387 */ /* 0x000fe80000100a00 */
[----:B-1----:R-:W2:Y:S04]  /*1935f0*/  LDL.LU.64 R208, [R1+0xb548] ;  /* 0x00b5480001d07983 */ /* 0x002ea80000300a00 */
[----:B------:R1:W-:Y:S04]  /*193600*/  STL.64 [R1+0xcd0], R188 ;  /* 0x000cd0bc01007387 */ /* 0x0003e80000100a00 */
[----:B------:R1:W-:Y:S04]  /*193610*/  STL.64 [R1+0xcd8], R190 ;  /* 0x000cd8be01007387 */ /* 0x0003e80000100a00 */
[----:B-1----:R-:W3:Y:S01]  /*193620*/  LDL.LU.64 R188, [R1+0xb540] ;  /* 0x00b5400001bc7983 */ /* 0x002ee20000300a00 */
[----:B------:R-:W-:Y:S01]  /*193630*/  MOV R190, R224 ;  /* 0x000000e000be7202 */ /* 0x000fe20000000f00 */
[----:B------:R-:W-:-:S02]  /*193640*/  IMAD.MOV.U32 R191, RZ, RZ, R225 ;  /* 0x000000ffffbf7224 */ /* 0x000fc400078e00e1 */
[----:B------:R-:W3:Y:S04]  /*193650*/  LDL.LU.64 R224, [R1+0xb538] ;  /* 0x00b5380001e07983 */ /* 0x000ee80000300a00 */
[----:B------:R1:W-:Y:S04]  /*193660*/  STL.64 [R1+0xcc0], R192 ;  /* 0x000cc0c001007387 */ /* 0x0003e80000100a00 */
[----:B------:R1:W-:Y:S04]  /*193670*/  STL.64 [R1+0xcc8], R194 ;  /* 0x000cc8c201007387 */ /* 0x0003e80000100a00 */
[----:B-1----:R-:W3:Y:S01]  /*193680*/  LDL.LU.64 R192, [R1+0xb530] ;  /* 0x00b5300001c07983 */ /* 0x002ee20000300a00 */
[----:B------:R-:W-:-:S02]  /*193690*/  IMAD.MOV.U32 R194, RZ, RZ, R228 ;  /* 0x000000ffffc27224 */ /* 0x000fc400078e00e4 */
[----:B------:R-:W-:Y:S02]  /*1936a0*/  IMAD.MOV.U32 R195, RZ, RZ, R229 ;  /* 0x000000ffffc37224 */ /* 0x000fe400078e00e5 */
[----:B------:R-:W3:Y:S04]  /*1936b0*/  LDL.LU.64 R228, [R1+0xb528] ;  /* 0x00b5280001e47983 */ /* 0x000ee80000300a00 */
        /* <DEDUP_REMOVED lines=8> */
[----:B-1----:R-:W4:Y:S01]  /*193740*/  LDL.LU R196, [R1+0xb510] ;  /* 0x00b5100001c47983 */ /* 0x002f220000300800 */
[----:B------:R-:W-:-:S02]  /*193750*/  IMAD.MOV.U32 R197, RZ, RZ, R20 ;  /* 0x000000ffffc57224 */ /* 0x000fc400078e0014 */
[----:B------:R-:W-:Y:S02]  /*193760*/  IMAD.MOV.U32 R198, RZ, RZ, R21 ;  /* 0x000000ffffc67224 */ /* 0x000fe400078e0015 */
[----:B------:R-:W4:Y:S01]  /*193770*/  LDL.LU.64 R20, [R1+0xb508] ;  /* 0x00b5080001147983 */ /* 0x000f220000300a00 */
[----:B------:R-:W-:Y:S01]  /*193780*/  HMMA.1688.F32.TF32 R200, R4, R12, R200 ;  /* 0x0000000c04c8723c */ /* 0x000fe200000810c8 */
[----:B------:R-:W-:-:S15]  /*193790*/  MOV R199, R12 ;  /* 0x0000000c00c77202 */ /* 0x000fde0000000f00 */
[----:B------:R-:W-:-:S03]  /*1937a0*/  NOP ;  /* 0x0000000000007918 */ /* 0x000fc60000000000 */
[----:B------:R1:W-:Y:S02]  /*1937b0*/  STL.64 [R1+0xc90], R200 ;  /* 0x000c90c801007387 */ /* 0x0003e40000100a00 */
[----:B-1----:R-:W-:Y:S02]  /*1937c0*/  IMAD.MOV.U32 R201, RZ, RZ, R13 ;  /* 0x000000ffffc97224 */ /* 0x002fe400078e000d */
[----:B------:R-:W-:Y:S01]  /*1937d0*/  HMMA.1688.F32.TF32 R12, R4, R248, R244 ;  /* 0x000000f8040c723c */ /* 0x000fe200000810f4 */
[----:B------:R1:W-:Y:S04]  /*1937e0*/  STL.64 [R1+0xc98], R202 ;  /* 0x000c98ca01007387 */ /* 0x0003e80000100a00 */
[----:B------:R-:W4:-:S14]  /*1937f0*/  LDL.LU R200, [R1+0xb500] ;  /* 0x00b5000001c87983 */ /* 0x000f1c0000300800 */
[----:B------:R-:W-:Y:S04]  /*193800*/  STL.64 [R1+0xc80], R12 ;  /* 0x000c800c01007387 */ /* 0x000fe80000100a00 */
[----:B------:R3:W-:Y:S01]  /*193810*/  STL.64 [R1+0xc88], R14 ;  /* 0x000c880e01007387 */ /* 0x0007e20000100a00 */
[----:B-1----:R-:W-:Y:S02]  /*193820*/  IMAD.MOV.U32 R202, RZ, RZ, R248 ;  /* 0x000000ffffca7224 */ /* 0x002fe400078e00f8 */
[----:B------:R-:W-:Y:S01]  /*193830*/  IMAD.MOV.U32 R203, RZ, RZ, R249 ;  /* 0x000000ffffcb7224 */ /* 0x000fe200078e00f9 */
[----:B--2---:R-:W-:Y:S01]  /*193840*/  MOV R227, R208 ;  /* 0x000000d000e37202 */ /* 0x004fe20000000f00 */
[----:B------:R-:W-:Y:S01]  /*193850*/  IMAD.MOV.U32 R230, RZ, RZ, R209 ;  /* 0x000000ffffe67224 */ /* 0x000fe200078e00d1 */
[C---:B---3--:R-:W-:Y:S08]  /*193860*/  HMMA.1688.F32.TF32 R12, R4.reuse, R240, R8 ;  /* 0x000000f0040c723c */ /* 0x048ff00000081008 */
        /* <DEDUP_REMOVED lines=56> */
[----:B---3--:R-:W-:-:S15]  /*193bf0*/  HMMA.1688.F32.TF32 R208, R4, R124, R208 ;  /* 0x0000007c04d0723c */ /* 0x008fde00000810d0 */
[----:B------:R-:W-:-:S04]  /*193c00*/  NOP ;  /* 0x0000000000007918 */ /* 0x000fc80000000000 */
[----:B------:R1:W-:Y:S04]  /*193c10*/  STL.64 [R1+0xc20], R208 ;  /* 0x000c20d001007387 */ /* 0x0003e80000100a00 */
[----:B------:R3:W-:Y:S04]  /*193c20*/  STL.64 [R1+0xc28], R210 ;  /* 0x000c28d201007387 */ /* 0x0007e80000100a00 */
[----:B-1----:R-:W2:Y:S04]  /*193c30*/  LDL.LU R208, [R1+0x230] ;  /* 0x0002300001d07983 */ /* 0x002ea80000300800 */
[----:B------:R-:W2:Y:S04]  /*193c40*/  LDL.LU R209, [R1+0x234] ;  /* 0x0002340001d17983 */ /* 0x000ea80000300800 */
[----:B---3--:R-:W3:Y:S04]  /*193c50*/  LDL.LU R210, [R1+0x238] ;  /* 0x0002380001d27983 */ /* 0x008ee80000300800 */
[----:B------:R-:W3:Y:S04]  /*193c60*/  LDL.LU R211, [R1+0x23c] ;  /* 0x00023c0001d37983 */ /* 0x000ee80000300800 */
[----:B------:R-:W2:Y:S04]  /*193c70*/  LDL.LU R124, [R1+0x210] ;  /* 0x00021000017c7983 */ /* 0x000ea80000300800 */
[----:B------:R-:W2:Y:S01]  /*193c80*/  LDL.LU R125, [R1+0x214] ;  /* 0x00021400017d7983 */ /* 0x000ea20000300800 */
[----:B----4-:R-:W-:Y:S03]  /*193c90*/  HMMA.1688.F32.TF32 R12, R4, R248, R12 ;  /* 0x000000f8040c723c */ /* 0x010fe6000008100c */
[----:B------:R-:W4:Y:S01]  /*193ca0*/  LDL.LU R126, [R1+0x218] ;  /* 0x00021800017e7983 */ /* 0x000f220000300800 */
[----:B------:R-:W-:-:S03]  /*193cb0*/  MOV R231, R248 ;  /* 0x000000f800e77202 */ /* 0x000fc60000000f00 */
[----:B------:R-:W4:Y:S01]  /*193cc0*/  LDL.LU R127, [R1+0x21c] ;  /* 0x00021c00017f7983 */ /* 0x000f220000300800 */
[----:B------:R-:W-:-:S11]  /*193cd0*/  IMAD.MOV.U32 R233, RZ, RZ, R249 ;  /* 0x000000ffffe97224 */ /* 0x000fd600078e00f9 */
[----:B------:R1:W-:Y:S04]  /*193ce0*/  STL.64 [R1+0xc10], R12 ;  /* 0x000c100c01007387 */ /* 0x0003e80000100a00 */
[----:B------:R-:W-:Y:S04]  /*193cf0*/  STL.64 [R1+0xc18], R14 ;  /* 0x000c180e01007387 */ /* 0x000fe80000100a00 */
[----:B-1----:R-:W2:Y:S04]  /*193d00*/  LDL.LU.64 R12, [R1+0xb4f8] ;  /* 0x00b4f800010c7983 */ /* 0x002ea80000300a00 */
[----:B------:R-:W2:Y:S02]  /*193d10*/  LDL.LU.64 R248, [R1+0xb4f0] ;  /* 0x00b4f00001f87983 */ /* 0x000ea40000300a00 */
[----:B--2---:R-:W-:-:S15]  /*193d20*/  HMMA.1688.F32.TF32 R244, R4, R248, R244 ;  /* 0x000000f804f4723c */ /* 0x004fde00000810f4 */
[----:B------:R-:W-:-:S04]  /*193d30*/  NOP ;  /* 0x0000000000007918 */ /* 0x000fc80000000000 */
[----:B------:R1:W-:Y:S04]  /*193d40*/  STL.64 [R1+0xc00], R244 ;  /* 0x000c00f401007387 */ /* 0x0003e80000100a00 */
[----:B------:R2:W-:Y:S04]  /*193d50*/  STL.64 [R1+0xc08], R246 ;  /* 0x000c08f601007387 */ /* 0x0005e80000100a00 */
[----:B-1----:R-:W2:Y:S01]  /*193d60*/  LDL.LU.64 R244, [R1+0xb4e8] ;  /* 0x00b4e80001f47983 */ /* 0x002ea20000300a00 */
[----:B------:R-:W-:Y:S01]  /*193d70*/  MOV R232, R228 ;  /* 0x000000e400e87202 */ /* 0x000fe20000000f00 */
[----:B------:R-:W-:Y:S01]  /*193d80*/  IMAD.MOV.U32 R228, RZ, RZ, R229 ;  /* 0x000000ffffe47224 */ /* 0x000fe200078e00e5 */
[----:B------:R-:W-:Y:S01]  /*193d90*/  HMMA.1688.F32.TF32 R16, R28, R16, R8 ;  /* 0x000000101c10723c */ /* 0x000fe20000081008 */
[----:B------:R-:W-:Y:S01]  /*193da0*/  IMAD.MOV.U32 R229, RZ, RZ, R224 ;  /* 0x000000ffffe57224 */ /* 0x000fe200078e00e0 */
[----:B------:R-:W3:Y:S01]  /*193db0*/  LDL.LU.64 R250, [R1+0xb4e0] ;  /* 0x00b4e00001fa7983 */ /* 0x000ee20000300a00 */
[----:B------:R-:W-:-:S02]  /*193dc0*/  IMAD.MOV.U32 R224, RZ, RZ, R225 ;  /* 0x000000ffffe07224 */ /* 0x000fc400078e00e1 */
[----:B------:R-:W-:Y:S02]  /*193dd0*/  IMAD.MOV.U32 R225, RZ, RZ, R248 ;  /* 0x000000ffffe17224 */ /* 0x000fe400078e00f8 */
[----:B------:R-:W-:Y:S02]  /*193de0*/  IMAD.MOV.U32 R226, RZ, RZ, R249 ;  /* 0x000000ffffe27224 */ /* 0x000fe400078e00f9 */
[----:B------:R-:W3:Y:S01]  /*193df0*/  LDL.LU.64 R248, [R1+0xb4d8] ;  /* 0x00b4d80001f87983 */ /* 0x000ee20000300a00 */
[C---:B------:R-:W-:Y:S08]  /*193e00*/  HMMA.1688.F32.TF32 R84, R28.reuse, R84, R240 ;  /* 0x000000541c54723c */ /* 0x040ff000000810f0 */
[C---:B------:R-:W-:Y:S08]  /*193e10*/  HMMA.1688.F32.TF32 R220, R28.reuse, R220, R236 ;  /* 0x000000dc1cdc723c */ /* 0x040ff000000810ec */
[----:B------:R-:W-:Y:S01]  /*193e20*/  HMMA.1688.F32.TF32 R216, R28, R64, R216 ;  /* 0x000000401cd8723c */ /* 0x000fe200000810d8 */
[----:B------:R-:W-:-:S07]  /*193e30*/  IMAD.MOV.U32 R2, RZ, RZ, R65 ;  /* 0x000000ffff027224 */ /* 0x000fce00078e0041 */
[C---:B--2---:R-:W-:Y:S01]  /*193e40*/  HMMA.1688.F32.TF32 R244, R4.reuse, R244, R20 ;  /* 0x000000f404f4723c */ /* 0x044fe20000081014 */
[----:B------:R-:W2:Y:S04]  /*193e50*/  LDL.LU.64 R22, [R1+0xb4d0] ;  /* 0x00b4d00001167983 */ /* 0x000ea80000300a00 */
[----:B------:R-:W2:Y:S03]  /*193e60*/  LDL.LU.64 R20, [R1+0xb4c8] ;  /* 0x00b4c80001147983 */ /* 0x000ea60000300a00 */
[----:B------:R-:W-:Y:S01]  /*193e70*/  HMMA.1688.F32.TF32 R4, R4, R12, R24 ;  /* 0x0000000c0404723c */ /* 0x000fe20000081018 */
[----:B------:R-:W-:Y:S01]  /*193e80*/  MOV R27, R12 ;  /* 0x0000000c001b7202 */ /* 0x000fe20000000f00 */
[----:B------:R-:W-:-:S09]  /*193e90*/  IMAD.MOV.U32 R26, RZ, RZ, R13 ;  /* 0x000000ffff1a7224 */ /* 0x000fd200078e000d */
[----:B------:R-:W-:Y:S04]  /*193ea0*/  STL.64 [R1+0xbf0], R244 ;  /* 0x000bf0f401007387 */ /* 0x000fe80000100a00 */
[----:B------:R1:W-:Y:S04]  /*193eb0*/  STL.64 [R1+0xbf8], R246 ;  /* 0x000bf8f601007387 */ /* 0x0003e80000100a00 */
[----:B-1----:R-:W2:Y:S04]  /*193ec0*/  LDL.LU.64 R246, [R1+0xb4c0] ;  /* 0x00b4c00001f67983 */ /* 0x002ea80000300a00 */
        /* <DEDUP_REMOVED lines=17> */
[----:B------:R1:W-:Y:S04]  /*193fe0*/  STL.64 [R1+0x260], R84 ;  /* 0x0002605401007387 */ /* 0x0003e80000100a00 */
[----:B------:R3:W-:Y:S04]  /*193ff0*/  STL.64 [R1+0x268], R86 ;  /* 0x0002685601007387 */ /* 0x0007e80000100a00 */
[----:B-1----:R-:W4:Y:S04]  /*194000*/  LDL.LU R84, [R1+0x19c0] ;  /* 0x0019c00001547983 */ /* 0x002f280000300800 */
[----:B------:R-:W4:Y:S04]  /*194010*/  LDL.LU R85, [R1+0x19c4] ;  /* 0x0019c40001557983 */ /* 0x000f280000300800 */
[----:B---3--:R-:W3:Y:S04]  /*194020*/  LDL.LU R86, [R1+0x19c8] ;  /* 0x0019c80001567983 */ /* 0x008ee80000300800 */
[----:B------:R-:W3:Y:S04]  /*194030*/  LDL.LU R87, [R1+0x19cc] ;  /* 0x0019cc0001577983 */ /* 0x000ee80000300800 */
[----:B------:R-:W3:Y:S04]  /*194040*/  LDL.LU.64 R238, [R1+0xb470] ;  /* 0x00b4700001ee7983 */ /* 0x000ee80000300a00 */
        /* <DEDUP_REMOVED lines=8> */
[----:B------:R-:W3:Y:S04]  /*1940d0*/  LDL.LU.64 R216, [R1+0xb448] ;  /* 0x00b4480001d87983 */ /* 0x000ee80000300a00 */
[----:B------:R-:W3:Y:S04]  /*1940e0*/  LDL.LU R64, [R1+0x19b0] ;  /* 0x0019b00001407983 */ /* 0x000ee80000300800 */
[----:B------:R-:W3:Y:S04]  /*1940f0*/  LDL.LU R65, [R1+0x19b4] ;  /* 0x0019b40001417983 */ /* 0x000ee80000300800 */
[----:B------:R-:W3:Y:S04]  /*194100*/  LDL.LU R66, [R1+0x19b8] ;  /* 0x0019b80001427983 */ /* 0x000ee80000300800 */
[----:B------:R-:W3:Y:S01]  /*194110*/  LDL.LU R67, [R1+0x19bc] ;  /* 0x0019bc0001437983 */ /* 0x000ee20000300800 */
[----:B------:R-:W-:Y:S01]  /*194120*/  HMMA.1688.F32.TF32 R208, R28, R212, R208 ;  /* 0x000000d41cd0723c */ /* 0x000fe200000810d0 */
[----:B------:R-:W-:Y:S01]  /*194130*/  IMAD.MOV.U32 R25, RZ, RZ, R212 ;  /* 0x000000ffff197224 */ /* 0x000fe200078e00d4 */
[----:B------:R-:W-:Y:S01]  /*194140*/  MOV R24, R213 ;  /* 0x000000d500187202 */ /* 0x000fe20000000f00 */
[----:B------:R-:W3:Y:S01]  /*194150*/  LDL.LU.64 R214, [R1+0xb440] ;  /* 0x00b4400001d67983 */ /* 0x000ee20000300a00 */
[----:B------:R-:W-:-:S02]  /*194160*/  IMAD.MOV.U32 R74, RZ, RZ, R35 ;  /* 0x000000ffff4a7224 */ /* 0x000fc400078e0023 */
[----:B------:R-:W-:Y:S01]  /*194170*/  IMAD.MOV.U32 R75, RZ, RZ, R34 ;  /* 0x000000ffff4b7224 */ /* 0x000fe200078e0022 */
[----:B------:R-:W3:-:S12]  /*194180*/  LDL.LU.64 R212, [R1+0xb438] ;  /* 0x00b4380001d47983 */ /* 0x000ed80000300a00 */
[----:B------:R-:W-:Y:S01]  /*194190*/  IMAD.MOV.U32 R0, RZ, RZ, R211 ;  /* 0x000000ffff007224 */ /* 0x000fe200078e00d3 */
[----:B------:R1:W-:Y:S01]  /*1941a0*/  STL.64 [R1+0x230], R208 ;  /* 0x000230d001007387 */ /* 0x0003e20000100a00 */
[----:B------:R-:W-:-:S03]  /*1941b0*/  IMAD.MOV.U32 R3, RZ, RZ, R210 ;  /* 0x000000ffff037224 */ /* 0x000fc600078e00d2 */
[----:B------:R-:W3:Y:S04]  /*1941c0*/  LDL.LU.64 R210, [R1+0xb430] ;  /* 0x00b4300001d27983 */ /* 0x000ee80000300a00 */
[----:B-1----:R-:W3:Y:S04]  /*1941d0*/  LDL.LU.64 R208, [R1+0xb428] ;  /* 0x00b4280001d07983 */ /* 0x002ee80000300a00 */
[----:B------:R1:W-:Y:S04]  /*1941e0*/  STL [R1+0xaf1c], R0 ;  /* 0x00af1c0001007387 */ /* 0x0003e80000100800 */
[----:B------:R1:W-:Y:S01]  /*1941f0*/  STL [R1+0xaf18], R3 ;  /* 0x00af180301007387 */ /* 0x0003e20000100800 */
[C---:B--2---:R-:W-:Y:S08]  /*194200*/  HMMA.1688.F32.TF32 R204, R28.reuse, R204, R4 ;  /* 0x000000cc1ccc723c */ /* 0x044ff00000081004 */
[----:B----4-:R-:W-:Y:S11]  /*194210*/  HMMA.1688.F32.TF32 R4, R28, R72, R124 ;  /* 0x000000481c04723c */ /* 0x010ff6000008107c */
[----:B------:R-:W-:Y:S04]  /*194220*/  STL.64 [R1+0x220], R204 ;  /* 0x000220cc01007387 */ /* 0x000fe80000100a00 */
[----:B------:R-:W-:Y:S04]  /*194230*/  STL.64 [R1+0x228], R206 ;  /* 0x000228ce01007387 */ /* 0x000fe80000100a00 */
[----:B------:R2:W-:Y:S01]  /*194240*/  STL.64 [R1+0x210], R4 ;  /* 0x0002100401007387 */ /* 0x0005e20000100a00 */
[----:B-1----:R-:W-:Y:S01]  /*194250*/  IMAD.MOV.U32 R0, RZ, RZ, R6 ;  /* 0x000000ffff007224 */ /* 0x002fe200078e0006 */
[----:B------:R-:W-:-:S02]  /*194260*/  MOV R3, R7 ;  /* 0x0000000700037202 */ /* 0x000fc40000000f00 */
[----:B--2---:R-:W2:Y:S04]  /*194270*/  LDL.LU R4, [R1+0x1970] ;  /* 0x0019700001047983 */ /* 0x004ea80000300800 */
[----:B------:R-:W2:Y:S04]  /*194280*/  LDL.LU R5, [R1+0x1974] ;  /* 0x0019740001057983 */ /* 0x000ea80000300800 */
[----:B------:R-:W2:Y:S04]  /*194290*/  LDL.LU R6, [R1+0x1978] ;  /* 0x0019780001067983 */ /* 0x000ea80000300800 */
[----:B------:R-:W2:Y:S04]  /*1942a0*/  LDL.LU R7, [R1+0x197c] ;  /* 0x00197c0001077983 */ /* 0x000ea80000300800 */
[----:B------:R-:W4:Y:S04]  /*1942b0*/  LDL.LU R204, [R1+0x19a0] ;  /* 0x0019a00001cc7983 */ /* 0x000f280000300800 */
[----:B------:R-:W4:Y:S04]  /*1942c0*/  LDL.LU R205, [R1+0x19a4] ;  /* 0x0019a40001cd7983 */ /* 0x000f280000300800 */
[----:B------:R-:W4:Y:S04]  /*1942d0*/  LDL.LU R206, [R1+0x19a8] ;  /* 0x0019a80001ce7983 */ /* 0x000f280000300800 */
[----:B------:R-:W4:Y:S01]  /*1942e0*/  LDL.LU R207, [R1+0x19ac] ;  /* 0x0019ac0001cf7983 */ /* 0x000f220000300800 */
[----:B---3--:R-:W-:Y:S03]  /*1942f0*/  HMMA.1688.F32.TF32 R32, R28, R32, R84 ;  /* 0x000000201c20723c */ /* 0x008fe60000081054 */
[----:B------:R-:W3:Y:S04]  /*194300*/  LDL.LU R72, [R1+0x1960] ;  /* 0x0019600001487983 */ /* 0x000ee80000300800 */
[----:B------:R-:W3:-:S12]  /*194310*/  LDL.LU R73, [R1+0x1964] ;  /* 0x0019640001497983 */ /* 0x000ed80000300800 */
[----:B------:R-:W-:Y:S04]  /*194320*/  STL.64 [R1+0xadb8], R34 ;  /* 0x00adb82201007387 */ /* 0x000fe80000100a00 */
        /* <DEDUP_REMOVED lines=8> */
[----:B------:R-:W3:Y:S01]  /*1943b0*/  LDL.LU R127, [R1+0x195c] ;  /* 0x00195c00017f7983 */ /* 0x000ee20000300800 */
[----:B------:R-:W-:Y:S03]  /*1943c0*/  HMMA.1688.F32.TF32 R36, R28, R36, R64 ;  /* 0x000000241c24723c */ /* 0x000fe60000081040 */
        /* <DEDUP_REMOVED lines=10> */
[----:B------:R-:W-:-:S02]  /*194470*/  IMAD.MOV.U32 R86, RZ, RZ, R43 ;  /* 0x000000ffff567224 */ /* 0x000fc400078e002b */
[----:B------:R-:W-:Y:S01]  /*194480*/  IMAD.MOV.U32 R87, RZ, RZ, R42 ;  /* 0x000000ffff577224 */ /* 0x000fe200078e002a */
[----:B------:R-:W-:Y:S01]  /*194490*/  MOV R85, R46 ;  /* 0x0000002e00557202 */ /* 0x000fe20000000f00 */
[----:B------:R-:W-:Y:S01]  /*1944a0*/  IMAD.MOV.U32 R84, RZ, RZ, R47 ;  /* 0x000000ffff547224 */ /* 0x000fe200078e002f */
[C---:B--2---:R-:W-:Y:S08]  /*1944b0*/  HMMA.1688.F32.TF32 R52, R28.reuse, R52, R4 ;  /* 0x000000341c34723c */ /* 0x044ff00000081004 */
[C---:B----4-:R-:W-:Y:S01]  /*1944c0*/  HMMA.1688.F32.TF32 R40, R28.reuse, R40, R204 ;  /* 0x000000281c28723c */ /* 0x050fe200000810cc */
[----:B------:R-:W2:Y:S04]  /*1944d0*/  LDL.LU.64 R206, [R1+0xb420] ;  /* 0x00b4200001ce7983 */ /* 0x000ea80000300a00 */
[----:B------:R-:W2:Y:S03]  /*1944e0*/  LDL.LU.64 R204, [R1+0xb418] ;  /* 0x00b4180001cc7983 */ /* 0x000ea60000300a00 */
[C---:B---3--:R-:W-:Y:S11]  /*1944f0*/  HMMA.1688.F32.TF32 R56, R28.reuse, R56, R72 ;  /* 0x000000381c38723c */ /* 0x048ff60000081048 */
[----:B------:R-:W-:Y:S04]  /*194500*/  STL.64 [R1+0xad98], R42 ;  /* 0x00ad982a01007387 */ /* 0x000fe80000100a00 */
[----:B------:R-:W-:Y:S01]  /*194510*/  STL.64 [R1+0xad90], R40 ;  /* 0x00ad902801007387 */ /* 0x000fe20000100a00 */
[C---:B------:R-:W-:Y:S08]  /*194520*/  HMMA.1688.F32.TF32 R48, R28.reuse, R48, R32 ;  /* 0x000000301c30723c */ /* 0x040ff00000081020 */
[----:B------:R-:W-:-:S15]  /*194530*/  HMMA.1688.F32.TF32 R44, R28, R44, R36 ;  /* 0x0000002c1c2c723c */ /* 0x000fde0000081024 */
[----:B------:R-:W-:-:S04]  /*194540*/  NOP ;  /* 0x0000000000007918 */ /* 0x000fc80000000000 */
        /* <DEDUP_REMOVED lines=8> */
[----:B------:R-:W3:Y:S04]  /*1945d0*/  LDL.LU R74, [R1+0x1928] ;  /* 0x00192800014a7983 */ /* 0x000ee80000300800 */
[----:B------:R-:W3:Y:S04]  /*1945e0*/  LDL.LU R75, [R1+0x192c] ;  /* 0x00192c00014b7983 */ /* 0x000ee80000300800 */
[----:B------:R-:W-:Y:S04]  /*1945f0*/  STL [R1+0xad5c], R59 ;  /* 0x00ad5c3b01007387 */ /* 0x000fe80000100800 */
[----:B------:R1:W-:Y:S04]  /*194600*/  STL [R1+0xb008], R58 ;  /* 0x00b0083a01007387 */ /* 0x0003e80000100800 */
[----:B------:R4:W-:Y:S01]  /*194610*/  STL.64 [R1+0xb000], R56 ;  /* 0x00b0003801007387 */ /* 0x0009e20000100a00 */
[C---:B------:R-:W-:Y:S03]  /*194620*/  HMMA.1688.F32.TF32 R60, R28.reuse, R60, R124 ;  /* 0x0000003c1c3c723c */ /* 0x040fe6000008107c */
[----:B-1----:R-:W2:Y:S04]  /*194630*/  LDL.64 R58, [R1+0x2408] ;  /* 0x00240800013a7983 */ /* 0x002ea80000100a00 */
[----:B----4-:R-:W4:Y:S01]  /*194640*/  LDL.64 R56, [R1+0x2400] ;  /* 0x0024000001387983 */ /* 0x010f220000100a00 */
[C---:B------:R-:W-:Y:S11]  /*194650*/  HMMA.1688.F32.TF32 R68, R28.reuse, R68, R84 ;  /* 0x000000441c44723c */ /* 0x040ff60000081054 */
[----:B------:R-:W-:Y:S04]  /*194660*/  STL.64 [R1+0xad48], R62 ;  /* 0x00ad483e01007387 */ /* 0x000fe80000100a00 */
[----:B------:R-:W-:Y:S01]  /*194670*/  STL.64 [R1+0xad40], R60 ;  /* 0x00ad403c01007387 */ /* 0x000fe20000100a00 */
[----:B----4-:R-:W-:-:S15]  /*194680*/  HMMA.1688.F32.TF32 R64, R28, R56, R64 ;  /* 0x000000381c40723c */ /* 0x010fde0000081040 */
[----:B------:R-:W-:-:S04]  /*194690*/  NOP ;  /* 0x0000000000007918 */ /* 0x000fc80000000000 */
[----:B------:R-:W-:Y:S04]  /*1946a0*/  STL [R1+0xad58], R64 ;  /* 0x00ad584001007387 */ /* 0x000fe80000100800 */
[----:B------:R-:W-:Y:S04]  /*1946b0*/  STL [R1+0xad54], R65 ;  /* 0x00ad544101007387 */ /* 0x000fe80000100800 */
[----:B------:R-:W-:Y:S04]  /*1946c0*/  STL [R1+0xad50], R66 ;  /* 0x00ad504201007387 */ /* 0x000fe80000100800 */
[----:B------:R-:W-:Y:S04]  /*1946d0*/  STL [R1+0xad38], R67 ;  /* 0x00ad384301007387 */ /* 0x000fe80000100800 */
        /* <DEDUP_REMOVED lines=17> */
[----:B------:R1:W-:Y:S04]  /*1947f0*/  STL [R1+0xafe0], R70 ;  /* 0x00afe04601007387 */ /* 0x0003e80000100800 */
[----:B------:R1:W-:Y:S01]  /*194800*/  STL.64 [R1+0xafd8], R68 ;  /* 0x00afd84401007387 */ /* 0x0003e20000100a00 */
[----:B---3--:R-:W-:Y:S01]  /*194810*/  HMMA.1688.F32.TF32 R72, R28, R92, R72 ;  /* 0x0000005c1c48723c */ /* 0x008fe20000081048 */
[----:B------:R-:W-:-:S02]  /*194820*/  IMAD.MOV.U32 R126, RZ, RZ, R79 ;  /* 0x000000ffff7e7224 */ /* 0x000fc400078e004f */
[----:B------:R-:W-:Y:S01]  /*194830*/  IMAD.MOV.U32 R127, RZ, RZ, R78 ;  /* 0x000000ffff7f7224 */ /* 0x000fe200078e004e */
[----:B------:R-:W-:Y:S01]  /*194840*/  MOV R44, R93 ;  /* 0x0000005d002c7202 */ /* 0x000fe20000000f00 */
[----:B-1----:R-:W3:Y:S04]  /*194850*/  LDL.64 R70, [R1+0x2458] ;  /* 0x0024580001467983 */ /* 0x002ee80000100a00 */
[----:B------:R-:W3:Y:S01]  /*194860*/  LDL.64 R68, [R1+0x2450] ;  /* 0x0024500001447983 */ /* 0x000ee20000100a00 */
        /* <DEDUP_REMOVED lines=14> */
[C---:B--2---:R-:W-:Y:S08]  /*194950*/  HMMA.1688.F32.TF32 R76, R28.reuse, R76, R40 ;  /* 0x0000004c1c4c723c */ /* 0x044ff00000081028 */
[C---:B------:R-:W-:Y:S11]  /*194960*/  HMMA.1688.F32.TF32 R80, R28.reuse, R80, R36 ;  /* 0x000000501c50723c */ /* 0x040ff60000081024 */
[----:B------:R-:W-:Y:S04]  /*194970*/  STL [R1+0xad30], R79 ;  /* 0x00ad304f01007387 */ /* 0x000fe80000100800 */
[----:B------:R-:W-:Y:S04]  /*194980*/  STL [R1+0xb018], R78 ;  /* 0x00b0184e01007387 */ /* 0x000fe80000100800 */
[----:B------:R-:W-:Y:S04]  /*194990*/  STL.64 [R1+0xb010], R76 ;  /* 0x00b0104c01007387 */ /* 0x000fe80000100a00 */
[----:B------:R-:W-:Y:S04]  /*1949a0*/  STL [R1+0xad2c], R83 ;  /* 0x00ad2c5301007387 */ /* 0x000fe80000100800 */
[----:B------:R-:W-:Y:S01]  /*1949b0*/  STL [R1+0xb028], R82 ;  /* 0x00b0285201007387 */ /* 0x000fe20000100800 */
[----:B---3--:R-:W-:Y:S03]  /*1949c0*/  HMMA.1688.F32.TF32 R84, R28, R68, R84 ;  /* 0x000000441c54723c */ /* 0x008fe60000081054 */
[----:B------:R-:W-:-:S15]  /*1949d0*/  STL.64 [R1+0xb020], R80 ;  /* 0x00b0205001007387 */ /* 0x000fde0000100a00 */
[----:B------:R-:W-:Y:S01]  /*1949e0*/  NOP ;  /* 0x0000000000007918 */ /* 0x000fe20000000000 */
[----:B------:R-:W-:Y:S04]  /*1949f0*/  STL.64 [R1+0xadd8], R86 ;  /* 0x00add85601007387 */ /* 0x000fe80000100a00 */
[----:B------:R-:W-:Y:S04]  /*194a00*/  STL.64 [R1+0xadd0], R84 ;  /* 0x00add05401007387 */ /* 0x000fe80000100a00 */
[----:B------:R-:W2:Y:S04]  /*194a10*/  LDL.LU R4, [R1+0x18a0] ;  /* 0x0018a00001047983 */ /* 0x000ea80000300800 */
[----:B------:R-:W2:Y:S04]  /*194a20*/  LDL.LU R5, [R1+0x18a4] ;  /* 0x0018a40001057983 */ /* 0x000ea80000300800 */
[----:B------:R-:W2:Y:S04]  /*194a30*/  LDL.LU R6, [R1+0x18a8] ;  /* 0x0018a80001067983 */ /* 0x000ea80000300800 */
[----:B------:R-:W2:Y:S04]  /*194a40*/  LDL.LU R7, [R1+0x18ac] ;  /* 0x0018ac0001077983 */ /* 0x000ea80000300800 */
[----:B------:R-:W-:Y:S04]  /*194a50*/  STL [R1+0xad28], R91 ;  /* 0x00ad285b01007387 */ /* 0x000fe80000100800 */
[----:B------:R1:W-:Y:S04]  /*194a60*/  STL [R1+0xafc8], R90 ;  /* 0x00afc85a01007387 */ /* 0x0003e80000100800 */
[----:B------:R3:W-:Y:S01]  /*194a70*/  STL.64 [R1+0xafc0], R88 ;  /* 0x00afc05801007387 */ /* 0x0007e20000100a00 */
[C---:B------:R-:W-:Y:S03]  /*194a80*/  HMMA.1688.F32.TF32 R96, R28.reuse, R96, R32 ;  /* 0x000000601c60723c */ /* 0x040fe60000081020 */
[----:B-1----:R-:W4:Y:S04]  /*194a90*/  LDL.64 R90, [R1+0x2478] ;  /* 0x00247800015a7983 */ /* 0x002f280000100a00 */
[----:B---3--:R-:W3:Y:S01]  /*194aa0*/  LDL.64 R88, [R1+0x2470] ;  /* 0x0024700001587983 */ /* 0x008ee20000100a00 */
[C---:B------:R-:W-:Y:S08]  /*194ab0*/  HMMA.1688.F32.TF32 R100, R28.reuse, R100, R124 ;  /* 0x000000641c64723c */ /* 0x040ff0000008107c */
[----:B---3--:R-:W-:-:S15]  /*194ac0*/  HMMA.1688.F32.TF32 R92, R28, R88, R92 ;  /* 0x000000581c5c723c */ /* 0x008fde000008105c */
[----:B------:R-:W-:-:S04]  /*194ad0*/  NOP ;  /* 0x0000000000007918 */ /* 0x000fc80000000000 */
[----:B------:R-:W-:Y:S04]  /*194ae0*/  STL.64 [R1+0xade8], R94 ;  /* 0x00ade85e01007387 */ /* 0x000fe80000100a00 */
[----:B------:R-:W-:Y:S04]  /*194af0*/  STL.64 [R1+0xade0], R92 ;  /* 0x00ade05c01007387 */ /* 0x000fe80000100a00 */
[----:B------:R-:W-:Y:S04]  /*194b00*/  STL [R1+0xad20], R98 ;  /* 0x00ad206201007387 */ /* 0x000fe80000100800 */
[----:B------:R-:W-:Y:S04]  /*194b10*/  STL [R1+0xad1c], R99 ;  /* 0x00ad1c6301007387 */ /* 0x000fe80000100800 */
        /* <DEDUP_REMOVED lines=28> */
[----:B--2---:R-:W-:Y:S03]  /*194ce0*/  HMMA.1688.F32.TF32 R104, R28, R104, R4 ;  /* 0x000000681c68723c */ /* 0x004fe60000081004 */
[----:B------:R-:W2:Y:S04]  /*194cf0*/  LDL.LU R4, [R1+0x1a50] ;  /* 0x001a500001047983 */ /* 0x000ea80000300800 */
[----:B------:R-:W2:Y:S01]  /*194d00*/  LDL.LU R5, [R1+0x1a54] ;  /* 0x001a540001057983 */ /* 0x000ea20000300800 */
[----:B------:R-:W-:Y:S01]  /*194d10*/  IMAD.MOV.U32 R6, RZ, RZ, R111 ;  /* 0x000000ffff067224 */ /* 0x000fe200078e006f */
[----:B------:R-:W-:-:S10]  /*194d20*/  MOV R7, R110 ;  /* 0x0000006e00077202 */ /* 0x000fd40000000f00 */
[----:B------:R-:W-:Y:S04]  /*194d30*/  STL [R1+0xad10], R106 ;  /* 0x00ad106a01007387 */ /* 0x000fe80000100800 */
[----:B------:R-:W-:Y:S04]  /*194d40*/  STL [R1+0xad0c], R107 ;  /* 0x00ad0c6b01007387 */ /* 0x000fe80000100800 */
[----:B------:R-:W-:Y:S01]  /*194d50*/  STL.64 [R1+0xafb8], R104 ;  /* 0x00afb86801007387 */ /* 0x000fe20000100a00 */
[C---:B---3--:R-:W-:Y:S08]  /*194d60*/  HMMA.1688.F32.TF32 R108, R28.reuse, R108, R52 ;  /* 0x0000006c1c6c723c */ /* 0x048ff00000081034 */
[C---:B----4-:R-:W-:Y:S08]  /*194d70*/  HMMA.1688.F32.TF32 R112, R28.reuse, R112, R48 ;  /* 0x000000701c70723c */ /* 0x050ff00000081030 */
[C---:B------:R-:W-:Y:S03]  /*194d80*/  HMMA.1688.F32.TF32 R116, R28.reuse, R116, R32 ;  /* 0x000000741c74723c */ /* 0x040fe60000081020 */
[----:B------:R-:W-:Y:S05]  /*194d90*/  STL.64 [R1+0xadf8], R110 ;  /* 0x00adf86e01007387 */ /* 0x000fea0000100a00 */
[C---:B------:R-:W-:Y:S01]  /*194da0*/  HMMA.1688.F32.TF32 R120, R28.reuse, R120, R124 ;  /* 0x000000781c78723c */ /* 0x040fe2000008107c */
[----:B------:R3:W-:Y:S04]  /*194db0*/  STL.64 [R1+0xadf0], R108 ;  /* 0x00adf06c01007387 */ /* 0x0007e80000100a00 */
[----:B------:R-:W-:Y:S04]  /*194dc0*/  STL [R1+0xad08], R114 ;  /* 0x00ad087201007387 */ /* 0x000fe80000100800 */
[----:B------:R-:W-:Y:S04]  /*194dd0*/  STL [R1+0xad04], R115 ;  /* 0x00ad047301007387 */ /* 0x000fe80000100800 */
[----:B------:R-:W-:Y:S01]  /*194de0*/  STL.64 [R1+0xafb0], R112 ;  /* 0x00afb07001007387 */ /* 0x000fe20000100a00 */
[C---:B------:R-:W-:Y:S03]  /*194df0*/  HMMA.1688.F32.TF32 R128, R28.reuse, R128, R40 ;  /* 0x000000801c80723c */ /* 0x040fe60000081028 */
[----:B------:R-:W-:Y:S04]  /*194e00*/  STL [R1+0xad00], R118 ;  /* 0x00ad007601007387 */ /* 0x000fe80000100800 */
[----:B------:R-:W-:Y:S01]  /*194e10*/  STL [R1+0xacfc], R119 ;  /* 0x00acfc7701007387 */ /* 0x000fe20000100800 */
[C---:B------:R-:W-:Y:S03]  /*194e20*/  HMMA.1688.F32.TF32 R132, R28.reuse, R132, R36 ;  /* 0x000000841c84723c */ /* 0x040fe60000081024 */
[----:B------:R-:W-:Y:S04]  /*194e30*/  STL.64 [R1+0xafa8], R116 ;  /* 0x00afa87401007387 */ /* 0x000fe80000100a00 */
[----:B------:R-:W-:Y:S04]  /*194e40*/  STL [R1+0xacf8], R122 ;  /* 0x00acf87a01007387 */ /* 0x000fe80000100800 */
[----:B------:R-:W-:Y:S04]  /*194e50*/  STL [R1+0xacf4], R123 ;  /* 0x00acf47b01007387 */ /* 0x000fe80000100800 */
[----:B------:R-:W-:Y:S04]  /*194e60*/  STL.64 [R1+0xaf98], R120 ;  /* 0x00af987801007387 */ /* 0x000fe80000100a00 */
[----:B------:R-:W-:Y:S04]  /*194e70*/  STL [R1+0xacf0], R130 ;  /* 0x00acf08201007387 */ /* 0x000fe80000100800 */
[----:B------:R-:W-:Y:S04]  /*194e80*/  STL [R1+0xacec], R131 ;  /* 0x00acec8301007387 */ /* 0x000fe80000100800 */
[----:B------:R-:W-:Y:S04]  /*194e90*/  STL.64 [R1+0xaf90], R128 ;  /* 0x00af908001007387 */ /* 0x000fe80000100a00 */
[----:B------:R-:W-:Y:S04]  /*194ea0*/  STL [R1+0xace8], R134 ;  /* 0x00ace88601007387 */ /* 0x000fe80000100800 */
[----:B------:R-:W-:Y:S04]  /*194eb0*/  STL [R1+0xace4], R135 ;  /* 0x00ace48701007387 */ /* 0x000fe80000100800 */
[----:B------:R-:W-:Y:S04]  /*194ec0*/  STL.64 [R1+0xafa0], R132 ;  /* 0x00afa08401007387 */ /* 0x000fe80000100a00 */
        /* <DEDUP_REMOVED lines=29> */
[----:B------:R-:W2:Y:S04]  /*1950a0*/  LDL.LU R4, [R1+0x19d0] ;  /* 0x0019d00001047983 */ /* 0x000ea80000300800 */
[----:B------:R-:W2:Y:S01]  /*1950b0*/  LDL.LU R5, [R1+0x19d4] ;  /* 0x0019d40001057983 */ /* 0x000ea20000300800 */
[----:B------:R-:W-:-:S02]  /*1950c0*/  IMAD.MOV.U32 R6, RZ, RZ, R143 ;  /* 0x000000ffff067224 */ /* 0x000fc400078e008f */
[----:B------:R-:W-:Y:S01]  /*1950d0*/  IMAD.MOV.U32 R7, RZ, RZ, R142 ;  /* 0x000000ffff077224 */ /* 0x000fe200078e008e */
[----:B-1----:R-:W-:Y:S01]  /*1950e0*/  MOV R97, R183 ;  /* 0x000000b700617202 */ /* 0x002fe20000000f00 */
[----:B------:R-:W-:Y:S02]  /*1950f0*/  IMAD.MOV.U32 R96, RZ, RZ, R182 ;  /* 0x000000ffff607224 */ /* 0x000fe400078e00b6 */
[----:B------:R-:W-:Y:S02]  /*195100*/  IMAD.MOV.U32 R80, RZ, RZ, R176 ;  /* 0x000000ffff507224 */ /* 0x000fe400078e00b0 */
[----:B------:R-:W-:Y:S01]  /*195110*/  IMAD.MOV.U32 R81, RZ, RZ, R177 ;  /* 0x000000ffff517224 */ /* 0x000fe200078e00b1 */
[----:B------:R-:W-:Y:S01]  /*195120*/  MOV R77, R173 ;  /* 0x000000ad004d7202 */ /* 0x000fe20000000f00 */
[----:B------:R-:W-:Y:S01]  /*195130*/  IMAD.MOV.U32 R76, RZ, RZ, R172 ;  /* 0x000000ffff4c7224 */ /* 0x000fe200078e00ac */
[----:B------:R-:W-:Y:S04]  /*195140*/  STL [R1+0xace0], R138 ;  /* 0x00ace08a01007387 */ /* 0x000fe80000100800 */
[----:B------:R-:W-:Y:S04]  /*195150*/  STL [R1+0xacdc], R139 ;  /* 0x00acdc8b01007387 */ /* 0x000fe80000100800 */
[----:B------:R1:W-:Y:S01]  /*195160*/  STL.64 [R1+0xaf88], R136 ;  /* 0x00af888801007387 */ /* 0x0003e20000100a00 */
[----:B------:R-:W-:Y:S01]  /*195170*/  IMAD.MOV.U32 R100, RZ, RZ, R190 ;  /* 0x000000ffff647224 */ /* 0x000fe200078e00be */
[----:B------:R-:W-:-:S02]  /*195180*/  MOV R101, R191 ;  /* 0x000000bf00657202 */ /* 0x000fc40000000f00 */
[----:B------:R-:W-:Y:S01]  /*195190*/  LOP3.LUT R33, R252, 0x20, RZ, 0x3c, !PT ;  /* 0x00000020fc217812 */ /* 0x000fe200078e3cff */
[----:B------:R-:W-:Y:S04]  /*1951a0*/  LDS R124, [R252+UR10+0x8f000] ;  /* 0x08f0000afc7c7984 */ /* 0x000fe80008000800 */
[----:B------:R-:W-:Y:S01]  /*1951b0*/  LDS R126, [R252+UR10+0x8f800] ;  /* 0x08f8000afc7e7984 */ /* 0x000fe20008000800 */
[C---:B----4-:R-:W-:Y:S08]  /*1951c0*/  HMMA.1688.F32.TF32 R140, R28.reuse, R140, R72 ;  /* 0x0000008c1c8c723c */ /* 0x050ff00000081048 */
[C---:B---3--:R-:W-:Y:S08]  /*1951d0*/  HMMA.1688.F32.TF32 R144, R28.reuse, R144, R64 ;  /* 0x000000901c90723c */ /* 0x048ff00000081040 */
[C---:B------:R-:W-:Y:S03]  /*1951e0*/  HMMA.1688.F32.TF32 R148, R28.reuse, R148, R60 ;  /* 0x000000941c94723c */ /* 0x040fe6000008103c */
[----:B------:R-:W-:Y:S04]  /*1951f0*/  STL [R1+0xacd8], R142 ;  /* 0x00acd88e01007387 */ /* 0x000fe80000100800 */
[----:B------:R-:W-:Y:S01]  /*195200*/  STL [R1+0xacd4], R143 ;  /* 0x00acd48f01007387 */ /* 0x000fe20000100800 */
[C---:B------:R-:W-:Y:S03]  /*195210*/  HMMA.1688.F32.TF32 R152, R28.reuse, R152, R52 ;  /* 0x000000981c98723c */ /* 0x040fe60000081034 */
[----:B------:R-:W-:Y:S04]  /*195220*/  STL.64 [R1+0xaf80], R140 ;  /* 0x00af808c01007387 */ /* 0x000fe80000100a00 */
[----:B------:R-:W-:Y:S01]  /*195230*/  STL [R1+0xacd0], R146 ;  /* 0x00acd09201007387 */ /* 0x000fe20000100800 */
[C---:B------:R-:W-:Y:S03]  /*195240*/  HMMA.1688.F32.TF32 R156, R28.reuse, R156, R48 ;  /* 0x0000009c1c9c723c */ /* 0x040fe60000081030 */
[----:B------:R-:W-:Y:S04]  /*195250*/  STL [R1+0xaccc], R147 ;  /* 0x00accc9301007387 */ /* 0x000fe80000100800 */
[----:B------:R-:W-:Y:S01]  /*195260*/  STL.64 [R1+0xaff0], R144 ;  /* 0x00aff09001007387 */ /* 0x000fe20000100a00 */
[C---:B------:R-:W-:Y:S03]  /*195270*/  HMMA.1688.F32.TF32 R160, R28.reuse, R160, R40 ;  /* 0x000000a01ca0723c */ /* 0x040fe60000081028 */
[----:B------:R-:W-:Y:S04]  /*195280*/  STL [R1+0xacc8], R150 ;  /* 0x00acc89601007387 */ /* 0x000fe80000100800 */
[----:B------:R-:W-:Y:S01]  /*195290*/  STL [R1+0xacc4], R151 ;  /* 0x00acc49701007387 */ /* 0x000fe20000100800 */
[----:B------:R-:W-:Y:S03]  /*1952a0*/  HMMA.1688.F32.TF32 R164, R28, R164, R36 ;  /* 0x000000a41ca4723c */ /* 0x000fe60000081024 */
        /* <DEDUP_REMOVED lines=13> */
[----:B------:R-:W3:Y:S04]  /*195380*/  LDL.LU R182, [R1+0xb410] ;  /* 0x00b4100001b67983 */ /* 0x000ee80000300800 */
[----:B------:R-:W3:Y:S04]  /*195390*/  LDL.LU R183, [R1+0xb40c] ;  /* 0x00b40c0001b77983 */ /* 0x000ee80000300800 */
[----:B------:R-:W4:Y:S04]  /*1953a0*/  LDL.64 R92, [R1+0x25d0] ;  /* 0x0025d000015c7983 */ /* 0x000f280000100a00 */
[----:B------:R-:W3:Y:S04]  /*1953b0*/  LDL.64 R94, [R1+0x25d8] ;  /* 0x0025d800015e7983 */ /* 0x000ee80000100a00 */
[----:B------:R-:W3:Y:S04]  /*1953c0*/  LDL R62, [R1+0x23e8] ;  /* 0x0023e800013e7983 */ /* 0x000ee80000100800 */
[----:B------:R-:W3:Y:S04]  /*1953d0*/  LDL R63, [R1+0x23ec] ;  /* 0x0023ec00013f7983 */ /* 0x000ee80000100800 */
[----:B------:R-:W3:Y:S04]  /*1953e0*/  LDL.LU R176, [R1+0xb408] ;  /* 0x00b4080001b07983 */ /* 0x000ee80000300800 */
[----:B------:R-:W3:Y:S01]  /*1953f0*/  LDL.LU R177, [R1+0xb404] ;  /* 0x00b4040001b17983 */ /* 0x000ee20000300800 */
[----:B------:R-:W-:-:S03]  /*195400*/  IMAD.MOV.U32 R64, RZ, RZ, R174 ;  /* 0x000000ffff407224 */ /* 0x000fc600078e00ae */
[----:B------:R-:W3:Y:S04]  /*195410*/  LDL R54, [R1+0x23c8] ;  /* 0x0023c80001367983 */ /* 0x000ee80000100800 */
[----:B------:R-:W3:Y:S01]  /*195420*/  LDL R55, [R1+0x23cc] ;  /* 0x0023cc0001377983 */ /* 0x000ee20000100800 */
[----:B------:R-:W-:-:S03]  /*195430*/  IMAD.MOV.U32 R65, RZ, RZ, R175 ;  /* 0x000000ffff417224 */ /* 0x000fc600078e00af */
[----:B------:R-:W3:Y:S01]  /*195440*/  LDL.LU R172, [R1+0xb400] ;  /* 0x00b4000001ac7983 */ /* 0x000ee20000300800 */
[----:B--2---:R-:W-:Y:S03]  /*195450*/  HMMA.1688.F32.TF32 R168, R28, R168, R4 ;  /* 0x000000a81ca8723c */ /* 0x004fe60000081004 */
[----:B------:R-:W3:Y:S01]  /*195460*/  LDL.LU R173, [R1+0xb3fc] ;  /* 0x00b3fc0001ad7983 */ /* 0x000ee20000300800 */
[----:B------:R-:W-:-:S03]  /*195470*/  IMAD.MOV.U32 R4, RZ, RZ, R178 ;  /* 0x000000ffff047224 */ /* 0x000fc600078e00b2 */
        /* <DEDUP_REMOVED lines=13> */
[----:B------:R-:W3:Y:S04]  /*195550*/  LDL.LU R174, [R1+0xb3f8] ;  /* 0x00b3f80001ae7983 */ /* 0x000ee80000300800 */
[----:B------:R-:W3:Y:S04]  /*195560*/  LDL.LU R175, [R1+0xb3f4] ;  /* 0x00b3f40001af7983 */ /* 0x000ee80000300800 */
[----:B------:R-:W2:Y:S04]  /*195570*/  LDL.LU R178, [R1+0xb3f0] ;  /* 0x00b3f00001b27983 */ /* 0x000ea80000300800 */
[----:B------:R-:W2:Y:S04]  /*195580*/  LDL.LU R179, [R1+0xb3ec] ;  /* 0x00b3ec0001b37983 */ /* 0x000ea80000300800 */
[----:B------:R-:W4:Y:S04]  /*195590*/  LDL.64 R108, [R1+0x2670] ;  /* 0x00267000016c7983 */ /* 0x000f280000100a00 */
[----:B------:R-:W4:Y:S04]  /*1955a0*/  LDL.64 R110, [R1+0x2678] ;  /* 0x00267800016e7983 */ /* 0x000f280000100a00 */
[----:B------:R-:W4:Y:S04]  /*1955b0*/  LDL.64 R72, [R1+0x2680] ;  /* 0x0026800001487983 */ /* 0x000f280000100a00 */
[----:B------:R-:W4:Y:S04]  /*1955c0*/  LDL.64 R74, [R1+0x2688] ;  /* 0x00268800014a7983 */ /* 0x000f280000100a00 */
[----:B------:R-:W-:Y:S04]  /*1955d0*/  STL [R1+0xaca0], R170 ;  /* 0x00aca0aa01007387 */ /* 0x000fe80000100800 */
[----:B------:R-:W-:Y:S04]  /*1955e0*/  STL [R1+0xac9c], R171 ;  /* 0x00ac9cab01007387 */ /* 0x000fe80000100800 */
[----:B------:R-:W-:Y:S01]  /*1955f0*/  STL.64 [R1+0xaf58], R168 ;  /* 0x00af58a801007387 */ /* 0x000fe20000100a00 */
[----:B-1----:R-:W-:-:S02]  /*195600*/  IMAD.MOV.U32 R137, RZ, RZ, R20 ;  /* 0x000000ffff897224 */ /* 0x002fc400078e0014 */
[----:B------:R-:W-:Y:S01]  /*195610*/  IMAD.MOV.U32 R138, RZ, RZ, R21 ;  /* 0x000000ffff8a7224 */ /* 0x000fe200078e0015 */
[----:B------:R-:W-:Y:S01]  /*195620*/  LDS R125, [R33+UR10+0x8f000] ;  /* 0x08f0000a217d7984 */ /* 0x000fe20008000800 */
[----:B------:R-:W-:-:S03]  /*195630*/  IMAD.MOV.U32 R139, RZ, RZ, R22 ;  /* 0x000000ffff8b7224 */ /* 0x000fc600078e0016 */
[----:B------:R-:W1:Y:S01]  /*195640*/  LDS R127, [R33+UR10+0x8f800] ;  /* 0x08f8000a217f7984 */ /* 0x000e620008000800 */
[C---:B---3--:R-:W-:Y:S08]  /*195650*/  HMMA.1688.F32.TF32 R172, R28.reuse, R96, R172 ;  /* 0x000000601cac723c */ /* 0x048ff000000810ac */
[----:B--2---:R-:W-:Y:S01]  /*195660*/  HMMA.1688.F32.TF32 R176, R28, R80, R176 ;  /* 0x000000501cb0723c */ /* 0x004fe200000810b0 */
[----:B------:R-:W-:-:S02]  /*195670*/  IMAD.MOV.U32 R80, RZ, RZ, R186 ;  /* 0x000000ffff507224 */ /* 0x000fc400078e00ba */
[----:B------:R-:W-:-:S08]  /*195680*/  IMAD.MOV.U32 R81, RZ, RZ, R187 ;  /* 0x000000ffff517224 */ /* 0x000fd000078e00bb */
        /* <DEDUP_REMOVED lines=8> */
[----:B------:R-:W2:Y:S04]  /*195710*/  LDL.LU R190, [R1+0xb3e0] ;  /* 0x00b3e00001be7983 */ /* 0x000ea80000300800 */
[----:B------:R-:W2:Y:S01]  /*195720*/  LDL.LU R191, [R1+0xb3dc] ;  /* 0x00b3dc0001bf7983 */ /* 0x000ea20000300800 */
[----:B------:R-:W-:-:S02]  /*195730*/  IMAD.MOV.U32 R96, RZ, RZ, R194 ;  /* 0x000000ffff607224 */ /* 0x000fc400078e00c2 */
[----:B------:R-:W-:Y:S01]  /*195740*/  IMAD.MOV.U32 R97, RZ, RZ, R195 ;  /* 0x000000ffff617224 */ /* 0x000fe200078e00c3 */
[----:B------:R-:W3:Y:S04]  /*195750*/  LDL.LU R194, [R1+0xb3d8] ;  /* 0x00b3d80001c27983 */ /* 0x000ee80000300800 */
[----:B------:R-:W3:Y:S01]  /*195760*/  LDL.LU R195, [R1+0xb3d4] ;  /* 0x00b3d40001c37983 */ /* 0x000ee20000300800 */
[----:B------:R-:W-:Y:S01]  /*195770*/  HMMA.1688.F32.TF32 R180, R28, R76, R180 ;  /* 0x0000004c1cb4723c */ /* 0x000fe200000810b4 */
[----:B------:R-:W-:Y:S01]  /*195780*/  IMAD.MOV.U32 R76, RZ, RZ, R197 ;  /* 0x000000ffff4c7224 */ /* 0x000fe200078e00c5 */
[----:B------:R-:W-:-:S15]  /*195790*/  MOV R77, R198 ;  /* 0x000000c6004d7202 */ /* 0x000fde0000000f00 */
[----:B------:R-:W-:Y:S02]  /*1957a0*/  NOP ;  /* 0x0000000000007918 */ /* 0x000fe40000000000 */
[----:B------:R-:W-:Y:S04]  /*1957b0*/  STL [R1+0xac88], R182 ;  /* 0x00ac88b601007387 */ /* 0x000fe80000100800 */
[----:B------:R-:W-:Y:S04]  /*1957c0*/  STL [R1+0xac84], R183 ;  /* 0x00ac84b701007387 */ /* 0x000fe80000100800 */
[----:B------:R-:W-:Y:S01]  /*1957d0*/  STL.64 [R1+0xb030], R180 ;  /* 0x00b030b401007387 */ /* 0x000fe20000100a00 */
[C---:B----4-:R-:W-:Y:S08]  /*1957e0*/  HMMA.1688.F32.TF32 R184, R28.reuse, R92, R184 ;  /* 0x0000005c1cb8723c */ /* 0x050ff000000810b8 */
[C---:B--2---:R-:W-:Y:S08]  /*1957f0*/  HMMA.1688.F32.TF32 R188, R28.reuse, R64, R188 ;  /* 0x000000401cbc723c */ /* 0x044ff000000810bc */
[----:B---3--:R-:W-:Y:S03]  /*195800*/  HMMA.1688.F32.TF32 R192, R28, R4, R192 ;  /* 0x000000041cc0723c */ /* 0x008fe600000810c0 */
[----:B------:R-:W-:Y:S04]  /*195810*/  STL [R1+0xac80], R186 ;  /* 0x00ac80ba01007387 */ /* 0x000fe80000100800 */
[----:B------:R-:W-:Y:S04]  /*195820*/  STL [R1+0xac7c], R187 ;  /* 0x00ac7cbb01007387 */ /* 0x000fe80000100800 */
[----:B------:R-:W-:Y:S04]  /*195830*/  STL.64 [R1+0xb038], R184 ;  /* 0x00b038b801007387 */ /* 0x000fe80000100a00 */
[----:B------:R-:W2:Y:S04]  /*195840*/  LDL.LU R197, [R1+0xb3d0] ;  /* 0x00b3d00001c57983 */ /* 0x000ea80000300800 */
[----:B------:R-:W2:Y:S01]  /*195850*/  LDL.LU R198, [R1+0xb3cc] ;  /* 0x00b3cc0001c67983 */ /* 0x000ea20000300800 */
[----:B------:R-:W-:-:S03]  /*195860*/  IMAD.MOV.U32 R64, RZ, RZ, R199 ;  /* 0x000000ffff407224 */ /* 0x000fc600078e00c7 */
[----:B------:R-:W-:Y:S01]  /*195870*/  STL [R1+0xac78], R189 ;  /* 0x00ac78bd01007387 */ /* 0x000fe20000100800 */
[----:B------:R-:W-:-:S03]  /*195880*/  IMAD.MOV.U32 R65, RZ, RZ, R201 ;  /* 0x000000ffff417224 */ /* 0x000fc600078e00c9 */
[----:B------:R-:W-:Y:S01]  /*195890*/  STL [R1+0xac74], R190 ;  /* 0x00ac74be01007387 */ /* 0x000fe20000100800 */
[----:B------:R-:W-:-:S03]  /*1958a0*/  IMAD.MOV.U32 R4, RZ, RZ, R202 ;  /* 0x000000ffff047224 */ /* 0x000fc600078e00ca */
[----:B------:R-:W-:Y:S01]  /*1958b0*/  STL [R1+0xac70], R191 ;  /* 0x00ac70bf01007387 */ /* 0x000fe20000100800 */
[----:B------:R-:W-:-:S03]  /*1958c0*/  MOV R5, R203 ;  /* 0x000000cb00057202 */ /* 0x000fc60000000f00 */
[----:B------:R-:W-:Y:S04]  /*1958d0*/  STL [R1+0xb040], R188 ;  /* 0x00b040bc01007387 */ /* 0x000fe80000100800 */
[----:B------:R-:W2:Y:S04]  /*1958e0*/  LDL.LU R199, [R1+0xb3c8] ;  /* 0x00b3c80001c77983 */ /* 0x000ea80000300800 */
[----:B------:R-:W3:Y:S04]  /*1958f0*/  LDL.LU R201, [R1+0xb3c4] ;  /* 0x00b3c40001c97983 */ /* 0x000ee80000300800 */
[----:B------:R-:W3:Y:S04]  /*195900*/  LDL.LU R202, [R1+0xb3c0] ;  /* 0x00b3c00001ca7983 */ /* 0x000ee80000300800 */
[----:B------:R-:W3:Y:S04]  /*195910*/  LDL.LU R203, [R1+0xb3bc] ;  /* 0x00b3bc0001cb7983 */ /* 0x000ee80000300800 */
[----:B------:R-:W-:Y:S04]  /*195920*/  STL [R1+0xac6c], R195 ;  /* 0x00ac6cc301007387 */ /* 0x000fe80000100800 */
[----:B------:R4:W-:Y:S04]  /*195930*/  STL [R1+0xaf30], R194 ;  /* 0x00af30c201007387 */ /* 0x0009e80000100800 */
[----:B------:R1:W-:Y:S01]  /*195940*/  STL.64 [R1+0xaf28], R192 ;  /* 0x00af28c001007387 */ /* 0x0003e20000100a00 */
[C---:B------:R-:W-:Y:S03]  /*195950*/  HMMA.1688.F32.TF32 R204, R28.reuse, R96, R204 ;  /* 0x000000601ccc723c */ /* 0x040fe600000810cc */
[----:B----4-:R-:W4:Y:S04]  /*195960*/  LDL.64 R194, [R1+0x2608] ;  /* 0x0026080001c27983 */ /* 0x010f280000100a00 */
[----:B-1----:R-:W2:Y:S01]  /*195970*/  LDL.64 R192, [R1+0x2600] ;  /* 0x0026000001c07983 */ /* 0x002ea20000100a00 */
[C---:B------:R-:W-:Y:S08]  /*195980*/  HMMA.1688.F32.TF32 R208, R28.reuse, R80, R208 ;  /* 0x000000501cd0723c */ /* 0x040ff000000810d0 */
[C---:B------:R-:W-:Y:S08]  /*195990*/  HMMA.1688.F32.TF32 R212, R28.reuse, R76, R212 ;  /* 0x0000004c1cd4723c */ /* 0x040ff000000810d4 */
[C---:B------:R-:W-:Y:S08]  /*1959a0*/  HMMA.1688.F32.TF32 R216, R28.reuse, R64, R216 ;  /* 0x000000401cd8723c */ /* 0x040ff000000810d8 */
[----:B------:R-:W-:Y:S01]  /*1959b0*/  HMMA.1688.F32.TF32 R220, R28, R4, R220 ;  /* 0x000000041cdc723c */ /* 0x000fe200000810dc */
[----:B------:R-:W-:-:S02]  /*1959c0*/  IMAD.MOV.U32 R76, RZ, RZ, R232 ;  /* 0x000000ffff4c7224 */ /* 0x000fc400078e00e8 */
[----:B------:R-:W-:Y:S01]  /*1959d0*/  IMAD.MOV.U32 R77, RZ, RZ, R228 ;  /* 0x000000ffff4d7224 */ /* 0x000fe200078e00e4 */
[----:B------:R-:W-:Y:S01]  /*1959e0*/  MOV R97, R224 ;  /* 0x000000e000617202 */ /* 0x000fe20000000f00 */
[----:B------:R-:W-:Y:S02]  /*1959f0*/  IMAD.MOV.U32 R96, RZ, RZ, R229 ;  /* 0x000000ffff607224 */ /* 0x000fe400078e00e5 */
[----:B------:R-:W-:Y:S01]  /*195a00*/  IMAD.MOV.U32 R80, RZ, RZ, R227 ;  /* 0x000000ffff507224 */ /* 0x000fe200078e00e3 */
[----:B------:R-:W-:Y:S01]  /*195a10*/  MOV R81, R230 ;  /* 0x000000e600517202 */ /* 0x000fe20000000f00 */
[----:B------:R-:W-:Y:S02]  /*195a20*/  IMAD.MOV.U32 R64, RZ, RZ, R231 ;  /* 0x000000ffff407224 */ /* 0x000fe400078e00e7 */
[----:B------:R-:W-:Y:S01]  /*195a30*/  IMAD.MOV.U32 R65, RZ, RZ, R233 ;  /* 0x000000ffff417224 */ /* 0x000fe200078e00e9 */
[----:B------:R-:W-:Y:S01]  /*195a40*/  MOV R5, R235 ;  /* 0x000000eb00057202 */ /* 0x000fe20000000f00 */
[----:B------:R-:W-:Y:S01]  /*195a50*/  IMAD.MOV.U32 R4, RZ, RZ, R234 ;  /* 0x000000ffff047224 */ /* 0x000fe200078e00ea */
[C---:B---3--:R-:W-:Y:S08]  /*195a60*/  HMMA.1688.F32.TF32 R200, R28.reuse, R100, R200 ;  /* 0x000000641cc8723c */ /* 0x048ff000000810c8 */
[----:B--2---:R-:W-:-:S15]  /*195a70*/  HMMA.1688.F32.TF32 R196, R28, R192, R196 ;  /* 0x000000c01cc4723c */ /* 0x004fde00000810c4 */
[----:B------:R-:W-:-:S04]  /*195a80*/  NOP ;  /* 0x0000000000007918 */ /* 0x000fc80000000000 */
[----:B------:R-:W-:Y:S04]  /*195a90*/  STL [R1+0xac68], R196 ;  /* 0x00ac68c401007387 */ /* 0x000fe80000100800 */
[----:B------:R-:W-:Y:S04]  /*195aa0*/  STL [R1+0xac64], R197 ;  /* 0x00ac64c501007387 */ /* 0x000fe80000100800 */
[----:B------:R-:W-:Y:S04]  /*195ab0*/  STL [R1+0xac60], R198 ;  /* 0x00ac60c601007387 */ /* 0x000fe80000100800 */
[----:B------:R-:W-:Y:S04]  /*195ac0*/  STL [R1+0xac5c], R199 ;  /* 0x00ac5cc701007387 */ /* 0x000fe80000100800 */
[----:B------:R-:W-:Y:S04]  /*195ad0*/  STL.64 [R1+0xae08], R202 ;  /* 0x00ae08ca01007387 */ /* 0x000fe80000100a00 */
[----:B------:R-:W-:Y:S04]  /*195ae0*/  STL.64 [R1+0xae00], R200 ;  /* 0x00ae00c801007387 */ /* 0x000fe80000100a00 */
[----:B------:R-:W-:Y:S04]  /*195af0*/  STL [R1+0xac58], R206 ;  /* 0x00ac58ce01007387 */ /* 0x000fe80000100800 */
[----:B------:R-:W-:Y:S04]  /*195b00*/  STL [R1+0xac54], R207 ;  /* 0x00ac54cf01007387 */ /* 0x000fe80000100800 */
[----:B------:R-:W-:Y:S04]  /*195b10*/  STL.64 [R1+0xaf38], R204 ;  /* 0x00af38cc01007387 */ /* 0x000fe80000100a00 */
[----:B------:R-:W-:Y:S04]  /*195b20*/  STL [R1+0xac50], R208 ;  /* 0x00ac50d001007387 */ /* 0x000fe80000100800 */
[----:B------:R-:W-:Y:S04]  /*195b30*/  STL [R1+0xac4c], R209 ;  /* 0x00ac4cd101007387 */ /* 0x000fe80000100800 */
[----:B------:R-:W-:Y:S04]  /*195b40*/  STL [R1+0xac48], R210 ;  /* 0x00ac48d201007387 */ /* 0x000fe80000100800 */
[----:B------:R-:W-:Y:S04]  /*195b50*/  STL [R1+0xac44], R211 ;  /* 0x00ac44d301007387 */ /* 0x000fe80000100800 */
[----:B------:R-:W2:Y:S04]  /*195b60*/  LDL.LU R232, [R1+0xb3b8] ;  /* 0x00b3b80001e87983 */ /* 0x000ea80000300800 */
[----:B------:R-:W3:Y:S04]  /*195b70*/  LDL.LU R228, [R1+0xb3b4] ;  /* 0x00b3b40001e47983 */ /* 0x000ee80000300800 */
[----:B------:R-:W-:Y:S04]  /*195b80*/  STL [R1+0xac40], R214 ;  /* 0x00ac40d601007387 */ /* 0x000fe80000100800 */
[----:B------:R-:W-:Y:S04]  /*195b90*/  STL [R1+0xac3c], R215 ;  /* 0x00ac3cd701007387 */ /* 0x000fe80000100800 */
[----:B------:R-:W-:Y:S04]  /*195ba0*/  STL.64 [R1+0xaf20], R212 ;  /* 0x00af20d401007387 */ /* 0x000fe80000100a00 */
[----:B------:R-:W-:Y:S04]  /*195bb0*/  STL [R1+0xac38], R218 ;  /* 0x00ac38da01007387 */ /* 0x000fe80000100800 */
[----:B------:R-:W-:Y:S04]  /*195bc0*/  STL [R1+0xac34], R219 ;  /* 0x00ac34db01007387 */ /* 0x000fe80000100800 */
[----:B------:R-:W-:Y:S04]  /*195bd0*/  STL.64 [R1+0xaf40], R216 ;  /* 0x00af40d801007387 */ /* 0x000fe80000100a00 */
[----:B------:R-:W3:Y:S04]  /*195be0*/  LDL.LU R229, [R1+0xb3b0] ;  /* 0x00b3b00001e57983 */ /* 0x000ee80000300800 */
[----:B------:R-:W2:Y:S04]  /*195bf0*/  LDL.LU R224, [R1+0xb3ac] ;  /* 0x00b3ac0001e07983 */ /* 0x000ea80000300800 */
[----:B------:R-:W-:Y:S04]  /*195c00*/  STL [R1+0xac30], R222 ;  /* 0x00ac30de01007387 */ /* 0x000fe80000100800 */
[----:B------:R-:W-:Y:S04]  /*195c10*/  STL [R1+0xac2c], R223 ;  /* 0x00ac2cdf01007387 */ /* 0x000fe80000100800 */
[----:B------:R1:W-:Y:S02]  /*195c20*/  STL.64 [R1+0xb048], R220 ;  /* 0x00b048dc01007387 */ /* 0x0003e40000100a00 */
[----:B-1----:R-:W-:-:S02]  /*195c30*/  IMAD.MOV.U32 R220, RZ, RZ, R225 ;  /* 0x000000ffffdc7224 */ /* 0x002fc400078e00e1 */
[----:B------:R-:W2:Y:S01]  /*195c40*/  LDL.LU R225, [R1+0xb3a8] ;  /* 0x00b3a80001e17983 */ /* 0x000ea20000300800 */
[----:B------:R-:W-:-:S03]  /*195c50*/  IMAD.MOV.U32 R221, RZ, RZ, R226 ;  /* 0x000000ffffdd7224 */ /* 0x000fc600078e00e2 */
[----:B------:R-:W2:Y:S04]  /*195c60*/  LDL.LU R226, [R1+0xb3a4] ;  /* 0x00b3a40001e27983 */ /* 0x000ea80000300800 */
[----:B------:R-:W2:Y:S04]  /*195c70*/  LDL R222, [R1+0x29c8] ;  /* 0x0029c80001de7983 */ /* 0x000ea80000100800 */
[----:B------:R-:W2:Y:S04]  /*195c80*/  LDL R223, [R1+0x29cc] ;  /* 0x0029cc0001df7983 */ /* 0x000ea80000100800 */
[----:B------:R-:W2:Y:S04]  /*195c90*/  LDL.LU R227, [R1+0xb3a0] ;  /* 0x00b3a00001e37983 */ /* 0x000ea80000300800 */
[----:B------:R-:W3:Y:S04]  /*195ca0*/  LDL.LU R230, [R1+0xb39c] ;  /* 0x00b39c0001e67983 */ /* 0x000ee80000300800 */
[----:B------:R-:W3:Y:S04]  /*195cb0*/  LDL.LU R231, [R1+0xb398] ;  /* 0x00b3980001e77983 */ /* 0x000ee80000300800 */
[----:B------:R-:W4:Y:S04]  /*195cc0*/  LDL.LU R233, [R1+0xb394] ;  /* 0x00b3940001e97983 */ /* 0x000f280000300800 */
[----:B------:R-:W4:Y:S04]  /*195cd0*/  LDL.LU R234, [R1+0xb390] ;  /* 0x00b3900001ea7983 */ /* 0x000f280000300800 */
[----:B------:R-:W4:Y:S04]  /*195ce0*/  LDL.LU R235, [R1+0xb38c] ;  /* 0x00b38c0001eb7983 */ /* 0x000f280000300800 */
[----:B------:R-:W-:Y:S01]  /*195cf0*/  STL.64 [R1+0xb358], R110 ;  /* 0x00b3586e01007387 */ /* 0x000fe20000100a00 */
[C---:B--2---:R-:W-:Y:S08]  /*195d00*/  HMMA.1688.F32.TF32 R224, R28.reuse, R108, R224 ;  /* 0x0000006c1ce0723c */ /* 0x044ff000000810e0 */
[C---:B---3--:R-:W-:Y:S08]  /*195d10*/  HMMA.1688.F32.TF32 R228, R28.reuse, R72, R228 ;  /* 0x000000481ce4723c */ /* 0x048ff000000810e4 */
[C---:B----4-:R-:W-:Y:S03]  /*195d20*/  HMMA.1688.F32.TF32 R232, R28.reuse, R76, R232 ;  /* 0x0000004c1ce8723c */ /* 0x050fe600000810e8 */
[----:B------:R-:W-:Y:S04]  /*195d30*/  STL [R1+0xac28], R226 ;  /* 0x00ac28e201007387 */ /* 0x000fe80000100800 */
[----:B------:R-:W-:Y:S04]  /*195d40*/  STL [R1+0xac24], R227 ;  /* 0x00ac24e301007387 */ /* 0x000fe80000100800 */
[----:B------:R-:W-:Y:S04]  /*195d50*/  STL.64 [R1+0xaf10], R224 ;  /* 0x00af10e001007387 */ /* 0x000fe80000100a00 */
[----:B------:R-:W-:Y:S04]  /*195d60*/  STL.64 [R1+0xb350], R74 ;  /* 0x00b3504a01007387 */ /* 0x000fe80000100a00 */
[----:B------:R-:W-:Y:S04]  /*195d70*/  STL [R1+0xac20], R230 ;  /* 0x00ac20e601007387 */ /* 0x000fe80000100800 */
[----:B------:R-:W-:Y:S04]  /*195d80*/  STL [R1+0xac1c], R231 ;  /* 0x00ac1ce701007387 */ /* 0x000fe80000100800 */
[----:B------:R-:W-:Y:S04]  /*195d90*/  STL.64 [R1+0xaef8], R228 ;  /* 0x00aef8e401007387 */ /* 0x000fe80000100a00 */
[----:B------:R1:W-:Y:S04]  /*195da0*/  STL.64 [R1+0xae18], R234 ;  /* 0x00ae18ea01007387 */ /* 0x0003e80000100a00 */
[----:B------:R-:W-:Y:S04]  /*195db0*/  STL.64 [R1+0xae10], R232 ;  /* 0x00ae10e801007387 */ /* 0x000fe80000100a00 */
[----:B------:R-:W2:Y:S04]  /*195dc0*/  LDL.64 R188, [R1+0x29d0] ;  /* 0x0029d00001bc7983 */ /* 0x000ea80000100a00 */
[----:B------:R-:W3:Y:S01]  /*195dd0*/  LDL.64 R190, [R1+0x29d8] ;  /* 0x0029d80001be7983 */ /* 0x000ee20000100a00 */
[C---:B------:R-:W-:Y:S03]  /*195de0*/  HMMA.1688.F32.TF32 R236, R28.reuse, R96, R236 ;  /* 0x000000601cec723c */ /* 0x040fe600000810ec */
[----:B-1----:R-:W4:Y:S04]  /*195df0*/  LDL R234, [R1+0x2328] ;  /* 0x0023280001ea7983 */ /* 0x002f280000100800 */
[----:B------:R-:W4:Y:S01]  /*195e00*/  LDL R235, [R1+0x232c] ;  /* 0x00232c0001eb7983 */ /* 0x000f220000100800 */
[C---:B------:R-:W-:Y:S03]  /*195e10*/  HMMA.1688.F32.TF32 R240, R28.reuse, R80, R240 ;  /* 0x000000501cf0723c */ /* 0x040fe600000810f0 */
[----:B------:R-:W4:Y:S04]  /*195e20*/  LDL R78, [R1+0x29e8] ;  /* 0x0029e800014e7983 */ /* 0x000f280000100800 */
[----:B------:R-:W4:Y:S01]  /*195e30*/  LDL R79, [R1+0x29ec] ;  /* 0x0029ec00014f7983 */ /* 0x000f220000100800 */
[C---:B------:R-:W-:Y:S03]  /*195e40*/  HMMA.1688.F32.TF32 R4, R28.reuse, R4, R16 ;  /* 0x000000041c04723c */ /* 0x040fe60000081010 */
[----:B------:R-:W4:Y:S05]  /*195e50*/  LDL.64 R186, [R1+0x2348] ;  /* 0x0023480001ba7983 */ /* 0x000f2a0000100a00 */
[C---:B------:R-:W-:Y:S01]  /*195e60*/  HMMA.1688.F32.TF32 R8, R28.reuse, R64, R8 ;  /* 0x000000401c08723c */ /* 0x040fe20000081008 */
[----:B------:R-:W-:Y:S07]  /*195e70*/  STL [R1+0xac18], R238 ;  /* 0x00ac18ee01007387 */ /* 0x000fee0000100800 */
[----:B------:R-:W-:Y:S01]  /*195e80*/  HMMA.1688.F32.TF32 R12, R28, R220, R12 ;  /* 0x000000dc1c0c723c */ /* 0x000fe2000008100c */
[----:B------:R-:W-:Y:S04]  /*195e90*/  STL [R1+0xac14], R239 ;  /* 0x00ac14ef01007387 */ /* 0x000fe80000100800 */
        /* <DEDUP_REMOVED lines=10> */
[----:B------:R-:W-:Y:S04]  /*195f40*/  STL.64 [R1+0xae20], R8 ;  /* 0x00ae200801007387 */ /* 0x000fe80000100a00 */
[----:B------:R-:W-:Y:S04]  /*195f50*/  STL.64 [R1+0xb340], R222 ;  /* 0x00b340de01007387 */ /* 0x000fe80000100a00 */
[----:B------:R1:W-:Y:S04]  /*195f60*/  STL.64 [R1+0xae38], R14 ;  /* 0x00ae380e01007387 */ /* 0x0003e80000100a00 */
[----:B------:R-:W-:Y:S04]  /*195f70*/  STL.64 [R1+0xae30], R12 ;  /* 0x00ae300c01007387 */ /* 0x000fe80000100a00 */
[----:B------:R-:W4:Y:S04]  /*195f80*/  LDL.64 R82, [R1+0x23d8] ;  /* 0x0023d80001527983 */ /* 0x000f280000100a00 */
[----:B-1----:R-:W4:Y:S04]  /*195f90*/  LDL R14, [R1+0x2338] ;  /* 0x00233800010e7983 */ /* 0x002f280000100800 */
[----:B------:R-:W4:Y:S04]  /*195fa0*/  LDL R15, [R1+0x233c] ;  /* 0x00233c00010f7983 */ /* 0x000f280000100800 */
[----:B------:R-:W4:Y:S04]  /*195fb0*/  LDL.64 R66, [R1+0x23f8] ;  /* 0x0023f80001427983 */ /* 0x000f280000100a00 */
[----:B------:R-:W4:Y:S01]  /*195fc0*/  LDL.64 R150, [R1+0x2418] ;  /* 0x0024180001967983 */ /* 0x000f220000100a00 */
[----:B------:R-:W-:-:S02]  /*195fd0*/  IMAD.MOV.U32 R77, RZ, RZ, R26 ;  /* 0x000000ffff4d7224 */ /* 0x000fc400078e001a */
[----:B------:R-:W-:Y:S01]  /*195fe0*/  IMAD.MOV.U32 R76, RZ, RZ, R27 ;  /* 0x000000ffff4c7224 */ /* 0x000fe200078e001b */
[----:B--2---:R-:W-:Y:S01]  /*195ff0*/  HMMA.1688.F32.TF32 R16, R28, R188, R244 ;  /* 0x000000bc1c10723c */ /* 0x004fe200000810f4 */
[----:B---3--:R-:W-:-:S15]  /*196000*/  STL.64 [R1+0xb348], R190 ;  /* 0x00b348be01007387 */ /* 0x008fde0000100a00 */
[----:B------:R-:W-:-:S03]  /*196010*/  NOP ;  /* 0x0000000000007918 */ /* 0x000fc60000000000 */
[----:B------:R-:W-:Y:S04]  /*196020*/  STL [R1+0xabf8], R18 ;  /* 0x00abf81201007387 */ /* 0x000fe80000100800 */
[----:B------:R-:W-:Y:S04]  /*196030*/  STL [R1+0xabf4], R19 ;  /* 0x00abf41301007387 */ /* 0x000fe80000100800 */
[----:B------:R-:W-:Y:S04]  /*196040*/  STL.64 [R1+0xae70], R16 ;  /* 0x00ae701001007387 */ /* 0x000fe80000100a00 */
[----:B------:R-:W2:Y:S04]  /*196050*/  LDL R246, [R1+0x2358] ;  /* 0x0023580001f67983 */ /* 0x000ea80000100800 */
[----:B------:R-:W2:Y:S04]  /*196060*/  LDL R247, [R1+0x235c] ;  /* 0x00235c0001f77983 */ /* 0x000ea80000100800 */
        /* <DEDUP_REMOVED lines=41> */
[----:B------:R-:W3:Y:S04]  /*196300*/  LDL.LU R25, [R1+0x134] ;  /* 0x0001340001197983 */ /* 0x000ee80000300800 */
[----:B------:R-:W3:Y:S04]  /*196310*/  LDL.LU R26, [R1+0x138] ;  /* 0x00013800011a7983 */ /* 0x000ee80000300800 */
[----:B------:R-:W3:Y:S04]  /*196320*/  LDL.LU R27, [R1+0x13c] ;  /* 0x00013c00011b7983 */ /* 0x000ee80000300800 */
[----:B------:R-:W3:Y:S04]  /*196330*/  LDL.64 R146, [R1+0x2438] ;  /* 0x0024380001927983 */ /* 0x000ee80000100a00 */
[----:B------:R-:W3:Y:S04]  /*196340*/  LDL.64 R102, [R1+0x2448] ;  /* 0x0024480001667983 */ /* 0x000ee80000100a00 */
[----:B------:R-:W3:Y:S04]  /*196350*/  LDL.64 R98, [R1+0x2468] ;  /* 0x0024680001627983 */ /* 0x000ee80000100a00 */
[----:B------:R-:W3:Y:S04]  /*196360*/  LDL.64 R210, [R1+0x2488] ;  /* 0x0024880001d27983 */ /* 0x000ee80000100a00 */
[----:B------:R-:W3:Y:S04]  /*196370*/  LDL.64 R106, [R1+0x2498] ;  /* 0x00249800016a7983 */ /* 0x000ee80000100a00 */
[----:B----4-:R-:W-:Y:S01]  /*196380*/  STL.64 [R1+0xb360], R78 ;  /* 0x00b3604e01007387 */ /* 0x010fe20000100a00 */
[C---:B--2---:R-:W-:Y:S08]  /*196390*/  HMMA.1688.F32.TF32 R4, R124.reuse, R14, R156 ;  /* 0x0000000e7c04723c */ /* 0x044ff0000008109c */
[----:B---3--:R-:W-:Y:S08]  /*1963a0*/  HMMA.1688.F32.TF32 R8, R124, R186, R160 ;  /* 0x000000ba7c08723c */ /* 0x008ff000000810a0 */
[----:B------:R-:W-:-:S15]  /*1963b0*/  HMMA.1688.F32.TF32 R20, R28, R76, R20 ;  /* 0x0000004c1c14723c */ /* 0x000fde0000081014 */
        /* <DEDUP_REMOVED lines=20> */
[----:B------:R-:W2:Y:S04]  /*196500*/  LDL.64 R114, [R1+0x24a8] ;  /* 0x0024a80001727983 */ /* 0x000ea80000100a00 */
[----:B------:R-:W-:Y:S04]  /*196510*/  STL.64 [R1+0xb90], R4 ;  /* 0x000b900401007387 */ /* 0x000fe80000100a00 */
[----:B------:R1:W-:Y:S01]  /*196520*/  STL.64 [R1+0xb98], R6 ;  /* 0x000b980601007387 */ /* 0x0003e20000100a00 */
[----:B------:R-:W-:-:S02]  /*196530*/  IMAD.MOV.U32 R9, RZ, RZ, R122 ;  /* 0x000000ffff097224 */ /* 0x000fc400078e007a */
[----:B------:R-:W-:Y:S01]  /*196540*/  IMAD.MOV.U32 R8, RZ, RZ, R123 ;  /* 0x000000ffff087224 */ /* 0x000fe200078e007b */
[----:B------:R-:W3:Y:S04]  /*196550*/  LDL.64 R118, [R1+0x24b8] ;  /* 0x0024b80001767983 */ /* 0x000ee80000100a00 */
[----:B------:R-:W4:Y:S01]  /*196560*/  LDL.64 R134, [R1+0x24c8] ;  /* 0x0024c80001867983 */ /* 0x000f220000100a00 */
[C---:B-1----:R-:W-:Y:S03]  /*196570*/  HMMA.1688.F32.TF32 R4, R124.reuse, R34, R140 ;  /* 0x000000227c04723c */ /* 0x042fe6000008108c */
[----:B------:R-:W2:Y:S04]  /*196580*/  LDL.64 R122, [R1+0x24d8] ;  /* 0x0024d800017a7983 */ /* 0x000ea80000100a00 */
[----:B------:R-:W-:Y:S04]  /*196590*/  STL.64 [R1+0xb330], R34 ;  /* 0x00b3302201007387 */ /* 0x000fe80000100a00 */
[----:B------:R-:W-:Y:S08]  /*1965a0*/  STL [R1+0xb328], R33 ;  /* 0x00b3282101007387 */ /* 0x000ff00000100800 */
[----:B------:R-:W-:Y:S04]  /*1965b0*/  STL.64 [R1+0xb80], R4 ;  /* 0x000b800401007387 */ /* 0x000fe80000100a00 */
[----:B------:R1:W-:Y:S02]  /*1965c0*/  STL.64 [R1+0xb88], R6 ;  /* 0x000b880601007387 */ /* 0x0003e40000100a00 */
[C---:B-1----:R-:W-:Y:S02]  /*1965d0*/  HMMA.1688.F32.TF32 R4, R124.reuse, R38, R136 ;  /* 0x000000267c04723c */ /* 0x042fe40000081088 */
[----:B------:R-:W-:Y:S06]  /*1965e0*/  STL.64 [R1+0xb318], R42 ;  /* 0x00b3182a01007387 */ /* 0x000fec0000100a00 */
[C---:B------:R-:W-:Y:S11]  /*1965f0*/  HMMA.1688.F32.TF32 R12, R124.reuse, R42, R128 ;  /* 0x0000002a7c0c723c */ /* 0x040ff60000081080 */
[----:B------:R-:W-:Y:S04]  /*196600*/  STL.64 [R1+0xb70], R4 ;  /* 0x000b700401007387 */ /* 0x000fe80000100a00 */
[----:B------:R1:W-:Y:S02]  /*196610*/  STL.64 [R1+0xb78], R6 ;  /* 0x000b780601007387 */ /* 0x0003e40000100a00 */
[C---:B-1----:R-:W-:Y:S02]  /*196620*/  HMMA.1688.F32.TF32 R4, R124.reuse, R46, R24 ;  /* 0x0000002e7c04723c */ /* 0x042fe40000081018 */
[----:B------:R-:W-:Y:S04]  /*196630*/  STL.64 [R1+0x140], R12 ;  /* 0x0001400c01007387 */ /* 0x000fe80000100a00 */
[----:B------:R1:W-:Y:S04]  /*196640*/  STL.64 [R1+0x148], R14 ;  /* 0x0001480e01007387 */ /* 0x0003e80000100a00 */
[----:B------:R-:W2:Y:S09]  /*196650*/  LDL.LU R24, [R1] ;  /* 0x0000000001187983 */ /* 0x000eb20000300800 */
        /* <DEDUP_REMOVED lines=81> */
[C---:B-1----:R-:W-:Y:S08]  /*196b70*/  HMMA.1688.F32.TF32 R12, R124.reuse, R54, R224 ;  /* 0x000000367c0c723c */ /* 0x042ff000000810e0 */
[----:B--2---:R-:W-:-:S15]  /*196b80*/  HMMA.1688.F32.TF32 R4, R124, R50, R72 ;  /* 0x000000327c04723c */ /* 0x004fde0000081048 */
[----:B------:R-:W-:-:S04]  /*196b90*/  NOP ;  /* 0x0000000000007918 */ /* 0x000fc80000000000 */
[----:B------:R-:W-:Y:S04]  /*196ba0*/  STL.64 [R1+0x120], R4 ;  /* 0x0001200401007387 */ /* 0x000fe80000100a00 */
[----:B------:R3:W-:Y:S04]  /*196bb0*/  STL.64 [R1+0x128], R6 ;  /* 0x0001280601007387 */ /* 0x0007e80000100a00 */
[----:B------:R-:W-:Y:S04]  /*196bc0*/  STL.64 [R1+0xb320], R54 ;  /* 0x00b3203601007387 */ /* 0x000fe80000100a00 */
[----:B------:R-:W-:Y:S01]  /*196bd0*/  STL.64 [R1+0x110], R12 ;  /* 0x0001100c01007387 */ /* 0x000fe20000100a00 */
[C---:B---3--:R-:W-:Y:S03]  /*196be0*/  HMMA.1688.F32.TF32 R4, R124.reuse, R82, R128 ;  /* 0x000000527c04723c */ /* 0x048fe60000081080 */
[----:B------:R1:W-:Y:S04]  /*196bf0*/  STL.64 [R1+0x118], R14 ;  /* 0x0001180e01007387 */ /* 0x0003e80000100a00 */
[----:B------:R-:W2:Y:S01]  /*196c00*/  LDL.64 R130, [R1+0x24e8] ;  /* 0x0024e80001827983 */ /* 0x000ea20000100a00 */
        /* <DEDUP_REMOVED lines=33> */
[----:B------:R1:W-:Y:S04]  /*196e20*/  STL.64 [R1+0x1898], R22 ;  /* 0x0018981601007387 */ /* 0x0003e80000100a00 */
[----:B------:R-:W3:Y:S04]  /*196e30*/  LDL.64 R138, [R1+0x24f8] ;  /* 0x0024f800018a7983 */ /* 0x000ee80000100a00 */
[----:B------:R-:W-:Y:S04]  /*196e40*/  STL.64 [R1+0x50], R16 ;  /* 0x0000501001007387 */ /* 0x000fe80000100a00 */
[----:B------:R-:W-:Y:S04]  /*196e50*/  STL.64 [R1+0x58], R18 ;  /* 0x0000581201007387 */ /* 0x000fe80000100a00 */
[----:B------:R-:W4:Y:S04]  /*196e60*/  LDL.64 R142, [R1+0x2508] ;  /* 0x00250800018e7983 */ /* 0x000f280000100a00 */
[----:B------:R-:W-:Y:S04]  /*196e70*/  STL.64 [R1+0x18a0], R12 ;  /* 0x0018a00c01007387 */ /* 0x000fe80000100a00 */
[----:B------:R1:W-:Y:S02]  /*196e80*/  STL.64 [R1+0x18a8], R14 ;  /* 0x0018a80e01007387 */ /* 0x0003e40000100a00 */
[C---:B-1----:R-:W-:Y:S01]  /*196e90*/  HMMA.1688.F32.TF32 R20, R124.reuse, R118, R168 ;  /* 0x000000767c14723c */ /* 0x042fe200000810a8 */
[----:B------:R-:W-:Y:S01]  /*196ea0*/  IMAD.MOV.U32 R5, RZ, RZ, R198 ;  /* 0x000000ffff057224 */ /* 0x000fe200078e00c6 */
[----:B------:R-:W-:Y:S01]  /*196eb0*/  MOV R4, R199 ;  /* 0x000000c700047202 */ /* 0x000fe20000000f00 */
[----:B------:R-:W3:Y:S04]  /*196ec0*/  LDL.64 R242, [R1+0x2518] ;  /* 0x0025180001f27983 */ /* 0x000ee80000100a00 */
[----:B------:R-:W3:Y:S01]  /*196ed0*/  LDL.64 R198, [R1+0x2528] ;  /* 0x0025280001c67983 */ /* 0x000ee20000100a00 */
[C---:B------:R-:W-:Y:S03]  /*196ee0*/  HMMA.1688.F32.TF32 R12, R124.reuse, R114, R172 ;  /* 0x000000727c0c723c */ /* 0x040fe600000810ac */
[----:B------:R-:W3:Y:S04]  /*196ef0*/  LDL.64 R154, [R1+0x2538] ;  /* 0x00253800019a7983 */ /* 0x000ee80000100a00 */
[----:B------:R-:W3:Y:S01]  /*196f00*/  LDL.64 R158, [R1+0x2548] ;  /* 0x00254800019e7983 */ /* 0x000ee20000100a00 */
[C---:B------:R-:W-:Y:S03]  /*196f10*/  HMMA.1688.F32.TF32 R16, R124.reuse, R134, R164 ;  /* 0x000000867c10723c */ /* 0x040fe600000810a4 */
[----:B------:R-:W3:Y:S08]  /*196f20*/  LDL.64 R162, [R1+0x2558] ;  /* 0x0025580001a27983 */ /* 0x000ef00000100a00 */
        /* <DEDUP_REMOVED lines=8> */
[----:B------:R-:W3:Y:S04]  /*196fb0*/  LDL.64 R166, [R1+0x2568] ;  /* 0x0025680001a67983 */ /* 0x000ee80000100a00 */
[----:B------:R-:W-:Y:S04]  /*196fc0*/  STL.64 [R1+0x19d0], R12 ;  /* 0x0019d00c01007387 */ /* 0x000fe80000100a00 */
[----:B------:R2:W-:Y:S04]  /*196fd0*/  STL.64 [R1+0x19d8], R14 ;  /* 0x0019d80e01007387 */ /* 0x0005e80000100a00 */
[----:B------:R-:W3:Y:S04]  /*196fe0*/  LDL.64 R170, [R1+0x2578] ;  /* 0x0025780001aa7983 */ /* 0x000ee80000100a00 */
[----:B------:R-:W3:Y:S04]  /*196ff0*/  LDL.64 R174, [R1+0x2588] ;  /* 0x0025880001ae7983 */ /* 0x000ee80000100a00 */
[----:B------:R-:W3:Y:S04]  /*197000*/  LDL.64 R178, [R1+0x2598] ;  /* 0x0025980001b27983 */ /* 0x000ee80000100a00 */
[----:B-1----:R-:W3:Y:S04]  /*197010*/  LDL.64 R18, [R1+0x25a8] ;  /* 0x0025a80001127983 */ /* 0x002ee80000100a00 */
[----:B------:R-:W3:Y:S04]  /*197020*/  LDL.64 R230, [R1+0x25b8] ;  /* 0x0025b80001e67983 */ /* 0x000ee80000100a00 */
[----:B------:R-:W3:Y:S04]  /*197030*/  LDL.64 R202, [R1+0x25c8] ;  /* 0x0025c80001ca7983 */ /* 0x000ee80000100a00 */
        /* <DEDUP_REMOVED lines=77> */
[----:B------:R-:W-:Y:S01]  /*197510*/  IMAD.MOV.U32 R249, RZ, RZ, R2 ;  /* 0x000000fffff97224 */ /* 0x000fe200078e0002 */
[C---:B---3--:R-:W-:Y:S08]  /*197520*/  HMMA.1688.F32.TF32 R128, R124.reuse, R138, R120 ;  /* 0x0000008a7c80723c */ /* 0x048ff00000081078 */
[C---:B----4-:R-:W-:Y:S08]  /*197530*/  HMMA.1688.F32.TF32 R120, R124.reuse, R142, R52 ;  /* 0x0000008e7c78723c */ /* 0x050ff00000081034 */
[C---:B------:R-:W-:Y:S08]  /*197540*/  HMMA.1688.F32.TF32 R52, R124.reuse, R242, R48 ;  /* 0x000000f27c34723c */ /* 0x040ff00000081030 */
[C---:B------:R-:W-:Y:S08]  /*197550*/  HMMA.1688.F32.TF32 R48, R124.reuse, R198, R44 ;  /* 0x000000c67c30723c */ /* 0x040ff0000008102c */
[C---:B------:R-:W-:Y:S08]  /*197560*/  HMMA.1688.F32.TF32 R44, R124.reuse, R154, R40 ;  /* 0x0000009a7c2c723c */ /* 0x040ff00000081028 */
        /* <DEDUP_REMOVED lines=13> */
[----:B------:R-:W-:Y:S04]  /*197640*/  STL.64 [R1+0x2b70], R40 ;  /* 0x002b702801007387 */ /* 0x000fe80000100a00 */
[----:B------:R2:W-:Y:S04]  /*197650*/  STL.64 [R1+0x2b78], R42 ;  /* 0x002b782a01007387 */ /* 0x0005e80000100a00 */
[----:B------:R-:W-:Y:S04]  /*197660*/  STL.64 [R1+0x2b60], R32 ;  /* 0x002b602001007387 */ /* 0x000fe80000100a00 */
[----:B------:R1:W-:Y:S01]  /*197670*/  STL.64 [R1+0x2b68], R34 ;  /* 0x002b682201007387 */ /* 0x0003e20000100a00 */
[C---:B--2---:R-:W-:Y:S03]  /*197680*/  HMMA.1688.F32.TF32 R40, R124.reuse, R166, R12 ;  /* 0x000000a67c28723c */ /* 0x044fe6000008100c */
[----:B------:R-:W2:Y:S05]  /*197690*/  LDL.LU R2, [R1+0xb378] ;  /* 0x00b3780001027983 */ /* 0x000eaa0000300800 */
[C---:B-1----:R-:W-:Y:S08]  /*1976a0*/  HMMA.1688.F32.TF32 R32, R124.reuse, R170, R184 ;  /* 0x000000aa7c20723c */ /* 0x042ff000000810b8 */
        /* <DEDUP_REMOVED lines=90> */
[----:B-1----:R-:W3:Y:S01]  /*197c50*/  LDL.LU R76, [R1+0x16f0] ;  /* 0x0016f000014c7983 */ /* 0x002ee20000300800 */
[C---:B----4-:R-:W-:Y:S03]  /*197c60*/  HMMA.1688.F32.TF32 R72, R124.reuse, R214, R108 ;  /* 0x000000d67c48723c */ /* 0x050fe6000008106c */
[----:B------:R-:W4:Y:S04]  /*197c70*/  LDL.LU R77, [R1+0x16f4] ;  /* 0x0016f400014d7983 */ /* 0x000f280000300800 */
[----:B--2---:R-:W4:Y:S04]  /*197c80*/  LDL.LU R78, [R1+0x16f8] ;  /* 0x0016f800014e7983 */ /* 0x004f280000300800 */
[----:B------:R-:W4:Y:S04]  /*197c90*/  LDL.LU R79, [R1+0x16fc] ;  /* 0x0016fc00014f7983 */ /* 0x000f280000300800 */
[----:B------:R-:W2:Y:S04]  /*197ca0*/  LDL.LU R108, [R1+0x16e0] ;  /* 0x0016e000016c7983 */ /* 0x000ea80000300800 */
[----:B------:R-:W-:Y:S04]  /*197cb0*/  STL.64 [R1+0x2ab0], R188 ;  /* 0x002ab0bc01007387 */ /* 0x000fe80000100a00 */
[----:B------:R-:W-:Y:S04]  /*197cc0*/  STL.64 [R1+0x2ab8], R190 ;  /* 0x002ab8be01007387 */ /* 0x000fe80000100a00 */
[----:B------:R1:W-:Y:S04]  /*197cd0*/  STL.64 [R1+0x2aa0], R72 ;  /* 0x002aa04801007387 */ /* 0x0003e80000100a00 */
[----:B------:R1:W-:Y:S04]  /*197ce0*/  STL.64 [R1+0x2aa8], R74 ;  /* 0x002aa84a01007387 */ /* 0x0003e80000100a00 */
[----:B------:R-:W2:Y:S04]  /*197cf0*/  LDL.LU R109, [R1+0x16e4] ;  /* 0x0016e400016d7983 */ /* 0x000ea80000300800 */
[----:B------:R-:W2:Y:S04]  /*197d00*/  LDL.LU R110, [R1+0x16e8] ;  /* 0x0016e800016e7983 */ /* 0x000ea80000300800 */
[----:B------:R-:W2:Y:S01]  /*197d10*/  LDL.LU R111, [R1+0x16ec] ;  /* 0x0016ec00016f7983 */ /* 0x000ea20000300800 */
[C---:B------:R-:W-:Y:S03]  /*197d20*/  HMMA.1688.F32.TF32 R220, R124.reuse, R22, R220 ;  /* 0x000000167cdc723c */ /* 0x040fe600000810dc */
[----:B-1----:R-:W2:Y:S04]  /*197d30*/  LDL.LU R72, [R1+0x16d0] ;  /* 0x0016d00001487983 */ /* 0x002ea80000300800 */
[----:B------:R-:W2:Y:S04]  /*197d40*/  LDL.LU R73, [R1+0x16d4] ;  /* 0x0016d40001497983 */ /* 0x000ea80000300800 */
[----:B------:R-:W2:Y:S04]  /*197d50*/  LDL.LU R74, [R1+0x16d8] ;  /* 0x0016d800014a7983 */ /* 0x000ea80000300800 */
[----:B------:R-:W2:Y:S04]  /*197d60*/  LDL.LU R75, [R1+0x16dc] ;  /* 0x0016dc00014b7983 */ /* 0x000ea80000300800 */
        /* <DEDUP_REMOVED lines=8> */
[----:B------:R-:W2:Y:S04]  /*197df0*/  LDL.LU R222, [R1+0x16b8] ;  /* 0x0016b80001de7983 */ /* 0x000ea80000300800 */
[----:B------:R-:W2:Y:S04]  /*197e00*/  LDL.LU R223, [R1+0x16bc] ;  /* 0x0016bc0001df7983 */ /* 0x000ea80000300800 */
[----:B------:R1:W-:Y:S04]  /*197e10*/  STL.64 [R1+0xb2e8], R22 ;  /* 0x00b2e81601007387 */ /* 0x0003e80000100a00 */
[----:B------:R-:W2:Y:S04]  /*197e20*/  LDL.LU R20, [R1+0x1680] ;  /* 0x0016800001147983 */ /* 0x000ea80000300800 */
[----:B------:R-:W2:Y:S04]  /*197e30*/  LDL.LU R21, [R1+0x1684] ;  /* 0x0016840001157983 */ /* 0x000ea80000300800 */
[----:B-1----:R-:W2:Y:S04]  /*197e40*/  LDL.LU R22, [R1+0x1688] ;  /* 0x0016880001167983 */ /* 0x002ea80000300800 */
[----:B------:R-:W2:Y:S01]  /*197e50*/  LDL.LU R23, [R1+0x168c] ;  /* 0x00168c0001177983 */ /* 0x000ea20000300800 */
[C---:B------:R-:W-:Y:S08]  /*197e60*/  HMMA.1688.F32.TF32 R12, R124.reuse, R10, R12 ;  /* 0x0000000a7c0c723c */ /* 0x040ff0000008100c */
[C---:B---3--:R-:W-:Y:S11]  /*197e70*/  HMMA.1688.F32.TF32 R184, R124.reuse, R6, R184 ;  /* 0x000000067cb8723c */ /* 0x048ff600000810b8 */
[----:B------:R-:W-:Y:S01]  /*197e80*/  STL.64 [R1+0x2a80], R12 ;  /* 0x002a800c01007387 */ /* 0x000fe20000100a00 */
[C---:B----4-:R-:W-:Y:S03]  /*197e90*/  HMMA.1688.F32.TF32 R76, R124.reuse, R238, R76 ;  /* 0x000000ee7c4c723c */ /* 0x050fe6000008104c */
[----:B------:R1:W-:Y:S04]  /*197ea0*/  STL.64 [R1+0x2a88], R14 ;  /* 0x002a880e01007387 */ /* 0x0003e80000100a00 */
[----:B-1----:R-:W3:Y:S04]  /*197eb0*/  LDL.LU.64 R14, [R1+0xb370] ;  /* 0x00b37000010e7983 */ /* 0x002ee80000300a00 */
[----:B------:R1:W-:Y:S04]  /*197ec0*/  STL.64 [R1+0xb2e0], R10 ;  /* 0x00b2e00a01007387 */ /* 0x0003e80000100a00 */
[----:B-1----:R-:W4:Y:S01]  /*197ed0*/  LDL R10, [R1+0x26b8] ;  /* 0x0026b800010a7983 */ /* 0x002f220000100800 */
[C---:B--2---:R-:W-:Y:S03]  /*197ee0*/  HMMA.1688.F32.TF32 R108, R124.reuse, R226, R108 ;  /* 0x000000e27c6c723c */ /* 0x044fe6000008106c */
[----:B------:R-:W4:Y:S04]  /*197ef0*/  LDL R11, [R1+0x26bc] ;  /* 0x0026bc00010b7983 */ /* 0x000f280000100800 */
[----:B------:R-:W-:Y:S04]  /*197f00*/  STL.64 [R1+0x2a70], R184 ;  /* 0x002a70b801007387 */ /* 0x000fe80000100a00 */
[----:B------:R1:W-:Y:S04]  /*197f10*/  STL.64 [R1+0x2a78], R186 ;  /* 0x002a78ba01007387 */ /* 0x0003e80000100a00 */
[----:B-1----:R-:W2:Y:S04]  /*197f20*/  LDL.LU.64 R186, [R1+0xb368] ;  /* 0x00b3680001ba7983 */ /* 0x002ea80000300a00 */
[----:B------:R-:W-:Y:S04]  /*197f30*/  STL.64 [R1+0xb2d8], R6 ;  /* 0x00b2d80601007387 */ /* 0x000fe80000100a00 */
[----:B------:R-:W-:Y:S04]  /*197f40*/  STL.64 [R1+0x2a60], R76 ;  /* 0x002a604c01007387 */ /* 0x000fe80000100a00 */
[----:B------:R1:W-:Y:S04]  /*197f50*/  STL.64 [R1+0x2a68], R78 ;  /* 0x002a684e01007387 */ /* 0x0003e80000100a00 */
[----:B-1----:R-:W2:Y:S04]  /*197f60*/  LDL.LU.64 R78, [R1+0xb360] ;  /* 0x00b36000014e7983 */ /* 0x002ea80000300a00 */
[----:B------:R1:W-:Y:S04]  /*197f70*/  STL.64 [R1+0xb2d0], R238 ;  /* 0x00b2d0ee01007387 */ /* 0x0003e80000100a00 */
[----:B------:R-:W4:Y:S04]  /*197f80*/  LDL.LU R236, [R1+0x1690] ;  /* 0x0016900001ec7983 */ /* 0x000f280000300800 */
[----:B------:R-:W4:Y:S04]  /*197f90*/  LDL.LU R237, [R1+0x1694] ;  /* 0x0016940001ed7983 */ /* 0x000f280000300800 */
[----:B-1----:R-:W4:Y:S04]  /*197fa0*/  LDL.LU R238, [R1+0x1698] ;  /* 0x0016980001ee7983 */ /* 0x002f280000300800 */
[----:B------:R-:W4:Y:S04]  /*197fb0*/  LDL.LU R239, [R1+0x169c] ;  /* 0x00169c0001ef7983 */ /* 0x000f280000300800 */
[----:B------:R-:W-:Y:S04]  /*197fc0*/  STL.64 [R1+0x2bd0], R108 ;  /* 0x002bd06c01007387 */ /* 0x000fe80000100a00 */
[----:B------:R1:W-:Y:S04]  /*197fd0*/  STL.64 [R1+0x2bd8], R110 ;  /* 0x002bd86e01007387 */ /* 0x0003e80000100a00 */
[----:B-1----:R-:W2:Y:S04]  /*197fe0*/  LDL.LU.64 R110, [R1+0xb358] ;  /* 0x00b35800016e7983 */ /* 0x002ea80000300a00 */
[----:B------:R1:W-:Y:S04]  /*197ff0*/  STL.64 [R1+0xb2c8], R226 ;  /* 0x00b2c8e201007387 */ /* 0x0003e80000100a00 */
[----:B-1----:R-:W3:Y:S04]  /*198000*/  LDL R226, [R1+0x2698] ;  /* 0x0026980001e27983 */ /* 0x002ee80000100800 */
[----:B------:R-:W3:Y:S01]  /*198010*/  LDL R227, [R1+0x269c] ;  /* 0x00269c0001e37983 */ /* 0x000ee20000100800 */
[----:B--2---:R-:W-:-:S15]  /*198020*/  HMMA.1688.F32.TF32 R72, R124, R110, R72 ;  /* 0x0000006e7c48723c */ /* 0x004fde0000081048 */
[----:B------:R-:W-:-:S04]  /*198030*/  NOP ;  /* 0x0000000000007918 */ /* 0x000fc80000000000 */
[----:B------:R-:W-:Y:S04]  /*198040*/  STL.64 [R1+0x2c30], R72 ;  /* 0x002c304801007387 */ /* 0x000fe80000100a00 */
[----:B------:R1:W-:Y:S04]  /*198050*/  STL.64 [R1+0x2c38], R74 ;  /* 0x002c384a01007387 */ /* 0x0003e80000100a00 */
[----:B-1----:R-:W2:Y:S04]  /*198060*/  LDL.LU.64 R74, [R1+0xb350] ;  /* 0x00b35000014a7983 */ /* 0x002ea80000300a00 */
        /* <DEDUP_REMOVED lines=10> */
[----:B------:R1:W-:Y:S04]  /*198110*/  STL.64 [R1+0xb2b8], R74 ;  /* 0x00b2b84a01007387 */ /* 0x0003e80000100a00 */
[----:B-1----:R-:W2:Y:S04]  /*198120*/  LDL R74, [R1+0x26a8] ;  /* 0x0026a800014a7983 */ /* 0x002ea80000100800 */
[----:B------:R-:W2:Y:S01]  /*198130*/  LDL R75, [R1+0x26ac] ;  /* 0x0026ac00014b7983 */ /* 0x000ea20000100800 */
[----:B---3--:R-:W-:Y:S01]  /*198140*/  HMMA.1688.F32.TF32 R224, R124, R226, R108 ;  /* 0x000000e27ce0723c */ /* 0x008fe2000008106c */
[----:B------:R-:W-:-:S02]  /*198150*/  LOP3.LUT R36, R252, 0x40, RZ, 0x3c, !PT ;  /* 0x00000040fc247812 */ /* 0x000fc400078e3cff */
[----:B------:R-:W-:Y:S01]  /*198160*/  LOP3.LUT R37, R252, 0x60, RZ, 0x3c, !PT ;  /* 0x00000060fc257812 */ /* 0x000fe200078e3cff */
[----:B------:R-:W-:Y:S02]  /*198170*/  IMAD.MOV.U32 R250, RZ, RZ, R9 ;  /* 0x000000fffffa7224 */ /* 0x000fe400078e0009 */
[----:B------:R-:W-:Y:S01]  /*198180*/  IMAD.MOV.U32 R251, RZ, RZ, R8 ;  /* 0x000000fffffb7224 */ /* 0x000fe200078e0008 */
[----:B------:R-:W-:Y:S01]  /*198190*/  LDS R28, [R36+UR10+0x8f000] ;  /* 0x08f0000a241c7984 */ /* 0x000fe20008000800 */
[C---:B----4-:R-:W-:Y:S03]  /*1981a0*/  HMMA.1688.F32.TF32 R108, R124.reuse, R10, R236 ;  /* 0x0000000a7c6c723c */ /* 0x050fe600000810ec */
[----:B------:R-:W-:Y:S04]  /*1981b0*/  LDS R30, [R36+UR10+0x8f800] ;  /* 0x08f8000a241e7984 */ /* 0x000fe80008000800 */
[----:B------:R-:W-:Y:S01]  /*1981c0*/  LDS R29, [R37+UR10+0x8f000] ;  /* 0x08f0000a251d7984 */ /* 0x000fe20008000800 */
[C---:B------:R-:W-:Y:S03]  /*1981d0*/  HMMA.1688.F32.TF32 R8, R124.reuse, R54, R120 ;  /* 0x000000367c08723c */ /* 0x040fe60000081078 */
[----:B------:R-:W1:Y:S05]  /*1981e0*/  LDS R31, [R37+UR10+0x8f800] ;  /* 0x08f8000a251f7984 */ /* 0x000e6a0008000800 */
[----:B--2---:R-:W-:Y:S01]  /*1981f0*/  HMMA.1688.F32.TF32 R72, R124, R74, R220 ;  /* 0x0000004a7c48723c */ /* 0x004fe200000810dc */
[----:B------:R-:W2:-:S15]  /*198200*/  LDL.LU.64 R222, [R1+0xb340] ;  /* 0x00b3400001de7983 */ /* 0x000e9e0000300a00 */
[----:B------:R-:W-:-:S03]  /*198210*/  NOP ;  /* 0x0000000000007918 */ /* 0x000fc60000000000 */
        /* <DEDUP_REMOVED lines=8> */
[----:B------:R-:W-:Y:S01]  /*1982a0*/  STL.64 [R1+0x2fa8], R74 ;  /* 0x002fa84a01007387 */ /* 0x000fe20000100a00 */
[C---:B--2---:R-:W-:Y:S03]  /*1982b0*/  HMMA.1688.F32.TF32 R20, R124.reuse, R222, R48 ;  /* 0x000000de7c14723c */ /* 0x044fe60000081030 */
[----:B------:R-:W-:Y:S04]  /*1982c0*/  STL.64 [R1+0xb2a8], R222 ;  /* 0x00b2a8de01007387 */ /* 0x000fe80000100a00 */
[----:B------:R-:W-:Y:S04]  /*1982d0*/  STL.64 [R1+0x3030], R8 ;  /* 0x0030300801007387 */ /* 0x000fe80000100a00 */
[----:B------:R2:W-:Y:S02]  /*1982e0*/  STL.64 [R1+0x3038], R10 ;  /* 0x0030380a01007387 */ /* 0x0005e40000100a00 */
[C---:B--2---:R-:W-:Y:S06]  /*1982f0*/  HMMA.1688.F32.TF32 R8, R124.reuse, R190, R44 ;  /* 0x000000be7c08723c */ /* 0x044fec000008102c */
[----:B------:R-:W-:Y:S04]  /*198300*/  STL.64 [R1+0x3220], R20 ;  /* 0x0032201401007387 */ /* 0x000fe80000100a00 */
[----:B------:R2:W-:Y:S04]  /*198310*/  STL.64 [R1+0x3228], R22 ;  /* 0x0032281601007387 */ /* 0x0005e80000100a00 */
[----:B------:R-:W-:Y:S01]  /*198320*/  STL.64 [R1+0xb2b0], R190 ;  /* 0x00b2b0be01007387 */ /* 0x000fe20000100a00 */
[----:B--2---:R-:W-:Y:S04]  /*198330*/  HMMA.1688.F32.TF32 R20, R124, R78, R40 ;  /* 0x0000004e7c14723c */ /* 0x004fe80000081028 */
[----:B------:R-:W-:Y:S04]  /*198340*/  STL.64 [R1+0x32a0], R8 ;  /* 0x0032a00801007387 */ /* 0x000fe80000100a00 */
[----:B------:R1:W-:Y:S02]  /*198350*/  STL.64 [R1+0x32a8], R10 ;  /* 0x0032a80a01007387 */ /* 0x0003e40000100a00 */
[C---:B-1----:R-:W-:Y:S09]  /*198360*/  HMMA.1688.F32.TF32 R8, R28.reuse, R186, R32 ;  /* 0x000000ba1c08723c */ /* 0x042ff20000081020 */
        /* <DEDUP_REMOVED lines=107> */
[C---:B------:R-:W-:Y:S03]  /*198a20*/  HMMA.1688.F32.TF32 R40, R28.reuse, R38, R40 ;  /* 0x000000261c28723c */ /* 0x040fe60000081028 */
[----:B------:R-:W2:Y:S04]  /*198a30*/  LDL.LU R33, [R1+0xb328] ;  /* 0x00b3280001217983 */ /* 0x000ea80000300800 */
        /* <DEDUP_REMOVED lines=10> */
[----:B------:R-:W-:Y:S04]  /*198ae0*/  STL.64 [R1+0x1740], R40 ;  /* 0x0017402801007387 */ /* 0x000fe80000100a00 */
[----:B------:R1:W-:Y:S04]  /*198af0*/  STL.64 [R1+0x1748], R42 ;  /* 0x0017482a01007387 */ /* 0x0003e80000100a00 */
[----:B-1----:R-:W2:Y:S04]  /*198b00*/  LDL.LU.64 R42, [R1+0xb318] ;  /* 0x00b31800012a7983 */ /* 0x002ea80000300a00 */
        /* <DEDUP_REMOVED lines=21> */
[----:B-1----:R-:W2:Y:S01]  /*198c60*/  LDL.LU.64 R50, [R1+0xb300] ;  /* 0x00b3000001327983 */ /* 0x002ea20000300a00 */
[C---:B---3--:R-:W-:Y:S08]  /*198c70*/  HMMA.1688.F32.TF32 R36, R28.reuse, R54, R36 ;  /* 0x000000361c24723c */ /* 0x048ff00000081024 */
        /* <DEDUP_REMOVED lines=26> */
[C---:B----4-:R-:W-:Y:S08]  /*198e20*/  HMMA.1688.F32.TF32 R40, R28.reuse, R102, R236 ;  /* 0x000000661c28723c */ /* 0x050ff000000810ec */
[C---:B-1----:R-:W-:Y:S08]  /*198e30*/  HMMA.1688.F32.TF32 R36, R28.reuse, R70, R4 ;  /* 0x000000461c24723c */ /* 0x042ff00000081004 */
        /* <DEDUP_REMOVED lines=119> */
[----:B-1----:R-:W2:Y:S01]  /*1995b0*/  LDL.LU.64 R130, [R1+0xb2f0] ;  /* 0x00b2f00001827983 */ /* 0x002ea20000300a00 */
[C---:B------:R-:W-:Y:S08]  /*1995c0*/  HMMA.1688.F32.TF32 R116, R28.reuse, R138, R116 ;  /* 0x0000008a1c74723c */ /* 0x040ff00000081074 */
[C---:B------:R-:W-:Y:S08]  /*1995d0*/  HMMA.1688.F32.TF32 R112, R28.reuse, R142, R112 ;  /* 0x0000008e1c70723c */ /* 0x040ff00000081070 */
[C---:B----4-:R-:W-:Y:S08]  /*1995e0*/  HMMA.1688.F32.TF32 R4, R28.reuse, R202, R4 ;  /* 0x000000ca1c04723c */ /* 0x050ff00000081004 */
[C---:B------:R-:W-:Y:S08]  /*1995f0*/  HMMA.1688.F32.TF32 R8, R28.reuse, R94, R8 ;  /* 0x0000005e1c08723c */ /* 0x040ff00000081008 */
[----:B--2---:R-:W-:-:S15]  /*199600*/  HMMA.1688.F32.TF32 R124, R28, R130, R124 ;  /* 0x000000821c7c723c */ /* 0x004fde000008107c */
[----:B------:R-:W-:-:S04]  /*199610*/  NOP ;  /* 0x0000000000007918 */ /* 0x000fc80000000000 */
        /* <DEDUP_REMOVED lines=10> */
[----:B------:R-:W-:Y:S04]  /*1996c0*/  LDS R124, [R252+UR10+0x8f080] ;  /* 0x08f0800afc7c7984 */ /* 0x000fe80008000800 */
[----:B------:R-:W1:Y:S01]  /*1996d0*/  LDS R126, [R252+UR10+0x8f880] ;  /* 0x08f8800afc7e7984 */ /* 0x000e620008000800 */
        /* <DEDUP_REMOVED lines=44> */
[----:B------:R2:W-:Y:S10]  /*1999a0*/  STL.64 [R1+0xb238], R206 ;  /* 0x00b238ce01007387 */ /* 0x0005f40000100a00 */
[----:B------:R-:W-:Y:S04]  /*1999b0*/  STL.64 [R1+0x2910], R8 ;  /* 0x0029100801007387 */ /* 0x000fe80000100a00 */
[----:B------:R-:W-:Y:S04]  /*1999c0*/  STL.64 [R1+0x2918], R10 ;  /* 0x0029180a01007387 */ /* 0x000fe80000100a00 */
        /* <DEDUP_REMOVED lines=83> */
[----:B-1----:R-:W3:Y:S01]  /*199f00*/  LDL.64 R194, [R1+0x26a8] ;  /* 0x0026a80001c27983 */ /* 0x002ee20000100a00 */
        /* <DEDUP_REMOVED lines=35> */
[----:B------:R-:W-:Y:S01]  /*19a140*/  HMMA.1688.F32.TF32 R220, R28, R194, R220 ;  /* 0x000000c21cdc723c */ /* 0x000fe200000810dc */
[----:B------:R-:W-:-:S02]  /*19a150*/  IMAD.MOV.U32 R9, RZ, RZ, R194 ;  /* 0x000000ffff097224 */ /* 0x000fc400078e00c2 */
[----:B------:R-:W-:-:S05]  /*19a160*/  IMAD.MOV.U32 R8, RZ, RZ, R195 ;  /* 0x000000ffff087224 */ /* 0x000fca00078e00c3 */
[C---:B------:R-:W-:Y:S08]  /*19a170*/  HMMA.1688.F32.TF32 R192, R28.reuse, R218, R204 ;  /* 0x000000da1cc0723c */ /* 0x040ff000000810cc */
[C---:B------:R-:W-:Y:S08]  /*19a180*/  HMMA.1688.F32.TF32 R92, R28.reuse, R202, R92 ;  /* 0x000000ca1c5c723c */ /* 0x040ff0000008105c */
[----:B--2---:R-:W-:-:S15]  /*19a190*/  HMMA.1688.F32.TF32 R188, R28, R74, R188 ;  /* 0x0000004a1cbc723c */ /* 0x004fde00000810bc */
[----:B------:R-:W-:-:S04]  /*19a1a0*/  NOP ;  /* 0x0000000000007918 */ /* 0x000fc80000000000 */
[----:B------:R-:W-:Y:S04]  /*19a1b0*/  STL.64 [R1+0x2cb0], R188 ;  /* 0x002cb0bc01007387 */ /* 0x000fe80000100a00 */
[----:B------:R1:W-:Y:S04]  /*19a1c0*/  STL.64 [R1+0x2cb8], R190 ;  /* 0x002cb8be01007387 */ /* 0x0003e80000100a00 */
[----:B-1----:R-:W2:Y:S04]  /*19a1d0*/  LDL.LU.64 R190, [R1+0xb2b0] ;  /* 0x00b2b00001be7983 */ /* 0x002ea80000300a00 */
[----:B------:R-:W-:Y:S04]  /*19a1e0*/  STL.64 [R1+0x2d10], R220 ;  /* 0x002d10dc01007387 */ /* 0x000fe80000100a00 */
[----:B------:R1:W-:Y:S04]  /*19a1f0*/  STL.64 [R1+0x2d18], R222 ;  /* 0x002d18de01007387 */ /* 0x0003e80000100a00 */
[----:B-1----:R-:W3:Y:S04]  /*19a200*/  LDL.LU.64 R222, [R1+0xb2a8] ;  /* 0x00b2a80001de7983 */ /* 0x002ee80000300a00 */
        /* <DEDUP_REMOVED lines=16> */
[C---:B--2---:R-:W-:Y:S08]  /*19a310*/  HMMA.1688.F32.TF32 R92, R28.reuse, R190, R40 ;  /* 0x000000be1c5c723c */ /* 0x044ff00000081028 */
[C---:B------:R-:W-:Y:S08]  /*19a320*/  HMMA.1688.F32.TF32 R40, R28.reuse, R78, R36 ;  /* 0x0000004e1c28723c */ /* 0x040ff00000081024 */
[----:B---3--:R-:W-:Y:S08]  /*19a330*/  HMMA.1688.F32.TF32 R104, R28, R222, R104 ;  /* 0x000000de1c68723c */ /* 0x008ff00000081068 */
[C---:B------:R-:W-:Y:S11]  /*19a340*/  HMMA.1688.F32.TF32 R36, R124.reuse, R186, R84 ;  /* 0x000000ba7c24723c */ /* 0x040ff60000081054 */
        /* <DEDUP_REMOVED lines=10> */
[----:B------:R-:W-:Y:S04]  /*19a3f0*/  STL.64 [R1+0x1538], R38 ;  /* 0x0015382601007387 */ /* 0x000fe80000100a00 */
        /* <DEDUP_REMOVED lines=56> */
[----:B------:R-:W2:Y:S01]  /*19a780*/  LDL.LU R38, [R1+0x9c8] ;  /* 0x0009c80001267983 */ /* 0x000ea20000300800 */
[----:B------:R-:W-:-:S03]  /*19a790*/  MOV R25, R230 ;  /* 0x000000e600197202 */ /* 0x000fc60000000f00 */
[----:B------:R-:W2:Y:S01]  /*19a7a0*/  LDL.LU R39, [R1+0x9cc] ;  /* 0x0009cc0001277983 */ /* 0x000ea20000300800 */
[----:B------:R-:W-:-:S03]  /*19a7b0*/  IMAD.MOV.U32 R24, RZ, RZ, R231 ;  /* 0x000000ffff187224 */ /* 0x000fc600078e00e7 */
        /* <DEDUP_REMOVED lines=30> */
[----:B-1----:R-:W2:Y:S01]  /*19a9a0*/  LDL.LU.64 R86, [R1+0xb290] ;  /* 0x00b2900001567983 */ /* 0x002ea20000300a00 */
[C---:B------:R-:W-:Y:S03]  /*19a9b0*/  HMMA.1688.F32.TF32 R36, R124.reuse, R34, R36 ;  /* 0x000000227c24723c */ /* 0x040fe60000081024 */
        /* <DEDUP_REMOVED lines=18> */
[----:B-1----:R-:W4:Y:S04]  /*19aae0*/  LDL.LU.64 R38, [R1+0xb280] ;  /* 0x00b2800001267983 */ /* 0x002f280000300a00 */
[----:B------:R-:W4:Y:S04]  /*19aaf0*/  LDL.LU.64 R36, [R1+0xb278] ;  /* 0x00b2780001247983 */ /* 0x000f280000300a00 */
[----:B------:R-:W-:Y:S04]  /*19ab00*/  STL.64 [R1+0xb1f0], R34 ;  /* 0x00b1f02201007387 */ /* 0x000fe80000100a00 */
[----:B------:R1:W-:Y:S04]  /*19ab10*/  STL [R1+0xb1e8], R33 ;  /* 0x00b1e82101007387 */ /* 0x0003e80000100800 */
[----:B------:R-:W4:Y:S04]  /*19ab20*/  LDL.LU R32, [R1+0x9b0] ;  /* 0x0009b00001207983 */ /* 0x000f280000300800 */
[----:B-1----:R-:W4:Y:S04]  /*19ab30*/  LDL.LU R33, [R1+0x9b4] ;  /* 0x0009b40001217983 */ /* 0x002f280000300800 */
[----:B------:R-:W4:Y:S04]  /*19ab40*/  LDL.LU R34, [R1+0x9b8] ;  /* 0x0009b80001227983 */ /* 0x000f280000300800 */
[----:B------:R-:W4:Y:S01]  /*19ab50*/  LDL.LU R35, [R1+0x9bc] ;  /* 0x0009bc0001237983 */ /* 0x000f220000300800 */
[C---:B---3--:R-:W-:Y:S03]  /*19ab60*/  HMMA.1688.F32.TF32 R28, R124.reuse, R62, R28 ;  /* 0x0000003e7c1c723c */ /* 0x048fe6000008101c */
[----:B--2---:R1:W-:Y:S05]  /*19ab70*/  STL.64 [R1+0xb1e0], R42 ;  /* 0x00b1e02a01007387 */ /* 0x0043ea0000100a00 */
[C---:B----4-:R-:W-:Y:S08]  /*19ab80*/  HMMA.1688.F32.TF32 R84, R124.reuse, R42, R84 ;  /* 0x0000002a7c54723c */ /* 0x050ff00000081054 */
[C---:B-1----:R-:W-:Y:S08]  /*19ab90*/  HMMA.1688.F32.TF32 R40, R124.reuse, R54, R232 ;  /* 0x000000367c28723c */ /* 0x042ff000000810e8 */
[----:B------:R-:W-:-:S15]  /*19aba0*/  HMMA.1688.F32.TF32 R32, R124, R38, R32 ;  /* 0x000000267c20723c */ /* 0x000fde0000081020 */
[----:B------:R-:W-:-:S04]  /*19abb0*/  NOP ;  /* 0x0000000000007918 */ /* 0x000fc80000000000 */
        /* <DEDUP_REMOVED lines=142> */
[----:B------:R-:W-:Y:S04]  /*19b4a0*/  LDS R28, [R36+UR10+0x8f080] ;  /* 0x08f0800a241c7984 */ /* 0x000fe80008000800 */
[----:B------:R-:W-:Y:S04]  /*19b4b0*/  LDS R30, [R36+UR10+0x8f880] ;  /* 0x08f8800a241e7984 */ /* 0x000fe80008000800 */
[----:B------:R-:W-:Y:S04]  /*19b4c0*/  LDS R29, [R37+UR10+0x8f080] ;  /* 0x08f0800a251d7984 */ /* 0x000fe80008000800 */
[----:B------:R-:W-:Y:S04]  /*19b4d0*/  STL.64 [R1+0x1ec0], R40 ;  /* 0x001ec02801007387 */ /* 0x000fe80000100a00 */
[----:B------:R1:W-:Y:S04]  /*19b4e0*/  STL.64 [R1+0x1ec8], R42 ;  /* 0x001ec82a01007387 */ /* 0x0003e80000100a00 */
[----:B------:R-:W-:Y:S04]  /*19b4f0*/  STL.64 [R1+0x1f00], R32 ;  /* 0x001f002001007387 */ /* 0x000fe80000100a00 */
[----:B------:R2:W-:Y:S01]  /*19b500*/  STL.64 [R1+0x1f08], R34 ;  /* 0x001f082201007387 */ /* 0x0005e20000100a00 */
[C---:B-1----:R-:W-:Y:S03]  /*19b510*/  HMMA.1688.F32.TF32 R40, R124.reuse, R138, R244 ;  /* 0x0000008a7c28723c */ /* 0x042fe600000810f4 */
[----:B------:R-:W1:Y:S05]  /*19b520*/  LDS R31, [R37+UR10+0x8f880] ;  /* 0x08f8800a251f7984 */ /* 0x000e6a0008000800 */
[C---:B--2---:R-:W-:Y:S11]  /*19b530*/  HMMA.1688.F32.TF32 R32, R124.reuse, R142, R248 ;  /* 0x0000008e7c20723c */ /* 0x044ff600000810f8 */
[----:B------:R-:W-:Y:S04]  /*19b540*/  STL.64 [R1+0x28a0], R40 ;  /* 0x0028a02801007387 */ /* 0x000fe80000100a00 */
[----:B------:R2:W-:Y:S04]  /*19b550*/  STL.64 [R1+0x28a8], R42 ;  /* 0x0028a82a01007387 */ /* 0x0005e80000100a00 */
[----:B------:R-:W-:Y:S04]  /*19b560*/  STL.64 [R1+0xb1c8], R142 ;  /* 0x00b1c88e01007387 */ /* 0x000fe80000100a00 */
[----:B------:R-:W-:Y:S01]  /*19b570*/  STL.64 [R1+0x2890], R32 ;  /* 0x0028902001007387 */ /* 0x000fe20000100a00 */
[C---:B--2---:R-:W-:Y:S03]  /*19b580*/  HMMA.1688.F32.TF32 R40, R124.reuse, R242, R232 ;  /* 0x000000f27c28723c */ /* 0x044fe600000810e8 */
[----:B------:R2:W-:Y:S05]  /*19b590*/  STL.64 [R1+0x2898], R34 ;  /* 0x0028982201007387 */ /* 0x0005ea0000100a00 */
[C---:B--2---:R-:W-:Y:S08]  /*19b5a0*/  HMMA.1688.F32.TF32 R32, R124.reuse, R198, R12 ;  /* 0x000000c67c20723c */ /* 0x044ff0000008100c */
        /* <DEDUP_REMOVED lines=17> */
[C---:B----4-:R-:W-:Y:S03]  /*19b6c0*/  HMMA.1688.F32.TF32 R32, R124.reuse, R166, R92 ;  /* 0x000000a67c20723c */ /* 0x050fe6000008105c */
        /* <DEDUP_REMOVED lines=9> */
[----:B--2---:R-:W-:Y:S01]  /*19b760*/  HMMA.1688.F32.TF32 R12, R124, R178, R180 ;  /* 0x000000b27c0c723c */ /* 0x004fe200000810b4 */
[----:B------:R-:W-:Y:S10]  /*19b770*/  STL.64 [R1+0xb188], R174 ;  /* 0x00b188ae01007387 */ /* 0x000ff40000100a00 */
        /* <DEDUP_REMOVED lines=93> */
[----:B-1----:R-:W3:Y:S01]  /*19bd50*/  LDL.LU.64 R230, [R1+0xb258] ;  /* 0x00b2580001e67983 */ /* 0x002ee20000300a00 */
[----:B------:R-:W-:Y:S01]  /*19bd60*/  IMAD.MOV.U32 R143, RZ, RZ, R16 ;  /* 0x000000ffff8f7224 */ /* 0x000fe200078e0010 */
[----:B------:R-:W-:-:S02]  /*19bd70*/  MOV R142, R17 ;  /* 0x00000011008e7202 */ /* 0x000fc40000000f00 */
        /* <DEDUP_REMOVED lines=40> */
[C---:B--2---:R-:W-:Y:S08]  /*19c000*/  HMMA.1688.F32.TF32 R16, R124.reuse, R22, R16 ;  /* 0x000000167c10723c */ /* 0x044ff00000081010 */
[C---:B------:R-:W-:Y:S08]  /*19c010*/  HMMA.1688.F32.TF32 R176, R124.reuse, R10, R176 ;  /* 0x0000000a7cb0723c */ /* 0x040ff000000810b0 */
[C---:B------:R-:W-:Y:S08]  /*19c020*/  HMMA.1688.F32.TF32 R172, R124.reuse, R6, R172 ;  /* 0x000000067cac723c */ /* 0x040ff000000810ac */
[----:B------:R-:W-:Y:S01]  /*19c030*/  HMMA.1688.F32.TF32 R164, R124, R226, R164 ;  /* 0x000000e27ca4723c */ /* 0x000fe200000810a4 */
[----:B------:R-:W-:-:S02]  /*19c040*/  IMAD.MOV.U32 R198, RZ, RZ, R9 ;  /* 0x000000ffffc67224 */ /* 0x000fc400078e0009 */
[----:B------:R-:W-:Y:S02]  /*19c050*/  IMAD.MOV.U32 R199, RZ, RZ, R8 ;  /* 0x000000ffffc77224 */ /* 0x000fe400078e0008 */
[----:B------:R-:W-:Y:S02]  /*19c060*/  IMAD.MOV.U32 R34, RZ, RZ, R21 ;  /* 0x000000ffff227224 */ /* 0x000fe400078e0015 */
[----:B------:R-:W-:-:S07]  /*19c070*/  IMAD.MOV.U32 R35, RZ, RZ, R20 ;  /* 0x000000ffff237224 */ /* 0x000fce00078e0014 */
[C---:B------:R-:W-:Y:S08]  /*19c080*/  HMMA.1688.F32.TF32 R40, R124.reuse, R34, R40 ;  /* 0x000000227c28723c */ /* 0x040ff00000081028 */
[C---:B----4-:R-:W-:Y:S08]  /*19c090*/  HMMA.1688.F32.TF32 R32, R124.reuse, R234, R248 ;  /* 0x000000ea7c20723c */ /* 0x050ff000000810f8 */
[C---:B------:R-:W-:Y:S08]  /*19c0a0*/  HMMA.1688.F32.TF32 R12, R124.reuse, R222, R12 ;  /* 0x000000de7c0c723c */ /* 0x040ff0000008100c */
[----:B---3--:R-:W-:-:S15]  /*19c0b0*/  HMMA.1688.F32.TF32 R200, R124, R194, R200 ;  /* 0x000000c27cc8723c */ /* 0x008fde00000810c8 */
[----:B------:R-:W-:-:S04]  /*19c0c0*/  NOP ;  /* 0x0000000000007918 */ /* 0x000fc80000000000 */
[----:B------:R-:W-:Y:S04]  /*19c0d0*/  STL.64 [R1+0x2780], R200 ;  /* 0x002780c801007387 */ /* 0x000fe80000100a00 */
[----:B------:R1:W-:Y:S02]  /*19c0e0*/  STL.64 [R1+0x2788], R202 ;  /* 0x002788ca01007387 */ /* 0x0003e40000100a00 */
[----:B-1----:R-:W-:-:S15]  /*19c0f0*/  HMMA.1688.F32.TF32 R200, R124, R214, R228 ;  /* 0x000000d67cc8723c */ /* 0x002fde00000810e4 */
[----:B------:R-:W-:-:S04]  /*19c100*/  NOP ;  /* 0x0000000000007918 */ /* 0x000fc80000000000 */
        /* <DEDUP_REMOVED lines=21> */
[----:B------:R1:W-:Y:S10]  /*19c260*/  STL.64 [R1+0xb148], R74 ;  /* 0x00b1484a01007387 */ /* 0x0003f40000100a00 */
        /* <DEDUP_REMOVED lines=16> */
[----:B------:R-:W-:Y:S04]  /*19c370*/  STL.64 [R1+0x3240], R12 ;  /* 0x0032400c01007387 */ /* 0x000fe80000100a00 */
[----:B------:R1:W-:Y:S02]  /*19c380*/  STL.64 [R1+0x3248], R14 ;  /* 0x0032480e01007387 */ /* 0x0003e40000100a00 */
[----:B-1----:R-:W-:Y:S06]  /*19c390*/  HMMA.1688.F32.TF32 R12, R124, R78, R24 ;  /* 0x0000004e7c0c723c */ /* 0x002fec0000081018 */
        /* <DEDUP_REMOVED lines=131> */
[----:B------:R-:W4:Y:S04]  /*19cbd0*/  LDL.LU.64 R248, [R1+0xb210] ;  /* 0x00b2100001f87983 */ /* 0x000f280000300a00 */
        /* <DEDUP_REMOVED lines=21> */
[----:B------:R-:W3:Y:S01]  /*19cd30*/  LDL.LU R33, [R1+0xb1e8] ;  /* 0x00b1e80001217983 */ /* 0x000ee20000300800 */
[C---:B------:R-:W-:Y:S08]  /*19cd40*/  HMMA.1688.F32.TF32 R24, R28.reuse, R38, R24 ;  /* 0x000000261c18723c */ /* 0x040ff00000081018 */
[----:B--2---:R-:W-:-:S15]  /*19cd50*/  HMMA.1688.F32.TF32 R40, R28, R34, R40 ;  /* 0x000000221c28723c */ /* 0x004fde0000081028 */
[----:B------:R-:W-:-:S04]  /*19cd60*/  NOP ;  /* 0x0000000000007918 */ /* 0x000fc80000000000 */
[----:B------:R-:W-:Y:S04]  /*19cd70*/  STL.64 [R1+0x980], R40 ;  /* 0x0009802801007387 */ /* 0x000fe80000100a00 */
[----:B------:R1:W-:Y:S04]  /*19cd80*/  STL.64 [R1+0x988], R42 ;  /* 0x0009882a01007387 */ /* 0x0003e80000100a00 */
[----:B-1----:R-:W3:Y:S04]  /*19cd90*/  LDL.LU.64 R42, [R1+0xb1e0] ;  /* 0x00b1e000012a7983 */ /* 0x002ee80000300a00 */
[----:B------:R-:W-:Y:S04]  /*19cda0*/  STL.64 [R1+0x970], R24 ;  /* 0x0009701801007387 */ /* 0x000fe80000100a00 */
[----:B------:R1:W-:Y:S04]  /*19cdb0*/  STL.64 [R1+0x978], R26 ;  /* 0x0009781a01007387 */ /* 0x0003e80000100a00 */
[----:B-1----:R-:W2:Y:S04]  /*19cdc0*/  LDL.LU.64 R26, [R1+0xb1d8] ;  /* 0x00b1d800011a7983 */ /* 0x002ea80000300a00 */
[----:B------:R-:W2:Y:S01]  /*19cdd0*/  LDL.LU.64 R24, [R1+0xb1d0] ;  /* 0x00b1d00001187983 */ /* 0x000ea20000300a00 */
[----:B------:R-:W-:Y:S01]  /*19cde0*/  HMMA.1688.F32.TF32 R72, R28, R50, R72 ;  /* 0x000000321c48723c */ /* 0x000fe20000081048 */
[----:B------:R-:W-:-:S02]  /*19cdf0*/  IMAD.MOV.U32 R126, RZ, RZ, R5 ;  /* 0x000000ffff7e7224 */ /* 0x000fc400078e0005 */
[----:B------:R-:W-:-:S05]  /*19ce00*/  IMAD.MOV.U32 R127, RZ, RZ, R4 ;  /* 0x000000ffff7f7224 */ /* 0x000fca00078e0004 */
        /* <DEDUP_REMOVED lines=59> */
[C---:B--2---:R-:W-:Y:S01]  /*19d1c0*/  HMMA.1688.F32.TF32 R16, R28.reuse, R130, R24 ;  /* 0x000000821c10723c */ /* 0x044fe20000081018 */
[----:B------:R-:W-:Y:S04]  /*19d1d0*/  LDS R25, [R33+UR10+0x8f100] ;  /* 0x08f1000a21197984 */ /* 0x000fe80008000800 */
        /* <DEDUP_REMOVED lines=90> */
[----:B------:R-:W-:Y:S04]  /*19d780*/  LDS R27, [R33+UR10+0x8f900] ;  /* 0x08f9000a211b7984 */ /* 0x000fe80008000800 */
[----:B------:R-:W-:Y:S04]  /*19d790*/  LDS R24, [R252+UR10+0x8f100] ;  /* 0x08f1000afc187984 */ /* 0x000fe80008000800 */
[----:B------:R-:W1:Y:S01]  /*19d7a0*/  LDS R26, [R252+UR10+0x8f900] ;  /* 0x08f9000afc1a7984 */ /* 0x000e620008000800 */
[----:B--2---:R-:W-:-:S15]  /*19d7b0*/  HMMA.1688.F32.TF32 R140, R28, R138, R140 ;  /* 0x0000008a1c8c723c */ /* 0x004fde000008108c */
[----:B------:R-:W-:-:S04]  /*19d7c0*/  NOP ;  /* 0x0000000000007918 */ /* 0x000fc80000000000 */
[----:B------:R-:W-:Y:S04]  /*19d7d0*/  STL.64 [R1+0x2720], R140 ;  /* 0x0027208c01007387 */ /* 0x000fe80000100a00 */
[----:B------:R2:W-:Y:S04]  /*19d7e0*/  STL.64 [R1+0x2728], R142 ;  /* 0x0027288e01007387 */ /* 0x0005e80000100a00 */
[----:B--2---:R-:W2:Y:S02]  /*19d7f0*/  LDL.LU.64 R142, [R1+0xb1c8] ;  /* 0x00b1c800018e7983 */ /* 0x004ea40000300a00 */
[----:B--2---:R-:W-:-:S15]  /*19d800*/  HMMA.1688.F32.TF32 R240, R28, R142, R240 ;  /* 0x0000008e1cf0723c */ /* 0x004fde00000810f0 */
[----:B------:R-:W-:-:S04]  /*19d810*/  NOP ;  /* 0x0000000000007918 */ /* 0x000fc80000000000 */
[----:B------:R-:W-:Y:S04]  /*19d820*/  STL.64 [R1+0x2710], R240 ;  /* 0x002710f001007387 */ /* 0x000fe80000100a00 */
[----:B------:R2:W-:Y:S04]  /*19d830*/  STL.64 [R1+0x2718], R242 ;  /* 0x002718f201007387 */ /* 0x0005e80000100a00 */
[----:B--2---:R-:W3:Y:S02]  /*19d840*/  LDL.LU.64 R242, [R1+0xb1c0] ;  /* 0x00b1c00001f27983 */ /* 0x004ee40000300a00 */
[----:B---3--:R-:W-:-:S15]  /*19d850*/  HMMA.1688.F32.TF32 R196, R28, R242, R196 ;  /* 0x000000f21cc4723c */ /* 0x008fde00000810c4 */
        /* <DEDUP_REMOVED lines=53> */
[----:B--2---:R-:W2:Y:S01]  /*19dbb0*/  LDL.LU.64 R202, [R1+0xb168] ;  /* 0x00b1680001ca7983 */ /* 0x004ea20000300a00 */
[C---:B------:R-:W-:Y:S08]  /*19dbc0*/  HMMA.1688.F32.TF32 R188, R28.reuse, R94, R188 ;  /* 0x0000005e1cbc723c */ /* 0x040ff000000810bc */
[C---:B------:R-:W-:Y:S08]  /*19dbd0*/  HMMA.1688.F32.TF32 R72, R28.reuse, R218, R72 ;  /* 0x000000da1c48723c */ /* 0x040ff00000081048 */
[----:B--2---:R-:W-:Y:S01]  /*19dbe0*/  HMMA.1688.F32.TF32 R232, R28, R202, R232 ;  /* 0x000000ca1ce8723c */ /* 0x004fe200000810e8 */
[----:B------:R-:W-:-:S15]  /*19dbf0*/  STL.64 [R1+0xb130], R202 ;  /* 0x00b130ca01007387 */ /* 0x000fde0000100a00 */
[----:B------:R-:W-:-:S03]  /*19dc00*/  NOP ;  /* 0x0000000000007918 */ /* 0x000fc60000000000 */
[----:B------:R-:W-:Y:S04]  /*19dc10*/  STL.64 [R1+0x22a0], R232 ;  /* 0x0022a0e801007387 */ /* 0x000fe80000100a00 */
[----:B------:R-:W-:Y:S04]  /*19dc20*/  STL.64 [R1+0x22a8], R234 ;  /* 0x0022a8ea01007387 */ /* 0x000fe80000100a00 */
[----:B------:R2:W-:Y:S02]  /*19dc30*/  STL.64 [R1+0xb128], R94 ;  /* 0x00b1285e01007387 */ /* 0x0005e40000100a00 */
[C---:B--2---:R-:W-:Y:S02]  /*19dc40*/  HMMA.1688.F32.TF32 R92, R28.reuse, R206, R108 ;  /* 0x000000ce1c5c723c */ /* 0x044fe4000008106c */
        /* <DEDUP_REMOVED lines=33> */
[----:B-1----:R-:W3:Y:S04]  /*19de60*/  LDL.LU R22, [R1+0x1058] ;  /* 0x0010580001167983 */ /* 0x002ee80000300800 */
        /* <DEDUP_REMOVED lines=69> */
[----:B------:R1:W-:Y:S04]  /*19e2c0*/  STL.64 [R1+0xb0e0], R110 ;  /* 0x00b0e06e01007387 */ /* 0x0003e80000100a00 */
[----:B-1----:R-:W2:Y:S01]  /*19e2d0*/  LDL.64 R110, [R1+0x26a8] ;  /* 0x0026a800016e7983 */ /* 0x002ea20000100a00 */
[C---:B------:R-:W-:Y:S08]  /*19e2e0*/  HMMA.1688.F32.TF32 R20, R28.reuse, R214, R20 ;  /* 0x000000d61c14723c */ /* 0x040ff00000081014 */
[----:B---3--:R-:W-:-:S15]  /*19e2f0*/  HMMA.1688.F32.TF32 R188, R28, R74, R188 ;  /* 0x0000004a1cbc723c */ /* 0x008fde00000810bc */
[----:B------:R-:W-:-:S04]  /*19e300*/  NOP ;  /* 0x0000000000007918 */ /* 0x000fc80000000000 */
[----:B------:R-:W-:Y:S04]  /*19e310*/  STL.64 [R1+0x2cd0], R188 ;  /* 0x002cd0bc01007387 */ /* 0x000fe80000100a00 */
[----:B------:R1:W-:Y:S04]  /*19e320*/  STL.64 [R1+0x2cd8], R190 ;  /* 0x002cd8be01007387 */ /* 0x0003e80000100a00 */
[----:B-1----:R-:W3:Y:S04]  /*19e330*/  LDL.LU.64 R190, [R1+0xb140] ;  /* 0x00b1400001be7983 */ /* 0x002ee80000300a00 */
[----:B------:R2:W-:Y:S02]  /*19e340*/  STL.64 [R1+0xb0d8], R74 ;  /* 0x00b0d84a01007387 */ /* 0x0005e40000100a00 */
[----:B--2---:R-:W-:-:S15]  /*19e350*/  HMMA.1688.F32.TF32 R72, R28, R110, R4 ;  /* 0x0000006e1c48723c */ /* 0x004fde0000081004 */
        /* <DEDUP_REMOVED lines=20> */
[----:B------:R-:W-:Y:S01]  /*19e4a0*/  STL.64 [R1+0x3278], R22 ;  /* 0x0032781601007387 */ /* 0x000fe20000100a00 */
[----:B------:R-:W-:Y:S02]  /*19e4b0*/  IMAD.MOV.U32 R17, RZ, RZ, R234 ;  /* 0x000000ffff117224 */ /* 0x000fe400078e00ea */
[----:B------:R-:W-:Y:S01]  /*19e4c0*/  IMAD.MOV.U32 R16, RZ, RZ, R235 ;  /* 0x000000ffff107224 */ /* 0x000fe200078e00eb */
[C---:B---3--:R-:W-:Y:S08]  /*19e4d0*/  HMMA.1688.F32.TF32 R72, R28.reuse, R190, R220 ;  /* 0x000000be1c48723c */ /* 0x048ff000000810dc */
[----:B------:R-:W-:Y:S01]  /*19e4e0*/  HMMA.1688.F32.TF32 R28, R28, R78, R180 ;  /* 0x0000004e1c1c723c */ /* 0x000fe200000810b4 */
[----:B-1----:R-:W-:Y:S01]  /*19e4f0*/  MOV R21, R190 ;  /* 0x000000be00157202 */ /* 0x002fe20000000f00 */
[----:B------:R-:W-:-:S09]  /*19e500*/  IMAD.MOV.U32 R20, RZ, RZ, R191 ;  /* 0x000000ffff147224 */ /* 0x000fd200078e00bf */
        /* <DEDUP_REMOVED lines=81> */
[----:B------:R-:W-:Y:S01]  /*19ea20*/  STL.64 [R1+0xb080], R14 ;  /* 0x00b0800e01007387 */ /* 0x000fe20000100a00 */
[----:B--2---:R-:W-:-:S15]  /*19ea30*/  HMMA.1688.F32.TF32 R184, R24, R14, R76 ;  /* 0x0000000e18b8723c */ /* 0x004fde000008104c */
[----:B------:R-:W-:-:S04]  /*19ea40*/  NOP ;  /* 0x0000000000007918 */ /* 0x000fc80000000000 */
[----:B------:R-:W-:Y:S04]  /*19ea50*/  STL.64 [R1+0x1270], R184 ;  /* 0x001270b801007387 */ /* 0x000fe80000100a00 */
[----:B------:R-:W-:Y:S01]  /*19ea60*/  STL.64 [R1+0x1278], R186 ;  /* 0x001278ba01007387 */ /* 0x000fe20000100a00 */
[C---:B---3--:R-:W-:Y:S08]  /*19ea70*/  HMMA.1688.F32.TF32 R76, R24.reuse, R234, R28 ;  /* 0x000000ea184c723c */ /* 0x048ff0000008101c */
[C---:B------:R-:W-:Y:S01]  /*19ea80*/  HMMA.1688.F32.TF32 R28, R24.reuse, R250, R72 ;  /* 0x000000fa181c723c */ /* 0x040fe20000081048 */
[----:B------:R-:W-:Y:S10]  /*19ea90*/  STL.64 [R1+0xb088], R234 ;  /* 0x00b088ea01007387 */ /* 0x000ff40000100a00 */
[----:B------:R-:W-:Y:S04]  /*19eaa0*/  STL.64 [R1+0x12a0], R76 ;  /* 0x0012a04c01007387 */ /* 0x000fe80000100a00 */
[----:B------:R-:W-:Y:S04]  /*19eab0*/  STL.64 [R1+0x12a8], R78 ;  /* 0x0012a84e01007387 */ /* 0x000fe80000100a00 */
[----:B------:R-:W-:Y:S04]  /*19eac0*/  STL.64 [R1+0xb068], R250 ;  /* 0x00b068fa01007387 */ /* 0x000fe80000100a00 */
[----:B----4-:R-:W-:Y:S04]  /*19ead0*/  STL.64 [R1+0xb060], R248 ;  /* 0x00b060f801007387 */ /* 0x010fe80000100a00 */
        /* <DEDUP_REMOVED lines=17> */
[----:B------:R-:W-:Y:S10]  /*19ebf0*/  STL.64 [R1+0xb0a0], R42 ;  /* 0x00b0a02a01007387 */ /* 0x000ff40000100a00 */
        /* <DEDUP_REMOVED lines=21> */
[----:B-1----:R-:W-:Y:S01]  /*19ed50*/  HMMA.1688.F32.TF32 R28, R24, R66, R180 ;  /* 0x00000042181c723c */ /* 0x002fe200000810b4 */
        /* <DEDUP_REMOVED lines=58> */
[----:B-1----:R-:W3:Y:S01]  /*19f100*/  LDL.LU R32, [R1+0x500] ;  /* 0x0005000001207983 */ /* 0x002ee20000300800 */
[----:B------:R-:W-:-:S03]  /*19f110*/  MOV R124, R45 ;  /* 0x0000002d007c7202 */ /* 0x000fc60000000f00 */
        /* <DEDUP_REMOVED lines=51> */
[----:B------:R1:W-:Y:S01]  /*19f450*/  STL.64 [R1+0xb0d0], R66 ;  /* 0x00b0d04201007387 */ /* 0x0003e20000100a00 */
[C---:B--2---:R-:W-:Y:S08]  /*19f460*/  HMMA.1688.F32.TF32 R60, R24.reuse, R58, R60 ;  /* 0x0000003a183c723c */ /* 0x044ff0000008103c */
[C---:B-1----:R-:W-:Y:S08]  /*19f470*/  HMMA.1688.F32.TF32 R64, R24.reuse, R126, R52 ;  /* 0x0000007e1840723c */ /* 0x042ff00000081034 */
[C---:B---3--:R-:W-:Y:S03]  /*19f480*/  HMMA.1688.F32.TF32 R80, R24.reuse, R150, R80 ;  /* 0x000000961850723c */ /* 0x048fe60000081050 */
[----:B------:R-:W-:Y:S04]  /*19f490*/  STL.64 [R1+0x1480], R60 ;  /* 0x0014803c01007387 */ /* 0x000fe80000100a00 */
[----:B------:R1:W-:Y:S01]  /*19f4a0*/  STL.64 [R1+0x1488], R62 ;  /* 0x0014883e01007387 */ /* 0x0003e20000100a00 */
[C---:B------:R-:W-:Y:S08]  /*19f4b0*/  HMMA.1688.F32.TF32 R52, R24.reuse, R102, R44 ;  /* 0x000000661834723c */ /* 0x040ff0000008102c */
[C---:B-1----:R-:W-:Y:S08]  /*19f4c0*/  HMMA.1688.F32.TF32 R60, R24.reuse, R146, R48 ;  /* 0x00000092183c723c */ /* 0x042ff00000081030 */
        /* <DEDUP_REMOVED lines=30> */
[----:B----4-:R-:W-:Y:S01]  /*19f6b0*/  HMMA.1688.F32.TF32 R40, R24, R122, R28 ;  /* 0x0000007a1828723c */ /* 0x010fe2000008101c */
[----:B------:R-:W-:-:S02]  /*19f6c0*/  IMAD.MOV.U32 R83, RZ, RZ, R4 ;  /* 0x000000ffff537224 */ /* 0x000fc400078e0004 */
[----:B------:R-:W-:Y:S01]  /*19f6d0*/  IMAD.MOV.U32 R82, RZ, RZ, R5 ;  /* 0x000000ffff527224 */ /* 0x000fe200078e0005 */
[----:B------:R-:W-:Y:S01]  /*19f6e0*/  MOV R50, R7 ;  /* 0x0000000700327202 */ /* 0x000fe20000000f00 */
[----:B------:R-:W-:Y:S01]  /*19f6f0*/  IMAD.MOV.U32 R51, RZ, RZ, R6 ;  /* 0x000000ffff337224 */ /* 0x000fe200078e0006 */
[----:B------:R-:W-:Y:S01]  /*19f700*/  MOV R86, R11 ;  /* 0x0000000b00567202 */ /* 0x000fe20000000f00 */
[----:B------:R-:W-:Y:S02]  /*19f710*/  IMAD.MOV.U32 R87, RZ, RZ, R10 ;  /* 0x000000ffff577224 */ /* 0x000fe400078e000a */
[----:B------:R-:W-:Y:S01]  /*19f720*/  IMAD.MOV.U32 R251, RZ, RZ, R20 ;  /* 0x000000fffffb7224 */ /* 0x000fe200078e0014 */
[----:B-1----:R-:W-:Y:S01]  /*19f730*/  HMMA.1688.F32.TF32 R32, R24, R130, R72 ;  /* 0x000000821820723c */ /* 0x002fe20000081048 */
[----:B------:R-:W-:Y:S04]  /*19f740*/  STL.64 [R1+0x1630], R44 ;  /* 0x0016302c01007387 */ /* 0x000fe80000100a00 */
[----:B------:R-:W-:Y:S04]  /*19f750*/  STL.64 [R1+0x1638], R46 ;  /* 0x0016382e01007387 */ /* 0x000fe80000100a00 */
[----:B------:R-:W-:Y:S04]  /*19f760*/  STL.64 [R1+0x1ea0], R40 ;  /* 0x001ea02801007387 */ /* 0x000fe80000100a00 */
[----:B------:R1:W-:Y:S01]  /*19f770*/  STL.64 [R1+0x1ea8], R42 ;  /* 0x001ea82a01007387 */ /* 0x0003e20000100a00 */
[----:B------:R-:W-:-:S02]  /*19f780*/  IMAD.MOV.U32 R250, RZ, RZ, R21 ;  /* 0x000000fffffa7224 */ /* 0x000fc400078e0015 */
[----:B------:R-:W-:Y:S02]  /*19f790*/  IMAD.MOV.U32 R14, RZ, RZ, R13 ;  /* 0x000000ffff0e7224 */ /* 0x000fe400078e000d */
[----:B------:R-:W-:Y:S01]  /*19f7a0*/  IMAD.MOV.U32 R15, RZ, RZ, R12 ;  /* 0x000000ffff0f7224 */ /* 0x000fe200078e000c */
[----:B------:R-:W-:Y:S04]  /*19f7b0*/  STL.64 [R1+0x1ee0], R32 ;  /* 0x001ee02001007387 */ /* 0x000fe80000100a00 */
[----:B------:R2:W-:Y:S01]  /*19f7c0*/  STL.64 [R1+0x1ee8], R34 ;  /* 0x001ee82201007387 */ /* 0x0005e20000100a00 */
[C---:B-1----:R-:W-:Y:S01]  /*19f7d0*/  HMMA.1688.F32.TF32 R40, R24.reuse, R138, R108 ;  /* 0x0000008a1828723c */ /* 0x042fe2000008106c */
[----:B------:R-:W-:Y:S01]  /*19f7e0*/  MOV R78, R17 ;  /* 0x00000011004e7202 */ /* 0x000fe20000000f00 */
[----:B------:R-:W-:Y:S01]  /*19f7f0*/  IMAD.MOV.U32 R79, RZ, RZ, R16 ;  /* 0x000000ffff4f7224 */ /* 0x000fe200078e0010 */
[----:B------:R-:W-:Y:S04]  /*19f800*/  LDS R28, [R36+UR10+0x8f100] ;  /* 0x08f1000a241c7984 */ /* 0x000fe80008000800 */
[----:B------:R-:W-:Y:S01]  /*19f810*/  LDS R30, [R36+UR10+0x8f900] ;  /* 0x08f9000a241e7984 */ /* 0x000fe20008000800 */
[C---:B--2---:R-:W-:Y:S03]  /*19f820*/  HMMA.1688.F32.TF32 R32, R24.reuse, R142, R236 ;  /* 0x0000008e1820723c */ /* 0x044fe600000810ec */
[----:B------:R-:W-:Y:S04]  /*19f830*/  LDS R29, [R37+UR10+0x8f100] ;  /* 0x08f1000a251d7984 */ /* 0x000fe80008000800 */
[----:B------:R-:W1:Y:S01]  /*19f840*/  LDS R31, [R37+UR10+0x8f900] ;  /* 0x08f9000a251f7984 */ /* 0x000e620008000800 */
        /* <DEDUP_REMOVED lines=15> */
[C---:B--2---:R-:W-:Y:S03]  /*19f940*/  HMMA.1688.F32.TF32 R32, R24.reuse, R166, R200 ;  /* 0x000000a61820723c */ /* 0x044fe600000810c8 */
        /* <DEDUP_REMOVED lines=9> */
[----:B------:R2:W-:Y:S04]  /*19f9e0*/  STL.64 [R1+0x2180], R44 ;  /* 0x0021802c01007387 */ /* 0x0005e80000100a00 */
[----:B------:R3:W-:Y:S04]  /*19f9f0*/  STL.64 [R1+0x2188], R46 ;  /* 0x0021882e01007387 */ /* 0x0007e80000100a00 */
        /* <DEDUP_REMOVED lines=36> */
[----:B----4-:R-:W-:-:S03]  /*19fc40*/  IMAD.MOV.U32 R43, RZ, RZ, R8 ;  /* 0x000000ffff2b7224 */ /* 0x010fc600078e0008 */
[----:B------:R-:W4:Y:S01]  /*19fc50*/  LDL.LU R4, [R1+0xec0] ;  /* 0x000ec00001047983 */ /* 0x000f220000300800 */
[----:B------:R-:W-:-:S03]  /*19fc60*/  IMAD.MOV.U32 R42, RZ, RZ, R9 ;  /* 0x000000ffff2a7224 */ /* 0x000fc600078e0009 */
        /* <DEDUP_REMOVED lines=115> */
[C---:B------:R-:W-:Y:S08]  /*1a03a0*/  HMMA.1688.F32.TF32 R108, R24.reuse, R226, R108 ;  /* 0x000000e2186c723c */ /* 0x040ff0000008106c */
[----:B--2---:R-:W-:-:S15]  /*1a03b0*/  HMMA.1688.F32.TF32 R180, R24, R238, R180 ;  /* 0x000000ee18b4723c */ /* 0x004fde00000810b4 */
[----:B------:R-:W-:-:S04]  /*1a03c0*/  NOP ;  /* 0x0000000000007918 */ /* 0x000fc80000000000 */
        /* <DEDUP_REMOVED lines=44> */
[----:B-1----:R-:W4:Y:S04]  /*1a0690*/  LDL.LU.64 R14, [R1+0xb080] ;  /* 0x00b08000010e7983 */ /* 0x002f280000300a00 */
[----:B------:R-:W3:Y:S04]  /*1a06a0*/  LDL.LU.64 R186, [R1+0xb078] ;  /* 0x00b0780001ba7983 */ /* 0x000ee80000300a00 */
[----:B------:R-:W-:Y:S04]  /*1a06b0*/  STL.64 [R1+0x3260], R76 ;  /* 0x0032604c01007387 */ /* 0x000fe80000100a00 */
[----:B------:R1:W-:Y:S04]  /*1a06c0*/  STL.64 [R1+0x3268], R78 ;  /* 0x0032684e01007387 */ /* 0x0003e80000100a00 */
[----:B-1----:R-:W2:Y:S01]  /*1a06d0*/  LDL.LU.64 R78, [R1+0xb070] ;  /* 0x00b07000014e7983 */ /* 0x002ea20000300a00 */
[----:B------:R-:W-:Y:S03]  /*1a06e0*/  HMMA.1688.F32.TF32 R244, R24, R250, R244 ;  /* 0x000000fa18f4723c */ /* 0x000fe600000810f4 */
[----:B------:R-:W3:-:S15]  /*1a06f0*/  LDL.LU R76, [R1+0x390] ;  /* 0x00039000014c7983 */ /* 0x000ede0000300800 */
[----:B------:R-:W-:Y:S01]  /*1a0700*/  NOP ;  /* 0x0000000000007918 */ /* 0x000fe20000000000 */
[----:B------:R-:W-:Y:S04]  /*1a0710*/  STL.64 [R1+0x32e0], R244 ;  /* 0x0032e0f401007387 */ /* 0x000fe80000100a00 */
[----:B------:R-:W-:Y:S01]  /*1a0720*/  STL.64 [R1+0x32e8], R246 ;  /* 0x0032e8f601007387 */ /* 0x000fe20000100a00 */
[----:B--2---:R-:W-:-:S15]  /*1a0730*/  HMMA.1688.F32.TF32 R24, R24, R78, R220 ;  /* 0x0000004e1818723c */ /* 0x004fde00000810dc */
[----:B------:R-:W-:-:S04]  /*1a0740*/  NOP ;  /* 0x0000000000007918 */ /* 0x000fc80000000000 */
[----:B------:R-:W-:Y:S04]  /*1a0750*/  STL.64 [R1+0x3360], R24 ;  /* 0x0033601801007387 */ /* 0x000fe80000100a00 */
[----:B------:R3:W-:Y:S04]  /*1a0760*/  STL.64 [R1+0x3368], R26 ;  /* 0x0033681a01007387 */ /* 0x0007e80000100a00 */
[----:B------:R-:W2:Y:S04]  /*1a0770*/  LDL.LU R77, [R1+0x394] ;  /* 0x00039400014d7983 */ /* 0x000ea80000300800 */
[----:B------:R-:W2:Y:S01]  /*1a0780*/  LDL.LU R78, [R1+0x398] ;  /* 0x00039800014e7983 */ /* 0x000ea20000300800 */
[----:B---3--:R-:W-:Y:S03]  /*1a0790*/  HMMA.1688.F32.TF32 R24, R28, R186, R188 ;  /* 0x000000ba1c18723c */ /* 0x008fe600000810bc */
[----:B------:R-:W2:-:S15]  /*1a07a0*/  LDL.LU R79, [R1+0x39c] ;  /* 0x00039c00014f7983 */ /* 0x000e9e0000300800 */
[----:B------:R-:W-:Y:S01]  /*1a07b0*/  NOP ;  /* 0x0000000000007918 */ /* 0x000fe20000000000 */
[----:B------:R1:W-:Y:S04]  /*1a07c0*/  STL.64 [R1+0x17e0], R24 ;  /* 0x0017e01801007387 */ /* 0x0003e80000100a00 */
[----:B------:R3:W-:Y:S04]  /*1a07d0*/  STL.64 [R1+0x17e8], R26 ;  /* 0x0017e81a01007387 */ /* 0x0007e80000100a00 */
[----:B------:R-:W2:Y:S04]  /*1a07e0*/  LDL.LU R248, [R1+0x440] ;  /* 0x0004400001f87983 */ /* 0x000ea80000300800 */
[----:B------:R-:W2:Y:S04]  /*1a07f0*/  LDL.LU R249, [R1+0x444] ;  /* 0x0004440001f97983 */ /* 0x000ea80000300800 */
[----:B------:R-:W2:Y:S04]  /*1a0800*/  LDL.LU R250, [R1+0x448] ;  /* 0x0004480001fa7983 */ /* 0x000ea80000300800 */
[----:B------:R-:W2:Y:S01]  /*1a0810*/  LDL.LU R251, [R1+0x44c] ;  /* 0x00044c0001fb7983 */ /* 0x000ea20000300800 */
[----:B----4-:R-:W-:Y:S03]  /*1a0820*/  HMMA.1688.F32.TF32 R180, R28, R14, R180 ;  /* 0x0000000e1cb4723c */ /* 0x010fe600000810b4 */
        /* <DEDUP_REMOVED lines=37> */
[----:B-1----:R-:W4:Y:S04]  /*1a0a80*/  LDL.LU.64 R250, [R1+0xb068] ;  /* 0x00b0680001fa7983 */ /* 0x002f280000300a00 */
[----:B------:R-:W2:Y:S04]  /*1a0a90*/  LDL.LU.64 R248, [R1+0xb060] ;  /* 0x00b0600001f87983 */ /* 0x000ea80000300a00 */
        /* <DEDUP_REMOVED lines=9> */
[----:B-1----:R-:W4:Y:S04]  /*1a0b30*/  LDL.LU.64 R246, [R1+0xb058] ;  /* 0x00b0580001f67983 */ /* 0x002f280000300a00 */
[----:B------:R-:W4:Y:S01]  /*1a0b40*/  LDL.LU.64 R244, [R1+0xb050] ;  /* 0x00b0500001f47983 */ /* 0x000f220000300a00 */
[C---:B---3--:R-:W-:Y:S03]  /*1a0b50*/  HMMA.1688.F32.TF32 R188, R28.reuse, R86, R188 ;  /* 0x000000561cbc723c */ /* 0x048fe600000810bc */
[----:B------:R-:W-:Y:S04]  /*1a0b60*/  STL.64 [R1+0xae68], R250 ;  /* 0x00ae68fa01007387 */ /* 0x000fe80000100a00 */
[----:B--2---:R1:W-:Y:S04]  /*1a0b70*/  STL.64 [R1+0xae60], R248 ;  /* 0x00ae60f801007387 */ /* 0x0043e80000100a00 */
        /* <DEDUP_REMOVED lines=8> */
[----:B-1----:R-:W3:Y:S04]  /*1a0c00*/  LDL.LU.64 R220, [R1+0xb048] ;  /* 0x00b0480001dc7983 */ /* 0x002ee80000300a00 */
[----:B------:R-:W-:Y:S04]  /*1a0c10*/  STL.64 [R1+0xae80], R246 ;  /* 0x00ae80f601007387 */ /* 0x000fe80000100a00 */
[----:B------:R1:W-:Y:S04]  /*1a0c20*/  STL.64 [R1+0xae78], R244 ;  /* 0x00ae78f401007387 */ /* 0x0003e80000100a00 */
[----:B-1----:R-:W4:Y:S04]  /*1a0c30*/  LDL.LU R244, [R1+0x3d0] ;  /* 0x0003d00001f47983 */ /* 0x002f280000300800 */
[----:B------:R-:W4:Y:S04]  /*1a0c40*/  LDL.LU R245, [R1+0x3d4] ;  /* 0x0003d40001f57983 */ /* 0x000f280000300800 */
[----:B------:R-:W4:Y:S04]  /*1a0c50*/  LDL.LU R246, [R1+0x3d8] ;  /* 0x0003d80001f67983 */ /* 0x000f280000300800 */
[----:B------:R-:W4:Y:S04]  /*1a0c60*/  LDL.LU R247, [R1+0x3dc] ;  /* 0x0003dc0001f77983 */ /* 0x000f280000300800 */
[----:B------:R1:W-:Y:S04]  /*1a0c70*/  STL.64 [R1+0x1830], R188 ;  /* 0x001830bc01007387 */ /* 0x0003e80000100a00 */
[----:B------:R-:W-:Y:S04]  /*1a0c80*/  STL.64 [R1+0x1838], R190 ;  /* 0x001838be01007387 */ /* 0x000fe80000100a00 */
[----:B-1----:R-:W2:Y:S04]  /*1a0c90*/  LDL.LU R188, [R1+0xb040] ;  /* 0x00b0400001bc7983 */ /* 0x002ea80000300800 */
[----:B------:R1:W-:Y:S04]  /*1a0ca0*/  STL.64 [R1+0xae88], R86 ;  /* 0x00ae885601007387 */ /* 0x0003e80000100a00 */
[----:B------:R-:W2:Y:S04]  /*1a0cb0*/  LDL.LU R84, [R1+0x3e0] ;  /* 0x0003e00001547983 */ /* 0x000ea80000300800 */
[----:B------:R-:W2:Y:S04]  /*1a0cc0*/  LDL.LU R85, [R1+0x3e4] ;  /* 0x0003e40001557983 */ /* 0x000ea80000300800 */
[----:B-1----:R-:W2:Y:S04]  /*1a0cd0*/  LDL.LU R86, [R1+0x3e8] ;  /* 0x0003e80001567983 */ /* 0x002ea80000300800 */
[----:B------:R-:W2:Y:S01]  /*1a0ce0*/  LDL.LU R87, [R1+0x3ec] ;  /* 0x0003ec0001577983 */ /* 0x000ea20000300800 */
[C---:B------:R-:W-:Y:S08]  /*1a0cf0*/  HMMA.1688.F32.TF32 R184, R28.reuse, R34, R184 ;  /* 0x000000221cb8723c */ /* 0x040ff000000810b8 */
[C---:B------:R-:W-:Y:S11]  /*1a0d00*/  HMMA.1688.F32.TF32 R180, R28.reuse, R38, R180 ;  /* 0x000000261cb4723c */ /* 0x040ff600000810b4 */
[----:B------:R1:W-:Y:S04]  /*1a0d10*/  STL.64 [R1+0x1840], R184 ;  /* 0x001840b801007387 */ /* 0x0003e80000100a00 */
[----:B------:R-:W-:Y:S04]  /*1a0d20*/  STL.64 [R1+0x1848], R186 ;  /* 0x001848ba01007387 */ /* 0x000fe80000100a00 */
[----:B-1----:R-:W3:Y:S04]  /*1a0d30*/  LDL.LU.64 R184, [R1+0xb038] ;  /* 0x00b0380001b87983 */ /* 0x002ee80000300a00 */
[----:B------:R-:W-:Y:S04]  /*1a0d40*/  STL.64 [R1+0xae90], R34 ;  /* 0x00ae902201007387 */ /* 0x000fe80000100a00 */
[----:B------:R1:W-:Y:S04]  /*1a0d50*/  STL.64 [R1+0x1850], R180 ;  /* 0x001850b401007387 */ /* 0x0003e80000100a00 */
[----:B------:R-:W-:Y:S04]  /*1a0d60*/  STL.64 [R1+0x1858], R182 ;  /* 0x001858b601007387 */ /* 0x000fe80000100a00 */
[----:B-1----:R-:W3:Y:S04]  /*1a0d70*/  LDL.LU.64 R180, [R1+0xb030] ;  /* 0x00b0300001b47983 */ /* 0x002ee80000300a00 */
[----:B------:R-:W-:Y:S01]  /*1a0d80*/  STL.64 [R1+0xaea0], R38 ;  /* 0x00aea02601007387 */ /* 0x000fe20000100a00 */
[----:B------:R-:W-:Y:S01]  /*1a0d90*/  HMMA.1688.F32.TF32 R12, R28, R82, R12 ;  /* 0x000000521c0c723c */ /* 0x000fe2000008100c */
[----:B------:R-:W-:-:S02]  /*1a0da0*/  IMAD.MOV.U32 R45, RZ, RZ, R82 ;  /* 0x000000ffff2d7224 */ /* 0x000fc400078e0052 */
[----:B------:R-:W-:-:S05]  /*1a0db0*/  IMAD.MOV.U32 R44, RZ, RZ, R83 ;  /* 0x000000ffff2c7224 */ /* 0x000fca00078e0053 */
[----:B--2---:R-:W-:-:S15]  /*1a0dc0*/  HMMA.1688.F32.TF32 R84, R28, R42, R84 ;  /* 0x0000002a1c54723c */ /* 0x004fde0000081054 */
[----:B------:R-:W-:-:S04]  /*1a0dd0*/  NOP ;  /* 0x0000000000007918 */ /* 0x000fc80000000000 */
[----:B------:R-:W-:Y:S04]  /*1a0de0*/  STL.64 [R1+0x19a0], R84 ;  /* 0x0019a05401007387 */ /* 0x000fe80000100a00 */
[----:B------:R4:W-:Y:S02]  /*1a0df0*/  STL.64 [R1+0x19a8], R86 ;  /* 0x0019a85601007387 */ /* 0x0009e40000100a00 */
[C---:B----4-:R-:W-:Y:S08]  /*1a0e00*/  HMMA.1688.F32.TF32 R84, R28.reuse, R46, R244 ;  /* 0x0000002e1c54723c */ /* 0x050ff000000810f4 */
[C---:B------:R-:W-:Y:S11]  /*1a0e10*/  HMMA.1688.F32.TF32 R244, R28.reuse, R50, R248 ;  /* 0x000000321cf4723c */ /* 0x040ff600000810f8 */
        /* <DEDUP_REMOVED lines=8> */
[----:B------:R1:W-:Y:S04]  /*1a0ea0*/  STL.64 [R1+0x1968], R14 ;  /* 0x0019680e01007387 */ /* 0x0003e80000100a00 */
[----:B------:R-:W2:Y:S04]  /*1a0eb0*/  LDL.LU R82, [R1+0xb028] ;  /* 0x00b0280001527983 */ /* 0x000ea80000300800 */
[----:B------:R-:W4:Y:S01]  /*1a0ec0*/  LDL.LU.64 R80, [R1+0xb020] ;  /* 0x00b0200001507983 */ /* 0x000f220000300a00 */
[C---:B-1----:R-:W-:Y:S03]  /*1a0ed0*/  HMMA.1688.F32.TF32 R12, R28.reuse, R62, R76 ;  /* 0x0000003e1c0c723c */ /* 0x042fe6000008104c */
[----:B------:R-:W-:Y:S04]  /*1a0ee0*/  STL.64 [R1+0xaeb0], R46 ;  /* 0x00aeb02e01007387 */ /* 0x000fe80000100a00 */
[----:B------:R-:W-:Y:S04]  /*1a0ef0*/  STL.64 [R1+0xaea8], R44 ;  /* 0x00aea82c01007387 */ /* 0x000fe80000100a00 */
[----:B------:R-:W2:Y:S08]  /*1a0f00*/  LDL.LU R76, [R1+0x370] ;  /* 0x00037000014c7983 */ /* 0x000eb00000300800 */
[----:B------:R1:W-:Y:S04]  /*1a0f10*/  STL.64 [R1+0x1950], R12 ;  /* 0x0019500c01007387 */ /* 0x0003e80000100a00 */
[----:B------:R-:W-:Y:S04]  /*1a0f20*/  STL.64 [R1+0x1958], R14 ;  /* 0x0019580e01007387 */ /* 0x000fe80000100a00 */
[----:B------:R-:W2:Y:S04]  /*1a0f30*/  LDL.LU R77, [R1+0x374] ;  /* 0x00037400014d7983 */ /* 0x000ea80000300800 */
[----:B------:R-:W2:Y:S04]  /*1a0f40*/  LDL.LU R78, [R1+0x378] ;  /* 0x00037800014e7983 */ /* 0x000ea80000300800 */
[----:B------:R-:W2:Y:S01]  /*1a0f50*/  LDL.LU R79, [R1+0x37c] ;  /* 0x00037c00014f7983 */ /* 0x000ea20000300800 */
[----:B------:R-:W-:Y:S01]  /*1a0f60*/  HMMA.1688.F32.TF32 R24, R28, R66, R24 ;  /* 0x000000421c18723c */ /* 0x000fe20000081018 */
[----:B-1----:R-:W-:Y:S01]  /*1a0f70*/  MOV R13, R66 ;  /* 0x00000042000d7202 */ /* 0x002fe20000000f00 */
[----:B------:R-:W-:-:S15]  /*1a0f80*/  IMAD.MOV.U32 R12, RZ, RZ, R67 ;  /* 0x000000ffff0c7224 */ /* 0x000fde00078e0043 */
[----:B------:R-:W-:Y:S02]  /*1a0f90*/  NOP ;  /* 0x0000000000007918 */ /* 0x000fe40000000000 */
        /* <DEDUP_REMOVED lines=29> */
[----:B------:R-:W3:Y:S01]  /*1a1170*/  LDL.LU R27, [R1+0x2fc] ;  /* 0x0002fc00011b7983 */ /* 0x000ee20000300800 */
[----:B------:R-:W-:Y:S01]  /*1a1180*/  IMAD.MOV.U32 R83, RZ, RZ, R59 ;  /* 0x000000ffff537224 */ /* 0x000fe200078e003b */
[----:B--2---:R-:W-:-:S15]  /*1a1190*/  HMMA.1688.F32.TF32 R76, R28, R58, R76 ;  /* 0x0000003a1c4c723c */ /* 0x004fde000008104c */
[----:B------:R-:W-:-:S04]  /*1a11a0*/  NOP ;  /* 0x0000000000007918 */ /* 0x000fc80000000000 */
[----:B------:R-:W-:Y:S04]  /*1a11b0*/  STL.64 [R1+0x18d0], R76 ;  /* 0x0018d04c01007387 */ /* 0x000fe80000100a00 */
[----:B------:R1:W-:Y:S04]  /*1a11c0*/  STL.64 [R1+0x18d8], R78 ;  /* 0x0018d84e01007387 */ /* 0x0003e80000100a00 */
[----:B-1----:R-:W2:Y:S04]  /*1a11d0*/  LDL.LU R78, [R1+0xb018] ;  /* 0x00b01800014e7983 */ /* 0x002ea80000300800 */
[----:B------:R-:W2:Y:S01]  /*1a11e0*/  LDL.LU.64 R76, [R1+0xb010] ;  /* 0x00b01000014c7983 */ /* 0x000ea20000300a00 */
[----:B------:R-:W-:-:S03]  /*1a11f0*/  IMAD.MOV.U32 R79, RZ, RZ, R58 ;  /* 0x000000ffff4f7224 */ /* 0x000fc600078e003a */
[----:B------:R-:W2:Y:S04]  /*1a1200*/  LDL.LU R58, [R1+0xb008] ;  /* 0x00b00800013a7983 */ /* 0x000ea80000300800 */
[----:B------:R-:W2:Y:S04]  /*1a1210*/  LDL.LU.64 R56, [R1+0xb000] ;  /* 0x00b0000001387983 */ /* 0x000ea80000300a00 */
[----:B------:R-:W-:Y:S04]  /*1a1220*/  STL.64 [R1+0xaed8], R82 ;  /* 0x00aed85201007387 */ /* 0x000fe80000100a00 */
[----:B----4-:R1:W-:Y:S04]  /*1a1230*/  STL.64 [R1+0xaed0], R80 ;  /* 0x00aed05001007387 */ /* 0x0103e80000100a00 */
[----:B-1----:R-:W4:Y:S04]  /*1a1240*/  LDL.LU R80, [R1+0x350] ;  /* 0x0003500001507983 */ /* 0x002f280000300800 */
[----:B------:R-:W4:Y:S04]  /*1a1250*/  LDL.LU R81, [R1+0x354] ;  /* 0x0003540001517983 */ /* 0x000f280000300800 */
[----:B------:R-:W4:Y:S04]  /*1a1260*/  LDL.LU R82, [R1+0x358] ;  /* 0x0003580001527983 */ /* 0x000f280000300800 */
[----:B------:R-:W4:Y:S01]  /*1a1270*/  LDL.LU R83, [R1+0x35c] ;  /* 0x00035c0001537983 */ /* 0x000f220000300800 */
[----:B---3--:R-:W-:Y:S01]  /*1a1280*/  HMMA.1688.F32.TF32 R44, R28, R146, R44 ;  /* 0x000000921c2c723c */ /* 0x008fe2000008102c */
[----:B------:R-:W-:-:S02]  /*1a1290*/  IMAD.MOV.U32 R59, RZ, RZ, R146 ;  /* 0x000000ffff3b7224 */ /* 0x000fc400078e0092 */
[----:B------:R-:W-:-:S05]  /*1a12a0*/  IMAD.MOV.U32 R49, RZ, RZ, R90 ;  /* 0x000000ffff317224 */ /* 0x000fca00078e005a */
[C---:B------:R-:W-:Y:S01]  /*1a12b0*/  HMMA.1688.F32.TF32 R24, R28.reuse, R210, R24 ;  /* 0x000000d21c18723c */ /* 0x040fe20000081018 */
[----:B--2---:R-:W-:Y:S04]  /*1a12c0*/  STL.64 [R1+0xaec0], R78 ;  /* 0x00aec04e01007387 */ /* 0x004fe80000100a00 */
[----:B------:R1:W-:Y:S03]  /*1a12d0*/  STL.64 [R1+0xaeb8], R76 ;  /* 0x00aeb84c01007387 */ /* 0x0003e60000100a00 */
[----:B-1----:R-:W-:-:S15]  /*1a12e0*/  HMMA.1688.F32.TF32 R76, R28, R150, R64 ;  /* 0x000000961c4c723c */ /* 0x002fde0000081040 */
[----:B------:R-:W-:-:S04]  /*1a12f0*/  NOP ;  /* 0x0000000000007918 */ /* 0x000fc80000000000 */
[----:B------:R-:W-:Y:S04]  /*1a1300*/  STL.64 [R1+0x18e0], R76 ;  /* 0x0018e04c01007387 */ /* 0x000fe80000100a00 */
[----:B------:R4:W-:Y:S04]  /*1a1310*/  STL.64 [R1+0x18e8], R78 ;  /* 0x0018e84e01007387 */ /* 0x0009e80000100a00 */
[----:B------:R-:W2:Y:S01]  /*1a1320*/  LDL.LU.64 R148, [R1+0xaff8] ;  /* 0x00aff80001947983 */ /* 0x000ea20000300a00 */
[----:B----4-:R-:W-:Y:S03]  /*1a1330*/  HMMA.1688.F32.TF32 R76, R28, R126, R80 ;  /* 0x0000007e1c4c723c */ /* 0x010fe60000081050 */
[----:B------:R-:W-:Y:S04]  /*1a1340*/  STL.64 [R1+0xaef0], R126 ;  /* 0x00aef07e01007387 */ /* 0x000fe80000100a00 */
[----:B------:R-:W-:-:S12]  /*1a1350*/  STL.64 [R1+0xaee8], R124 ;  /* 0x00aee87c01007387 */ /* 0x000fd80000100a00 */
[----:B------:R-:W-:Y:S04]  /*1a1360*/  STL.64 [R1+0x18f0], R76 ;  /* 0x0018f04c01007387 */ /* 0x000fe80000100a00 */
[----:B------:R-:W-:Y:S04]  /*1a1370*/  STL.64 [R1+0x18f8], R78 ;  /* 0x0018f84e01007387 */ /* 0x000fe80000100a00 */
[----:B------:R-:W-:Y:S04]  /*1a1380*/  STL.64 [R1+0x1900], R44 ;  /* 0x0019002c01007387 */ /* 0x000fe80000100a00 */
[----:B------:R1:W-:Y:S04]  /*1a1390*/  STL.64 [R1+0x1908], R46 ;  /* 0x0019082e01007387 */ /* 0x0003e80000100a00 */
[----:B------:R-:W3:Y:S01]  /*1a13a0*/  LDL.LU.64 R144, [R1+0xaff0] ;  /* 0x00aff00001907983 */ /* 0x000ee20000300a00 */
[----:B-1----:R-:W-:Y:S03]  /*1a13b0*/  HMMA.1688.F32.TF32 R44, R28, R102, R84 ;  /* 0x000000661c2c723c */ /* 0x002fe60000081054 */
[----:B------:R-:W-:Y:S04]  /*1a13c0*/  STL.64 [R1+0xaf08], R58 ;  /* 0x00af083a01007387 */ /* 0x000fe80000100a00 */
[----:B------:R-:W-:-:S12]  /*1a13d0*/  STL.64 [R1+0xaf00], R56 ;  /* 0x00af003801007387 */ /* 0x000fd80000100a00 */
[----:B------:R-:W-:Y:S04]  /*1a13e0*/  STL.64 [R1+0x1910], R44 ;  /* 0x0019102c01007387 */ /* 0x000fe80000100a00 */
[----:B------:R1:W-:Y:S04]  /*1a13f0*/  STL.64 [R1+0x1918], R46 ;  /* 0x0019182e01007387 */ /* 0x0003e80000100a00 */
[----:B------:R-:W4:Y:S01]  /*1a1400*/  LDL.LU.64 R100, [R1+0xafe8] ;  /* 0x00afe80001647983 */ /* 0x000f220000300a00 */
[----:B-1----:R-:W-:Y:S01]  /*1a1410*/  HMMA.1688.F32.TF32 R44, R28, R70, R244 ;  /* 0x000000461c2c723c */ /* 0x002fe200000810f4 */
[----:B------:R-:W-:-:S15]  /*1a1420*/  IMAD.MOV.U32 R67, RZ, RZ, R70 ;  /* 0x000000ffff437224 */ /* 0x000fde00078e0046 */
[----:B------:R-:W-:-:S03]  /*1a1430*/  NOP ;  /* 0x0000000000007918 */ /* 0x000fc60000000000 */
[----:B------:R-:W-:Y:S04]  /*1a1440*/  STL.64 [R1+0x1920], R44 ;  /* 0x0019202c01007387 */ /* 0x000fe80000100a00 */
[----:B------:R1:W-:Y:S04]  /*1a1450*/  STL.64 [R1+0x1928], R46 ;  /* 0x0019282e01007387 */ /* 0x0003e80000100a00 */
[----:B------:R-:W2:Y:S04]  /*1a1460*/  LDL.LU R70, [R1+0xafe0] ;  /* 0x00afe00001467983 */ /* 0x000ea80000300800 */
[----:B------:R-:W2:Y:S01]  /*1a1470*/  LDL.LU.64 R68, [R1+0xafd8] ;  /* 0x00afd80001447983 */ /* 0x000ea20000300a00 */
[----:B-1----:R-:W-:-:S15]  /*1a1480*/  HMMA.1688.F32.TF32 R44, R28, R98, R248 ;  /* 0x000000621c2c723c */ /* 0x002fde00000810f8 */
[----:B------:R-:W-:-:S04]  /*1a1490*/  NOP ;  /* 0x0000000000007918 */ /* 0x000fc80000000000 */
[----:B------:R-:W-:Y:S04]  /*1a14a0*/  STL.64 [R1+0x1930], R44 ;  /* 0x0019302c01007387 */ /* 0x000fe80000100a00 */
[----:B------:R1:W-:Y:S04]  /*1a14b0*/  STL.64 [R1+0x1938], R46 ;  /* 0x0019382e01007387 */ /* 0x0003e80000100a00 */
[----:B------:R-:W2:Y:S01]  /*1a14c0*/  LDL.LU.64 R96, [R1+0xafd0] ;  /* 0x00afd00001607983 */ /* 0x000ea20000300a00 */
[----:B-1----:R-:W-:-:S15]  /*1a14d0*/  HMMA.1688.F32.TF32 R44, R28, R90, R232 ;  /* 0x0000005a1c2c723c */ /* 0x002fde00000810e8 */
[----:B------:R-:W-:-:S04]  /*1a14e0*/  NOP ;  /* 0x0000000000007918 */ /* 0x000fc80000000000 */
[----:B------:R1:W-:Y:S04]  /*1a14f0*/  STL.64 [R1+0x19b0], R44 ;  /* 0x0019b02c01007387 */ /* 0x0003e80000100a00 */
[----:B------:R1:W-:Y:S04]  /*1a1500*/  STL.64 [R1+0x19b8], R46 ;  /* 0x0019b82e01007387 */ /* 0x0003e80000100a00 */
[----:B------:R-:W2:Y:S04]  /*1a1510*/  LDL.LU R90, [R1+0xafc8] ;  /* 0x00afc800015a7983 */ /* 0x000ea80000300800 */
[----:B------:R-:W2:Y:S04]  /*1a1520*/  LDL.LU.64 R88, [R1+0xafc0] ;  /* 0x00afc00001587983 */ /* 0x000ea80000300a00 */
[----:B------:R1:W-:Y:S04]  /*1a1530*/  STL.64 [R1+0x19c0], R24 ;  /* 0x0019c01801007387 */ /* 0x0003e80000100a00 */
        /* <DEDUP_REMOVED lines=40> */
[----:B------:R-:W4:Y:S01]  /*1a17c0*/  LDL.LU R210, [R1+0xdc8] ;  /* 0x000dc80001d27983 */ /* 0x000f220000300800 */
[----:B------:R-:W-:Y:S01]  /*1a17d0*/  MOV R60, R211 ;  /* 0x000000d3003c7202 */ /* 0x000fe20000000f00 */
[----:B------:R-:W-:Y:S01]  /*1a17e0*/  IMAD.MOV.U32 R211, RZ, RZ, R2 ;  /* 0x000000ffffd37224 */ /* 0x000fe200078e0002 */
[----:B--2---:R-:W-:-:S15]  /*1a17f0*/  HMMA.1688.F32.TF32 R56, R28, R106, R124 ;  /* 0x0000006a1c38723c */ /* 0x004fde000008107c */
[----:B------:R-:W-:-:S04]  /*1a1800*/  NOP ;  /* 0x0000000000007918 */ /* 0x000fc80000000000 */
[----:B------:R-:W-:Y:S04]  /*1a1810*/  STL.64 [R1+0x19e0], R56 ;  /* 0x0019e03801007387 */ /* 0x000fe80000100a00 */
[----:B------:R3:W-:Y:S04]  /*1a1820*/  STL.64 [R1+0x19e8], R58 ;  /* 0x0019e83a01007387 */ /* 0x0007e80000100a00 */
[----:B------:R-:W2:Y:S01]  /*1a1830*/  LDL.LU.64 R104, [R1+0xafb8] ;  /* 0x00afb80001687983 */ /* 0x000ea20000300a00 */
[C---:B---3--:R-:W-:Y:S08]  /*1a1840*/  HMMA.1688.F32.TF32 R56, R28.reuse, R114, R76 ;  /* 0x000000721c38723c */ /* 0x048ff0000008104c */
[C---:B------:R-:W-:Y:S11]  /*1a1850*/  HMMA.1688.F32.TF32 R44, R28.reuse, R134, R44 ;  /* 0x000000861c2c723c */ /* 0x040ff6000008102c */
[----:B------:R-:W-:Y:S04]  /*1a1860*/  STL.64 [R1+0x1a00], R56 ;  /* 0x001a003801007387 */ /* 0x000fe80000100a00 */
[----:B------:R1:W-:Y:S04]  /*1a1870*/  STL.64 [R1+0x1a08], R58 ;  /* 0x001a083a01007387 */ /* 0x0003e80000100a00 */
[----:B------:R-:W3:Y:S01]  /*1a1880*/  LDL.LU.64 R112, [R1+0xafb0] ;  /* 0x00afb00001707983 */ /* 0x000ee20000300a00 */
[C---:B-1----:R-:W-:Y:S08]  /*1a1890*/  HMMA.1688.F32.TF32 R56, R28.reuse, R118, R80 ;  /* 0x000000761c38723c */ /* 0x042ff00000081050 */
[C---:B----4-:R-:W-:Y:S11]  /*1a18a0*/  HMMA.1688.F32.TF32 R24, R28.reuse, R130, R24 ;  /* 0x000000821c18723c */ /* 0x050ff60000081018 */
[----:B------:R-:W-:Y:S04]  /*1a18b0*/  STL.64 [R1+0x1a20], R56 ;  /* 0x001a203801007387 */ /* 0x000fe80000100a00 */
[----:B------:R-:W-:Y:S04]  /*1a18c0*/  STL.64 [R1+0x1a28], R58 ;  /* 0x001a283a01007387 */ /* 0x000fe80000100a00 */
[----:B------:R-:W4:Y:S04]  /*1a18d0*/  LDL.LU.64 R116, [R1+0xafa8] ;  /* 0x00afa80001747983 */ /* 0x000f280000300a00 */
[----:B------:R-:W-:Y:S04]  /*1a18e0*/  STL.64 [R1+0x1a40], R44 ;  /* 0x001a402c01007387 */ /* 0x000fe80000100a00 */
[----:B------:R1:W-:Y:S04]  /*1a18f0*/  STL.64 [R1+0x1a48], R46 ;  /* 0x001a482e01007387 */ /* 0x0003e80000100a00 */
[----:B------:R-:W2:Y:S01]  /*1a1900*/  LDL.LU.64 R132, [R1+0xafa0] ;  /* 0x00afa00001847983 */ /* 0x000ea20000300a00 */
[----:B-1----:R-:W-:-:S15]  /*1a1910*/  HMMA.1688.F32.TF32 R44, R28, R122, R84 ;  /* 0x0000007a1c2c723c */ /* 0x002fde0000081054 */
[----:B------:R-:W-:-:S04]  /*1a1920*/  NOP ;  /* 0x0000000000007918 */ /* 0x000fc80000000000 */
[----:B------:R-:W-:Y:S04]  /*1a1930*/  STL.64 [R1+0x1e90], R44 ;  /* 0x001e902c01007387 */ /* 0x000fe80000100a00 */
[----:B------:R1:W-:Y:S04]  /*1a1940*/  STL.64 [R1+0x1e98], R46 ;  /* 0x001e982e01007387 */ /* 0x0003e80000100a00 */
[----:B------:R-:W2:Y:S04]  /*1a1950*/  LDL.LU.64 R120, [R1+0xaf98] ;  /* 0x00af980001787983 */ /* 0x000ea80000300a00 */
[----:B------:R-:W-:Y:S01]  /*1a1960*/  STL.64 [R1+0x1f20], R24 ;  /* 0x001f201801007387 */ /* 0x000fe20000100a00 */
[C---:B-1----:R-:W-:Y:S03]  /*1a1970*/  HMMA.1688.F32.TF32 R44, R28.reuse, R138, R244 ;  /* 0x0000008a1c2c723c */ /* 0x042fe600000810f4 */
[----:B------:R-:W-:Y:S04]  /*1a1980*/  STL.64 [R1+0x1f28], R26 ;  /* 0x001f281a01007387 */ /* 0x000fe80000100a00 */
[----:B------:R-:W-:Y:S04]  /*1a1990*/  LDS R26, [R36+UR10+0x8f980] ;  /* 0x08f9800a241a7984 */ /* 0x000fe80008000800 */
[----:B------:R-:W-:Y:S04]  /*1a19a0*/  LDS R24, [R36+UR10+0x8f180] ;  /* 0x08f1800a24187984 */ /* 0x000fe80008000800 */
[----:B------:R-:W-:Y:S04]  /*1a19b0*/  LDS R27, [R37+UR10+0x8f980] ;  /* 0x08f9800a251b7984 */ /* 0x000fe80008000800 */
[----:B------:R1:W2:Y:S04]  /*1a19c0*/  LDS R25, [R37+UR10+0x8f180] ;  /* 0x08f1800a25197984 */ /* 0x0002a80008000800 */
[----:B------:R-:W2:Y:S01]  /*1a19d0*/  LDL.LU.64 R128, [R1+0xaf90] ;  /* 0x00af900001807983 */ /* 0x000ea20000300a00 */
[C---:B-1----:R-:W-:Y:S03]  /*1a19e0*/  HMMA.1688.F32.TF32 R36, R28.reuse, R142, R248 ;  /* 0x0000008e1c24723c */ /* 0x042fe600000810f8 */
[----:B------:R-:W-:Y:S04]  /*1a19f0*/  STL.64 [R1+0x2090], R44 ;  /* 0x0020902c01007387 */ /* 0x000fe80000100a00 */
[----:B------:R-:W-:Y:S04]  /*1a1a00*/  STL.64 [R1+0x2098], R46 ;  /* 0x0020982e01007387 */ /* 0x000fe80000100a00 */
[----:B------:R-:W2:Y:S08]  /*1a1a10*/  LDL.LU.64 R136, [R1+0xaf88] ;  /* 0x00af880001887983 */ /* 0x000eb00000300a00 */
[----:B------:R-:W-:Y:S04]  /*1a1a20*/  STL.64 [R1+0x2080], R36 ;  /* 0x0020802401007387 */ /* 0x000fe80000100a00 */
[----:B------:R1:W-:Y:S04]  /*1a1a30*/  STL.64 [R1+0x2088], R38 ;  /* 0x0020882601007387 */ /* 0x0003e80000100a00 */
[----:B------:R-:W2:Y:S01]  /*1a1a40*/  LDL.LU.64 R140, [R1+0xaf80] ;  /* 0x00af8000018c7983 */ /* 0x000ea20000300a00 */
        /* <DEDUP_REMOVED lines=44> */
[----:B------:R-:W4:Y:S01]  /*1a1d10*/  LDL.LU R240, [R1+0xd30] ;  /* 0x000d300001f07983 */ /* 0x000f220000300800 */
[----:B------:R-:W-:Y:S02]  /*1a1d20*/  IMAD.MOV.U32 R107, RZ, RZ, R135 ;  /* 0x000000ffff6b7224 */ /* 0x000fe400078e0087 */
[----:B------:R-:W-:Y:S01]  /*1a1d30*/  IMAD.MOV.U32 R134, RZ, RZ, R242 ;  /* 0x000000ffff867224 */ /* 0x000fe200078e00f2 */
        /* <DEDUP_REMOVED lines=11> */
[----:B------:R-:W-:Y:S01]  /*1a1df0*/  MOV R98, R114 ;  /* 0x0000007200627202 */ /* 0x000fe20000000f00 */
[----:B------:R-:W-:Y:S01]  /*1a1e00*/  IMAD.MOV.U32 R114, RZ, RZ, R122 ;  /* 0x000000ffff727224 */ /* 0x000fe200078e007a */
[----:B------:R-:W4:Y:S01]  /*1a1e10*/  LDL.LU R196, [R1+0xd10] ;  /* 0x000d100001c47983 */ /* 0x000f220000300800 */
[----:B------:R-:W-:-:S02]  /*1a1e20*/  IMAD.MOV.U32 R115, RZ, RZ, R123 ;  /* 0x000000ffff737224 */ /* 0x000fc400078e007b */
[----:B------:R-:W-:Y:S01]  /*1a1e30*/  IMAD.MOV.U32 R122, RZ, RZ, R138 ;  /* 0x000000ffff7a7224 */ /* 0x000fe200078e008a */
[----:B------:R-:W-:Y:S01]  /*1a1e40*/  MOV R138, R198 ;  /* 0x000000c6008a7202 */ /* 0x000fe20000000f00 */
[----:B------:R-:W-:Y:S01]  /*1a1e50*/  IMAD.MOV.U32 R123, RZ, RZ, R139 ;  /* 0x000000ffff7b7224 */ /* 0x000fe200078e008b */
[----:B------:R-:W4:Y:S01]  /*1a1e60*/  LDL.LU R197, [R1+0xd14] ;  /* 0x000d140001c57983 */ /* 0x000f220000300800 */
[----:B------:R-:W-:-:S03]  /*1a1e70*/  IMAD.MOV.U32 R139, RZ, RZ, R199 ;  /* 0x000000ffff8b7224 */ /* 0x000fc600078e00c7 */
[----:B------:R-:W4:Y:S04]  /*1a1e80*/  LDL.LU R198, [R1+0xd18] ;  /* 0x000d180001c67983 */ /* 0x000f280000300800 */
[----:B------:R-:W4:Y:S01]  /*1a1e90*/  LDL.LU R199, [R1+0xd1c] ;  /* 0x000d1c0001c77983 */ /* 0x000f220000300800 */
[----:B------:R-:W-:Y:S01]  /*1a1ea0*/  IMAD.MOV.U32 R64, RZ, RZ, R147 ;  /* 0x000000ffff407224 */ /* 0x000fe200078e0093 */
[----:B------:R-:W-:Y:S01]  /*1a1eb0*/  MOV R146, R158 ;  /* 0x0000009e00927202 */ /* 0x000fe20000000f00 */
[----:B------:R-:W-:Y:S01]  /*1a1ec0*/  IMAD.MOV.U32 R147, RZ, RZ, R159 ;  /* 0x000000ffff937224 */ /* 0x000fe200078e009f */
[C---:B--2---:R-:W-:Y:S08]  /*1a1ed0*/  HMMA.1688.F32.TF32 R56, R28.reuse, R154, R76 ;  /* 0x0000009a1c38723c */ /* 0x044ff0000008104c */
[C---:B------:R-:W-:Y:S11]  /*1a1ee0*/  HMMA.1688.F32.TF32 R36, R28.reuse, R166, R36 ;  /* 0x000000a61c24723c */ /* 0x040ff60000081024 */
[----:B------:R-:W-:Y:S04]  /*1a1ef0*/  STL.64 [R1+0x2050], R56 ;  /* 0x0020503801007387 */ /* 0x000fe80000100a00 */
[----:B------:R1:W-:Y:S04]  /*1a1f00*/  STL.64 [R1+0x2058], R58 ;  /* 0x0020583a01007387 */ /* 0x0003e80000100a00 */
[----:B------:R-:W2:Y:S01]  /*1a1f10*/  LDL.LU.64 R152, [R1+0xaf78] ;  /* 0x00af780001987983 */ /* 0x000ea20000300a00 */
[C---:B---3--:R-:W-:Y:S08]  /*1a1f20*/  HMMA.1688.F32.TF32 R44, R28.reuse, R162, R44 ;  /* 0x000000a21c2c723c */ /* 0x048ff0000008102c */
[----:B-1----:R-:W-:-:S15]  /*1a1f30*/  HMMA.1688.F32.TF32 R56, R28, R158, R80 ;  /* 0x0000009e1c38723c */ /* 0x002fde0000081050 */
[----:B------:R-:W-:-:S04]  /*1a1f40*/  NOP ;  /* 0x0000000000007918 */ /* 0x000fc80000000000 */
[----:B------:R-:W-:Y:S04]  /*1a1f50*/  STL.64 [R1+0x2040], R56 ;  /* 0x0020403801007387 */ /* 0x000fe80000100a00 */
[----:B------:R-:W-:Y:S04]  /*1a1f60*/  STL.64 [R1+0x2048], R58 ;  /* 0x0020483a01007387 */ /* 0x000fe80000100a00 */
[----:B------:R-:W3:Y:S04]  /*1a1f70*/  LDL.LU.64 R156, [R1+0xaf70] ;  /* 0x00af7000019c7983 */ /* 0x000ee80000300a00 */
[----:B------:R-:W-:Y:S04]  /*1a1f80*/  STL.64 [R1+0x2030], R44 ;  /* 0x0020302c01007387 */ /* 0x000fe80000100a00 */
[----:B------:R-:W-:Y:S04]  /*1a1f90*/  STL.64 [R1+0x2038], R46 ;  /* 0x0020382e01007387 */ /* 0x000fe80000100a00 */
[----:B------:R-:W2:Y:S04]  /*1a1fa0*/  LDL.LU.64 R160, [R1+0xaf68] ;  /* 0x00af680001a07983 */ /* 0x000ea80000300a00 */
[----:B------:R-:W-:Y:S04]  /*1a1fb0*/  STL.64 [R1+0x2020], R36 ;  /* 0x0020202401007387 */ /* 0x000fe80000100a00 */
[----:B------:R4:W-:Y:S04]  /*1a1fc0*/  STL.64 [R1+0x2028], R38 ;  /* 0x0020282601007387 */ /* 0x0009e80000100a00 */
[----:B------:R-:W2:Y:S01]  /*1a1fd0*/  LDL.LU.64 R164, [R1+0xaf60] ;  /* 0x00af600001a47983 */ /* 0x000ea20000300a00 */
[----:B----4-:R-:W-:-:S15]  /*1a1fe0*/  HMMA.1688.F32.TF32 R36, R28, R170, R84 ;  /* 0x000000aa1c24723c */ /* 0x010fde0000081054 */
[----:B------:R-:W-:-:S04]  /*1a1ff0*/  NOP ;  /* 0x0000000000007918 */ /* 0x000fc80000000000 */
[----:B------:R-:W-:Y:S04]  /*1a2000*/  STL.64 [R1+0x2010], R36 ;  /* 0x0020102401007387 */ /* 0x000fe80000100a00 */
[----:B------:R1:W-:Y:S04]  /*1a2010*/  STL.64 [R1+0x2018], R38 ;  /* 0x0020182601007387 */ /* 0x0003e80000100a00 */
[----:B------:R-:W4:Y:S01]  /*1a2020*/  LDL.LU.64 R168, [R1+0xaf58] ;  /* 0x00af580001a87983 */ /* 0x000f220000300a00 */
[----:B-1----:R-:W-:-:S15]  /*1a2030*/  HMMA.1688.F32.TF32 R36, R28, R174, R244 ;  /* 0x000000ae1c24723c */ /* 0x002fde00000810f4 */
[----:B------:R-:W-:-:S04]  /*1a2040*/  NOP ;  /* 0x0000000000007918 */ /* 0x000fc80000000000 */
[----:B------:R-:W-:Y:S04]  /*1a2050*/  STL.64 [R1+0x2000], R36 ;  /* 0x0020002401007387 */ /* 0x000fe80000100a00 */
[----:B------:R1:W-:Y:S01]  /*1a2060*/  STL.64 [R1+0x2008], R38 ;  /* 0x0020082601007387 */ /* 0x0003e20000100a00 */
[----:B------:R-:W-:-:S03]  /*1a2070*/  IMAD.MOV.U32 R158, RZ, RZ, R170 ;  /* 0x000000ffff9e7224 */ /* 0x000fc600078e00aa */
[----:B------:R-:W2:Y:S01]  /*1a2080*/  LDL.LU.64 R172, [R1+0xaf50] ;  /* 0x00af500001ac7983 */ /* 0x000ea20000300a00 */
[----:B-1----:R-:W-:Y:S01]  /*1a2090*/  HMMA.1688.F32.TF32 R36, R28, R178, R248 ;  /* 0x000000b21c24723c */ /* 0x002fe200000810f8 */
[----:B------:R-:W-:Y:S01]  /*1a20a0*/  IMAD.MOV.U32 R159, RZ, RZ, R171 ;  /* 0x000000ffff9f7224 */ /* 0x000fe200078e00ab */
[----:B------:R-:W-:Y:S01]  /*1a20b0*/  MOV R170, R18 ;  /* 0x0000001200aa7202 */ /* 0x000fe20000000f00 */
[----:B------:R-:W-:-:S15]  /*1a20c0*/  IMAD.MOV.U32 R171, RZ, RZ, R19 ;  /* 0x000000ffffab7224 */ /* 0x000fde00078e0013 */
[----:B------:R-:W-:Y:S01]  /*1a20d0*/  NOP ;  /* 0x0000000000007918 */ /* 0x000fe20000000000 */
[----:B------:R-:W-:Y:S04]  /*1a20e0*/  STL.64 [R1+0x1ff0], R36 ;  /* 0x001ff02401007387 */ /* 0x000fe80000100a00 */
[----:B------:R1:W-:Y:S04]  /*1a20f0*/  STL.64 [R1+0x1ff8], R38 ;  /* 0x001ff82601007387 */ /* 0x0003e80000100a00 */
[----:B------:R-:W2:Y:S01]  /*1a2100*/  LDL.LU.64 R176, [R1+0xaf48] ;  /* 0x00af480001b07983 */ /* 0x000ea20000300a00 */
[C---:B-1----:R-:W-:Y:S08]  /*1a2110*/  HMMA.1688.F32.TF32 R36, R28.reuse, R18, R232 ;  /* 0x000000121c24723c */ /* 0x042ff000000810e8 */
[C---:B------:R-:W-:Y:S11]  /*1a2120*/  HMMA.1688.F32.TF32 R16, R28.reuse, R230, R240 ;  /* 0x000000e61c10723c */ /* 0x040ff600000810f0 */
        /* <DEDUP_REMOVED lines=55> */
[----:B------:R-:W4:Y:S01]  /*1a24a0*/  LDL.LU R231, [R1+0xc8c] ;  /* 0x000c8c0001e77983 */ /* 0x000f220000300800 */
[----:B------:R-:W-:Y:S01]  /*1a24b0*/  MOV R41, R102 ;  /* 0x0000006600297202 */ /* 0x000fe20000000f00 */
[----:B------:R-:W-:Y:S02]  /*1a24c0*/  IMAD.MOV.U32 R40, RZ, RZ, R103 ;  /* 0x000000ffff287224 */ /* 0x000fe400078e0067 */
        /* <DEDUP_REMOVED lines=13> */
[----:B------:R-:W-:Y:S01]  /*1a25a0*/  MOV R178, R202 ;  /* 0x000000ca00b27202 */ /* 0x000fe20000000f00 */
[----:B------:R-:W-:Y:S01]  /*1a25b0*/  IMAD.MOV.U32 R167, RZ, RZ, R179 ;  /* 0x000000ffffa77224 */ /* 0x000fe200078e00b3 */
        /* <DEDUP_REMOVED lines=8> */
[----:B------:R-:W4:Y:S01]  /*1a2640*/  LDL.LU R95, [R1+0xc6c] ;  /* 0x000c6c00015f7983 */ /* 0x000f220000300800 */
[----:B------:R-:W-:Y:S01]  /*1a2650*/  MOV R191, R194 ;  /* 0x000000c200bf7202 */ /* 0x000fe20000000f00 */
[----:B------:R-:W-:-:S02]  /*1a2660*/  IMAD.MOV.U32 R189, RZ, RZ, R206 ;  /* 0x000000ffffbd7224 */ /* 0x000fc400078e00ce */
[----:B------:R-:W-:Y:S01]  /*1a2670*/  IMAD.MOV.U32 R190, RZ, RZ, R207 ;  /* 0x000000ffffbe7224 */ /* 0x000fe200078e00cf */
[----:B--2---:R-:W-:-:S15]  /*1a2680*/  HMMA.1688.F32.TF32 R36, R28, R218, R84 ;  /* 0x000000da1c24723c */ /* 0x004fde0000081054 */
[----:B------:R-:W-:-:S04]  /*1a2690*/  NOP ;  /* 0x0000000000007918 */ /* 0x000fc80000000000 */
[----:B------:R-:W-:Y:S04]  /*1a26a0*/  STL.64 [R1+0x1fa0], R36 ;  /* 0x001fa02401007387 */ /* 0x000fe80000100a00 */
[----:B------:R3:W-:Y:S04]  /*1a26b0*/  STL.64 [R1+0x1fa8], R38 ;  /* 0x001fa82601007387 */ /* 0x0007e80000100a00 */
[----:B------:R-:W2:Y:S01]  /*1a26c0*/  LDL.LU.64 R216, [R1+0xaf40] ;  /* 0x00af400001d87983 */ /* 0x000ea20000300a00 */
[----:B---3--:R-:W-:-:S15]  /*1a26d0*/  HMMA.1688.F32.TF32 R36, R28, R206, R244 ;  /* 0x000000ce1c24723c */ /* 0x008fde00000810f4 */
[----:B------:R-:W-:-:S04]  /*1a26e0*/  NOP ;  /* 0x0000000000007918 */ /* 0x000fc80000000000 */
[----:B------:R-:W-:Y:S04]  /*1a26f0*/  STL.64 [R1+0x1f90], R36 ;  /* 0x001f902401007387 */ /* 0x000fe80000100a00 */
[----:B------:R1:W-:Y:S04]  /*1a2700*/  STL.64 [R1+0x1f98], R38 ;  /* 0x001f982601007387 */ /* 0x0003e80000100a00 */
[----:B------:R-:W3:Y:S01]  /*1a2710*/  LDL.LU.64 R204, [R1+0xaf38] ;  /* 0x00af380001cc7983 */ /* 0x000ee20000300a00 */
[----:B-1----:R-:W-:-:S15]  /*1a2720*/  HMMA.1688.F32.TF32 R36, R28, R194, R248 ;  /* 0x000000c21c24723c */ /* 0x002fde00000810f8 */
[----:B------:R-:W-:-:S04]  /*1a2730*/  NOP ;  /* 0x0000000000007918 */ /* 0x000fc80000000000 */
[----:B------:R-:W-:Y:S04]  /*1a2740*/  STL.64 [R1+0x1f80], R36 ;  /* 0x001f802401007387 */ /* 0x000fe80000100a00 */
[----:B------:R1:W-:Y:S04]  /*1a2750*/  STL.64 [R1+0x1f88], R38 ;  /* 0x001f882601007387 */ /* 0x0003e80000100a00 */
[----:B------:R-:W2:Y:S04]  /*1a2760*/  LDL.LU R194, [R1+0xaf30] ;  /* 0x00af300001c27983 */ /* 0x000ea80000300800 */
[----:B------:R-:W2:Y:S01]  /*1a2770*/  LDL.LU.64 R192, [R1+0xaf28] ;  /* 0x00af280001c07983 */ /* 0x000ea20000300a00 */
[----:B-1----:R-:W-:Y:S01]  /*1a2780*/  HMMA.1688.F32.TF32 R36, R28, R214, R196 ;  /* 0x000000d61c24723c */ /* 0x002fe200000810c4 */
[----:B------:R-:W-:-:S02]  /*1a2790*/  IMAD.MOV.U32 R206, RZ, RZ, R10 ;  /* 0x000000ffffce7224 */ /* 0x000fc400078e000a */
[----:B------:R-:W-:-:S05]  /*1a27a0*/  IMAD.MOV.U32 R207, RZ, RZ, R11 ;  /* 0x000000ffffcf7224 */ /* 0x000fca00078e000b */
[C---:B----4-:R-:W-:Y:S11]  /*1a27b0*/  HMMA.1688.F32.TF32 R16, R28.reuse, R10, R16 ;  /* 0x0000000a1c10723c */ /* 0x050ff60000081010 */
[----:B------:R-:W-:Y:S04]  /*1a27c0*/  STL.64 [R1+0x1f70], R36 ;  /* 0x001f702401007387 */ /* 0x000fe80000100a00 */
[----:B------:R1:W-:Y:S01]  /*1a27d0*/  STL.64 [R1+0x1f78], R38 ;  /* 0x001f782601007387 */ /* 0x0003e20000100a00 */
[C---:B------:R-:W-:Y:S01]  /*1a27e0*/  HMMA.1688.F32.TF32 R8, R28.reuse, R6, R208 ;  /* 0x000000061c08723c */ /* 0x040fe200000810d0 */
[----:B------:R-:W-:Y:S01]  /*1a27f0*/  IMAD.MOV.U32 R208, RZ, RZ, R6 ;  /* 0x000000ffffd07224 */ /* 0x000fe200078e0006 */
[----:B------:R-:W-:Y:S01]  /*1a2800*/  MOV R209, R7 ;  /* 0x0000000700d17202 */ /* 0x000fe20000000f00 */
[----:B------:R-:W4:Y:S05]  /*1a2810*/  LDL.LU.64 R212, [R1+0xaf20] ;  /* 0x00af200001d47983 */ /* 0x000f2a0000300a00 */
[C---:B-1----:R-:W-:Y:S08]  /*1a2820*/  HMMA.1688.F32.TF32 R36, R28.reuse, R22, R232 ;  /* 0x000000161c24723c */ /* 0x042ff000000810e8 */
        /* <DEDUP_REMOVED lines=18> */
[----:B------:R-:W-:Y:S01]  /*1a2950*/  IMAD.MOV.U32 R222, RZ, RZ, R74 ;  /* 0x000000ffffde7224 */ /* 0x000fe200078e004a */
[----:B------:R-:W-:Y:S01]  /*1a2960*/  MOV R223, R75 ;  /* 0x0000004b00df7202 */ /* 0x000fe20000000f00 */
[----:B------:R-:W-:Y:S02]  /*1a2970*/  IMAD.MOV.U32 R74, RZ, RZ, R0 ;  /* 0x000000ffff4a7224 */ /* 0x000fe400078e0000 */
[----:B------:R-:W-:-:S14]  /*1a2980*/  IMAD.MOV.U32 R75, RZ, RZ, R3 ;  /* 0x000000ffff4b7224 */ /* 0x000fdc00078e0003 */
[----:B------:R1:W-:Y:S04]  /*1a2990*/  STL.64 [R1+0x2ce0], R4 ;  /* 0x002ce00401007387 */ /* 0x0003e80000100a00 */
        /* <DEDUP_REMOVED lines=57> */
[----:B------:R-:W4:Y:S04]  /*1a2d30*/  LDL.64 R38, [R1+0x29b8] ;  /* 0x0029b80001267983 */ /* 0x000f280000100a00 */
[----:B-1----:R-:W4:Y:S04]  /*1a2d40*/  LDL.LU R4, [R1+0xc00] ;  /* 0x000c000001047983 */ /* 0x002f280000300800 */
        /* <DEDUP_REMOVED lines=18> */
[----:B------:R-:W-:Y:S02]  /*1a2e70*/  IMAD.MOV.U32 R187, RZ, RZ, R219 ;  /* 0x000000ffffbb7224 */ /* 0x000fe400078e00db */
[----:B------:R-:W-:Y:S01]  /*1a2e80*/  IMAD.MOV.U32 R219, RZ, RZ, R111 ;  /* 0x000000ffffdb7224 */ /* 0x000fe200078e006f */
[----:B------:R-:W-:Y:S01]  /*1a2e90*/  MOV R15, R32 ;  /* 0x00000020000f7202 */ /* 0x000fe20000000f00 */
[----:B------:R-:W-:Y:S02]  /*1a2ea0*/  IMAD.MOV.U32 R14, RZ, RZ, R33 ;  /* 0x000000ffff0e7224 */ /* 0x000fe400078e0021 */
[----:B--2---:R-:W-:Y:S02]  /*1a2eb0*/  IMAD.MOV.U32 R110, RZ, RZ, R3 ;  /* 0x000000ffff6e7224 */ /* 0x004fe400078e0003 */
[----:B------:R-:W-:Y:S01]  /*1a2ec0*/  IMAD.MOV.U32 R111, RZ, RZ, R0 ;  /* 0x000000ffff6f7224 */ /* 0x000fe200078e0000 */
[C---:B---3--:R-:W-:Y:S08]  /*1a2ed0*/  HMMA.1688.F32.TF32 R224, R28.reuse, R58, R224 ;  /* 0x0000003a1ce0723c */ /* 0x048ff000000810e0 */
[C---:B----4-:R-:W-:Y:S08]  /*1a2ee0*/  HMMA.1688.F32.TF32 R228, R28.reuse, R126, R228 ;  /* 0x0000007e1ce4723c */ /* 0x050ff000000810e4 */
[C---:B------:R-:W-:Y:S03]  /*1a2ef0*/  HMMA.1688.F32.TF32 R236, R28.reuse, R82, R236 ;  /* 0x000000521cec723c */ /* 0x040fe600000810ec */
[----:B------:R1:W-:Y:S04]  /*1a2f00*/  STL.64 [R1+0x2d40], R224 ;  /* 0x002d40e001007387 */ /* 0x0003e80000100a00 */
[----:B------:R2:W-:Y:S04]  /*1a2f10*/  STL.64 [R1+0x2d48], R226 ;  /* 0x002d48e201007387 */ /* 0x0005e80000100a00 */
[----:B-1----:R-:W3:Y:S01]  /*1a2f20*/  LDL.LU.64 R224, [R1+0xaf10] ;  /* 0x00af100001e07983 */ /* 0x002ee20000300a00 */
[----:B------:R-:W-:Y:S01]  /*1a2f30*/  HMMA.1688.F32.TF32 R240, R28, R78, R240 ;  /* 0x0000004e1cf0723c */ /* 0x000fe200000810f0 */
[----:B--2---:R-:W-:Y:S01]  /*1a2f40*/  IMAD.MOV.U32 R226, RZ, RZ, R58 ;  /* 0x000000ffffe27224 */ /* 0x004fe200078e003a */
[----:B------:R-:W-:-:S02]  /*1a2f50*/  MOV R227, R59 ;  /* 0x0000003b00e37202 */ /* 0x000fc40000000f00 */
[----:B------:R-:W2:Y:S04]  /*1a2f60*/  LDL.LU.64 R58, [R1+0xaf08] ;  /* 0x00af0800013a7983 */ /* 0x000ea80000300a00 */
[C---:B------:R-:W-:Y:S01]  /*1a2f70*/  HMMA.1688.F32.TF32 R44, R28.reuse, R38, R44 ;  /* 0x000000261c2c723c */ /* 0x040fe2000008102c */
[----:B------:R-:W4:Y:S04]  /*1a2f80*/  LDL.LU.64 R56, [R1+0xaf00] ;  /* 0x00af000001387983 */ /* 0x000f280000300a00 */
[----:B------:R1:W-:Y:S04]  /*1a2f90*/  STL.64 [R1+0x2da0], R228 ;  /* 0x002da0e401007387 */ /* 0x0003e80000100a00 */
[----:B------:R1:W-:Y:S01]  /*1a2fa0*/  STL.64 [R1+0x2da8], R230 ;  /* 0x002da8e601007387 */ /* 0x0003e20000100a00 */
[----:B------:R-:W-:Y:S03]  /*1a2fb0*/  HMMA.1688.F32.TF32 R4, R28, R34, R4 ;  /* 0x000000221c04723c */ /* 0x000fe60000081004 */
[----:B-1----:R-:W2:Y:S01]  /*1a2fc0*/  LDL.LU.64 R228, [R1+0xaef8] ;  /* 0x00aef80001e47983 */ /* 0x002ea20000300a00 */
[----:B------:R-:W-:-:S02]  /*1a2fd0*/  IMAD.MOV.U32 R230, RZ, RZ, R126 ;  /* 0x000000ffffe67224 */ /* 0x000fc400078e007e */
[----:B------:R-:W-:Y:S02]  /*1a2fe0*/  IMAD.MOV.U32 R231, RZ, RZ, R127 ;  /* 0x000000ffffe77224 */ /* 0x000fe400078e007f */
[----:B------:R-:W2:Y:S01]  /*1a2ff0*/  LDL.LU.64 R126, [R1+0xaef0] ;  /* 0x00aef000017e7983 */ /* 0x000ea20000300a00 */
[C---:B------:R-:W-:Y:S03]  /*1a3000*/  HMMA.1688.F32.TF32 R84, R28.reuse, R246, R84 ;  /* 0x000000f61c54723c */ /* 0x040fe60000081054 */
[----:B------:R-:W2:Y:S04]  /*1a3010*/  LDL.LU.64 R124, [R1+0xaee8] ;  /* 0x00aee800017c7983 */ /* 0x000ea80000300a00 */
[----:B------:R1:W-:Y:S04]  /*1a3020*/  STL.64 [R1+0x2f80], R236 ;  /* 0x002f80ec01007387 */ /* 0x0003e80000100a00 */
[----:B------:R1:W-:Y:S01]  /*1a3030*/  STL.64 [R1+0x2f88], R238 ;  /* 0x002f88ee01007387 */ /* 0x0003e20000100a00 */
[----:B------:R-:W-:Y:S01]  /*1a3040*/  IMAD.MOV.U32 R3, RZ, RZ, R79 ;  /* 0x000000ffff037224 */ /* 0x000fe200078e004f */
[----:B------:R-:W-:Y:S02]  /*1a3050*/  HMMA.1688.F32.TF32 R28, R28, R250, R16 ;  /* 0x000000fa1c1c723c */ /* 0x000fe40000081010 */
[----:B-1----:R-:W2:Y:S01]  /*1a3060*/  LDL.LU.64 R236, [R1+0xaee0] ;  /* 0x00aee00001ec7983 */ /* 0x002ea20000300a00 */
[----:B------:R-:W-:Y:S01]  /*1a3070*/  IMAD.MOV.U32 R238, RZ, RZ, R82 ;  /* 0x000000ffffee7224 */ /* 0x000fe200078e0052 */
[----:B------:R-:W-:-:S02]  /*1a3080*/  MOV R239, R83 ;  /* 0x0000005300ef7202 */ /* 0x000fc40000000f00 */
[----:B------:R-:W2:Y:S04]  /*1a3090*/  LDL.LU.64 R82, [R1+0xaed8] ;  /* 0x00aed80001527983 */ /* 0x000ea80000300a00 */
[----:B------:R-:W2:Y:S04]  /*1a30a0*/  LDL.LU.64 R80, [R1+0xaed0] ;  /* 0x00aed00001507983 */ /* 0x000ea80000300a00 */
[----:B------:R1:W-:Y:S04]  /*1a30b0*/  STL.64 [R1+0x3000], R240 ;  /* 0x003000f001007387 */ /* 0x0003e80000100a00 */
[----:B------:R1:W-:Y:S04]  /*1a30c0*/  STL.64 [R1+0x3008], R242 ;  /* 0x003008f201007387 */ /* 0x0003e80000100a00 */
[----:B-1----:R-:W2:Y:S01]  /*1a30d0*/  LDL.LU R240, [R1+0xaec8] ;  /* 0x00aec80001f07983 */ /* 0x002ea20000300800 */
[----:B------:R-:W-:-:S03]  /*1a30e0*/  IMAD.MOV.U32 R241, RZ, RZ, R78 ;  /* 0x000000fffff17224 */ /* 0x000fc600078e004e */
[----:B------:R-:W2:Y:S04]  /*1a30f0*/  LDL.LU.64 R78, [R1+0xaec0] ;  /* 0x00aec000014e7983 */ /* 0x000ea80000300a00 */
[----:B------:R-:W2:Y:S01]  /*1a3100*/  LDL.LU.64 R76, [R1+0xaeb8] ;  /* 0x00aeb800014c7983 */ /* 0x000ea20000300a00 */
[----:B------:R-:W-:-:S03]  /*1a3110*/  IMAD.MOV.U32 R242, RZ, RZ, R38 ;  /* 0x000000fffff27224 */ /* 0x000fc600078e0026 */
[----:B------:R-:W-:Y:S01]  /*1a3120*/  STL.64 [R1+0x3090], R44 ;  /* 0x0030902c01007387 */ /* 0x000fe20000100a00 */
[----:B------:R-:W-:-:S03]  /*1a3130*/  MOV R243, R39 ;  /* 0x0000002700f37202 */ /* 0x000fc60000000f00 */
[----:B------:R1:W-:Y:S01]  /*1a3140*/  STL.64 [R1+0x3098], R46 ;  /* 0x0030982e01007387 */ /* 0x0003e20000100a00 */
[----:B------:R-:W-:-:S03]  /*1a3150*/  IMAD.MOV.U32 R0, RZ, RZ, R35 ;  /* 0x000000ffff007224 */ /* 0x000fc600078e0023 */
[----:B-1----:R-:W2:Y:S04]  /*1a3160*/  LDL.LU.64 R46, [R1+0xaeb0] ;  /* 0x00aeb000012e7983 */ /* 0x002ea80000300a00 */
[----:B------:R-:W2:Y:S04]  /*1a3170*/  LDL.LU.64 R44, [R1+0xaea8] ;  /* 0x00aea800012c7983 */ /* 0x000ea80000300a00 */
[----:B------:R-:W2:Y:S04]  /*1a3180*/  LDL.LU.64 R38, [R1+0xaea0] ;  /* 0x00aea00001267983 */ /* 0x000ea80000300a00 */
[----:B------:R1:W-:Y:S04]  /*1a3190*/  STL.64 [R1+0x3280], R4 ;  /* 0x0032800401007387 */ /* 0x0003e80000100a00 */
[----:B------:R1:W-:Y:S04]  /*1a31a0*/  STL.64 [R1+0x3288], R6 ;  /* 0x0032880601007387 */ /* 0x0003e80000100a00 */
[----:B-1----:R-:W2:Y:S01]  /*1a31b0*/  LDL.LU R4, [R1+0xae98] ;  /* 0x00ae980001047983 */ /* 0x002ea20000300800 */
[----:B------:R-:W-:-:S03]  /*1a31c0*/  IMAD.MOV.U32 R5, RZ, RZ, R34 ;  /* 0x000000ffff057224 */ /* 0x000fc600078e0022 */
[----:B------:R-:W2:Y:S01]  /*1a31d0*/  LDL.LU.64 R34, [R1+0xae90] ;  /* 0x00ae900001227983 */ /* 0x000ea20000300a00 */
[----:B------:R-:W-:Y:S01]  /*1a31e0*/  IMAD.MOV.U32 R6, RZ, RZ, R246 ;  /* 0x000000ffff067224 */ /* 0x000fe200078e00f6 */
[----:B------:R-:W-:Y:S02]  /*1a31f0*/  MOV R7, R247 ;  /* 0x000000f700077202 */ /* 0x000fe40000000f00 */
[----:B------:R-:W-:Y:S04]  /*1a3200*/  STL.64 [R1+0x3300], R84 ;  /* 0x0033005401007387 */ /* 0x000fe80000100a00 */
[----:B------:R1:W-:Y:S04]  /*1a3210*/  STL.64 [R1+0x3308], R86 ;  /* 0x0033085601007387 */ /* 0x0003e80000100a00 */
[----:B-1----:R-:W3:Y:S04]  /*1a3220*/  LDL.LU.64 R86, [R1+0xae88] ;  /* 0x00ae880001567983 */ /* 0x002ee80000300a00 */
[----:B------:R-:W3:Y:S04]  /*1a3230*/  LDL.LU.64 R246, [R1+0xae80] ;  /* 0x00ae800001f67983 */ /* 0x000ee80000300a00 */
[----:B------:R-:W4:Y:S04]  /*1a3240*/  LDL.LU.64 R244, [R1+0xae78] ;  /* 0x00ae780001f47983 */ /* 0x000f280000300a00 */
[----:B------:R-:W4:Y:S04]  /*1a3250*/  LDL.LU.64 R16, [R1+0xae70] ;  /* 0x00ae700001107983 */ /* 0x000f280000300a00 */
[----:B------:R-:W-:Y:S04]  /*1a3260*/  STL.64 [R1+0x3380], R28 ;  /* 0x0033801c01007387 */ /* 0x000fe80000100a00 */
[----:B------:R1:W-:Y:S02]  /*1a3270*/  STL.64 [R1+0x3388], R30 ;  /* 0x0033881e01007387 */ /* 0x0003e40000100a00 */
[----:B-1----:R-:W-:Y:S01]  /*1a3280*/  IMAD.MOV.U32 R30, RZ, RZ, R13 ;  /* 0x000000ffff1e7224 */ /* 0x002fe200078e000d */
[----:B------:R-:W-:-:S02]  /*1a3290*/  MOV R31, R12 ;  /* 0x0000000c001f7202 */ /* 0x000fc40000000f00 */
[C---:B------:R-:W-:Y:S01]  /*1a32a0*/  HMMA.1688.F32.TF32 R12, R24.reuse, R14, R232 ;  /* 0x0000000e180c723c */ /* 0x040fe200000810e8 */
[----:B------:R-:W-:Y:S02]  /*1a32b0*/  IMAD.MOV.U32 R18, RZ, RZ, R250 ;  /* 0x000000ffff127224 */ /* 0x000fe400078e00fa */
[----:B------:R-:W-:Y:S02]  /*1a32c0*/  IMAD.MOV.U32 R19, RZ, RZ, R251 ;  /* 0x000000ffff137224 */ /* 0x000fe400078e00fb */
[----:B------:R-:W4:Y:S04]  /*1a32d0*/  LDL.LU.64 R250, [R1+0xae68] ;  /* 0x00ae680001fa7983 */ /* 0x000f280000300a00 */
[----:B------:R-:W4:Y:S04]  /*1a32e0*/  LDL.LU.64 R248, [R1+0xae60] ;  /* 0x00ae600001f87983 */ /* 0x000f280000300a00 */
[----:B------:R-:W4:Y:S06]  /*1a32f0*/  LDL.LU.64 R234, [R1+0xae58] ;  /* 0x00ae580001ea7983 */ /* 0x000f2c0000300a00 */
[----:B------:R-:W-:Y:S04]  /*1a3300*/  STL.64 [R1+0x2ef0], R12 ;  /* 0x002ef00c01007387 */ /* 0x000fe80000100a00 */
[----:B------:R1:W-:Y:S04]  /*1a3310*/  STL.64 [R1+0x2ef8], R14 ;  /* 0x002ef80e01007387 */ /* 0x0003e80000100a00 */
[----:B-1----:R-:W4:Y:S01]  /*1a3320*/  LDL.LU.64 R14, [R1+0xae50] ;  /* 0x00ae5000010e7983 */ /* 0x002f220000300a00 */
[C---:B--2---:R-:W-:Y:S08]  /*1a3330*/  HMMA.1688.F32.TF32 R32, R24.reuse, R34, R72 ;  /* 0x000000221820723c */ /* 0x044ff00000081048 */
[C---:B---3--:R-:W-:Y:S08]  /*1a3340*/  HMMA.1688.F32.TF32 R108, R24.reuse, R246, R108 ;  /* 0x000000f6186c723c */ /* 0x048ff0000008106c */
[C---:B------:R-:W-:Y:S08]  /*1a3350*/  HMMA.1688.F32.TF32 R84, R24.reuse, R86, R92 ;  /* 0x000000561854723c */ /* 0x040ff0000008105c */
[C---:B----4-:R-:W-:Y:S08]  /*1a3360*/  HMMA.1688.F32.TF32 R200, R24.reuse, R250, R200 ;  /* 0x000000fa18c8723c */ /* 0x050ff000000810c8 */
        /* <DEDUP_REMOVED lines=38> */
[----:B------:R1:W-:Y:S02]  /*1a35d0*/  STL.64 [R1+0x2e88], R34 ;  /* 0x002e882201007387 */ /* 0x0003e40000100a00 */
[----:B-1----:R-:W-:Y:S02]  /*1a35e0*/  IMAD.MOV.U32 R34, RZ, RZ, R41 ;  /* 0x000000ffff227224 */ /* 0x002fe400078e0029 */
[----:B------:R-:W-:Y:S01]  /*1a35f0*/  IMAD.MOV.U32 R35, RZ, RZ, R40 ;  /* 0x000000ffff237224 */ /* 0x000fe200078e0028 */
[----:B--2---:R-:W-:Y:S01]  /*1a3600*/  HMMA.1688.F32.TF32 R36, R24, R42, R36 ;  /* 0x0000002a1824723c */ /* 0x004fe20000081024 */
[----:B------:R-:W2:Y:S04]  /*1a3610*/  LDL.LU.64 R42, [R1+0xad98] ;  /* 0x00ad9800012a7983 */ /* 0x000ea80000300a00 */
[----:B------:R-:W2:-:S14]  /*1a3620*/  LDL.LU.64 R40, [R1+0xad90] ;  /* 0x00ad900001287983 */ /* 0x000e9c0000300a00 */
[----:B------:R-:W-:Y:S04]  /*1a3630*/  STL.64 [R1+0x2e70], R36 ;  /* 0x002e702401007387 */ /* 0x000fe80000100a00 */
[----:B------:R1:W-:Y:S02]  /*1a3640*/  STL.64 [R1+0x2e78], R38 ;  /* 0x002e782601007387 */ /* 0x0003e40000100a00 */
[----:B-1----:R-:W-:Y:S01]  /*1a3650*/  IMAD.MOV.U32 R38, RZ, RZ, R45 ;  /* 0x000000ffff267224 */ /* 0x002fe200078e002d */
[----:B------:R-:W-:Y:S01]  /*1a3660*/  MOV R39, R44 ;  /* 0x0000002c00277202 */ /* 0x000fe20000000f00 */
[----:B--2---:R-:W-:Y:S01]  /*1a3670*/  HMMA.1688.F32.TF32 R40, R24, R46, R40 ;  /* 0x0000002e1828723c */ /* 0x004fe20000081028 */
[----:B------:R-:W2:Y:S04]  /*1a3680*/  LDL.LU.64 R46, [R1+0xad88] ;  /* 0x00ad8800012e7983 */ /* 0x000ea80000300a00 */
[----:B------:R-:W2:-:S14]  /*1a3690*/  LDL.LU.64 R44, [R1+0xad80] ;  /* 0x00ad8000012c7983 */ /* 0x000e9c0000300a00 */
        /* <DEDUP_REMOVED lines=17> */
[----:B------:R-:W3:Y:S01]  /*1a37b0*/  LDL.LU R59, [R1+0xad5c] ;  /* 0x00ad5c00013b7983 */ /* 0x000ee20000300800 */
[----:B------:R-:W-:-:S03]  /*1a37c0*/  IMAD.MOV.U32 R51, RZ, RZ, R64 ;  /* 0x000000ffff337224 */ /* 0x000fc600078e0040 */
[----:B------:R-:W4:Y:S01]  /*1a37d0*/  LDL.LU R64, [R1+0xad58] ;  /* 0x00ad580001407983 */ /* 0x000f220000300800 */
[----:B--2---:R-:W-:Y:S01]  /*1a37e0*/  HMMA.1688.F32.TF32 R36, R24, R38, R52 ;  /* 0x000000261824723c */ /* 0x004fe20000081034 */
[----:B------:R-:W-:Y:S02]  /*1a37f0*/  IMAD.MOV.U32 R54, RZ, RZ, R65 ;  /* 0x000000ffff367224 */ /* 0x000fe400078e0041 */
[----:B------:R-:W4:Y:S01]  /*1a3800*/  LDL.LU R65, [R1+0xad54] ;  /* 0x00ad540001417983 */ /* 0x000f220000300800 */
[----:B------:R-:W-:-:S15]  /*1a3810*/  MOV R55, R66 ;  /* 0x0000004200377202 */ /* 0x000fde0000000f00 */
[----:B------:R-:W-:Y:S04]  /*1a3820*/  STL.64 [R1+0x2e30], R36 ;  /* 0x002e302401007387 */ /* 0x000fe80000100a00 */
[----:B------:R1:W-:Y:S04]  /*1a3830*/  STL.64 [R1+0x2e38], R38 ;  /* 0x002e382601007387 */ /* 0x0003e80000100a00 */
[----:B------:R-:W4:Y:S01]  /*1a3840*/  LDL.LU R66, [R1+0xad50] ;  /* 0x00ad500001427983 */ /* 0x000f220000300800 */
[----:B---3--:R-:W-:Y:S03]  /*1a3850*/  HMMA.1688.F32.TF32 R56, R24, R62, R56 ;  /* 0x0000003e1838723c */ /* 0x008fe60000081038 */
[----:B------:R-:W2:Y:S01]  /*1a3860*/  LDL.LU.64 R62, [R1+0xad48] ;  /* 0x00ad4800013e7983 */ /* 0x000ea20000300a00 */
[----:B-1----:R-:W-:-:S02]  /*1a3870*/  IMAD.MOV.U32 R38, RZ, RZ, R61 ;  /* 0x000000ffff267224 */ /* 0x002fc400078e003d */
[----:B------:R-:W-:Y:S02]  /*1a3880*/  IMAD.MOV.U32 R39, RZ, RZ, R60 ;  /* 0x000000ffff277224 */ /* 0x000fe400078e003c */
[----:B------:R-:W2:Y:S11]  /*1a3890*/  LDL.LU.64 R60, [R1+0xad40] ;  /* 0x00ad4000013c7983 */ /* 0x000eb60000300a00 */
[----:B------:R-:W-:Y:S04]  /*1a38a0*/  STL.64 [R1+0x2e20], R56 ;  /* 0x002e203801007387 */ /* 0x000fe80000100a00 */
[----:B------:R1:W-:Y:S02]  /*1a38b0*/  STL.64 [R1+0x2e28], R58 ;  /* 0x002e283a01007387 */ /* 0x0003e40000100a00 */
[----:B-1----:R-:W-:-:S02]  /*1a38c0*/  IMAD.MOV.U32 R58, RZ, RZ, R67 ;  /* 0x000000ffff3a7224 */ /* 0x002fc400078e0043 */
[----:B------:R-:W4:Y:S01]  /*1a38d0*/  LDL.LU R67, [R1+0xad38] ;  /* 0x00ad380001437983 */ /* 0x000f220000300800 */
[----:B------:R-:W-:-:S03]  /*1a38e0*/  MOV R59, R71 ;  /* 0x00000047003b7202 */ /* 0x000fc60000000f00 */
[----:B------:R-:W3:Y:S01]  /*1a38f0*/  LDL.LU R71, [R1+0xad34] ;  /* 0x00ad340001477983 */ /* 0x000ee20000300800 */
[----:B--2---:R-:W-:Y:S01]  /*1a3900*/  HMMA.1688.F32.TF32 R28, R24, R30, R60 ;  /* 0x0000001e181c723c */ /* 0x004fe2000008103c */
[----:B------:R-:W-:Y:S02]  /*1a3910*/  IMAD.MOV.U32 R62, RZ, RZ, R79 ;  /* 0x000000ffff3e7224 */ /* 0x000fe400078e004f */
[----:B------:R-:W2:Y:S01]  /*1a3920*/  LDL.LU R79, [R1+0xad30] ;  /* 0x00ad3000014f7983 */ /* 0x000ea20000300800 */
[----:B------:R-:W-:-:S07]  /*1a3930*/  IMAD.MOV.U32 R63, RZ, RZ, R83 ;  /* 0x000000ffff3f7224 */ /* 0x000fce00078e0053 */
[C---:B----4-:R-:W-:Y:S08]  /*1a3940*/  HMMA.1688.F32.TF32 R60, R24.reuse, R62, R64 ;  /* 0x0000003e183c723c */ /* 0x050ff00000081040 */
[----:B------:R1:W-:Y:S04]  /*1a3950*/  STL.64 [R1+0x2e10], R28 ;  /* 0x002e101c01007387 */ /* 0x0003e80000100a00 */
[----:B------:R4:W-:Y:S01]  /*1a3960*/  STL.64 [R1+0x2e18], R30 ;  /* 0x002e181e01007387 */ /* 0x0009e20000100a00 */
[C---:B---3--:R-:W-:Y:S03]  /*1a3970*/  HMMA.1688.F32.TF32 R64, R24.reuse, R54, R68 ;  /* 0x000000361840723c */ /* 0x048fe60000081044 */
[----:B------:R-:W3:Y:S04]  /*1a3980*/  LDL.LU R83, [R1+0xad2c] ;  /* 0x00ad2c0001537983 */ /* 0x000ee80000300800 */
[----:B------:R-:W3:Y:S01]  /*1a3990*/  LDL.LU.64 R36, [R1+0x4bf8] ;  /* 0x004bf80001247983 */ /* 0x000ee20000300a00 */
[C---:B------:R-:W-:Y:S03]  /*1a39a0*/  HMMA.1688.F32.TF32 R52, R24.reuse, R126, R72 ;  /* 0x0000007e1834723c */ /* 0x040fe60000081048 */
[----:B-1----:R-:W3:Y:S01]  /*1a39b0*/  LDL.LU.64 R28, [R1+0x4bf0] ;  /* 0x004bf000011c7983 */ /* 0x002ee20000300a00 */
[----:B----4-:R-:W1:Y:S03]  /*1a39c0*/  LDC R31, c[0x0][0x3ac] ;  /* 0x0000eb00ff1f7b82 */ /* 0x010e660000000800 */
[----:B------:R-:W-:Y:S04]  /*1a39d0*/  STL.64 [R1+0x2e00], R60 ;  /* 0x002e003c01007387 */ /* 0x000fe80000100a00 */
[----:B------:R-:W-:Y:S04]  /*1a39e0*/  STL.64 [R1+0x2e08], R62 ;  /* 0x002e083e01007387 */ /* 0x000fe80000100a00 */
[----:B------:R-:W-:Y:S04]  /*1a39f0*/  STL.64 [R1+0x2df0], R64 ;  /* 0x002df04001007387 */ /* 0x000fe80000100a00 */
[----:B------:R-:W-:Y:S04]  /*1a3a00*/  STL.64 [R1+0x2df8], R66 ;  /* 0x002df84201007387 */ /* 0x000fe80000100a00 */
[----:B------:R-:W-:Y:S04]  /*1a3a10*/  STL.64 [R1+0x2de0], R52 ;  /* 0x002de03401007387 */ /* 0x000fe80000100a00 */
[----:B------:R4:W-:Y:S02]  /*1a3a20*/  STL.64 [R1+0x2de8], R54 ;  /* 0x002de83601007387 */ /* 0x0009e40000100a00 */
[----:B----4-:R-:W-:Y:S01]  /*1a3a30*/  MOV R54, R91 ;  /* 0x0000005b00367202 */ /* 0x010fe20000000f00 */
[----:B------:R-:W-:Y:S01]  /*1a3a40*/  IMAD.MOV.U32 R55, RZ, RZ, R2 ;  /* 0x000000ffff377224 */ /* 0x000fe200078e0002 */
[----:B--2---:R-:W-:-:S15]  /*1a3a50*/  HMMA.1688.F32.TF32 R60, R24, R50, R76 ;  /* 0x00000032183c723c */ /* 0x004fde000008104c */
[----:B------:R-:W-:-:S04]  /*1a3a60*/  NOP ;  /* 0x0000000000007918 */ /* 0x000fc80000000000 */
[----:B------:R-:W-:Y:S04]  /*1a3a70*/  STL.64 [R1+0x2dd0], R60 ;  /* 0x002dd03c01007387 */ /* 0x000fe80000100a00 */
[----:B------:R3:W-:Y:S04]  /*1a3a80*/  STL.64 [R1+0x2dd8], R62 ;  /* 0x002dd83e01007387 */ /* 0x0007e80000100a00 */
[----:B------:R-:W2:Y:S04]  /*1a3a90*/  LDL.LU R91, [R1+0xad28] ;  /* 0x00ad2800015b7983 */ /* 0x000ea80000300800 */
[----:B------:R-:W4:Y:S01]  /*1a3aa0*/  LDL.LU R2, [R1+0xad24] ;  /* 0x00ad240001027983 */ /* 0x000f220000300800 */
[C---:B---3--:R-:W-:Y:S03]  /*1a3ab0*/  HMMA.1688.F32.TF32 R60, R24.reuse, R34, R80 ;  /* 0x00000022183c723c */ /* 0x048fe60000081050 */
[----:B------:R-:W3:Y:S04]  /*1a3ac0*/  LDL.LU.64 R34, [R1+0x4be8] ;  /* 0x004be80001227983 */ /* 0x000ee80000300a00 */
[----:B------:R-:W3:Y:S01]  /*1a3ad0*/  LDL.LU.64 R32, [R1+0x49f0] ;  /* 0x0049f00001207983 */ /* 0x000ee20000300a00 */
[----:B------:R-:W-:Y:S11]  /*1a3ae0*/  HMMA.1688.F32.TF32 R40, R24, R42, R92 ;  /* 0x0000002a1828723c */ /* 0x000ff6000008105c */
[----:B------:R-:W-:Y:S04]  /*1a3af0*/  STL.64 [R1+0x2dc0], R60 ;  /* 0x002dc03c01007387 */ /* 0x000fe80000100a00 */
[----:B------:R1:W-:Y:S02]  /*1a3b00*/  STL.64 [R1+0x2dc8], R62 ;  /* 0x002dc83e01007387 */ /* 0x0003e40000100a00 */
[----:B-1----:R-:W-:-:S02]  /*1a3b10*/  IMAD.SHL.U32 R51, R31, 0x80, RZ ;  /* 0x000000801f337824 */ /* 0x002fc400078e00ff */
[----:B------:R-:W3:Y:S01]  /*1a3b20*/  LDL.LU.64 R30, [R1+0x49e8] ;  /* 0x0049e800011e7983 */ /* 0x000ee20000300a00 */
[----:B------:R-:W-:Y:S01]  /*1a3b30*/  HMMA.1688.F32.TF32 R60, R24, R58, R84 ;  /* 0x0000003a183c723c */ /* 0x000fe20000081054 */
[----:B------:R-:W-:-:S05]  /*1a3b40*/  IMAD.SHL.U32 R51, R51, 0x4, RZ ;  /* 0x0000000433337824 */ /* 0x000fca00078e00ff */
[-C--:B------:R-:W-:Y:S02]  /*1a3b50*/  IADD3 R45, P0, PT, R36, R51.reuse, RZ ;  /* 0x00000033242d7210 */ /* 0x080fe40007f1e0ff */
[----:B------:R-:W-:-:S11]  /*1a3b60*/  IADD3 R44, P1, PT, R28, R51, RZ ;  /* 0x000000331c2c7210 */ /* 0x000fd60007f3e0ff */
[----:B------:R-:W-:Y:S04]  /*1a3b70*/  STL.64 [R1+0x2db0], R60 ;  /* 0x002db03c01007387 */ /* 0x000fe80000100a00 */
[----:B------:R-:W-:Y:S01]  /*1a3b80*/  STL.64 [R1+0x2db8], R62 ;  /* 0x002db83e01007387 */ /* 0x000fe20000100a00 */
[----:B--2---:R-:W-:Y:S01]  /*1a3b90*/  HMMA.1688.F32.TF32 R56, R24, R46, R88 ;  /* 0x0000002e1838723c */ /* 0x004fe20000081058 */
[----:B------:R-:W-:Y:S01]  /*1a3ba0*/  MOV R46, R98 ;  /* 0x00000062002e7202 */ /* 0x000fe20000000f00 */
[----:B----4-:R-:W-:Y:S02]  /*1a3bb0*/  IMAD.X R36, R37, 0x1, R2, P0 ;  /* 0x0000000125247824 */ /* 0x010fe400000e0602 */
[----:B------:R-:W-:-:S15]  /*1a3bc0*/  IMAD.MOV.U32 R47, RZ, RZ, R99 ;  /* 0x000000ffff2f7224 */ /* 0x000fde00078e0063 */
[----:B------:R-:W-:Y:S04]  /*1a3bd0*/  STL.64 [R1+0x2f00], R56 ;  /* 0x002f003801007387 */ /* 0x000fe80000100a00 */
[----:B------:R-:W-:Y:S04]  /*1a3be0*/  STL.64 [R1+0x2f08], R58 ;  /* 0x002f083a01007387 */ /* 0x000fe80000100a00 */
[----:B------:R-:W-:Y:S04]  /*1a3bf0*/  STL [R1+0x1000], R45 ;  /* 0x0010002d01007387 */ /* 0x000fe80000100800 */
[----:B------:R-:W-:Y:S04]  /*1a3c00*/  STL [R1+0x1004], R44 ;  /* 0x0010042c01007387 */ /* 0x000fe80000100800 */
[----:B------:R3:W-:Y:S04]  /*1a3c10*/  STL.64 [R1+0x2f10], R40 ;  /* 0x002f102801007387 */ /* 0x0007e80000100a00 */
[----:B------:R-:W-:Y:S04]  /*1a3c20*/  STL.64 [R1+0x2f18], R42 ;  /* 0x002f182a01007387 */ /* 0x000fe80000100a00 */
[----:B------:R-:W2:Y:S04]  /*1a3c30*/  LDL.LU R98, [R1+0xad20] ;  /* 0x00ad200001627983 */ /* 0x000ea80000300800 */
[----:B------:R1:W-:Y:S04]  /*1a3c40*/  STL [R1+0xff4], R36 ;  /* 0x000ff42401007387 */ /* 0x0003e80000100800 */
[----:B------:R-:W2:Y:S01]  /*1a3c50*/  LDL.LU R99, [R1+0xad1c] ;  /* 0x00ad1c0001637983 */ /* 0x000ea20000300800 */
[----:B---3--:R-:W-:Y:S01]  /*1a3c60*/  IADD3 R40, P0, PT, R34, R51, RZ ;  /* 0x0000003322287210 */ /* 0x008fe20007f1e0ff */
[----:B-1----:R-:W-:-:S02]  /*1a3c70*/  IMAD.X R36, R29, 0x1, R2, P1 ;  /* 0x000000011d247824 */ /* 0x002fc400008e0602 */
[----:B------:R-:W3:Y:S01]  /*1a3c80*/  LDL.LU.64 R28, [R1+0x49e0] ;  /* 0x0049e000011c7983 */ /* 0x000ee20000300a00 */
[----:B------:R-:W-:-:S03]  /*1a3c90*/  IADD3 R37, P1, PT, R32, R51, RZ ;  /* 0x0000003320257210 */ /* 0x000fc60007f3e0ff */
[----:B------:R-:W4:Y:S04]  /*1a3ca0*/  LDL.LU.64 R48, [R1+0x49d8] ;  /* 0x0049d80001307983 */ /* 0x000f280000300a00 */
[----:B------:R1:W-:Y:S04]  /*1a3cb0*/  STL [R1+0xff8], R36 ;  /* 0x000ff82401007387 */ /* 0x0003e80000100800 */
[----:B------:R-:W3:Y:S04]  /*1a3cc0*/  LDL.LU.64 R44, [R1+0x4850] ;  /* 0x00485000012c7983 */ /* 0x000ee80000300a00 */
[----:B------:R-:W3:Y:S01]  /*1a3cd0*/  LDL.LU.64 R42, [R1+0x4848] ;  /* 0x00484800012a7983 */ /* 0x000ee20000300a00 */
[----:B-1----:R-:W-:-:S03]  /*1a3ce0*/  IADD3 R36, P2, PT, R30, R51, RZ ;  /* 0x000000331e247210 */ /* 0x002fc60007f5e0ff */
[----:B------:R1:W-:Y:S04]  /*1a3cf0*/  STL [R1+0xffc], R40 ;  /* 0x000ffc2801007387 */ /* 0x0003e80000100800 */
[----:B------:R-:W-:Y:S04]  /*1a3d00*/  STL [R1+0x1100], R37 ;  /* 0x0011002501007387 */ /* 0x000fe80000100800 */
[----:B------:R-:W-:Y:S01]  /*1a3d10*/  STL [R1+0x1104], R36 ;  /* 0x0011042401007387 */ /* 0x000fe20000100800 */
[----:B--2---:R-:W-:Y:S01]  /*1a3d20*/  HMMA.1688.F32.TF32 R56, R24, R38, R96 ;  /* 0x000000261838723c */ /* 0x004fe20000081060 */
[----:B------:R-:W-:-:S02]  /*1a3d30*/  IMAD.MOV.U32 R38, RZ, RZ, R102 ;  /* 0x000000ffff267224 */ /* 0x000fc400078e0066 */
[----:B------:R-:W2:Y:S01]  /*1a3d40*/  LDL.LU R102, [R1+0xad18] ;  /* 0x00ad180001667983 */ /* 0x000ea20000300800 */
[----:B------:R-:W-:-:S15]  /*1a3d50*/  MOV R39, R103 ;  /* 0x0000006700277202 */ /* 0x000fde0000000f00 */
[----:B------:R-:W-:Y:S04]  /*1a3d60*/  STL.64 [R1+0x2f70], R56 ;  /* 0x002f703801007387 */ /* 0x000fe80000100a00 */
[----:B------:R-:W-:Y:S04]  /*1a3d70*/  STL.64 [R1+0x2f78], R58 ;  /* 0x002f783a01007387 */ /* 0x000fe80000100a00 */
[----:B------:R-:W2:Y:S01]  /*1a3d80*/  LDL.LU R103, [R1+0xad14] ;  /* 0x00ad140001677983 */ /* 0x000ea20000300800 */
[--C-:B------:R-:W-:Y:S02]  /*1a3d90*/  IMAD.X R34, R35, 0x1, R2.reuse, P0 ;  /* 0x0000000123227824 */ /* 0x100fe400000e0602 */
[----:B------:R-:W-:-:S02]  /*1a3da0*/  IMAD.X R32, R33, 0x1, R2, P1 ;  /* 0x0000000121207824 */ /* 0x000fc400008e0602 */
[----:B------:R-:W-:Y:S01]  /*1a3db0*/  IMAD.X R30, R31, 0x1, R2, P2 ;  /* 0x000000011f1e7824 */ /* 0x000fe200010e0602 */
[----:B------:R3:W-:Y:S01]  /*1a3dc0*/  STL [R1+0xff0], R34 ;  /* 0x000ff02201007387 */ /* 0x0007e20000100800 */
[----:B----4-:R-:W-:-:S03]  /*1a3dd0*/  IADD3 R31, P1, PT, R48, R51, RZ ;  /* 0x00000033301f7210 */ /* 0x010fc60007f3e0ff */
[----:B-1----:R-:W4:Y:S04]  /*1a3de0*/  LDL.LU.64 R40, [R1+0x4840] ;  /* 0x0048400001287983 */ /* 0x002f280000300a00 */
[----:B------:R1:W-:Y:S01]  /*1a3df0*/  STL [R1+0x10f0], R32 ;  /* 0x0010f02001007387 */ /* 0x0003e20000100800 */
[----:B---3--:R-:W-:-:S03]  /*1a3e00*/  IADD3 R34, P0, PT, R28, R51, RZ ;  /* 0x000000331c227210 */ /* 0x008fc60007f1e0ff */
[----:B-1----:R-:W3:Y:S04]  /*1a3e10*/  LDL.LU.64 R32, [R1+0x4838] ;  /* 0x0048380001207983 */ /* 0x002ee80000300a00 */
[----:B------:R1:W-:Y:S04]  /*1a3e20*/  STL [R1+0x10f4], R30 ;  /* 0x0010f41e01007387 */ /* 0x0003e80000100800 */
[----:B------:R-:W3:Y:S04]  /*1a3e30*/  LDL.LU.64 R36, [R1+0x46b8] ;  /* 0x0046b80001247983 */ /* 0x000ee80000300a00 */
[----:B------:R1:W-:Y:S02]  /*1a3e40*/  STL [R1+0x10f8], R34 ;  /* 0x0010f82201007387 */ /* 0x0003e40000100800 */
[----:B-1----:R-:W-:-:S02]  /*1a3e50*/  IADD3 R30, P2, PT, R44, R51, RZ ;  /* 0x000000332c1e7210 */ /* 0x002fc40007f5e0ff */
[----:B------:R-:W-:Y:S01]  /*1a3e60*/  STL [R1+0x10fc], R31 ;  /* 0x0010fc1f01007387 */ /* 0x000fe20000100800 */
[----:B------:R-:W-:Y:S02]  /*1a3e70*/  IADD3.X R50, PT, PT, R29, R2, RZ, P0, !PT ;  /* 0x000000021d327210 */ /* 0x000fe400007fe4ff */
[----:B------:R-:W-:Y:S01]  /*1a3e80*/  IADD3 R34, P3, PT, R42, R51, RZ ;  /* 0x000000332a227210 */ /* 0x000fe20007f7e0ff */
[----:B------:R1:W-:Y:S04]  /*1a3e90*/  STL [R1+0x3408], R30 ;  /* 0x0034081e01007387 */ /* 0x0003e80000100800 */
[----:B-1----:R-:W3:Y:S04]  /*1a3ea0*/  LDL.LU.64 R30, [R1+0x46b0] ;  /* 0x0046b000011e7983 */ /* 0x002ee80000300a00 */
[----:B------:R1:W-:Y:S01]  /*1a3eb0*/  STL [R1+0x340c], R34 ;  /* 0x00340c2201007387 */ /* 0x0003e20000100800 */
[----:B--2---:R-:W-:-:S15]  /*1a3ec0*/  HMMA.1688.F32.TF32 R52, R24, R54, R100 ;  /* 0x000000361834723c */ /* 0x004fde0000081064 */
[----:B------:R-:W-:-:S04]  /*1a3ed0*/  NOP ;  /* 0x0000000000007918 */ /* 0x000fc80000000000 */
[----:B------:R-:W-:Y:S04]  /*1a3ee0*/  STL.64 [R1+0x2f90], R52 ;  /* 0x002f903401007387 */ /* 0x000fe80000100a00 */
[----:B------:R2:W-:Y:S04]  /*1a3ef0*/  STL.64 [R1+0x2f98], R54 ;  /* 0x002f983601007387 */ /* 0x0005e80000100a00 */
[----:B-1----:R-:W3:Y:S04]  /*1a3f00*/  LDL.LU.64 R34, [R1+0x46a8] ;  /* 0x0046a80001227983 */ /* 0x002ee80000300a00 */
[----:B------:R-:W3:Y:S04]  /*1a3f10*/  LDL.LU.64 R28, [R1+0x46a0] ;  /* 0x0046a000011c7983 */ /* 0x000ee80000300a00 */
[----:B------:R-:W-:Y:S01]  /*1a3f20*/  STL [R1+0x10e8], R50 ;  /* 0x0010e83201007387 */ /* 0x000fe20000100800 */
[----:B--2---:R-:W-:-:S02]  /*1a3f30*/  IMAD.MOV.U32 R54, RZ, RZ, R106 ;  /* 0x000000ffff367224 */ /* 0x004fc400078e006a */
[----:B------:R-:W-:Y:S01]  /*1a3f40*/  IMAD.MOV.U32 R55, RZ, RZ, R107 ;  /* 0x000000ffff377224 */ /* 0x000fe200078e006b */
[----:B------:R-:W2:Y:S04]  /*1a3f50*/  LDL.LU R106, [R1+0xad10] ;  /* 0x00ad1000016a7983 */ /* 0x000ea80000300800 */
[----:B------:R-:W2:Y:S01]  /*1a3f60*/  LDL.LU R107, [R1+0xad0c] ;  /* 0x00ad0c00016b7983 */ /* 0x000ea20000300800 */
[--C-:B------:R-:W-:Y:S01]  /*1a3f70*/  IMAD.X R48, R49, 0x1, R2.reuse, P1 ;  /* 0x0000000131307824 */ /* 0x100fe200008e0602 */
[----:B------:R-:W-:Y:S01]  /*1a3f80*/  IADD3.X R45, PT, PT, R45, R2, RZ, P2, !PT ;  /* 0x000000022d2d7210 */ /* 0x000fe200017fe4ff */
[--C-:B------:R-:W-:Y:S01]  /*1a3f90*/  IMAD.X R42, R43, 0x1, R2.reuse, P3 ;  /* 0x000000012b2a7824 */ /* 0x100fe200018e0602 */
[-C--:B----4-:R-:W-:Y:S02]  /*1a3fa0*/  IADD3 R44, P0, PT, R40, R51.reuse, RZ ;  /* 0x00000033282c7210 */ /* 0x090fe40007f1e0ff */
[----:B------:R-:W-:Y:S04]  /*1a3fb0*/  STL [R1+0x10ec], R48 ;  /* 0x0010ec3001007387 */ /* 0x000fe80000100800 */
[----:B------:R-:W-:Y:S04]  /*1a3fc0*/  STL [R1+0x33f8], R45 ;  /* 0x0033f82d01007387 */ /* 0x000fe80000100800 */
[----:B------:R1:W-:Y:S04]  /*1a3fd0*/  STL [R1+0x33fc], R42 ;  /* 0x0033fc2a01007387 */ /* 0x0003e80000100800 */
[----:B------:R2:W-:Y:S01]  /*1a3fe0*/  STL [R1+0x3400], R44 ;  /* 0x0034002c01007387 */ /* 0x0005e20000100800 */
[-C--:B---3--:R-:W-:Y:S01]  /*1a3ff0*/  IADD3 R43, P1, PT, R32, R51.reuse, RZ ;  /* 0x00000033202b7210 */ /* 0x088fe20007f3e0ff */
[----:B------:R-:W-:Y:S01]  /*1a4000*/  IMAD.X R40, R41, 0x1, R2, P0 ;  /* 0x0000000129287824 */ /* 0x000fe200000e0602 */
[----:B-1----:R-:W-:-:S03]  /*1a4010*/  IADD3 R42, P2, PT, R36, R51, RZ ;  /* 0x00000033242a7210 */ /* 0x002fc60007f5e0ff */
[----:B------:R-:W-:Y:S01]  /*1a4020*/  STL [R1+0x3404], R43 ;  /* 0x0034042b01007387 */ /* 0x000fe20000100800 */
[----:B------:R-:W-:-:S03]  /*1a4030*/  IMAD.X R41, R33, 0x1, R2, P1 ;  /* 0x0000000121297824 */ /* 0x000fc600008e0602 */
[----:B------:R-:W-:Y:S01]  /*1a4040*/  STL [R1+0x342c], R42 ;  /* 0x00342c2a01007387 */ /* 0x000fe20000100800 */
[----:B------:R-:W-:Y:S01]  /*1a4050*/  IADD3.X R36, PT, PT, R37, R2, RZ, P2, !PT ;  /* 0x0000000225247210 */ /* 0x000fe200017fe4ff */
[----:B------:R-:W-:Y:S02]  /*1a4060*/  IMAD.MOV.U32 R58, RZ, RZ, R114 ;  /* 0x000000ffff3a7224 */ /* 0x000fe400078e0072 */
[----:B------:R-:W-:Y:S01]  /*1a4070*/  IMAD.MOV.U32 R59, RZ, RZ, R115 ;  /* 0x000000ffff3b7224 */ /* 0x000fe200078e0073 */
[----:B--2---:R-:W-:-:S15]  /*1a4080*/  HMMA.1688.F32.TF32 R44, R24, R46, R104 ;  /* 0x0000002e182c723c */ /* 0x004fde0000081068 */
[----:B------:R-:W-:-:S04]  /*1a4090*/  NOP ;  /* 0x0000000000007918 */ /* 0x000fc80000000000 */
[----:B------:R-:W-:Y:S04]  /*1a40a0*/  STL.64 [R1+0x2fb0], R44 ;  /* 0x002fb02c01007387 */ /* 0x000fe80000100a00 */
[----:B------:R-:W-:Y:S04]  /*1a40b0*/  STL.64 [R1+0x2fb8], R46 ;  /* 0x002fb82e01007387 */ /* 0x000fe80000100a00 */
[----:B------:R-:W2:Y:S04]  /*1a40c0*/  LDL.LU.64 R32, [R1+0x5748] ;  /* 0x0057480001207983 */ /* 0x000ea80000300a00 */
[----:B------:R1:W-:Y:S04]  /*1a40d0*/  STL [R1+0x33f0], R40 ;  /* 0x0033f02801007387 */ /* 0x0003e80000100800 */
[----:B------:R-:W-:Y:S01]  /*1a40e0*/  STL [R1+0x33f4], R41 ;  /* 0x0033f42901007387 */ /* 0x000fe20000100800 */
[----:B-1----:R-:W-:-:S05]  /*1a40f0*/  IADD3 R40, P0, PT, R30, R51, RZ ;  /* 0x000000331e287210 */ /* 0x002fca0007f1e0ff */
[----:B------:R-:W-:Y:S04]  /*1a4100*/  STL [R1+0x3420], R40 ;  /* 0x0034202801007387 */ /* 0x000fe80000100800 */
[----:B------:R-:W3:Y:S04]  /*1a4110*/  LDL.LU R114, [R1+0xad08] ;  /* 0x00ad080001727983 */ /* 0x000ee80000300800 */
[----:B------:R1:W-:Y:S04]  /*1a4120*/  STL [R1+0x3418], R36 ;  /* 0x0034182401007387 */ /* 0x0003e80000100800 */
[----:B------:R-:W3:Y:S01]  /*1a4130*/  LDL.LU R115, [R1+0xad04] ;  /* 0x00ad040001737983 */ /* 0x000ee20000300800 */
[----:B------:R-:W-:Y:S01]  /*1a4140*/  HMMA.1688.F32.TF32 R44, R24, R38, R108 ;  /* 0x00000026182c723c */ /* 0x000fe2000008106c */
[-C--:B------:R-:W-:Y:S01]  /*1a4150*/  IADD3 R37, P1, PT, R34, R51.reuse, RZ ;  /* 0x0000003322257210 */ /* 0x080fe20007f3e0ff */
[----:B------:R-:W-:Y:S01]  /*1a4160*/  IMAD.X R30, R31, 0x1, R2, P0 ;  /* 0x000000011f1e7824 */ /* 0x000fe200000e0602 */
[----:B-1----:R-:W-:-:S03]  /*1a4170*/  IADD3 R36, P2, PT, R28, R51, RZ ;  /* 0x000000331c247210 */ /* 0x002fc60007f5e0ff */
[----:B------:R-:W-:Y:S01]  /*1a4180*/  STL [R1+0x3424], R37 ;  /* 0x0034242501007387 */ /* 0x000fe20000100800 */
[----:B------:R-:W1:Y:S03]  /*1a4190*/  S2R R31, SR_TID.X ;  /* 0x00000000001f7919 */ /* 0x000e660000002100 */
[----:B------:R-:W-:Y:S01]  /*1a41a0*/  STL [R1+0x3428], R36 ;  /* 0x0034282401007387 */ /* 0x000fe20000100800 */
[----:B------:R-:W-:-:S03]  /*1a41b0*/  IMAD.X R29, R29, 0x1, R2, P2 ;  /* 0x000000011d1d7824 */ /* 0x000fc600010e0602 */
[----:B------:R-:W4:Y:S04]  /*1a41c0*/  LDL.LU.64 R40, [R1+0x5740] ;  /* 0x0057400001287983 */ /* 0x000f280000300a00 */
[----:B------:R1:W-:Y:S04]  /*1a41d0*/  STL [R1+0x341c], R30 ;  /* 0x00341c1e01007387 */ /* 0x0003e80000100800 */
[----:B------:R-:W4:Y:S04]  /*1a41e0*/  LDL.LU.64 R38, [R1+0x5738] ;  /* 0x0057380001267983 */ /* 0x000f280000300a00 */
[----:B------:R-:W-:Y:S01]  /*1a41f0*/  STL.64 [R1+0x3010], R44 ;  /* 0x0030102c01007387 */ /* 0x000fe20000100a00 */
[----:B-1----:R-:W-:-:S03]  /*1a4200*/  IADD3.X R30, PT, PT, R35, R2, RZ, P1, !PT ;  /* 0x00000002231e7210 */ /* 0x002fc60000ffe4ff */
[----:B------:R1:W-:Y:S04]  /*1a4210*/  STL.64 [R1+0x3018], R46 ;  /* 0x0030182e01007387 */ /* 0x0003e80000100a00 */
[----:B------:R-:W4:Y:S04]  /*1a4220*/  LDL.LU.64 R34, [R1+0x5730] ;  /* 0x0057300001227983 */ /* 0x000f280000300a00 */
[----:B------:R1:W-:Y:S02]  /*1a4230*/  STL [R1+0x3410], R30 ;  /* 0x0034101e01007387 */ /* 0x0003e40000100800 */
[----:B-1----:R-:W-:-:S02]  /*1a4240*/  IMAD.MOV.U32 R46, RZ, RZ, R118 ;  /* 0x000000ffff2e7224 */ /* 0x002fc400078e0076 */
[----:B------:R1:W-:Y:S01]  /*1a4250*/  STL [R1+0x3414], R29 ;  /* 0x0034141d01007387 */ /* 0x0003e20000100800 */
[----:B------:R-:W-:-:S03]  /*1a4260*/  IMAD.MOV.U32 R47, RZ, RZ, R119 ;  /* 0x000000ffff2f7224 */ /* 0x000fc600078e0077 */
[----:B------:R-:W4:Y:S04]  /*1a4270*/  LDL.LU R118, [R1+0xad00] ;  /* 0x00ad000001767983 */ /* 0x000f280000300800 */
[----:B------:R-:W4:Y:S01]  /*1a4280*/  LDL.LU R119, [R1+0xacfc] ;  /* 0x00acfc0001777983 */ /* 0x000f220000300800 */
[----:B------:R-:W-:Y:S01]  /*1a4290*/  LOP3.LUT R28, R31, 0x1f, RZ, 0xc0, !PT ;  /* 0x0000001f1f1c7812 */ /* 0x000fe200078ec0ff */
[----:B------:R-:W-:Y:S02]  /*1a42a0*/  UIMAD UR11, UR5, -0x80, UR6 ;  /* 0xffffff80050b78a4 */ /* 0x000fe4000f8e0206 */
[----:B------:R-:W4:Y:S01]  /*1a42b0*/  LDL.LU.64 R36, [R1+0x5728] ;  /* 0x0057280001247983 */ /* 0x000f220000300a00 */
[C---:B------:R-:W-:Y:S02]  /*1a42c0*/  LOP3.LUT R30, R28.reuse, 0x20, RZ, 0xfc, !PT ;  /* 0x000000201c1e7812 */ /* 0x040fe400078efcff */
[----:B-1----:R-:W-:-:S02]  /*1a42d0*/  LOP3.LUT R29, R28, 0x40, RZ, 0xfc, !PT ;  /* 0x000000401c1d7812 */ /* 0x002fc400078efcff */
[----:B------:R-:W-:-:S04]  /*1a42e0*/  LOP3.LUT R28, R28, 0x60, RZ, 0xfc, !PT ;  /* 0x000000601c1c7812 */ /* 0x000fc800078efcff */
[----:B------:R-:W-:Y:S02]  /*1a42f0*/  ISETP.GE.AND P2, PT, R28, UR11, PT ;  /* 0x0000000b1c007c0c */ /* 0x000fe4000bf46270 */
[----:B------:R-:W-:Y:S02]  /*1a4300*/  ISETP.GE.AND P1, PT, R30, UR11, PT ;  /* 0x0000000b1e007c0c */ /* 0x000fe4000bf26270 */
[----:B------:R-:W-:Y:S02]  /*1a4310*/  ISETP.GE.AND P0, PT, R29, UR11, PT ;  /* 0x0000000b1d007c0c */ /* 0x000fe4000bf06270 */
[----:B--2---:R-:W-:-:S04]  /*1a4320*/  IADD3 R31, P3, PT, R32, R51, RZ ;  /* 0x00000033201f7210 */ /* 0x004fc80007f7e0ff */
[----:B------:R-:W-:Y:S01]  /*1a4330*/  IADD3.X R28, PT, PT, R33, R2, RZ, P3, !PT ;  /* 0x00000002211c7210 */ /* 0x000fe20001ffe4ff */
[----:B------:R1:W-:Y:S01]  /*1a4340*/  STL [R1+0xe34], R31 ;  /* 0x000e341f01007387 */ /* 0x0003e20000100800 */
[----:B---3--:R-:W-:-:S15]  /*1a4350*/  HMMA.1688.F32.TF32 R52, R24, R54, R112 ;  /* 0x000000361834723c */ /* 0x008fde0000081070 */
[----:B------:R-:W-:-:S04]  /*1a4360*/  NOP ;  /* 0x0000000000007918 */ /* 0x000fc80000000000 */
[----:B------:R-:W-:Y:S04]  /*1a4370*/  STL.64 [R1+0x3020], R52 ;  /* 0x0030203401007387 */ /* 0x000fe80000100a00 */
[----:B------:R2:W-:Y:S04]  /*1a4380*/  STL.64 [R1+0x3028], R54 ;  /* 0x0030283601007387 */ /* 0x0005e80000100a00 */
[----:B------:R-:W3:Y:S04]  /*1a4390*/  LDL.LU.64 R32, [R1+0x5720] ;  /* 0x0057200001207983 */ /* 0x000ee80000300a00 */
[----:B-1----:R-:W3:Y:S04]  /*1a43a0*/  LDL.LU.64 R30, [R1+0x5718] ;  /* 0x00571800011e7983 */ /* 0x002ee80000300a00 */
[----:B------:R1:W-:Y:S01]  /*1a43b0*/  STL [R1+0xdf4], R28 ;  /* 0x000df41c01007387 */ /* 0x0003e20000100800 */
[----:B--2---:R-:W-:-:S02]  /*1a43c0*/  IMAD.MOV.U32 R54, RZ, RZ, R122 ;  /* 0x000000ffff367224 */ /* 0x004fc400078e007a */
[----:B------:R-:W-:Y:S01]  /*1a43d0*/  IMAD.MOV.U32 R55, RZ, RZ, R123 ;  /* 0x000000ffff377224 */ /* 0x000fe200078e007b */
[----:B-1----:R-:W2:Y:S04]  /*1a43e0*/  LDL.LU.64 R28, [R1+0x5710] ;  /* 0x00571000011c7983 */ /* 0x002ea80000300a00 */
[----:B------:R-:W2:Y:S04]  /*1a43f0*/  LDL.LU R122, [R1+0xacf8] ;  /* 0x00acf800017a7983 */ /* 0x000ea80000300800 */
[----:B------:R-:W2:Y:S01]  /*1a4400*/  LDL.LU R123, [R1+0xacf4] ;  /* 0x00acf400017b7983 */ /* 0x000ea20000300800 */
[----:B----4-:R-:W-:Y:S01]  /*1a4410*/  HMMA.1688.F32.TF32 R56, R24, R58, R116 ;  /* 0x0000003a1838723c */ /* 0x010fe20000081074 */
[----:B------:R-:W-:-:S02]  /*1a4420*/  IADD3 R44, P3, PT, R40, R51, RZ ;  /* 0x00000033282c7210 */ /* 0x000fc40007f7e0ff */
[-C--:B------:R-:W-:Y:S02]  /*1a4430*/  IADD3 R42, P4, PT, R38, R51.reuse, RZ ;  /* 0x00000033262a7210 */ /* 0x080fe40007f9e0ff */
[----:B------:R-:W-:Y:S01]  /*1a4440*/  IADD3 R43, P5, PT, R34, R51, RZ ;  /* 0x00000033222b7210 */ /* 0x000fe20007fbe0ff */
[----:B------:R-:W-:Y:S04]  /*1a4450*/  STL [R1+0xdf8], R44 ;  /* 0x000df82c01007387 */ /* 0x000fe80000100800 */
[----:B------:R1:W-:Y:S01]  /*1a4460*/  STL [R1+0xdfc], R42 ;  /* 0x000dfc2a01007387 */ /* 0x0003e20000100800 */
[----:B------:R-:W-:-:S03]  /*1a4470*/  IADD3.X R38, PT, PT, R39, R2, RZ, P4, !PT ;  /* 0x0000000227267210 */ /* 0x000fc600027fe4ff */
[----:B------:R-:W-:Y:S01]  /*1a4480*/  STL [R1+0xe00], R43 ;  /* 0x000e002b01007387 */ /* 0x000fe20000100800 */
[----:B-1----:R-:W-:-:S04]  /*1a4490*/  IMAD.X R42, R41, 0x1, R2, P3 ;  /* 0x00000001292a7824 */ /* 0x002fc800018e0602 */
[----:B------:R-:W-:Y:S04]  /*1a44a0*/  STL.64 [R1+0x3060], R56 ;  /* 0x0030603801007387 */ /* 0x000fe80000100a00 */
[----:B------:R-:W-:Y:S04]  /*1a44b0*/  STL.64 [R1+0x3068], R58 ;  /* 0x0030683a01007387 */ /* 0x000fe80000100a00 */
[----:B------:R-:W4:Y:S04]  /*1a44c0*/  LDL.LU.64 R40, [R1+0x5708] ;  /* 0x0057080001287983 */ /* 0x000f280000300a00 */
[----:B------:R1:W-:Y:S04]  /*1a44d0*/  STL [R1+0xda8], R42 ;  /* 0x000da82a01007387 */ /* 0x0003e80000100800 */
[----:B------:R1:W-:Y:S02]  /*1a44e0*/  STL [R1+0xdac], R38 ;  /* 0x000dac2601007387 */ /* 0x0003e40000100800 */
[----:B-1----:R-:W-:-:S02]  /*1a44f0*/  IMAD.X R42, R35, 0x1, R2, P5 ;  /* 0x00000001232a7824 */ /* 0x002fc400028e0602 */
[----:B------:R-:W4:Y:S04]  /*1a4500*/  LDL.LU.64 R38, [R1+0x5700] ;  /* 0x0057000001267983 */ /* 0x000f280000300a00 */
[----:B------:R-:W4:Y:S04]  /*1a4510*/  LDL.LU.64 R34, [R1+0x56f8] ;  /* 0x0056f80001227983 */ /* 0x000f280000300a00 */
[----:B------:R1:W-:Y:S01]  /*1a4520*/  STL [R1+0xdb0], R42 ;  /* 0x000db02a01007387 */ /* 0x0003e20000100800 */
[----:B------:R-:W-:Y:S02]  /*1a4530*/  IMAD.MOV.U32 R58, RZ, RZ, R130 ;  /* 0x000000ffff3a7224 */ /* 0x000fe400078e0082 */
[----:B------:R-:W-:Y:S01]  /*1a4540*/  IMAD.MOV.U32 R59, RZ, RZ, R131 ;  /* 0x000000ffff3b7224 */ /* 0x000fe200078e0083 */
[----:B------:R-:W4:Y:S01]  /*1a4550*/  LDL.LU R130, [R1+0xacf0] ;  /* 0x00acf00001827983 */ /* 0x000f220000300800 */
[----:B-1----:R-:W-:-:S05]  /*1a4560*/  IADD3 R42, P3, PT, R36, R51, RZ ;  /* 0x00000033242a7210 */ /* 0x002fca0007f7e0ff */
[----:B------:R1:W-:Y:S04]  /*1a4570*/  STL [R1+0xdb4], R42 ;  /* 0x000db42a01007387 */ /* 0x0003e80000100800 */
[----:B------:R-:W4:Y:S01]  /*1a4580*/  LDL.LU R131, [R1+0xacec] ;  /* 0x00acec0001837983 */ /* 0x000f220000300800 */
[----:B---3--:R-:W-:-:S05]  /*1a4590*/  IADD3 R44, P4, PT, R32, R51, RZ ;  /* 0x00000033202c7210 */ /* 0x008fca0007f9e0ff */
[----:B------:R2:W-:Y:S01]  /*1a45a0*/  STL [R1+0xdb8], R44 ;  /* 0x000db82c01007387 */ /* 0x0005e20000100800 */
[-C--:B-1----:R-:W-:Y:S01]  /*1a45b0*/  IADD3 R42, P5, PT, R30, R51.reuse, RZ ;  /* 0x000000331e2a7210 */ /* 0x082fe20007fbe0ff */
[----:B--2---:R-:W-:Y:S01]  /*1a45c0*/  HMMA.1688.F32.TF32 R44, R24, R46, R120 ;  /* 0x0000002e182c723c */ /* 0x004fe20000081078 */
[----:B------:R-:W-:-:S03]  /*1a45d0*/  IADD3 R43, P6, PT, R28, R51, RZ ;  /* 0x000000331c2b7210 */ /* 0x000fc60007fde0ff */
[----:B------:R1:W-:Y:S04]  /*1a45e0*/  STL [R1+0xdbc], R42 ;  /* 0x000dbc2a01007387 */ /* 0x0003e80000100800 */
[----:B------:R-:W-:Y:S01]  /*1a45f0*/  STL [R1+0xdc0], R43 ;  /* 0x000dc02b01007387 */ /* 0x000fe20000100800 */
[----:B-1----:R-:W-:-:S10]  /*1a4600*/  IADD3.X R42, PT, PT, R37, R2, RZ, P3, !PT ;  /* 0x00000002252a7210 */ /* 0x002fd40001ffe4ff */
[----:B------:R-:W-:Y:S04]  /*1a4610*/  STL.64 [R1+0x30c0], R44 ;  /* 0x0030c02c01007387 */ /* 0x000fe80000100a00 */
[----:B------:R1:W-:Y:S04]  /*1a4620*/  STL.64 [R1+0x30c8], R46 ;  /* 0x0030c82e01007387 */ /* 0x0003e80000100a00 */
[----:B------:R-:W2:Y:S01]  /*1a4630*/  LDL.LU.64 R36, [R1+0x56f0] ;  /* 0x0056f00001247983 */ /* 0x000ea20000300a00 */
[--C-:B------:R-:W-:Y:S02]  /*1a4640*/  IMAD.X R32, R33, 0x1, R2.reuse, P4 ;  /* 0x0000000121207824 */ /* 0x100fe400020e0602 */
[--C-:B------:R-:W-:Y:S01]  /*1a4650*/  IMAD.X R30, R31, 0x1, R2.reuse, P5 ;  /* 0x000000011f1e7824 */ /* 0x100fe200028e0602 */
[----:B------:R3:W-:Y:S04]  /*1a4660*/  STL [R1+0xd8c], R42 ;  /* 0x000d8c2a01007387 */ /* 0x0007e80000100800 */
[----:B------:R3:W-:Y:S01]  /*1a4670*/  STL [R1+0xd90], R32 ;  /* 0x000d902001007387 */ /* 0x0007e20000100800 */
[----:B-1----:R-:W-:Y:S01]  /*1a4680*/  MOV R46, R134 ;  /* 0x00000086002e7202 */ /* 0x002fe20000000f00 */
[----:B---3--:R-:W-:-:S02]  /*1a4690*/  IMAD.X R42, R29, 0x1, R2, P6 ;  /* 0x000000011d2a7824 */ /* 0x008fc400030e0602 */
[----:B------:R-:W3:Y:S04]  /*1a46a0*/  LDL.LU.64 R32, [R1+0x56e8] ;  /* 0x0056e80001207983 */ /* 0x000ee80000300a00 */
[----:B------:R1:W-:Y:S01]  /*1a46b0*/  STL [R1+0xd94], R30 ;  /* 0x000d941e01007387 */ /* 0x0003e20000100800 */
[----:B------:R-:W-:-:S03]  /*1a46c0*/  IMAD.MOV.U32 R47, RZ, RZ, R135 ;  /* 0x000000ffff2f7224 */ /* 0x000fc600078e0087 */
[----:B-1----:R-:W3:Y:S04]  /*1a46d0*/  LDL.LU.64 R30, [R1+0x56e0] ;  /* 0x0056e000011e7983 */ /* 0x002ee80000300a00 */
[----:B------:R-:W3:Y:S04]  /*1a46e0*/  LDL.LU.64 R28, [R1+0x56d8] ;  /* 0x0056d800011c7983 */ /* 0x000ee80000300a00 */
[----:B------:R1:W-:Y:S04]  /*1a46f0*/  STL [R1+0xd98], R42 ;  /* 0x000d982a01007387 */ /* 0x0003e80000100800 */
[----:B------:R-:W3:Y:S04]  /*1a4700*/  LDL.LU R134, [R1+0xace8] ;  /* 0x00ace80001867983 */ /* 0x000ee80000300800 */
[----:B------:R-:W3:Y:S01]  /*1a4710*/  LDL.LU R135, [R1+0xace4] ;  /* 0x00ace40001877983 */ /* 0x000ee20000300800 */
[----:B----4-:R-:W-:Y:S01]  /*1a4720*/  HMMA.1688.F32.TF32 R52, R24, R54, R128 ;  /* 0x000000361834723c */ /* 0x010fe20000081080 */
[----:B------:R-:W-:-:S02]  /*1a4730*/  IADD3 R44, P3, PT, R40, R51, RZ ;  /* 0x00000033282c7210 */ /* 0x000fc40007f7e0ff */
[-C--:B------:R-:W-:Y:S02]  /*1a4740*/  IADD3 R43, P4, PT, R38, R51.reuse, RZ ;  /* 0x00000033262b7210 */ /* 0x080fe40007f9e0ff */
[----:B-1----:R-:W-:Y:S01]  /*1a4750*/  IADD3 R42, P5, PT, R34, R51, RZ ;  /* 0x00000033222a7210 */ /* 0x002fe20007fbe0ff */
[----:B------:R-:W-:Y:S01]  /*1a4760*/  STL [R1+0xd9c], R44 ;  /* 0x000d9c2c01007387 */ /* 0x000fe20000100800 */
[----:B------:R-:W-:-:S03]  /*1a4770*/  IMAD.X R40, R41, 0x1, R2, P3 ;  /* 0x0000000129287824 */ /* 0x000fc600018e0602 */
[----:B------:R-:W-:Y:S01]  /*1a4780*/  STL [R1+0xda0], R43 ;  /* 0x000da02b01007387 */ /* 0x000fe20000100800 */
[----:B------:R-:W-:-:S03]  /*1a4790*/  IMAD.X R38, R39, 0x1, R2, P4 ;  /* 0x0000000127267824 */ /* 0x000fc600020e0602 */
[----:B------:R1:W-:Y:S01]  /*1a47a0*/  STL [R1+0xda4], R42 ;  /* 0x000da42a01007387 */ /* 0x0003e20000100800 */
[----:B------:R-:W-:-:S03]  /*1a47b0*/  IADD3.X R39, PT, PT, R35, R2, RZ, P5, !PT ;  /* 0x0000000223277210 */ /* 0x000fc60002ffe4ff */
[----:B-1----:R-:W4:Y:S04]  /*1a47c0*/  LDL.LU.64 R42, [R1+0x56d0] ;  /* 0x0056d000012a7983 */ /* 0x002f280000300a00 */
[----:B------:R-:W-:Y:S04]  /*1a47d0*/  STL.64 [R1+0x30b0], R52 ;  /* 0x0030b03401007387 */ /* 0x000fe80000100a00 */
[----:B------:R-:W-:Y:S04]  /*1a47e0*/  STL.64 [R1+0x30b8], R54 ;  /* 0x0030b83601007387 */ /* 0x000fe80000100a00 */
[----:B------:R1:W-:Y:S04]  /*1a47f0*/  STL [R1+0xd50], R40 ;  /* 0x000d502801007387 */ /* 0x0003e80000100800 */
[----:B-1----:R-:W4:Y:S04]  /*1a4800*/  LDL.LU.64 R40, [R1+0x56c8] ;  /* 0x0056c80001287983 */ /* 0x002f280000300a00 */
[----:B------:R2:W-:Y:S01]  /*1a4810*/  STL [R1+0xd54], R38 ;  /* 0x000d542601007387 */ /* 0x0005e20000100800 */
[----:B------:R-:W-:-:S03]  /*1a4820*/  IMAD.MOV.U32 R54, RZ, RZ, R138 ;  /* 0x000000ffff367224 */ /* 0x000fc600078e008a */
[----:B------:R-:W4:Y:S01]  /*1a4830*/  LDL.LU.64 R34, [R1+0x56c0] ;  /* 0x0056c00001227983 */ /* 0x000f220000300a00 */
[----:B------:R-:W-:-:S03]  /*1a4840*/  IMAD.MOV.U32 R55, RZ, RZ, R139 ;  /* 0x000000ffff377224 */ /* 0x000fc600078e008b */
[----:B------:R1:W-:Y:S04]  /*1a4850*/  STL [R1+0xd58], R39 ;  /* 0x000d582701007387 */ /* 0x0003e80000100800 */
[----:B------:R-:W4:Y:S01]  /*1a4860*/  LDL.LU R138, [R1+0xace0] ;  /* 0x00ace000018a7983 */ /* 0x000f220000300800 */
[----:B--2---:R-:W-:-:S05]  /*1a4870*/  IADD3 R38, P3, PT, R36, R51, RZ ;  /* 0x0000003324267210 */ /* 0x004fca0007f7e0ff */
[----:B------:R2:W-:Y:S04]  /*1a4880*/  STL [R1+0xd5c], R38 ;  /* 0x000d5c2601007387 */ /* 0x0005e80000100800 */
[----:B------:R-:W4:Y:S01]  /*1a4890*/  LDL.LU R139, [R1+0xacdc] ;  /* 0x00acdc00018b7983 */ /* 0x000f220000300800 */
[----:B---3--:R-:W-:-:S05]  /*1a48a0*/  IADD3 R44, P4, PT, R32, R51, RZ ;  /* 0x00000033202c7210 */ /* 0x008fca0007f9e0ff */
[----:B------:R-:W-:Y:S01]  /*1a48b0*/  STL [R1+0xd60], R44 ;  /* 0x000d602c01007387 */ /* 0x000fe20000100800 */
[-C--:B-1----:R-:W-:Y:S02]  /*1a48c0*/  IADD3 R39, P5, PT, R30, R51.reuse, RZ ;  /* 0x000000331e277210 */ /* 0x082fe40007fbe0ff */
[----:B--2---:R-:W-:Y:S01]  /*1a48d0*/  IADD3 R38, P6, PT, R28, R51, RZ ;  /* 0x000000331c267210 */ /* 0x004fe20007fde0ff */
[----:B------:R-:W-:Y:S02]  /*1a48e0*/  HMMA.1688.F32.TF32 R56, R24, R58, R132 ;  /* 0x0000003a1838723c */ /* 0x000fe40000081084 */
[----:B------:R1:W-:Y:S01]  /*1a48f0*/  STL [R1+0xd64], R39 ;  /* 0x000d642701007387 */ /* 0x0003e20000100800 */
[----:B------:R-:W-:-:S03]  /*1a4900*/  IMAD.X R30, R31, 0x1, R2, P5 ;  /* 0x000000011f1e7824 */ /* 0x000fc600028e0602 */
[----:B------:R2:W-:Y:S01]  /*1a4910*/  STL [R1+0xd68], R38 ;  /* 0x000d682601007387 */ /* 0x0005e20000100800 */
[----:B-1----:R-:W-:-:S03]  /*1a4920*/  IMAD.X R39, R37, 0x1, R2, P3 ;  /* 0x0000000125277824 */ /* 0x002fc600018e0602 */
[----:B------:R-:W3:Y:S01]  /*1a4930*/  LDL.LU.64 R36, [R1+0x56b8] ;  /* 0x0056b80001247983 */ /* 0x000ee20000300a00 */
[----:B--2---:R-:W-:Y:S01]  /*1a4940*/  IADD3.X R38, PT, PT, R33, R2, RZ, P4, !PT ;  /* 0x0000000221267210 */ /* 0x004fe200027fe4ff */
[----:B------:R-:W-:-:S07]  /*1a4950*/  IMAD.X R28, R29, 0x1, R2, P6 ;  /* 0x000000011d1c7824 */ /* 0x000fce00030e0602 */
[----:B------:R-:W-:Y:S04]  /*1a4960*/  STL.64 [R1+0x30a0], R56 ;  /* 0x0030a03801007387 */ /* 0x000fe80000100a00 */
[----:B------:R1:W-:Y:S04]  /*1a4970*/  STL.64 [R1+0x30a8], R58 ;  /* 0x0030a83a01007387 */ /* 0x0003e80000100a00 */
[----:B------:R-:W-:Y:S04]  /*1a4980*/  STL [R1+0xd14], R39 ;  /* 0x000d142701007387 */ /* 0x000fe80000100800 */
[----:B------:R-:W2:Y:S04]  /*1a4990*/  LDL.LU.64 R32, [R1+0x56b0] ;  /* 0x0056b00001207983 */ /* 0x000ea80000300a00 */
[----:B------:R1:W-:Y:S02]  /*1a49a0*/  STL [R1+0xd18], R38 ;  /* 0x000d182601007387 */ /* 0x0003e40000100800 */
[----:B-1----:R-:W-:Y:S01]  /*1a49b0*/  IMAD.MOV.U32 R58, RZ, RZ, R142 ;  /* 0x000000ffff3a7224 */ /* 0x002fe200078e008e */
[----:B------:R-:W-:Y:S01]  /*1a49c0*/  MOV R59, R143 ;  /* 0x0000008f003b7202 */ /* 0x000fe20000000f00 */
[----:B------:R-:W2:Y:S04]  /*1a49d0*/  LDL.LU.64 R38, [R1+0x56a8] ;  /* 0x0056a80001267983 */ /* 0x000ea80000300a00 */
[----:B------:R1:W-:Y:S04]  /*1a49e0*/  STL [R1+0xd1c], R30 ;  /* 0x000d1c1e01007387 */ /* 0x0003e80000100800 */
[----:B-1----:R-:W2:Y:S04]  /*1a49f0*/  LDL.LU.64 R30, [R1+0x56a0] ;  /* 0x0056a000011e7983 */ /* 0x002ea80000300a00 */
[----:B------:R1:W-:Y:S04]  /*1a4a00*/  STL [R1+0xd20], R28 ;  /* 0x000d201c01007387 */ /* 0x0003e80000100800 */
[----:B------:R-:W2:Y:S04]  /*1a4a10*/  LDL.LU R142, [R1+0xacd8] ;  /* 0x00acd800018e7983 */ /* 0x000ea80000300800 */
[----:B------:R-:W2:Y:S01]  /*1a4a20*/  LDL.LU R143, [R1+0xacd4] ;  /* 0x00acd400018f7983 */ /* 0x000ea20000300800 */
[----:B----4-:R-:W-:-:S02]  /*1a4a30*/  IADD3 R29, P3, PT, R42, R51, RZ ;  /* 0x000000332a1d7210 */ /* 0x010fc40007f7e0ff */
[-C--:B-1----:R-:W-:Y:S02]  /*1a4a40*/  IADD3 R28, P4, PT, R40, R51.reuse, RZ ;  /* 0x00000033281c7210 */ /* 0x082fe40007f9e0ff */
[----:B------:R-:W-:Y:S01]  /*1a4a50*/  IADD3 R48, P5, PT, R34, R51, RZ ;  /* 0x0000003322307210 */ /* 0x000fe20007fbe0ff */
[----:B------:R-:W-:Y:S04]  /*1a4a60*/  STL [R1+0xd24], R29 ;  /* 0x000d241d01007387 */ /* 0x000fe80000100800 */
[----:B------:R1:W-:Y:S04]  /*1a4a70*/  STL [R1+0xd28], R28 ;  /* 0x000d281c01007387 */ /* 0x0003e80000100800 */
[----:B-1----:R-:W4:Y:S04]  /*1a4a80*/  LDL.LU.64 R28, [R1+0x5698] ;  /* 0x00569800011c7983 */ /* 0x002f280000300a00 */
[----:B------:R-:W-:Y:S01]  /*1a4a90*/  STL [R1+0xd2c], R48 ;  /* 0x000d2c3001007387 */ /* 0x000fe20000100800 */
[----:B------:R-:W-:-:S15]  /*1a4aa0*/  HMMA.1688.F32.TF32 R44, R24, R46, R136 ;  /* 0x0000002e182c723c */ /* 0x000fde0000081088 */
[----:B------:R-:W-:-:S04]  /*1a4ab0*/  NOP ;  /* 0x0000000000007918 */ /* 0x000fc80000000000 */
[----:B------:R-:W-:Y:S04]  /*1a4ac0*/  STL.64 [R1+0x3210], R44 ;  /* 0x0032102c01007387 */ /* 0x000fe80000100a00 */
[----:B------:R1:W-:Y:S04]  /*1a4ad0*/  STL.64 [R1+0x3218], R46 ;  /* 0x0032182e01007387 */ /* 0x0003e80000100a00 */
[----:B-1----:R-:W4:Y:S01]  /*1a4ae0*/  LDL.LU.64 R46, [R1+0x5690] ;  /* 0x00569000012e7983 */ /* 0x002f220000300a00 */
[--C-:B------:R-:W-:Y:S02]  /*1a4af0*/  IMAD.X R43, R43, 0x1, R2.reuse, P3 ;  /* 0x000000012b2b7824 */ /* 0x100fe400018e0602 */
[----:B------:R-:W-:-:S02]  /*1a4b00*/  IMAD.X R42, R41, 0x1, R2, P4 ;  /* 0x00000001292a7824 */ /* 0x000fc400020e0602 */
[----:B------:R-:W-:Y:S01]  /*1a4b10*/  IMAD.X R35, R35, 0x1, R2, P5 ;  /* 0x0000000123237824 */ /* 0x000fe200028e0602 */
[----:B------:R1:W-:Y:S04]  /*1a4b20*/  STL [R1+0xcd8], R43 ;  /* 0x000cd82b01007387 */ /* 0x0003e80000100800 */
[----:B------:R-:W4:Y:S04]  /*1a4b30*/  LDL.LU.64 R40, [R1+0x5688] ;  /* 0x0056880001287983 */ /* 0x000f280000300a00 */
[----:B------:R1:W-:Y:S01]  /*1a4b40*/  STL [R1+0xcdc], R42 ;  /* 0x000cdc2a01007387 */ /* 0x0003e20000100800 */
[----:B---3--:R-:W-:-:S03]  /*1a4b50*/  IADD3 R34, P3, PT, R36, R51, RZ ;  /* 0x0000003324227210 */ /* 0x008fc60007f7e0ff */
[----:B------:R2:W-:Y:S01]  /*1a4b60*/  STL [R1+0xce0], R35 ;  /* 0x000ce02301007387 */ /* 0x0005e20000100800 */
[----:B-1----:R-:W-:Y:S01]  /*1a4b70*/  IMAD.MOV.U32 R43, RZ, RZ, R147 ;  /* 0x000000ffff2b7224 */ /* 0x002fe200078e0093 */
[----:B------:R-:W-:Y:S02]  /*1a4b80*/  MOV R42, R146 ;  /* 0x00000092002a7202 */ /* 0x000fe40000000f00 */
[----:B------:R-:W3:Y:S04]  /*1a4b90*/  LDL.LU R146, [R1+0xacd0] ;  /* 0x00acd00001927983 */ /* 0x000ee80000300800 */
[----:B------:R1:W-:Y:S04]  /*1a4ba0*/  STL [R1+0xce4], R34 ;  /* 0x000ce42201007387 */ /* 0x0003e80000100800 */
[----:B------:R-:W3:Y:S01]  /*1a4bb0*/  LDL.LU R147, [R1+0xaccc] ;  /* 0x00accc0001937983 */ /* 0x000ee20000300800 */
[----:B--2---:R-:W-:Y:S01]  /*1a4bc0*/  IADD3 R35, P4, PT, R32, R51, RZ ;  /* 0x0000003320237210 */ /* 0x004fe20007f9e0ff */
[----:B------:R-:W-:-:S04]  /*1a4bd0*/  IMAD.X R36, R37, 0x1, R2, P3 ;  /* 0x0000000125247824 */ /* 0x000fc800018e0602 */
[----:B------:R-:W-:Y:S01]  /*1a4be0*/  STL [R1+0xce8], R35 ;  /* 0x000ce82301007387 */ /* 0x000fe20000100800 */
[----:B-1----:R-:W-:-:S05]  /*1a4bf0*/  IADD3 R34, P5, PT, R38, R51, RZ ;  /* 0x0000003326227210 */ /* 0x002fca0007fbe0ff */
[----:B------:R1:W-:Y:S01]  /*1a4c00*/  STL [R1+0xcec], R34 ;  /* 0x000cec2201007387 */ /* 0x0003e20000100800 */
[----:B------:R-:W-:Y:S01]  /*1a4c10*/  HMMA.1688.F32.TF32 R52, R24, R54, R140 ;  /* 0x000000361834723c */ /* 0x000fe2000008108c */
[----:B------:R-:W-:Y:S02]  /*1a4c20*/  IADD3 R44, P6, PT, R30, R51, RZ ;  /* 0x000000331e2c7210 */ /* 0x000fe40007fde0ff */
[----:B-1----:R-:W2:Y:S01]  /*1a4c30*/  LDL.LU.64 R34, [R1+0x5680] ;  /* 0x0056800001227983 */ /* 0x002ea20000300a00 */
[----:B------:R-:W-:-:S03]  /*1a4c40*/  IADD3.X R39, PT, PT, R39, R2, RZ, P5, !PT ;  /* 0x0000000227277210 */ /* 0x000fc60002ffe4ff */
[----:B------:R1:W-:Y:S01]  /*1a4c50*/  STL [R1+0xcf0], R44 ;  /* 0x000cf02c01007387 */ /* 0x0003e20000100800 */
[----:B------:R-:W-:Y:S02]  /*1a4c60*/  IMAD.X R30, R31, 0x1, R2, P6 ;  /* 0x000000011f1e7824 */ /* 0x000fe400030e0602 */
[----:B------:R-:W-:Y:S02]  /*1a4c70*/  IMAD.MOV.U32 R38, RZ, RZ, R150 ;  /* 0x000000ffff267224 */ /* 0x000fe400078e0096 */
[----:B-1----:R-:W-:-:S07]  /*1a4c80*/  IMAD.X R44, R33, 0x1, R2, P4 ;  /* 0x00000001212c7824 */ /* 0x002fce00020e0602 */
[----:B------:R1:W-:Y:S04]  /*1a4c90*/  STL.64 [R1+0x3200], R52 ;  /* 0x0032003401007387 */ /* 0x0003e80000100a00 */
[----:B------:R-:W-:Y:S04]  /*1a4ca0*/  STL.64 [R1+0x3208], R54 ;  /* 0x0032083601007387 */ /* 0x000fe80000100a00 */
[----:B-1----:R-:W2:Y:S04]  /*1a4cb0*/  LDL.LU.64 R52, [R1+0x5678] ;  /* 0x0056780001347983 */ /* 0x002ea80000300a00 */
[----:B------:R1:W-:Y:S04]  /*1a4cc0*/  STL [R1+0xc8c], R36 ;  /* 0x000c8c2401007387 */ /* 0x0003e80000100800 */
[----:B-1----:R-:W2:Y:S04]  /*1a4cd0*/  LDL.LU.64 R36, [R1+0x5670] ;  /* 0x0056700001247983 */ /* 0x002ea80000300a00 */
[----:B------:R-:W2:Y:S04]  /*1a4ce0*/  LDL.LU.64 R32, [R1+0x5668] ;  /* 0x0056680001207983 */ /* 0x000ea80000300a00 */
[----:B------:R-:W-:Y:S04]  /*1a4cf0*/  STL [R1+0xc90], R44 ;  /* 0x000c902c01007387 */ /* 0x000fe80000100800 */
[----:B------:R1:W-:Y:S04]  /*1a4d00*/  STL [R1+0xc94], R39 ;  /* 0x000c942701007387 */ /* 0x0003e80000100800 */
[----:B------:R-:W2:Y:S04]  /*1a4d10*/  LDL.LU R150, [R1+0xacc8] ;  /* 0x00acc80001967983 */ /* 0x000ea80000300800 */
[----:B------:R-:W-:Y:S01]  /*1a4d20*/  STL [R1+0xc98], R30 ;  /* 0x000c981e01007387 */ /* 0x000fe20000100800 */
[----:B-1----:R-:W-:-:S03]  /*1a4d30*/  IMAD.MOV.U32 R39, RZ, RZ, R151 ;  /* 0x000000ffff277224 */ /* 0x002fc600078e0097 */
[----:B------:R-:W2:Y:S01]  /*1a4d40*/  LDL.LU R151, [R1+0xacc4] ;  /* 0x00acc40001977983 */ /* 0x000ea20000300800 */
[----:B----4-:R-:W-:-:S05]  /*1a4d50*/  IADD3 R44, P3, PT, R28, R51, RZ ;  /* 0x000000331c2c7210 */ /* 0x010fca0007f7e0ff */
[----:B------:R1:W-:Y:S01]  /*1a4d60*/  STL [R1+0xc9c], R44 ;  /* 0x000c9c2c01007387 */ /* 0x0003e20000100800 */
[----:B------:R-:W-:-:S05]  /*1a4d70*/  IADD3 R31, P4, PT, R46, R51, RZ ;  /* 0x000000332e1f7210 */ /* 0x000fca0007f9e0ff */
[----:B------:R-:W-:Y:S04]  /*1a4d80*/  STL [R1+0xca0], R31 ;  /* 0x000ca01f01007387 */ /* 0x000fe80000100800 */
[----:B-1----:R-:W4:Y:S01]  /*1a4d90*/  LDL.LU.64 R44, [R1+0x5660] ;  /* 0x00566000012c7983 */ /* 0x002f220000300a00 */
[----:B------:R-:W-:Y:S01]  /*1a4da0*/  IADD3 R30, P5, PT, R40, R51, RZ ;  /* 0x00000033281e7210 */ /* 0x000fe20007fbe0ff */
[----:B------:R-:W-:Y:S01]  /*1a4db0*/  IMAD.X R46, R47, 0x1, R2, P4 ;  /* 0x000000012f2e7824 */ /* 0x000fe200020e0602 */
[----:B------:R-:W-:-:S03]  /*1a4dc0*/  IADD3.X R48, PT, PT, R29, R2, RZ, P3, !PT ;  /* 0x000000021d307210 */ /* 0x000fc60001ffe4ff */
[----:B------:R1:W-:Y:S01]  /*1a4dd0*/  STL [R1+0xca4], R30 ;  /* 0x000ca41e01007387 */ /* 0x0003e20000100800 */
[----:B---3--:R-:W-:Y:S03]  /*1a4de0*/  HMMA.1688.F32.TF32 R56, R24, R58, R144 ;  /* 0x0000003a1838723c */ /* 0x008fe60000081090 */
[----:B-1----:R-:W3:Y:S01]  /*1a4df0*/  LDL.LU.64 R30, [R1+0x5658] ;  /* 0x00565800011e7983 */ /* 0x002ee20000300a00 */
[----:B------:R-:W-:Y:S01]  /*1a4e00*/  IMAD.X R41, R41, 0x1, R2, P5 ;  /* 0x0000000129297824 */ /* 0x000fe200028e0602 */
[----:B------:R-:W-:-:S14]  /*1a4e10*/  MOV R47, R155 ;  /* 0x0000009b002f7202 */ /* 0x000fdc0000000f00 */
[----:B------:R-:W-:Y:S04]  /*1a4e20*/  STL.64 [R1+0x31f0], R56 ;  /* 0x0031f03801007387 */ /* 0x000fe80000100a00 */
[----:B------:R-:W-:Y:S04]  /*1a4e30*/  STL.64 [R1+0x31f8], R58 ;  /* 0x0031f83a01007387 */ /* 0x000fe80000100a00 */
[----:B------:R-:W3:Y:S04]  /*1a4e40*/  LDL.LU.64 R28, [R1+0x5650] ;  /* 0x00565000011c7983 */ /* 0x000ee80000300a00 */
[----:B------:R-:W-:Y:S04]  /*1a4e50*/  STL [R1+0xc40], R48 ;  /* 0x000c403001007387 */ /* 0x000fe80000100800 */
[----:B------:R1:W-:Y:S04]  /*1a4e60*/  STL [R1+0xc44], R46 ;  /* 0x000c442e01007387 */ /* 0x0003e80000100800 */
[----:B------:R2:W-:Y:S02]  /*1a4e70*/  STL [R1+0xc48], R41 ;  /* 0x000c482901007387 */ /* 0x0005e40000100800 */
[----:B--2---:R-:W-:Y:S01]  /*1a4e80*/  IADD3 R40, P3, PT, R34, R51, RZ ;  /* 0x0000003322287210 */ /* 0x004fe20007f7e0ff */
[----:B-1----:R-:W-:-:S02]  /*1a4e90*/  IMAD.MOV.U32 R46, RZ, RZ, R154 ;  /* 0x000000ffff2e7224 */ /* 0x002fc400078e009a */
[----:B------:R-:W2:Y:S04]  /*1a4ea0*/  LDL.LU R154, [R1+0xacc0] ;  /* 0x00acc000019a7983 */ /* 0x000ea80000300800 */
[----:B------:R1:W-:Y:S04]  /*1a4eb0*/  STL [R1+0xc4c], R40 ;  /* 0x000c4c2801007387 */ /* 0x0003e80000100800 */
[----:B------:R-:W2:Y:S01]  /*1a4ec0*/  LDL.LU R155, [R1+0xacbc] ;  /* 0x00acbc00019b7983 */ /* 0x000ea20000300800 */
[----:B------:R-:W-:Y:S01]  /*1a4ed0*/  IMAD.X R54, R35, 0x1, R2, P3 ;  /* 0x0000000123367824 */ /* 0x000fe200018e0602 */
[----:B------:R-:W-:-:S05]  /*1a4ee0*/  IADD3 R48, P4, PT, R52, R51, RZ ;  /* 0x0000003334307210 */ /* 0x000fca0007f9e0ff */
[----:B------:R1:W-:Y:S01]  /*1a4ef0*/  STL [R1+0xc50], R48 ;  /* 0x000c503001007387 */ /* 0x0003e20000100800 */
[-C--:B------:R-:W-:Y:S02]  /*1a4f00*/  IADD3 R41, P5, PT, R36, R51.reuse, RZ ;  /* 0x0000003324297210 */ /* 0x080fe40007fbe0ff */
[----:B-1----:R-:W-:-:S03]  /*1a4f10*/  IADD3 R40, P6, PT, R32, R51, RZ ;  /* 0x0000003320287210 */ /* 0x002fc60007fde0ff */
[----:B------:R-:W-:Y:S04]  /*1a4f20*/  STL [R1+0xc54], R41 ;  /* 0x000c542901007387 */ /* 0x000fe80000100800 */
[----:B------:R-:W2:Y:S01]  /*1a4f30*/  LDL.LU.64 R48, [R1+0x5648] ;  /* 0x0056480001307983 */ /* 0x000ea20000300a00 */
[----:B------:R-:W-:Y:S03]  /*1a4f40*/  HMMA.1688.F32.TF32 R56, R24, R42, R148 ;  /* 0x0000002a1838723c */ /* 0x000fe60000081094 */
[----:B------:R1:W-:Y:S04]  /*1a4f50*/  STL [R1+0xc58], R40 ;  /* 0x000c582801007387 */ /* 0x0003e80000100800 */
[----:B------:R-:W2:Y:S01]  /*1a4f60*/  LDL.LU.64 R42, [R1+0x5640] ;  /* 0x00564000012a7983 */ /* 0x000ea20000300a00 */
[--C-:B------:R-:W-:Y:S01]  /*1a4f70*/  IMAD.X R50, R53, 0x1, R2.reuse, P4 ;  /* 0x0000000135327824 */ /* 0x100fe200020e0602 */
[----:B------:R-:W-:Y:S01]  /*1a4f80*/  IADD3.X R33, PT, PT, R33, R2, RZ, P6, !PT ;  /* 0x0000000221217210 */ /* 0x000fe200037fe4ff */
[----:B------:R-:W-:-:S09]  /*1a4f90*/  IMAD.X R36, R37, 0x1, R2, P5 ;  /* 0x0000000125247824 */ /* 0x000fd200028e0602 */
[----:B------:R-:W-:Y:S04]  /*1a4fa0*/  STL.64 [R1+0x31e0], R56 ;  /* 0x0031e03801007387 */ /* 0x000fe80000100a00 */
[----:B------:R1:W-:Y:S04]  /*1a4fb0*/  STL.64 [R1+0x31e8], R58 ;  /* 0x0031e83a01007387 */ /* 0x0003e80000100a00 */
[----:B-1----:R-:W2:Y:S04]  /*1a4fc0*/  LDL.LU.64 R40, [R1+0x5638] ;  /* 0x0056380001287983 */ /* 0x002ea80000300a00 */
[----:B------:R-:W2:Y:S04]  /*1a4fd0*/  LDL.LU.64 R34, [R1+0x5630] ;  /* 0x0056300001227983 */ /* 0x000ea80000300a00 */
[----:B------:R-:W-:Y:S01]  /*1a4fe0*/  STL [R1+0xc24], R54 ;  /* 0x000c243601007387 */ /* 0x000fe20000100800 */
[----:B------:R-:W-:-:S03]  /*1a4ff0*/  IMAD.MOV.U32 R58, RZ, RZ, R158 ;  /* 0x000000ffff3a7224 */ /* 0x000fc600078e009e */
[----:B------:R-:W-:Y:S01]  /*1a5000*/  STL [R1+0xc28], R50 ;  /* 0x000c283201007387 */ /* 0x000fe20000100800 */
[----:B------:R-:W-:-:S03]  /*1a5010*/  IMAD.MOV.U32 R59, RZ, RZ, R159 ;  /* 0x000000ffff3b7224 */ /* 0x000fc600078e009f */
[----:B------:R-:W-:Y:S04]  /*1a5020*/  STL [R1+0xc2c], R36 ;  /* 0x000c2c2401007387 */ /* 0x000fe80000100800 */
[----:B------:R3:W-:Y:S04]  /*1a5030*/  STL [R1+0xc30], R33 ;  /* 0x000c302101007387 */ /* 0x0007e80000100800 */
[----:B------:R-:W2:Y:S01]  /*1a5040*/  LDL.LU R158, [R1+0xacb8] ;  /* 0x00acb800019e7983 */ /* 0x000ea20000300800 */
[----:B----4-:R-:W-:-:S05]  /*1a5050*/  IADD3 R32, P3, PT, R44, R51, RZ ;  /* 0x000000332c207210 */ /* 0x010fca0007f7e0ff */
[----:B------:R1:W-:Y:S04]  /*1a5060*/  STL [R1+0xc34], R32 ;  /* 0x000c342001007387 */ /* 0x0003e80000100800 */
[----:B------:R-:W4:Y:S01]  /*1a5070*/  LDL.LU R159, [R1+0xacb4] ;  /* 0x00acb400019f7983 */ /* 0x000f220000300800 */
[----:B------:R-:W-:Y:S01]  /*1a5080*/  IMAD.X R44, R45, 0x1, R2, P3 ;  /* 0x000000012d2c7824 */ /* 0x000fe200018e0602 */
[----:B---3--:R-:W-:-:S05]  /*1a5090*/  IADD3 R33, P4, PT, R30, R51, RZ ;  /* 0x000000331e217210 */ /* 0x008fca0007f9e0ff */
[----:B------:R-:W-:Y:S01]  /*1a50a0*/  STL [R1+0xc38], R33 ;  /* 0x000c382101007387 */ /* 0x000fe20000100800 */
[----:B------:R-:W-:Y:S02]  /*1a50b0*/  IADD3.X R31, PT, PT, R31, R2, RZ, P4, !PT ;  /* 0x000000021f1f7210 */ /* 0x000fe400027fe4ff */
[----:B-1----:R-:W-:-:S05]  /*1a50c0*/  IADD3 R32, P5, PT, R28, R51, RZ ;  /* 0x000000331c207210 */ /* 0x002fca0007fbe0ff */
[----:B------:R-:W-:Y:S01]  /*1a50d0*/  IMAD.X R28, R29, 0x1, R2, P5 ;  /* 0x000000011d1c7824 */ /* 0x000fe200028e0602 */
[----:B--2---:R-:W-:Y:S01]  /*1a50e0*/  HMMA.1688.F32.TF32 R52, R24, R38, R152 ;  /* 0x000000261834723c */ /* 0x004fe20000081098 */
[----:B------:R-:W2:Y:S04]  /*1a50f0*/  LDL.LU.64 R38, [R1+0x5628] ;  /* 0x0056280001267983 */ /* 0x000ea80000300a00 */
[----:B------:R1:W-:Y:S04]  /*1a5100*/  STL [R1+0xc3c], R32 ;  /* 0x000c3c2001007387 */ /* 0x0003e80000100800 */
[----:B------:R-:W3:Y:S10]  /*1a5110*/  LDL.LU.64 R36, [R1+0x5620] ;  /* 0x0056200001247983 */ /* 0x000ef40000300a00 */
[----:B------:R-:W-:Y:S04]  /*1a5120*/  STL.64 [R1+0x31d0], R52 ;  /* 0x0031d03401007387 */ /* 0x000fe80000100a00 */
[----:B------:R1:W-:Y:S04]  /*1a5130*/  STL.64 [R1+0x31d8], R54 ;  /* 0x0031d83601007387 */ /* 0x0003e80000100a00 */
[----:B-1----:R-:W3:Y:S04]  /*1a5140*/  LDL.LU.64 R32, [R1+0x5618] ;  /* 0x0056180001207983 */ /* 0x002ee80000300a00 */
[----:B------:R-:W-:Y:S04]  /*1a5150*/  STL [R1+0x918], R44 ;  /* 0x0009182c01007387 */ /* 0x000fe80000100800 */
[----:B------:R-:W-:Y:S01]  /*1a5160*/  STL [R1+0x91c], R31 ;  /* 0x00091c1f01007387 */ /* 0x000fe20000100800 */
[----:B------:R-:W-:-:S03]  /*1a5170*/  IADD3 R30, P3, PT, R48, R51, RZ ;  /* 0x00000033301e7210 */ /* 0x000fc60007f7e0ff */
[----:B------:R1:W-:Y:S01]  /*1a5180*/  STL [R1+0xbf0], R28 ;  /* 0x000bf01c01007387 */ /* 0x0003e20000100800 */
[----:B------:R-:W-:-:S03]  /*1a5190*/  IMAD.MOV.U32 R54, RZ, RZ, R162 ;  /* 0x000000ffff367224 */ /* 0x000fc600078e00a2 */
[----:B------:R-:W-:Y:S01]  /*1a51a0*/  STL [R1+0xbf4], R30 ;  /* 0x000bf41e01007387 */ /* 0x000fe20000100800 */
[----:B------:R-:W-:Y:S01]  /*1a51b0*/  IMAD.MOV.U32 R55, RZ, RZ, R163 ;  /* 0x000000ffff377224 */ /* 0x000fe200078e00a3 */
[----:B------:R-:W-:-:S05]  /*1a51c0*/  IADD3 R29, P4, PT, R42, R51, RZ ;  /* 0x000000332a1d7210 */ /* 0x000fca0007f9e0ff */
[----:B------:R-:W-:Y:S04]  /*1a51d0*/  STL [R1+0xbf8], R29 ;  /* 0x000bf81d01007387 */ /* 0x000fe80000100800 */
[----:B------:R-:W3:Y:S01]  /*1a51e0*/  LDL.LU R162, [R1+0xacb0] ;  /* 0x00acb00001a27983 */ /* 0x000ee20000300800 */
[----:B-1----:R-:W-:-:S05]  /*1a51f0*/  IADD3 R28, P5, PT, R40, R51, RZ ;  /* 0x00000033281c7210 */ /* 0x002fca0007fbe0ff */
[----:B------:R4:W-:Y:S04]  /*1a5200*/  STL [R1+0xbfc], R28 ;  /* 0x000bfc1c01007387 */ /* 0x0009e80000100800 */
[----:B------:R-:W3:Y:S01]  /*1a5210*/  LDL.LU R163, [R1+0xacac] ;  /* 0x00acac0001a37983 */ /* 0x000ee20000300800 */
[----:B------:R-:W-:Y:S01]  /*1a5220*/  IADD3 R44, P6, PT, R34, R51, RZ ;  /* 0x00000033222c7210 */ /* 0x000fe20007fde0ff */
[----:B----4-:R-:W-:Y:S02]  /*1a5230*/  HMMA.1688.F32.TF32 R28, R24, R46, R156 ;  /* 0x0000002e181c723c */ /* 0x010fe4000008109c */
[----:B------:R-:W4:Y:S04]  /*1a5240*/  LDL.LU.64 R46, [R1+0x5610] ;  /* 0x00561000012e7983 */ /* 0x000f280000300a00 */
[----:B------:R1:W-:Y:S04]  /*1a5250*/  STL [R1+0xc00], R44 ;  /* 0x000c002c01007387 */ /* 0x0003e80000100800 */
[----:B-1----:R-:W4:Y:S09]  /*1a5260*/  LDL.LU.64 R44, [R1+0x5608] ;  /* 0x00560800012c7983 */ /* 0x002f320000300a00 */
[----:B------:R-:W-:Y:S04]  /*1a5270*/  STL.64 [R1+0x31c0], R28 ;  /* 0x0031c01c01007387 */ /* 0x000fe80000100a00 */
[----:B------:R1:W-:Y:S04]  /*1a5280*/  STL.64 [R1+0x31c8], R30 ;  /* 0x0031c81e01007387 */ /* 0x0003e80000100a00 */
[----:B-1----:R-:W4:Y:S01]  /*1a5290*/  LDL.LU.64 R30, [R1+0x5600] ;  /* 0x00560000011e7983 */ /* 0x002f220000300a00 */
[----:B------:R-:W-:Y:S01]  /*1a52a0*/  IADD3.X R48, PT, PT, R49, R2, RZ, P3, !PT ;  /* 0x0000000231307210 */ /* 0x000fe20001ffe4ff */
[----:B------:R-:W-:-:S02]  /*1a52b0*/  IMAD.X R42, R43, 0x1, R2, P4 ;  /* 0x000000012b2a7824 */ /* 0x000fc400020e0602 */
[--C-:B------:R-:W-:Y:S01]  /*1a52c0*/  IMAD.X R40, R41, 0x1, R2.reuse, P5 ;  /* 0x0000000129287824 */ /* 0x100fe200028e0602 */
[----:B------:R-:W4:Y:S01]  /*1a52d0*/  LDL.LU.64 R28, [R1+0x55f8] ;  /* 0x0055f800011c7983 */ /* 0x000f220000300a00 */
[----:B------:R-:W-:-:S03]  /*1a52e0*/  IMAD.X R34, R35, 0x1, R2, P6 ;  /* 0x0000000123227824 */ /* 0x000fc600030e0602 */
[----:B------:R-:W-:Y:S04]  /*1a52f0*/  STL [R1+0x8dc], R48 ;  /* 0x0008dc3001007387 */ /* 0x000fe80000100800 */
[----:B------:R1:W-:Y:S01]  /*1a5300*/  STL [R1+0x8e0], R42 ;  /* 0x0008e02a01007387 */ /* 0x0003e20000100800 */
[----:B------:R-:W-:-:S03]  /*1a5310*/  MOV R62, R166 ;  /* 0x000000a6003e7202 */ /* 0x000fc60000000f00 */
[----:B-1----:R-:W4:Y:S04]  /*1a5320*/  LDL.LU.64 R42, [R1+0x55f0] ;  /* 0x0055f000012a7983 */ /* 0x002f280000300a00 */
[----:B------:R-:W-:Y:S04]  /*1a5330*/  STL [R1+0x8e4], R40 ;  /* 0x0008e42801007387 */ /* 0x000fe80000100800 */
[----:B------:R3:W-:Y:S01]  /*1a5340*/  STL [R1+0x8e8], R34 ;  /* 0x0008e82201007387 */ /* 0x0007e20000100800 */
[----:B--2---:R-:W-:-:S05]  /*1a5350*/  IADD3 R35, P3, PT, R38, R51, RZ ;  /* 0x0000003326237210 */ /* 0x004fca0007f7e0ff */
[----:B------:R-:W-:Y:S01]  /*1a5360*/  STL [R1+0x8ec], R35 ;  /* 0x0008ec2301007387 */ /* 0x000fe20000100800 */
[----:B---3--:R-:W-:-:S03]  /*1a5370*/  IADD3 R34, P4, PT, R36, R51, RZ ;  /* 0x0000003324227210 */ /* 0x008fc60007f9e0ff */
[----:B------:R-:W2:Y:S01]  /*1a5380*/  LDL.LU R166, [R1+0xaca8] ;  /* 0x00aca80001a67983 */ /* 0x000ea20000300800 */
[----:B------:R-:W-:-:S03]  /*1a5390*/  IMAD.MOV.U32 R63, RZ, RZ, R167 ;  /* 0x000000ffff3f7224 */ /* 0x000fc600078e00a7 */
[----:B------:R1:W-:Y:S01]  /*1a53a0*/  STL [R1+0x8f0], R34 ;  /* 0x0008f02201007387 */ /* 0x0003e20000100800 */
[----:B------:R-:W-:-:S03]  /*1a53b0*/  IMAD.X R38, R39, 0x1, R2, P3 ;  /* 0x0000000127267824 */ /* 0x000fc600018e0602 */
[----:B------:R-:W2:Y:S01]  /*1a53c0*/  LDL.LU R167, [R1+0xaca4] ;  /* 0x00aca40001a77983 */ /* 0x000ea20000300800 */
[----:B------:R-:W-:-:S03]  /*1a53d0*/  IMAD.X R36, R37, 0x1, R2, P4 ;  /* 0x0000000125247824 */ /* 0x000fc600020e0602 */
[----:B------:R-:W3:Y:S01]  /*1a53e0*/  LDL.LU.64 R40, [R1+0x55e8] ;  /* 0x0055e80001287983 */ /* 0x000ee20000300a00 */
[----:B-1----:R-:W-:-:S05]  /*1a53f0*/  IADD3 R34, P5, PT, R32, R51, RZ ;  /* 0x0000003320227210 */ /* 0x002fca0007fbe0ff */
[----:B------:R1:W-:Y:S01]  /*1a5400*/  STL [R1+0x8f4], R34 ;  /* 0x0008f42201007387 */ /* 0x0003e20000100800 */
[----:B------:R-:W-:-:S03]  /*1a5410*/  IADD3.X R33, PT, PT, R33, R2, RZ, P5, !PT ;  /* 0x0000000221217210 */ /* 0x000fc60002ffe4ff */
[----:B-1----:R-:W3:Y:S01]  /*1a5420*/  LDL.LU.64 R34, [R1+0x55e0] ;  /* 0x0055e00001227983 */ /* 0x002ee20000300a00 */
[----:B------:R-:W-:-:S15]  /*1a5430*/  HMMA.1688.F32.TF32 R56, R24, R58, R160 ;  /* 0x0000003a1838723c */ /* 0x000fde00000810a0 */
[----:B------:R-:W-:-:S04]  /*1a5440*/  NOP ;  /* 0x0000000000007918 */ /* 0x000fc80000000000 */
[----:B------:R-:W-:Y:S04]  /*1a5450*/  STL.64 [R1+0x31b0], R56 ;  /* 0x0031b03801007387 */ /* 0x000fe80000100a00 */
[----:B------:R-:W-:Y:S04]  /*1a5460*/  STL.64 [R1+0x31b8], R58 ;  /* 0x0031b83a01007387 */ /* 0x000fe80000100a00 */
[----:B------:R1:W-:Y:S04]  /*1a5470*/  STL [R1+0x8b0], R38 ;  /* 0x0008b02601007387 */ /* 0x0003e80000100800 */
[----:B------:R-:W3:Y:S04]  /*1a5480*/  LDL.LU.64 R48, [R1+0x55d8] ;  /* 0x0055d80001307983 */ /* 0x000ee80000300a00 */
[----:B------:R-:W-:Y:S04]  /*1a5490*/  STL [R1+0x8b4], R36 ;  /* 0x0008b42401007387 */ /* 0x000fe80000100800 */
[----:B------:R4:W-:Y:S04]  /*1a54a0*/  STL [R1+0x8b8], R33 ;  /* 0x0008b82101007387 */ /* 0x0009e80000100800 */
[----:B-1----:R-:W3:Y:S01]  /*1a54b0*/  LDL.LU.64 R38, [R1+0x55d0] ;  /* 0x0055d00001267983 */ /* 0x002ee20000300a00 */
[----:B------:R-:W-:-:S02]  /*1a54c0*/  IMAD.MOV.U32 R58, RZ, RZ, R170 ;  /* 0x000000ffff3a7224 */ /* 0x000fc400078e00aa */
[----:B------:R-:W-:Y:S01]  /*1a54d0*/  IMAD.MOV.U32 R59, RZ, RZ, R171 ;  /* 0x000000ffff3b7224 */ /* 0x000fe200078e00ab */
[----:B----4-:R-:W-:-:S05]  /*1a54e0*/  IADD3 R32, P3, PT, R46, R51, RZ ;  /* 0x000000332e207210 */ /* 0x010fca0007f7e0ff */
[----:B------:R1:W-:Y:S01]  /*1a54f0*/  STL [R1+0x8bc], R32 ;  /* 0x0008bc2001007387 */ /* 0x0003e20000100800 */
[----:B------:R-:W-:-:S05]  /*1a5500*/  IADD3 R33, P4, PT, R44, R51, RZ ;  /* 0x000000332c217210 */ /* 0x000fca0007f9e0ff */
[----:B------:R-:W-:Y:S04]  /*1a5510*/  STL [R1+0x8d0], R33 ;  /* 0x0008d02101007387 */ /* 0x000fe80000100800 */
[----:B------:R-:W4:Y:S01]  /*1a5520*/  LDL.LU R170, [R1+0xaca0] ;  /* 0x00aca00001aa7983 */ /* 0x000f220000300800 */
[----:B-1----:R-:W-:-:S05]  /*1a5530*/  IADD3 R32, P5, PT, R30, R51, RZ ;  /* 0x000000331e207210 */ /* 0x002fca0007fbe0ff */
[----:B------:R1:W-:Y:S04]  /*1a5540*/  STL [R1+0x8d4], R32 ;  /* 0x0008d42001007387 */ /* 0x0003e80000100800 */
[----:B------:R-:W4:Y:S01]  /*1a5550*/  LDL.LU R171, [R1+0xac9c] ;  /* 0x00ac9c0001ab7983 */ /* 0x000f220000300800 */
[--C-:B------:R-:W-:Y:S01]  /*1a5560*/  IMAD.X R46, R47, 0x1, R2.reuse, P3 ;  /* 0x000000012f2e7824 */ /* 0x100fe200018e0602 */
[----:B------:R-:W-:Y:S02]  /*1a5570*/  IADD3.X R44, PT, PT, R45, R2, RZ, P4, !PT ;  /* 0x000000022d2c7210 */ /* 0x000fe400027fe4ff */
[----:B------:R-:W4:Y:S01]  /*1a5580*/  LDL.LU.64 R36, [R1+0x55c8] ;  /* 0x0055c80001247983 */ /* 0x000f220000300a00 */
[----:B-1----:R-:W-:Y:S01]  /*1a5590*/  IADD3 R32, P6, PT, R28, R51, RZ ;  /* 0x000000331c207210 */ /* 0x002fe20007fde0ff */
[----:B------:R-:W-:-:S04]  /*1a55a0*/  IMAD.X R30, R31, 0x1, R2, P5 ;  /* 0x000000011f1e7824 */ /* 0x000fc800028e0602 */
[----:B------:R1:W-:Y:S01]  /*1a55b0*/  STL [R1+0x8d8], R32 ;  /* 0x0008d82001007387 */ /* 0x0003e20000100800 */
[--C-:B------:R-:W-:Y:S01]  /*1a55c0*/  IMAD.X R28, R29, 0x1, R2.reuse, P6 ;  /* 0x000000011d1c7824 */ /* 0x100fe200030e0602 */
[-C--:B------:R-:W-:Y:S02]  /*1a55d0*/  IADD3 R50, P3, PT, R42, R51.reuse, RZ ;  /* 0x000000332a327210 */ /* 0x080fe40007f7e0ff */
[----:B-1----:R-:W4:Y:S01]  /*1a55e0*/  LDL.LU.64 R32, [R1+0x55c0] ;  /* 0x0055c00001207983 */ /* 0x002f220000300a00 */
[----:B--2---:R-:W-:Y:S01]  /*1a55f0*/  HMMA.1688.F32.TF32 R52, R24, R54, R164 ;  /* 0x000000361834723c */ /* 0x004fe200000810a4 */
[----:B---3--:R-:W-:Y:S01]  /*1a5600*/  IADD3 R45, P4, PT, R40, R51, RZ ;  /* 0x00000033282d7210 */ /* 0x008fe20007f9e0ff */
[----:B------:R-:W-:-:S15]  /*1a5610*/  IMAD.X R42, R43, 0x1, R2, P3 ;  /* 0x000000012b2a7824 */ /* 0x000fde00018e0602 */
[----:B------:R-:W-:Y:S02]  /*1a5620*/  NOP ;  /* 0x0000000000007918 */ /* 0x000fe40000000000 */
[----:B------:R-:W-:Y:S04]  /*1a5630*/  STL.64 [R1+0x31a0], R52 ;  /* 0x0031a03401007387 */ /* 0x000fe80000100a00 */
[----:B------:R1:W-:Y:S04]  /*1a5640*/  STL.64 [R1+0x31a8], R54 ;  /* 0x0031a83601007387 */ /* 0x0003e80000100a00 */
[----:B------:R-:W-:Y:S04]  /*1a5650*/  STL [R1+0x864], R46 ;  /* 0x0008642e01007387 */ /* 0x000fe80000100800 */
[----:B------:R2:W-:Y:S01]  /*1a5660*/  STL [R1+0x868], R44 ;  /* 0x0008682c01007387 */ /* 0x0005e20000100800 */
[----:B-1----:R-:W-:-:S03]  /*1a5670*/  IMAD.MOV.U32 R54, RZ, RZ, R174 ;  /* 0x000000ffff367224 */ /* 0x002fc600078e00ae */
[----:B------:R1:W-:Y:S01]  /*1a5680*/  STL [R1+0x86c], R30 ;  /* 0x00086c1e01007387 */ /* 0x0003e20000100800 */
[----:B------:R-:W-:-:S03]  /*1a5690*/  MOV R55, R175 ;  /* 0x000000af00377202 */ /* 0x000fc60000000f00 */
[----:B------:R-:W3:Y:S01]  /*1a56a0*/  LDL.LU R174, [R1+0xac98] ;  /* 0x00ac980001ae7983 */ /* 0x000ee20000300800 */
[----:B--2---:R-:W-:-:S03]  /*1a56b0*/  IADD3 R44, P5, PT, R34, R51, RZ ;  /* 0x00000033222c7210 */ /* 0x004fc60007fbe0ff */
[----:B------:R2:W-:Y:S04]  /*1a56c0*/  STL [R1+0x870], R28 ;  /* 0x0008701c01007387 */ /* 0x0005e80000100800 */
[----:B------:R-:W3:Y:S04]  /*1a56d0*/  LDL.LU R175, [R1+0xac94] ;  /* 0x00ac940001af7983 */ /* 0x000ee80000300800 */
[----:B------:R-:W3:Y:S04]  /*1a56e0*/  LDL.LU.64 R46, [R1+0x55b8] ;  /* 0x0055b800012e7983 */ /* 0x000ee80000300a00 */
[----:B-1----:R-:W3:Y:S01]  /*1a56f0*/  LDL.LU.64 R30, [R1+0x55b0] ;  /* 0x0055b000011e7983 */ /* 0x002ee20000300a00 */
[----:B------:R-:W-:-:S03]  /*1a5700*/  IMAD.X R40, R41, 0x1, R2, P4 ;  /* 0x0000000129287824 */ /* 0x000fc600020e0602 */
[----:B--2---:R-:W2:Y:S01]  /*1a5710*/  LDL.LU.64 R28, [R1+0x55a8] ;  /* 0x0055a800011c7983 */ /* 0x004ea20000300a00 */
[----:B------:R-:W-:-:S03]  /*1a5720*/  IMAD.X R35, R35, 0x1, R2, P5 ;  /* 0x0000000123237824 */ /* 0x000fc600028e0602 */
[----:B------:R-:W-:Y:S04]  /*1a5730*/  STL [R1+0x874], R50 ;  /* 0x0008743201007387 */ /* 0x000fe80000100800 */
[----:B------:R-:W-:Y:S04]  /*1a5740*/  STL [R1+0x878], R45 ;  /* 0x0008782d01007387 */ /* 0x000fe80000100800 */
[----:B------:R1:W-:Y:S01]  /*1a5750*/  STL [R1+0x87c], R44 ;  /* 0x00087c2c01007387 */ /* 0x0003e20000100800 */
[----:B------:R-:W-:Y:S01]  /*1a5760*/  MOV R66, R178 ;  /* 0x000000b200427202 */ /* 0x000fe20000000f00 */
[----:B------:R-:W-:Y:S01]  /*1a5770*/  IMAD.MOV.U32 R67, RZ, RZ, R179 ;  /* 0x000000ffff437224 */ /* 0x000fe200078e00b3 */
[----:B------:R-:W-:Y:S01]  /*1a5780*/  IADD3 R34, P3, PT, R48, R51, RZ ;  /* 0x0000003330227210 */ /* 0x000fe20007f7e0ff */
[----:B----4-:R-:W-:-:S15]  /*1a5790*/  HMMA.1688.F32.TF32 R60, R24, R62, R168 ;  /* 0x0000003e183c723c */ /* 0x010fde00000810a8 */
[----:B------:R-:W-:-:S04]  /*1a57a0*/  NOP ;  /* 0x0000000000007918 */ /* 0x000fc80000000000 */
[----:B------:R-:W-:Y:S04]  /*1a57b0*/  STL.64 [R1+0x3190], R60 ;  /* 0x0031903c01007387 */ /* 0x000fe80000100a00 */
[----:B------:R-:W-:Y:S04]  /*1a57c0*/  STL.64 [R1+0x3198], R62 ;  /* 0x0031983e01007387 */ /* 0x000fe80000100a00 */
[----:B------:R4:W-:Y:S04]  /*1a57d0*/  STL [R1+0x828], R42 ;  /* 0x0008282a01007387 */ /* 0x0009e80000100800 */
[----:B-1----:R-:W2:Y:S04]  /*1a57e0*/  LDL.LU.64 R44, [R1+0x55a0] ;  /* 0x0055a000012c7983 */ /* 0x002ea80000300a00 */
[----:B------:R1:W-:Y:S04]  /*1a57f0*/  STL [R1+0x82c], R40 ;  /* 0x00082c2801007387 */ /* 0x0003e80000100800 */
[----:B------:R-:W-:Y:S04]  /*1a5800*/  STL [R1+0x830], R35 ;  /* 0x0008302301007387 */ /* 0x000fe80000100800 */
[----:B------:R-:W2:Y:S04]  /*1a5810*/  LDL.LU R178, [R1+0xac90] ;  /* 0x00ac900001b27983 */ /* 0x000ea80000300800 */
[----:B------:R1:W-:Y:S04]  /*1a5820*/  STL [R1+0x834], R34 ;  /* 0x0008342201007387 */ /* 0x0003e80000100800 */
[----:B------:R-:W2:Y:S01]  /*1a5830*/  LDL.LU R179, [R1+0xac8c] ;  /* 0x00ac8c0001b37983 */ /* 0x000ea20000300800 */
[----:B------:R-:W-:-:S02]  /*1a5840*/  IADD3 R53, P4, PT, R38, R51, RZ ;  /* 0x0000003326357210 */ /* 0x000fc40007f9e0ff */
[-C--:B------:R-:W-:Y:S01]  /*1a5850*/  IADD3 R52, P5, PT, R36, R51.reuse, RZ ;  /* 0x0000003324347210 */ /* 0x080fe20007fbe0ff */
[----:B----4-:R-:W4:Y:S01]  /*1a5860*/  LDL.LU.64 R42, [R1+0x5598] ;  /* 0x00559800012a7983 */ /* 0x010f220000300a00 */
[----:B------:R-:W-:-:S03]  /*1a5870*/  IADD3 R50, P6, PT, R32, R51, RZ ;  /* 0x0000003320327210 */ /* 0x000fc60007fde0ff */
[----:B-1----:R-:W4:Y:S04]  /*1a5880*/  LDL.LU.64 R40, [R1+0x5590] ;  /* 0x0055900001287983 */ /* 0x002f280000300a00 */
[----:B------:R-:W4:Y:S04]  /*1a5890*/  LDL.LU.64 R34, [R1+0x5588] ;  /* 0x0055880001227983 */ /* 0x000f280000300a00 */
[----:B------:R-:W-:Y:S01]  /*1a58a0*/  STL [R1+0x838], R53 ;  /* 0x0008383501007387 */ /* 0x000fe20000100800 */
[----:B------:R-:W-:-:S03]  /*1a58b0*/  IMAD.X R48, R49, 0x1, R2, P3 ;  /* 0x0000000131307824 */ /* 0x000fc600018e0602 */
[----:B------:R-:W-:Y:S01]  /*1a58c0*/  STL [R1+0x83c], R52 ;  /* 0x00083c3401007387 */ /* 0x000fe20000100800 */
[--C-:B------:R-:W-:Y:S01]  /*1a58d0*/  IMAD.X R38, R39, 0x1, R2.reuse, P4 ;  /* 0x0000000127267824 */ /* 0x100fe200020e0602 */
[----:B------:R-:W-:Y:S02]  /*1a58e0*/  IADD3.X R36, PT, PT, R37, R2, RZ, P5, !PT ;  /* 0x0000000225247210 */ /* 0x000fe40002ffe4ff */
[----:B------:R1:W-:Y:S01]  /*1a58f0*/  STL [R1+0x840], R50 ;  /* 0x0008403201007387 */ /* 0x0003e20000100800 */
[----:B---3--:R-:W-:Y:S01]  /*1a5900*/  HMMA.1688.F32.TF32 R56, R24, R58, R172 ;  /* 0x0000003a1838723c */ /* 0x008fe200000810ac */
[----:B------:R-:W-:Y:S01]  /*1a5910*/  IMAD.X R32, R33, 0x1, R2, P6 ;  /* 0x0000000121207824 */ /* 0x000fe200030e0602 */
[-C--:B-1----:R-:W-:Y:S02]  /*1a5920*/  IADD3 R50, P3, PT, R46, R51.reuse, RZ ;  /* 0x000000332e327210 */ /* 0x082fe40007f7e0ff */
[----:B------:R-:W-:-:S15]  /*1a5930*/  IADD3 R49, P4, PT, R30, R51, RZ ;  /* 0x000000331e317210 */ /* 0x000fde0007f9e0ff */
[----:B------:R-:W-:Y:S04]  /*1a5940*/  STL.64 [R1+0x3180], R56 ;  /* 0x0031803801007387 */ /* 0x000fe80000100a00 */
[----:B------:R1:W-:Y:S04]  /*1a5950*/  STL.64 [R1+0x3188], R58 ;  /* 0x0031883a01007387 */ /* 0x0003e80000100a00 */
[----:B------:R2:W-:Y:S04]  /*1a5960*/  STL [R1+0x7f4], R48 ;  /* 0x0007f43001007387 */ /* 0x0005e80000100800 */
[----:B------:R3:W-:Y:S01]  /*1a5970*/  STL [R1+0x7f8], R38 ;  /* 0x0007f82601007387 */ /* 0x0007e20000100800 */
[----:B-1----:R-:W-:-:S03]  /*1a5980*/  IMAD.MOV.U32 R58, RZ, RZ, R182 ;  /* 0x000000ffff3a7224 */ /* 0x002fc600078e00b6 */
[----:B------:R1:W-:Y:S01]  /*1a5990*/  STL [R1+0x7fc], R36 ;  /* 0x0007fc2401007387 */ /* 0x0003e20000100800 */
[----:B------:R-:W-:-:S03]  /*1a59a0*/  IMAD.MOV.U32 R59, RZ, RZ, R183 ;  /* 0x000000ffff3b7224 */ /* 0x000fc600078e00b7 */
[----:B------:R-:W4:Y:S01]  /*1a59b0*/  LDL.LU R182, [R1+0xac88] ;  /* 0x00ac880001b67983 */ /* 0x000f220000300800 */
[----:B--2---:R-:W-:-:S03]  /*1a59c0*/  IADD3 R48, P5, PT, R28, R51, RZ ;  /* 0x000000331c307210 */ /* 0x004fc60007fbe0ff */
[----:B------:R2:W-:Y:S04]  /*1a59d0*/  STL [R1+0x800], R32 ;  /* 0x0008002001007387 */ /* 0x0005e80000100800 */
[----:B------:R-:W4:Y:S04]  /*1a59e0*/  LDL.LU R183, [R1+0xac84] ;  /* 0x00ac840001b77983 */ /* 0x000f280000300800 */
[----:B---3--:R-:W3:Y:S01]  /*1a59f0*/  LDL.LU.64 R38, [R1+0x5580] ;  /* 0x0055800001267983 */ /* 0x008ee20000300a00 */
[----:B------:R-:W-:-:S03]  /*1a5a00*/  IADD3.X R46, PT, PT, R47, R2, RZ, P3, !PT ;  /* 0x000000022f2e7210 */ /* 0x000fc60001ffe4ff */
[----:B-1----:R-:W3:Y:S01]  /*1a5a10*/  LDL.LU.64 R36, [R1+0x5578] ;  /* 0x0055780001247983 */ /* 0x002ee20000300a00 */
[----:B------:R-:W-:-:S03]  /*1a5a20*/  IMAD.X R30, R31, 0x1, R2, P4 ;  /* 0x000000011f1e7824 */ /* 0x000fc600020e0602 */
[----:B--2---:R-:W2:Y:S01]  /*1a5a30*/  LDL.LU.64 R32, [R1+0x5570] ;  /* 0x0055700001207983 */ /* 0x004ea20000300a00 */
[----:B------:R-:W-:-:S03]  /*1a5a40*/  IMAD.X R29, R29, 0x1, R2, P5 ;  /* 0x000000011d1d7824 */ /* 0x000fc600028e0602 */
[----:B------:R-:W-:Y:S04]  /*1a5a50*/  STL [R1+0x804], R50 ;  /* 0x0008043201007387 */ /* 0x000fe80000100800 */
[----:B------:R-:W-:Y:S04]  /*1a5a60*/  STL [R1+0x808], R49 ;  /* 0x0008083101007387 */ /* 0x000fe80000100800 */
[----:B------:R-:W-:Y:S01]  /*1a5a70*/  STL [R1+0x80c], R48 ;  /* 0x00080c3001007387 */ /* 0x000fe20000100800 */
[----:B------:R-:W-:Y:S01]  /*1a5a80*/  IMAD.MOV.U32 R62, RZ, RZ, R186 ;  /* 0x000000ffff3e7224 */ /* 0x000fe200078e00ba */
[----:B------:R-:W-:Y:S01]  /*1a5a90*/  MOV R63, R187 ;  /* 0x000000bb003f7202 */ /* 0x000fe20000000f00 */
[----:B------:R-:W-:Y:S01]  /*1a5aa0*/  HMMA.1688.F32.TF32 R52, R24, R54, R176 ;  /* 0x000000361834723c */ /* 0x000fe200000810b0 */
[----:B------:R-:W-:-:S15]  /*1a5ab0*/  IADD3 R28, P3, PT, R44, R51, RZ ;  /* 0x000000332c1c7210 */ /* 0x000fde0007f7e0ff */
[----:B------:R-:W-:-:S03]  /*1a5ac0*/  NOP ;  /* 0x0000000000007918 */ /* 0x000fc60000000000 */
[----:B------:R-:W-:Y:S04]  /*1a5ad0*/  STL.64 [R1+0x3170], R52 ;  /* 0x0031703401007387 */ /* 0x000fe80000100a00 */
[----:B------:R1:W-:Y:S04]  /*1a5ae0*/  STL.64 [R1+0x3178], R54 ;  /* 0x0031783601007387 */ /* 0x0003e80000100a00 */
[----:B-1----:R-:W2:Y:S04]  /*1a5af0*/  LDL.LU.64 R54, [R1+0x5568] ;  /* 0x0055680001367983 */ /* 0x002ea80000300a00 */
[----:B------:R1:W-:Y:S04]  /*1a5b00*/  STL [R1+0x7b0], R46 ;  /* 0x0007b02e01007387 */ /* 0x0003e80000100800 */
[----:B------:R1:W-:Y:S04]  /*1a5b10*/  STL [R1+0x7b4], R30 ;  /* 0x0007b41e01007387 */ /* 0x0003e80000100800 */
[----:B------:R-:W-:Y:S04]  /*1a5b20*/  STL [R1+0x7b8], R29 ;  /* 0x0007b81d01007387 */ /* 0x000fe80000100800 */
[----:B------:R-:W2:Y:S04]  /*1a5b30*/  LDL.LU R186, [R1+0xac80] ;  /* 0x00ac800001ba7983 */ /* 0x000ea80000300800 */
[----:B------:R4:W-:Y:S04]  /*1a5b40*/  STL [R1+0x7bc], R28 ;  /* 0x0007bc1c01007387 */ /* 0x0009e80000100800 */
[----:B------:R-:W2:Y:S01]  /*1a5b50*/  LDL.LU R187, [R1+0xac7c] ;  /* 0x00ac7c0001bb7983 */ /* 0x000ea20000300800 */
[----:B----4-:R-:W-:-:S02]  /*1a5b60*/  IADD3 R50, P4, PT, R42, R51, RZ ;  /* 0x000000332a327210 */ /* 0x010fc40007f9e0ff */
[-C--:B------:R-:W-:Y:S01]  /*1a5b70*/  IADD3 R49, P5, PT, R40, R51.reuse, RZ ;  /* 0x0000003328317210 */ /* 0x080fe20007fbe0ff */
[----:B-1----:R-:W4:Y:S01]  /*1a5b80*/  LDL.LU.64 R46, [R1+0x5560] ;  /* 0x00556000012e7983 */ /* 0x002f220000300a00 */
[----:B------:R-:W-:Y:S01]  /*1a5b90*/  IADD3 R48, P6, PT, R34, R51, RZ ;  /* 0x0000003322307210 */ /* 0x000fe20007fde0ff */
[--C-:B------:R-:W-:Y:S02]  /*1a5ba0*/  IMAD.X R44, R45, 0x1, R2.reuse, P3 ;  /* 0x000000012d2c7824 */ /* 0x100fe400018e0602 */
[----:B------:R-:W4:Y:S01]  /*1a5bb0*/  LDL.LU.64 R30, [R1+0x5558] ;  /* 0x00555800011e7983 */ /* 0x000f220000300a00 */
[----:B------:R-:W-:-:S03]  /*1a5bc0*/  IMAD.X R42, R43, 0x1, R2, P4 ;  /* 0x000000012b2a7824 */ /* 0x000fc600020e0602 */
[----:B------:R-:W4:Y:S01]  /*1a5bd0*/  LDL.LU.64 R28, [R1+0x5550] ;  /* 0x00555000011c7983 */ /* 0x000f220000300a00 */
[----:B------:R-:W-:Y:S01]  /*1a5be0*/  IMAD.X R40, R41, 0x1, R2, P5 ;  /* 0x0000000129287824 */ /* 0x000fe200028e0602 */
[----:B------:R-:W-:Y:S02]  /*1a5bf0*/  HMMA.1688.F32.TF32 R64, R24, R66, R180 ;  /* 0x000000421840723c */ /* 0x000fe400000810b4 */
[----:B------:R-:W-:Y:S01]  /*1a5c00*/  STL [R1+0x7c0], R50 ;  /* 0x0007c03201007387 */ /* 0x000fe20000100800 */
[----:B------:R-:W-:-:S03]  /*1a5c10*/  IADD3.X R34, PT, PT, R35, R2, RZ, P6, !PT ;  /* 0x0000000223227210 */ /* 0x000fc600037fe4ff */
[----:B------:R-:W-:Y:S04]  /*1a5c20*/  STL [R1+0x7c4], R49 ;  /* 0x0007c43101007387 */ /* 0x000fe80000100800 */
[----:B------:R-:W-:Y:S01]  /*1a5c30*/  STL [R1+0x7c8], R48 ;  /* 0x0007c83001007387 */ /* 0x000fe20000100800 */
[----:B---3--:R-:W-:-:S08]  /*1a5c40*/  IADD3 R43, P4, PT, R36, R51, RZ ;  /* 0x00000033242b7210 */ /* 0x008fd00007f9e0ff */
[----:B------:R-:W-:Y:S04]  /*1a5c50*/  STL.64 [R1+0x3160], R64 ;  /* 0x0031604001007387 */ /* 0x000fe80000100a00 */
[----:B------:R1:W-:Y:S04]  /*1a5c60*/  STL.64 [R1+0x3168], R66 ;  /* 0x0031684201007387 */ /* 0x0003e80000100a00 */
[----:B------:R3:W-:Y:S04]  /*1a5c70*/  STL [R1+0x764], R44 ;  /* 0x0007642c01007387 */ /* 0x0007e80000100800 */
[----:B------:R2:W-:Y:S01]  /*1a5c80*/  STL [R1+0x768], R42 ;  /* 0x0007682a01007387 */ /* 0x0005e20000100800 */
[----:B-1----:R-:W-:-:S03]  /*1a5c90*/  IMAD.MOV.U32 R66, RZ, RZ, R189 ;  /* 0x000000ffff427224 */ /* 0x002fc600078e00bd */
[----:B------:R1:W-:Y:S01]  /*1a5ca0*/  STL [R1+0x76c], R40 ;  /* 0x00076c2801007387 */ /* 0x0003e20000100800 */
[----:B------:R-:W-:Y:S01]  /*1a5cb0*/  IMAD.MOV.U32 R67, RZ, RZ, R190 ;  /* 0x000000ffff437224 */ /* 0x000fe200078e00be */
[-C--:B---3--:R-:W-:Y:S02]  /*1a5cc0*/  IADD3 R44, P3, PT, R38, R51.reuse, RZ ;  /* 0x00000033262c7210 */ /* 0x088fe40007f7e0ff */
[----:B------:R-:W3:Y:S01]  /*1a5cd0*/  LDL.LU R189, [R1+0xac78] ;  /* 0x00ac780001bd7983 */ /* 0x000ee20000300800 */
[----:B--2---:R-:W-:-:S03]  /*1a5ce0*/  IADD3 R42, P5, PT, R32, R51, RZ ;  /* 0x00000033202a7210 */ /* 0x004fc60007fbe0ff */
[----:B------:R2:W-:Y:S04]  /*1a5cf0*/  STL [R1+0x770], R34 ;  /* 0x0007702201007387 */ /* 0x0005e80000100800 */
[----:B------:R-:W3:Y:S01]  /*1a5d00*/  LDL.LU R190, [R1+0xac74] ;  /* 0x00ac740001be7983 */ /* 0x000ee20000300800 */
[----:B------:R-:W-:-:S03]  /*1a5d10*/  IMAD.X R38, R39, 0x1, R2, P3 ;  /* 0x0000000127267824 */ /* 0x000fc600018e0602 */
[----:B-1----:R-:W3:Y:S01]  /*1a5d20*/  LDL.LU.64 R40, [R1+0x5548] ;  /* 0x0055480001287983 */ /* 0x002ee20000300a00 */
[----:B------:R-:W-:-:S03]  /*1a5d30*/  IADD3.X R36, PT, PT, R37, R2, RZ, P4, !PT ;  /* 0x0000000225247210 */ /* 0x000fc600027fe4ff */
[----:B--2---:R-:W2:Y:S01]  /*1a5d40*/  LDL.LU.64 R34, [R1+0x5540] ;  /* 0x0055400001227983 */ /* 0x004ea20000300a00 */
[----:B------:R-:W-:-:S03]  /*1a5d50*/  IMAD.X R33, R33, 0x1, R2, P5 ;  /* 0x0000000121217824 */ /* 0x000fc600028e0602 */
[----:B------:R-:W2:Y:S04]  /*1a5d60*/  LDL.LU.64 R52, [R1+0x5538] ;  /* 0x0055380001347983 */ /* 0x000ea80000300a00 */
[----:B------:R-:W-:Y:S04]  /*1a5d70*/  STL [R1+0x774], R44 ;  /* 0x0007742c01007387 */ /* 0x000fe80000100800 */
[----:B------:R-:W-:Y:S04]  /*1a5d80*/  STL [R1+0x778], R43 ;  /* 0x0007782b01007387 */ /* 0x000fe80000100800 */
[----:B------:R-:W-:Y:S01]  /*1a5d90*/  STL [R1+0x77c], R42 ;  /* 0x00077c2a01007387 */ /* 0x000fe20000100800 */
[----:B------:R-:W-:Y:S01]  /*1a5da0*/  HMMA.1688.F32.TF32 R56, R24, R58, R184 ;  /* 0x0000003a1838723c */ /* 0x000fe200000810b8 */
[----:B------:R-:W-:-:S15]  /*1a5db0*/  IADD3 R32, P3, PT, R54, R51, RZ ;  /* 0x0000003336207210 */ /* 0x000fde0007f7e0ff */
[----:B------:R-:W-:-:S03]  /*1a5dc0*/  NOP ;  /* 0x0000000000007918 */ /* 0x000fc60000000000 */
[----:B------:R-:W-:Y:S04]  /*1a5dd0*/  STL.64 [R1+0x3150], R56 ;  /* 0x0031503801007387 */ /* 0x000fe80000100a00 */
[----:B------:R1:W-:Y:S04]  /*1a5de0*/  STL.64 [R1+0x3158], R58 ;  /* 0x0031583a01007387 */ /* 0x0003e80000100a00 */
[----:B------:R-:W-:Y:S04]  /*1a5df0*/  STL [R1+0x738], R38 ;  /* 0x0007382601007387 */ /* 0x000fe80000100800 */
[----:B------:R4:W-:Y:S01]  /*1a5e00*/  STL [R1+0x73c], R36 ;  /* 0x00073c2401007387 */ /* 0x0009e20000100800 */
[----:B-1----:R-:W-:-:S03]  /*1a5e10*/  IMAD.MOV.U32 R58, RZ, RZ, R191 ;  /* 0x000000ffff3a7224 */ /* 0x002fc600078e00bf */
[----:B------:R-:W-:Y:S04]  /*1a5e20*/  STL [R1+0x740], R33 ;  /* 0x0007402101007387 */ /* 0x000fe80000100800 */
[----:B------:R-:W2:Y:S01]  /*1a5e30*/  LDL.LU R191, [R1+0xac70] ;  /* 0x00ac700001bf7983 */ /* 0x000ea20000300800 */
[----:B------:R-:W-:-:S03]  /*1a5e40*/  IMAD.MOV.U32 R59, RZ, RZ, R195 ;  /* 0x000000ffff3b7224 */ /* 0x000fc600078e00c3 */
[----:B------:R1:W-:Y:S04]  /*1a5e50*/  STL [R1+0x744], R32 ;  /* 0x0007442001007387 */ /* 0x0003e80000100800 */
[----:B------:R-:W2:Y:S01]  /*1a5e60*/  LDL.LU R195, [R1+0xac6c] ;  /* 0x00ac6c0001c37983 */ /* 0x000ea20000300800 */
[-C--:B----4-:R-:W-:Y:S02]  /*1a5e70*/  IADD3 R42, P4, PT, R46, R51.reuse, RZ ;  /* 0x000000332e2a7210 */ /* 0x090fe40007f9e0ff */
[-C--:B------:R-:W-:Y:S01]  /*1a5e80*/  IADD3 R37, P5, PT, R30, R51.reuse, RZ ;  /* 0x000000331e257210 */ /* 0x080fe20007fbe0ff */
[----:B------:R-:W4:Y:S01]  /*1a5e90*/  LDL.LU.64 R48, [R1+0x5530] ;  /* 0x0055300001307983 */ /* 0x000f220000300a00 */
[----:B------:R-:W-:-:S03]  /*1a5ea0*/  IADD3 R36, P6, PT, R28, R51, RZ ;  /* 0x000000331c247210 */ /* 0x000fc60007fde0ff */
[----:B------:R-:W4:Y:S04]  /*1a5eb0*/  LDL.LU.64 R44, [R1+0x5528] ;  /* 0x00552800012c7983 */ /* 0x000f280000300a00 */
[----:B-1----:R-:W4:Y:S01]  /*1a5ec0*/  LDL.LU.64 R32, [R1+0x5520] ;  /* 0x0055200001207983 */ /* 0x002f220000300a00 */
[----:B------:R-:W-:-:S03]  /*1a5ed0*/  IADD3.X R50, PT, PT, R55, R2, RZ, P3, !PT ;  /* 0x0000000237327210 */ /* 0x000fc60001ffe4ff */
[----:B------:R-:W4:Y:S01]  /*1a5ee0*/  LDL.LU.64 R38, [R1+0x5518] ;  /* 0x0055180001267983 */ /* 0x000f220000300a00 */
[----:B------:R-:W-:-:S03]  /*1a5ef0*/  IMAD.X R46, R47, 0x1, R2, P4 ;  /* 0x000000012f2e7824 */ /* 0x000fc600020e0602 */
[----:B------:R1:W-:Y:S01]  /*1a5f00*/  STL [R1+0x748], R42 ;  /* 0x0007482a01007387 */ /* 0x0003e20000100800 */
[----:B------:R-:W-:-:S03]  /*1a5f10*/  IMAD.X R30, R31, 0x1, R2, P5 ;  /* 0x000000011f1e7824 */ /* 0x000fc600028e0602 */
[----:B------:R-:W-:Y:S01]  /*1a5f20*/  STL [R1+0x74c], R37 ;  /* 0x00074c2501007387 */ /* 0x000fe20000100800 */
[----:B------:R-:W-:-:S03]  /*1a5f30*/  IMAD.X R28, R29, 0x1, R2, P6 ;  /* 0x000000011d1c7824 */ /* 0x000fc600030e0602 */
[----:B-1----:R-:W4:Y:S04]  /*1a5f40*/  LDL.LU.64 R42, [R1+0x5510] ;  /* 0x00551000012a7983 */ /* 0x002f280000300a00 */
[----:B------:R1:W-:Y:S01]  /*1a5f50*/  STL [R1+0x760], R36 ;  /* 0x0007602401007387 */ /* 0x0003e20000100800 */
[----:B---3--:R-:W-:-:S03]  /*1a5f60*/  IADD3 R29, P3, PT, R40, R51, RZ ;  /* 0x00000033281d7210 */ /* 0x008fc60007f7e0ff */
[----:B-1----:R-:W3:Y:S02]  /*1a5f70*/  LDL.LU.64 R36, [R1+0x5508] ;  /* 0x0055080001247983 */ /* 0x002ee40000300a00 */
[----:B------:R-:W-:Y:S02]  /*1a5f80*/  IMAD.X R40, R41, 0x1, R2, P3 ;  /* 0x0000000129287824 */ /* 0x000fe400018e0602 */
[----:B------:R-:W-:Y:S01]  /*1a5f90*/  IMAD.MOV.U32 R54, RZ, RZ, R198 ;  /* 0x000000ffff367224 */ /* 0x000fe200078e00c6 */
[----:B------:R-:W-:Y:S01]  /*1a5fa0*/  MOV R55, R199 ;  /* 0x000000c700377202 */ /* 0x000fe20000000f00 */
[C---:B--2---:R-:W-:Y:S08]  /*1a5fb0*/  HMMA.1688.F32.TF32 R60, R24.reuse, R62, R188 ;  /* 0x0000003e183c723c */ /* 0x044ff000000810bc */
[----:B------:R-:W-:Y:S11]  /*1a5fc0*/  HMMA.1688.F32.TF32 R64, R24, R66, R192 ;  /* 0x000000421840723c */ /* 0x000ff600000810c0 */
[----:B------:R-:W-:Y:S04]  /*1a5fd0*/  STL.64 [R1+0x3140], R60 ;  /* 0x0031403c01007387 */ /* 0x000fe80000100a00 */
[----:B------:R1:W-:Y:S04]  /*1a5fe0*/  STL.64 [R1+0x3148], R62 ;  /* 0x0031483e01007387 */ /* 0x0003e80000100a00 */
[----:B------:R-:W-:Y:S04]  /*1a5ff0*/  STL [R1+0x6fc], R50 ;  /* 0x0006fc3201007387 */ /* 0x000fe80000100800 */
[----:B------:R2:W-:Y:S01]  /*1a6000*/  STL [R1+0x700], R46 ;  /* 0x0007002e01007387 */ /* 0x0005e20000100800 */
[----:B-1----:R-:W-:-:S03]  /*1a6010*/  MOV R62, R196 ;  /* 0x000000c4003e7202 */ /* 0x002fc60000000f00 */
[----:B------:R1:W-:Y:S01]  /*1a6020*/  STL [R1+0x704], R30 ;  /* 0x0007041e01007387 */ /* 0x0003e20000100800 */
[----:B------:R-:W-:-:S03]  /*1a6030*/  IMAD.MOV.U32 R63, RZ, RZ, R197 ;  /* 0x000000ffff3f7224 */ /* 0x000fc600078e00c5 */
[----:B------:R-:W3:Y:S01]  /*1a6040*/  LDL.LU R196, [R1+0xac68] ;  /* 0x00ac680001c47983 */ /* 0x000ee20000300800 */
[----:B--2---:R-:W-:-:S03]  /*1a6050*/  IADD3 R46, P5, PT, R52, R51, RZ ;  /* 0x00000033342e7210 */ /* 0x004fc60007fbe0ff */
[----:B------:R2:W-:Y:S04]  /*1a6060*/  STL [R1+0x708], R28 ;  /* 0x0007081c01007387 */ /* 0x0005e80000100800 */
[----:B------:R-:W3:Y:S04]  /*1a6070*/  LDL.LU R197, [R1+0xac64] ;  /* 0x00ac640001c57983 */ /* 0x000ee80000300800 */
[----:B-1----:R-:W3:Y:S01]  /*1a6080*/  LDL.LU.64 R30, [R1+0x5500] ;  /* 0x00550000011e7983 */ /* 0x002ee20000300a00 */
[----:B--2---:R-:W-:-:S03]  /*1a6090*/  IADD3 R28, P4, PT, R34, R51, RZ ;  /* 0x00000033221c7210 */ /* 0x004fc60007f9e0ff */
[----:B------:R-:W-:Y:S04]  /*1a60a0*/  STL [R1+0x70c], R29 ;  /* 0x00070c1d01007387 */ /* 0x000fe80000100800 */
[----:B------:R1:W-:Y:S04]  /*1a60b0*/  STL [R1+0x710], R28 ;  /* 0x0007101c01007387 */ /* 0x0003e80000100800 */
[----:B-1----:R-:W2:Y:S04]  /*1a60c0*/  LDL.LU.64 R28, [R1+0x54f8] ;  /* 0x0054f800011c7983 */ /* 0x002ea80000300a00 */
[----:B------:R1:W-:Y:S04]  /*1a60d0*/  STL [R1+0x714], R46 ;  /* 0x0007142e01007387 */ /* 0x0003e80000100800 */
[----:B-1----:R-:W2:Y:S04]  /*1a60e0*/  LDL.LU.64 R46, [R1+0x54f0] ;  /* 0x0054f000012e7983 */ /* 0x002ea80000300a00 */
[----:B------:R-:W-:Y:S04]  /*1a60f0*/  STL.64 [R1+0x3130], R64 ;  /* 0x0031304001007387 */ /* 0x000fe80000100a00 */
[----:B------:R-:W-:Y:S04]  /*1a6100*/  STL.64 [R1+0x3138], R66 ;  /* 0x0031384201007387 */ /* 0x000fe80000100a00 */
[----:B------:R-:W2:Y:S04]  /*1a6110*/  LDL.LU R198, [R1+0xac60] ;  /* 0x00ac600001c67983 */ /* 0x000ea80000300800 */
[----:B------:R1:W-:Y:S04]  /*1a6120*/  STL [R1+0x6c0], R40 ;  /* 0x0006c02801007387 */ /* 0x0003e80000100800 */
[----:B------:R-:W2:Y:S01]  /*1a6130*/  LDL.LU R199, [R1+0xac5c] ;  /* 0x00ac5c0001c77983 */ /* 0x000ea20000300800 */
[----:B------:R-:W-:-:S02]  /*1a6140*/  IMAD.X R50, R35, 0x1, R2, P4 ;  /* 0x0000000123327824 */ /* 0x000fc400020e0602 */
[----:B------:R-:W-:Y:S01]  /*1a6150*/  IMAD.X R52, R53, 0x1, R2, P5 ;  /* 0x0000000135347824 */ /* 0x000fe200028e0602 */
[----:B-1----:R-:W2:Y:S04]  /*1a6160*/  LDL.LU.64 R40, [R1+0x54e8] ;  /* 0x0054e80001287983 */ /* 0x002ea80000300a00 */
[----:B------:R-:W2:Y:S04]  /*1a6170*/  LDL.LU.64 R34, [R1+0x54e0] ;  /* 0x0054e00001227983 */ /* 0x000ea80000300a00 */
[----:B------:R1:W-:Y:S01]  /*1a6180*/  STL [R1+0x6c4], R50 ;  /* 0x0006c43201007387 */ /* 0x0003e20000100800 */
[----:B----4-:R-:W-:-:S03]  /*1a6190*/  IADD3 R53, P4, PT, R44, R51, RZ ;  /* 0x000000332c357210 */ /* 0x010fc60007f9e0ff */
[----:B------:R4:W-:Y:S01]  /*1a61a0*/  STL [R1+0x6c8], R52 ;  /* 0x0006c83401007387 */ /* 0x0009e20000100800 */
[-C--:B-1----:R-:W-:Y:S02]  /*1a61b0*/  IADD3 R50, P3, PT, R48, R51.reuse, RZ ;  /* 0x0000003330327210 */ /* 0x082fe40007f7e0ff */
[----:B----4-:R-:W-:-:S03]  /*1a61c0*/  IADD3 R52, P5, PT, R32, R51, RZ ;  /* 0x0000003320347210 */ /* 0x010fc60007fbe0ff */
[----:B------:R1:W-:Y:S01]  /*1a61d0*/  STL [R1+0x6cc], R50 ;  /* 0x0006cc3201007387 */ /* 0x0003e20000100800 */
[----:B------:R-:W-:Y:S01]  /*1a61e0*/  IMAD.X R48, R49, 0x1, R2, P3 ;  /* 0x0000000131307824 */ /* 0x000fe200018e0602 */
[----:B------:R-:W-:Y:S02]  /*1a61f0*/  IADD3.X R44, PT, PT, R45, R2, RZ, P4, !PT ;  /* 0x000000022d2c7210 */ /* 0x000fe400027fe4ff */
[----:B------:R-:W-:Y:S01]  /*1a6200*/  STL [R1+0x6d0], R53 ;  /* 0x0006d03501007387 */ /* 0x000fe20000100800 */
[----:B-1----:R-:W-:-:S03]  /*1a6210*/  IADD3 R50, P6, PT, R38, R51, RZ ;  /* 0x0000003326327210 */ /* 0x002fc60007fde0ff */
[----:B------:R-:W-:Y:S01]  /*1a6220*/  STL [R1+0x6d4], R52 ;  /* 0x0006d43401007387 */ /* 0x000fe20000100800 */
[----:B------:R-:W-:-:S03]  /*1a6230*/  IMAD.X R45, R33, 0x1, R2, P5 ;  /* 0x00000001212d7824 */ /* 0x000fc600028e0602 */
[----:B------:R-:W-:Y:S01]  /*1a6240*/  STL [R1+0x6d8], R50 ;  /* 0x0006d83201007387 */ /* 0x000fe20000100800 */
[----:B---3--:R-:W-:Y:S01]  /*1a6250*/  IADD3 R38, P4, PT, R36, R51, RZ ;  /* 0x0000003324267210 */ /* 0x008fe20007f9e0ff */
[----:B--2---:R-:W-:-:S15]  /*1a6260*/  HMMA.1688.F32.TF32 R56, R24, R58, R196 ;  /* 0x0000003a1838723c */ /* 0x004fde00000810c4 */
[----:B------:R-:W-:-:S04]  /*1a6270*/  NOP ;  /* 0x0000000000007918 */ /* 0x000fc80000000000 */
[----:B------:R-:W-:Y:S04]  /*1a6280*/  STL.64 [R1+0x3120], R56 ;  /* 0x0031203801007387 */ /* 0x000fe80000100a00 */
[----:B------:R1:W-:Y:S04]  /*1a6290*/  STL.64 [R1+0x3128], R58 ;  /* 0x0031283a01007387 */ /* 0x0003e80000100a00 */
[----:B------:R-:W-:Y:S04]  /*1a62a0*/  STL [R1+0x6a4], R48 ;  /* 0x0006a43001007387 */ /* 0x000fe80000100800 */
[----:B------:R-:W2:Y:S04]  /*1a62b0*/  LDL.LU.64 R32, [R1+0x54d8] ;  /* 0x0054d80001207983 */ /* 0x000ea80000300a00 */
[----:B------:R3:W-:Y:S01]  /*1a62c0*/  STL [R1+0x6a8], R44 ;  /* 0x0006a82c01007387 */ /* 0x0007e20000100800 */
[----:B-1----:R-:W-:-:S03]  /*1a62d0*/  IMAD.MOV.U32 R58, RZ, RZ, R206 ;  /* 0x000000ffff3a7224 */ /* 0x002fc600078e00ce */
[----:B------:R-:W-:Y:S01]  /*1a62e0*/  STL [R1+0x6ac], R45 ;  /* 0x0006ac2d01007387 */ /* 0x000fe20000100800 */
[----:B---3--:R-:W-:Y:S01]  /*1a62f0*/  IMAD.X R44, R39, 0x1, R2, P6 ;  /* 0x00000001272c7824 */ /* 0x008fe200030e0602 */
[----:B------:R-:W-:-:S04]  /*1a6300*/  IADD3 R39, P3, PT, R42, R51, RZ ;  /* 0x000000332a277210 */ /* 0x000fc80007f7e0ff */
[----:B------:R1:W-:Y:S01]  /*1a6310*/  STL [R1+0x6b0], R44 ;  /* 0x0006b02c01007387 */ /* 0x0003e20000100800 */
[----:B------:R-:W-:-:S03]  /*1a6320*/  MOV R59, R207 ;  /* 0x000000cf003b7202 */ /* 0x000fc60000000f00 */
[----:B------:R-:W-:Y:S04]  /*1a6330*/  STL [R1+0x6b4], R39 ;  /* 0x0006b42701007387 */ /* 0x000fe80000100800 */
[----:B------:R-:W3:Y:S04]  /*1a6340*/  LDL.LU R206, [R1+0xac58] ;  /* 0x00ac580001ce7983 */ /* 0x000ee80000300800 */
[----:B------:R4:W-:Y:S04]  /*1a6350*/  STL [R1+0x6b8], R38 ;  /* 0x0006b82601007387 */ /* 0x0009e80000100800 */
[----:B------:R-:W3:Y:S01]  /*1a6360*/  LDL.LU R207, [R1+0xac54] ;  /* 0x00ac540001cf7983 */ /* 0x000ee20000300800 */
[----:B------:R-:W-:Y:S01]  /*1a6370*/  HMMA.1688.F32.TF32 R60, R24, R62, R200 ;  /* 0x0000003e183c723c */ /* 0x000fe200000810c8 */
[----:B------:R-:W-:Y:S01]  /*1a6380*/  IADD3 R48, P5, PT, R30, R51, RZ ;  /* 0x000000331e307210 */ /* 0x000fe20007fbe0ff */
[--C-:B------:R-:W-:Y:S01]  /*1a6390*/  IMAD.X R42, R43, 0x1, R2.reuse, P3 ;  /* 0x000000012b2a7824 */ /* 0x100fe200018e0602 */
[----:B-1----:R-:W2:Y:S01]  /*1a63a0*/  LDL.LU.64 R44, [R1+0x54d0] ;  /* 0x0054d000012c7983 */ /* 0x002ea20000300a00 */
[----:B------:R-:W-:-:S03]  /*1a63b0*/  IMAD.X R36, R37, 0x1, R2, P4 ;  /* 0x0000000125247824 */ /* 0x000fc600020e0602 */
[----:B----4-:R-:W4:Y:S01]  /*1a63c0*/  LDL.LU.64 R38, [R1+0x54c8] ;  /* 0x0054c80001267983 */ /* 0x010f220000300a00 */
[----:B------:R-:W-:Y:S01]  /*1a63d0*/  IMAD.X R31, R31, 0x1, R2, P5 ;  /* 0x000000011f1f7824 */ /* 0x000fe200028e0602 */
[-C--:B------:R-:W-:Y:S02]  /*1a63e0*/  IADD3 R30, P3, PT, R28, R51.reuse, RZ ;  /* 0x000000331c1e7210 */ /* 0x080fe40007f7e0ff */
[----:B------:R-:W-:Y:S08]  /*1a63f0*/  STL [R1+0x6bc], R48 ;  /* 0x0006bc3001007387 */ /* 0x000ff00000100800 */
[----:B------:R-:W-:Y:S04]  /*1a6400*/  STL.64 [R1+0x3110], R60 ;  /* 0x0031103c01007387 */ /* 0x000fe80000100a00 */
[----:B------:R-:W-:Y:S04]  /*1a6410*/  STL.64 [R1+0x3118], R62 ;  /* 0x0031183e01007387 */ /* 0x000fe80000100a00 */
[----:B------:R1:W-:Y:S04]  /*1a6420*/  STL [R1+0x668], R42 ;  /* 0x0006682a01007387 */ /* 0x0003e80000100800 */
[----:B------:R1:W-:Y:S02]  /*1a6430*/  STL [R1+0x66c], R36 ;  /* 0x00066c2401007387 */ /* 0x0003e40000100800 */
[----:B-1----:R-:W-:-:S02]  /*1a6440*/  IADD3 R42, P4, PT, R46, R51, RZ ;  /* 0x000000332e2a7210 */ /* 0x002fc40007f9e0ff */
[----:B------:R-:W2:Y:S04]  /*1a6450*/  LDL.LU.64 R36, [R1+0x54c0] ;  /* 0x0054c00001247983 */ /* 0x000ea80000300a00 */
[----:B------:R1:W-:Y:S04]  /*1a6460*/  STL [R1+0x670], R31 ;  /* 0x0006701f01007387 */ /* 0x0003e80000100800 */
[----:B------:R1:W-:Y:S02]  /*1a6470*/  STL [R1+0x674], R30 ;  /* 0x0006741e01007387 */ /* 0x0003e40000100800 */
[----:B-1----:R-:W-:-:S02]  /*1a6480*/  IADD3 R31, P5, PT, R40, R51, RZ ;  /* 0x00000033281f7210 */ /* 0x002fc40007fbe0ff */
[----:B------:R-:W-:Y:S01]  /*1a6490*/  STL [R1+0x678], R42 ;  /* 0x0006782a01007387 */ /* 0x000fe20000100800 */
[----:B------:R-:W-:-:S03]  /*1a64a0*/  IADD3 R30, P6, PT, R34, R51, RZ ;  /* 0x00000033221e7210 */ /* 0x000fc60007fde0ff */
[----:B------:R1:W-:Y:S01]  /*1a64b0*/  STL [R1+0x67c], R31 ;  /* 0x00067c1f01007387 */ /* 0x0003e20000100800 */
[----:B------:R-:W-:-:S03]  /*1a64c0*/  MOV R66, R208 ;  /* 0x000000d000427202 */ /* 0x000fc60000000f00 */
[----:B------:R1:W-:Y:S01]  /*1a64d0*/  STL [R1+0x680], R30 ;  /* 0x0006801e01007387 */ /* 0x0003e20000100800 */
[----:B------:R-:W-:-:S03]  /*1a64e0*/  IMAD.MOV.U32 R67, RZ, RZ, R209 ;  /* 0x000000ffff437224 */ /* 0x000fc600078e00d1 */
[----:B------:R-:W2:Y:S01]  /*1a64f0*/  LDL.LU R208, [R1+0xac50] ;  /* 0x00ac500001d07983 */ /* 0x000ea20000300800 */
[----:B------:R-:W-:Y:S01]  /*1a6500*/  IMAD.X R29, R29, 0x1, R2, P3 ;  /* 0x000000011d1d7824 */ /* 0x000fe200018e0602 */
[----:B-1----:R-:W-:Y:S01]  /*1a6510*/  MOV R31, R211 ;  /* 0x000000d3001f7202 */ /* 0x002fe20000000f00 */
[----:B------:R-:W-:Y:S01]  /*1a6520*/  IMAD.MOV.U32 R30, RZ, RZ, R210 ;  /* 0x000000ffff1e7224 */ /* 0x000fe200078e00d2 */
[----:B---3--:R-:W-:-:S15]  /*1a6530*/  HMMA.1688.F32.TF32 R52, R24, R54, R204 ;  /* 0x000000361834723c */ /* 0x008fde00000810cc */
[----:B------:R-:W-:-:S04]  /*1a6540*/  NOP ;  /* 0x0000000000007918 */ /* 0x000fc80000000000 */
[----:B------:R1:W-:Y:S04]  /*1a6550*/  STL.64 [R1+0x3100], R52 ;  /* 0x0031003401007387 */ /* 0x0003e80000100a00 */
[----:B------:R-:W-:Y:S04]  /*1a6560*/  STL.64 [R1+0x3108], R54 ;  /* 0x0031083601007387 */ /* 0x000fe80000100a00 */
[----:B------:R-:W3:Y:S04]  /*1a6570*/  LDL.LU R209, [R1+0xac4c] ;  /* 0x00ac4c0001d17983 */ /* 0x000ee80000300800 */
[----:B-1----:R-:W3:Y:S04]  /*1a6580*/  LDL.LU.64 R52, [R1+0x54b8] ;  /* 0x0054b80001347983 */ /* 0x002ee80000300a00 */
[----:B------:R-:W3:Y:S04]  /*1a6590*/  LDL.LU.64 R48, [R1+0x54b0] ;  /* 0x0054b00001307983 */ /* 0x000ee80000300a00 */
[----:B------:R-:W3:Y:S04]  /*1a65a0*/  LDL.LU.64 R42, [R1+0x54a8] ;  /* 0x0054a800012a7983 */ /* 0x000ee80000300a00 */
[----:B------:R-:W3:Y:S04]  /*1a65b0*/  LDL.LU R28, [R1+0x2650] ;  /* 0x00265000011c7983 */ /* 0x000ee80000300800 */
[----:B------:R1:W-:Y:S04]  /*1a65c0*/  STL [R1+0x61c], R29 ;  /* 0x00061c1d01007387 */ /* 0x0003e80000100800 */
[----:B-1----:R-:W3:Y:S04]  /*1a65d0*/  LDL.LU R29, [R1+0x2654] ;  /* 0x00265400011d7983 */ /* 0x002ee80000300800 */
[----:B------:R-:W3:Y:S04]  /*1a65e0*/  LDL.LU R210, [R1+0xac48] ;  /* 0x00ac480001d27983 */ /* 0x000ee80000300800 */
[----:B------:R-:W3:Y:S01]  /*1a65f0*/  LDL.LU R211, [R1+0xac44] ;  /* 0x00ac440001d37983 */ /* 0x000ee20000300800 */
[----:B------:R-:W-:-:S02]  /*1a6600*/  IMAD.X R46, R47, 0x1, R2, P4 ;  /* 0x000000012f2e7824 */ /* 0x000fc400020e0602 */
[--C-:B------:R-:W-:Y:S02]  /*1a6610*/  IMAD.X R40, R41, 0x1, R2.reuse, P5 ;  /* 0x0000000129287824 */ /* 0x100fe400028e0602 */
[----:B------:R-:W-:Y:S01]  /*1a6620*/  IMAD.X R35, R35, 0x1, R2, P6 ;  /* 0x0000000123237824 */ /* 0x000fe200030e0602 */
[----:B------:R-:W-:Y:S01]  /*1a6630*/  STL [R1+0x620], R46 ;  /* 0x0006202e01007387 */ /* 0x000fe20000100800 */
[----:B--2---:R-:W-:-:S03]  /*1a6640*/  IADD3 R34, P3, PT, R32, R51, RZ ;  /* 0x0000003320227210 */ /* 0x004fc60007f7e0ff */
[----:B------:R1:W-:Y:S01]  /*1a6650*/  STL [R1+0x624], R40 ;  /* 0x0006242801007387 */ /* 0x0003e20000100800 */
[----:B------:R-:W-:-:S03]  /*1a6660*/  IADD3.X R33, PT, PT, R33, R2, RZ, P3, !PT ;  /* 0x0000000221217210 */ /* 0x000fc60001ffe4ff */
[----:B-1----:R-:W2:Y:S04]  /*1a6670*/  LDL.LU.64 R40, [R1+0x54a0] ;  /* 0x0054a00001287983 */ /* 0x002ea80000300a00 */
[----:B------:R1:W-:Y:S04]  /*1a6680*/  STL [R1+0x628], R35 ;  /* 0x0006282301007387 */ /* 0x0003e80000100800 */
[----:B------:R-:W2:Y:S04]  /*1a6690*/  LDL.LU.64 R60, [R1+0x5498] ;  /* 0x00549800013c7983 */ /* 0x000ea80000300a00 */
[----:B------:R4:W-:Y:S01]  /*1a66a0*/  STL [R1+0x62c], R34 ;  /* 0x00062c2201007387 */ /* 0x0009e20000100800 */
[----:B-1----:R-:W-:-:S03]  /*1a66b0*/  IADD3 R35, P4, PT, R44, R51, RZ ;  /* 0x000000332c237210 */ /* 0x002fc60007f9e0ff */
[----:B------:R-:W2:Y:S01]  /*1a66c0*/  LDL.LU.64 R46, [R1+0x5490] ;  /* 0x00549000012e7983 */ /* 0x000ea20000300a00 */
[----:B----4-:R-:W-:-:S03]  /*1a66d0*/  IADD3 R34, P5, PT, R38, R51, RZ ;  /* 0x0000003326227210 */ /* 0x010fc60007fbe0ff */
[----:B------:R1:W-:Y:S04]  /*1a66e0*/  STL [R1+0x640], R35 ;  /* 0x0006402301007387 */ /* 0x0003e80000100800 */
[----:B------:R4:W-:Y:S04]  /*1a66f0*/  STL [R1+0x644], R34 ;  /* 0x0006442201007387 */ /* 0x0009e80000100800 */
[----:B------:R-:W2:Y:S01]  /*1a6700*/  LDL.LU R32, [R1+0x2660] ;  /* 0x0026600001207983 */ /* 0x000ea20000300800 */
[----:B-1----:R-:W-:Y:S02]  /*1a6710*/  IMAD.MOV.U32 R35, RZ, RZ, R215 ;  /* 0x000000ffff237224 */ /* 0x002fe400078e00d7 */
[----:B----4-:R-:W-:Y:S01]  /*1a6720*/  IMAD.MOV.U32 R34, RZ, RZ, R214 ;  /* 0x000000ffff227224 */ /* 0x010fe200078e00d6 */
[----:B---3--:R-:W-:-:S15]  /*1a6730*/  HMMA.1688.F32.TF32 R56, R24, R58, R208 ;  /* 0x0000003a1838723c */ /* 0x008fde00000810d0 */
[----:B------:R-:W-:-:S04]  /*1a6740*/  NOP ;  /* 0x0000000000007918 */ /* 0x000fc80000000000 */
[----:B------:R-:W-:Y:S04]  /*1a6750*/  STL.64 [R1+0x30f0], R56 ;  /* 0x0030f03801007387 */ /* 0x000fe80000100a00 */
[----:B------:R-:W-:Y:S04]  /*1a6760*/  STL.64 [R1+0x30f8], R58 ;  /* 0x0030f83a01007387 */ /* 0x000fe80000100a00 */
[----:B------:R1:W-:Y:S04]  /*1a6770*/  STL [R1+0x600], R33 ;  /* 0x0006002101007387 */ /* 0x0003e80000100800 */
[----:B-1----:R-:W3:Y:S04]  /*1a6780*/  LDL.LU R33, [R1+0x2664] ;  /* 0x0026640001217983 */ /* 0x002ee80000300800 */
[----:B------:R-:W4:Y:S04]  /*1a6790*/  LDL.LU R214, [R1+0xac40] ;  /* 0x00ac400001d67983 */ /* 0x000f280000300800 */
[----:B------:R-:W4:Y:S01]  /*1a67a0*/  LDL.LU R215, [R1+0xac3c] ;  /* 0x00ac3c0001d77983 */ /* 0x000f220000300800 */
[----:B------:R-:W-:Y:S01]  /*1a67b0*/  IMAD.X R44, R45, 0x1, R2, P4 ;  /* 0x000000012d2c7824 */ /* 0x000fe200020e0602 */
[----:B------:R-:W-:-:S02]  /*1a67c0*/  IADD3.X R39, PT, PT, R39, R2, RZ, P5, !PT ;  /* 0x0000000227277210 */ /* 0x000fc40002ffe4ff */
[-C--:B------:R-:W-:Y:S02]  /*1a67d0*/  IADD3 R38, P3, PT, R36, R51.reuse, RZ ;  /* 0x0000003324267210 */ /* 0x080fe40007f7e0ff */
[----:B------:R1:W-:Y:S01]  /*1a67e0*/  STL [R1+0x604], R44 ;  /* 0x0006042c01007387 */ /* 0x0003e20000100800 */
[----:B------:R-:W-:-:S03]  /*1a67f0*/  IADD3 R50, P4, PT, R52, R51, RZ ;  /* 0x0000003334327210 */ /* 0x000fc60007f9e0ff */
[----:B-1----:R-:W2:Y:S04]  /*1a6800*/  LDL.LU.64 R44, [R1+0x5488] ;  /* 0x00548800012c7983 */ /* 0x002ea80000300a00 */
[----:B------:R1:W-:Y:S04]  /*1a6810*/  STL [R1+0x608], R39 ;  /* 0x0006082701007387 */ /* 0x0003e80000100800 */
[----:B------:R-:W2:Y:S04]  /*1a6820*/  LDL.LU.64 R54, [R1+0x5480] ;  /* 0x0054800001367983 */ /* 0x000ea80000300a00 */
[----:B------:R1:W-:Y:S02]  /*1a6830*/  STL [R1+0x60c], R38 ;  /* 0x00060c2601007387 */ /* 0x0003e40000100800 */
[----:B-1----:R-:W-:-:S02]  /*1a6840*/  IADD3 R39, P5, PT, R48, R51, RZ ;  /* 0x0000003330277210 */ /* 0x002fc40007fbe0ff */
[----:B------:R-:W2:Y:S01]  /*1a6850*/  LDL.LU.64 R58, [R1+0x5478] ;  /* 0x00547800013a7983 */ /* 0x000ea20000300a00 */
[----:B------:R-:W-:-:S03]  /*1a6860*/  IMAD.X R37, R37, 0x1, R2, P3 ;  /* 0x0000000125257824 */ /* 0x000fc600018e0602 */
[----:B------:R-:W2:Y:S01]  /*1a6870*/  LDL.LU.64 R56, [R1+0x5470] ;  /* 0x0054700001387983 */ /* 0x000ea20000300a00 */
[----:B------:R-:W-:-:S03]  /*1a6880*/  IADD3 R38, P6, PT, R42, R51, RZ ;  /* 0x000000332a267210 */ /* 0x000fc60007fde0ff */
[----:B------:R-:W-:Y:S04]  /*1a6890*/  STL [R1+0x610], R50 ;  /* 0x0006103201007387 */ /* 0x000fe80000100800 */
[----:B------:R1:W-:Y:S04]  /*1a68a0*/  STL [R1+0x614], R39 ;  /* 0x0006142701007387 */ /* 0x0003e80000100800 */
[----:B------:R1:W-:Y:S04]  /*1a68b0*/  STL [R1+0x618], R38 ;  /* 0x0006182601007387 */ /* 0x0003e80000100800 */
[----:B------:R-:W3:Y:S01]  /*1a68c0*/  LDL.LU R36, [R1+0x2670] ;  /* 0x0026700001247983 */ /* 0x000ee20000300800 */
[----:B-1----:R-:W-:-:S02]  /*1a68d0*/  IMAD.MOV.U32 R39, RZ, RZ, R219 ;  /* 0x000000ffff277224 */ /* 0x002fc400078e00db */
[----:B------:R-:W-:Y:S01]  /*1a68e0*/  IMAD.MOV.U32 R38, RZ, RZ, R218 ;  /* 0x000000ffff267224 */ /* 0x000fe200078e00da */
[----:B----4-:R-:W-:-:S15]  /*1a68f0*/  HMMA.1688.F32.TF32 R64, R24, R66, R212 ;  /* 0x000000421840723c */ /* 0x010fde00000810d4 */
[----:B------:R-:W-:-:S04]  /*1a6900*/  NOP ;  /* 0x0000000000007918 */ /* 0x000fc80000000000 */
[----:B------:R-:W-:Y:S04]  /*1a6910*/  STL.64 [R1+0x30e0], R64 ;  /* 0x0030e04001007387 */ /* 0x000fe80000100a00 */
[----:B------:R-:W-:Y:S04]  /*1a6920*/  STL.64 [R1+0x30e8], R66 ;  /* 0x0030e84201007387 */ /* 0x000fe80000100a00 */
[----:B------:R1:W-:Y:S04]  /*1a6930*/  STL [R1+0x59c], R37 ;  /* 0x00059c2501007387 */ /* 0x0003e80000100800 */
[----:B-1----:R-:W4:Y:S04]  /*1a6940*/  LDL.LU R37, [R1+0x2674] ;  /* 0x0026740001257983 */ /* 0x002f280000300800 */
[----:B------:R-:W3:Y:S04]  /*1a6950*/  LDL.LU R218, [R1+0xac38] ;  /* 0x00ac380001da7983 */ /* 0x000ee80000300800 */
[----:B------:R-:W3:Y:S01]  /*1a6960*/  LDL.LU R219, [R1+0xac34] ;  /* 0x00ac340001db7983 */ /* 0x000ee20000300800 */
[----:B------:R-:W-:Y:S01]  /*1a6970*/  IADD3.X R50, PT, PT, R53, R2, RZ, P4, !PT ;  /* 0x0000000235327210 */ /* 0x000fe200027fe4ff */
[----:B------:R-:W-:-:S02]  /*1a6980*/  IMAD.X R49, R49, 0x1, R2, P5 ;  /* 0x0000000131317824 */ /* 0x000fc400028e0602 */
[----:B------:R-:W-:Y:S01]  /*1a6990*/  IMAD.X R42, R43, 0x1, R2, P6 ;  /* 0x000000012b2a7824 */ /* 0x000fe200030e0602 */
[-C--:B--2---:R-:W-:Y:S01]  /*1a69a0*/  IADD3 R48, P3, PT, R40, R51.reuse, RZ ;  /* 0x0000003328307210 */ /* 0x084fe20007f7e0ff */
[----:B------:R-:W-:Y:S01]  /*1a69b0*/  STL [R1+0x5a0], R50 ;  /* 0x0005a03201007387 */ /* 0x000fe20000100800 */
[----:B------:R-:W-:-:S03]  /*1a69c0*/  IADD3 R43, P4, PT, R60, R51, RZ ;  /* 0x000000333c2b7210 */ /* 0x000fc60007f9e0ff */
[----:B------:R-:W-:Y:S04]  /*1a69d0*/  STL [R1+0x5a4], R49 ;  /* 0x0005a43101007387 */ /* 0x000fe80000100800 */
[----:B------:R1:W-:Y:S04]  /*1a69e0*/  STL [R1+0x5a8], R42 ;  /* 0x0005a82a01007387 */ /* 0x0003e80000100800 */
[----:B------:R-:W-:Y:S01]  /*1a69f0*/  STL [R1+0x5ac], R48 ;  /* 0x0005ac3001007387 */ /* 0x000fe20000100800 */
[----:B-1----:R-:W-:-:S03]  /*1a6a00*/  IADD3 R42, P5, PT, R46, R51, RZ ;  /* 0x000000332e2a7210 */ /* 0x002fc60007fbe0ff */
[----:B------:R1:W-:Y:S04]  /*1a6a10*/  STL [R1+0x5b0], R43 ;  /* 0x0005b02b01007387 */ /* 0x0003e80000100800 */
[----:B------:R-:W2:Y:S04]  /*1a6a20*/  LDL.LU.64 R52, [R1+0x5468] ;  /* 0x0054680001347983 */ /* 0x000ea80000300a00 */
[----:B------:R1:W-:Y:S04]  /*1a6a30*/  STL [R1+0x5b4], R42 ;  /* 0x0005b42a01007387 */ /* 0x0003e80000100800 */
[----:B------:R-:W2:Y:S01]  /*1a6a40*/  LDL.LU.64 R72, [R1+0x5460] ;  /* 0x0054600001487983 */ /* 0x000ea20000300a00 */
[----:B-1----:R-:W-:Y:S01]  /*1a6a50*/  IMAD.MOV.U32 R43, RZ, RZ, R223 ;  /* 0x000000ffff2b7224 */ /* 0x002fe200078e00df */
[----:B------:R-:W-:Y:S01]  /*1a6a60*/  MOV R42, R222 ;  /* 0x000000de002a7202 */ /* 0x000fe20000000f00 */
[----:B---3--:R-:W-:Y:S01]  /*1a6a70*/  HMMA.1688.F32.TF32 R64, R24, R30, R216 ;  /* 0x0000001e1840723c */ /* 0x008fe200000810d8 */
[----:B------:R-:W-:-:S15]  /*1a6a80*/  IMAD.X R30, R41, 0x1, R2, P3 ;  /* 0x00000001291e7824 */ /* 0x000fde00018e0602 */
[----:B------:R-:W-:-:S03]  /*1a6a90*/  NOP ;  /* 0x0000000000007918 */ /* 0x000fc60000000000 */
[----:B------:R-:W-:Y:S04]  /*1a6aa0*/  STL.64 [R1+0x30d0], R64 ;  /* 0x0030d04001007387 */ /* 0x000fe80000100a00 */
[----:B------:R-:W-:Y:S04]  /*1a6ab0*/  STL.64 [R1+0x30d8], R66 ;  /* 0x0030d84201007387 */ /* 0x000fe80000100a00 */
[----:B------:R-:W3:Y:S04]  /*1a6ac0*/  LDL.LU.64 R48, [R1+0x5458] ;  /* 0x0054580001307983 */ /* 0x000ee80000300a00 */
[----:B------:R-:W2:Y:S04]  /*1a6ad0*/  LDL.LU R40, [R1+0x2680] ;  /* 0x0026800001287983 */ /* 0x000ea80000300800 */
[----:B------:R1:W-:Y:S04]  /*1a6ae0*/  STL [R1+0x558], R30 ;  /* 0x0005581e01007387 */ /* 0x0003e80000100800 */
[----:B------:R-:W2:Y:S04]  /*1a6af0*/  LDL.LU R41, [R1+0x2684] ;  /* 0x0026840001297983 */ /* 0x000ea80000300800 */
[----:B------:R-:W2:Y:S04]  /*1a6b00*/  LDL.LU R222, [R1+0xac30] ;  /* 0x00ac300001de7983 */ /* 0x000ea80000300800 */
[----:B------:R-:W2:Y:S01]  /*1a6b10*/  LDL.LU R223, [R1+0xac2c] ;  /* 0x00ac2c0001df7983 */ /* 0x000ea20000300800 */
[----:B------:R-:W-:-:S02]  /*1a6b20*/  IMAD.X R50, R61, 0x1, R2, P4 ;  /* 0x000000013d327824 */ /* 0x000fc400020e0602 */
[----:B------:R-:W-:Y:S01]  /*1a6b30*/  IMAD.X R31, R47, 0x1, R2, P5 ;  /* 0x000000012f1f7824 */ /* 0x000fe200028e0602 */
[-C--:B-1----:R-:W-:Y:S02]  /*1a6b40*/  IADD3 R30, P3, PT, R44, R51.reuse, RZ ;  /* 0x000000332c1e7210 */ /* 0x082fe40007f7e0ff */
[----:B------:R-:W-:Y:S01]  /*1a6b50*/  STL [R1+0x55c], R50 ;  /* 0x00055c3201007387 */ /* 0x000fe20000100800 */
[----:B------:R-:W-:-:S03]  /*1a6b60*/  IADD3 R46, P4, PT, R54, R51, RZ ;  /* 0x00000033362e7210 */ /* 0x000fc60007f9e0ff */
[----:B------:R1:W-:Y:S04]  /*1a6b70*/  STL [R1+0x560], R31 ;  /* 0x0005601f01007387 */ /* 0x0003e80000100800 */
[----:B------:R4:W-:Y:S01]  /*1a6b80*/  STL [R1+0x564], R30 ;  /* 0x0005641e01007387 */ /* 0x0009e20000100800 */
[----:B-1----:R-:W-:-:S03]  /*1a6b90*/  IADD3 R31, P5, PT, R58, R51, RZ ;  /* 0x000000333a1f7210 */ /* 0x002fc60007fbe0ff */
[----:B------:R-:W-:Y:S01]  /*1a6ba0*/  STL [R1+0x568], R46 ;  /* 0x0005682e01007387 */ /* 0x000fe20000100800 */
[----:B----4-:R-:W-:-:S03]  /*1a6bb0*/  IADD3 R30, P6, PT, R56, R51, RZ ;  /* 0x00000033381e7210 */ /* 0x010fc60007fde0ff */
[----:B------:R-:W4:Y:S04]  /*1a6bc0*/  LDL.LU.64 R70, [R1+0x5450] ;  /* 0x0054500001467983 */ /* 0x000f280000300a00 */
[----:B------:R-:W-:Y:S04]  /*1a6bd0*/  STL [R1+0x56c], R31 ;  /* 0x00056c1f01007387 */ /* 0x000fe80000100800 */
[----:B------:R-:W3:Y:S04]  /*1a6be0*/  LDL.LU.64 R68, [R1+0x5448] ;  /* 0x0054480001447983 */ /* 0x000ee80000300a00 */
[----:B------:R1:W-:Y:S04]  /*1a6bf0*/  STL [R1+0x570], R30 ;  /* 0x0005701e01007387 */ /* 0x0003e80000100800 */
[----:B------:R-:W3:Y:S04]  /*1a6c00*/  LDL.LU.64 R66, [R1+0x5440] ;  /* 0x0054400001427983 */ /* 0x000ee80000300a00 */
[----:B------:R-:W3:Y:S01]  /*1a6c10*/  LDL.LU.64 R64, [R1+0x5438] ;  /* 0x0054380001407983 */ /* 0x000ee20000300a00 */
[----:B-1----:R-:W-:-:S03]  /*1a6c20*/  IADD3.X R30, PT, PT, R45, R2, RZ, P3, !PT ;  /* 0x000000022d1e7210 */ /* 0x002fc60001ffe4ff */
[----:B------:R-:W3:Y:S01]  /*1a6c30*/  LDL.LU R44, [R1+0x26a0] ;  /* 0x0026a000012c7983 */ /* 0x000ee20000300800 */
[----:B------:R-:W-:Y:S02]  /*1a6c40*/  IMAD.MOV.U32 R46, RZ, RZ, R226 ;  /* 0x000000ffff2e7224 */ /* 0x000fe400078e00e2 */
[----:B------:R-:W-:Y:S01]  /*1a6c50*/  IMAD.MOV.U32 R47, RZ, RZ, R227 ;  /* 0x000000ffff2f7224 */ /* 0x000fe200078e00e3 */
[----:B--2---:R-:W-:-:S15]  /*1a6c60*/  HMMA.1688.F32.TF32 R60, R24, R34, R220 ;  /* 0x00000022183c723c */ /* 0x004fde00000810dc */
[----:B------:R-:W-:-:S04]  /*1a6c70*/  NOP ;  /* 0x0000000000007918 */ /* 0x000fc80000000000 */
[----:B------:R-:W-:Y:S04]  /*1a6c80*/  STL.64 [R1+0x3230], R60 ;  /* 0x0032303c01007387 */ /* 0x000fe80000100a00 */
[----:B------:R-:W-:Y:S04]  /*1a6c90*/  STL.64 [R1+0x3238], R62 ;  /* 0x0032383e01007387 */ /* 0x000fe80000100a00 */
[----:B------:R1:W-:Y:S04]  /*1a6ca0*/  STL [R1+0x53c], R30 ;  /* 0x00053c1e01007387 */ /* 0x0003e80000100800 */
[----:B------:R-:W2:Y:S04]  /*1a6cb0*/  LDL.LU R45, [R1+0x26a4] ;  /* 0x0026a400012d7983 */ /* 0x000ea80000300800 */
[----:B------:R-:W2:Y:S04]  /*1a6cc0*/  LDL.LU R226, [R1+0xac28] ;  /* 0x00ac280001e27983 */ /* 0x000ea80000300800 */
[----:B------:R-:W2:Y:S01]  /*1a6cd0*/  LDL.LU R227, [R1+0xac24] ;  /* 0x00ac240001e37983 */ /* 0x000ea20000300800 */
[----:B-1----:R-:W-:-:S03]  /*1a6ce0*/  IMAD.X R30, R55, 0x1, R2, P4 ;  /* 0x00000001371e7824 */ /* 0x002fc600020e0602 */
[----:B------:R-:W4:Y:S01]  /*1a6cf0*/  LDL.LU.64 R62, [R1+0x5430] ;  /* 0x00543000013e7983 */ /* 0x000f220000300a00 */
[----:B------:R-:W-:-:S03]  /*1a6d00*/  IADD3.X R31, PT, PT, R59, R2, RZ, P5, !PT ;  /* 0x000000023b1f7210 */ /* 0x000fc60002ffe4ff */
[----:B------:R-:W4:Y:S04]  /*1a6d10*/  LDL.LU.64 R60, [R1+0x5428] ;  /* 0x00542800013c7983 */ /* 0x000f280000300a00 */
[----:B------:R1:W-:Y:S01]  /*1a6d20*/  STL [R1+0x540], R30 ;  /* 0x0005401e01007387 */ /* 0x0003e20000100800 */
[----:B------:R-:W-:-:S03]  /*1a6d30*/  IADD3 R34, P3, PT, R52, R51, RZ ;  /* 0x0000003334227210 */ /* 0x000fc60007f7e0ff */
[----:B------:R-:W4:Y:S01]  /*1a6d40*/  LDL.LU.64 R54, [R1+0x5420] ;  /* 0x0054200001367983 */ /* 0x000f220000300a00 */
[----:B-1----:R-:W-:-:S03]  /*1a6d50*/  IMAD.X R30, R57, 0x1, R2, P6 ;  /* 0x00000001391e7824 */ /* 0x002fc600030e0602 */
[----:B------:R1:W-:Y:S04]  /*1a6d60*/  STL [R1+0x544], R31 ;  /* 0x0005441f01007387 */ /* 0x0003e80000100800 */
[----:B------:R3:W-:Y:S01]  /*1a6d70*/  STL [R1+0x548], R30 ;  /* 0x0005481e01007387 */ /* 0x0007e20000100800 */
[----:B-1----:R-:W-:-:S03]  /*1a6d80*/  IADD3 R31, P4, PT, R72, R51, RZ ;  /* 0x00000033481f7210 */ /* 0x002fc60007f9e0ff */
[----:B------:R1:W-:Y:S01]  /*1a6d90*/  STL [R1+0x54c], R34 ;  /* 0x00054c2201007387 */ /* 0x0003e20000100800 */
[----:B---3--:R-:W-:-:S03]  /*1a6da0*/  IADD3 R30, P5, PT, R48, R51, RZ ;  /* 0x00000033301e7210 */ /* 0x008fc60007fbe0ff */
[----:B------:R-:W-:Y:S04]  /*1a6db0*/  STL [R1+0x550], R31 ;  /* 0x0005501f01007387 */ /* 0x000fe80000100800 */
[----:B------:R3:W-:Y:S04]  /*1a6dc0*/  STL [R1+0x554], R30 ;  /* 0x0005541e01007387 */ /* 0x0007e80000100800 */
[----:B-1----:R-:W4:Y:S01]  /*1a6dd0*/  LDL.LU.64 R34, [R1+0x5418] ;  /* 0x0054180001227983 */ /* 0x002f220000300a00 */
[----:B--2---:R-:W-:Y:S01]  /*1a6de0*/  HMMA.1688.F32.TF32 R56, R24, R38, R224 ;  /* 0x000000261838723c */ /* 0x004fe200000810e0 */
[----:B------:R-:W-:-:S15]  /*1a6df0*/  IMAD.X R38, R53, 0x1, R2, P3 ;  /* 0x0000000135267824 */ /* 0x000fde00018e0602 */
[----:B------:R-:W-:-:S03]  /*1a6e00*/  NOP ;  /* 0x0000000000007918 */ /* 0x000fc60000000000 */
[----:B------:R-:W-:Y:S04]  /*1a6e10*/  STL.64 [R1+0x3290], R56 ;  /* 0x0032903801007387 */ /* 0x000fe80000100a00 */
[----:B------:R1:W-:Y:S04]  /*1a6e20*/  STL.64 [R1+0x3298], R58 ;  /* 0x0032983a01007387 */ /* 0x0003e80000100a00 */
[----:B---3--:R-:W2:Y:S04]  /*1a6e30*/  LDL.LU.64 R30, [R1+0x5410] ;  /* 0x00541000011e7983 */ /* 0x008ea80000300a00 */
[----:B------:R4:W-:Y:S04]  /*1a6e40*/  STL [R1+0x500], R38 ;  /* 0x0005002601007387 */ /* 0x0009e80000100800 */
[----:B------:R-:W3:Y:S01]  /*1a6e50*/  LDL.LU.64 R52, [R1+0x5408] ;  /* 0x0054080001347983 */ /* 0x000ee20000300a00 */
[----:B-1----:R-:W-:Y:S01]  /*1a6e60*/  IMAD.MOV.U32 R58, RZ, RZ, R230 ;  /* 0x000000ffff3a7224 */ /* 0x002fe200078e00e6 */
[----:B------:R-:W-:-:S02]  /*1a6e70*/  MOV R59, R231 ;  /* 0x000000e7003b7202 */ /* 0x000fc40000000f00 */
[----:B------:R-:W2:Y:S04]  /*1a6e80*/  LDL.LU R56, [R1+0x2690] ;  /* 0x0026900001387983 */ /* 0x000ea80000300800 */
[----:B------:R-:W2:Y:S04]  /*1a6e90*/  LDL.LU R57, [R1+0x2694] ;  /* 0x0026940001397983 */ /* 0x000ea80000300800 */
[----:B------:R-:W2:Y:S04]  /*1a6ea0*/  LDL.LU R230, [R1+0xac20] ;  /* 0x00ac200001e67983 */ /* 0x000ea80000300800 */
[----:B------:R-:W2:Y:S01]  /*1a6eb0*/  LDL.LU R231, [R1+0xac1c] ;  /* 0x00ac1c0001e77983 */ /* 0x000ea20000300800 */
[----:B------:R-:W-:-:S02]  /*1a6ec0*/  IMAD.X R50, R73, 0x1, R2, P4 ;  /* 0x0000000149327824 */ /* 0x000fc400020e0602 */
[----:B------:R-:W-:Y:S01]  /*1a6ed0*/  IMAD.X R39, R49, 0x1, R2, P5 ;  /* 0x0000000131277824 */ /* 0x000fe200028e0602 */
[-C--:B----4-:R-:W-:Y:S02]  /*1a6ee0*/  IADD3 R38, P3, PT, R70, R51.reuse, RZ ;  /* 0x0000003346267210 */ /* 0x090fe40007f7e0ff */
[----:B------:R-:W-:Y:S01]  /*1a6ef0*/  STL [R1+0x504], R50 ;  /* 0x0005043201007387 */ /* 0x000fe20000100800 */
[----:B------:R-:W-:-:S03]  /*1a6f00*/  IADD3 R48, P4, PT, R68, R51, RZ ;  /* 0x0000003344307210 */ /* 0x000fc60007f9e0ff */
[----:B------:R1:W-:Y:S04]  /*1a6f10*/  STL [R1+0x508], R39 ;  /* 0x0005082701007387 */ /* 0x0003e80000100800 */
[----:B------:R4:W-:Y:S01]  /*1a6f20*/  STL [R1+0x50c], R38 ;  /* 0x00050c2601007387 */ /* 0x0009e20000100800 */
[----:B-1----:R-:W-:-:S03]  /*1a6f30*/  IADD3 R39, P5, PT, R66, R51, RZ ;  /* 0x0000003342277210 */ /* 0x002fc60007fbe0ff */
[----:B------:R1:W-:Y:S01]  /*1a6f40*/  STL [R1+0x510], R48 ;  /* 0x0005103001007387 */ /* 0x0003e20000100800 */
[----:B----4-:R-:W-:-:S03]  /*1a6f50*/  IADD3 R38, P6, PT, R64, R51, RZ ;  /* 0x0000003340267210 */ /* 0x010fc60007fde0ff */
[----:B------:R-:W-:Y:S01]  /*1a6f60*/  STL [R1+0x514], R39 ;  /* 0x0005142701007387 */ /* 0x000fe20000100800 */
[----:B------:R-:W-:-:S03]  /*1a6f70*/  IADD3.X R50, PT, PT, R69, R2, RZ, P4, !PT ;  /* 0x0000000245327210 */ /* 0x000fc600027fe4ff */
[----:B-1----:R-:W4:Y:S04]  /*1a6f80*/  LDL.LU.64 R48, [R1+0x5400] ;  /* 0x0054000001307983 */ /* 0x002f280000300a00 */
[----:B------:R1:W-:Y:S04]  /*1a6f90*/  STL [R1+0x518], R38 ;  /* 0x0005182601007387 */ /* 0x0003e80000100800 */
[----:B-1----:R-:W3:Y:S01]  /*1a6fa0*/  LDL.LU.64 R38, [R1+0x53f8] ;  /* 0x0053f80001267983 */ /* 0x002ee20000300a00 */
[----:B--2---:R-:W-:Y:S01]  /*1a6fb0*/  HMMA.1688.F32.TF32 R72, R24, R42, R228 ;  /* 0x0000002a1848723c */ /* 0x004fe200000810e4 */
[----:B------:R-:W-:-:S02]  /*1a6fc0*/  IMAD.X R42, R71, 0x1, R2, P3 ;  /* 0x00000001472a7824 */ /* 0x000fc400018e0602 */
[----:B------:R-:W-:-:S15]  /*1a6fd0*/  IMAD.X R43, R67, 0x1, R2, P5 ;  /* 0x00000001432b7824 */ /* 0x000fde00028e0602 */
[----:B------:R-:W-:Y:S01]  /*1a6fe0*/  NOP ;  /* 0x0000000000007918 */ /* 0x000fe20000000000 */
[----:B------:R-:W-:Y:S04]  /*1a6ff0*/  STL.64 [R1+0x32b0], R72 ;  /* 0x0032b04801007387 */ /* 0x000fe80000100a00 */
[----:B------:R-:W-:Y:S04]  /*1a7000*/  STL.64 [R1+0x32b8], R74 ;  /* 0x0032b84a01007387 */ /* 0x000fe80000100a00 */
[----:B------:R1:W-:Y:S04]  /*1a7010*/  STL [R1+0x4b4], R42 ;  /* 0x0004b42a01007387 */ /* 0x0003e80000100800 */
[----:B------:R2:W-:Y:S01]  /*1a7020*/  STL [R1+0x4b8], R50 ;  /* 0x0004b83201007387 */ /* 0x0005e20000100800 */
[----:B-1----:R-:W-:-:S03]  /*1a7030*/  IMAD.X R42, R65, 0x1, R2, P6 ;  /* 0x00000001412a7824 */ /* 0x002fc600030e0602 */
[----:B------:R1:W-:Y:S01]  /*1a7040*/  STL [R1+0x4bc], R43 ;  /* 0x0004bc2b01007387 */ /* 0x0003e20000100800 */
[----:B--2---:R-:W-:-:S03]  /*1a7050*/  IADD3 R50, P3, PT, R62, R51, RZ ;  /* 0x000000333e327210 */ /* 0x004fc60007f7e0ff */
[----:B------:R2:W-:Y:S01]  /*1a7060*/  STL [R1+0x4c0], R42 ;  /* 0x0004c02a01007387 */ /* 0x0005e20000100800 */
[----:B-1----:R-:W-:-:S03]  /*1a7070*/  IADD3 R43, P4, PT, R60, R51, RZ ;  /* 0x000000333c2b7210 */ /* 0x002fc60007f9e0ff */
[----:B------:R-:W-:Y:S01]  /*1a7080*/  STL [R1+0x4c4], R50 ;  /* 0x0004c43201007387 */ /* 0x000fe20000100800 */
[----:B--2---:R-:W-:-:S03]  /*1a7090*/  IADD3 R42, P5, PT, R54, R51, RZ ;  /* 0x00000033362a7210 */ /* 0x004fc60007fbe0ff */
[----:B------:R-:W2:Y:S01]  /*1a70a0*/  LDL.LU.64 R68, [R1+0x53f0] ;  /* 0x0053f00001447983 */ /* 0x000ea20000300a00 */
[----:B------:R-:W-:-:S03]  /*1a70b0*/  IMAD.MOV.U32 R74, RZ, RZ, R238 ;  /* 0x000000ffff4a7224 */ /* 0x000fc600078e00ee */
[----:B------:R1:W-:Y:S01]  /*1a70c0*/  STL [R1+0x4c8], R43 ;  /* 0x0004c82b01007387 */ /* 0x0003e20000100800 */
[----:B------:R-:W-:-:S03]  /*1a70d0*/  MOV R75, R239 ;  /* 0x000000ef004b7202 */ /* 0x000fc60000000f00 */
[----:B------:R-:W2:Y:S04]  /*1a70e0*/  LDL.LU R72, [R1+0x26b0] ;  /* 0x0026b00001487983 */ /* 0x000ea80000300800 */
[----:B------:R1:W-:Y:S04]  /*1a70f0*/  STL [R1+0x4cc], R42 ;  /* 0x0004cc2a01007387 */ /* 0x0003e80000100800 */
[----:B------:R-:W2:Y:S04]  /*1a7100*/  LDL.LU R73, [R1+0x26b4] ;  /* 0x0026b40001497983 */ /* 0x000ea80000300800 */
[----:B------:R-:W2:Y:S04]  /*1a7110*/  LDL.LU R238, [R1+0xac18] ;  /* 0x00ac180001ee7983 */ /* 0x000ea80000300800 */
[----:B------:R-:W2:Y:S01]  /*1a7120*/  LDL.LU R239, [R1+0xac14] ;  /* 0x00ac140001ef7983 */ /* 0x000ea20000300800 */
[----:B------:R-:W-:Y:S01]  /*1a7130*/  HMMA.1688.F32.TF32 R64, R24, R46, R232 ;  /* 0x0000002e1840723c */ /* 0x000fe200000810e8 */
[----:B-1----:R-:W-:-:S02]  /*1a7140*/  IMAD.X R43, R63, 0x1, R2, P3 ;  /* 0x000000013f2b7824 */ /* 0x002fc400018e0602 */
[----:B------:R-:W-:Y:S01]  /*1a7150*/  IMAD.X R46, R61, 0x1, R2, P4 ;  /* 0x000000013d2e7824 */ /* 0x000fe200020e0602 */
[----:B------:R-:W-:-:S04]  /*1a7160*/  IADD3 R42, P3, PT, R34, R51, RZ ;  /* 0x00000033222a7210 */ /* 0x000fc80007f7e0ff */
[----:B------:R-:W-:Y:S02]  /*1a7170*/  IADD3.X R35, PT, PT, R35, R2, RZ, P3, !PT ;  /* 0x0000000223237210 */ /* 0x000fe40001ffe4ff */
[----:B---3--:R-:W-:-:S09]  /*1a7180*/  IADD3 R34, P3, PT, R52, R51, RZ ;  /* 0x0000003334227210 */ /* 0x008fd20007f7e0ff */
[----:B------:R-:W-:Y:S04]  /*1a7190*/  STL.64 [R1+0x3310], R64 ;  /* 0x0033104001007387 */ /* 0x000fe80000100a00 */
[----:B------:R-:W-:Y:S04]  /*1a71a0*/  STL.64 [R1+0x3318], R66 ;  /* 0x0033184201007387 */ /* 0x000fe80000100a00 */
[----:B------:R1:W-:Y:S04]  /*1a71b0*/  STL [R1+0x488], R43 ;  /* 0x0004882b01007387 */ /* 0x0003e80000100800 */
[----:B------:R3:W-:Y:S01]  /*1a71c0*/  STL [R1+0x4a8], R42 ;  /* 0x0004a82a01007387 */ /* 0x0007e20000100800 */
[----:B-1----:R-:W-:-:S03]  /*1a71d0*/  IMAD.X R43, R55, 0x1, R2, P5 ;  /* 0x00000001372b7824 */ /* 0x002fc600028e0602 */
[----:B------:R-:W-:Y:S01]  /*1a71e0*/  STL [R1+0x48c], R46 ;  /* 0x00048c2e01007387 */ /* 0x000fe20000100800 */
[----:B---3--:R-:W-:-:S03]  /*1a71f0*/  IADD3 R42, P4, PT, R30, R51, RZ ;  /* 0x000000331e2a7210 */ /* 0x008fc60007f9e0ff */
[----:B------:R-:W-:Y:S01]  /*1a7200*/  STL [R1+0x4a0], R43 ;  /* 0x0004a02b01007387 */ /* 0x000fe20000100800 */
[----:B------:R-:W-:Y:S02]  /*1a7210*/  IMAD.MOV.U32 R67, RZ, RZ, R3 ;  /* 0x000000ffff437224 */ /* 0x000fe400078e0003 */
[----:B------:R-:W-:Y:S01]  /*1a7220*/  IMAD.MOV.U32 R3, RZ, RZ, R59 ;  /* 0x000000ffff037224 */ /* 0x000fe200078e003b */
[----:B------:R-:W-:Y:S01]  /*1a7230*/  STL [R1+0x4ac], R42 ;  /* 0x0004ac2a01007387 */ /* 0x000fe20000100800 */
[----:B------:R-:W-:-:S03]  /*1a7240*/  IMAD.MOV.U32 R66, RZ, RZ, R241 ;  /* 0x000000ffff427224 */ /* 0x000fc600078e00f1 */
[----:B------:R-:W3:Y:S01]  /*1a7250*/  LDL.LU R64, [R1+0x27c0] ;  /* 0x0027c00001407983 */ /* 0x000ee20000300800 */
[----:B------:R-:W-:-:S03]  /*1a7260*/  IADD3.X R31, PT, PT, R31, R2, RZ, P4, !PT ;  /* 0x000000021f1f7210 */ /* 0x000fc600027fe4ff */
[----:B------:R-:W-:Y:S01]  /*1a7270*/  STL [R1+0x4a4], R35 ;  /* 0x0004a42301007387 */ /* 0x000fe20000100800 */
[----:B----4-:R-:W-:-:S03]  /*1a7280*/  IADD3 R30, P4, PT, R48, R51, RZ ;  /* 0x00000033301e7210 */ /* 0x010fc60007f9e0ff */
[----:B------:R-:W-:Y:S04]  /*1a7290*/  STL [R1+0x4b0], R34 ;  /* 0x0004b02201007387 */ /* 0x000fe80000100800 */
[----:B------:R-:W3:Y:S04]  /*1a72a0*/  LDL.LU R65, [R1+0x27c4] ;  /* 0x0027c40001417983 */ /* 0x000ee80000300800 */
[----:B------:R-:W4:Y:S04]  /*1a72b0*/  LDL.LU R241, [R1+0xac10] ;  /* 0x00ac100001f17983 */ /* 0x000f280000300800 */
[----:B------:R1:W-:Y:S02]  /*1a72c0*/  STL [R1+0xab6c], R3 ;  /* 0x00ab6c0301007387 */ /* 0x0003e40000100800 */
[----:B-1----:R-:W-:Y:S01]  /*1a72d0*/  IADD3 R3, P5, PT, R38, R51, RZ ;  /* 0x0000003326037210 */ /* 0x002fe20007fbe0ff */
[----:B--2---:R-:W-:-:S15]  /*1a72e0*/  HMMA.1688.F32.TF32 R60, R24, R58, R236 ;  /* 0x0000003a183c723c */ /* 0x004fde00000810ec */
[----:B------:R-:W-:-:S04]  /*1a72f0*/  NOP ;  /* 0x0000000000007918 */ /* 0x000fc80000000000 */
[----:B------:R-:W-:Y:S04]  /*1a7300*/  STL.64 [R1+0x3350], R60 ;  /* 0x0033503c01007387 */ /* 0x000fe80000100a00 */
[----:B------:R1:W-:Y:S04]  /*1a7310*/  STL.64 [R1+0x3358], R62 ;  /* 0x0033583e01007387 */ /* 0x0003e80000100a00 */
[----:B------:R-:W-:Y:S04]  /*1a7320*/  STL [R1+0x44c], R31 ;  /* 0x00044c1f01007387 */ /* 0x000fe80000100800 */
[----:B------:R-:W2:Y:S04]  /*1a7330*/  LDL.LU.64 R34, [R1+0x57e0] ;  /* 0x0057e00001227983 */ /* 0x000ea80000300a00 */
[----:B------:R1:W-:Y:S02]  /*1a7340*/  STL [R1+0x458], R30 ;  /* 0x0004581e01007387 */ /* 0x0003e40000100800 */
[----:B-1----:R-:W-:-:S02]  /*1a7350*/  IMAD.MOV.U32 R62, RZ, RZ, R242 ;  /* 0x000000ffff3e7224 */ /* 0x002fc400078e00f2 */
[----:B------:R-:W-:Y:S01]  /*1a7360*/  IMAD.MOV.U32 R63, RZ, RZ, R243 ;  /* 0x000000ffff3f7224 */ /* 0x000fe200078e00f3 */
[----:B------:R-:W2:Y:S04]  /*1a7370*/  LDL.LU.64 R30, [R1+0x57d8] ;  /* 0x0057d800011e7983 */ /* 0x000ea80000300a00 */
[----:B------:R1:W-:Y:S04]  /*1a7380*/  STL [R1+0x460], R3 ;  /* 0x0004600301007387 */ /* 0x0003e80000100800 */
[----:B------:R-:W2:Y:S04]  /*1a7390*/  LDL.LU.64 R80, [R1+0x57d0] ;  /* 0x0057d00001507983 */ /* 0x000ea80000300a00 */
[----:B------:R-:W2:Y:S04]  /*1a73a0*/  LDL.LU R60, [R1+0x29b0] ;  /* 0x0029b000013c7983 */ /* 0x000ea80000300800 */
[----:B------:R-:W2:Y:S04]  /*1a73b0*/  LDL.LU R61, [R1+0x29b4] ;  /* 0x0029b400013d7983 */ /* 0x000ea80000300800 */
[----:B------:R-:W4:Y:S04]  /*1a73c0*/  LDL.LU R242, [R1+0xac0c] ;  /* 0x00ac0c0001f27983 */ /* 0x000f280000300800 */
[----:B------:R-:W4:Y:S01]  /*1a73d0*/  LDL.LU R243, [R1+0xac08] ;  /* 0x00ac080001f37983 */ /* 0x000f220000300800 */
[----:B-1----:R-:W-:Y:S01]  /*1a73e0*/  IMAD.X R3, R53, 0x1, R2, P3 ;  /* 0x0000000135037824 */ /* 0x002fe200018e0602 */
[----:B------:R-:W-:-:S02]  /*1a73f0*/  IADD3 R43, P3, PT, R68, R51, RZ ;  /* 0x00000033442b7210 */ /* 0x000fc40007f7e0ff */
[----:B------:R-:W-:Y:S02]  /*1a7400*/  IADD3.X R42, PT, PT, R49, R2, RZ, P4, !PT ;  /* 0x00000002312a7210 */ /* 0x000fe400027fe4ff */
[----:B------:R1:W-:Y:S04]  /*1a7410*/  STL [R1+0x450], R3 ;  /* 0x0004500301007387 */ /* 0x0003e80000100800 */
[----:B------:R-:W-:Y:S01]  /*1a7420*/  STL [R1+0x464], R43 ;  /* 0x0004642b01007387 */ /* 0x000fe20000100800 */
[----:B------:R-:W-:-:S03]  /*1a7430*/  IMAD.MOV.U32 R54, RZ, RZ, R5 ;  /* 0x000000ffff367224 */ /* 0x000fc600078e0005 */
[----:B------:R-:W3:Y:S01]  /*1a7440*/  LDL.LU R52, [R1+0x29c0] ;  /* 0x0029c00001347983 */ /* 0x000ee20000300800 */
[----:B-1----:R-:W-:-:S03]  /*1a7450*/  IMAD.X R3, R39, 0x1, R2, P5 ;  /* 0x0000000127037824 */ /* 0x002fc600028e0602 */
[----:B------:R-:W-:Y:S01]  /*1a7460*/  STL [R1+0x454], R42 ;  /* 0x0004542a01007387 */ /* 0x000fe20000100800 */
[----:B------:R-:W-:-:S03]  /*1a7470*/  IMAD.MOV.U32 R55, RZ, RZ, R0 ;  /* 0x000000ffff377224 */ /* 0x000fc600078e0000 */
[----:B------:R2:W-:Y:S01]  /*1a7480*/  STL [R1+0x45c], R3 ;  /* 0x00045c0301007387 */ /* 0x0005e20000100800 */
[----:B------:R-:W-:-:S03]  /*1a7490*/  MOV R0, R75 ;  /* 0x0000004b00007202 */ /* 0x000fc60000000f00 */
[----:B------:R-:W3:Y:S04]  /*1a74a0*/  LDL.LU R53, [R1+0x29c4] ;  /* 0x0029c40001357983 */ /* 0x000ee80000300800 */
[----:B------:R-:W3:Y:S04]  /*1a74b0*/  LDL.LU R5, [R1+0xac04] ;  /* 0x00ac040001057983 */ /* 0x000ee80000300800 */
[----:B------:R-:W3:Y:S01]  /*1a74c0*/  LDL.LU.64 R48, [R1+0x57c8] ;  /* 0x0057c80001307983 */ /* 0x000ee20000300a00 */
[----:B------:R-:W-:Y:S02]  /*1a74d0*/  IMAD.MOV.U32 R70, RZ, RZ, R6 ;  /* 0x000000ffff467224 */ /* 0x000fe400078e0006 */
[----:B------:R-:W-:Y:S01]  /*1a74e0*/  IMAD.MOV.U32 R71, RZ, RZ, R7 ;  /* 0x000000ffff477224 */ /* 0x000fe200078e0007 */
[C---:B----4-:R-:W-:Y:S01]  /*1a74f0*/  HMMA.1688.F32.TF32 R76, R24.reuse, R74, R240 ;  /* 0x0000004a184c723c */ /* 0x050fe200000810f0 */
[----:B--2---:R-:W-:Y:S01]  /*1a7500*/  IADD3 R3, P4, PT, R30, R51, RZ ;  /* 0x000000331e037210 */ /* 0x004fe20007f9e0ff */
[----:B------:R-:W-:Y:S01]  /*1a7510*/  IMAD.MOV.U32 R82, RZ, RZ, R18 ;  /* 0x000000ffff527224 */ /* 0x000fe200078e0012 */
[----:B------:R-:W-:Y:S01]  /*1a7520*/  MOV R83, R19 ;  /* 0x0000001300537202 */ /* 0x000fe20000000f00 */
[----:B------:R-:W-:Y:S04]  /*1a7530*/  LDS R240, [R252+UR10+0x8e180] ;  /* 0x08e1800afcf07984 */ /* 0x000fe80008000800 */
[----:B------:R-:W-:Y:S01]  /*1a7540*/  HMMA.1688.F32.TF32 R8, R24, R62, R8 ;  /* 0x0000003e1808723c */ /* 0x000fe20000081008 */
[----:B------:R-:W-:Y:S01]  /*1a7550*/  LOP3.LUT R50, R252, 0x20, RZ, 0x3c, !PT ;  /* 0x00000020fc327812 */ /* 0x000fe200078e3cff */
[----:B------:R-:W-:Y:S04]  /*1a7560*/  LDS R242, [R252+UR10+0x8e980] ;  /* 0x08e9800afcf27984 */ /* 0x000fe80008000800 */
[----:B------:R-:W-:Y:S04]  /*1a7570*/  LDS R241, [R50+UR10+0x8e180] ;  /* 0x08e1800a32f17984 */ /* 0x000fe80008000800 */
[----:B------:R-:W1:Y:S04]  /*1a7580*/  LDS R243, [R50+UR10+0x8e980] ;  /* 0x08e9800a32f37984 */ /* 0x000e680008000800 */
[----:B------:R-:W-:Y:S04]  /*1a7590*/  STL.64 [R1+0x3390], R76 ;  /* 0x0033904c01007387 */ /* 0x000fe80000100a00 */
[----:B------:R-:W-:Y:S04]  /*1a75a0*/  STL.64 [R1+0x3398], R78 ;  /* 0x0033984e01007387 */ /* 0x000fe80000100a00 */
[----:B------:R-:W2:Y:S04]  /*1a75b0*/  LDL.LU.64 R46, [R1+0x57c0] ;  /* 0x0057c000012e7983 */ /* 0x000ea80000300a00 */
[----:B------:R-:W4:Y:S04]  /*1a75c0*/  LDL.LU.64 R42, [R1+0x57b8] ;  /* 0x0057b800012a7983 */ /* 0x000f280000300a00 */
[----:B------:R-:W2:Y:S04]  /*1a75d0*/  LDL.LU.64 R38, [R1+0x57b0] ;  /* 0x0057b00001267983 */ /* 0x000ea80000300a00 */
[----:B------:R3:W-:Y:S04]  /*1a75e0*/  STL [R1+0xabf0], R0 ;  /* 0x00abf00001007387 */ /* 0x0007e80000100800 */
[----:B------:R-:W2:Y:S01]  /*1a75f0*/  LDL.LU R68, [R1+0x29d0] ;  /* 0x0029d00001447983 */ /* 0x000ea20000300800 */
[----:B---3--:R-:W-:-:S05]  /*1a7600*/  IMAD.X R0, R69, 0x1, R2, P3 ;  /* 0x0000000145007824 */ /* 0x008fca00018e0602 */
[----:B------:R3:W-:Y:S04]  /*1a7610*/  STL [R1+0x43c], R0 ;  /* 0x00043c0001007387 */ /* 0x0007e80000100800 */
[----:B------:R-:W2:Y:S04]  /*1a7620*/  LDL.LU R69, [R1+0x29d4] ;  /* 0x0029d40001457983 */ /* 0x000ea80000300800 */
[----:B------:R-:W2:Y:S04]  /*1a7630*/  LDL.LU R6, [R1+0xac00] ;  /* 0x00ac000001067983 */ /* 0x000ea80000300800 */
[----:B------:R-:W2:Y:S01]  /*1a7640*/  LDL.LU R7, [R1+0xabfc] ;  /* 0x00abfc0001077983 */ /* 0x000ea20000300800 */
[----:B------:R-:W-:-:S02]  /*1a7650*/  IADD3 R58, P3, PT, R34, R51, RZ ;  /* 0x00000033223a7210 */ /* 0x000fc40007f7e0ff */
[-C--:B---3--:R-:W-:Y:S01]  /*1a7660*/  IADD3 R0, P5, PT, R80, R51.reuse, RZ ;  /* 0x0000003350007210 */ /* 0x088fe20007fbe0ff */
[----:B------:R-:W3:Y:S04]  /*1a7670*/  LDL.LU.64 R78, [R1+0x57a8] ;  /* 0x0057a800014e7983 */ /* 0x000ee80000300a00 */
[----:B------:R-:W3:Y:S04]  /*1a7680*/  LDL.LU.64 R76, [R1+0x57a0] ;  /* 0x0057a000014c7983 */ /* 0x000ee80000300a00 */
[----:B------:R1:W-:Y:S04]  /*1a7690*/  STL [R1+0x440], R58 ;  /* 0x0004403a01007387 */ /* 0x0003e80000100800 */
[----:B------:R-:W3:Y:S04]  /*1a76a0*/  LDL.LU.64 R74, [R1+0x5798] ;  /* 0x00579800014a7983 */ /* 0x000ee80000300a00 */
[----:B------:R1:W-:Y:S04]  /*1a76b0*/  STL [R1+0x444], R3 ;  /* 0x0004440301007387 */ /* 0x0003e80000100800 */
[----:B-1----:R-:W3:Y:S04]  /*1a76c0*/  LDL.LU.64 R58, [R1+0x5790] ;  /* 0x00579000013a7983 */ /* 0x002ee80000300a00 */
[----:B------:R1:W-:Y:S01]  /*1a76d0*/  STL [R1+0x448], R0 ;  /* 0x0004480001007387 */ /* 0x0003e20000100800 */
[----:B------:R-:W-:Y:S01]  /*1a76e0*/  IADD3.X R3, PT, PT, R35, R2, RZ, P3, !PT ;  /* 0x0000000223037210 */ /* 0x000fe20001ffe4ff */
[----:B-1----:R-:W-:Y:S01]  /*1a76f0*/  IMAD.X R0, R31, 0x1, R2, P4 ;  /* 0x000000011f007824 */ /* 0x002fe200020e0602 */
[----:B--2---:R-:W-:Y:S01]  /*1a7700*/  HMMA.1688.F32.TF32 R4, R24, R66, R4 ;  /* 0x000000421804723c */ /* 0x004fe20000081004 */
[----:B------:R-:W-:-:S15]  /*1a7710*/  IADD3 R66, P3, PT, R48, R51, RZ ;  /* 0x0000003330427210 */ /* 0x000fde0007f7e0ff */
[----:B------:R-:W-:-:S03]  /*1a7720*/  NOP ;  /* 0x0000000000007918 */ /* 0x000fc60000000000 */
[----:B------:R-:W-:Y:S04]  /*1a7730*/  STL.64 [R1+0x33a0], R4 ;  /* 0x0033a00401007387 */ /* 0x000fe80000100a00 */
[----:B------:R1:W-:Y:S04]  /*1a7740*/  STL.64 [R1+0x33a8], R6 ;  /* 0x0033a80601007387 */ /* 0x0003e80000100a00 */
[----:B------:R-:W2:Y:S04]  /*1a7750*/  LDL.LU.64 R34, [R1+0x5788] ;  /* 0x0057880001227983 */ /* 0x000ea80000300a00 */
[----:B------:R3:W-:Y:S04]  /*1a7760*/  STL [R1+0x404], R3 ;  /* 0x0004040301007387 */ /* 0x0007e80000100800 */
[----:B------:R-:W2:Y:S04]  /*1a7770*/  LDL.LU.64 R30, [R1+0x5780] ;  /* 0x00578000011e7983 */ /* 0x000ea80000300a00 */
[----:B-1----:R-:W2:Y:S04]  /*1a7780*/  LDL.LU.64 R6, [R1+0x5778] ;  /* 0x0057780001067983 */ /* 0x002ea80000300a00 */
[----:B------:R1:W-:Y:S01]  /*1a7790*/  STL [R1+0x408], R0 ;  /* 0x0004080001007387 */ /* 0x0003e20000100800 */
[----:B---3--:R-:W-:-:S03]  /*1a77a0*/  IADD3 R3, P4, PT, R46, R51, RZ ;  /* 0x000000332e037210 */ /* 0x008fc60007f9e0ff */
[----:B------:R-:W3:Y:S01]  /*1a77b0*/  LDL.LU.64 R4, [R1+0x5770] ;  /* 0x0057700001047983 */ /* 0x000ee20000300a00 */
[----:B-1----:R-:W-:-:S05]  /*1a77c0*/  IMAD.X R0, R81, 0x1, R2, P5 ;  /* 0x0000000151007824 */ /* 0x002fca00028e0602 */
[----:B------:R4:W-:Y:S04]  /*1a77d0*/  STL [R1+0x40c], R0 ;  /* 0x00040c0001007387 */ /* 0x0009e80000100800 */
[----:B------:R-:W-:Y:S01]  /*1a77e0*/  STL [R1+0x410], R66 ;  /* 0x0004104201007387 */ /* 0x000fe20000100800 */
[----:B----4-:R-:W-:-:S03]  /*1a77f0*/  IADD3 R0, P5, PT, R42, R51, RZ ;  /* 0x000000332a007210 */ /* 0x010fc60007fbe0ff */
[----:B------:R1:W-:Y:S04]  /*1a7800*/  STL [R1+0x414], R3 ;  /* 0x0004140301007387 */ /* 0x0003e80000100800 */
[----:B------:R4:W-:Y:S01]  /*1a7810*/  STL [R1+0x418], R0 ;  /* 0x0004180001007387 */ /* 0x0009e20000100800 */
[----:B-1----:R-:W-:-:S03]  /*1a7820*/  IADD3 R3, P6, PT, R38, R51, RZ ;  /* 0x0000003326037210 */ /* 0x002fc60007fde0ff */
[----:B------:R1:W-:Y:S01]  /*1a7830*/  STL.64 [R1+0x33b0], R8 ;  /* 0x0033b00801007387 */ /* 0x0003e20000100a00 */
[----:B----4-:R-:W-:-:S03]  /*1a7840*/  IMAD.X R0, R49, 0x1, R2, P3 ;  /* 0x0000000131007824 */ /* 0x010fc600018e0602 */
[----:B------:R-:W-:Y:S04]  /*1a7850*/  STL.64 [R1+0x33b8], R10 ;  /* 0x0033b80a01007387 */ /* 0x000fe80000100a00 */
[----:B------:R4:W-:Y:S01]  /*1a7860*/  STL [R1+0x3c0], R3 ;  /* 0x0003c00301007387 */ /* 0x0009e20000100800 */
[----:B-1----:R-:W-:-:S03]  /*1a7870*/  IADD3.X R8, PT, PT, R47, R2, RZ, P4, !PT ;  /* 0x000000022f087210 */ /* 0x002fc600027fe4ff */
[----:B------:R1:W-:Y:S01]  /*1a7880*/  STL [R1+0x3b0], R0 ;  /* 0x0003b00001007387 */ /* 0x0003e20000100800 */
[----:B----4-:R-:W-:-:S03]  /*1a7890*/  IMAD.X R3, R43, 0x1, R2, P5 ;  /* 0x000000012b037824 */ /* 0x010fc600028e0602 */
[----:B------:R4:W-:Y:S01]  /*1a78a0*/  STL [R1+0x3b4], R8 ;  /* 0x0003b40801007387 */ /* 0x0009e20000100800 */
[----:B-1----:R-:W-:-:S03]  /*1a78b0*/  IMAD.X R0, R39, 0x1, R2, P6 ;  /* 0x0000000127007824 */ /* 0x002fc600030e0602 */
[----:B------:R1:W-:Y:S04]  /*1a78c0*/  STL [R1+0x3b8], R3 ;  /* 0x0003b80301007387 */ /* 0x0003e80000100800 */
[----:B------:R-:W3:Y:S04]  /*1a78d0*/  LDL.LU R18, [R1+0xabf8] ;  /* 0x00abf80001127983 */ /* 0x000ee80000300800 */
[----:B------:R1:W-:Y:S04]  /*1a78e0*/  STL [R1+0x3bc], R0 ;  /* 0x0003bc0001007387 */ /* 0x0003e80000100800 */
[----:B------:R-:W3:Y:S01]  /*1a78f0*/  LDL.LU R19, [R1+0xabf4] ;  /* 0x00abf40001137983 */ /* 0x000ee20000300800 */
[----:B----4-:R-:W-:Y:S01]  /*1a7900*/  HMMA.1688.F32.TF32 R8, R24, R54, R12 ;  /* 0x000000361808723c */ /* 0x010fe2000008100c */
[----:B-1----:R-:W-:-:S02]  /*1a7910*/  IADD3 R3, P3, PT, R78, R51, RZ ;  /* 0x000000334e037210 */ /* 0x002fc40007f7e0ff */
[----:B------:R-:W-:-:S03]  /*1a7920*/  IADD3 R0, P4, PT, R76, R51, RZ ;  /* 0x000000334c007210 */ /* 0x000fc60007f9e0ff */
[----:B------:R-:W-:Y:S04]  /*1a7930*/  STL [R1+0x3c4], R3 ;  /* 0x0003c40301007387 */ /* 0x000fe80000100800 */
[----:B------:R-:W4:Y:S04]  /*1a7940*/  LDL.LU.64 R48, [R1+0x5768] ;  /* 0x0057680001307983 */ /* 0x000f280000300a00 */
[----:B------:R1:W-:Y:S04]  /*1a7950*/  STL [R1+0x3c8], R0 ;  /* 0x0003c80001007387 */ /* 0x0003e80000100800 */
[----:B------:R-:W4:Y:S04]  /*1a7960*/  LDL.LU.64 R46, [R1+0x5760] ;  /* 0x00576000012e7983 */ /* 0x000f280000300a00 */
[----:B------:R1:W-:Y:S04]  /*1a7970*/  STL.64 [R1+0x33c0], R8 ;  /* 0x0033c00801007387 */ /* 0x0003e80000100a00 */
[----:B------:R-:W-:Y:S04]  /*1a7980*/  STL.64 [R1+0x33c8], R10 ;  /* 0x0033c80a01007387 */ /* 0x000fe80000100a00 */
[----:B------:R-:W4:Y:S04]  /*1a7990*/  LDL.LU.64 R42, [R1+0x5758] ;  /* 0x00575800012a7983 */ /* 0x000f280000300a00 */
[----:B------:R-:W4:Y:S01]  /*1a79a0*/  LDL.LU.64 R38, [R1+0x5750] ;  /* 0x0057500001267983 */ /* 0x000f220000300a00 */
[----:B-1----:R-:W-:-:S02]  /*1a79b0*/  IADD3 R0, P5, PT, R74, R51, RZ ;  /* 0x000000334a007210 */ /* 0x002fc40007fbe0ff */
[----:B------:R-:W-:Y:S01]  /*1a79c0*/  IADD3 R8, P6, PT, R58, R51, RZ ;  /* 0x000000333a087210 */ /* 0x000fe20007fde0ff */
[--C-:B------:R-:W-:Y:S02]  /*1a79d0*/  IMAD.X R3, R79, 0x1, R2.reuse, P3 ;  /* 0x000000014f037824 */ /* 0x100fe400018e0602 */
[----:B------:R1:W-:Y:S04]  /*1a79e0*/  STL [R1+0x398], R0 ;  /* 0x0003980001007387 */ /* 0x0003e80000100800 */
[----:B------:R1:W-:Y:S02]  /*1a79f0*/  STL [R1+0x3a0], R8 ;  /* 0x0003a00801007387 */ /* 0x0003e40000100800 */
[--C-:B-1----:R-:W-:Y:S02]  /*1a7a00*/  IMAD.X R0, R77, 0x1, R2.reuse, P4 ;  /* 0x000000014d007824 */ /* 0x102fe400020e0602 */
[----:B------:R1:W-:Y:S01]  /*1a7a10*/  STL [R1+0x37c], R3 ;  /* 0x00037c0301007387 */ /* 0x0003e20000100800 */
[----:B------:R-:W-:-:S03]  /*1a7a20*/  IMAD.X R8, R75, 0x1, R2, P5 ;  /* 0x000000014b087824 */ /* 0x000fc600028e0602 */
[----:B------:R2:W-:Y:S01]  /*1a7a30*/  STL [R1+0x390], R0 ;  /* 0x0003900001007387 */ /* 0x0005e20000100800 */
[----:B-1----:R-:W-:-:S03]  /*1a7a40*/  IADD3.X R3, PT, PT, R59, R2, RZ, P6, !PT ;  /* 0x000000023b037210 */ /* 0x002fc600037fe4ff */
[----:B------:R1:W-:Y:S04]  /*1a7a50*/  STL [R1+0x394], R8 ;  /* 0x0003940801007387 */ /* 0x0003e80000100800 */
[----:B------:R1:W-:Y:S01]  /*1a7a60*/  STL [R1+0x39c], R3 ;  /* 0x00039c0301007387 */ /* 0x0003e20000100800 */
[----:B--2---:R-:W-:-:S05]  /*1a7a70*/  IADD3 R0, P3, PT, R34, R51, RZ ;  /* 0x0000003322007210 */ /* 0x004fca0007f7e0ff */
[----:B------:R3:W-:Y:S01]  /*1a7a80*/  STL [R1+0x3a4], R0 ;  /* 0x0003a40001007387 */ /* 0x0007e20000100800 */
[-C--:B-1----:R-:W-:Y:S02]  /*1a7a90*/  IADD3 R8, P4, PT, R30, R51.reuse, RZ ;  /* 0x000000331e087210 */ /* 0x082fe40007f9e0ff */
[-C--:B------:R-:W-:Y:S02]  /*1a7aa0*/  IADD3 R3, P5, PT, R6, R51.reuse, RZ ;  /* 0x0000003306037210 */ /* 0x080fe40007fbe0ff */
[----:B---3--:R-:W-:Y:S01]  /*1a7ab0*/  IADD3 R0, P6, PT, R4, R51, RZ ;  /* 0x0000003304007210 */ /* 0x008fe20007fde0ff */
[----:B------:R-:W-:-:S15]  /*1a7ac0*/  HMMA.1688.F32.TF32 R12, R24, R70, R16 ;  /* 0x00000046180c723c */ /* 0x000fde0000081010 */
[----:B------:R-:W-:-:S04]  /*1a7ad0*/  NOP ;  /* 0x0000000000007918 */ /* 0x000fc80000000000 */
[----:B------:R-:W-:Y:S04]  /*1a7ae0*/  STL.64 [R1+0x33d0], R12 ;  /* 0x0033d00c01007387 */ /* 0x000fe80000100a00 */
[----:B------:R-:W-:Y:S04]  /*1a7af0*/  STL.64 [R1+0x33d8], R14 ;  /* 0x0033d80e01007387 */ /* 0x000fe80000100a00 */
[----:B------:R1:W-:Y:S04]  /*1a7b00*/  STL [R1+0x338], R8 ;  /* 0x0003380801007387 */ /* 0x0003e80000100800 */
[----:B------:R2:W-:Y:S04]  /*1a7b10*/  STL [R1+0x340], R3 ;  /* 0x0003400301007387 */ /* 0x0005e80000100800 */
[----:B------:R3:W-:Y:S01]  /*1a7b20*/  STL [R1+0x348], R0 ;  /* 0x0003480001007387 */ /* 0x0007e20000100800 */
[----:B-1----:R-:W-:-:S02]  /*1a7b30*/  IMAD.X R8, R35, 0x1, R2, P3 ;  /* 0x0000000123087824 */ /* 0x002fc400018e0602 */
[----:B--2---:R-:W-:-:S03]  /*1a7b40*/  IMAD.X R3, R31, 0x1, R2, P4 ;  /* 0x000000011f037824 */ /* 0x004fc600020e0602 */
[----:B------:R-:W-:Y:S01]  /*1a7b50*/  STL [R1+0x330], R8 ;  /* 0x0003300801007387 */ /* 0x000fe20000100800 */
[----:B---3--:R-:W-:-:S03]  /*1a7b60*/  IMAD.X R0, R7, 0x1, R2, P5 ;  /* 0x0000000107007824 */ /* 0x008fc600028e0602 */
[----:B------:R-:W2:Y:S04]  /*1a7b70*/  LDL.LU R76, [R1+0x2340] ;  /* 0x00234000014c7983 */ /* 0x000ea80000300800 */
[----:B------:R-:W-:Y:S04]  /*1a7b80*/  STL [R1+0x334], R3 ;  /* 0x0003340301007387 */ /* 0x000fe80000100800 */
[----:B------:R1:W-:Y:S04]  /*1a7b90*/  STL [R1+0x33c], R0 ;  /* 0x00033c0001007387 */ /* 0x0003e80000100800 */
[----:B------:R-:W2:Y:S04]  /*1a7ba0*/  LDL.LU R77, [R1+0x2344] ;  /* 0x00234400014d7983 */ /* 0x000ea80000300800 */
[----:B------:R-:W2:Y:S04]  /*1a7bb0*/  LDL.LU R96, [R1+0x1e40] ;  /* 0x001e400001607983 */ /* 0x000ea80000300800 */
[----:B------:R-:W2:Y:S04]  /*1a7bc0*/  LDL.LU R97, [R1+0x1e44] ;  /* 0x001e440001617983 */ /* 0x000ea80000300800 */
[----:B------:R-:W2:Y:S04]  /*1a7bd0*/  LDL.LU R98, [R1+0x1e48] ;  /* 0x001e480001627983 */ /* 0x000ea80000300800 */
[----:B------:R-:W2:Y:S01]  /*1a7be0*/  LDL.LU R99, [R1+0x1e4c] ;  /* 0x001e4c0001637983 */ /* 0x000ea20000300800 */
[----:B-1----:R-:W-:-:S03]  /*1a7bf0*/  IADD3.X R0, PT, PT, R5, R2, RZ, P6, !PT ;  /* 0x0000000205007210 */ /* 0x002fc600037fe4ff */
[----:B------:R-:W3:Y:S04]  /*1a7c00*/  LDL.LU.64 R10, [R1+0x5800] ;  /* 0x00580000010a7983 */ /* 0x000ee80000300a00 */
[----:B------:R-:W3:Y:S04]  /*1a7c10*/  LDL.LU.64 R4, [R1+0x57f8] ;  /* 0x0057f80001047983 */ /* 0x000ee80000300a00 */
[----:B------:R4:W-:Y:S04]  /*1a7c20*/  STL [R1+0x344], R0 ;  /* 0x0003440001007387 */ /* 0x0009e80000100800 */
[----:B------:R-:W3:Y:S04]  /*1a7c30*/  LDL.LU.64 R34, [R1+0x57f0] ;  /* 0x0057f00001227983 */ /* 0x000ee80000300a00 */
[----:B------:R-:W3:Y:S01]  /*1a7c40*/  LDL.LU.64 R30, [R1+0x57e8] ;  /* 0x0057e800011e7983 */ /* 0x000ee20000300a00 */
[----:B------:R-:W-:Y:S01]  /*1a7c50*/  HMMA.1688.F32.TF32 R12, R24, R82, R20 ;  /* 0x00000052180c723c */ /* 0x000fe20000081014 */
[----:B----4-:R-:W-:-:S02]  /*1a7c60*/  IADD3 R0, P3, PT, R48, R51, RZ ;  /* 0x0000003330007210 */ /* 0x010fc40007f7e0ff */
[-C--:B------:R-:W-:Y:S02]  /*1a7c70*/  IADD3 R6, P4, PT, R46, R51.reuse, RZ ;  /* 0x000000332e067210 */ /* 0x080fe40007f9e0ff */
[----:B------:R-:W-:-:S14]  /*1a7c80*/  IADD3 R3, P5, PT, R42, R51, RZ ;  /* 0x000000332a037210 */ /* 0x000fdc0007fbe0ff */
[----:B------:R-:W-:Y:S04]  /*1a7c90*/  STL.64 [R1+0x33e0], R12 ;  /* 0x0033e00c01007387 */ /* 0x000fe80000100a00 */
[----:B------:R-:W-:Y:S04]  /*1a7ca0*/  STL.64 [R1+0x33e8], R14 ;  /* 0x0033e80e01007387 */ /* 0x000fe80000100a00 */
[----:B------:R1:W-:Y:S04]  /*1a7cb0*/  STL [R1+0x2f4], R0 ;  /* 0x0002f40001007387 */ /* 0x0003e80000100800 */
[----:B------:R-:W-:Y:S04]  /*1a7cc0*/  STL [R1+0x2fc], R6 ;  /* 0x0002fc0601007387 */ /* 0x000fe80000100800 */
[----:B------:R-:W4:Y:S01]  /*1a7cd0*/  LDL.LU R88, [R1+0x2330] ;  /* 0x0023300001587983 */ /* 0x000f220000300800 */
[----:B-1----:R-:W-:-:S03]  /*1a7ce0*/  IADD3 R0, P6, PT, R38, R51, RZ ;  /* 0x0000003326007210 */ /* 0x002fc60007fde0ff */
[----:B------:R1:W-:Y:S04]  /*1a7cf0*/  STL [R1+0x304], R3 ;  /* 0x0003040301007387 */ /* 0x0003e80000100800 */
        /* <DEDUP_REMOVED lines=9> */
[----:B------:R-:W4:Y:S01]  /*1a7d90*/  LDL.LU.64 R16, [R1+0x5818] ;  /* 0x0058180001107983 */ /* 0x000f220000300a00 */
[----:B-1----:R-:W-:-:S03]  /*1a7da0*/  IMAD.X R3, R49, 0x1, R2, P3 ;  /* 0x0000000131037824 */ /* 0x002fc600018e0602 */
[----:B------:R-:W4:Y:S01]  /*1a7db0*/  LDL.LU.64 R8, [R1+0x5810] ;  /* 0x0058100001087983 */ /* 0x000f220000300a00 */
[----:B------:R-:W-:-:S03]  /*1a7dc0*/  IMAD.X R12, R47, 0x1, R2, P4 ;  /* 0x000000012f0c7824 */ /* 0x000fc600020e0602 */
[----:B------:R-:W4:Y:S04]  /*1a7dd0*/  LDL.LU.64 R6, [R1+0x5808] ;  /* 0x0058080001067983 */ /* 0x000f280000300a00 */
[----:B------:R-:W4:Y:S04]  /*1a7de0*/  LDL.LU R84, [R1+0x1e20] ;  /* 0x001e200001547983 */ /* 0x000f280000300800 */
[----:B------:R-:W4:Y:S04]  /*1a7df0*/  LDL.LU R85, [R1+0x1e24] ;  /* 0x001e240001557983 */ /* 0x000f280000300800 */
[----:B------:R-:W4:Y:S04]  /*1a7e00*/  LDL.LU R86, [R1+0x1e28] ;  /* 0x001e280001567983 */ /* 0x000f280000300800 */
[----:B------:R-:W4:Y:S04]  /*1a7e10*/  LDL.LU R87, [R1+0x1e2c] ;  /* 0x001e2c0001577983 */ /* 0x000f280000300800 */
[----:B------:R1:W-:Y:S04]  /*1a7e20*/  STL [R1+0x2f0], R3 ;  /* 0x0002f00301007387 */ /* 0x0003e80000100800 */
[----:B------:R2:W-:Y:S01]  /*1a7e30*/  STL [R1+0x2f8], R12 ;  /* 0x0002f80c01007387 */ /* 0x0005e20000100800 */
[----:B------:R-:W-:Y:S01]  /*1a7e40*/  IMAD.X R0, R43, 0x1, R2, P5 ;  /* 0x000000012b007824 */ /* 0x000fe200028e0602 */
[----:B-1----:R-:W-:-:S04]  /*1a7e50*/  IADD3.X R3, PT, PT, R39, R2, RZ, P6, !PT ;  /* 0x0000000227037210 */ /* 0x002fc800037fe4ff */
[----:B------:R3:W-:Y:S04]  /*1a7e60*/  STL [R1+0x300], R0 ;  /* 0x0003000001007387 */ /* 0x0007e80000100800 */
[----:B------:R-:W-:Y:S01]  /*1a7e70*/  STL [R1+0x308], R3 ;  /* 0x0003080301007387 */ /* 0x000fe20000100800 */
[----:B--2---:R-:W-:Y:S01]  /*1a7e80*/  HMMA.1688.F32.TF32 R12, R240, R76, R96 ;  /* 0x0000004cf00c723c */ /* 0x004fe20000081060 */
[----:B---3--:R-:W-:-:S15]  /*1a7e90*/  IADD3 R0, P3, PT, R10, R51, RZ ;  /* 0x000000330a007210 */ /* 0x008fde0007f7e0ff */
[----:B------:R-:W-:-:S03]  /*1a7ea0*/  NOP ;  /* 0x0000000000007918 */ /* 0x000fc60000000000 */
[----:B------:R-:W-:Y:S04]  /*1a7eb0*/  STL.64 [R1+0x20], R12 ;  /* 0x0000200c01007387 */ /* 0x000fe80000100a00 */
[----:B------:R1:W-:Y:S04]  /*1a7ec0*/  STL.64 [R1+0x28], R14 ;  /* 0x0000280e01007387 */ /* 0x0003e80000100a00 */
[----:B-1----:R-:W2:Y:S01]  /*1a7ed0*/  LDL.LU.64 R14, [R1+0x5840] ;  /* 0x00584000010e7983 */ /* 0x002ea20000300a00 */
[----:B------:R-:W-:-:S03]  /*1a7ee0*/  IADD3 R3, P4, PT, R4, R51, RZ ;  /* 0x0000003304037210 */ /* 0x000fc60007f9e0ff */
[----:B------:R1:W-:Y:S01]  /*1a7ef0*/  STL [R1+0x2b4], R0 ;  /* 0x0002b40001007387 */ /* 0x0003e20000100800 */
[----:B------:R-:W-:-:S03]  /*1a7f00*/  IADD3 R12, P6, PT, R30, R51, RZ ;  /* 0x000000331e0c7210 */ /* 0x000fc60007fde0ff */
[----:B------:R3:W-:Y:S01]  /*1a7f10*/  STL [R1+0x2bc], R3 ;  /* 0x0002bc0301007387 */ /* 0x0007e20000100800 */
[----:B-1----:R-:W-:Y:S01]  /*1a7f20*/  IADD3 R0, P5, PT, R34, R51, RZ ;  /* 0x0000003322007210 */ /* 0x002fe20007fbe0ff */
[----:B---3--:R-:W-:-:S04]  /*1a7f30*/  IMAD.X R3, R11, 0x1, R2, P3 ;  /* 0x000000010b037824 */ /* 0x008fc800018e0602 */
[----:B------:R1:W-:Y:S04]  /*1a7f40*/  STL [R1+0x2c4], R0 ;  /* 0x0002c40001007387 */ /* 0x0003e80000100800 */
[----:B------:R3:W-:Y:S01]  /*1a7f50*/  STL [R1+0x2cc], R12 ;  /* 0x0002cc0c01007387 */ /* 0x0007e20000100800 */
[----:B-1----:R-:W-:-:S03]  /*1a7f60*/  IMAD.X R0, R5, 0x1, R2, P4 ;  /* 0x0000000105007824 */ /* 0x002fc600020e0602 */
[----:B---3--:R-:W3:Y:S04]  /*1a7f70*/  LDL.LU.64 R12, [R1+0x5838] ;  /* 0x00583800010c7983 */ /* 0x008ee80000300a00 */
[----:B------:R1:W-:Y:S04]  /*1a7f80*/  STL [R1+0x2b0], R3 ;  /* 0x0002b00301007387 */ /* 0x0003e80000100800 */
[----:B------:R-:W3:Y:S04]  /*1a7f90*/  LDL.LU.64 R10, [R1+0x5830] ;  /* 0x00583000010a7983 */ /* 0x000ee80000300a00 */
[----:B------:R4:W-:Y:S04]  /*1a7fa0*/  STL [R1+0x2b8], R0 ;  /* 0x0002b80001007387 */ /* 0x0009e80000100800 */
[----:B------:R-:W3:Y:S01]  /*1a7fb0*/  LDL.LU.64 R4, [R1+0x5828] ;  /* 0x0058280001047983 */ /* 0x000ee20000300a00 */
[----:B----4-:R-:W-:Y:S01]  /*1a7fc0*/  HMMA.1688.F32.TF32 R20, R240, R88, R92 ;  /* 0x00000058f014723c */ /* 0x010fe2000008105c */
[----:B-1----:R-:W-:-:S02]  /*1a7fd0*/  IMAD.X R3, R35, 0x1, R2, P5 ;  /* 0x0000000123037824 */ /* 0x002fc400028e0602 */
[----:B------:R-:W4:Y:S01]  /*1a7fe0*/  LDL.LU R76, [R1+0x1e10] ;  /* 0x001e1000014c7983 */ /* 0x000f220000300800 */
[----:B------:R-:W-:-:S03]  /*1a7ff0*/  IADD3.X R0, PT, PT, R31, R2, RZ, P6, !PT ;  /* 0x000000021f007210 */ /* 0x000fc600037fe4ff */
[----:B------:R1:W-:Y:S04]  /*1a8000*/  STL [R1+0x2c0], R3 ;  /* 0x0002c00301007387 */ /* 0x0003e80000100800 */
[----:B------:R1:W-:Y:S04]  /*1a8010*/  STL [R1+0x2c8], R0 ;  /* 0x0002c80001007387 */ /* 0x0003e80000100800 */
[----:B------:R-:W4:Y:S01]  /*1a8020*/  LDL.LU R77, [R1+0x1e14] ;  /* 0x001e1400014d7983 */ /* 0x000f220000300800 */
[----:B-1----:R-:W-:-:S03]  /*1a8030*/  IADD3 R3, P4, PT, R16, R51, RZ ;  /* 0x0000003310037210 */ /* 0x002fc60007f9e0ff */
[----:B------:R-:W4:Y:S01]  /*1a8040*/  LDL.LU R78, [R1+0x1e18] ;  /* 0x001e1800014e7983 */ /* 0x000f220000300800 */
[----:B------:R-:W-:-:S03]  /*1a8050*/  IADD3 R0, P3, PT, R18, R51, RZ ;  /* 0x0000003312007210 */ /* 0x000fc60007f7e0ff */
[----:B------:R-:W4:Y:S04]  /*1a8060*/  LDL.LU R79, [R1+0x1e1c] ;  /* 0x001e1c00014f7983 */ /* 0x000f280000300800 */
[----:B------:R1:W-:Y:S04]  /*1a8070*/  STL.64 [R1+0x10], R20 ;  /* 0x0000101401007387 */ /* 0x0003e80000100a00 */
[----:B------:R-:W-:Y:S01]  /*1a8080*/  STL.64 [R1+0x18], R22 ;  /* 0x0000181601007387 */ /* 0x000fe20000100a00 */
[----:B------:R-:W-:-:S03]  /*1a8090*/  IMAD.X R16, R17, 0x1, R2, P4 ;  /* 0x0000000111107824 */ /* 0x000fc600020e0602 */
[----:B------:R1:W-:Y:S02]  /*1a80a0*/  STL [R1+0x28c], R0 ;  /* 0x00028c0001007387 */ /* 0x0003e40000100800 */
[-C--:B-1----:R-:W-:Y:S02]  /*1a80b0*/  IADD3 R20, P5, PT, R8, R51.reuse, RZ ;  /* 0x0000003308147210 */ /* 0x082fe40007fbe0ff */
[----:B------:R1:W-:Y:S01]  /*1a80c0*/  STL [R1+0x294], R3 ;  /* 0x0002940301007387 */ /* 0x0003e20000100800 */
[----:B------:R-:W-:-:S03]  /*1a80d0*/  IADD3 R0, P6, PT, R6, R51, RZ ;  /* 0x0000003306007210 */ /* 0x000fc60007fde0ff */
[----:B------:R-:W-:Y:S01]  /*1a80e0*/  STL [R1+0x29c], R20 ;  /* 0x00029c1401007387 */ /* 0x000fe20000100800 */
[----:B-1----:R-:W-:-:S03]  /*1a80f0*/  IMAD.X R3, R19, 0x1, R2, P3 ;  /* 0x0000000113037824 */ /* 0x002fc600018e0602 */
[----:B------:R-:W-:Y:S04]  /*1a8100*/  STL [R1+0x2a4], R0 ;  /* 0x0002a40001007387 */ /* 0x000fe80000100800 */
[----:B------:R-:W-:Y:S04]  /*1a8110*/  STL [R1+0x288], R3 ;  /* 0x0002880301007387 */ /* 0x000fe80000100800 */
[----:B------:R1:W-:Y:S02]  /*1a8120*/  STL [R1+0x290], R16 ;  /* 0x0002901001007387 */ /* 0x0003e40000100800 */
[----:B-1----:R-:W-:Y:S01]  /*1a8130*/  HMMA.1688.F32.TF32 R16, R240, R80, R84 ;  /* 0x00000050f010723c */ /* 0x002fe20000081054 */
[----:B------:R-:W-:Y:S01]  /*1a8140*/  IMAD.X R0, R9, 0x1, R2, P5 ;  /* 0x0000000109007824 */ /* 0x000fe200028e0602 */
[----:B------:R-:W-:-:S04]  /*1a8150*/  IADD3.X R3, PT, PT, R7, R2, RZ, P6, !PT ;  /* 0x0000000207037210 */ /* 0x000fc800037fe4ff */
[----:B------:R1:W-:Y:S04]  /*1a8160*/  STL [R1+0x298], R0 ;  /* 0x0002980001007387 */ /* 0x0003e80000100800 */
[----:B------:R1:W-:Y:S09]  /*1a8170*/  STL [R1+0x2a0], R3 ;  /* 0x0002a00301007387 */ /* 0x0003f20000100800 */
[----:B------:R2:W-:Y:S04]  /*1a8180*/  STL.64 [R1], R16 ;  /* 0x0000001001007387 */ /* 0x0005e80000100a00 */
[----:B------:R-:W4:Y:S04]  /*1a8190*/  LDL.LU.64 R22, [R1+0x5848] ;  /* 0x0058480001167983 */ /* 0x000f280000300a00 */
[----:B------:R-:W4:Y:S04]  /*1a81a0*/  LDL.LU.64 R20, [R1+0x4c70] ;  /* 0x004c700001147983 */ /* 0x000f280000300a00 */
[----:B------:R-:W4:Y:S04]  /*1a81b0*/  LDL.LU.64 R8, [R1+0x4c68] ;  /* 0x004c680001087983 */ /* 0x000f280000300a00 */
[----:B------:R-:W4:Y:S04]  /*1a81c0*/  LDL.LU.64 R6, [R1+0x4c60] ;  /* 0x004c600001067983 */ /* 0x000f280000300a00 */
[----:B------:R-:W4:Y:S01]  /*1a81d0*/  LDL.LU R80, [R1+0x1e00] ;  /* 0x001e000001507983 */ /* 0x000f220000300800 */
[----:B-1----:R-:W-:-:S02]  /*1a81e0*/  IMAD.MOV.U32 R0, RZ, RZ, R18 ;  /* 0x000000ffff007224 */ /* 0x002fc400078e0012 */
[----:B------:R-:W-:Y:S01]  /*1a81f0*/  IMAD.MOV.U32 R3, RZ, RZ, R19 ;  /* 0x000000ffff037224 */ /* 0x000fe200078e0013 */
[----:B--2---:R-:W-:-:S05]  /*1a8200*/  IADD3 R16, P3, PT, R14, R51, RZ ;  /* 0x000000330e107210 */ /* 0x004fca0007f7e0ff */
[----:B------:R-:W-:Y:S04]  /*1a8210*/  STL [R1+0x254], R16 ;  /* 0x0002541001007387 */ /* 0x000fe80000100800 */
[----:B------:R-:W2:Y:S04]  /*1a8220*/  LDL.LU R81, [R1+0x1e04] ;  /* 0x001e040001517983 */ /* 0x000ea80000300800 */
[----:B------:R-:W2:Y:S04]  /*1a8230*/  LDL.LU R82, [R1+0x1e08] ;  /* 0x001e080001527983 */ /* 0x000ea80000300800 */
[----:B------:R-:W2:Y:S01]  /*1a8240*/  LDL.LU R83, [R1+0x1e0c] ;  /* 0x001e0c0001537983 */ /* 0x000ea20000300800 */
[----:B---3--:R-:W-:-:S05]  /*1a8250*/  IADD3 R18, P4, PT, R12, R51, RZ ;  /* 0x000000330c127210 */ /* 0x008fca0007f9e0ff */
[----:B------:R1:W-:Y:S01]  /*1a8260*/  STL [R1+0x25c], R18 ;  /* 0x00025c1201007387 */ /* 0x0003e20000100800 */
[----:B------:R-:W-:-:S03]  /*1a8270*/  IADD3 R17, P5, PT, R10, R51, RZ ;  /* 0x000000330a117210 */ /* 0x000fc60007fbe0ff */
[----:B-1----:R-:W3:Y:S01]  /*1a8280*/  LDL.LU.64 R18, [R1+0x4ca8] ;  /* 0x004ca80001127983 */ /* 0x002ee20000300a00 */
[----:B------:R-:W-:-:S03]  /*1a8290*/  IADD3 R16, P6, PT, R4, R51, RZ ;  /* 0x0000003304107210 */ /* 0x000fc60007fde0ff */
[----:B------:R-:W-:Y:S04]  /*1a82a0*/  STL [R1+0x264], R17 ;  /* 0x0002641101007387 */ /* 0x000fe80000100800 */
[----:B------:R1:W-:Y:S04]  /*1a82b0*/  STL [R1+0x26c], R16 ;  /* 0x00026c1001007387 */ /* 0x0003e80000100800 */
[----:B-1----:R-:W3:Y:S01]  /*1a82c0*/  LDL.LU.64 R16, [R1+0x4ca0] ;  /* 0x004ca00001107983 */ /* 0x002ee20000300a00 */
[--C-:B------:R-:W-:Y:S01]  /*1a82d0*/  IMAD.X R14, R15, 0x1, R2.reuse, P3 ;  /* 0x000000010f0e7824 */ /* 0x100fe200018e0602 */
[----:B------:R-:W-:Y:S01]  /*1a82e0*/  IADD3.X R12, PT, PT, R13, R2, RZ, P4, !PT ;  /* 0x000000020d0c7210 */ /* 0x000fe200027fe4ff */
[----:B------:R-:W-:-:S02]  /*1a82f0*/  IMAD.X R10, R11, 0x1, R2, P5 ;  /* 0x000000010b0a7824 */ /* 0x000fc400028e0602 */
[----:B------:R-:W-:Y:S01]  /*1a8300*/  IMAD.X R4, R5, 0x1, R2, P6 ;  /* 0x0000000105047824 */ /* 0x000fe200030e0602 */
[----:B------:R1:W-:Y:S01]  /*1a8310*/  STL [R1+0x250], R14 ;  /* 0x0002500e01007387 */ /* 0x0003e20000100800 */
[----:B----4-:R-:W-:Y:S03]  /*1a8320*/  HMMA.1688.F32.TF32 R248, R240, R248, R76 ;  /* 0x000000f8f0f8723c */ /* 0x010fe6000008104c */
[----:B------:R-:W-:Y:S04]  /*1a8330*/  STL [R1+0x258], R12 ;  /* 0x0002580c01007387 */ /* 0x000fe80000100800 */
[----:B------:R-:W-:Y:S04]  /*1a8340*/  STL [R1+0x260], R10 ;  /* 0x0002600a01007387 */ /* 0x000fe80000100800 */
[----:B------:R-:W4:Y:S04]  /*1a8350*/  LDL.LU R76, [R1+0x2360] ;  /* 0x00236000014c7983 */ /* 0x000f280000300800 */
[----:B------:R1:W-:Y:S04]  /*1a8360*/  STL [R1+0x268], R4 ;  /* 0x0002680401007387 */ /* 0x0003e80000100800 */
[----:B------:R-:W4:Y:S04]  /*1a8370*/  LDL.LU R77, [R1+0x2364] ;  /* 0x00236400014d7983 */ /* 0x000f280000300800 */
[----:B-1----:R-:W4:Y:S04]  /*1a8380*/  LDL.LU.64 R14, [R1+0x4c98] ;  /* 0x004c9800010e7983 */ /* 0x002f280000300a00 */
[----:B------:R-:W4:Y:S04]  /*1a8390*/  LDL.LU.64 R4, [R1+0x4c90] ;  /* 0x004c900001047983 */ /* 0x000f280000300a00 */
[----:B------:R-:W4:Y:S04]  /*1a83a0*/  LDL.LU R84, [R1+0x1df0] ;  /* 0x001df00001547983 */ /* 0x000f280000300800 */
[----:B------:R-:W4:Y:S04]  /*1a83b0*/  LDL.LU R85, [R1+0x1df4] ;  /* 0x001df40001557983 */ /* 0x000f280000300800 */
[----:B------:R-:W4:Y:S04]  /*1a83c0*/  LDL.LU R86, [R1+0x1df8] ;  /* 0x001df80001567983 */ /* 0x000f280000300800 */
[----:B------:R-:W4:Y:S04]  /*1a83d0*/  LDL.LU R87, [R1+0x1dfc] ;  /* 0x001dfc0001577983 */ /* 0x000f280000300800 */
[----:B------:R-:W-:Y:S04]  /*1a83e0*/  STL.64 [R1+0xabb8], R250 ;  /* 0x00abb8fa01007387 */ /* 0x000fe80000100a00 */
[----:B------:R-:W-:Y:S04]  /*1a83f0*/  STL.64 [R1+0xabb0], R248 ;  /* 0x00abb0f801007387 */ /* 0x000fe80000100a00 */
[----:B------:R-:W4:Y:S01]  /*1a8400*/  LDL.LU.64 R12, [R1+0x4cd0] ;  /* 0x004cd000010c7983 */ /* 0x000f220000300a00 */
[----:B------:R-:W-:-:S02]  /*1a8410*/  IADD3 R11, P6, PT, R22, R51, RZ ;  /* 0x00000033160b7210 */ /* 0x000fc40007fde0ff */
[----:B------:R-:W-:-:S03]  /*1a8420*/  IADD3 R10, P3, PT, R20, R51, RZ ;  /* 0x00000033140a7210 */ /* 0x000fc60007f7e0ff */
[----:B------:R-:W-:Y:S04]  /*1a8430*/  STL [R1+0x244], R11 ;  /* 0x0002440b01007387 */ /* 0x000fe80000100800 */
[----:B------:R1:W-:Y:S01]  /*1a8440*/  STL [R1+0xf9c], R10 ;  /* 0x000f9c0a01007387 */ /* 0x0003e20000100800 */
[-C--:B------:R-:W-:Y:S01]  /*1a8450*/  IADD3 R25, P4, PT, R8, R51.reuse, RZ ;  /* 0x0000003308197210 */ /* 0x080fe20007f9e0ff */
[--C-:B------:R-:W-:Y:S01]  /*1a8460*/  IMAD.X R22, R23, 0x1, R2.reuse, P6 ;  /* 0x0000000117167824 */ /* 0x100fe200030e0602 */
[----:B------:R-:W-:Y:S01]  /*1a8470*/  IADD3 R24, P5, PT, R6, R51, RZ ;  /* 0x0000003306187210 */ /* 0x000fe20007fbe0ff */
[----:B-1----:R-:W4:Y:S01]  /*1a8480*/  LDL.LU.64 R10, [R1+0x4cc8] ;  /* 0x004cc800010a7983 */ /* 0x002f220000300a00 */
[----:B------:R-:W-:Y:S01]  /*1a8490*/  IADD3.X R20, PT, PT, R21, R2, RZ, P3, !PT ;  /* 0x0000000215147210 */ /* 0x000fe20001ffe4ff */
[----:B------:R-:W-:-:S02]  /*1a84a0*/  IMAD.X R8, R9, 0x1, R2, P4 ;  /* 0x0000000109087824 */ /* 0x000fc400020e0602 */
[----:B------:R-:W-:Y:S01]  /*1a84b0*/  STL [R1+0xfa4], R25 ;  /* 0x000fa41901007387 */ /* 0x000fe20000100800 */
[----:B------:R-:W-:-:S03]  /*1a84c0*/  IMAD.X R6, R7, 0x1, R2, P5 ;  /* 0x0000000107067824 */ /* 0x000fc600028e0602 */
[----:B------:R-:W-:Y:S04]  /*1a84d0*/  STL [R1+0xfac], R24 ;  /* 0x000fac1801007387 */ /* 0x000fe80000100800 */
[----:B------:R-:W-:Y:S04]  /*1a84e0*/  STL [R1+0x240], R22 ;  /* 0x0002401601007387 */ /* 0x000fe80000100800 */
[----:B------:R3:W-:Y:S04]  /*1a84f0*/  STL [R1+0xf98], R20 ;  /* 0x000f981401007387 */ /* 0x0007e80000100800 */
[----:B------:R1:W-:Y:S01]  /*1a8500*/  STL [R1+0xfa0], R8 ;  /* 0x000fa00801007387 */ /* 0x0003e20000100800 */
[----:B--2---:R-:W-:-:S15]  /*1a8510*/  HMMA.1688.F32.TF32 R244, R240, R244, R80 ;  /* 0x000000f4f0f4723c */ /* 0x004fde0000081050 */
[----:B------:R-:W-:-:S04]  /*1a8520*/  NOP ;  /* 0x0000000000007918 */ /* 0x000fc80000000000 */
[----:B------:R-:W-:Y:S04]  /*1a8530*/  STL.64 [R1+0xab98], R246 ;  /* 0x00ab98f601007387 */ /* 0x000fe80000100a00 */
[----:B------:R2:W-:Y:S04]  /*1a8540*/  STL [R1+0xfa8], R6 ;  /* 0x000fa80601007387 */ /* 0x0005e80000100800 */
[----:B------:R-:W-:Y:S01]  /*1a8550*/  STL.64 [R1+0xabc0], R244 ;  /* 0x00abc0f401007387 */ /* 0x000fe20000100a00 */
[----:B---3--:R-:W-:-:S03]  /*1a8560*/  IADD3 R20, P3, PT, R18, R51, RZ ;  /* 0x0000003312147210 */ /* 0x008fc60007f7e0ff */
[----:B-1----:R-:W3:Y:S04]  /*1a8570*/  LDL.LU.64 R8, [R1+0x4cc0] ;  /* 0x004cc00001087983 */ /* 0x002ee80000300a00 */
[----:B--2---:R-:W2:Y:S04]  /*1a8580*/  LDL.LU.64 R6, [R1+0x4cb8] ;  /* 0x004cb80001067983 */ /* 0x004ea80000300a00 */
[----:B------:R1:W-:Y:S04]  /*1a8590*/  STL [R1+0xf4c], R20 ;  /* 0x000f4c1401007387 */ /* 0x0003e80000100800 */
[----:B------:R-:W2:Y:S01]  /*1a85a0*/  LDL.LU R80, [R1+0x2370] ;  /* 0x0023700001507983 */ /* 0x000ea20000300800 */
[----:B-1----:R-:W-:-:S05]  /*1a85b0*/  IADD3 R20, P4, PT, R16, R51, RZ ;  /* 0x0000003310147210 */ /* 0x002fca0007f9e0ff */
[----:B------:R1:W-:Y:S04]  /*1a85c0*/  STL [R1+0xf54], R20 ;  /* 0x000f541401007387 */ /* 0x0003e80000100800 */
[----:B------:R-:W2:Y:S04]  /*1a85d0*/  LDL.LU R81, [R1+0x2374] ;  /* 0x0023740001517983 */ /* 0x000ea80000300800 */
[----:B------:R-:W2:Y:S04]  /*1a85e0*/  LDL.LU R88, [R1+0x1de0] ;  /* 0x001de00001587983 */ /* 0x000ea80000300800 */
[----:B------:R-:W2:Y:S04]  /*1a85f0*/  LDL.LU R89, [R1+0x1de4] ;  /* 0x001de40001597983 */ /* 0x000ea80000300800 */
[----:B------:R-:W2:Y:S04]  /*1a8600*/  LDL.LU R90, [R1+0x1de8] ;  /* 0x001de800015a7983 */ /* 0x000ea80000300800 */
[----:B------:R-:W2:Y:S01]  /*1a8610*/  LDL.LU R91, [R1+0x1dec] ;  /* 0x001dec00015b7983 */ /* 0x000ea20000300800 */
[----:B------:R-:W-:Y:S01]  /*1a8620*/  IMAD.X R18, R19, 0x1, R2, P3 ;  /* 0x0000000113127824 */ /* 0x000fe200018e0602 */
[----:B----4-:R-:W-:-:S02]  /*1a8630*/  IADD3 R21, P5, PT, R14, R51, RZ ;  /* 0x000000330e157210 */ /* 0x010fc40007fbe0ff */
[----:B------:R-:W-:Y:S02]  /*1a8640*/  IADD3.X R16, PT, PT, R17, R2, RZ, P4, !PT ;  /* 0x0000000211107210 */ /* 0x000fe400027fe4ff */
[----:B-1----:R-:W-:Y:S01]  /*1a8650*/  IADD3 R20, P6, PT, R4, R51, RZ ;  /* 0x0000003304147210 */ /* 0x002fe20007fde0ff */
[--C-:B------:R-:W-:Y:S01]  /*1a8660*/  IMAD.X R14, R15, 0x1, R2.reuse, P5 ;  /* 0x000000010f0e7824 */ /* 0x100fe200028e0602 */
[----:B------:R-:W-:Y:S01]  /*1a8670*/  STL [R1+0xf5c], R21 ;  /* 0x000f5c1501007387 */ /* 0x000fe20000100800 */
[----:B------:R-:W-:Y:S03]  /*1a8680*/  HMMA.1688.F32.TF32 R76, R240, R76, R84 ;  /* 0x0000004cf04c723c */ /* 0x000fe60000081054 */
[----:B------:R-:W-:Y:S01]  /*1a8690*/  STL [R1+0xf74], R20 ;  /* 0x000f741401007387 */ /* 0x000fe20000100800 */
[----:B------:R-:W-:-:S03]  /*1a86a0*/  IMAD.X R4, R5, 0x1, R2, P6 ;  /* 0x0000000105047824 */ /* 0x000fc600030e0602 */
[----:B------:R-:W-:Y:S04]  /*1a86b0*/  STL [R1+0xf48], R18 ;  /* 0x000f481201007387 */ /* 0x000fe80000100800 */
[----:B------:R-:W-:Y:S04]  /*1a86c0*/  STL [R1+0xf50], R16 ;  /* 0x000f501001007387 */ /* 0x000fe80000100800 */
[----:B------:R-:W-:Y:S04]  /*1a86d0*/  STL [R1+0xf58], R14 ;  /* 0x000f580e01007387 */ /* 0x000fe80000100800 */
[----:B------:R-:W-:Y:S04]  /*1a86e0*/  STL.64 [R1+0xab88], R78 ;  /* 0x00ab884e01007387 */ /* 0x000fe80000100a00 */
[----:B------:R1:W-:Y:S04]  /*1a86f0*/  STL [R1+0xf70], R4 ;  /* 0x000f700401007387 */ /* 0x0003e80000100800 */
[----:B------:R-:W-:Y:S04]  /*1a8700*/  STL.64 [R1+0xabc8], R76 ;  /* 0x00abc84c01007387 */ /* 0x000fe80000100a00 */
[----:B------:R-:W4:Y:S01]  /*1a8710*/  LDL.LU.64 R24, [R1+0x4cf0] ;  /* 0x004cf00001187983 */ /* 0x000f220000300a00 */
[----:B-1----:R-:W-:-:S03]  /*1a8720*/  IADD3 R4, P3, PT, R12, R51, RZ ;  /* 0x000000330c047210 */ /* 0x002fc60007f7e0ff */
[----:B------:R-:W4:Y:S04]  /*1a8730*/  LDL.LU.64 R22, [R1+0x4ce8] ;  /* 0x004ce80001167983 */ /* 0x000f280000300a00 */
[----:B------:R1:W-:Y:S04]  /*1a8740*/  STL [R1+0xf1c], R4 ;  /* 0x000f1c0401007387 */ /* 0x0003e80000100800 */
[----:B------:R-:W4:Y:S01]  /*1a8750*/  LDL.LU.64 R20, [R1+0x4ce0] ;  /* 0x004ce00001147983 */ /* 0x000f220000300a00 */
[----:B------:R-:W-:-:S03]  /*1a8760*/  IADD3 R14, P4, PT, R10, R51, RZ ;  /* 0x000000330a0e7210 */ /* 0x000fc60007f9e0ff */
[----:B-1----:R-:W4:Y:S04]  /*1a8770*/  LDL.LU.64 R4, [R1+0x4cd8] ;  /* 0x004cd80001047983 */ /* 0x002f280000300a00 */
[----:B------:R2:W-:Y:S04]  /*1a8780*/  STL [R1+0xf24], R14 ;  /* 0x000f240e01007387 */ /* 0x0005e80000100800 */
[----:B------:R-:W4:Y:S04]  /*1a8790*/  LDL.LU R84, [R1+0x2380] ;  /* 0x0023800001547983 */ /* 0x000f280000300800 */
[----:B------:R-:W4:Y:S04]  /*1a87a0*/  LDL.LU R85, [R1+0x2384] ;  /* 0x0023840001557983 */ /* 0x000f280000300800 */
[----:B------:R-:W4:Y:S04]  /*1a87b0*/  LDL.LU R92, [R1+0x1dd0] ;  /* 0x001dd000015c7983 */ /* 0x000f280000300800 */
[----:B------:R-:W4:Y:S04]  /*1a87c0*/  LDL.LU R93, [R1+0x1dd4] ;  /* 0x001dd400015d7983 */ /* 0x000f280000300800 */
[----:B------:R-:W4:Y:S04]  /*1a87d0*/  LDL.LU R94, [R1+0x1dd8] ;  /* 0x001dd800015e7983 */ /* 0x000f280000300800 */
[----:B------:R-:W4:Y:S01]  /*1a87e0*/  LDL.LU R95, [R1+0x1ddc] ;  /* 0x001ddc00015f7983 */ /* 0x000f220000300800 */
[----:B------:R-:W-:Y:S01]  /*1a87f0*/  IMAD.X R12, R13, 0x1, R2, P3 ;  /* 0x000000010d0c7824 */ /* 0x000fe200018e0602 */
[----:B------:R-:W-:-:S02]  /*1a8800*/  IADD3.X R10, PT, PT, R11, R2, RZ, P4, !PT ;  /* 0x000000020b0a7210 */ /* 0x000fc400027fe4ff */
[-C--:B---3--:R-:W-:Y:S02]  /*1a8810*/  IADD3 R15, P5, PT, R8, R51.reuse, RZ ;  /* 0x00000033080f7210 */ /* 0x088fe40007fbe0ff */
[----:B--2---:R-:W-:-:S03]  /*1a8820*/  IADD3 R14, P6, PT, R6, R51, RZ ;  /* 0x00000033060e7210 */ /* 0x004fc60007fde0ff */
[----:B------:R-:W-:Y:S01]  /*1a8830*/  STL [R1+0xf2c], R15 ;  /* 0x000f2c0f01007387 */ /* 0x000fe20000100800 */
[----:B------:R-:W-:-:S03]  /*1a8840*/  IMAD.X R8, R9, 0x1, R2, P5 ;  /* 0x0000000109087824 */ /* 0x000fc600028e0602 */
[----:B------:R-:W2:Y:S01]  /*1a8850*/  LDL.LU.64 R18, [R1+0x4d10] ;  /* 0x004d100001127983 */ /* 0x000ea20000300a00 */
[----:B------:R-:W-:-:S03]  /*1a8860*/  IMAD.X R6, R7, 0x1, R2, P6 ;  /* 0x0000000107067824 */ /* 0x000fc600030e0602 */
[----:B------:R1:W-:Y:S04]  /*1a8870*/  STL [R1+0xf44], R14 ;  /* 0x000f440e01007387 */ /* 0x0003e80000100800 */
[----:B------:R3:W-:Y:S04]  /*1a8880*/  STL [R1+0xf18], R12 ;  /* 0x000f180c01007387 */ /* 0x0007e80000100800 */
[----:B------:R-:W2:Y:S04]  /*1a8890*/  LDL.LU.64 R16, [R1+0x4d08] ;  /* 0x004d080001107983 */ /* 0x000ea80000300a00 */
[----:B-1----:R-:W2:Y:S04]  /*1a88a0*/  LDL.LU.64 R14, [R1+0x4d00] ;  /* 0x004d0000010e7983 */ /* 0x002ea80000300a00 */
[----:B------:R1:W-:Y:S04]  /*1a88b0*/  STL [R1+0xf20], R10 ;  /* 0x000f200a01007387 */ /* 0x0003e80000100800 */
[----:B------:R-:W-:Y:S01]  /*1a88c0*/  STL [R1+0xf28], R8 ;  /* 0x000f280801007387 */ /* 0x000fe20000100800 */
[----:B------:R-:W-:Y:S03]  /*1a88d0*/  HMMA.1688.F32.TF32 R80, R240, R80, R88 ;  /* 0x00000050f050723c */ /* 0x000fe60000081058 */
[----:B------:R-:W2:Y:S04]  /*1a88e0*/  LDL.LU R88, [R1+0x2390] ;  /* 0x0023900001587983 */ /* 0x000ea80000300800 */
[----:B------:R4:W-:Y:S04]  /*1a88f0*/  STL [R1+0xf40], R6 ;  /* 0x000f400601007387 */ /* 0x0009e80000100800 */
[----:B------:R-:W2:Y:S04]  /*1a8900*/  LDL.LU R89, [R1+0x2394] ;  /* 0x0023940001597983 */ /* 0x000ea80000300800 */
[----:B---3--:R-:W3:Y:S04]  /*1a8910*/  LDL.LU.64 R12, [R1+0x4cf8] ;  /* 0x004cf800010c7983 */ /* 0x008ee80000300a00 */
[----:B------:R-:W3:Y:S04]  /*1a8920*/  LDL.LU R96, [R1+0x1dc0] ;  /* 0x001dc00001607983 */ /* 0x000ee80000300800 */
[----:B------:R-:W3:Y:S04]  /*1a8930*/  LDL.LU R97, [R1+0x1dc4] ;  /* 0x001dc40001617983 */ /* 0x000ee80000300800 */
[----:B------:R-:W3:Y:S04]  /*1a8940*/  LDL.LU R98, [R1+0x1dc8] ;  /* 0x001dc80001627983 */ /* 0x000ee80000300800 */
[----:B------:R-:W3:Y:S04]  /*1a8950*/  LDL.LU R99, [R1+0x1dcc] ;  /* 0x001dcc0001637983 */ /* 0x000ee80000300800 */
[----:B------:R-:W-:Y:S04]  /*1a8960*/  STL.64 [R1+0xab70], R82 ;  /* 0x00ab705201007387 */ /* 0x000fe80000100a00 */
[----:B------:R-:W-:Y:S04]  /*1a8970*/  STL.64 [R1+0xab90], R80 ;  /* 0x00ab905001007387 */ /* 0x000fe80000100a00 */
[----:B-1----:R-:W3:Y:S01]  /*1a8980*/  LDL.LU.64 R10, [R1+0x5030] ;  /* 0x00503000010a7983 */ /* 0x002ee20000300a00 */
[----:B----4-:R-:W-:-:S02]  /*1a8990*/  IADD3 R6, P3, PT, R24, R51, RZ ;  /* 0x0000003318067210 */ /* 0x010fc40007f7e0ff */
[----:B------:R-:W-:-:S03]  /*1a89a0*/  IADD3 R7, P4, PT, R22, R51, RZ ;  /* 0x0000003316077210 */ /* 0x000fc60007f9e0ff */
[----:B------:R1:W-:Y:S04]  /*1a89b0*/  STL [R1+0xefc], R6 ;  /* 0x000efc0601007387 */ /* 0x0003e80000100800 */
[----:B------:R-:W-:Y:S04]  /*1a89c0*/  STL [R1+0xf04], R7 ;  /* 0x000f040701007387 */ /* 0x000fe80000100800 */
[----:B------:R-:W4:Y:S01]  /*1a89d0*/  LDL.LU.64 R8, [R1+0x5028] ;  /* 0x0050280001087983 */ /* 0x000f220000300a00 */
[----:B-1----:R-:W-:-:S05]  /*1a89e0*/  IADD3 R6, P5, PT, R20, R51, RZ ;  /* 0x0000003314067210 */ /* 0x002fca0007fbe0ff */
[----:B------:R1:W-:Y:S01]  /*1a89f0*/  STL [R1+0xf0c], R6 ;  /* 0x000f0c0601007387 */ /* 0x0003e20000100800 */
[----:B------:R-:W-:Y:S01]  /*1a8a00*/  IADD3 R26, P6, PT, R4, R51, RZ ;  /* 0x00000033041a7210 */ /* 0x000fe20007fde0ff */
[--C-:B------:R-:W-:Y:S02]  /*1a8a10*/  IMAD.X R24, R25, 0x1, R2.reuse, P3 ;  /* 0x0000000119187824 */ /* 0x100fe400018e0602 */
[----:B-1----:R-:W4:Y:S01]  /*1a8a20*/  LDL.LU.64 R6, [R1+0x5020] ;  /* 0x0050200001067983 */ /* 0x002f220000300a00 */
[----:B------:R-:W-:Y:S01]  /*1a8a30*/  IADD3.X R22, PT, PT, R23, R2, RZ, P4, !PT ;  /* 0x0000000217167210 */ /* 0x000fe200027fe4ff */
[--C-:B------:R-:W-:Y:S01]  /*1a8a40*/  IMAD.X R20, R21, 0x1, R2.reuse, P5 ;  /* 0x0000000115147824 */ /* 0x100fe200028e0602 */
[----:B------:R-:W-:Y:S01]  /*1a8a50*/  HMMA.1688.F32.TF32 R84, R240, R84, R92 ;  /* 0x00000054f054723c */ /* 0x000fe2000008105c */
[----:B------:R-:W-:Y:S01]  /*1a8a60*/  STL [R1+0xf14], R26 ;  /* 0x000f141a01007387 */ /* 0x000fe20000100800 */
[----:B------:R-:W-:-:S03]  /*1a8a70*/  IMAD.X R4, R5, 0x1, R2, P6 ;  /* 0x0000000105047824 */ /* 0x000fc600030e0602 */
[----:B------:R-:W-:Y:S04]  /*1a8a80*/  STL [R1+0xef8], R24 ;  /* 0x000ef81801007387 */ /* 0x000fe80000100800 */
[----:B------:R-:W-:Y:S04]  /*1a8a90*/  STL [R1+0xf00], R22 ;  /* 0x000f001601007387 */ /* 0x000fe80000100800 */
[----:B------:R-:W-:Y:S06]  /*1a8aa0*/  STL [R1+0xf08], R20 ;  /* 0x000f081401007387 */ /* 0x000fec0000100800 */
[----:B------:R-:W-:Y:S04]  /*1a8ab0*/  STL.64 [R1+0xab80], R86 ;  /* 0x00ab805601007387 */ /* 0x000fe80000100a00 */
[----:B------:R1:W-:Y:S04]  /*1a8ac0*/  STL [R1+0xf10], R4 ;  /* 0x000f100401007387 */ /* 0x0003e80000100800 */
[----:B------:R-:W-:Y:S04]  /*1a8ad0*/  STL.64 [R1+0xab78], R84 ;  /* 0x00ab785401007387 */ /* 0x000fe80000100a00 */
[----:B-1----:R-:W4:Y:S01]  /*1a8ae0*/  LDL.LU.64 R4, [R1+0x5018] ;  /* 0x0050180001047983 */ /* 0x002f220000300a00 */
[----:B--2---:R-:W-:-:S05]  /*1a8af0*/  IADD3 R20, P3, PT, R18, R51, RZ ;  /* 0x0000003312147210 */ /* 0x004fca0007f7e0ff */
[----:B------:R1:W-:Y:S04]  /*1a8b00*/  STL [R1+0xedc], R20 ;  /* 0x000edc1401007387 */ /* 0x0003e80000100800 */
[----:B------:R-:W2:Y:S01]  /*1a8b10*/  LDL.LU R92, [R1+0x23a0] ;  /* 0x0023a000015c7983 */ /* 0x000ea20000300800 */
[-C--:B------:R-:W-:Y:S02]  /*1a8b20*/  IADD3 R21, P4, PT, R16, R51.reuse, RZ ;  /* 0x0000003310157210 */ /* 0x080fe40007f9e0ff */
[----:B-1----:R-:W-:-:S03]  /*1a8b30*/  IADD3 R20, P5, PT, R14, R51, RZ ;  /* 0x000000330e147210 */ /* 0x002fc60007fbe0ff */
[----:B------:R-:W-:Y:S04]  /*1a8b40*/  STL [R1+0xee4], R21 ;  /* 0x000ee41501007387 */ /* 0x000fe80000100800 */
[----:B------:R3:W-:Y:S04]  /*1a8b50*/  STL [R1+0xeec], R20 ;  /* 0x000eec1401007387 */ /* 0x0007e80000100800 */
[----:B------:R-:W2:Y:S04]  /*1a8b60*/  LDL.LU R93, [R1+0x23a4] ;  /* 0x0023a400015d7983 */ /* 0x000ea80000300800 */
[----:B------:R-:W2:Y:S04]  /*1a8b70*/  LDL.LU R100, [R1+0x1db0] ;  /* 0x001db00001647983 */ /* 0x000ea80000300800 */
[----:B------:R-:W2:Y:S04]  /*1a8b80*/  LDL.LU R101, [R1+0x1db4] ;  /* 0x001db40001657983 */ /* 0x000ea80000300800 */
[----:B------:R-:W2:Y:S04]  /*1a8b90*/  LDL.LU R102, [R1+0x1db8] ;  /* 0x001db80001667983 */ /* 0x000ea80000300800 */
[----:B------:R-:W2:Y:S01]  /*1a8ba0*/  LDL.LU R103, [R1+0x1dbc] ;  /* 0x001dbc0001677983 */ /* 0x000ea20000300800 */
[--C-:B------:R-:W-:Y:S01]  /*1a8bb0*/  IMAD.X R18, R19, 0x1, R2.reuse, P3 ;  /* 0x0000000113127824 */ /* 0x100fe200018e0602 */
[----:B------:R-:W-:Y:S01]  /*1a8bc0*/  IADD3.X R16, PT, PT, R17, R2, RZ, P4, !PT ;  /* 0x0000000211107210 */ /* 0x000fe200027fe4ff */
[--C-:B------:R-:W-:Y:S01]  /*1a8bd0*/  IMAD.X R14, R15, 0x1, R2.reuse, P5 ;  /* 0x000000010f0e7824 */ /* 0x100fe200028e0602 */
[----:B---3--:R-:W-:Y:S01]  /*1a8be0*/  IADD3 R20, P6, PT, R12, R51, RZ ;  /* 0x000000330c147210 */ /* 0x008fe20007fde0ff */
[----:B------:R-:W-:Y:S04]  /*1a8bf0*/  HMMA.1688.F32.TF32 R88, R240, R88, R96 ;  /* 0x00000058f058723c */ /* 0x000fe80000081060 */
        /* <DEDUP_REMOVED lines=8> */
[----:B------:R-:W3:Y:S04]  /*1a8c80*/  LDL.LU.64 R26, [R1+0x5050] ;  /* 0x00505000011a7983 */ /* 0x000ee80000300a00 */
[----:B------:R-:W3:Y:S01]  /*1a8c90*/  LDL.LU.64 R24, [R1+0x5048] ;  /* 0x0050480001187983 */ /* 0x000ee20000300a00 */
[----:B-1----:R-:W-:-:S02]  /*1a8ca0*/  IADD3 R12, P3, PT, R10, R51, RZ ;  /* 0x000000330a0c7210 */ /* 0x002fc40007f7e0ff */
[----:B----4-:R-:W-:-:S03]  /*1a8cb0*/  IADD3 R13, P4, PT, R8, R51, RZ ;  /* 0x00000033080d7210 */ /* 0x010fc60007f9e0ff */
[----:B------:R1:W-:Y:S04]  /*1a8cc0*/  STL [R1+0xebc], R12 ;  /* 0x000ebc0c01007387 */ /* 0x0003e80000100800 */
[----:B------:R-:W4:Y:S04]  /*1a8cd0*/  LDL.LU.64 R22, [R1+0x5040] ;  /* 0x0050400001167983 */ /* 0x000f280000300a00 */
[----:B------:R-:W-:Y:S04]  /*1a8ce0*/  STL [R1+0xec4], R13 ;  /* 0x000ec40d01007387 */ /* 0x000fe80000100800 */
[----:B------:R-:W4:Y:S01]  /*1a8cf0*/  LDL.LU.64 R20, [R1+0x5038] ;  /* 0x0050380001147983 */ /* 0x000f220000300a00 */
[----:B-1----:R-:W-:-:S05]  /*1a8d00*/  IADD3 R12, P5, PT, R6, R51, RZ ;  /* 0x00000033060c7210 */ /* 0x002fca0007fbe0ff */
[----:B------:R1:W-:Y:S04]  /*1a8d10*/  STL [R1+0xecc], R12 ;  /* 0x000ecc0c01007387 */ /* 0x0003e80000100800 */
[----:B------:R-:W4:Y:S04]  /*1a8d20*/  LDL.LU R96, [R1+0x23b0] ;  /* 0x0023b00001607983 */ /* 0x000f280000300800 */
[----:B------:R-:W4:Y:S04]  /*1a8d30*/  LDL.LU R97, [R1+0x23b4] ;  /* 0x0023b40001617983 */ /* 0x000f280000300800 */
[----:B------:R-:W4:Y:S04]  /*1a8d40*/  LDL.LU R104, [R1+0x1da0] ;  /* 0x001da00001687983 */ /* 0x000f280000300800 */
[----:B------:R-:W4:Y:S04]  /*1a8d50*/  LDL.LU R105, [R1+0x1da4] ;  /* 0x001da40001697983 */ /* 0x000f280000300800 */
[----:B------:R-:W4:Y:S04]  /*1a8d60*/  LDL.LU R106, [R1+0x1da8] ;  /* 0x001da800016a7983 */ /* 0x000f280000300800 */
[----:B------:R-:W4:Y:S01]  /*1a8d70*/  LDL.LU R107, [R1+0x1dac] ;  /* 0x001dac00016b7983 */ /* 0x000f220000300800 */
[--C-:B------:R-:W-:Y:S01]  /*1a8d80*/  IMAD.X R10, R11, 0x1, R2.reuse, P3 ;  /* 0x000000010b0a7824 */ /* 0x100fe200018e0602 */
[----:B------:R-:W-:Y:S01]  /*1a8d90*/  IADD3.X R8, PT, PT, R9, R2, RZ, P4, !PT ;  /* 0x0000000209087210 */ /* 0x000fe200027fe4ff */
[----:B------:R-:W-:Y:S01]  /*1a8da0*/  IMAD.X R6, R7, 0x1, R2, P5 ;  /* 0x0000000107067824 */ /* 0x000fe200028e0602 */
[----:B-1----:R-:W-:-:S05]  /*1a8db0*/  IADD3 R12, P6, PT, R4, R51, RZ ;  /* 0x00000033040c7210 */ /* 0x002fca0007fde0ff */
[----:B------:R-:W-:Y:S04]  /*1a8dc0*/  STL [R1+0xed4], R12 ;  /* 0x000ed40c01007387 */ /* 0x000fe80000100800 */
[----:B------:R-:W4:Y:S04]  /*1a8dd0*/  LDL.LU.64 R18, [R1+0x5078] ;  /* 0x0050780001127983 */ /* 0x000f280000300a00 */
[----:B------:R1:W-:Y:S04]  /*1a8de0*/  STL [R1+0xeb8], R10 ;  /* 0x000eb80a01007387 */ /* 0x0003e80000100800 */
[----:B------:R-:W4:Y:S04]  /*1a8df0*/  LDL.LU.64 R16, [R1+0x5070] ;  /* 0x0050700001107983 */ /* 0x000f280000300a00 */
[----:B------:R-:W-:Y:S01]  /*1a8e00*/  STL [R1+0xec0], R8 ;  /* 0x000ec00801007387 */ /* 0x000fe20000100800 */
[----:B------:R-:W-:-:S03]  /*1a8e10*/  IMAD.X R4, R5, 0x1, R2, P6 ;  /* 0x0000000105047824 */ /* 0x000fc600030e0602 */
[----:B------:R-:W4:Y:S04]  /*1a8e20*/  LDL.LU.64 R14, [R1+0x5068] ;  /* 0x00506800010e7983 */ /* 0x000f280000300a00 */
[----:B-1----:R-:W4:Y:S04]  /*1a8e30*/  LDL.LU.64 R10, [R1+0x5060] ;  /* 0x00506000010a7983 */ /* 0x002f280000300a00 */
[----:B------:R-:W-:Y:S01]  /*1a8e40*/  STL [R1+0xec8], R6 ;  /* 0x000ec80601007387 */ /* 0x000fe20000100800 */
[----:B--2---:R-:W-:Y:S03]  /*1a8e50*/  HMMA.1688.F32.TF32 R92, R240, R92, R100 ;  /* 0x0000005cf05c723c */ /* 0x004fe60000081064 */
[----:B------:R-:W2:Y:S04]  /*1a8e60*/  LDL.LU R100, [R1+0x23c0] ;  /* 0x0023c00001647983 */ /* 0x000ea80000300800 */
[----:B------:R1:W-:Y:S04]  /*1a8e70*/  STL [R1+0xed0], R4 ;  /* 0x000ed00401007387 */ /* 0x0003e80000100800 */
[----:B------:R-:W2:Y:S04]  /*1a8e80*/  LDL.LU R101, [R1+0x23c4] ;  /* 0x0023c40001657983 */ /* 0x000ea80000300800 */
[----:B------:R-:W2:Y:S04]  /*1a8e90*/  LDL.LU R108, [R1+0x1d90] ;  /* 0x001d9000016c7983 */ /* 0x000ea80000300800 */
[----:B------:R-:W2:Y:S04]  /*1a8ea0*/  LDL.LU R109, [R1+0x1d94] ;  /* 0x001d9400016d7983 */ /* 0x000ea80000300800 */
[----:B------:R-:W2:Y:S04]  /*1a8eb0*/  LDL.LU R110, [R1+0x1d98] ;  /* 0x001d9800016e7983 */ /* 0x000ea80000300800 */
[----:B------:R-:W2:Y:S04]  /*1a8ec0*/  LDL.LU R111, [R1+0x1d9c] ;  /* 0x001d9c00016f7983 */ /* 0x000ea80000300800 */
[----:B------:R-:W-:Y:S04]  /*1a8ed0*/  STL.64 [R1+0xabd8], R94 ;  /* 0x00abd85e01007387 */ /* 0x000fe80000100a00 */
[----:B------:R-:W-:Y:S04]  /*1a8ee0*/  STL.64 [R1+0xabd0], R92 ;  /* 0x00abd05c01007387 */ /* 0x000fe80000100a00 */
[----:B------:R-:W2:Y:S01]  /*1a8ef0*/  LDL.LU.64 R12, [R1+0x5098] ;  /* 0x00509800010c7983 */ /* 0x000ea20000300a00 */
[----:B---3--:R-:W-:-:S02]  /*1a8f00*/  IADD3 R5, P3, PT, R26, R51, RZ ;  /* 0x000000331a057210 */ /* 0x008fc40007f7e0ff */
[----:B-1----:R-:W-:-:S03]  /*1a8f10*/  IADD3 R4, P4, PT, R24, R51, RZ ;  /* 0x0000003318047210 */ /* 0x002fc60007f9e0ff */
[----:B------:R-:W-:Y:S04]  /*1a8f20*/  STL [R1+0xe9c], R5 ;  /* 0x000e9c0501007387 */ /* 0x000fe80000100800 */
[----:B------:R-:W3:Y:S04]  /*1a8f30*/  LDL.LU.64 R8, [R1+0x5080] ;  /* 0x0050800001087983 */ /* 0x000ee80000300a00 */
[----:B------:R1:W-:Y:S04]  /*1a8f40*/  STL [R1+0xea4], R4 ;  /* 0x000ea40401007387 */ /* 0x0003e80000100800 */
[----:B------:R-:W3:Y:S04]  /*1a8f50*/  LDL.LU.64 R6, [R1+0x5090] ;  /* 0x0050900001067983 */ /* 0x000ee80000300a00 */
[----:B-1----:R-:W3:Y:S01]  /*1a8f60*/  LDL.LU.64 R4, [R1+0x5088] ;  /* 0x0050880001047983 */ /* 0x002ee20000300a00 */
[-C--:B----4-:R-:W-:Y:S01]  /*1a8f70*/  IADD3 R31, P5, PT, R22, R51.reuse, RZ ;  /* 0x00000033161f7210 */ /* 0x090fe20007fbe0ff */
[----:B------:R-:W-:Y:S01]  /*1a8f80*/  IMAD.X R26, R27, 0x1, R2, P3 ;  /* 0x000000011b1a7824 */ /* 0x000fe200018e0602 */
[----:B------:R-:W-:-:S02]  /*1a8f90*/  IADD3 R30, P6, PT, R20, R51, RZ ;  /* 0x00000033141e7210 */ /* 0x000fc40007fde0ff */
[----:B------:R-:W-:Y:S01]  /*1a8fa0*/  IADD3.X R24, PT, PT, R25, R2, RZ, P4, !PT ;  /* 0x0000000219187210 */ /* 0x000fe200027fe4ff */
[--C-:B------:R-:W-:Y:S01]  /*1a8fb0*/  IMAD.X R22, R23, 0x1, R2.reuse, P5 ;  /* 0x0000000117167824 */ /* 0x100fe200028e0602 */
[----:B------:R-:W-:Y:S01]  /*1a8fc0*/  STL [R1+0xeac], R31 ;  /* 0x000eac1f01007387 */ /* 0x000fe20000100800 */
[----:B------:R-:W-:-:S03]  /*1a8fd0*/  IMAD.X R20, R21, 0x1, R2, P6 ;  /* 0x0000000115147824 */ /* 0x000fc600030e0602 */
[----:B------:R-:W-:Y:S04]  /*1a8fe0*/  STL [R1+0xeb4], R30 ;  /* 0x000eb41e01007387 */ /* 0x000fe80000100800 */
[----:B------:R-:W-:Y:S01]  /*1a8ff0*/  STL [R1+0xe98], R26 ;  /* 0x000e981a01007387 */ /* 0x000fe20000100800 */
[----:B------:R-:W-:Y:S03]  /*1a9000*/  HMMA.1688.F32.TF32 R96, R240, R96, R104 ;  /* 0x00000060f060723c */ /* 0x000fe60000081068 */
[----:B------:R-:W-:Y:S04]  /*1a9010*/  STL [R1+0xea0], R24 ;  /* 0x000ea01801007387 */ /* 0x000fe80000100800 */
[----:B------:R-:W-:-:S12]  /*1a9020*/  STL [R1+0xea8], R22 ;  /* 0x000ea81601007387 */ /* 0x000fd80000100800 */
[----:B------:R-:W-:Y:S04]  /*1a9030*/  STL.64 [R1+0xabe8], R98 ;  /* 0x00abe86201007387 */ /* 0x000fe80000100a00 */
[----:B------:R1:W-:Y:S04]  /*1a9040*/  STL [R1+0xeb0], R20 ;  /* 0x000eb01401007387 */ /* 0x0003e80000100800 */
[----:B------:R-:W-:Y:S01]  /*1a9050*/  STL.64 [R1+0xabe0], R96 ;  /* 0x00abe06001007387 */ /* 0x000fe20000100a00 */
[-C--:B-1----:R-:W-:Y:S02]  /*1a9060*/  IADD3 R20, P3, PT, R18, R51.reuse, RZ ;  /* 0x0000003312147210 */ /* 0x082fe40007f7e0ff */
[----:B------:R-:W-:-:S03]  /*1a9070*/  IADD3 R22, P4, PT, R16, R51, RZ ;  /* 0x0000003310167210 */ /* 0x000fc60007f9e0ff */
[----:B------:R1:W-:Y:S01]  /*1a9080*/  STL [R1+0xe5c], R20 ;  /* 0x000e5c1401007387 */ /* 0x0003e20000100800 */
[----:B------:R-:W-:Y:S01]  /*1a9090*/  IMAD.X R18, R19, 0x1, R2, P3 ;  /* 0x0000000113127824 */ /* 0x000fe200018e0602 */
[----:B------:R-:W-:Y:S02]  /*1a90a0*/  IADD3.X R16, PT, PT, R17, R2, RZ, P4, !PT ;  /* 0x0000000211107210 */ /* 0x000fe400027fe4ff */
[-C--:B------:R-:W-:Y:S01]  /*1a90b0*/  IADD3 R21, P5, PT, R14, R51.reuse, RZ ;  /* 0x000000330e157210 */ /* 0x080fe20007fbe0ff */
[----:B------:R4:W-:Y:S01]  /*1a90c0*/  STL [R1+0xe64], R22 ;  /* 0x000e641601007387 */ /* 0x0009e20000100800 */
[----:B-1----:R-:W-:-:S03]  /*1a90d0*/  IADD3 R20, P6, PT, R10, R51, RZ ;  /* 0x000000330a147210 */ /* 0x002fc60007fde0ff */
[----:B------:R-:W-:Y:S01]  /*1a90e0*/  STL [R1+0xe6c], R21 ;  /* 0x000e6c1501007387 */ /* 0x000fe20000100800 */
[----:B------:R-:W-:-:S03]  /*1a90f0*/  IMAD.X R14, R15, 0x1, R2, P5 ;  /* 0x000000010f0e7824 */ /* 0x000fc600028e0602 */
[----:B------:R-:W-:Y:S04]  /*1a9100*/  STL [R1+0xe74], R20 ;  /* 0x000e741401007387 */ /* 0x000fe80000100800 */
[----:B------:R-:W-:Y:S04]  /*1a9110*/  STL [R1+0xe58], R18 ;  /* 0x000e581201007387 */ /* 0x000fe80000100800 */
[----:B------:R-:W3:Y:S01]  /*1a9120*/  LDL.LU R104, [R1+0x23d0] ;  /* 0x0023d00001687983 */ /* 0x000ee20000300800 */
[----:B------:R-:W-:-:S03]  /*1a9130*/  IMAD.X R10, R11, 0x1, R2, P6 ;  /* 0x000000010b0a7824 */ /* 0x000fc600030e0602 */
[----:B------:R-:W-:Y:S04]  /*1a9140*/  STL [R1+0xe60], R16 ;  /* 0x000e601001007387 */ /* 0x000fe80000100800 */
[----:B------:R-:W-:Y:S04]  /*1a9150*/  STL [R1+0xe68], R14 ;  /* 0x000e680e01007387 */ /* 0x000fe80000100800 */
[----:B------:R-:W3:Y:S04]  /*1a9160*/  LDL.LU R105, [R1+0x23d4] ;  /* 0x0023d40001697983 */ /* 0x000ee80000300800 */
[----:B------:R-:W3:Y:S04]  /*1a9170*/  LDL.LU R116, [R1+0x1d80] ;  /* 0x001d800001747983 */ /* 0x000ee80000300800 */
[----:B------:R-:W3:Y:S04]  /*1a9180*/  LDL.LU R117, [R1+0x1d84] ;  /* 0x001d840001757983 */ /* 0x000ee80000300800 */
[----:B------:R-:W3:Y:S04]  /*1a9190*/  LDL.LU R118, [R1+0x1d88] ;  /* 0x001d880001767983 */ /* 0x000ee80000300800 */
[----:B------:R-:W3:Y:S04]  /*1a91a0*/  LDL.LU R119, [R1+0x1d8c] ;  /* 0x001d8c0001777983 */ /* 0x000ee80000300800 */
[----:B------:R-:W3:Y:S04]  /*1a91b0*/  LDL.LU.64 R26, [R1+0x50b8] ;  /* 0x0050b800011a7983 */ /* 0x000ee80000300a00 */
[----:B------:R3:W-:Y:S04]  /*1a91c0*/  STL [R1+0xe70], R10 ;  /* 0x000e700a01007387 */ /* 0x0007e80000100800 */
[----:B------:R-:W3:Y:S01]  /*1a91d0*/  LDL.LU.64 R24, [R1+0x50b0] ;  /* 0x0050b00001187983 */ /* 0x000ee20000300a00 */
[----:B--2---:R-:W-:-:S05]  /*1a91e0*/  IADD3 R11, P3, PT, R12, R51, RZ ;  /* 0x000000330c0b7210 */ /* 0x004fca0007f7e0ff */
[----:B------:R-:W-:Y:S04]  /*1a91f0*/  STL [R1+0xe3c], R11 ;  /* 0x000e3c0b01007387 */ /* 0x000fe80000100800 */
[----:B----4-:R-:W2:Y:S01]  /*1a9200*/  LDL.LU.64 R22, [R1+0x50a8] ;  /* 0x0050a80001167983 */ /* 0x010ea20000300a00 */
[----:B------:R-:W-:Y:S01]  /*1a9210*/  IMAD.X R12, R13, 0x1, R2, P3 ;  /* 0x000000010d0c7824 */ /* 0x000fe200018e0602 */
[----:B------:R-:W-:Y:S01]  /*1a9220*/  HMMA.1688.F32.TF32 R100, R240, R100, R108 ;  /* 0x00000064f064723c */ /* 0x000fe2000008106c */
[----:B---3--:R-:W-:-:S05]  /*1a9230*/  IADD3 R10, P4, PT, R8, R51, RZ ;  /* 0x00000033080a7210 */ /* 0x008fca0007f9e0ff */
[----:B------:R1:W-:Y:S01]  /*1a9240*/  STL [R1+0xe44], R10 ;  /* 0x000e440a01007387 */ /* 0x0003e20000100800 */
[-C--:B------:R-:W-:Y:S02]  /*1a9250*/  IADD3 R14, P5, PT, R6, R51.reuse, RZ ;  /* 0x00000033060e7210 */ /* 0x080fe40007fbe0ff */
[----:B------:R-:W-:Y:S01]  /*1a9260*/  IADD3.X R8, PT, PT, R9, R2, RZ, P4, !PT ;  /* 0x0000000209087210 */ /* 0x000fe200027fe4ff */
[----:B-1----:R-:W3:Y:S04]  /*1a9270*/  LDL.LU.64 R10, [R1+0x50a0] ;  /* 0x0050a000010a7983 */ /* 0x002ee80000300a00 */
[----:B------:R1:W-:Y:S01]  /*1a9280*/  STL [R1+0xe4c], R14 ;  /* 0x000e4c0e01007387 */ /* 0x0003e20000100800 */
[----:B------:R-:W-:Y:S01]  /*1a9290*/  IMAD.X R6, R7, 0x1, R2, P5 ;  /* 0x0000000107067824 */ /* 0x000fe200028e0602 */
[----:B-1----:R-:W-:-:S05]  /*1a92a0*/  IADD3 R14, P6, PT, R4, R51, RZ ;  /* 0x00000033040e7210 */ /* 0x002fca0007fde0ff */
[----:B------:R-:W-:Y:S04]  /*1a92b0*/  STL [R1+0xe54], R14 ;  /* 0x000e540e01007387 */ /* 0x000fe80000100800 */
[----:B------:R-:W-:Y:S04]  /*1a92c0*/  STL [R1+0xe38], R12 ;  /* 0x000e380c01007387 */ /* 0x000fe80000100800 */
[----:B------:R-:W4:Y:S04]  /*1a92d0*/  LDL.LU R108, [R1+0x23e0] ;  /* 0x0023e000016c7983 */ /* 0x000f280000300800 */
[----:B------:R1:W-:Y:S04]  /*1a92e0*/  STL [R1+0xe40], R8 ;  /* 0x000e400801007387 */ /* 0x0003e80000100800 */
[----:B------:R1:W-:Y:S04]  /*1a92f0*/  STL [R1+0xe48], R6 ;  /* 0x000e480601007387 */ /* 0x0003e80000100800 */
[----:B------:R-:W4:Y:S01]  /*1a9300*/  LDL.LU R109, [R1+0x23e4] ;  /* 0x0023e400016d7983 */ /* 0x000f220000300800 */
[----:B------:R-:W-:-:S03]  /*1a9310*/  IMAD.X R4, R5, 0x1, R2, P6 ;  /* 0x0000000105047824 */ /* 0x000fc600030e0602 */
[----:B------:R-:W4:Y:S04]  /*1a9320*/  LDL.LU R132, [R1+0x1d70] ;  /* 0x001d700001847983 */ /* 0x000f280000300800 */
[----:B------:R-:W4:Y:S04]  /*1a9330*/  LDL.LU R133, [R1+0x1d74] ;  /* 0x001d740001857983 */ /* 0x000f280000300800 */
[----:B------:R-:W4:Y:S04]  /*1a9340*/  LDL.LU R134, [R1+0x1d78] ;  /* 0x001d780001867983 */ /* 0x000f280000300800 */
[----:B------:R-:W4:Y:S04]  /*1a9350*/  LDL.LU R135, [R1+0x1d7c] ;  /* 0x001d7c0001877983 */ /* 0x000f280000300800 */
[----:B------:R-:W4:Y:S04]  /*1a9360*/  LDL.LU.64 R20, [R1+0x50d8] ;  /* 0x0050d80001147983 */ /* 0x000f280000300a00 */
[----:B-1----:R-:W4:Y:S04]  /*1a9370*/  LDL.LU.64 R8, [R1+0x50d0] ;  /* 0x0050d00001087983 */ /* 0x002f280000300a00 */
[----:B------:R1:W-:Y:S04]  /*1a9380*/  STL [R1+0xe50], R4 ;  /* 0x000e500401007387 */ /* 0x0003e80000100800 */
[----:B------:R-:W4:Y:S04]  /*1a9390*/  LDL.LU.64 R6, [R1+0x50c8] ;  /* 0x0050c80001067983 */ /* 0x000f280000300a00 */
[----:B-1----:R-:W4:Y:S04]  /*1a93a0*/  LDL.LU.64 R4, [R1+0x50c0] ;  /* 0x0050c00001047983 */ /* 0x002f280000300a00 */
        /* <DEDUP_REMOVED lines=8> */
[----:B------:R-:W-:-:S05]  /*1a9430*/  IADD3 R13, P3, PT, R26, R51, RZ ;  /* 0x000000331a0d7210 */ /* 0x000fca0007f7e0ff */
[----:B------:R-:W-:Y:S01]  /*1a9440*/  STL [R1+0xe08], R13 ;  /* 0x000e080d01007387 */ /* 0x000fe20000100800 */
[----:B------:R-:W-:-:S03]  /*1a9450*/  IADD3 R12, P4, PT, R24, R51, RZ ;  /* 0x00000033180c7210 */ /* 0x000fc60007f9e0ff */
[----:B------:R-:W4:Y:S01]  /*1a9460*/  LDL.LU.64 R14, [R1+0x50e8] ;  /* 0x0050e800010e7983 */ /* 0x000f220000300a00 */
[----:B------:R-:W-:-:S03]  /*1a9470*/  IMAD.X R26, R27, 0x1, R2, P3 ;  /* 0x000000011b1a7824 */ /* 0x000fc600018e0602 */
[----:B------:R1:W-:Y:S01]  /*1a9480*/  STL [R1+0xe20], R12 ;  /* 0x000e200c01007387 */ /* 0x0003e20000100800 */
[----:B------:R-:W-:Y:S01]  /*1a9490*/  IADD3.X R24, PT, PT, R25, R2, RZ, P4, !PT ;  /* 0x0000000219187210 */ /* 0x000fe200027fe4ff */
[----:B------:R-:W-:Y:S02]  /*1a94a0*/  HMMA.1688.F32.TF32 R104, R240, R104, R116 ;  /* 0x00000068f068723c */ /* 0x000fe40000081074 */
[----:B-1----:R-:W4:Y:S01]  /*1a94b0*/  LDL.LU.64 R12, [R1+0x50e0] ;  /* 0x0050e000010c7983 */ /* 0x002f220000300a00 */
[----:B--2---:R-:W-:-:S05]  /*1a94c0*/  IADD3 R31, P5, PT, R22, R51, RZ ;  /* 0x00000033161f7210 */ /* 0x004fca0007fbe0ff */
[----:B------:R-:W-:Y:S01]  /*1a94d0*/  STL [R1+0xe28], R31 ;  /* 0x000e281f01007387 */ /* 0x000fe20000100800 */
[----:B------:R-:W-:Y:S01]  /*1a94e0*/  IMAD.X R23, R23, 0x1, R2, P5 ;  /* 0x0000000117177824 */ /* 0x000fe200028e0602 */
[----:B---3--:R-:W-:-:S05]  /*1a94f0*/  IADD3 R30, P6, PT, R10, R51, RZ ;  /* 0x000000330a1e7210 */ /* 0x008fca0007fde0ff */
[----:B------:R-:W-:Y:S04]  /*1a9500*/  STL [R1+0xe30], R30 ;  /* 0x000e301e01007387 */ /* 0x000fe80000100800 */
[----:B------:R-:W2:Y:S04]  /*1a9510*/  LDL.LU R116, [R1+0x2400] ;  /* 0x0024000001747983 */ /* 0x000ea80000300800 */
[----:B------:R-:W-:Y:S01]  /*1a9520*/  STL [R1+0xe04], R26 ;  /* 0x000e041a01007387 */ /* 0x000fe20000100800 */
[----:B------:R-:W-:-:S03]  /*1a9530*/  IMAD.X R22, R11, 0x1, R2, P6 ;  /* 0x000000010b167824 */ /* 0x000fc600030e0602 */
[----:B------:R-:W-:Y:S04]  /*1a9540*/  STL [R1+0xe0c], R24 ;  /* 0x000e0c1801007387 */ /* 0x000fe80000100800 */
[----:B------:R-:W2:Y:S04]  /*1a9550*/  LDL.LU R117, [R1+0x2404] ;  /* 0x0024040001757983 */ /* 0x000ea80000300800 */
[----:B------:R-:W2:Y:S04]  /*1a9560*/  LDL.LU R128, [R1+0x1d50] ;  /* 0x001d500001807983 */ /* 0x000ea80000300800 */
[----:B------:R-:W2:Y:S04]  /*1a9570*/  LDL.LU R129, [R1+0x1d54] ;  /* 0x001d540001817983 */ /* 0x000ea80000300800 */
[----:B------:R-:W2:Y:S04]  /*1a9580*/  LDL.LU R130, [R1+0x1d58] ;  /* 0x001d580001827983 */ /* 0x000ea80000300800 */
[----:B------:R-:W2:Y:S04]  /*1a9590*/  LDL.LU R131, [R1+0x1d5c] ;  /* 0x001d5c0001837983 */ /* 0x000ea80000300800 */
[----:B------:R-:W-:Y:S04]  /*1a95a0*/  STL [R1+0xe24], R23 ;  /* 0x000e241701007387 */ /* 0x000fe80000100800 */
[----:B------:R-:W3:Y:S04]  /*1a95b0*/  LDL.LU.64 R10, [R1+0x5118] ;  /* 0x00511800010a7983 */ /* 0x000ee80000300a00 */
[----:B------:R4:W-:Y:S02]  /*1a95c0*/  STL [R1+0xe2c], R22 ;  /* 0x000e2c1601007387 */ /* 0x0009e40000100800 */
[----:B----4-:R-:W-:-:S02]  /*1a95d0*/  IADD3 R22, P3, PT, R20, R51, RZ ;  /* 0x0000003314167210 */ /* 0x010fc40007f7e0ff */
[----:B------:R-:W-:-:S03]  /*1a95e0*/  IADD3 R24, P4, PT, R8, R51, RZ ;  /* 0x0000003308187210 */ /* 0x000fc60007f9e0ff */
[----:B------:R1:W-:Y:S01]  /*1a95f0*/  STL [R1+0xdc8], R22 ;  /* 0x000dc81601007387 */ /* 0x0003e20000100800 */
[--C-:B------:R-:W-:Y:S01]  /*1a9600*/  IMAD.X R21, R21, 0x1, R2.reuse, P3 ;  /* 0x0000000115157824 */ /* 0x100fe200018e0602 */
[-C--:B------:R-:W-:Y:S02]  /*1a9610*/  IADD3 R23, P5, PT, R6, R51.reuse, RZ ;  /* 0x0000003306177210 */ /* 0x080fe40007fbe0ff */
[----:B------:R-:W-:Y:S01]  /*1a9620*/  STL [R1+0xde0], R24 ;  /* 0x000de01801007387 */ /* 0x000fe20000100800 */
[----:B------:R-:W-:Y:S02]  /*1a9630*/  IADD3.X R20, PT, PT, R9, R2, RZ, P4, !PT ;  /* 0x0000000209147210 */ /* 0x000fe400027fe4ff */
[----:B-1----:R-:W-:Y:S01]  /*1a9640*/  IADD3 R22, P6, PT, R4, R51, RZ ;  /* 0x0000003304167210 */ /* 0x002fe20007fde0ff */
[----:B------:R-:W-:Y:S01]  /*1a9650*/  STL [R1+0xde8], R23 ;  /* 0x000de81701007387 */ /* 0x000fe20000100800 */
[----:B------:R-:W-:-:S03]  /*1a9660*/  IMAD.X R6, R7, 0x1, R2, P5 ;  /* 0x0000000107067824 */ /* 0x000fc600028e0602 */
[----:B------:R-:W-:Y:S01]  /*1a9670*/  STL [R1+0xdf0], R22 ;  /* 0x000df01601007387 */ /* 0x000fe20000100800 */
[----:B------:R-:W-:-:S03]  /*1a9680*/  IMAD.X R4, R5, 0x1, R2, P6 ;  /* 0x0000000105047824 */ /* 0x000fc600030e0602 */
[----:B------:R-:W4:Y:S04]  /*1a9690*/  LDL.LU.64 R8, [R1+0x5110] ;  /* 0x0051100001087983 */ /* 0x000f280000300a00 */
[----:B------:R-:W-:Y:S04]  /*1a96a0*/  STL [R1+0xdc4], R21 ;  /* 0x000dc41501007387 */ /* 0x000fe80000100800 */
[----:B------:R-:W-:Y:S04]  /*1a96b0*/  STL [R1+0xdcc], R20 ;  /* 0x000dcc1401007387 */ /* 0x000fe80000100800 */
[----:B------:R1:W-:Y:S04]  /*1a96c0*/  STL [R1+0xde4], R6 ;  /* 0x000de40601007387 */ /* 0x0003e80000100800 */
[----:B------:R1:W-:Y:S04]  /*1a96d0*/  STL [R1+0xdec], R4 ;  /* 0x000dec0401007387 */ /* 0x0003e80000100800 */
[----:B-1----:R-:W2:Y:S04]  /*1a96e0*/  LDL.LU.64 R6, [R1+0x5108] ;  /* 0x0051080001067983 */ /* 0x002ea80000300a00 */
[----:B------:R-:W2:Y:S01]  /*1a96f0*/  LDL.LU.64 R4, [R1+0x5100] ;  /* 0x0051000001047983 */ /* 0x000ea20000300a00 */
[----:B------:R-:W-:-:S02]  /*1a9700*/  IADD3 R20, P3, PT, R18, R51, RZ ;  /* 0x0000003312147210 */ /* 0x000fc40007f7e0ff */
[----:B------:R-:W-:-:S03]  /*1a9710*/  IADD3 R22, P4, PT, R16, R51, RZ ;  /* 0x0000003310167210 */ /* 0x000fc60007f9e0ff */
[----:B------:R1:W-:Y:S01]  /*1a9720*/  STL [R1+0xd70], R20 ;  /* 0x000d701401007387 */ /* 0x0003e20000100800 */
[----:B------:R-:W-:Y:S01]  /*1a9730*/  IMAD.X R18, R19, 0x1, R2, P3 ;  /* 0x0000000113127824 */ /* 0x000fe200018e0602 */
[----:B------:R-:W-:Y:S02]  /*1a9740*/  IADD3.X R16, PT, PT, R17, R2, RZ, P4, !PT ;  /* 0x0000000211107210 */ /* 0x000fe400027fe4ff */
[----:B------:R1:W-:Y:S01]  /*1a9750*/  STL [R1+0xd78], R22 ;  /* 0x000d781601007387 */ /* 0x0003e20000100800 */
[----:B------:R-:W-:Y:S01]  /*1a9760*/  HMMA.1688.F32.TF32 R112, R240, R112, R120 ;  /* 0x00000070f070723c */ /* 0x000fe20000081078 */
[----:B------:R-:W-:-:S05]  /*1a9770*/  IADD3 R21, P5, PT, R14, R51, RZ ;  /* 0x000000330e157210 */ /* 0x000fca0007fbe0ff */
[----:B------:R-:W-:Y:S01]  /*1a9780*/  STL [R1+0xd80], R21 ;  /* 0x000d801501007387 */ /* 0x000fe20000100800 */
[----:B------:R-:W-:Y:S01]  /*1a9790*/  IMAD.X R14, R15, 0x1, R2, P5 ;  /* 0x000000010f0e7824 */ /* 0x000fe200028e0602 */
[----:B-1----:R-:W-:-:S05]  /*1a97a0*/  IADD3 R20, P6, PT, R12, R51, RZ ;  /* 0x000000330c147210 */ /* 0x002fca0007fde0ff */
[----:B------:R1:W-:Y:S04]  /*1a97b0*/  STL [R1+0xd88], R20 ;  /* 0x000d881401007387 */ /* 0x0003e80000100800 */
[----:B------:R-:W-:Y:S04]  /*1a97c0*/  STL [R1+0xd6c], R18 ;  /* 0x000d6c1201007387 */ /* 0x000fe80000100800 */
[----:B------:R-:W2:Y:S01]  /*1a97d0*/  LDL.LU R120, [R1+0x2410] ;  /* 0x0024100001787983 */ /* 0x000ea20000300800 */
[----:B------:R-:W-:-:S03]  /*1a97e0*/  IMAD.X R12, R13, 0x1, R2, P6 ;  /* 0x000000010d0c7824 */ /* 0x000fc600030e0602 */
[----:B------:R-:W-:Y:S04]  /*1a97f0*/  STL [R1+0xd74], R16 ;  /* 0x000d741001007387 */ /* 0x000fe80000100800 */
[----:B------:R-:W-:Y:S04]  /*1a9800*/  STL [R1+0xd7c], R14 ;  /* 0x000d7c0e01007387 */ /* 0x000fe80000100800 */
[----:B------:R-:W2:Y:S04]  /*1a9810*/  LDL.LU R121, [R1+0x2414] ;  /* 0x0024140001797983 */ /* 0x000ea80000300800 */
[----:B------:R-:W2:Y:S04]  /*1a9820*/  LDL.LU R140, [R1+0x1d40] ;  /* 0x001d4000018c7983 */ /* 0x000ea80000300800 */
[----:B------:R-:W2:Y:S04]  /*1a9830*/  LDL.LU R141, [R1+0x1d44] ;  /* 0x001d4400018d7983 */ /* 0x000ea80000300800 */
[----:B------:R-:W2:Y:S04]  /*1a9840*/  LDL.LU R142, [R1+0x1d48] ;  /* 0x001d4800018e7983 */ /* 0x000ea80000300800 */
[----:B------:R-:W2:Y:S04]  /*1a9850*/  LDL.LU R143, [R1+0x1d4c] ;  /* 0x001d4c00018f7983 */ /* 0x000ea80000300800 */
[----:B------:R-:W2:Y:S04]  /*1a9860*/  LDL.LU.64 R26, [R1+0x5138] ;  /* 0x00513800011a7983 */ /* 0x000ea80000300a00 */
[----:B------:R3:W-:Y:S04]  /*1a9870*/  STL [R1+0xd84], R12 ;  /* 0x000d840c01007387 */ /* 0x0007e80000100800 */
[----:B------:R-:W2:Y:S01]  /*1a9880*/  LDL.LU.64 R24, [R1+0x5130] ;  /* 0x0051300001187983 */ /* 0x000ea20000300a00 */
[----:B------:R-:W-:Y:S03]  /*1a9890*/  HMMA.1688.F32.TF32 R108, R240, R108, R132 ;  /* 0x0000006cf06c723c */ /* 0x000fe60000081084 */
[----:B------:R-:W2:Y:S04]  /*1a98a0*/  LDL.LU.64 R22, [R1+0x5128] ;  /* 0x0051280001167983 */ /* 0x000ea80000300a00 */
[----:B-1----:R-:W2:Y:S01]  /*1a98b0*/  LDL.LU.64 R20, [R1+0x5120] ;  /* 0x0051200001147983 */ /* 0x002ea20000300a00 */
[----:B---3--:R-:W-:-:S05]  /*1a98c0*/  IADD3 R12, P3, PT, R10, R51, RZ ;  /* 0x000000330a0c7210 */ /* 0x008fca0007f7e0ff */
[----:B------:R4:W-:Y:S04]  /*1a98d0*/  STL [R1+0xd34], R12 ;  /* 0x000d340c01007387 */ /* 0x0009e80000100800 */
[----:B------:R-:W3:Y:S04]  /*1a98e0*/  LDL.LU R132, [R1+0x1d30] ;  /* 0x001d300001847983 */ /* 0x000ee80000300800 */
[----:B------:R-:W3:Y:S04]  /*1a98f0*/  LDL.LU R133, [R1+0x1d34] ;  /* 0x001d340001857983 */ /* 0x000ee80000300800 */
[----:B------:R-:W3:Y:S04]  /*1a9900*/  LDL.LU R134, [R1+0x1d38] ;  /* 0x001d380001867983 */ /* 0x000ee80000300800 */
[----:B------:R-:W3:Y:S04]  /*1a9910*/  LDL.LU R135, [R1+0x1d3c] ;  /* 0x001d3c0001877983 */ /* 0x000ee80000300800 */
[----:B------:R-:W3:Y:S04]  /*1a9920*/  LDL.LU.64 R18, [R1+0x5158] ;  /* 0x0051580001127983 */ /* 0x000ee80000300a00 */
[----:B------:R-:W3:Y:S01]  /*1a9930*/  LDL.LU.64 R16, [R1+0x5150] ;  /* 0x0051500001107983 */ /* 0x000ee20000300a00 */
[----:B------:R-:W-:Y:S01]  /*1a9940*/  IMAD.X R10, R11, 0x1, R2, P3 ;  /* 0x000000010b0a7824 */ /* 0x000fe200018e0602 */
[----:B----4-:R-:W-:-:S05]  /*1a9950*/  IADD3 R12, P4, PT, R8, R51, RZ ;  /* 0x00000033080c7210 */ /* 0x010fca0007f9e0ff */
[----:B------:R1:W-:Y:S04]  /*1a9960*/  STL [R1+0xd3c], R12 ;  /* 0x000d3c0c01007387 */ /* 0x0003e80000100800 */
[----:B------:R-:W4:Y:S01]  /*1a9970*/  LDL.LU.64 R14, [R1+0x5148] ;  /* 0x00514800010e7983 */ /* 0x000f220000300a00 */
[----:B------:R-:W-:-:S03]  /*1a9980*/  IADD3.X R8, PT, PT, R9, R2, RZ, P4, !PT ;  /* 0x0000000209087210 */ /* 0x000fc600027fe4ff */
[----:B-1----:R-:W4:Y:S01]  /*1a9990*/  LDL.LU.64 R12, [R1+0x5140] ;  /* 0x00514000010c7983 */ /* 0x002f220000300a00 */
[----:B--2---:R-:W-:Y:S01]  /*1a99a0*/  HMMA.1688.F32.TF32 R116, R240, R116, R128 ;  /* 0x00000074f074723c */ /* 0x004fe20000081080 */
[-C--:B------:R-:W-:Y:S02]  /*1a99b0*/  IADD3 R31, P5, PT, R6, R51.reuse, RZ ;  /* 0x00000033061f7210 */ /* 0x080fe40007fbe0ff */
[----:B------:R-:W-:-:S03]  /*1a99c0*/  IADD3 R30, P6, PT, R4, R51, RZ ;  /* 0x00000033041e7210 */ /* 0x000fc60007fde0ff */
[----:B------:R-:W-:Y:S04]  /*1a99d0*/  STL [R1+0xd44], R31 ;  /* 0x000d441f01007387 */ /* 0x000fe80000100800 */
[----:B------:R-:W-:Y:S04]  /*1a99e0*/  STL [R1+0xd4c], R30 ;  /* 0x000d4c1e01007387 */ /* 0x000fe80000100800 */
[----:B------:R-:W2:Y:S04]  /*1a99f0*/  LDL.LU R128, [R1+0x2430] ;  /* 0x0024300001807983 */ /* 0x000ea80000300800 */
[----:B------:R1:W-:Y:S04]  /*1a9a00*/  STL [R1+0xd30], R10 ;  /* 0x000d300a01007387 */ /* 0x0003e80000100800 */
[----:B------:R1:W-:Y:S04]  /*1a9a10*/  STL [R1+0xd38], R8 ;  /* 0x000d380801007387 */ /* 0x0003e80000100800 */
[----:B------:R-:W2:Y:S01]  /*1a9a20*/  LDL.LU R129, [R1+0x2434] ;  /* 0x0024340001817983 */ /* 0x000ea20000300800 */
[----:B------:R-:W-:-:S03]  /*1a9a30*/  IMAD.X R6, R7, 0x1, R2, P5 ;  /* 0x0000000107067824 */ /* 0x000fc600028e0602 */
[----:B------:R-:W2:Y:S04]  /*1a9a40*/  LDL.LU R136, [R1+0x1d20] ;  /* 0x001d200001887983 */ /* 0x000ea80000300800 */
[----:B------:R-:W2:Y:S04]  /*1a9a50*/  LDL.LU R137, [R1+0x1d24] ;  /* 0x001d240001897983 */ /* 0x000ea80000300800 */
[----:B------:R-:W2:Y:S04]  /*1a9a60*/  LDL.LU R138, [R1+0x1d28] ;  /* 0x001d2800018a7983 */ /* 0x000ea80000300800 */
[----:B------:R-:W2:Y:S04]  /*1a9a70*/  LDL.LU R139, [R1+0x1d2c] ;  /* 0x001d2c00018b7983 */ /* 0x000ea80000300800 */
[----:B-1----:R-:W2:Y:S01]  /*1a9a80*/  LDL.LU.64 R10, [R1+0x5178] ;  /* 0x00517800010a7983 */ /* 0x002ea20000300a00 */
[----:B------:R-:W-:-:S03]  /*1a9a90*/  IMAD.X R4, R5, 0x1, R2, P6 ;  /* 0x0000000105047824 */ /* 0x000fc600030e0602 */
[----:B------:R-:W2:Y:S04]  /*1a9aa0*/  LDL.LU.64 R8, [R1+0x5170] ;  /* 0x0051700001087983 */ /* 0x000ea80000300a00 */
[----:B------:R1:W-:Y:S04]  /*1a9ab0*/  STL [R1+0xd40], R6 ;  /* 0x000d400601007387 */ /* 0x0003e80000100800 */
[----:B-1----:R-:W2:Y:S04]  /*1a9ac0*/  LDL.LU.64 R6, [R1+0x5168] ;  /* 0x0051680001067983 */ /* 0x002ea80000300a00 */
[----:B------:R1:W-:Y:S04]  /*1a9ad0*/  STL [R1+0xd48], R4 ;  /* 0x000d480401007387 */ /* 0x0003e80000100800 */
[----:B-1----:R-:W2:Y:S01]  /*1a9ae0*/  LDL.LU.64 R4, [R1+0x5160] ;  /* 0x0051600001047983 */ /* 0x002ea20000300a00 */
[----:B------:R-:W-:-:S02]  /*1a9af0*/  IADD3 R31, P3, PT, R26, R51, RZ ;  /* 0x000000331a1f7210 */ /* 0x000fc40007f7e0ff */
[----:B------:R-:W-:-:S03]  /*1a9b00*/  IADD3 R30, P4, PT, R24, R51, RZ ;  /* 0x00000033181e7210 */ /* 0x000fc60007f9e0ff */
[----:B------:R1:W-:Y:S01]  /*1a9b10*/  STL [R1+0xcac], R31 ;  /* 0x000cac1f01007387 */ /* 0x0003e20000100800 */
[----:B------:R-:W-:-:S03]  /*1a9b20*/  IMAD.X R26, R27, 0x1, R2, P3 ;  /* 0x000000011b1a7824 */ /* 0x000fc600018e0602 */
[----:B------:R1:W-:Y:S01]  /*1a9b30*/  STL [R1+0xcc4], R30 ;  /* 0x000cc41e01007387 */ /* 0x0003e20000100800 */
[----:B------:R-:W-:Y:S02]  /*1a9b40*/  IADD3.X R24, PT, PT, R25, R2, RZ, P4, !PT ;  /* 0x0000000219187210 */ /* 0x000fe400027fe4ff */
[-C--:B-1----:R-:W-:Y:S02]  /*1a9b50*/  IADD3 R31, P5, PT, R22, R51.reuse, RZ ;  /* 0x00000033161f7210 */ /* 0x082fe40007fbe0ff */
[----:B------:R-:W-:-:S03]  /*1a9b60*/  IADD3 R30, P6, PT, R20, R51, RZ ;  /* 0x00000033141e7210 */ /* 0x000fc60007fde0ff */
[--C-:B------:R-:W-:Y:S01]  /*1a9b70*/  IMAD.X R22, R23, 0x1, R2.reuse, P5 ;  /* 0x0000000117167824 */ /* 0x100fe200028e0602 */
[----:B------:R-:W-:Y:S01]  /*1a9b80*/  STL [R1+0xccc], R31 ;  /* 0x000ccc1f01007387 */ /* 0x000fe20000100800 */
[----:B------:R-:W-:-:S03]  /*1a9b90*/  IMAD.X R21, R21, 0x1, R2, P6 ;  /* 0x0000000115157824 */ /* 0x000fc600030e0602 */
[----:B------:R-:W-:Y:S04]  /*1a9ba0*/  STL [R1+0xcd4], R30 ;  /* 0x000cd41e01007387 */ /* 0x000fe80000100800 */
[----:B------:R-:W-:Y:S04]  /*1a9bb0*/  STL [R1+0xca8], R26 ;  /* 0x000ca81a01007387 */ /* 0x000fe80000100800 */
[----:B------:R-:W-:Y:S04]  /*1a9bc0*/  STL [R1+0xcc0], R24 ;  /* 0x000cc01801007387 */ /* 0x000fe80000100800 */
[----:B------:R1:W-:Y:S04]  /*1a9bd0*/  STL [R1+0xcc8], R22 ;  /* 0x000cc81601007387 */ /* 0x0003e80000100800 */
[----:B------:R4:W-:Y:S01]  /*1a9be0*/  STL [R1+0xcd0], R21 ;  /* 0x000cd01501007387 */ /* 0x0009e20000100800 */
[----:B---3--:R-:W-:-:S02]  /*1a9bf0*/  IADD3 R20, P3, PT, R18, R51, RZ ;  /* 0x0000003312147210 */ /* 0x008fc40007f7e0ff */
[----:B-1----:R-:W-:-:S03]  /*1a9c00*/  IADD3 R22, P4, PT, R16, R51, RZ ;  /* 0x0000003310167210 */ /* 0x002fc60007f9e0ff */
[----:B------:R1:W-:Y:S01]  /*1a9c10*/  STL [R1+0xc60], R20 ;  /* 0x000c601401007387 */ /* 0x0003e20000100800 */
[----:B------:R-:W-:Y:S01]  /*1a9c20*/  IMAD.X R18, R19, 0x1, R2, P3 ;  /* 0x0000000113127824 */ /* 0x000fe200018e0602 */
[----:B------:R-:W-:Y:S02]  /*1a9c30*/  IADD3.X R16, PT, PT, R17, R2, RZ, P4, !PT ;  /* 0x0000000211107210 */ /* 0x000fe400027fe4ff */
[----:B------:R-:W-:Y:S01]  /*1a9c40*/  STL [R1+0xc68], R22 ;  /* 0x000c681601007387 */ /* 0x000fe20000100800 */
[----:B------:R-:W-:Y:S01]  /*1a9c50*/  HMMA.1688.F32.TF32 R124, R240, R124, R132 ;  /* 0x0000007cf07c723c */ /* 0x000fe20000081084 */
[-C--:B----4-:R-:W-:Y:S02]  /*1a9c60*/  IADD3 R21, P5, PT, R14, R51.reuse, RZ ;  /* 0x000000330e157210 */ /* 0x090fe40007fbe0ff */
[----:B-1----:R-:W-:-:S03]  /*1a9c70*/  IADD3 R20, P6, PT, R12, R51, RZ ;  /* 0x000000330c147210 */ /* 0x002fc60007fde0ff */
[----:B------:R-:W-:Y:S01]  /*1a9c80*/  STL [R1+0xc80], R21 ;  /* 0x000c801501007387 */ /* 0x000fe20000100800 */
[----:B------:R-:W-:-:S03]  /*1a9c90*/  IMAD.X R14, R15, 0x1, R2, P5 ;  /* 0x000000010f0e7824 */ /* 0x000fc600028e0602 */
[----:B------:R-:W-:Y:S04]  /*1a9ca0*/  STL [R1+0xc88], R20 ;  /* 0x000c881401007387 */ /* 0x000fe80000100800 */
[----:B------:R-:W-:Y:S01]  /*1a9cb0*/  STL [R1+0xc5c], R18 ;  /* 0x000c5c1201007387 */ /* 0x000fe20000100800 */
[----:B------:R-:W-:-:S03]  /*1a9cc0*/  IMAD.X R12, R13, 0x1, R2, P6 ;  /* 0x000000010d0c7824 */ /* 0x000fc600030e0602 */
[----:B------:R-:W3:Y:S04]  /*1a9cd0*/  LDL.LU R132, [R1+0x2440] ;  /* 0x0024400001847983 */ /* 0x000ee80000300800 */
[----:B------:R-:W-:Y:S04]  /*1a9ce0*/  STL [R1+0xc64], R16 ;  /* 0x000c641001007387 */ /* 0x000fe80000100800 */
[----:B------:R-:W-:Y:S04]  /*1a9cf0*/  STL [R1+0xc6c], R14 ;  /* 0x000c6c0e01007387 */ /* 0x000fe80000100800 */
[----:B------:R-:W3:Y:S04]  /*1a9d00*/  LDL.LU R133, [R1+0x2444] ;  /* 0x0024440001857983 */ /* 0x000ee80000300800 */
[----:B------:R-:W3:Y:S04]  /*1a9d10*/  LDL.LU R144, [R1+0x1d10] ;  /* 0x001d100001907983 */ /* 0x000ee80000300800 */
[----:B------:R-:W3:Y:S04]  /*1a9d20*/  LDL.LU R145, [R1+0x1d14] ;  /* 0x001d140001917983 */ /* 0x000ee80000300800 */
[----:B------:R-:W3:Y:S04]  /*1a9d30*/  LDL.LU R146, [R1+0x1d18] ;  /* 0x001d180001927983 */ /* 0x000ee80000300800 */
[----:B------:R-:W3:Y:S04]  /*1a9d40*/  LDL.LU R147, [R1+0x1d1c] ;  /* 0x001d1c0001937983 */ /* 0x000ee80000300800 */
[----:B------:R1:W-:Y:S04]  /*1a9d50*/  STL [R1+0xc84], R12 ;  /* 0x000c840c01007387 */ /* 0x0003e80000100800 */
[----:B------:R-:W4:Y:S01]  /*1a9d60*/  LDL.LU.64 R26, [R1+0x5198] ;  /* 0x00519800011a7983 */ /* 0x000f220000300a00 */
[----:B--2---:R-:W-:-:S02]  /*1a9d70*/  IADD3 R13, P3, PT, R10, R51, RZ ;  /* 0x000000330a0d7210 */ /* 0x004fc40007f7e0ff */
[----:B-1----:R-:W-:-:S03]  /*1a9d80*/  IADD3 R12, P4, PT, R8, R51, RZ ;  /* 0x00000033080c7210 */ /* 0x002fc60007f9e0ff */
[----:B------:R-:W-:Y:S04]  /*1a9d90*/  STL [R1+0xc08], R13 ;  /* 0x000c080d01007387 */ /* 0x000fe80000100800 */
[----:B------:R-:W2:Y:S04]  /*1a9da0*/  LDL.LU.64 R24, [R1+0x5190] ;  /* 0x0051900001187983 */ /* 0x000ea80000300a00 */
[----:B------:R1:W-:Y:S01]  /*1a9db0*/  STL [R1+0xc10], R12 ;  /* 0x000c100c01007387 */ /* 0x0003e20000100800 */
[----:B------:R-:W-:Y:S01]  /*1a9dc0*/  IADD3 R14, P5, PT, R6, R51, RZ ;  /* 0x00000033060e7210 */ /* 0x000fe20007fbe0ff */
[----:B------:R-:W-:-:S02]  /*1a9dd0*/  IMAD.X R10, R11, 0x1, R2, P3 ;  /* 0x000000010b0a7824 */ /* 0x000fc400018e0602 */
[----:B-1----:R-:W3:Y:S04]  /*1a9de0*/  LDL.LU.64 R12, [R1+0x5188] ;  /* 0x00518800010c7983 */ /* 0x002ee80000300a00 */
[----:B------:R-:W3:Y:S01]  /*1a9df0*/  LDL.LU.64 R22, [R1+0x5180] ;  /* 0x0051800001167983 */ /* 0x000ee20000300a00 */
[----:B------:R-:W-:-:S03]  /*1a9e00*/  IADD3.X R8, PT, PT, R9, R2, RZ, P4, !PT ;  /* 0x0000000209087210 */ /* 0x000fc600027fe4ff */
[----:B------:R1:W-:Y:S01]  /*1a9e10*/  STL [R1+0xc18], R14 ;  /* 0x000c180e01007387 */ /* 0x0003e20000100800 */
[----:B------:R-:W-:Y:S01]  /*1a9e20*/  IMAD.X R6, R7, 0x1, R2, P5 ;  /* 0x0000000107067824 */ /* 0x000fe200028e0602 */
[----:B------:R-:W-:Y:S01]  /*1a9e30*/  HMMA.1688.F32.TF32 R128, R240, R128, R136 ;  /* 0x00000080f080723c */ /* 0x000fe20000081088 */
[----:B-1----:R-:W-:-:S05]  /*1a9e40*/  IADD3 R14, P6, PT, R4, R51, RZ ;  /* 0x00000033040e7210 */ /* 0x002fca0007fde0ff */
[----:B------:R-:W-:Y:S01]  /*1a9e50*/  STL [R1+0xc20], R14 ;  /* 0x000c200e01007387 */ /* 0x000fe20000100800 */
[----:B------:R-:W-:-:S03]  /*1a9e60*/  IMAD.X R4, R5, 0x1, R2, P6 ;  /* 0x0000000105047824 */ /* 0x000fc600030e0602 */
[----:B------:R1:W-:Y:S04]  /*1a9e70*/  STL [R1+0xc04], R10 ;  /* 0x000c040a01007387 */ /* 0x0003e80000100800 */
[----:B------:R1:W-:Y:S04]  /*1a9e80*/  STL [R1+0xc0c], R8 ;  /* 0x000c0c0801007387 */ /* 0x0003e80000100800 */
[----:B------:R-:W3:Y:S04]  /*1a9e90*/  LDL.LU R136, [R1+0x2450] ;  /* 0x0024500001887983 */ /* 0x000ee80000300800 */
[----:B------:R1:W-:Y:S04]  /*1a9ea0*/  STL [R1+0xc14], R6 ;  /* 0x000c140601007387 */ /* 0x0003e80000100800 */
[----:B------:R1:W-:Y:S04]  /*1a9eb0*/  STL [R1+0xc1c], R4 ;  /* 0x000c1c0401007387 */ /* 0x0003e80000100800 */
[----:B------:R-:W3:Y:S04]  /*1a9ec0*/  LDL.LU R137, [R1+0x2454] ;  /* 0x0024540001897983 */ /* 0x000ee80000300800 */
[----:B------:R-:W3:Y:S04]  /*1a9ed0*/  LDL.LU R156, [R1+0x1d00] ;  /* 0x001d0000019c7983 */ /* 0x000ee80000300800 */
[----:B------:R-:W3:Y:S04]  /*1a9ee0*/  LDL.LU R157, [R1+0x1d04] ;  /* 0x001d0400019d7983 */ /* 0x000ee80000300800 */
[----:B------:R-:W3:Y:S04]  /*1a9ef0*/  LDL.LU R158, [R1+0x1d08] ;  /* 0x001d0800019e7983 */ /* 0x000ee80000300800 */
[----:B------:R-:W3:Y:S04]  /*1a9f00*/  LDL.LU R159, [R1+0x1d0c] ;  /* 0x001d0c00019f7983 */ /* 0x000ee80000300800 */
[----:B------:R-:W3:Y:S04]  /*1a9f10*/  LDL.LU.64 R20, [R1+0x51b8] ;  /* 0x0051b80001147983 */ /* 0x000ee80000300a00 */
[----:B-1----:R-:W3:Y:S04]  /*1a9f20*/  LDL.LU.64 R10, [R1+0x51b0] ;  /* 0x0051b000010a7983 */ /* 0x002ee80000300a00 */
[----:B------:R-:W3:Y:S04]  /*1a9f30*/  LDL.LU.64 R8, [R1+0x51a8] ;  /* 0x0051a80001087983 */ /* 0x000ee80000300a00 */
[----:B------:R-:W3:Y:S01]  /*1a9f40*/  LDL.LU.64 R6, [R1+0x51a0] ;  /* 0x0051a00001067983 */ /* 0x000ee20000300a00 */
[----:B------:R-:W-:Y:S03]  /*1a9f50*/  HMMA.1688.F32.TF32 R120, R240, R120, R140 ;  /* 0x00000078f078723c */ /* 0x000fe6000008108c */
        /* <DEDUP_REMOVED lines=8> */
[----:B------:R-:W3:Y:S04]  /*1a9fe0*/  LDL.LU.64 R14, [R1+0x51c8] ;  /* 0x0051c800010e7983 */ /* 0x000ee80000300a00 */
[----:B------:R-:W3:Y:S01]  /*1a9ff0*/  LDL.LU.64 R4, [R1+0x51c0] ;  /* 0x0051c00001047983 */ /* 0x000ee20000300a00 */
[----:B----4-:R-:W-:-:S05]  /*1aa000*/  IADD3 R31, P3, PT, R26, R51, RZ ;  /* 0x000000331a1f7210 */ /* 0x010fca0007f7e0ff */
[----:B------:R1:W-:Y:S01]  /*1aa010*/  STL [R1+0x8fc], R31 ;  /* 0x0008fc1f01007387 */ /* 0x0003e20000100800 */
[----:B--2---:R-:W-:Y:S01]  /*1aa020*/  IADD3 R30, P4, PT, R24, R51, RZ ;  /* 0x00000033181e7210 */ /* 0x004fe20007f9e0ff */
[----:B------:R-:W-:-:S04]  /*1aa030*/  IMAD.X R26, R27, 0x1, R2, P3 ;  /* 0x000000011b1a7824 */ /* 0x000fc800018e0602 */
[----:B------:R2:W-:Y:S01]  /*1aa040*/  STL [R1+0x904], R30 ;  /* 0x0009041e01007387 */ /* 0x0005e20000100800 */
[----:B------:R-:W-:Y:S01]  /*1aa050*/  IADD3.X R24, PT, PT, R25, R2, RZ, P4, !PT ;  /* 0x0000000219187210 */ /* 0x000fe200027fe4ff */
[----:B---3--:R-:W-:Y:S01]  /*1aa060*/  HMMA.1688.F32.TF32 R132, R240, R132, R144 ;  /* 0x00000084f084723c */ /* 0x008fe20000081090 */
[-C--:B-1----:R-:W-:Y:S02]  /*1aa070*/  IADD3 R31, P5, PT, R12, R51.reuse, RZ ;  /* 0x000000330c1f7210 */ /* 0x082fe40007fbe0ff */
[----:B--2---:R-:W-:-:S03]  /*1aa080*/  IADD3 R30, P6, PT, R22, R51, RZ ;  /* 0x00000033161e7210 */ /* 0x004fc60007fde0ff */
[----:B------:R-:W-:Y:S04]  /*1aa090*/  STL [R1+0x90c], R31 ;  /* 0x00090c1f01007387 */ /* 0x000fe80000100800 */
[----:B------:R-:W-:Y:S04]  /*1aa0a0*/  STL [R1+0x914], R30 ;  /* 0x0009141e01007387 */ /* 0x000fe80000100800 */
[----:B------:R-:W2:Y:S04]  /*1aa0b0*/  LDL.LU R144, [R1+0x2470] ;  /* 0x0024700001907983 */ /* 0x000ea80000300800 */
[----:B------:R-:W-:Y:S04]  /*1aa0c0*/  STL [R1+0x8f8], R26 ;  /* 0x0008f81a01007387 */ /* 0x000fe80000100800 */
[----:B------:R1:W-:Y:S04]  /*1aa0d0*/  STL [R1+0x900], R24 ;  /* 0x0009001801007387 */ /* 0x0003e80000100800 */
[----:B------:R-:W2:Y:S01]  /*1aa0e0*/  LDL.LU R145, [R1+0x2474] ;  /* 0x0024740001917983 */ /* 0x000ea20000300800 */
[----:B------:R-:W-:-:S03]  /*1aa0f0*/  IMAD.X R23, R23, 0x1, R2, P6 ;  /* 0x0000000117177824 */ /* 0x000fc600030e0602 */
[----:B------:R-:W2:Y:S01]  /*1aa100*/  LDL.LU R152, [R1+0x1ce0] ;  /* 0x001ce00001987983 */ /* 0x000ea20000300800 */
[----:B-1----:R-:W-:-:S03]  /*1aa110*/  IMAD.X R24, R13, 0x1, R2, P5 ;  /* 0x000000010d187824 */ /* 0x002fc600028e0602 */
[----:B------:R-:W2:Y:S04]  /*1aa120*/  LDL.LU R153, [R1+0x1ce4] ;  /* 0x001ce40001997983 */ /* 0x000ea80000300800 */
[----:B------:R-:W2:Y:S04]  /*1aa130*/  LDL.LU R154, [R1+0x1ce8] ;  /* 0x001ce800019a7983 */ /* 0x000ea80000300800 */
[----:B------:R-:W2:Y:S04]  /*1aa140*/  LDL.LU R155, [R1+0x1cec] ;  /* 0x001cec00019b7983 */ /* 0x000ea80000300800 */
[----:B------:R-:W3:Y:S04]  /*1aa150*/  LDL.LU.64 R12, [R1+0x51f8] ;  /* 0x0051f800010c7983 */ /* 0x000ee80000300a00 */
[----:B------:R1:W-:Y:S04]  /*1aa160*/  STL [R1+0x908], R24 ;  /* 0x0009081801007387 */ /* 0x0003e80000100800 */
[----:B------:R4:W-:Y:S01]  /*1aa170*/  STL [R1+0x910], R23 ;  /* 0x0009101701007387 */ /* 0x0009e20000100800 */
[----:B------:R-:W-:-:S02]  /*1aa180*/  IADD3 R22, P3, PT, R20, R51, RZ ;  /* 0x0000003314167210 */ /* 0x000fc40007f7e0ff */
[----:B-1----:R-:W-:-:S03]  /*1aa190*/  IADD3 R24, P4, PT, R10, R51, RZ ;  /* 0x000000330a187210 */ /* 0x002fc60007f9e0ff */
[----:B------:R1:W-:Y:S01]  /*1aa1a0*/  STL [R1+0x884], R22 ;  /* 0x0008841601007387 */ /* 0x0003e20000100800 */
[--C-:B------:R-:W-:Y:S01]  /*1aa1b0*/  IMAD.X R20, R21, 0x1, R2.reuse, P3 ;  /* 0x0000000115147824 */ /* 0x100fe200018e0602 */
[-C--:B----4-:R-:W-:Y:S02]  /*1aa1c0*/  IADD3 R23, P5, PT, R8, R51.reuse, RZ ;  /* 0x0000003308177210 */ /* 0x090fe40007fbe0ff */
[----:B------:R-:W-:Y:S01]  /*1aa1d0*/  STL [R1+0x88c], R24 ;  /* 0x00088c1801007387 */ /* 0x000fe20000100800 */
[----:B------:R-:W-:Y:S02]  /*1aa1e0*/  IADD3.X R10, PT, PT, R11, R2, RZ, P4, !PT ;  /* 0x000000020b0a7210 */ /* 0x000fe400027fe4ff */
[----:B-1----:R-:W-:Y:S01]  /*1aa1f0*/  IADD3 R22, P6, PT, R6, R51, RZ ;  /* 0x0000003306167210 */ /* 0x002fe20007fde0ff */
[----:B------:R-:W-:Y:S04]  /*1aa200*/  STL [R1+0x8a4], R23 ;  /* 0x0008a41701007387 */ /* 0x000fe80000100800 */
[----:B------:R-:W-:Y:S04]  /*1aa210*/  STL [R1+0x8ac], R22 ;  /* 0x0008ac1601007387 */ /* 0x000fe80000100800 */
[----:B------:R-:W-:Y:S04]  /*1aa220*/  STL [R1+0x880], R20 ;  /* 0x0008801401007387 */ /* 0x000fe80000100800 */
[----:B------:R1:W-:Y:S04]  /*1aa230*/  STL [R1+0x888], R10 ;  /* 0x0008880a01007387 */ /* 0x0003e80000100800 */
[----:B-1----:R-:W4:Y:S01]  /*1aa240*/  LDL.LU.64 R10, [R1+0x51f0] ;  /* 0x0051f000010a7983 */ /* 0x002f220000300a00 */
[----:B------:R-:W-:-:S02]  /*1aa250*/  IMAD.X R8, R9, 0x1, R2, P5 ;  /* 0x0000000109087824 */ /* 0x000fc400028e0602 */
[----:B------:R-:W-:Y:S01]  /*1aa260*/  IMAD.X R6, R7, 0x1, R2, P6 ;  /* 0x0000000107067824 */ /* 0x000fe200030e0602 */
[-C--:B------:R-:W-:Y:S02]  /*1aa270*/  IADD3 R7, P3, PT, R18, R51.reuse, RZ ;  /* 0x0000003312077210 */ /* 0x080fe40007f7e0ff */
[----:B------:R1:W-:Y:S04]  /*1aa280*/  STL [R1+0x8a0], R8 ;  /* 0x0008a00801007387 */ /* 0x0003e80000100800 */
[----:B------:R1:W-:Y:S04]  /*1aa290*/  STL [R1+0x8a8], R6 ;  /* 0x0008a80601007387 */ /* 0x0003e80000100800 */
[----:B------:R-:W-:Y:S04]  /*1aa2a0*/  STL [R1+0x848], R7 ;  /* 0x0008480701007387 */ /* 0x000fe80000100800 */
[----:B-1----:R-:W4:Y:S01]  /*1aa2b0*/  LDL.LU.64 R8, [R1+0x51e8] ;  /* 0x0051e80001087983 */ /* 0x002f220000300a00 */
[----:B------:R-:W-:-:S05]  /*1aa2c0*/  IADD3 R6, P4, PT, R16, R51, RZ ;  /* 0x0000003310067210 */ /* 0x000fca0007f9e0ff */
[----:B------:R1:W-:Y:S01]  /*1aa2d0*/  STL [R1+0x850], R6 ;  /* 0x0008500601007387 */ /* 0x0003e20000100800 */
[----:B------:R-:W-:-:S03]  /*1aa2e0*/  IADD3 R20, P5, PT, R14, R51, RZ ;  /* 0x000000330e147210 */ /* 0x000fc60007fbe0ff */
[----:B-1----:R-:W4:Y:S01]  /*1aa2f0*/  LDL.LU.64 R6, [R1+0x51e0] ;  /* 0x0051e00001067983 */ /* 0x002f220000300a00 */
[----:B------:R-:W-:-:S03]  /*1aa300*/  IMAD.X R18, R19, 0x1, R2, P3 ;  /* 0x0000000113127824 */ /* 0x000fc600018e0602 */
[----:B------:R1:W-:Y:S01]  /*1aa310*/  STL [R1+0x858], R20 ;  /* 0x0008581401007387 */ /* 0x0003e20000100800 */
[----:B------:R-:W-:Y:S01]  /*1aa320*/  IADD3.X R16, PT, PT, R17, R2, RZ, P4, !PT ;  /* 0x0000000211107210 */ /* 0x000fe200027fe4ff */
[----:B------:R-:W-:Y:S01]  /*1aa330*/  IMAD.X R14, R15, 0x1, R2, P5 ;  /* 0x000000010f0e7824 */ /* 0x000fe200028e0602 */
[----:B------:R-:W-:Y:S01]  /*1aa340*/  HMMA.1688.F32.TF32 R140, R240, R140, R148 ;  /* 0x0000008cf08c723c */ /* 0x000fe20000081094 */
[----:B-1----:R-:W-:-:S05]  /*1aa350*/  IADD3 R20, P6, PT, R4, R51, RZ ;  /* 0x0000003304147210 */ /* 0x002fca0007fde0ff */
[----:B------:R-:W-:Y:S01]  /*1aa360*/  STL [R1+0x860], R20 ;  /* 0x0008601401007387 */ /* 0x000fe20000100800 */
[----:B------:R-:W-:-:S03]  /*1aa370*/  IMAD.X R4, R5, 0x1, R2, P6 ;  /* 0x0000000105047824 */ /* 0x000fc600030e0602 */
[----:B------:R-:W-:Y:S04]  /*1aa380*/  STL [R1+0x844], R18 ;  /* 0x0008441201007387 */ /* 0x000fe80000100800 */
[----:B------:R-:W-:Y:S04]  /*1aa390*/  STL [R1+0x84c], R16 ;  /* 0x00084c1001007387 */ /* 0x000fe80000100800 */
[----:B------:R-:W4:Y:S04]  /*1aa3a0*/  LDL.LU R148, [R1+0x2480] ;  /* 0x0024800001947983 */ /* 0x000f280000300800 */
[----:B------:R-:W-:Y:S04]  /*1aa3b0*/  STL [R1+0x854], R14 ;  /* 0x0008540e01007387 */ /* 0x000fe80000100800 */
[----:B------:R3:W-:Y:S04]  /*1aa3c0*/  STL [R1+0x85c], R4 ;  /* 0x00085c0401007387 */ /* 0x0007e80000100800 */
[----:B------:R-:W4:Y:S04]  /*1aa3d0*/  LDL.LU R149, [R1+0x2484] ;  /* 0x0024840001957983 */ /* 0x000f280000300800 */
[----:B------:R-:W4:Y:S04]  /*1aa3e0*/  LDL.LU R168, [R1+0x1cd0] ;  /* 0x001cd00001a87983 */ /* 0x000f280000300800 */
[----:B------:R-:W4:Y:S04]  /*1aa3f0*/  LDL.LU R169, [R1+0x1cd4] ;  /* 0x001cd40001a97983 */ /* 0x000f280000300800 */
[----:B------:R-:W4:Y:S04]  /*1aa400*/  LDL.LU R170, [R1+0x1cd8] ;  /* 0x001cd80001aa7983 */ /* 0x000f280000300800 */
[----:B------:R-:W4:Y:S04]  /*1aa410*/  LDL.LU R171, [R1+0x1cdc] ;  /* 0x001cdc0001ab7983 */ /* 0x000f280000300800 */
[----:B------:R-:W4:Y:S04]  /*1aa420*/  LDL.LU.64 R26, [R1+0x5218] ;  /* 0x00521800011a7983 */ /* 0x000f280000300a00 */
[----:B------:R-:W4:Y:S01]  /*1aa430*/  LDL.LU.64 R24, [R1+0x5210] ;  /* 0x0052100001187983 */ /* 0x000f220000300a00 */
[-C--:B---3--:R-:W-:Y:S01]  /*1aa440*/  IADD3 R4, P3, PT, R12, R51.reuse, RZ ;  /* 0x000000330c047210 */ /* 0x088fe20007f7e0ff */
[----:B--2---:R-:W-:Y:S04]  /*1aa450*/  HMMA.1688.F32.TF32 R144, R240, R144, R152 ;  /* 0x00000090f090723c */ /* 0x004fe80000081098 */
[----:B------:R4:W-:Y:S04]  /*1aa460*/  STL [R1+0x7d8], R4 ;  /* 0x0007d80401007387 */ /* 0x0009e80000100800 */
[----:B------:R-:W2:Y:S04]  /*1aa470*/  LDL.LU R152, [R1+0x2490] ;  /* 0x0024900001987983 */ /* 0x000ea80000300800 */
[----:B------:R-:W2:Y:S04]  /*1aa480*/  LDL.LU R153, [R1+0x2494] ;  /* 0x0024940001997983 */ /* 0x000ea80000300800 */
[----:B------:R-:W3:Y:S04]  /*1aa490*/  LDL.LU.64 R22, [R1+0x5208] ;  /* 0x0052080001167983 */ /* 0x000ee80000300a00 */
[----:B------:R-:W2:Y:S04]  /*1aa4a0*/  LDL.LU.64 R20, [R1+0x5200] ;  /* 0x0052000001147983 */ /* 0x000ea80000300a00 */
[----:B------:R-:W2:Y:S04]  /*1aa4b0*/  LDL.LU R160, [R1+0x1cc0] ;  /* 0x001cc00001a07983 */ /* 0x000ea80000300800 */
[----:B------:R-:W2:Y:S04]  /*1aa4c0*/  LDL.LU R161, [R1+0x1cc4] ;  /* 0x001cc40001a17983 */ /* 0x000ea80000300800 */
[----:B------:R-:W2:Y:S04]  /*1aa4d0*/  LDL.LU R162, [R1+0x1cc8] ;  /* 0x001cc80001a27983 */ /* 0x000ea80000300800 */
[----:B------:R-:W2:Y:S04]  /*1aa4e0*/  LDL.LU R163, [R1+0x1ccc] ;  /* 0x001ccc0001a37983 */ /* 0x000ea80000300800 */
[----:B------:R-:W2:Y:S04]  /*1aa4f0*/  LDL.LU.64 R18, [R1+0x5238] ;  /* 0x0052380001127983 */ /* 0x000ea80000300a00 */
[----:B------:R-:W2:Y:S01]  /*1aa500*/  LDL.LU.64 R16, [R1+0x5230] ;  /* 0x0052300001107983 */ /* 0x000ea20000300a00 */
[----:B----4-:R-:W-:-:S05]  /*1aa510*/  IADD3 R4, P4, PT, R10, R51, RZ ;  /* 0x000000330a047210 */ /* 0x010fca0007f9e0ff */
[----:B------:R1:W-:Y:S04]  /*1aa520*/  STL [R1+0x7e0], R4 ;  /* 0x0007e00401007387 */ /* 0x0003e80000100800 */
[----:B------:R-:W4:Y:S04]  /*1aa530*/  LDL.LU.64 R14, [R1+0x5228] ;  /* 0x00522800010e7983 */ /* 0x000f280000300a00 */
[----:B-1----:R-:W4:Y:S01]  /*1aa540*/  LDL.LU.64 R4, [R1+0x5220] ;  /* 0x0052200001047983 */ /* 0x002f220000300a00 */
[-C--:B------:R-:W-:Y:S01]  /*1aa550*/  IADD3 R31, P5, PT, R8, R51.reuse, RZ ;  /* 0x00000033081f7210 */ /* 0x080fe20007fbe0ff */
[----:B------:R-:W-:Y:S01]  /*1aa560*/  IMAD.X R12, R13, 0x1, R2, P3 ;  /* 0x000000010d0c7824 */ /* 0x000fe200018e0602 */
[----:B------:R-:W-:Y:S01]  /*1aa570*/  IADD3.X R10, PT, PT, R11, R2, RZ, P4, !PT ;  /* 0x000000020b0a7210 */ /* 0x000fe200027fe4ff */
[----:B------:R-:W-:Y:S02]  /*1aa580*/  HMMA.1688.F32.TF32 R136, R240, R136, R156 ;  /* 0x00000088f088723c */ /* 0x000fe4000008109c */
[----:B------:R-:W-:Y:S01]  /*1aa590*/  STL [R1+0x7e8], R31 ;  /* 0x0007e81f01007387 */ /* 0x000fe20000100800 */
[----:B------:R-:W-:-:S05]  /*1aa5a0*/  IADD3 R30, P6, PT, R6, R51, RZ ;  /* 0x00000033061e7210 */ /* 0x000fca0007fde0ff */
[----:B------:R-:W-:Y:S04]  /*1aa5b0*/  STL [R1+0x7f0], R30 ;  /* 0x0007f01e01007387 */ /* 0x000fe80000100800 */
[----:B------:R-:W4:Y:S04]  /*1aa5c0*/  LDL.LU R156, [R1+0x24a0] ;  /* 0x0024a000019c7983 */ /* 0x000f280000300800 */
[----:B------:R1:W-:Y:S04]  /*1aa5d0*/  STL [R1+0x7d4], R12 ;  /* 0x0007d40c01007387 */ /* 0x0003e80000100800 */
[----:B------:R1:W-:Y:S04]  /*1aa5e0*/  STL [R1+0x7dc], R10 ;  /* 0x0007dc0a01007387 */ /* 0x0003e80000100800 */
[----:B------:R-:W4:Y:S04]  /*1aa5f0*/  LDL.LU R157, [R1+0x24a4] ;  /* 0x0024a400019d7983 */ /* 0x000f280000300800 */
[----:B------:R-:W4:Y:S01]  /*1aa600*/  LDL.LU R164, [R1+0x1cb0] ;  /* 0x001cb00001a47983 */ /* 0x000f220000300800 */
[----:B------:R-:W-:-:S03]  /*1aa610*/  IMAD.X R8, R9, 0x1, R2, P5 ;  /* 0x0000000109087824 */ /* 0x000fc600028e0602 */
[----:B------:R-:W4:Y:S04]  /*1aa620*/  LDL.LU R165, [R1+0x1cb4] ;  /* 0x001cb40001a57983 */ /* 0x000f280000300800 */
[----:B------:R-:W4:Y:S01]  /*1aa630*/  LDL.LU R166, [R1+0x1cb8] ;  /* 0x001cb80001a67983 */ /* 0x000f220000300800 */
[----:B------:R-:W-:-:S03]  /*1aa640*/  IMAD.X R6, R7, 0x1, R2, P6 ;  /* 0x0000000107067824 */ /* 0x000fc600030e0602 */
[----:B------:R-:W4:Y:S04]  /*1aa650*/  LDL.LU R167, [R1+0x1cbc] ;  /* 0x001cbc0001a77983 */ /* 0x000f280000300800 */
[----:B-1----:R-:W4:Y:S04]  /*1aa660*/  LDL.LU.64 R12, [R1+0x5258] ;  /* 0x00525800010c7983 */ /* 0x002f280000300a00 */
[----:B------:R1:W-:Y:S04]  /*1aa670*/  STL [R1+0x7e4], R8 ;  /* 0x0007e40801007387 */ /* 0x0003e80000100800 */
[----:B------:R-:W4:Y:S04]  /*1aa680*/  LDL.LU.64 R10, [R1+0x5250] ;  /* 0x00525000010a7983 */ /* 0x000f280000300a00 */
[----:B------:R1:W-:Y:S04]  /*1aa690*/  STL [R1+0x7ec], R6 ;  /* 0x0007ec0601007387 */ /* 0x0003e80000100800 */
[----:B-1----:R-:W4:Y:S01]  /*1aa6a0*/  LDL.LU.64 R8, [R1+0x5248] ;  /* 0x0052480001087983 */ /* 0x002f220000300a00 */
[----:B------:R-:W-:-:S03]  /*1aa6b0*/  IADD3 R31, P3, PT, R26, R51, RZ ;  /* 0x000000331a1f7210 */ /* 0x000fc60007f7e0ff */
[----:B------:R-:W4:Y:S01]  /*1aa6c0*/  LDL.LU.64 R6, [R1+0x5240] ;  /* 0x0052400001067983 */ /* 0x000f220000300a00 */
[----:B------:R-:W-:-:S03]  /*1aa6d0*/  IADD3 R30, P4, PT, R24, R51, RZ ;  /* 0x00000033181e7210 */ /* 0x000fc60007f9e0ff */
[----:B------:R3:W-:Y:S01]  /*1aa6e0*/  STL [R1+0x794], R31 ;  /* 0x0007941f01007387 */ /* 0x0007e20000100800 */
[----:B------:R-:W-:-:S03]  /*1aa6f0*/  IMAD.X R26, R27, 0x1, R2, P3 ;  /* 0x000000011b1a7824 */ /* 0x000fc600018e0602 */
[----:B------:R2:W-:Y:S01]  /*1aa700*/  STL [R1+0x79c], R30 ;  /* 0x00079c1e01007387 */ /* 0x0005e20000100800 */
[----:B------:R-:W-:Y:S02]  /*1aa710*/  IADD3.X R24, PT, PT, R25, R2, RZ, P4, !PT ;  /* 0x0000000219187210 */ /* 0x000fe400027fe4ff */
[-C--:B---3--:R-:W-:Y:S02]  /*1aa720*/  IADD3 R31, P5, PT, R22, R51.reuse, RZ ;  /* 0x00000033161f7210 */ /* 0x088fe40007fbe0ff */
[----:B--2---:R-:W-:-:S03]  /*1aa730*/  IADD3 R30, P6, PT, R20, R51, RZ ;  /* 0x00000033141e7210 */ /* 0x004fc60007fde0ff */
[--C-:B------:R-:W-:Y:S01]  /*1aa740*/  IMAD.X R22, R23, 0x1, R2.reuse, P5 ;  /* 0x0000000117167824 */ /* 0x100fe200028e0602 */
[----:B------:R-:W-:Y:S01]  /*1aa750*/  STL [R1+0x7a4], R31 ;  /* 0x0007a41f01007387 */ /* 0x000fe20000100800 */
[----:B------:R-:W-:-:S03]  /*1aa760*/  IMAD.X R21, R21, 0x1, R2, P6 ;  /* 0x0000000115157824 */ /* 0x000fc600030e0602 */
[----:B------:R-:W-:Y:S04]  /*1aa770*/  STL [R1+0x7ac], R30 ;  /* 0x0007ac1e01007387 */ /* 0x000fe80000100800 */
[----:B------:R-:W-:Y:S04]  /*1aa780*/  STL [R1+0x790], R26 ;  /* 0x0007901a01007387 */ /* 0x000fe80000100800 */
[----:B------:R-:W-:Y:S01]  /*1aa790*/  STL [R1+0x798], R24 ;  /* 0x0007981801007387 */ /* 0x000fe20000100800 */
[----:B------:R-:W-:-:S03]  /*1aa7a0*/  IADD3 R20, P3, PT, R18, R51, RZ ;  /* 0x0000003312147210 */ /* 0x000fc60007f7e0ff */
[----:B------:R1:W-:Y:S04]  /*1aa7b0*/  STL [R1+0x7a0], R22 ;  /* 0x0007a01601007387 */ /* 0x0003e80000100800 */
[----:B------:R4:W-:Y:S01]  /*1aa7c0*/  STL [R1+0x7a8], R21 ;  /* 0x0007a81501007387 */ /* 0x0009e20000100800 */
[----:B------:R-:W-:-:S03]  /*1aa7d0*/  IMAD.X R18, R19, 0x1, R2, P3 ;  /* 0x0000000113127824 */ /* 0x000fc600018e0602 */
[----:B------:R2:W-:Y:S01]  /*1aa7e0*/  STL [R1+0x71c], R20 ;  /* 0x00071c1401007387 */ /* 0x0005e20000100800 */
[-C--:B-1----:R-:W-:Y:S01]  /*1aa7f0*/  IADD3 R22, P4, PT, R16, R51.reuse, RZ ;  /* 0x0000003310167210 */ /* 0x082fe20007f9e0ff */
[----:B------:R-:W-:Y:S03]  /*1aa800*/  HMMA.1688.F32.TF32 R152, R240, R152, R160 ;  /* 0x00000098f098723c */ /* 0x000fe600000810a0 */
[----:B------:R-:W-:Y:S01]  /*1aa810*/  IADD3.X R16, PT, PT, R17, R2, RZ, P4, !PT ;  /* 0x0000000211107210 */ /* 0x000fe200027fe4ff */
[----:B------:R1:W-:Y:S01]  /*1aa820*/  STL [R1+0x724], R22 ;  /* 0x0007241601007387 */ /* 0x0003e20000100800 */
[-C--:B----4-:R-:W-:Y:S02]  /*1aa830*/  IADD3 R21, P5, PT, R14, R51.reuse, RZ ;  /* 0x000000330e157210 */ /* 0x090fe40007fbe0ff */
[----:B--2---:R-:W-:-:S03]  /*1aa840*/  IADD3 R20, P6, PT, R4, R51, RZ ;  /* 0x0000003304147210 */ /* 0x004fc60007fde0ff */
[----:B------:R-:W-:Y:S01]  /*1aa850*/  STL [R1+0x72c], R21 ;  /* 0x00072c1501007387 */ /* 0x000fe20000100800 */
[----:B------:R-:W-:-:S03]  /*1aa860*/  IMAD.X R14, R15, 0x1, R2, P5 ;  /* 0x000000010f0e7824 */ /* 0x000fc600028e0602 */
[----:B------:R-:W-:Y:S04]  /*1aa870*/  STL [R1+0x734], R20 ;  /* 0x0007341401007387 */ /* 0x000fe80000100800 */
[----:B------:R-:W-:Y:S01]  /*1aa880*/  STL [R1+0x718], R18 ;  /* 0x0007181201007387 */ /* 0x000fe20000100800 */
[----:B------:R-:W-:-:S03]  /*1aa890*/  IMAD.X R5, R5, 0x1, R2, P6 ;  /* 0x0000000105057824 */ /* 0x000fc600030e0602 */
[----:B------:R-:W2:Y:S04]  /*1aa8a0*/  LDL.LU R160, [R1+0x24b0] ;  /* 0x0024b00001a07983 */ /* 0x000ea80000300800 */
[----:B------:R-:W-:Y:S04]  /*1aa8b0*/  STL [R1+0x720], R16 ;  /* 0x0007201001007387 */ /* 0x000fe80000100800 */
        /* <DEDUP_REMOVED lines=8> */
[----:B------:R-:W4:Y:S01]  /*1aa940*/  LDL.LU.64 R24, [R1+0x5270] ;  /* 0x0052700001187983 */ /* 0x000f220000300a00 */
[----:B------:R-:W-:-:S05]  /*1aa950*/  IADD3 R4, P3, PT, R12, R51, RZ ;  /* 0x000000330c047210 */ /* 0x000fca0007f7e0ff */
[----:B------:R1:W-:Y:S04]  /*1aa960*/  STL [R1+0x6e0], R4 ;  /* 0x0006e00401007387 */ /* 0x0003e80000100800 */
[----:B-1----:R-:W2:Y:S01]  /*1aa970*/  LDL.LU.64 R22, [R1+0x5268] ;  /* 0x0052680001167983 */ /* 0x002ea20000300a00 */
[-C--:B------:R-:W-:Y:S02]  /*1aa980*/  IADD3 R4, P4, PT, R10, R51.reuse, RZ ;  /* 0x000000330a047210 */ /* 0x080fe40007f9e0ff */
[----:B------:R-:W-:-:S03]  /*1aa990*/  IADD3 R14, P5, PT, R8, R51, RZ ;  /* 0x00000033080e7210 */ /* 0x000fc60007fbe0ff */
[----:B------:R1:W-:Y:S01]  /*1aa9a0*/  STL [R1+0x6e8], R4 ;  /* 0x0006e80401007387 */ /* 0x0003e20000100800 */
[--C-:B------:R-:W-:Y:S01]  /*1aa9b0*/  IMAD.X R12, R13, 0x1, R2.reuse, P3 ;  /* 0x000000010d0c7824 */ /* 0x100fe200018e0602 */
[----:B------:R-:W-:Y:S01]  /*1aa9c0*/  IADD3.X R10, PT, PT, R11, R2, RZ, P4, !PT ;  /* 0x000000020b0a7210 */ /* 0x000fe200027fe4ff */
[----:B------:R-:W-:Y:S01]  /*1aa9d0*/  IMAD.X R8, R9, 0x1, R2, P5 ;  /* 0x0000000109087824 */ /* 0x000fe200028e0602 */
[----:B-1----:R-:W2:Y:S04]  /*1aa9e0*/  LDL.LU.64 R4, [R1+0x5260] ;  /* 0x0052600001047983 */ /* 0x002ea80000300a00 */
[----:B------:R1:W-:Y:S01]  /*1aa9f0*/  STL [R1+0x6f0], R14 ;  /* 0x0006f00e01007387 */ /* 0x0003e20000100800 */
[----:B------:R-:W-:Y:S01]  /*1aaa00*/  HMMA.1688.F32.TF32 R156, R240, R156, R164 ;  /* 0x0000009cf09c723c */ /* 0x000fe200000810a4 */
[----:B-1----:R-:W-:-:S05]  /*1aaa10*/  IADD3 R14, P6, PT, R6, R51, RZ ;  /* 0x00000033060e7210 */ /* 0x002fca0007fde0ff */
[----:B------:R1:W-:Y:S04]  /*1aaa20*/  STL [R1+0x6f8], R14 ;  /* 0x0006f80e01007387 */ /* 0x0003e80000100800 */
        /* <DEDUP_REMOVED lines=10> */
[----:B------:R-:W2:Y:S04]  /*1aaad0*/  LDL.LU.64 R20, [R1+0x5298] ;  /* 0x0052980001147983 */ /* 0x000ea80000300a00 */
[----:B------:R-:W2:Y:S04]  /*1aaae0*/  LDL.LU.64 R16, [R1+0x5290] ;  /* 0x0052900001107983 */ /* 0x000ea80000300a00 */
[----:B------:R3:W-:Y:S04]  /*1aaaf0*/  STL [R1+0x6f4], R6 ;  /* 0x0006f40601007387 */ /* 0x0007e80000100800 */
[----:B-1----:R-:W2:Y:S04]  /*1aab00*/  LDL.LU.64 R14, [R1+0x5288] ;  /* 0x00528800010e7983 */ /* 0x002ea80000300a00 */
[----:B------:R-:W2:Y:S01]  /*1aab10*/  LDL.LU.64 R10, [R1+0x5280] ;  /* 0x00528000010a7983 */ /* 0x000ea20000300a00 */
[----:B------:R-:W-:Y:S03]  /*1aab20*/  HMMA.1688.F32.TF32 R148, R240, R148, R168 ;  /* 0x00000094f094723c */ /* 0x000fe600000810a8 */
[----:B------:R-:W2:Y:S04]  /*1aab30*/  LDL.LU R168, [R1+0x24d0] ;  /* 0x0024d00001a87983 */ /* 0x000ea80000300800 */
[----:B------:R-:W2:Y:S04]  /*1aab40*/  LDL.LU R169, [R1+0x24d4] ;  /* 0x0024d40001a97983 */ /* 0x000ea80000300800 */
[----:B------:R-:W2:Y:S04]  /*1aab50*/  LDL.LU R176, [R1+0x1c80] ;  /* 0x001c800001b07983 */ /* 0x000ea80000300800 */
[----:B------:R-:W2:Y:S04]  /*1aab60*/  LDL.LU R177, [R1+0x1c84] ;  /* 0x001c840001b17983 */ /* 0x000ea80000300800 */
[----:B------:R-:W2:Y:S04]  /*1aab70*/  LDL.LU R178, [R1+0x1c88] ;  /* 0x001c880001b27983 */ /* 0x000ea80000300800 */
[----:B------:R-:W2:Y:S04]  /*1aab80*/  LDL.LU R179, [R1+0x1c8c] ;  /* 0x001c8c0001b37983 */ /* 0x000ea80000300800 */
[----:B------:R-:W2:Y:S04]  /*1aab90*/  LDL.LU.64 R18, [R1+0x52b8] ;  /* 0x0052b80001127983 */ /* 0x000ea80000300a00 */
[----:B------:R-:W2:Y:S04]  /*1aaba0*/  LDL.LU.64 R12, [R1+0x52b0] ;  /* 0x0052b000010c7983 */ /* 0x000ea80000300a00 */
[----:B------:R-:W2:Y:S01]  /*1aabb0*/  LDL.LU.64 R8, [R1+0x52a8] ;  /* 0x0052a80001087983 */ /* 0x000ea20000300a00 */
[----:B---3--:R-:W-:-:S05]  /*1aabc0*/  IADD3 R6, P3, PT, R26, R51, RZ ;  /* 0x000000331a067210 */ /* 0x008fca0007f7e0ff */
[----:B------:R1:W-:Y:S04]  /*1aabd0*/  STL [R1+0x688], R6 ;  /* 0x0006880601007387 */ /* 0x0003e80000100800 */
[----:B-1----:R-:W3:Y:S01]  /*1aabe0*/  LDL.LU.64 R6, [R1+0x52a0] ;  /* 0x0052a00001067983 */ /* 0x002ee20000300a00 */
[----:B----4-:R-:W-:Y:S01]  /*1aabf0*/  IADD3 R30, P4, PT, R24, R51, RZ ;  /* 0x00000033181e7210 */ /* 0x010fe20007f9e0ff */
[----:B------:R-:W-:-:S04]  /*1aac00*/  IMAD.X R26, R27, 0x1, R2, P3 ;  /* 0x000000011b1a7824 */ /* 0x000fc800018e0602 */
[----:B------:R1:W-:Y:S01]  /*1aac10*/  STL [R1+0x690], R30 ;  /* 0x0006901e01007387 */ /* 0x0003e20000100800 */
[----:B--2---:R-:W-:Y:S02]  /*1aac20*/  IADD3 R31, P5, PT, R22, R51, RZ ;  /* 0x00000033161f7210 */ /* 0x004fe40007fbe0ff */
[----:B------:R-:W-:-:S03]  /*1aac30*/  IADD3.X R24, PT, PT, R25, R2, RZ, P4, !PT ;  /* 0x0000000219187210 */ /* 0x000fc600027fe4ff */
[----:B------:R-:W-:Y:S01]  /*1aac40*/  STL [R1+0x698], R31 ;  /* 0x0006981f01007387 */ /* 0x000fe20000100800 */
[----:B------:R-:W-:Y:S01]  /*1aac50*/  IMAD.X R22, R23, 0x1, R2, P5 ;  /* 0x0000000117167824 */ /* 0x000fe200028e0602 */
[----:B------:R-:W-:Y:S01]  /*1aac60*/  HMMA.1688.F32.TF32 R160, R240, R160, R172 ;  /* 0x000000a0f0a0723c */ /* 0x000fe200000810ac */
[----:B-1----:R-:W-:-:S05]  /*1aac70*/  IADD3 R30, P6, PT, R4, R51, RZ ;  /* 0x00000033041e7210 */ /* 0x002fca0007fde0ff */
[----:B------:R-:W-:Y:S01]  /*1aac80*/  STL [R1+0x6a0], R30 ;  /* 0x0006a01e01007387 */ /* 0x000fe20000100800 */
[----:B------:R-:W-:-:S03]  /*1aac90*/  IMAD.X R4, R5, 0x1, R2, P6 ;  /* 0x0000000105047824 */ /* 0x000fc600030e0602 */
[----:B------:R-:W-:Y:S04]  /*1aaca0*/  STL [R1+0x684], R26 ;  /* 0x0006841a01007387 */ /* 0x000fe80000100800 */
[----:B------:R-:W-:Y:S04]  /*1aacb0*/  STL [R1+0x68c], R24 ;  /* 0x00068c1801007387 */ /* 0x000fe80000100800 */
[----:B------:R-:W2:Y:S04]  /*1aacc0*/  LDL.LU R172, [R1+0x24e0] ;  /* 0x0024e00001ac7983 */ /* 0x000ea80000300800 */
[----:B------:R-:W-:Y:S04]  /*1aacd0*/  STL [R1+0x694], R22 ;  /* 0x0006941601007387 */ /* 0x000fe80000100800 */
[----:B------:R1:W-:Y:S04]  /*1aace0*/  STL [R1+0x69c], R4 ;  /* 0x00069c0401007387 */ /* 0x0003e80000100800 */
[----:B------:R-:W2:Y:S04]  /*1aacf0*/  LDL.LU R173, [R1+0x24e4] ;  /* 0x0024e40001ad7983 */ /* 0x000ea80000300800 */
[----:B------:R-:W2:Y:S04]  /*1aad00*/  LDL.LU R180, [R1+0x1c70] ;  /* 0x001c700001b47983 */ /* 0x000ea80000300800 */
[----:B------:R-:W2:Y:S04]  /*1aad10*/  LDL.LU R181, [R1+0x1c74] ;  /* 0x001c740001b57983 */ /* 0x000ea80000300800 */
[----:B------:R-:W2:Y:S04]  /*1aad20*/  LDL.LU R182, [R1+0x1c78] ;  /* 0x001c780001b67983 */ /* 0x000ea80000300800 */
[----:B------:R-:W2:Y:S04]  /*1aad30*/  LDL.LU R183, [R1+0x1c7c] ;  /* 0x001c7c0001b77983 */ /* 0x000ea80000300800 */
[----:B-1----:R-:W4:Y:S01]  /*1aad40*/  LDL.LU.64 R4, [R1+0x52d8] ;  /* 0x0052d80001047983 */ /* 0x002f220000300a00 */
[----:B------:R-:W-:-:S02]  /*1aad50*/  IADD3 R22, P3, PT, R20, R51, RZ ;  /* 0x0000003314167210 */ /* 0x000fc40007f7e0ff */
[----:B------:R-:W-:-:S03]  /*1aad60*/  IADD3 R24, P4, PT, R16, R51, RZ ;  /* 0x0000003310187210 */ /* 0x000fc60007f9e0ff */
[----:B------:R1:W-:Y:S01]  /*1aad70*/  STL [R1+0x64c], R22 ;  /* 0x00064c1601007387 */ /* 0x0003e20000100800 */
[----:B------:R-:W-:Y:S01]  /*1aad80*/  IMAD.X R20, R21, 0x1, R2, P3 ;  /* 0x0000000115147824 */ /* 0x000fe200018e0602 */
[----:B------:R-:W-:Y:S02]  /*1aad90*/  IADD3.X R16, PT, PT, R17, R2, RZ, P4, !PT ;  /* 0x0000000211107210 */ /* 0x000fe400027fe4ff */
[-C--:B------:R-:W-:Y:S01]  /*1aada0*/  IADD3 R23, P5, PT, R14, R51.reuse, RZ ;  /* 0x000000330e177210 */ /* 0x080fe20007fbe0ff */
[----:B------:R-:W-:Y:S01]  /*1aadb0*/  STL [R1+0x654], R24 ;  /* 0x0006541801007387 */ /* 0x000fe20000100800 */
[----:B-1----:R-:W-:-:S03]  /*1aadc0*/  IADD3 R22, P6, PT, R10, R51, RZ ;  /* 0x000000330a167210 */ /* 0x002fc60007fde0ff */
[----:B------:R-:W-:Y:S01]  /*1aadd0*/  STL [R1+0x65c], R23 ;  /* 0x00065c1701007387 */ /* 0x000fe20000100800 */
[----:B------:R-:W-:-:S03]  /*1aade0*/  IMAD.X R14, R15, 0x1, R2, P5 ;  /* 0x000000010f0e7824 */ /* 0x000fc600028e0602 */
[----:B------:R-:W-:Y:S01]  /*1aadf0*/  STL [R1+0x664], R22 ;  /* 0x0006641601007387 */ /* 0x000fe20000100800 */
[----:B------:R-:W-:-:S03]  /*1aae00*/  IMAD.X R10, R11, 0x1, R2, P6 ;  /* 0x000000010b0a7824 */ /* 0x000fc600030e0602 */
[----:B------:R-:W-:Y:S04]  /*1aae10*/  STL [R1+0x648], R20 ;  /* 0x0006481401007387 */ /* 0x000fe80000100800 */
[----:B------:R1:W-:Y:S04]  /*1aae20*/  STL [R1+0x650], R16 ;  /* 0x0006501001007387 */ /* 0x0003e80000100800 */
[----:B-1----:R-:W2:Y:S04]  /*1aae30*/  LDL.LU.64 R16, [R1+0x52d0] ;  /* 0x0052d00001107983 */ /* 0x002ea80000300a00 */
[----:B------:R1:W-:Y:S04]  /*1aae40*/  STL [R1+0x658], R14 ;  /* 0x0006580e01007387 */ /* 0x0003e80000100800 */
[----:B------:R1:W-:Y:S01]  /*1aae50*/  STL [R1+0x660], R10 ;  /* 0x0006600a01007387 */ /* 0x0003e20000100800 */
[----:B------:R-:W-:-:S03]  /*1aae60*/  IADD3 R20, P4, PT, R12, R51, RZ ;  /* 0x000000330c147210 */ /* 0x000fc60007f9e0ff */
        /* <DEDUP_REMOVED lines=9> */
[----:B------:R-:W-:Y:S03]  /*1aaf00*/  HMMA.1688.F32.TF32 R168, R240, R168, R176 ;  /* 0x000000a8f0a8723c */ /* 0x000fe600000810b0 */
[----:B------:R-:W-:Y:S01]  /*1aaf10*/  STL [R1+0x5cc], R21 ;  /* 0x0005cc1501007387 */ /* 0x000fe20000100800 */
[----:B---3--:R-:W-:-:S05]  /*1aaf20*/  IADD3 R20, P6, PT, R6, R51, RZ ;  /* 0x0000003306147210 */ /* 0x008fca0007fde0ff */
[----:B------:R-:W-:Y:S04]  /*1aaf30*/  STL [R1+0x5d4], R20 ;  /* 0x0005d41401007387 */ /* 0x000fe80000100800 */
[----:B------:R-:W-:Y:S04]  /*1aaf40*/  STL [R1+0x5b8], R18 ;  /* 0x0005b81201007387 */ /* 0x000fe80000100800 */
[----:B------:R-:W3:Y:S04]  /*1aaf50*/  LDL.LU R176, [R1+0x24f0] ;  /* 0x0024f00001b07983 */ /* 0x000ee80000300800 */
[----:B------:R-:W-:Y:S04]  /*1aaf60*/  STL [R1+0x5c0], R12 ;  /* 0x0005c00c01007387 */ /* 0x000fe80000100800 */
[----:B------:R1:W-:Y:S01]  /*1aaf70*/  STL [R1+0x5c8], R8 ;  /* 0x0005c80801007387 */ /* 0x0003e20000100800 */
[----:B------:R-:W-:-:S03]  /*1aaf80*/  IMAD.X R6, R7, 0x1, R2, P6 ;  /* 0x0000000107067824 */ /* 0x000fc600030e0602 */
[----:B------:R-:W3:Y:S04]  /*1aaf90*/  LDL.LU R177, [R1+0x24f4] ;  /* 0x0024f40001b17983 */ /* 0x000ee80000300800 */
[----:B------:R-:W3:Y:S04]  /*1aafa0*/  LDL.LU R196, [R1+0x1c60] ;  /* 0x001c600001c47983 */ /* 0x000ee80000300800 */
[----:B------:R-:W3:Y:S04]  /*1aafb0*/  LDL.LU R197, [R1+0x1c64] ;  /* 0x001c640001c57983 */ /* 0x000ee80000300800 */
[----:B------:R-:W3:Y:S04]  /*1aafc0*/  LDL.LU R198, [R1+0x1c68] ;  /* 0x001c680001c67983 */ /* 0x000ee80000300800 */
[----:B------:R-:W3:Y:S04]  /*1aafd0*/  LDL.LU R199, [R1+0x1c6c] ;  /* 0x001c6c0001c77983 */ /* 0x000ee80000300800 */
[----:B------:R-:W3:Y:S04]  /*1aafe0*/  LDL.LU.64 R24, [R1+0x52f8] ;  /* 0x0052f80001187983 */ /* 0x000ee80000300a00 */
[----:B-1----:R-:W3:Y:S04]  /*1aaff0*/  LDL.LU.64 R8, [R1+0x52f0] ;  /* 0x0052f00001087983 */ /* 0x002ee80000300a00 */
[----:B------:R4:W-:Y:S04]  /*1ab000*/  STL [R1+0x5d0], R6 ;  /* 0x0005d00601007387 */ /* 0x0009e80000100800 */
[----:B------:R-:W3:Y:S04]  /*1ab010*/  LDL.LU.64 R22, [R1+0x52e8] ;  /* 0x0052e80001167983 */ /* 0x000ee80000300a00 */
[----:B------:R-:W3:Y:S01]  /*1ab020*/  LDL.LU.64 R20, [R1+0x52e0] ;  /* 0x0052e00001147983 */ /* 0x000ee20000300a00 */
[----:B----4-:R-:W-:Y:S01]  /*1ab030*/  IADD3 R6, P3, PT, R4, R51, RZ ;  /* 0x0000003304067210 */ /* 0x010fe20007f7e0ff */
[----:B--2---:R-:W-:Y:S04]  /*1ab040*/  HMMA.1688.F32.TF32 R172, R240, R172, R180 ;  /* 0x000000acf0ac723c */ /* 0x004fe800000810b4 */
[----:B------:R1:W-:Y:S04]  /*1ab050*/  STL [R1+0x578], R6 ;  /* 0x0005780601007387 */ /* 0x0003e80000100800 */
[----:B------:R-:W2:Y:S04]  /*1ab060*/  LDL.LU R180, [R1+0x2500] ;  /* 0x0025000001b47983 */ /* 0x000ea80000300800 */
[----:B------:R-:W2:Y:S04]  /*1ab070*/  LDL.LU R181, [R1+0x2504] ;  /* 0x0025040001b57983 */ /* 0x000ea80000300800 */
[----:B------:R-:W2:Y:S04]  /*1ab080*/  LDL.LU R188, [R1+0x1c50] ;  /* 0x001c500001bc7983 */ /* 0x000ea80000300800 */
[----:B------:R-:W2:Y:S04]  /*1ab090*/  LDL.LU R189, [R1+0x1c54] ;  /* 0x001c540001bd7983 */ /* 0x000ea80000300800 */
[----:B------:R-:W2:Y:S04]  /*1ab0a0*/  LDL.LU R190, [R1+0x1c58] ;  /* 0x001c580001be7983 */ /* 0x000ea80000300800 */
[----:B------:R-:W2:Y:S04]  /*1ab0b0*/  LDL.LU R191, [R1+0x1c5c] ;  /* 0x001c5c0001bf7983 */ /* 0x000ea80000300800 */
[----:B------:R-:W4:Y:S01]  /*1ab0c0*/  LDL.LU.64 R18, [R1+0x5318] ;  /* 0x0053180001127983 */ /* 0x000f220000300a00 */
[----:B------:R-:W-:-:S03]  /*1ab0d0*/  IMAD.X R26, R5, 0x1, R2, P3 ;  /* 0x00000001051a7824 */ /* 0x000fc600018e0602 */
[----:B------:R-:W2:Y:S01]  /*1ab0e0*/  LDL.LU.64 R12, [R1+0x5310] ;  /* 0x00531000010c7983 */ /* 0x000ea20000300a00 */
[----:B-1----:R-:W-:-:S05]  /*1ab0f0*/  IADD3 R6, P4, PT, R16, R51, RZ ;  /* 0x0000003310067210 */ /* 0x002fca0007f9e0ff */
[----:B------:R1:W-:Y:S01]  /*1ab100*/  STL [R1+0x580], R6 ;  /* 0x0005800601007387 */ /* 0x0003e20000100800 */
[----:B------:R-:W-:Y:S02]  /*1ab110*/  IADD3.X R16, PT, PT, R17, R2, RZ, P4, !PT ;  /* 0x0000000211107210 */ /* 0x000fe400027fe4ff */
[-C--:B------:R-:W-:Y:S01]  /*1ab120*/  IADD3 R30, P5, PT, R14, R51.reuse, RZ ;  /* 0x000000330e1e7210 */ /* 0x080fe20007fbe0ff */
[----:B-1----:R-:W2:Y:S04]  /*1ab130*/  LDL.LU.64 R6, [R1+0x5308] ;  /* 0x0053080001067983 */ /* 0x002ea80000300a00 */
[----:B------:R-:W-:Y:S04]  /*1ab140*/  STL [R1+0x588], R30 ;  /* 0x0005881e01007387 */ /* 0x000fe80000100800 */
[----:B------:R-:W2:Y:S01]  /*1ab150*/  LDL.LU.64 R4, [R1+0x5300] ;  /* 0x0053000001047983 */ /* 0x000ea20000300a00 */
[----:B------:R-:W-:Y:S01]  /*1ab160*/  IMAD.X R14, R15, 0x1, R2, P5 ;  /* 0x000000010f0e7824 */ /* 0x000fe200028e0602 */
[----:B------:R-:W-:Y:S01]  /*1ab170*/  HMMA.1688.F32.TF32 R164, R240, R164, R184 ;  /* 0x000000a4f0a4723c */ /* 0x000fe200000810b8 */
[----:B------:R-:W-:-:S05]  /*1ab180*/  IADD3 R27, P6, PT, R10, R51, RZ ;  /* 0x000000330a1b7210 */ /* 0x000fca0007fde0ff */
[----:B------:R-:W-:Y:S01]  /*1ab190*/  STL [R1+0x590], R27 ;  /* 0x0005901b01007387 */ /* 0x000fe20000100800 */
[----:B------:R-:W-:-:S03]  /*1ab1a0*/  IMAD.X R10, R11, 0x1, R2, P6 ;  /* 0x000000010b0a7824 */ /* 0x000fc600030e0602 */
[----:B------:R-:W-:Y:S04]  /*1ab1b0*/  STL [R1+0x574], R26 ;  /* 0x0005741a01007387 */ /* 0x000fe80000100800 */
[----:B------:R1:W-:Y:S04]  /*1ab1c0*/  STL [R1+0x57c], R16 ;  /* 0x00057c1001007387 */ /* 0x0003e80000100800 */
        /* <DEDUP_REMOVED lines=8> */
[----:B-1----:R-:W2:Y:S01]  /*1ab250*/  LDL.LU.64 R16, [R1+0x5338] ;  /* 0x0053380001107983 */ /* 0x002ea20000300a00 */
[----:B---3--:R-:W-:-:S02]  /*1ab260*/  IADD3 R11, P3, PT, R24, R51, RZ ;  /* 0x00000033180b7210 */ /* 0x008fc40007f7e0ff */
[----:B------:R-:W-:-:S03]  /*1ab270*/  IADD3 R10, P4, PT, R8, R51, RZ ;  /* 0x00000033080a7210 */ /* 0x000fc60007f9e0ff */
[----:B------:R-:W-:Y:S04]  /*1ab280*/  STL [R1+0x520], R11 ;  /* 0x0005200b01007387 */ /* 0x000fe80000100800 */
[----:B------:R-:W3:Y:S01]  /*1ab290*/  LDL.LU.64 R14, [R1+0x5330] ;  /* 0x00533000010e7983 */ /* 0x000ee20000300a00 */
[----:B------:R-:W-:-:S03]  /*1ab2a0*/  IADD3 R27, P5, PT, R22, R51, RZ ;  /* 0x00000033161b7210 */ /* 0x000fc60007fbe0ff */
[----:B------:R1:W-:Y:S01]  /*1ab2b0*/  STL [R1+0x528], R10 ;  /* 0x0005280a01007387 */ /* 0x0003e20000100800 */
[----:B------:R-:W-:Y:S02]  /*1ab2c0*/  IADD3 R26, P6, PT, R20, R51, RZ ;  /* 0x00000033141a7210 */ /* 0x000fe40007fde0ff */
[----:B------:R-:W-:Y:S01]  /*1ab2d0*/  IADD3.X R24, PT, PT, R9, R2, RZ, P4, !PT ;  /* 0x0000000209187210 */ /* 0x000fe200027fe4ff */
[----:B-1----:R-:W3:Y:S04]  /*1ab2e0*/  LDL.LU.64 R10, [R1+0x5328] ;  /* 0x00532800010a7983 */ /* 0x002ee80000300a00 */
[----:B------:R-:W-:Y:S04]  /*1ab2f0*/  STL [R1+0x530], R27 ;  /* 0x0005301b01007387 */ /* 0x000fe80000100800 */
[----:B------:R-:W-:Y:S04]  /*1ab300*/  STL [R1+0x538], R26 ;  /* 0x0005381a01007387 */ /* 0x000fe80000100800 */
[----:B------:R-:W3:Y:S01]  /*1ab310*/  LDL.LU.64 R8, [R1+0x5320] ;  /* 0x0053200001087983 */ /* 0x000ee20000300a00 */
[----:B------:R-:W-:-:S02]  /*1ab320*/  IMAD.X R25, R25, 0x1, R2, P3 ;  /* 0x0000000119197824 */ /* 0x000fc400018e0602 */
[--C-:B------:R-:W-:Y:S02]  /*1ab330*/  IMAD.X R22, R23, 0x1, R2.reuse, P5 ;  /* 0x0000000117167824 */ /* 0x100fe400028e0602 */
[----:B------:R-:W-:Y:S01]  /*1ab340*/  IMAD.X R21, R21, 0x1, R2, P6 ;  /* 0x0000000115157824 */ /* 0x000fe200030e0602 */
[----:B------:R-:W-:Y:S04]  /*1ab350*/  STL [R1+0x51c], R25 ;  /* 0x00051c1901007387 */ /* 0x000fe80000100800 */
[----:B------:R-:W-:Y:S04]  /*1ab360*/  STL [R1+0x524], R24 ;  /* 0x0005241801007387 */ /* 0x000fe80000100800 */
[----:B------:R2:W-:Y:S04]  /*1ab370*/  STL [R1+0x52c], R22 ;  /* 0x00052c1601007387 */ /* 0x0005e80000100800 */
[----:B------:R1:W-:Y:S01]  /*1ab380*/  STL [R1+0x534], R21 ;  /* 0x0005341501007387 */ /* 0x0003e20000100800 */
[----:B----4-:R-:W-:-:S02]  /*1ab390*/  IADD3 R20, P3, PT, R18, R51, RZ ;  /* 0x0000003312147210 */ /* 0x010fc40007f7e0ff */
[----:B--2---:R-:W-:-:S03]  /*1ab3a0*/  IADD3 R22, P4, PT, R12, R51, RZ ;  /* 0x000000330c167210 */ /* 0x004fc60007f9e0ff */
[----:B------:R2:W-:Y:S01]  /*1ab3b0*/  STL [R1+0x4e4], R20 ;  /* 0x0004e41401007387 */ /* 0x0005e20000100800 */
[----:B------:R-:W-:Y:S01]  /*1ab3c0*/  IMAD.X R18, R19, 0x1, R2, P3 ;  /* 0x0000000113127824 */ /* 0x000fe200018e0602 */
[----:B------:R-:W-:Y:S02]  /*1ab3d0*/  IADD3.X R12, PT, PT, R13, R2, RZ, P4, !PT ;  /* 0x000000020d0c7210 */ /* 0x000fe400027fe4ff */
[----:B------:R-:W-:Y:S01]  /*1ab3e0*/  STL [R1+0x4ec], R22 ;  /* 0x0004ec1601007387 */ /* 0x000fe20000100800 */
[----:B------:R-:W-:Y:S01]  /*1ab3f0*/  HMMA.1688.F32.TF32 R180, R240, R180, R188 ;  /* 0x000000b4f0b4723c */ /* 0x000fe200000810bc */
[-C--:B-1----:R-:W-:Y:S02]  /*1ab400*/  IADD3 R21, P5, PT, R6, R51.reuse, RZ ;  /* 0x0000003306157210 */ /* 0x082fe40007fbe0ff */
[----:B--2---:R-:W-:-:S03]  /*1ab410*/  IADD3 R20, P6, PT, R4, R51, RZ ;  /* 0x0000003304147210 */ /* 0x004fc60007fde0ff */
[----:B------:R-:W-:Y:S01]  /*1ab420*/  STL [R1+0x4f4], R21 ;  /* 0x0004f41501007387 */ /* 0x000fe20000100800 */
[----:B------:R-:W-:-:S03]  /*1ab430*/  IMAD.X R6, R7, 0x1, R2, P5 ;  /* 0x0000000107067824 */ /* 0x000fc600028e0602 */
        /* <DEDUP_REMOVED lines=11> */
[----:B-1----:R-:W2:Y:S04]  /*1ab4f0*/  LDL.LU.64 R20, [R1+0x5358] ;  /* 0x0053580001147983 */ /* 0x002ea80000300a00 */
[----:B----4-:R-:W4:Y:S04]  /*1ab500*/  LDL.LU.64 R12, [R1+0x5350] ;  /* 0x00535000010c7983 */ /* 0x010f280000300a00 */
[----:B------:R1:W-:Y:S04]  /*1ab510*/  STL [R1+0x4f8], R4 ;  /* 0x0004f80401007387 */ /* 0x0003e80000100800 */
[----:B------:R-:W4:Y:S01]  /*1ab520*/  LDL.LU.64 R6, [R1+0x5348] ;  /* 0x0053480001067983 */ /* 0x000f220000300a00 */
[----:B------:R-:W-:-:S03]  /*1ab530*/  IADD3 R18, P3, PT, R16, R51, RZ ;  /* 0x0000003310127210 */ /* 0x000fc60007f7e0ff */
[----:B-1----:R-:W4:Y:S02]  /*1ab540*/  LDL.LU.64 R4, [R1+0x5340] ;  /* 0x0053400001047983 */ /* 0x002f240000300a00 */
[----:B------:R-:W-:Y:S02]  /*1ab550*/  IMAD.X R16, R17, 0x1, R2, P3 ;  /* 0x0000000111107824 */ /* 0x000fe400018e0602 */
[----:B------:R1:W-:Y:S01]  /*1ab560*/  STL [R1+0x46c], R18 ;  /* 0x00046c1201007387 */ /* 0x0003e20000100800 */
[----:B------:R-:W-:Y:S01]  /*1ab570*/  HMMA.1688.F32.TF32 R184, R240, R184, R192 ;  /* 0x000000b8f0b8723c */ /* 0x000fe200000810c0 */
[----:B---3--:R-:W-:-:S04]  /*1ab580*/  IADD3 R22, P4, PT, R14, R51, RZ ;  /* 0x000000330e167210 */ /* 0x008fc80007f9e0ff */
[----:B------:R-:W-:Y:S01]  /*1ab590*/  IADD3.X R14, PT, PT, R15, R2, RZ, P4, !PT ;  /* 0x000000020f0e7210 */ /* 0x000fe200027fe4ff */
[----:B------:R-:W-:Y:S01]  /*1ab5a0*/  STL [R1+0x474], R22 ;  /* 0x0004741601007387 */ /* 0x000fe20000100800 */
[----:B------:R-:W-:-:S05]  /*1ab5b0*/  IADD3 R19, P5, PT, R10, R51, RZ ;  /* 0x000000330a137210 */ /* 0x000fca0007fbe0ff */
[----:B------:R-:W-:Y:S01]  /*1ab5c0*/  STL [R1+0x47c], R19 ;  /* 0x00047c1301007387 */ /* 0x000fe20000100800 */
[----:B------:R-:W-:Y:S01]  /*1ab5d0*/  IMAD.X R10, R11, 0x1, R2, P5 ;  /* 0x000000010b0a7824 */ /* 0x000fe200028e0602 */
[----:B-1----:R-:W-:-:S05]  /*1ab5e0*/  IADD3 R18, P6, PT, R8, R51, RZ ;  /* 0x0000003308127210 */ /* 0x002fca0007fde0ff */
[----:B------:R1:W-:Y:S04]  /*1ab5f0*/  STL [R1+0x484], R18 ;  /* 0x0004841201007387 */ /* 0x0003e80000100800 */
[----:B------:R3:W-:Y:S04]  /*1ab600*/  STL [R1+0x468], R16 ;  /* 0x0004681001007387 */ /* 0x0007e80000100800 */
[----:B------:R-:W4:Y:S04]  /*1ab610*/  LDL.LU R192, [R1+0x2530] ;  /* 0x0025300001c07983 */ /* 0x000f280000300800 */
[----:B------:R-:W-:Y:S04]  /*1ab620*/  STL [R1+0x470], R14 ;  /* 0x0004700e01007387 */ /* 0x000fe80000100800 */
[----:B------:R1:W-:Y:S04]  /*1ab630*/  STL [R1+0x478], R10 ;  /* 0x0004780a01007387 */ /* 0x0003e80000100800 */
[----:B------:R-:W4:Y:S01]  /*1ab640*/  LDL.LU R193, [R1+0x2534] ;  /* 0x0025340001c17983 */ /* 0x000f220000300800 */
[----:B------:R-:W-:-:S03]  /*1ab650*/  IMAD.X R8, R9, 0x1, R2, P6 ;  /* 0x0000000109087824 */ /* 0x000fc600030e0602 */
[----:B------:R-:W4:Y:S04]  /*1ab660*/  LDL.LU R212, [R1+0x1c20] ;  /* 0x001c200001d47983 */ /* 0x000f280000300800 */
[----:B------:R-:W4:Y:S04]  /*1ab670*/  LDL.LU R213, [R1+0x1c24] ;  /* 0x001c240001d57983 */ /* 0x000f280000300800 */
[----:B------:R-:W4:Y:S04]  /*1ab680*/  LDL.LU R214, [R1+0x1c28] ;  /* 0x001c280001d67983 */ /* 0x000f280000300800 */
[----:B------:R-:W4:Y:S04]  /*1ab690*/  LDL.LU R215, [R1+0x1c2c] ;  /* 0x001c2c0001d77983 */ /* 0x000f280000300800 */
[----:B-1----:R-:W4:Y:S04]  /*1ab6a0*/  LDL.LU.64 R18, [R1+0x5378] ;  /* 0x0053780001127983 */ /* 0x002f280000300a00 */
[----:B---3--:R-:W3:Y:S04]  /*1ab6b0*/  LDL.LU.64 R16, [R1+0x5370] ;  /* 0x0053700001107983 */ /* 0x008ee80000300a00 */
[----:B------:R1:W-:Y:S04]  /*1ab6c0*/  STL [R1+0x480], R8 ;  /* 0x0004800801007387 */ /* 0x0003e80000100800 */
[----:B------:R-:W3:Y:S04]  /*1ab6d0*/  LDL.LU.64 R10, [R1+0x5368] ;  /* 0x00536800010a7983 */ /* 0x000ee80000300a00 */
[----:B-1----:R-:W3:Y:S01]  /*1ab6e0*/  LDL.LU.64 R8, [R1+0x5360] ;  /* 0x0053600001087983 */ /* 0x002ee20000300a00 */
[----:B------:R-:W-:Y:S03]  /*1ab6f0*/  HMMA.1688.F32.TF32 R176, R240, R176, R196 ;  /* 0x000000b0f0b0723c */ /* 0x000fe600000810c4 */
[----:B------:R-:W3:Y:S04]  /*1ab700*/  LDL.LU R196, [R1+0x2540] ;  /* 0x0025400001c47983 */ /* 0x000ee80000300800 */
[----:B------:R-:W3:Y:S04]  /*1ab710*/  LDL.LU R197, [R1+0x2544] ;  /* 0x0025440001c57983 */ /* 0x000ee80000300800 */
[----:B------:R-:W3:Y:S04]  /*1ab720*/  LDL.LU R204, [R1+0x1c10] ;  /* 0x001c100001cc7983 */ /* 0x000ee80000300800 */
[----:B------:R-:W3:Y:S04]  /*1ab730*/  LDL.LU R205, [R1+0x1c14] ;  /* 0x001c140001cd7983 */ /* 0x000ee80000300800 */
[----:B------:R-:W3:Y:S04]  /*1ab740*/  LDL.LU R206, [R1+0x1c18] ;  /* 0x001c180001ce7983 */ /* 0x000ee80000300800 */
[----:B------:R-:W3:Y:S04]  /*1ab750*/  LDL.LU R207, [R1+0x1c1c] ;  /* 0x001c1c0001cf7983 */ /* 0x000ee80000300800 */
[----:B------:R-:W3:Y:S01]  /*1ab760*/  LDL.LU.64 R14, [R1+0x5398] ;  /* 0x00539800010e7983 */ /* 0x000ee20000300a00 */
[----:B--2---:R-:W-:-:S02]  /*1ab770*/  IADD3 R23, P3, PT, R20, R51, RZ ;  /* 0x0000003314177210 */ /* 0x004fc40007f7e0ff */
[----:B----4-:R-:W-:-:S03]  /*1ab780*/  IADD3 R22, P4, PT, R12, R51, RZ ;  /* 0x000000330c167210 */ /* 0x010fc60007f9e0ff */
[----:B------:R1:W-:Y:S04]  /*1ab790*/  STL [R1+0x420], R23 ;  /* 0x0004201701007387 */ /* 0x0003e80000100800 */
[----:B------:R2:W-:Y:S01]  /*1ab7a0*/  STL [R1+0x428], R22 ;  /* 0x0004281601007387 */ /* 0x0005e20000100800 */
[-C--:B------:R-:W-:Y:S02]  /*1ab7b0*/  IADD3 R24, P5, PT, R6, R51.reuse, RZ ;  /* 0x0000003306187210 */ /* 0x080fe40007fbe0ff */
[----:B-1----:R-:W-:Y:S01]  /*1ab7c0*/  IADD3 R23, P6, PT, R4, R51, RZ ;  /* 0x0000003304177210 */ /* 0x002fe20007fde0ff */
[--C-:B--2---:R-:W-:Y:S01]  /*1ab7d0*/  IMAD.X R22, R21, 0x1, R2.reuse, P3 ;  /* 0x0000000115167824 */ /* 0x104fe200018e0602 */
[----:B------:R-:W-:Y:S01]  /*1ab7e0*/  IADD3.X R21, PT, PT, R13, R2, RZ, P4, !PT ;  /* 0x000000020d157210 */ /* 0x000fe200027fe4ff */
[----:B------:R-:W-:Y:S01]  /*1ab7f0*/  STL [R1+0x430], R24 ;  /* 0x0004301801007387 */ /* 0x000fe20000100800 */
[----:B------:R-:W-:-:S03]  /*1ab800*/  IMAD.X R20, R7, 0x1, R2, P5 ;  /* 0x0000000107147824 */ /* 0x000fc600028e0602 */
[----:B------:R-:W-:Y:S04]  /*1ab810*/  STL [R1+0x438], R23 ;  /* 0x0004381701007387 */ /* 0x000fe80000100800 */
[----:B------:R-:W-:Y:S04]  /*1ab820*/  STL [R1+0x41c], R22 ;  /* 0x00041c1601007387 */ /* 0x000fe80000100800 */
[----:B------:R-:W2:Y:S04]  /*1ab830*/  LDL.LU.64 R12, [R1+0x5390] ;  /* 0x00539000010c7983 */ /* 0x000ea80000300a00 */
[----:B------:R-:W-:Y:S04]  /*1ab840*/  STL [R1+0x424], R21 ;  /* 0x0004241501007387 */ /* 0x000fe80000100800 */
[----:B------:R-:W4:Y:S04]  /*1ab850*/  LDL.LU.64 R6, [R1+0x5388] ;  /* 0x0053880001067983 */ /* 0x000f280000300a00 */
[----:B------:R1:W-:Y:S01]  /*1ab860*/  STL [R1+0x42c], R20 ;  /* 0x00042c1401007387 */ /* 0x0003e20000100800 */
[----:B------:R-:W-:Y:S01]  /*1ab870*/  HMMA.1688.F32.TF32 R188, R240, R188, R200 ;  /* 0x000000bcf0bc723c */ /* 0x000fe200000810c8 */
[----:B-1----:R-:W-:-:S02]  /*1ab880*/  IMAD.X R20, R5, 0x1, R2, P6 ;  /* 0x0000000105147824 */ /* 0x002fc400030e0602 */
[----:B------:R-:W4:Y:S04]  /*1ab890*/  LDL.LU.64 R4, [R1+0x5380] ;  /* 0x0053800001047983 */ /* 0x000f280000300a00 */
[----:B------:R-:W4:Y:S04]  /*1ab8a0*/  LDL.LU R200, [R1+0x2550] ;  /* 0x0025500001c87983 */ /* 0x000f280000300800 */
[----:B------:R1:W-:Y:S04]  /*1ab8b0*/  STL [R1+0x434], R20 ;  /* 0x0004341401007387 */ /* 0x0003e80000100800 */
[----:B------:R-:W4:Y:S04]  /*1ab8c0*/  LDL.LU R201, [R1+0x2554] ;  /* 0x0025540001c97983 */ /* 0x000f280000300800 */
[----:B------:R-:W4:Y:S04]  /*1ab8d0*/  LDL.LU R208, [R1+0x1c00] ;  /* 0x001c000001d07983 */ /* 0x000f280000300800 */
[----:B------:R-:W4:Y:S04]  /*1ab8e0*/  LDL.LU R209, [R1+0x1c04] ;  /* 0x001c040001d17983 */ /* 0x000f280000300800 */
[----:B------:R-:W4:Y:S04]  /*1ab8f0*/  LDL.LU R210, [R1+0x1c08] ;  /* 0x001c080001d27983 */ /* 0x000f280000300800 */
[----:B------:R-:W4:Y:S01]  /*1ab900*/  LDL.LU R211, [R1+0x1c0c] ;  /* 0x001c0c0001d37983 */ /* 0x000f220000300800 */
[----:B-1----:R-:W-:-:S02]  /*1ab910*/  IADD3 R20, P3, PT, R18, R51, RZ ;  /* 0x0000003312147210 */ /* 0x002fc40007f7e0ff */
[----:B---3--:R-:W-:-:S03]  /*1ab920*/  IADD3 R22, P4, PT, R16, R51, RZ ;  /* 0x0000003310167210 */ /* 0x008fc60007f9e0ff */
        /* <DEDUP_REMOVED lines=10> */
[----:B------:R1:W-:Y:S04]  /*1ab9d0*/  STL [R1+0x3cc], R18 ;  /* 0x0003cc1201007387 */ /* 0x0003e80000100800 */
[----:B-1----:R-:W3:Y:S04]  /*1ab9e0*/  LDL.LU.64 R18, [R1+0x53b8] ;  /* 0x0053b80001127983 */ /* 0x002ee80000300a00 */
[----:B------:R1:W-:Y:S04]  /*1ab9f0*/  STL [R1+0x3d4], R16 ;  /* 0x0003d41001007387 */ /* 0x0003e80000100800 */
[----:B-1----:R-:W3:Y:S04]  /*1aba00*/  LDL.LU.64 R16, [R1+0x53b0] ;  /* 0x0053b00001107983 */ /* 0x002ee80000300a00 */
[----:B------:R1:W-:Y:S04]  /*1aba10*/  STL [R1+0x3dc], R10 ;  /* 0x0003dc0a01007387 */ /* 0x0003e80000100800 */
[----:B-1----:R-:W3:Y:S04]  /*1aba20*/  LDL.LU.64 R10, [R1+0x53a8] ;  /* 0x0053a800010a7983 */ /* 0x002ee80000300a00 */
[----:B------:R1:W-:Y:S04]  /*1aba30*/  STL [R1+0x3e4], R8 ;  /* 0x0003e40801007387 */ /* 0x0003e80000100800 */
[----:B-1----:R-:W3:Y:S01]  /*1aba40*/  LDL.LU.64 R8, [R1+0x53a0] ;  /* 0x0053a00001087983 */ /* 0x002ee20000300a00 */
[-C--:B------:R-:W-:Y:S01]  /*1aba50*/  IADD3 R20, P3, PT, R14, R51.reuse, RZ ;  /* 0x000000330e147210 */ /* 0x080fe20007f7e0ff */
[----:B------:R-:W-:Y:S04]  /*1aba60*/  HMMA.1688.F32.TF32 R196, R240, R196, R204 ;  /* 0x000000c4f0c4723c */ /* 0x000fe800000810cc */
[----:B------:R1:W-:Y:S01]  /*1aba70*/  STL [R1+0x360], R20 ;  /* 0x0003601401007387 */ /* 0x0003e20000100800 */
[----:B------:R-:W-:Y:S01]  /*1aba80*/  IMAD.X R14, R15, 0x1, R2, P3 ;  /* 0x000000010f0e7824 */ /* 0x000fe200018e0602 */
[----:B--2---:R-:W-:-:S02]  /*1aba90*/  IADD3 R22, P4, PT, R12, R51, RZ ;  /* 0x000000330c167210 */ /* 0x004fc40007f9e0ff */
[----:B----4-:R-:W-:-:S03]  /*1abaa0*/  IADD3 R21, P5, PT, R6, R51, RZ ;  /* 0x0000003306157210 */ /* 0x010fc60007fbe0ff */
[----:B------:R-:W-:Y:S04]  /*1abab0*/  STL [R1+0x368], R22 ;  /* 0x0003681601007387 */ /* 0x000fe80000100800 */
[----:B------:R-:W-:Y:S01]  /*1abac0*/  STL [R1+0x370], R21 ;  /* 0x0003701501007387 */ /* 0x000fe20000100800 */
[----:B------:R-:W-:-:S03]  /*1abad0*/  IADD3.X R12, PT, PT, R13, R2, RZ, P4, !PT ;  /* 0x000000020d0c7210 */ /* 0x000fc600027fe4ff */
[----:B------:R-:W2:Y:S01]  /*1abae0*/  LDL.LU R204, [R1+0x2560] ;  /* 0x0025600001cc7983 */ /* 0x000ea20000300800 */
[----:B-1----:R-:W-:Y:S01]  /*1abaf0*/  IADD3 R20, P6, PT, R4, R51, RZ ;  /* 0x0000003304147210 */ /* 0x002fe20007fde0ff */
[----:B------:R-:W-:-:S04]  /*1abb00*/  IMAD.X R6, R7, 0x1, R2, P5 ;  /* 0x0000000107067824 */ /* 0x000fc800028e0602 */
[----:B------:R-:W-:Y:S04]  /*1abb10*/  STL [R1+0x378], R20 ;  /* 0x0003781401007387 */ /* 0x000fe80000100800 */
[----:B------:R1:W-:Y:S04]  /*1abb20*/  STL [R1+0x34c], R14 ;  /* 0x00034c0e01007387 */ /* 0x0003e80000100800 */
[----:B------:R-:W2:Y:S01]  /*1abb30*/  LDL.LU R205, [R1+0x2564] ;  /* 0x0025640001cd7983 */ /* 0x000ea20000300800 */
[----:B------:R-:W-:-:S03]  /*1abb40*/  IMAD.X R4, R5, 0x1, R2, P6 ;  /* 0x0000000105047824 */ /* 0x000fc600030e0602 */
[----:B------:R-:W2:Y:S04]  /*1abb50*/  LDL.LU R216, [R1+0x1bf0] ;  /* 0x001bf00001d87983 */ /* 0x000ea80000300800 */
[----:B------:R-:W2:Y:S04]  /*1abb60*/  LDL.LU R217, [R1+0x1bf4] ;  /* 0x001bf40001d97983 */ /* 0x000ea80000300800 */
[----:B------:R-:W2:Y:S04]  /*1abb70*/  LDL.LU R218, [R1+0x1bf8] ;  /* 0x001bf80001da7983 */ /* 0x000ea80000300800 */
[----:B------:R-:W2:Y:S04]  /*1abb80*/  LDL.LU R219, [R1+0x1bfc] ;  /* 0x001bfc0001db7983 */ /* 0x000ea80000300800 */
[----:B------:R4:W-:Y:S04]  /*1abb90*/  STL [R1+0x364], R12 ;  /* 0x0003640c01007387 */ /* 0x0009e80000100800 */
[----:B-1----:R-:W2:Y:S04]  /*1abba0*/  LDL.LU.64 R14, [R1+0x53d8] ;  /* 0x0053d800010e7983 */ /* 0x002ea80000300a00 */
[----:B------:R1:W-:Y:S04]  /*1abbb0*/  STL [R1+0x36c], R6 ;  /* 0x00036c0601007387 */ /* 0x0003e80000100800 */
[----:B----4-:R-:W4:Y:S04]  /*1abbc0*/  LDL.LU.64 R12, [R1+0x53d0] ;  /* 0x0053d000010c7983 */ /* 0x010f280000300a00 */
[----:B------:R1:W-:Y:S04]  /*1abbd0*/  STL [R1+0x374], R4 ;  /* 0x0003740401007387 */ /* 0x0003e80000100800 */
[----:B-1----:R-:W4:Y:S01]  /*1abbe0*/  LDL.LU.64 R6, [R1+0x53c8] ;  /* 0x0053c80001067983 */ /* 0x002f220000300a00 */
[C---:B------:R-:W-:Y:S03]  /*1abbf0*/  HMMA.1688.F32.TF32 R200, R240.reuse, R200, R208 ;  /* 0x000000c8f0c8723c */ /* 0x040fe600000810d0 */
[----:B------:R-:W4:Y:S05]  /*1abc00*/  LDL.LU.64 R4, [R1+0x53c0] ;  /* 0x0053c00001047983 */ /* 0x000f2a0000300a00 */
[----:B------:R-:W-:Y:S01]  /*1abc10*/  HMMA.1688.F32.TF32 R192, R240, R192, R212 ;  /* 0x000000c0f0c0723c */ /* 0x000fe200000810d4 */
[----:B---3--:R-:W-:-:S05]  /*1abc20*/  IADD3 R20, P3, PT, R18, R51, RZ ;  /* 0x0000003312147210 */ /* 0x008fca0007f7e0ff */
[----:B------:R1:W-:Y:S01]  /*1abc30*/  STL [R1+0x314], R20 ;  /* 0x0003141401007387 */ /* 0x0003e20000100800 */
[----:B------:R-:W-:-:S05]  /*1abc40*/  IADD3 R22, P4, PT, R16, R51, RZ ;  /* 0x0000003310167210 */ /* 0x000fca0007f9e0ff */
[----:B------:R-:W-:Y:S04]  /*1abc50*/  STL [R1+0x31c], R22 ;  /* 0x00031c1601007387 */ /* 0x000fe80000100800 */
[----:B------:R-:W3:Y:S01]  /*1abc60*/  LDL.LU R208, [R1+0x2570] ;  /* 0x0025700001d07983 */ /* 0x000ee20000300800 */
[----:B------:R-:W-:Y:S01]  /*1abc70*/  IADD3 R21, P5, PT, R10, R51, RZ ;  /* 0x000000330a157210 */ /* 0x000fe20007fbe0ff */
[----:B------:R-:W-:-:S04]  /*1abc80*/  IMAD.X R18, R19, 0x1, R2, P3 ;  /* 0x0000000113127824 */ /* 0x000fc800018e0602 */
[----:B------:R-:W-:Y:S01]  /*1abc90*/  STL [R1+0x324], R21 ;  /* 0x0003241501007387 */ /* 0x000fe20000100800 */
[----:B------:R-:W-:Y:S02]  /*1abca0*/  IADD3.X R16, PT, PT, R17, R2, RZ, P4, !PT ;  /* 0x0000000211107210 */ /* 0x000fe400027fe4ff */
[----:B-1----:R-:W-:-:S05]  /*1abcb0*/  IADD3 R20, P6, PT, R8, R51, RZ ;  /* 0x0000003308147210 */ /* 0x002fca0007fde0ff */
[----:B------:R-:W-:Y:S04]  /*1abcc0*/  STL [R1+0x32c], R20 ;  /* 0x00032c1401007387 */ /* 0x000fe80000100800 */
[----:B------:R-:W3:Y:S04]  /*1abcd0*/  LDL.LU R209, [R1+0x2574] ;  /* 0x0025740001d17983 */ /* 0x000ee80000300800 */
[----:B------:R-:W3:Y:S04]  /*1abce0*/  LDL.LU R228, [R1+0x1be0] ;  /* 0x001be00001e47983 */ /* 0x000ee80000300800 */
[----:B------:R-:W3:Y:S04]  /*1abcf0*/  LDL.LU R229, [R1+0x1be4] ;  /* 0x001be40001e57983 */ /* 0x000ee80000300800 */
[----:B------:R-:W3:Y:S04]  /*1abd00*/  LDL.LU R230, [R1+0x1be8] ;  /* 0x001be80001e67983 */ /* 0x000ee80000300800 */
[----:B------:R-:W3:Y:S04]  /*1abd10*/  LDL.LU R231, [R1+0x1bec] ;  /* 0x001bec0001e77983 */ /* 0x000ee80000300800 */
[----:B------:R-:W3:Y:S04]  /*1abd20*/  LDL.LU R212, [R1+0x2580] ;  /* 0x0025800001d47983 */ /* 0x000ee80000300800 */
[----:B------:R1:W-:Y:S04]  /*1abd30*/  STL [R1+0x310], R18 ;  /* 0x0003101201007387 */ /* 0x0003e80000100800 */
[----:B------:R1:W-:Y:S04]  /*1abd40*/  STL [R1+0x318], R16 ;  /* 0x0003181001007387 */ /* 0x0003e80000100800 */
[----:B------:R-:W3:Y:S04]  /*1abd50*/  LDL.LU R213, [R1+0x2584] ;  /* 0x0025840001d57983 */ /* 0x000ee80000300800 */
[----:B------:R-:W3:Y:S01]  /*1abd60*/  LDL.LU R220, [R1+0x1bd0] ;  /* 0x001bd00001dc7983 */ /* 0x000ee20000300800 */
[----:B------:R-:W-:-:S03]  /*1abd70*/  IMAD.X R10, R11, 0x1, R2, P5 ;  /* 0x000000010b0a7824 */ /* 0x000fc600028e0602 */
[----:B------:R-:W3:Y:S04]  /*1abd80*/  LDL.LU R221, [R1+0x1bd4] ;  /* 0x001bd40001dd7983 */ /* 0x000ee80000300800 */
[----:B------:R-:W3:Y:S01]  /*1abd90*/  LDL.LU R222, [R1+0x1bd8] ;  /* 0x001bd80001de7983 */ /* 0x000ee20000300800 */
[----:B------:R-:W-:-:S03]  /*1abda0*/  IMAD.X R8, R9, 0x1, R2, P6 ;  /* 0x0000000109087824 */ /* 0x000fc600030e0602 */
[----:B------:R-:W3:Y:S04]  /*1abdb0*/  LDL.LU R223, [R1+0x1bdc] ;  /* 0x001bdc0001df7983 */ /* 0x000ee80000300800 */
[----:B-1----:R-:W3:Y:S04]  /*1abdc0*/  LDL.LU.64 R18, [R1+0x53e0] ;  /* 0x0053e00001127983 */ /* 0x002ee80000300a00 */
[----:B------:R1:W-:Y:S04]  /*1abdd0*/  STL [R1+0x320], R10 ;  /* 0x0003200a01007387 */ /* 0x0003e80000100800 */
[----:B------:R-:W3:Y:S04]  /*1abde0*/  LDL.LU.64 R16, [R1+0x47b0] ;  /* 0x0047b00001107983 */ /* 0x000ee80000300a00 */
[----:B------:R2:W-:Y:S04]  /*1abdf0*/  STL [R1+0x328], R8 ;  /* 0x0003280801007387 */ /* 0x0005e80000100800 */
[----:B-1----:R-:W3:Y:S04]  /*1abe00*/  LDL.LU.64 R10, [R1+0x47a8] ;  /* 0x0047a800010a7983 */ /* 0x002ee80000300a00 */
[----:B--2---:R-:W2:Y:S01]  /*1abe10*/  LDL.LU.64 R8, [R1+0x47a0] ;  /* 0x0047a00001087983 */ /* 0x004ea20000300a00 */
[----:B------:R-:W-:-:S05]  /*1abe20*/  IADD3 R20, P3, PT, R14, R51, RZ ;  /* 0x000000330e147210 */ /* 0x000fca0007f7e0ff */
[----:B------:R1:W-:Y:S01]  /*1abe30*/  STL [R1+0x2d4], R20 ;  /* 0x0002d41401007387 */ /* 0x0003e20000100800 */
[-C--:B----4-:R-:W-:Y:S01]  /*1abe40*/  IADD3 R22, P4, PT, R12, R51.reuse, RZ ;  /* 0x000000330c167210 */ /* 0x090fe20007f9e0ff */
[----:B------:R-:W-:Y:S01]  /*1abe50*/  IMAD.X R14, R15, 0x1, R2, P3 ;  /* 0x000000010f0e7824 */ /* 0x000fe200018e0602 */
[----:B------:R-:W-:Y:S02]  /*1abe60*/  HMMA.1688.F32.TF32 R204, R240, R204, R216 ;  /* 0x000000ccf0cc723c */ /* 0x000fe400000810d8 */
[----:B------:R-:W-:Y:S02]  /*1abe70*/  IADD3.X R12, PT, PT, R13, R2, RZ, P4, !PT ;  /* 0x000000020d0c7210 */ /* 0x000fe400027fe4ff */
[-C--:B------:R-:W-:Y:S01]  /*1abe80*/  IADD3 R21, P5, PT, R6, R51.reuse, RZ ;  /* 0x0000003306157210 */ /* 0x080fe20007fbe0ff */
[----:B------:R-:W-:Y:S01]  /*1abe90*/  STL [R1+0x2dc], R22 ;  /* 0x0002dc1601007387 */ /* 0x000fe20000100800 */
[----:B-1----:R-:W-:-:S03]  /*1abea0*/  IADD3 R20, P6, PT, R4, R51, RZ ;  /* 0x0000003304147210 */ /* 0x002fc60007fde0ff */
[----:B------:R-:W-:Y:S04]  /*1abeb0*/  STL [R1+0x2e4], R21 ;  /* 0x0002e41501007387 */ /* 0x000fe80000100800 */
[----:B------:R-:W-:Y:S04]  /*1abec0*/  STL [R1+0x2ec], R20 ;  /* 0x0002ec1401007387 */ /* 0x000fe80000100800 */
[----:B------:R-:W4:Y:S04]  /*1abed0*/  LDL.LU R216, [R1+0x2590] ;  /* 0x0025900001d87983 */ /* 0x000f280000300800 */
[----:B------:R1:W-:Y:S04]  /*1abee0*/  STL [R1+0x2d0], R14 ;  /* 0x0002d00e01007387 */ /* 0x0003e80000100800 */
[----:B------:R1:W-:Y:S04]  /*1abef0*/  STL [R1+0x2d8], R12 ;  /* 0x0002d80c01007387 */ /* 0x0003e80000100800 */
[----:B------:R-:W4:Y:S04]  /*1abf00*/  LDL.LU R217, [R1+0x2594] ;  /* 0x0025940001d97983 */ /* 0x000f280000300800 */
[----:B------:R-:W4:Y:S01]  /*1abf10*/  LDL.LU R224, [R1+0x1bc0] ;  /* 0x001bc00001e07983 */ /* 0x000f220000300800 */
[----:B------:R-:W-:-:S03]  /*1abf20*/  IMAD.X R6, R7, 0x1, R2, P5 ;  /* 0x0000000107067824 */ /* 0x000fc600028e0602 */
[----:B------:R-:W4:Y:S01]  /*1abf30*/  LDL.LU R225, [R1+0x1bc4] ;  /* 0x001bc40001e17983 */ /* 0x000f220000300800 */
[----:B------:R-:W-:-:S03]  /*1abf40*/  IMAD.X R4, R5, 0x1, R2, P6 ;  /* 0x0000000105047824 */ /* 0x000fc600030e0602 */
[----:B------:R-:W4:Y:S04]  /*1abf50*/  LDL.LU R226, [R1+0x1bc8] ;  /* 0x001bc80001e27983 */ /* 0x000f280000300800 */
[----:B------:R-:W4:Y:S04]  /*1abf60*/  LDL.LU R227, [R1+0x1bcc] ;  /* 0x001bcc0001e37983 */ /* 0x000f280000300800 */
[----:B-1----:R-:W4:Y:S04]  /*1abf70*/  LDL.LU.64 R14, [R1+0x45f8] ;  /* 0x0045f800010e7983 */ /* 0x002f280000300a00 */
[----:B------:R1:W-:Y:S04]  /*1abf80*/  STL [R1+0x2e0], R6 ;  /* 0x0002e00601007387 */ /* 0x0003e80000100800 */
[----:B------:R1:W-:Y:S04]  /*1abf90*/  STL [R1+0x2e8], R4 ;  /* 0x0002e80401007387 */ /* 0x0003e80000100800 */
[----:B------:R-:W4:Y:S04]  /*1abfa0*/  LDL.LU.64 R12, [R1+0x45f0] ;  /* 0x0045f000010c7983 */ /* 0x000f280000300a00 */
[----:B-1----:R-:W4:Y:S04]  /*1abfb0*/  LDL.LU.64 R6, [R1+0x45e8] ;  /* 0x0045e80001067983 */ /* 0x002f280000300a00 */
[----:B------:R-:W4:Y:S01]  /*1abfc0*/  LDL.LU.64 R4, [R1+0x45e0] ;  /* 0x0045e00001047983 */ /* 0x000f220000300a00 */
[----:B---3--:R-:W-:-:S02]  /*1abfd0*/  IADD3 R20, P6, PT, R18, R51, RZ ;  /* 0x0000003312147210 */ /* 0x008fc40007fde0ff */
[----:B------:R-:W-:-:S03]  /*1abfe0*/  IADD3 R22, P3, PT, R16, R51, RZ ;  /* 0x0000003310167210 */ /* 0x000fc60007f7e0ff */
[----:B------:R2:W-:Y:S01]  /*1abff0*/  STL [R1+0x2ac], R20 ;  /* 0x0002ac1401007387 */ /* 0x0005e20000100800 */
[----:B------:R-:W-:Y:S01]  /*1ac000*/  IMAD.X R18, R19, 0x1, R2, P6 ;  /* 0x0000000113127824 */ /* 0x000fe200030e0602 */
[----:B------:R-:W-:Y:S02]  /*1ac010*/  IADD3.X R16, PT, PT, R17, R2, RZ, P3, !PT ;  /* 0x0000000211107210 */ /* 0x000fe40001ffe4ff */
[-C--:B------:R-:W-:Y:S01]  /*1ac020*/  IADD3 R21, P4, PT, R10, R51.reuse, RZ ;  /* 0x000000330a157210 */ /* 0x080fe20007f9e0ff */
[----:B------:R-:W-:Y:S01]  /*1ac030*/  STL [R1+0x1c48], R22 ;  /* 0x001c481601007387 */ /* 0x000fe20000100800 */
[----:B--2---:R-:W-:-:S03]  /*1ac040*/  IADD3 R20, P5, PT, R8, R51, RZ ;  /* 0x0000003308147210 */ /* 0x004fc60007fbe0ff */
[--C-:B------:R-:W-:Y:S01]  /*1ac050*/  IMAD.X R10, R11, 0x1, R2.reuse, P4 ;  /* 0x000000010b0a7824 */ /* 0x100fe200020e0602 */
[----:B------:R-:W-:Y:S04]  /*1ac060*/  STL [R1+0x1c50], R21 ;  /* 0x001c501501007387 */ /* 0x000fe80000100800 */
[----:B------:R-:W-:Y:S01]  /*1ac070*/  STL [R1+0x1c58], R20 ;  /* 0x001c581401007387 */ /* 0x000fe20000100800 */
[----:B------:R-:W-:-:S03]  /*1ac080*/  IMAD.X R8, R9, 0x1, R2, P5 ;  /* 0x0000000109087824 */ /* 0x000fc600028e0602 */
[----:B------:R1:W-:Y:S04]  /*1ac090*/  STL [R1+0x2a8], R18 ;  /* 0x0002a81201007387 */ /* 0x0003e80000100800 */
[----:B------:R2:W-:Y:S04]  /*1ac0a0*/  STL [R1+0x1c44], R16 ;  /* 0x001c441001007387 */ /* 0x0005e80000100800 */
[----:B------:R3:W-:Y:S04]  /*1ac0b0*/  STL [R1+0x1c4c], R10 ;  /* 0x001c4c0a01007387 */ /* 0x0007e80000100800 */
[----:B-1----:R-:W4:Y:S04]  /*1ac0c0*/  LDL.LU.64 R18, [R1+0x44d8] ;  /* 0x0044d80001127983 */ /* 0x002f280000300a00 */
[----:B------:R1:W-:Y:S04]  /*1ac0d0*/  STL [R1+0x1c54], R8 ;  /* 0x001c540801007387 */ /* 0x0003e80000100800 */
[----:B--2---:R-:W2:Y:S04]  /*1ac0e0*/  LDL.LU.64 R16, [R1+0x44d0] ;  /* 0x0044d00001107983 */ /* 0x004ea80000300a00 */
[----:B---3--:R-:W3:Y:S04]  /*1ac0f0*/  LDL.LU.64 R10, [R1+0x44c8] ;  /* 0x0044c800010a7983 */ /* 0x008ee80000300a00 */
[----:B-1----:R-:W3:Y:S01]  /*1ac100*/  LDL.LU.64 R8, [R1+0x44c0] ;  /* 0x0044c00001087983 */ /* 0x002ee20000300a00 */
[C---:B------:R-:W-:Y:S08]  /*1ac110*/  HMMA.1688.F32.TF32 R212, R240.reuse, R212, R220 ;  /* 0x000000d4f0d4723c */ /* 0x040ff000000810dc */
[----:B------:R-:W-:Y:S01]  /*1ac120*/  HMMA.1688.F32.TF32 R208, R240, R208, R228 ;  /* 0x000000d0f0d0723c */ /* 0x000fe200000810e4 */
[----:B----4-:R-:W-:-:S02]  /*1ac130*/  IADD3 R22, P3, PT, R14, R51, RZ ;  /* 0x000000330e167210 */ /* 0x010fc40007f7e0ff */
[----:B------:R-:W-:-:S03]  /*1ac140*/  IADD3 R21, P4, PT, R12, R51, RZ ;  /* 0x000000330c157210 */ /* 0x000fc60007f9e0ff */
[----:B------:R-:W-:Y:S04]  /*1ac150*/  STL [R1+0x1dd0], R22 ;  /* 0x001dd01601007387 */ /* 0x000fe80000100800 */
[----:B------:R-:W4:Y:S04]  /*1ac160*/  LDL.LU R220, [R1+0x25a0] ;  /* 0x0025a00001dc7983 */ /* 0x000f280000300800 */
[----:B------:R-:W-:Y:S01]  /*1ac170*/  STL [R1+0x1dd8], R21 ;  /* 0x001dd81501007387 */ /* 0x000fe20000100800 */
[----:B------:R-:W-:Y:S01]  /*1ac180*/  IADD3 R20, P5, PT, R6, R51, RZ ;  /* 0x0000003306147210 */ /* 0x000fe20007fbe0ff */
[----:B------:R-:W-:Y:S01]  /*1ac190*/  IMAD.X R14, R15, 0x1, R2, P3 ;  /* 0x000000010f0e7824 */ /* 0x000fe200018e0602 */
[----:B------:R-:W-:-:S03]  /*1ac1a0*/  IADD3.X R12, PT, PT, R13, R2, RZ, P4, !PT ;  /* 0x000000020d0c7210 */ /* 0x000fc600027fe4ff */
[----:B------:R1:W-:Y:S04]  /*1ac1b0*/  STL [R1+0x1de0], R20 ;  /* 0x001de01401007387 */ /* 0x0003e80000100800 */
[----:B------:R-:W4:Y:S04]  /*1ac1c0*/  LDL.LU R221, [R1+0x25a4] ;  /* 0x0025a40001dd7983 */ /* 0x000f280000300800 */
[----:B------:R-:W4:Y:S04]  /*1ac1d0*/  LDL.LU R232, [R1+0x1bb0] ;  /* 0x001bb00001e87983 */ /* 0x000f280000300800 */
[----:B------:R-:W4:Y:S04]  /*1ac1e0*/  LDL.LU R233, [R1+0x1bb4] ;  /* 0x001bb40001e97983 */ /* 0x000f280000300800 */
[----:B------:R-:W4:Y:S01]  /*1ac1f0*/  LDL.LU R234, [R1+0x1bb8] ;  /* 0x001bb80001ea7983 */ /* 0x000f220000300800 */
[----:B------:R-:W-:-:S03]  /*1ac200*/  IMAD.X R6, R7, 0x1, R2, P5 ;  /* 0x0000000107067824 */ /* 0x000fc600028e0602 */
[----:B------:R-:W4:Y:S01]  /*1ac210*/  LDL.LU R235, [R1+0x1bbc] ;  /* 0x001bbc0001eb7983 */ /* 0x000f220000300800 */
[----:B-1----:R-:W-:-:S05]  /*1ac220*/  IADD3 R20, P6, PT, R4, R51, RZ ;  /* 0x0000003304147210 */ /* 0x002fca0007fde0ff */
[----:B------:R-:W-:Y:S01]  /*1ac230*/  STL [R1+0x1de8], R20 ;  /* 0x001de81401007387 */ /* 0x000fe20000100800 */
[----:B------:R-:W-:-:S03]  /*1ac240*/  IMAD.X R4, R5, 0x1, R2, P6 ;  /* 0x0000000105047824 */ /* 0x000fc600030e0602 */
[----:B------:R-:W-:Y:S04]  /*1ac250*/  STL [R1+0x1dcc], R14 ;  /* 0x001dcc0e01007387 */ /* 0x000fe80000100800 */
[----:B------:R-:W-:Y:S04]  /*1ac260*/  STL [R1+0x1dd4], R12 ;  /* 0x001dd40c01007387 */ /* 0x000fe80000100800 */
[----:B------:R1:W-:Y:S01]  /*1ac270*/  STL [R1+0x1ddc], R6 ;  /* 0x001ddc0601007387 */ /* 0x0003e20000100800 */
[----:B------:R-:W-:Y:S03]  /*1ac280*/  HMMA.1688.F32.TF32 R216, R240, R216, R224 ;  /* 0x000000d8f0d8723c */ /* 0x000fe600000810e0 */
[----:B-1----:R-:W4:Y:S04]  /*1ac290*/  LDL.LU.64 R6, [R1+0x4c18] ;  /* 0x004c180001067983 */ /* 0x002f280000300a00 */
[----:B------:R1:W-:Y:S04]  /*1ac2a0*/  STL [R1+0x1de4], R4 ;  /* 0x001de40401007387 */ /* 0x0003e80000100800 */
[----:B-1----:R-:W4:Y:S04]  /*1ac2b0*/  LDL.LU.64 R4, [R1+0x4c10] ;  /* 0x004c100001047983 */ /* 0x002f280000300a00 */
[----:B------:R-:W4:Y:S01]  /*1ac2c0*/  LDL.LU.64 R22, [R1+0x4c08] ;  /* 0x004c080001167983 */ /* 0x000f220000300a00 */
[----:B------:R-:W-:-:S02]  /*1ac2d0*/  IADD3 R14, P3, PT, R18, R51, RZ ;  /* 0x00000033120e7210 */ /* 0x000fc40007f7e0ff */
[-C--:B--2---:R-:W-:Y:S02]  /*1ac2e0*/  IADD3 R13, P4, PT, R16, R51.reuse, RZ ;  /* 0x00000033100d7210 */ /* 0x084fe40007f9e0ff */
[-C--:B---3--:R-:W-:Y:S01]  /*1ac2f0*/  IADD3 R12, P5, PT, R10, R51.reuse, RZ ;  /* 0x000000330a0c7210 */ /* 0x088fe20007fbe0ff */
[----:B------:R-:W-:Y:S04]  /*1ac300*/  STL [R1+0x2430], R14 ;  /* 0x0024300e01007387 */ /* 0x000fe80000100800 */
[----:B------:R-:W2:Y:S04]  /*1ac310*/  LDL.LU R224, [R1+0x25b0] ;  /* 0x0025b00001e07983 */ /* 0x000ea80000300800 */
[----:B------:R-:W-:Y:S04]  /*1ac320*/  STL [R1+0x2440], R13 ;  /* 0x0024400d01007387 */ /* 0x000fe80000100800 */
[----:B------:R1:W-:Y:S04]  /*1ac330*/  STL [R1+0x2450], R12 ;  /* 0x0024500c01007387 */ /* 0x0003e80000100800 */
[----:B------:R-:W2:Y:S01]  /*1ac340*/  LDL.LU R225, [R1+0x25b4] ;  /* 0x0025b40001e17983 */ /* 0x000ea20000300800 */
[----:B------:R-:W-:Y:S01]  /*1ac350*/  IMAD.X R20, R19, 0x1, R2, P3 ;  /* 0x0000000113147824 */ /* 0x000fe200018e0602 */
[----:B------:R-:W-:-:S02]  /*1ac360*/  IADD3 R21, P6, PT, R8, R51, RZ ;  /* 0x0000003308157210 */ /* 0x000fc40007fde0ff */
[----:B-1----:R-:W2:Y:S04]  /*1ac370*/  LDL.LU R12, [R1+0x1ba0] ;  /* 0x001ba000010c7983 */ /* 0x002ea80000300800 */
[----:B------:R-:W2:Y:S04]  /*1ac380*/  LDL.LU R13, [R1+0x1ba4] ;  /* 0x001ba400010d7983 */ /* 0x000ea80000300800 */
[----:B------:R-:W2:Y:S04]  /*1ac390*/  LDL.LU R14, [R1+0x1ba8] ;  /* 0x001ba800010e7983 */ /* 0x000ea80000300800 */
[----:B------:R-:W2:Y:S04]  /*1ac3a0*/  LDL.LU R15, [R1+0x1bac] ;  /* 0x001bac00010f7983 */ /* 0x000ea80000300800 */
[----:B------:R-:W3:Y:S01]  /*1ac3b0*/  LDL.LU.64 R18, [R1+0x4c00] ;  /* 0x004c000001127983 */ /* 0x000ee20000300a00 */
[----:B------:R-:W-:-:S03]  /*1ac3c0*/  IADD3.X R16, PT, PT, R17, R2, RZ, P4, !PT ;  /* 0x0000000211107210 */ /* 0x000fc600027fe4ff */
[----:B------:R-:W-:Y:S04]  /*1ac3d0*/  STL [R1+0x2460], R21 ;  /* 0x0024601501007387 */ /* 0x000fe80000100800 */
[----:B------:R-:W-:Y:S04]  /*1ac3e0*/  STL [R1+0x2424], R20 ;  /* 0x0024241401007387 */ /* 0x000fe80000100800 */
[----:B------:R-:W2:Y:S04]  /*1ac3f0*/  LDL.LU R228, [R1+0x25c0] ;  /* 0x0025c00001e47983 */ /* 0x000ea80000300800 */
[----:B------:R-:W-:Y:S04]  /*1ac400*/  STL [R1+0x2434], R16 ;  /* 0x0024341001007387 */ /* 0x000fe80000100800 */
[----:B------:R-:W2:Y:S01]  /*1ac410*/  LDL.LU R229, [R1+0x25c4] ;  /* 0x0025c40001e57983 */ /* 0x000ea20000300800 */
[----:B------:R-:W-:-:S03]  /*1ac420*/  IMAD.X R10, R11, 0x1, R2, P5 ;  /* 0x000000010b0a7824 */ /* 0x000fc600028e0602 */
[----:B------:R-:W2:Y:S04]  /*1ac430*/  LDL.LU R236, [R1+0x1b90] ;  /* 0x001b900001ec7983 */ /* 0x000ea80000300800 */
[----:B------:R-:W2:Y:S01]  /*1ac440*/  LDL.LU R237, [R1+0x1b94] ;  /* 0x001b940001ed7983 */ /* 0x000ea20000300800 */
[----:B------:R-:W-:-:S03]  /*1ac450*/  IMAD.X R8, R9, 0x1, R2, P6 ;  /* 0x0000000109087824 */ /* 0x000fc600030e0602 */
[----:B------:R-:W2:Y:S04]  /*1ac460*/  LDL.LU R238, [R1+0x1b98] ;  /* 0x001b980001ee7983 */ /* 0x000ea80000300800 */
[----:B------:R-:W2:Y:S04]  /*1ac470*/  LDL.LU R239, [R1+0x1b9c] ;  /* 0x001b9c0001ef7983 */ /* 0x000ea80000300800 */
[----:B------:R1:W-:Y:S04]  /*1ac480*/  STL [R1+0x2444], R10 ;  /* 0x0024440a01007387 */ /* 0x0003e80000100800 */
[----:B-1----:R-:W2:Y:S04]  /*1ac490*/  LDL.LU.64 R10, [R1+0x4aa0] ;  /* 0x004aa000010a7983 */ /* 0x002ea80000300a00 */
[----:B------:R1:W-:Y:S04]  /*1ac4a0*/  STL [R1+0x2454], R8 ;  /* 0x0024540801007387 */ /* 0x0003e80000100800 */
[----:B------:R-:W2:Y:S04]  /*1ac4b0*/  LDL.LU.64 R20, [R1+0x4a98] ;  /* 0x004a980001147983 */ /* 0x000ea80000300a00 */
[----:B------:R-:W2:Y:S04]  /*1ac4c0*/  LDL.LU.64 R16, [R1+0x4a90] ;  /* 0x004a900001107983 */ /* 0x000ea80000300a00 */
[----:B-1----:R-:W2:Y:S01]  /*1ac4d0*/  LDL.LU.64 R8, [R1+0x4a88] ;  /* 0x004a880001087983 */ /* 0x002ea20000300a00 */
[----:B----4-:R-:W-:Y:S01]  /*1ac4e0*/  HMMA.1688.F32.TF32 R220, R240, R220, R232 ;  /* 0x000000dcf0dc723c */ /* 0x010fe200000810e8 */
[----:B------:R-:W-:-:S05]  /*1ac4f0*/  IADD3 R24, P3, PT, R6, R51, RZ ;  /* 0x0000003306187210 */ /* 0x000fca0007f7e0ff */
[----:B------:R3:W-:Y:S01]  /*1ac500*/  STL [R1+0xf7c], R24 ;  /* 0x000f7c1801007387 */ /* 0x0007e20000100800 */
[--C-:B------:R-:W-:Y:S01]  /*1ac510*/  IMAD.X R6, R7, 0x1, R2.reuse, P3 ;  /* 0x0000000107067824 */ /* 0x100fe200018e0602 */
[-C--:B------:R-:W-:Y:S02]  /*1ac520*/  IADD3 R26, P4, PT, R4, R51.reuse, RZ ;  /* 0x00000033041a7210 */ /* 0x080fe40007f9e0ff */
[-C--:B------:R-:W-:Y:S02]  /*1ac530*/  IADD3 R25, P5, PT, R22, R51.reuse, RZ ;  /* 0x0000003316197210 */ /* 0x080fe40007fbe0ff */
[----:B------:R-:W-:Y:S01]  /*1ac540*/  IADD3.X R4, PT, PT, R5, R2, RZ, P4, !PT ;  /* 0x0000000205047210 */ /* 0x000fe200027fe4ff */
[----:B------:R-:W-:Y:S04]  /*1ac550*/  STL [R1+0xf84], R26 ;  /* 0x000f841a01007387 */ /* 0x000fe80000100800 */
[----:B------:R-:W-:Y:S01]  /*1ac560*/  STL [R1+0xf8c], R25 ;  /* 0x000f8c1901007387 */ /* 0x000fe20000100800 */
[----:B------:R-:W-:Y:S01]  /*1ac570*/  IMAD.X R23, R23, 0x1, R2, P5 ;  /* 0x0000000117177824 */ /* 0x000fe200028e0602 */
[----:B---3--:R-:W-:-:S05]  /*1ac580*/  IADD3 R24, P6, PT, R18, R51, RZ ;  /* 0x0000003312187210 */ /* 0x008fca0007fde0ff */
[----:B------:R-:W-:Y:S04]  /*1ac590*/  STL [R1+0xf94], R24 ;  /* 0x000f941801007387 */ /* 0x000fe80000100800 */
[----:B------:R-:W3:Y:S04]  /*1ac5a0*/  LDL.LU R232, [R1+0x25d0] ;  /* 0x0025d00001e87983 */ /* 0x000ee80000300800 */
[----:B------:R-:W-:Y:S04]  /*1ac5b0*/  STL [R1+0xf78], R6 ;  /* 0x000f780601007387 */ /* 0x000fe80000100800 */
[----:B------:R1:W-:Y:S04]  /*1ac5c0*/  STL [R1+0xf80], R4 ;  /* 0x000f800401007387 */ /* 0x0003e80000100800 */
[----:B------:R-:W3:Y:S01]  /*1ac5d0*/  LDL.LU R233, [R1+0x25d4] ;  /* 0x0025d40001e97983 */ /* 0x000ee20000300800 */
[----:B------:R-:W-:Y:S01]  /*1ac5e0*/  IMAD.X R22, R19, 0x1, R2, P6 ;  /* 0x0000000113167824 */ /* 0x000fe200030e0602 */
[----:B--2---:R-:W-:Y:S02]  /*1ac5f0*/  HMMA.1688.F32.TF32 R224, R240, R224, R12 ;  /* 0x000000e0f0e0723c */ /* 0x004fe4000008100c */
[----:B-1----:R-:W3:Y:S04]  /*1ac600*/  LDL.LU R4, [R1+0x1b80] ;  /* 0x001b800001047983 */ /* 0x002ee80000300800 */
[----:B------:R-:W3:Y:S04]  /*1ac610*/  LDL.LU R5, [R1+0x1b84] ;  /* 0x001b840001057983 */ /* 0x000ee80000300800 */
[----:B------:R-:W3:Y:S04]  /*1ac620*/  LDL.LU R6, [R1+0x1b88] ;  /* 0x001b880001067983 */ /* 0x000ee80000300800 */
[----:B------:R-:W3:Y:S04]  /*1ac630*/  LDL.LU R7, [R1+0x1b8c] ;  /* 0x001b8c0001077983 */ /* 0x000ee80000300800 */
[----:B------:R1:W-:Y:S04]  /*1ac640*/  STL [R1+0xf88], R23 ;  /* 0x000f881701007387 */ /* 0x0003e80000100800 */
[----:B------:R-:W2:Y:S04]  /*1ac650*/  LDL.LU.64 R18, [R1+0x4930] ;  /* 0x0049300001127983 */ /* 0x000ea80000300a00 */
[----:B------:R4:W-:Y:S04]  /*1ac660*/  STL [R1+0xf90], R22 ;  /* 0x000f901601007387 */ /* 0x0009e80000100800 */
[----:B------:R-:W3:Y:S04]  /*1ac670*/  LDL.LU.64 R14, [R1+0x4928] ;  /* 0x00492800010e7983 */ /* 0x000ee80000300a00 */
[----:B------:R-:W3:Y:S01]  /*1ac680*/  LDL.LU.64 R12, [R1+0x4920] ;  /* 0x00492000010c7983 */ /* 0x000ee20000300a00 */
[----:B------:R-:W-:-:S02]  /*1ac690*/  IADD3 R24, P5, PT, R16, R51, RZ ;  /* 0x0000003310187210 */ /* 0x000fc40007fbe0ff */
[-C--:B-1----:R-:W-:Y:S02]  /*1ac6a0*/  IADD3 R23, P3, PT, R10, R51.reuse, RZ ;  /* 0x000000330a177210 */ /* 0x082fe40007f7e0ff */
[----:B----4-:R-:W-:-:S03]  /*1ac6b0*/  IADD3 R22, P4, PT, R20, R51, RZ ;  /* 0x0000003314167210 */ /* 0x010fc60007f9e0ff */
[----:B------:R-:W-:Y:S04]  /*1ac6c0*/  STL [R1+0x112c], R23 ;  /* 0x00112c1701007387 */ /* 0x000fe80000100800 */
[----:B------:R1:W-:Y:S04]  /*1ac6d0*/  STL [R1+0x1134], R22 ;  /* 0x0011341601007387 */ /* 0x0003e80000100800 */
[----:B------:R-:W-:Y:S01]  /*1ac6e0*/  STL [R1+0x113c], R24 ;  /* 0x00113c1801007387 */ /* 0x000fe20000100800 */
[----:B-1----:R-:W-:-:S03]  /*1ac6f0*/  IMAD.X R22, R11, 0x1, R2, P3 ;  /* 0x000000010b167824 */ /* 0x002fc600018e0602 */
[----:B------:R-:W4:Y:S01]  /*1ac700*/  LDL.LU.64 R10, [R1+0x4918] ;  /* 0x00491800010a7983 */ /* 0x000f220000300a00 */
[----:B------:R-:W-:Y:S02]  /*1ac710*/  IADD3 R23, P6, PT, R8, R51, RZ ;  /* 0x0000003308177210 */ /* 0x000fe40007fde0ff */
[----:B------:R-:W-:Y:S01]  /*1ac720*/  IADD3.X R20, PT, PT, R21, R2, RZ, P4, !PT ;  /* 0x0000000215147210 */ /* 0x000fe200027fe4ff */
[--C-:B------:R-:W-:Y:S02]  /*1ac730*/  IMAD.X R16, R17, 0x1, R2.reuse, P5 ;  /* 0x0000000111107824 */ /* 0x100fe400028e0602 */
        /* <DEDUP_REMOVED lines=10> */
[----:B--2---:R-:W-:-:S02]  /*1ac7e0*/  IADD3 R24, P3, PT, R18, R51, RZ ;  /* 0x0000003312187210 */ /* 0x004fc40007f7e0ff */
[-C--:B---3--:R-:W-:Y:S02]  /*1ac7f0*/  IADD3 R21, P4, PT, R14, R51.reuse, RZ ;  /* 0x000000330e157210 */ /* 0x088fe40007f9e0ff */
[----:B------:R-:W-:Y:S01]  /*1ac800*/  IADD3 R20, P5, PT, R12, R51, RZ ;  /* 0x000000330c147210 */ /* 0x000fe20007fbe0ff */
[----:B------:R1:W-:Y:S04]  /*1ac810*/  STL [R1+0x1b94], R24 ;  /* 0x001b941801007387 */ /* 0x0003e80000100800 */
[----:B------:R-:W2:Y:S04]  /*1ac820*/  LDL.LU R236, [R1+0x25e0] ;  /* 0x0025e00001ec7983 */ /* 0x000ea80000300800 */
[----:B------:R-:W-:Y:S04]  /*1ac830*/  STL [R1+0x1b9c], R21 ;  /* 0x001b9c1501007387 */ /* 0x000fe80000100800 */
[----:B------:R4:W-:Y:S04]  /*1ac840*/  STL [R1+0x1ba4], R20 ;  /* 0x001ba41401007387 */ /* 0x0009e80000100800 */
[----:B------:R-:W2:Y:S01]  /*1ac850*/  LDL.LU R237, [R1+0x25e4] ;  /* 0x0025e40001ed7983 */ /* 0x000ea20000300800 */
[----:B------:R-:W-:-:S03]  /*1ac860*/  IMAD.X R19, R19, 0x1, R2, P3 ;  /* 0x0000000113137824 */ /* 0x000fc600018e0602 */
[----:B-1----:R-:W2:Y:S04]  /*1ac870*/  LDL.LU R24, [R1+0x1b70] ;  /* 0x001b700001187983 */ /* 0x002ea80000300800 */
[----:B------:R-:W2:Y:S04]  /*1ac880*/  LDL.LU R25, [R1+0x1b74] ;  /* 0x001b740001197983 */ /* 0x000ea80000300800 */
[----:B------:R-:W2:Y:S04]  /*1ac890*/  LDL.LU R26, [R1+0x1b78] ;  /* 0x001b7800011a7983 */ /* 0x000ea80000300800 */
[----:B------:R-:W2:Y:S01]  /*1ac8a0*/  LDL.LU R27, [R1+0x1b7c] ;  /* 0x001b7c00011b7983 */ /* 0x000ea20000300800 */
[----:B------:R-:W-:-:S02]  /*1ac8b0*/  IADD3.X R18, PT, PT, R15, R2, RZ, P4, !PT ;  /* 0x000000020f127210 */ /* 0x000fc400027fe4ff */
[----:B----4-:R-:W-:-:S05]  /*1ac8c0*/  IADD3 R20, P6, PT, R10, R51, RZ ;  /* 0x000000330a147210 */ /* 0x010fca0007fde0ff */
[----:B------:R-:W-:Y:S04]  /*1ac8d0*/  STL [R1+0x1bac], R20 ;  /* 0x001bac1401007387 */ /* 0x000fe80000100800 */
[----:B------:R-:W-:Y:S04]  /*1ac8e0*/  STL [R1+0x1b90], R19 ;  /* 0x001b901301007387 */ /* 0x000fe80000100800 */
[----:B------:R-:W3:Y:S01]  /*1ac8f0*/  LDL.LU.64 R14, [R1+0x47b8] ;  /* 0x0047b800010e7983 */ /* 0x000ee20000300a00 */
[--C-:B------:R-:W-:Y:S02]  /*1ac900*/  IMAD.X R12, R13, 0x1, R2.reuse, P5 ;  /* 0x000000010d0c7824 */ /* 0x100fe400028e0602 */
[----:B------:R-:W-:Y:S01]  /*1ac910*/  IMAD.X R10, R11, 0x1, R2, P6 ;  /* 0x000000010b0a7824 */ /* 0x000fe200030e0602 */
[----:B------:R-:W-:Y:S04]  /*1ac920*/  STL [R1+0x1b98], R18 ;  /* 0x001b981201007387 */ /* 0x000fe80000100800 */
[----:B------:R1:W-:Y:S01]  /*1ac930*/  STL [R1+0x1ba0], R12 ;  /* 0x001ba00c01007387 */ /* 0x0003e20000100800 */
[----:B------:R-:W-:Y:S03]  /*1ac940*/  HMMA.1688.F32.TF32 R232, R240, R232, R4 ;  /* 0x000000e8f0e8723c */ /* 0x000fe60000081004 */
[----:B-1----:R-:W4:Y:S04]  /*1ac950*/  LDL.LU.64 R12, [R1+0x4638] ;  /* 0x00463800010c7983 */ /* 0x002f280000300a00 */
[----:B------:R1:W-:Y:S04]  /*1ac960*/  STL [R1+0x1ba8], R10 ;  /* 0x001ba80a01007387 */ /* 0x0003e80000100800 */
[----:B-1----:R-:W4:Y:S04]  /*1ac970*/  LDL.LU.64 R10, [R1+0x4630] ;  /* 0x00463000010a7983 */ /* 0x002f280000300a00 */
[----:B------:R-:W4:Y:S04]  /*1ac980*/  LDL.LU.64 R20, [R1+0x4628] ;  /* 0x0046280001147983 */ /* 0x000f280000300a00 */
[----:B------:R-:W4:Y:S01]  /*1ac990*/  LDL.LU.64 R6, [R1+0x4620] ;  /* 0x0046200001067983 */ /* 0x000f220000300a00 */
[----:B------:R-:W-:-:S02]  /*1ac9a0*/  IADD3 R4, P3, PT, R16, R51, RZ ;  /* 0x0000003310047210 */ /* 0x000fc40007f7e0ff */
[-C--:B------:R-:W-:Y:S02]  /*1ac9b0*/  IADD3 R18, P4, PT, R8, R51.reuse, RZ ;  /* 0x0000003308127210 */ /* 0x080fe40007f9e0ff */
[----:B------:R-:W-:Y:S01]  /*1ac9c0*/  IADD3 R5, P5, PT, R22, R51, RZ ;  /* 0x0000003316057210 */ /* 0x000fe20007fbe0ff */
[----:B------:R1:W-:Y:S01]  /*1ac9d0*/  STL [R1+0x1c28], R4 ;  /* 0x001c280401007387 */ /* 0x0003e20000100800 */
[--C-:B------:R-:W-:Y:S01]  /*1ac9e0*/  IMAD.X R16, R17, 0x1, R2.reuse, P3 ;  /* 0x0000000111107824 */ /* 0x100fe200018e0602 */
[----:B------:R-:W-:Y:S02]  /*1ac9f0*/  IADD3.X R9, PT, PT, R9, R2, RZ, P4, !PT ;  /* 0x0000000209097210 */ /* 0x000fe400027fe4ff */
[----:B-1----:R-:W4:Y:S04]  /*1aca00*/  LDL.LU R4, [R1+0x25f0] ;  /* 0x0025f00001047983 */ /* 0x002f280000300800 */
[----:B------:R-:W-:Y:S04]  /*1aca10*/  STL [R1+0x1c30], R18 ;  /* 0x001c301201007387 */ /* 0x000fe80000100800 */
[----:B------:R1:W-:Y:S01]  /*1aca20*/  STL [R1+0x1c38], R5 ;  /* 0x001c380501007387 */ /* 0x0003e20000100800 */
[----:B------:R-:W-:-:S03]  /*1aca30*/  IMAD.X R22, R23, 0x1, R2, P5 ;  /* 0x0000000117167824 */ /* 0x000fc600028e0602 */
[----:B-1----:R-:W4:Y:S04]  /*1aca40*/  LDL.LU R5, [R1+0x25f4] ;  /* 0x0025f40001057983 */ /* 0x002f280000300800 */
[----:B------:R-:W4:Y:S04]  /*1aca50*/  LDL.LU R244, [R1+0x1b60] ;  /* 0x001b600001f47983 */ /* 0x000f280000300800 */
[----:B------:R-:W4:Y:S04]  /*1aca60*/  LDL.LU R245, [R1+0x1b64] ;  /* 0x001b640001f57983 */ /* 0x000f280000300800 */
[----:B------:R-:W4:Y:S04]  /*1aca70*/  LDL.LU R246, [R1+0x1b68] ;  /* 0x001b680001f67983 */ /* 0x000f280000300800 */
[----:B------:R-:W4:Y:S01]  /*1aca80*/  LDL.LU R247, [R1+0x1b6c] ;  /* 0x001b6c0001f77983 */ /* 0x000f220000300800 */
[----:B--2---:R-:W-:Y:S01]  /*1aca90*/  HMMA.1688.F32.TF32 R236, R240, R236, R24 ;  /* 0x000000ecf0ec723c */ /* 0x004fe20000081018 */
[----:B---3--:R-:W-:-:S05]  /*1acaa0*/  IADD3 R18, P6, PT, R14, R51, RZ ;  /* 0x000000330e127210 */ /* 0x008fca0007fde0ff */
[----:B------:R-:W-:Y:S04]  /*1acab0*/  STL [R1+0x1c40], R18 ;  /* 0x001c401201007387 */ /* 0x000fe80000100800 */
[----:B------:R-:W2:Y:S04]  /*1acac0*/  LDL.LU R8, [R1+0x2600] ;  /* 0x0026000001087983 */ /* 0x000ea80000300800 */
[----:B------:R-:W-:Y:S04]  /*1acad0*/  STL [R1+0x1c24], R16 ;  /* 0x001c241001007387 */ /* 0x000fe80000100800 */
[----:B------:R1:W-:Y:S01]  /*1acae0*/  STL [R1+0x1c2c], R9 ;  /* 0x001c2c0901007387 */ /* 0x0003e20000100800 */
[----:B------:R-:W-:-:S03]  /*1acaf0*/  IMAD.X R14, R15, 0x1, R2, P6 ;  /* 0x000000010f0e7824 */ /* 0x000fc600030e0602 */
[----:B-1----:R-:W2:Y:S04]  /*1acb00*/  LDL.LU R9, [R1+0x2604] ;  /* 0x0026040001097983 */ /* 0x002ea80000300800 */
[----:B------:R-:W2:Y:S04]  /*1acb10*/  LDL.LU R16, [R1+0x1b50] ;  /* 0x001b500001107983 */ /* 0x000ea80000300800 */
[----:B------:R-:W2:Y:S04]  /*1acb20*/  LDL.LU R17, [R1+0x1b54] ;  /* 0x001b540001117983 */ /* 0x000ea80000300800 */
[----:B------:R-:W2:Y:S04]  /*1acb30*/  LDL.LU R18, [R1+0x1b58] ;  /* 0x001b580001127983 */ /* 0x000ea80000300800 */
[----:B------:R-:W2:Y:S04]  /*1acb40*/  LDL.LU R19, [R1+0x1b5c] ;  /* 0x001b5c0001137983 */ /* 0x000ea80000300800 */
[----:B------:R-:W-:Y:S04]  /*1acb50*/  STL [R1+0x1c34], R22 ;  /* 0x001c341601007387 */ /* 0x000fe80000100800 */
[----:B------:R-:W3:Y:S04]  /*1acb60*/  LDL.LU.64 R24, [R1+0x44f8] ;  /* 0x0044f80001187983 */ /* 0x000ee80000300a00 */
[----:B------:R1:W-:Y:S01]  /*1acb70*/  STL [R1+0x1c3c], R14 ;  /* 0x001c3c0e01007387 */ /* 0x0003e20000100800 */
[----:B----4-:R-:W-:-:S02]  /*1acb80*/  IADD3 R15, P5, PT, R20, R51, RZ ;  /* 0x00000033140f7210 */ /* 0x010fc40007fbe0ff */
[-C--:B-1----:R-:W-:Y:S02]  /*1acb90*/  IADD3 R14, P3, PT, R12, R51.reuse, RZ ;  /* 0x000000330c0e7210 */ /* 0x082fe40007f7e0ff */
[----:B------:R-:W-:-:S03]  /*1acba0*/  IADD3 R22, P4, PT, R10, R51, RZ ;  /* 0x000000330a167210 */ /* 0x000fc60007f9e0ff */
[----:B------:R1:W-:Y:S01]  /*1acbb0*/  STL [R1+0x1db0], R14 ;  /* 0x001db00e01007387 */ /* 0x0003e20000100800 */
[----:B------:R-:W-:-:S03]  /*1acbc0*/  IMAD.X R13, R13, 0x1, R2, P3 ;  /* 0x000000010d0d7824 */ /* 0x000fc600018e0602 */
[----:B------:R4:W-:Y:S04]  /*1acbd0*/  STL [R1+0x1db8], R22 ;  /* 0x001db81601007387 */ /* 0x0009e80000100800 */
[----:B------:R-:W-:Y:S01]  /*1acbe0*/  STL [R1+0x1dc0], R15 ;  /* 0x001dc00f01007387 */ /* 0x000fe20000100800 */
[----:B-1----:R-:W-:-:S03]  /*1acbf0*/  IADD3 R14, P6, PT, R6, R51, RZ ;  /* 0x00000033060e7210 */ /* 0x002fc60007fde0ff */
[----:B----4-:R-:W4:Y:S04]  /*1acc00*/  LDL.LU.64 R22, [R1+0x44f0] ;  /* 0x0044f00001167983 */ /* 0x010f280000300a00 */
[----:B------:R1:W-:Y:S04]  /*1acc10*/  STL [R1+0x1dc8], R14 ;  /* 0x001dc80e01007387 */ /* 0x0003e80000100800 */
[----:B------:R-:W-:Y:S01]  /*1acc20*/  STL [R1+0x1dac], R13 ;  /* 0x001dac0d01007387 */ /* 0x000fe20000100800 */
[----:B------:R-:W-:-:S03]  /*1acc30*/  IADD3.X R12, PT, PT, R11, R2, RZ, P4, !PT ;  /* 0x000000020b0c7210 */ /* 0x000fc600027fe4ff */
[----:B-1----:R-:W2:Y:S04]  /*1acc40*/  LDL.LU.64 R14, [R1+0x44e8] ;  /* 0x0044e800010e7983 */ /* 0x002ea80000300a00 */
[----:B------:R-:W2:Y:S04]  /*1acc50*/  LDL.LU.64 R10, [R1+0x44e0] ;  /* 0x0044e000010a7983 */ /* 0x000ea80000300a00 */
[----:B------:R1:W-:Y:S01]  /*1acc60*/  STL [R1+0x1db4], R12 ;  /* 0x001db40c01007387 */ /* 0x0003e20000100800 */
[--C-:B------:R-:W-:Y:S02]  /*1acc70*/  IMAD.X R21, R21, 0x1, R2.reuse, P5 ;  /* 0x0000000115157824 */ /* 0x100fe400028e0602 */
[----:B------:R-:W-:Y:S01]  /*1acc80*/  IMAD.X R20, R7, 0x1, R2, P6 ;  /* 0x0000000107147824 */ /* 0x000fe200030e0602 */
[----:B-1----:R-:W2:Y:S04]  /*1acc90*/  LDL.LU R12, [R1+0x2610] ;  /* 0x00261000010c7983 */ /* 0x002ea80000300800 */
[----:B------:R-:W2:Y:S04]  /*1acca0*/  LDL.LU R13, [R1+0x2614] ;  /* 0x00261400010d7983 */ /* 0x000ea80000300800 */
[----:B------:R-:W2:Y:S04]  /*1accb0*/  LDL.LU R248, [R1+0x1b40] ;  /* 0x001b400001f87983 */ /* 0x000ea80000300800 */
[----:B------:R-:W2:Y:S04]  /*1accc0*/  LDL.LU R249, [R1+0x1b44] ;  /* 0x001b440001f97983 */ /* 0x000ea80000300800 */
[----:B------:R-:W2:Y:S04]  /*1accd0*/  LDL.LU R250, [R1+0x1b48] ;  /* 0x001b480001fa7983 */ /* 0x000ea80000300800 */
[----:B------:R-:W2:Y:S04]  /*1acce0*/  LDL.LU R251, [R1+0x1b4c] ;  /* 0x001b4c0001fb7983 */ /* 0x000ea80000300800 */
[----:B------:R-:W-:Y:S04]  /*1accf0*/  STL [R1+0x1dbc], R21 ;  /* 0x001dbc1501007387 */ /* 0x000fe80000100800 */
[----:B------:R-:W2:Y:S04]  /*1acd00*/  LDL.LU.64 R34, [R1+0x4c38] ;  /* 0x004c380001227983 */ /* 0x000ea80000300a00 */
[----:B------:R1:W-:Y:S04]  /*1acd10*/  STL [R1+0x1dc4], R20 ;  /* 0x001dc41401007387 */ /* 0x0003e80000100800 */
[----:B------:R-:W2:Y:S04]  /*1acd20*/  LDL.LU.64 R30, [R1+0x4c30] ;  /* 0x004c3000011e7983 */ /* 0x000ea80000300a00 */
[----:B-1----:R-:W2:Y:S01]  /*1acd30*/  LDL.LU.64 R20, [R1+0x4c28] ;  /* 0x004c280001147983 */ /* 0x002ea20000300a00 */
[----:B---3--:R-:W-:-:S05]  /*1acd40*/  IADD3 R26, P3, PT, R24, R51, RZ ;  /* 0x00000033181a7210 */ /* 0x008fca0007f7e0ff */
[----:B------:R1:W-:Y:S01]  /*1acd50*/  STL [R1+0x23f0], R26 ;  /* 0x0023f01a01007387 */ /* 0x0003e20000100800 */
[----:B------:R-:W-:Y:S01]  /*1acd60*/  IMAD.X R24, R25, 0x1, R2, P3 ;  /* 0x0000000119187824 */ /* 0x000fe200018e0602 */
[----:B----4-:R-:W-:-:S05]  /*1acd70*/  IADD3 R38, P4, PT, R22, R51, RZ ;  /* 0x0000003316267210 */ /* 0x010fca0007f9e0ff */
[----:B------:R-:W-:Y:S01]  /*1acd80*/  STL [R1+0x2400], R38 ;  /* 0x0024002601007387 */ /* 0x000fe20000100800 */
[-C--:B--2---:R-:W-:Y:S02]  /*1acd90*/  IADD3 R27, P5, PT, R14, R51.reuse, RZ ;  /* 0x000000330e1b7210 */ /* 0x084fe40007fbe0ff */
[----:B-1----:R-:W-:Y:S02]  /*1acda0*/  IADD3 R26, P6, PT, R10, R51, RZ ;  /* 0x000000330a1a7210 */ /* 0x002fe40007fde0ff */
[----:B------:R-:W-:Y:S01]  /*1acdb0*/  IADD3.X R22, PT, PT, R23, R2, RZ, P4, !PT ;  /* 0x0000000217167210 */ /* 0x000fe200027fe4ff */
[----:B------:R-:W-:Y:S04]  /*1acdc0*/  STL [R1+0x2410], R27 ;  /* 0x0024101b01007387 */ /* 0x000fe80000100800 */
[----:B------:R1:W-:Y:S01]  /*1acdd0*/  STL [R1+0x2420], R26 ;  /* 0x0024201a01007387 */ /* 0x0003e20000100800 */
[----:B------:R-:W-:-:S03]  /*1acde0*/  IMAD.X R23, R15, 0x1, R2, P5 ;  /* 0x000000010f177824 */ /* 0x000fc600028e0602 */
[----:B------:R-:W-:Y:S04]  /*1acdf0*/  STL [R1+0x23e4], R24 ;  /* 0x0023e41801007387 */ /* 0x000fe80000100800 */
[----:B------:R-:W2:Y:S04]  /*1ace00*/  LDL.LU.64 R14, [R1+0x4c20] ;  /* 0x004c2000010e7983 */ /* 0x000ea80000300a00 */
[----:B------:R3:W-:Y:S04]  /*1ace10*/  STL [R1+0x23f4], R22 ;  /* 0x0023f41601007387 */ /* 0x0007e80000100800 */
[----:B------:R-:W-:Y:S04]  /*1ace20*/  STL [R1+0x2404], R23 ;  /* 0x0024041701007387 */ /* 0x000fe80000100800 */
[----:B-1----:R-:W4:Y:S01]  /*1ace30*/  LDL.LU.64 R26, [R1+0x4ac0] ;  /* 0x004ac000011a7983 */ /* 0x002f220000300a00 */
[----:B---3--:R-:W-:-:S02]  /*1ace40*/  IMAD.X R22, R11, 0x1, R2, P6 ;  /* 0x000000010b167824 */ /* 0x008fc400030e0602 */
[----:B------:R-:W-:Y:S03]  /*1ace50*/  HMMA.1688.F32.TF32 R8, R240, R8, R16 ;  /* 0x00000008f008723c */ /* 0x000fe60000081010 */
[----:B------:R1:W-:Y:S04]  /*1ace60*/  STL [R1+0x2414], R22 ;  /* 0x0024141601007387 */ /* 0x0003e80000100800 */
[----:B------:R-:W3:Y:S04]  /*1ace70*/  LDL.LU.64 R24, [R1+0x4ab8] ;  /* 0x004ab80001187983 */ /* 0x000ee80000300a00 */
[----:B-1----:R-:W3:Y:S04]  /*1ace80*/  LDL.LU.64 R22, [R1+0x4ab0] ;  /* 0x004ab00001167983 */ /* 0x002ee80000300a00 */
[----:B------:R-:W3:Y:S01]  /*1ace90*/  LDL.LU.64 R18, [R1+0x4aa8] ;  /* 0x004aa80001127983 */ /* 0x000ee20000300a00 */
[----:B------:R-:W-:-:S02]  /*1acea0*/  IADD3 R16, P3, PT, R34, R51, RZ ;  /* 0x0000003322107210 */ /* 0x000fc40007f7e0ff */
[-C--:B------:R-:W-:Y:S02]  /*1aceb0*/  IADD3 R38, P4, PT, R30, R51.reuse, RZ ;  /* 0x000000331e267210 */ /* 0x080fe40007f9e0ff */
[-C--:B------:R-:W-:Y:S01]  /*1acec0*/  IADD3 R17, P5, PT, R20, R51.reuse, RZ ;  /* 0x0000003314117210 */ /* 0x080fe20007fbe0ff */
[----:B------:R1:W-:Y:S01]  /*1aced0*/  STL [R1+0xe7c], R16 ;  /* 0x000e7c1001007387 */ /* 0x0003e20000100800 */
[----:B------:R-:W-:Y:S01]  /*1acee0*/  HMMA.1688.F32.TF32 R4, R240, R4, R244 ;  /* 0x00000004f004723c */ /* 0x000fe200000810f4 */
[--C-:B------:R-:W-:Y:S01]  /*1acef0*/  IMAD.X R34, R35, 0x1, R2.reuse, P3 ;  /* 0x0000000123227824 */ /* 0x100fe200018e0602 */
[----:B------:R-:W-:Y:S01]  /*1acf00*/  IADD3.X R30, PT, PT, R31, R2, RZ, P4, !PT ;  /* 0x000000021f1e7210 */ /* 0x000fe200027fe4ff */
[----:B------:R-:W-:Y:S01]  /*1acf10*/  IMAD.X R21, R21, 0x1, R2, P5 ;  /* 0x0000000115157824 */ /* 0x000fe200028e0602 */
[----:B-1----:R-:W3:Y:S04]  /*1acf20*/  LDL.LU R16, [R1+0x2620] ;  /* 0x0026200001107983 */ /* 0x002ee80000300800 */
[----:B------:R-:W-:Y:S04]  /*1acf30*/  STL [R1+0xe84], R38 ;  /* 0x000e842601007387 */ /* 0x000fe80000100800 */
[----:B------:R1:W-:Y:S04]  /*1acf40*/  STL [R1+0xe8c], R17 ;  /* 0x000e8c1101007387 */ /* 0x0003e80000100800 */
[----:B-1----:R-:W3:Y:S04]  /*1acf50*/  LDL.LU R17, [R1+0x2624] ;  /* 0x0026240001117983 */ /* 0x002ee80000300800 */
[----:B------:R-:W3:Y:S04]  /*1acf60*/  LDL.LU R244, [R1+0x1b30] ;  /* 0x001b300001f47983 */ /* 0x000ee80000300800 */
[----:B------:R-:W3:Y:S04]  /*1acf70*/  LDL.LU R245, [R1+0x1b34] ;  /* 0x001b340001f57983 */ /* 0x000ee80000300800 */
[----:B------:R-:W3:Y:S04]  /*1acf80*/  LDL.LU R246, [R1+0x1b38] ;  /* 0x001b380001f67983 */ /* 0x000ee80000300800 */
[----:B------:R-:W3:Y:S01]  /*1acf90*/  LDL.LU R247, [R1+0x1b3c] ;  /* 0x001b3c0001f77983 */ /* 0x000ee20000300800 */
[----:B--2---:R-:W-:-:S05]  /*1acfa0*/  IADD3 R38, P6, PT, R14, R51, RZ ;  /* 0x000000330e267210 */ /* 0x004fca0007fde0ff */
[----:B------:R-:W-:Y:S04]  /*1acfb0*/  STL [R1+0xe94], R38 ;  /* 0x000e942601007387 */ /* 0x000fe80000100800 */
[----:B------:R-:W-:Y:S01]  /*1acfc0*/  STL [R1+0xe78], R34 ;  /* 0x000e782201007387 */ /* 0x000fe20000100800 */
[----:B------:R-:W-:-:S03]  /*1acfd0*/  IMAD.X R20, R15, 0x1, R2, P6 ;  /* 0x000000010f147824 */ /* 0x000fc600030e0602 */
[----:B------:R-:W-:Y:S04]  /*1acfe0*/  STL [R1+0xe80], R30 ;  /* 0x000e801e01007387 */ /* 0x000fe80000100800 */
[----:B------:R4:W-:Y:S04]  /*1acff0*/  STL [R1+0xe88], R21 ;  /* 0x000e881501007387 */ /* 0x0009e80000100800 */
[----:B------:R1:W-:Y:S01]  /*1ad000*/  STL [R1+0xe90], R20 ;  /* 0x000e901401007387 */ /* 0x0003e20000100800 */
[----:B------:R-:W-:Y:S01]  /*1ad010*/  HMMA.1688.F32.TF32 R12, R240, R12, R248 ;  /* 0x0000000cf00c723c */ /* 0x000fe200000810f8 */
[----:B----4-:R-:W-:-:S02]  /*1ad020*/  IADD3 R21, P3, PT, R26, R51, RZ ;  /* 0x000000331a157210 */ /* 0x010fc40007f7e0ff */
[----:B-1----:R-:W2:Y:S01]  /*1ad030*/  LDL.LU R20, [R1+0x2630] ;  /* 0x0026300001147983 */ /* 0x002ea20000300800 */
[----:B---3--:R-:W-:-:S03]  /*1ad040*/  IADD3 R34, P4, PT, R24, R51, RZ ;  /* 0x0000003318227210 */ /* 0x008fc60007f9e0ff */
[----:B------:R1:W-:Y:S01]  /*1ad050*/  STL [R1+0x110c], R21 ;  /* 0x00110c1501007387 */ /* 0x0003e20000100800 */
[-C--:B------:R-:W-:Y:S02]  /*1ad060*/  IADD3 R31, P5, PT, R22, R51.reuse, RZ ;  /* 0x00000033161f7210 */ /* 0x080fe40007fbe0ff */
[----:B------:R-:W-:Y:S01]  /*1ad070*/  IADD3 R30, P6, PT, R18, R51, RZ ;  /* 0x00000033121e7210 */ /* 0x000fe20007fde0ff */
[----:B------:R-:W-:Y:S01]  /*1ad080*/  IMAD.X R26, R27, 0x1, R2, P3 ;  /* 0x000000011b1a7824 */ /* 0x000fe200018e0602 */
[----:B-1----:R-:W2:Y:S04]  /*1ad090*/  LDL.LU R21, [R1+0x2634] ;  /* 0x0026340001157983 */ /* 0x002ea80000300800 */
[----:B------:R-:W2:Y:S04]  /*1ad0a0*/  LDL.LU R248, [R1+0x1b20] ;  /* 0x001b200001f87983 */ /* 0x000ea80000300800 */
[----:B------:R-:W2:Y:S04]  /*1ad0b0*/  LDL.LU R249, [R1+0x1b24] ;  /* 0x001b240001f97983 */ /* 0x000ea80000300800 */
[----:B------:R-:W2:Y:S04]  /*1ad0c0*/  LDL.LU R250, [R1+0x1b28] ;  /* 0x001b280001fa7983 */ /* 0x000ea80000300800 */
[----:B------:R-:W2:Y:S04]  /*1ad0d0*/  LDL.LU R251, [R1+0x1b2c] ;  /* 0x001b2c0001fb7983 */ /* 0x000ea80000300800 */
[----:B------:R-:W-:Y:S04]  /*1ad0e0*/  STL [R1+0x1114], R34 ;  /* 0x0011142201007387 */ /* 0x000fe80000100800 */
[----:B------:R-:W-:Y:S01]  /*1ad0f0*/  STL [R1+0x111c], R31 ;  /* 0x00111c1f01007387 */ /* 0x000fe20000100800 */
[----:B------:R-:W-:-:S03]  /*1ad100*/  IADD3.X R24, PT, PT, R25, R2, RZ, P4, !PT ;  /* 0x0000000219187210 */ /* 0x000fc600027fe4ff */
[----:B------:R-:W-:Y:S01]  /*1ad110*/  STL [R1+0x1124], R30 ;  /* 0x0011241e01007387 */ /* 0x000fe20000100800 */
[----:B------:R-:W-:-:S03]  /*1ad120*/  IMAD.X R22, R23, 0x1, R2, P5 ;  /* 0x0000000117167824 */ /* 0x000fc600028e0602 */
[----:B------:R-:W-:Y:S04]  /*1ad130*/  STL [R1+0x1108], R26 ;  /* 0x0011081a01007387 */ /* 0x000fe80000100800 */
[----:B------:R-:W3:Y:S04]  /*1ad140*/  LDL.LU.64 R48, [R1+0x4950] ;  /* 0x0049500001307983 */ /* 0x000ee80000300a00 */
[----:B------:R-:W-:Y:S04]  /*1ad150*/  STL [R1+0x1110], R24 ;  /* 0x0011101801007387 */ /* 0x000fe80000100800 */
[----:B------:R-:W4:Y:S04]  /*1ad160*/  LDL.LU.64 R46, [R1+0x4948] ;  /* 0x00494800012e7983 */ /* 0x000f280000300a00 */
[----:B------:R1:W-:Y:S04]  /*1ad170*/  STL [R1+0x1118], R22 ;  /* 0x0011181601007387 */ /* 0x0003e80000100800 */
[----:B------:R-:W2:Y:S01]  /*1ad180*/  LDL.LU.64 R42, [R1+0x4940] ;  /* 0x00494000012a7983 */ /* 0x000ea20000300a00 */
[----:B------:R-:W-:-:S03]  /*1ad190*/  IMAD.X R18, R19, 0x1, R2, P6 ;  /* 0x0000000113127824 */ /* 0x000fc600030e0602 */
[----:B-1----:R-:W2:Y:S04]  /*1ad1a0*/  LDL.LU.64 R22, [R1+0x4938] ;  /* 0x0049380001167983 */ /* 0x002ea80000300a00 */
[----:B------:R-:W2:Y:S04]  /*1ad1b0*/  LDL.LU R24, [R1+0x2640] ;  /* 0x0026400001187983 */ /* 0x000ea80000300800 */
[----:B------:R1:W-:Y:S04]  /*1ad1c0*/  STL [R1+0x1120], R18 ;  /* 0x0011201201007387 */ /* 0x0003e80000100800 */
[----:B------:R-:W2:Y:S04]  /*1ad1d0*/  LDL.LU R25, [R1+0x2644] ;  /* 0x0026440001197983 */ /* 0x000ea80000300800 */
[----:B------:R-:W2:Y:S04]  /*1ad1e0*/  LDL.LU R76, [R1+0x1b10] ;  /* 0x001b1000014c7983 */ /* 0x000ea80000300800 */
[----:B------:R-:W2:Y:S04]  /*1ad1f0*/  LDL.LU R77, [R1+0x1b14] ;  /* 0x001b1400014d7983 */ /* 0x000ea80000300800 */
[----:B------:R-:W2:Y:S04]  /*1ad200*/  LDL.LU R78, [R1+0x1b18] ;  /* 0x001b1800014e7983 */ /* 0x000ea80000300800 */
[----:B------:R-:W2:Y:S04]  /*1ad210*/  LDL.LU R79, [R1+0x1b1c] ;  /* 0x001b1c00014f7983 */ /* 0x000ea80000300800 */
[----:B------:R-:W2:Y:S04]  /*1ad220*/  LDL.LU.64 R30, [R1+0x47f0] ;  /* 0x0047f000011e7983 */ /* 0x000ea80000300a00 */
[----:B------:R-:W2:Y:S04]  /*1ad230*/  LDL.LU.64 R38, [R1+0x47e8] ;  /* 0x0047e80001267983 */ /* 0x000ea80000300a00 */
[----:B------:R-:W2:Y:S04]  /*1ad240*/  LDL.LU.64 R34, [R1+0x47e0] ;  /* 0x0047e00001227983 */ /* 0x000ea80000300a00 */
[----:B------:R-:W2:Y:S01]  /*1ad250*/  LDL.LU.64 R26, [R1+0x47d8] ;  /* 0x0047d800011a7983 */ /* 0x000ea20000300a00 */
[----:B-1----:R-:W-:Y:S01]  /*1ad260*/  HMMA.1688.F32.TF32 R16, R240, R16, R244 ;  /* 0x00000010f010723c */ /* 0x002fe200000810f4 */
[----:B---3--:R-:W-:-:S02]  /*1ad270*/  IADD3 R54, P3, PT, R48, R51, RZ ;  /* 0x0000003330367210 */ /* 0x008fc40007f7e0ff */
[-C--:B----4-:R-:W-:Y:S02]  /*1ad280*/  IADD3 R58, P4, PT, R46, R51.reuse, RZ ;  /* 0x000000332e3a7210 */ /* 0x090fe40007f9e0ff */
[-C--:B--2---:R-:W-:Y:S01]  /*1ad290*/  IADD3 R55, P5, PT, R42, R51.reuse, RZ ;  /* 0x000000332a377210 */ /* 0x084fe20007fbe0ff */
[----:B------:R1:W-:Y:S01]  /*1ad2a0*/  STL [R1+0x1b34], R54 ;  /* 0x001b343601007387 */ /* 0x0003e20000100800 */
[--C-:B------:R-:W-:Y:S01]  /*1ad2b0*/  IMAD.X R48, R49, 0x1, R2.reuse, P3 ;  /* 0x0000000131307824 */ /* 0x100fe200018e0602 */
[----:B------:R-:W-:Y:S02]  /*1ad2c0*/  IADD3.X R46, PT, PT, R47, R2, RZ, P4, !PT ;  /* 0x000000022f2e7210 */ /* 0x000fe400027fe4ff */
[----:B------:R-:W-:Y:S04]  /*1ad2d0*/  STL [R1+0x1b3c], R58 ;  /* 0x001b3c3a01007387 */ /* 0x000fe80000100800 */
[----:B------:R-:W-:Y:S01]  /*1ad2e0*/  STL [R1+0x1b44], R55 ;  /* 0x001b443701007387 */ /* 0x000fe20000100800 */
[----:B------:R-:W-:Y:S01]  /*1ad2f0*/  IMAD.X R42, R43, 0x1, R2, P5 ;  /* 0x000000012b2a7824 */ /* 0x000fe200028e0602 */
[----:B-1----:R-:W-:-:S05]  /*1ad300*/  IADD3 R54, P6, PT, R22, R51, RZ ;  /* 0x0000003316367210 */ /* 0x002fca0007fde0ff */
[----:B------:R-:W-:Y:S04]  /*1ad310*/  STL [R1+0x1b4c], R54 ;  /* 0x001b4c3601007387 */ /* 0x000fe80000100800 */
[----:B------:R-:W-:Y:S01]  /*1ad320*/  STL [R1+0x1b30], R48 ;  /* 0x001b303001007387 */ /* 0x000fe20000100800 */
[----:B------:R-:W-:-:S03]  /*1ad330*/  IMAD.X R22, R23, 0x1, R2, P6 ;  /* 0x0000000117167824 */ /* 0x000fc600030e0602 */
[----:B------:R1:W-:Y:S04]  /*1ad340*/  STL [R1+0x1b38], R46 ;  /* 0x001b382e01007387 */ /* 0x0003e80000100800 */
[----:B------:R-:W2:Y:S04]  /*1ad350*/  LDL.LU R244, [R1+0x1b00] ;  /* 0x001b000001f47983 */ /* 0x000ea80000300800 */
[----:B------:R3:W-:Y:S04]  /*1ad360*/  STL [R1+0x1b40], R42 ;  /* 0x001b402a01007387 */ /* 0x0007e80000100800 */
[----:B------:R-:W-:Y:S04]  /*1ad370*/  STL [R1+0x1b48], R22 ;  /* 0x001b481601007387 */ /* 0x000fe80000100800 */
[----:B------:R-:W2:Y:S04]  /*1ad380*/  LDL.LU R245, [R1+0x1b04] ;  /* 0x001b040001f57983 */ /* 0x000ea80000300800 */
[----:B------:R-:W2:Y:S01]  /*1ad390*/  LDL.LU R246, [R1+0x1b08] ;  /* 0x001b080001f67983 */ /* 0x000ea20000300800 */
[----:B------:R-:W-:-:S03]  /*1ad3a0*/  IADD3 R43, P5, PT, R34, R51, RZ ;  /* 0x00000033222b7210 */ /* 0x000fc60007fbe0ff */
[----:B------:R-:W2:Y:S01]  /*1ad3b0*/  LDL.LU R247, [R1+0x1b0c] ;  /* 0x001b0c0001f77983 */ /* 0x000ea20000300800 */
[-C--:B-1----:R-:W-:Y:S02]  /*1ad3c0*/  IADD3 R46, P4, PT, R38, R51.reuse, RZ ;  /* 0x00000033262e7210 */ /* 0x082fe40007f9e0ff */
[----:B---3--:R-:W-:-:S05]  /*1ad3d0*/  IADD3 R42, P3, PT, R30, R51, RZ ;  /* 0x000000331e2a7210 */ /* 0x008fca0007f7e0ff */
[----:B------:R1:W-:Y:S04]  /*1ad3e0*/  STL [R1+0x1bc8], R42 ;  /* 0x001bc82a01007387 */ /* 0x0003e80000100800 */
[----:B------:R3:W-:Y:S01]  /*1ad3f0*/  STL [R1+0x1bd0], R46 ;  /* 0x001bd02e01007387 */ /* 0x0007e20000100800 */
[----:B------:R-:W-:-:S03]  /*1ad400*/  IMAD.X R30, R31, 0x1, R2, P3 ;  /* 0x000000011f1e7824 */ /* 0x000fc600018e0602 */
[----:B------:R-:W-:Y:S04]  /*1ad410*/  STL [R1+0x1bd8], R43 ;  /* 0x001bd82b01007387 */ /* 0x000fe80000100800 */
[----:B------:R-:W4:Y:S01]  /*1ad420*/  LDL.LU.64 R58, [R1+0x4678] ;  /* 0x00467800013a7983 */ /* 0x000f220000300a00 */
[----:B-1----:R-:W-:-:S05]  /*1ad430*/  IADD3 R42, P6, PT, R26, R51, RZ ;  /* 0x000000331a2a7210 */ /* 0x002fca0007fde0ff */
[----:B------:R-:W-:Y:S04]  /*1ad440*/  STL [R1+0x1c20], R42 ;  /* 0x001c202a01007387 */ /* 0x000fe80000100800 */
[----:B------:R-:W2:Y:S04]  /*1ad450*/  LDL.LU.64 R48, [R1+0x4670] ;  /* 0x0046700001307983 */ /* 0x000ea80000300a00 */
[----:B------:R1:W-:Y:S04]  /*1ad460*/  STL [R1+0x1bc4], R30 ;  /* 0x001bc41e01007387 */ /* 0x0003e80000100800 */
[----:B---3--:R-:W3:Y:S01]  /*1ad470*/  LDL.LU.64 R46, [R1+0x4668] ;  /* 0x00466800012e7983 */ /* 0x008ee20000300a00 */
[----:B------:R-:W-:-:S03]  /*1ad480*/  IADD3.X R38, PT, PT, R39, R2, RZ, P4, !PT ;  /* 0x0000000227267210 */ /* 0x000fc600027fe4ff */
[----:B-1----:R-:W3:Y:S01]  /*1ad490*/  LDL.LU.64 R30, [R1+0x4660] ;  /* 0x00466000011e7983 */ /* 0x002ee20000300a00 */
[--C-:B------:R-:W-:Y:S02]  /*1ad4a0*/  IMAD.X R34, R35, 0x1, R2.reuse, P5 ;  /* 0x0000000123227824 */ /* 0x100fe400028e0602 */
[----:B------:R-:W-:Y:S01]  /*1ad4b0*/  IMAD.X R26, R27, 0x1, R2, P6 ;  /* 0x000000011b1a7824 */ /* 0x000fe200030e0602 */
[C---:B------:R-:W-:Y:S01]  /*1ad4c0*/  HMMA.1688.F32.TF32 R20, R240.reuse, R20, R248 ;  /* 0x00000014f014723c */ /* 0x040fe200000810f8 */
[----:B------:R1:W-:Y:S04]  /*1ad4d0*/  STL [R1+0x1bcc], R38 ;  /* 0x001bcc2601007387 */ /* 0x0003e80000100800 */
[----:B------:R-:W3:Y:S04]  /*1ad4e0*/  LDL.LU R248, [R1+0x1af0] ;  /* 0x001af00001f87983 */ /* 0x000ee80000300800 */
[----:B------:R1:W-:Y:S04]  /*1ad4f0*/  STL [R1+0x1bd4], R34 ;  /* 0x001bd42201007387 */ /* 0x0003e80000100800 */
[----:B------:R1:W-:Y:S04]  /*1ad500*/  STL [R1+0x1bdc], R26 ;  /* 0x001bdc1a01007387 */ /* 0x0003e80000100800 */
[----:B------:R-:W3:Y:S04]  /*1ad510*/  LDL.LU R249, [R1+0x1af4] ;  /* 0x001af40001f97983 */ /* 0x000ee80000300800 */
[----:B------:R-:W3:Y:S04]  /*1ad520*/  LDL.LU R250, [R1+0x1af8] ;  /* 0x001af80001fa7983 */ /* 0x000ee80000300800 */
[----:B------:R-:W3:Y:S04]  /*1ad530*/  LDL.LU R251, [R1+0x1afc] ;  /* 0x001afc0001fb7983 */ /* 0x000ee80000300800 */
[----:B-1----:R-:W3:Y:S04]  /*1ad540*/  LDL.LU.64 R38, [R1+0x4518] ;  /* 0x0045180001267983 */ /* 0x002ee80000300a00 */
[----:B------:R-:W3:Y:S04]  /*1ad550*/  LDL.LU.64 R54, [R1+0x4510] ;  /* 0x0045100001367983 */ /* 0x000ee80000300a00 */
[----:B------:R-:W3:Y:S04]  /*1ad560*/  LDL.LU.64 R42, [R1+0x4508] ;  /* 0x00450800012a7983 */ /* 0x000ee80000300a00 */
[----:B------:R-:W3:Y:S01]  /*1ad570*/  LDL.LU.64 R34, [R1+0x4500] ;  /* 0x0045000001227983 */ /* 0x000ee20000300a00 */
[----:B------:R-:W-:Y:S01]  /*1ad580*/  HMMA.1688.F32.TF32 R24, R240, R24, R76 ;  /* 0x00000018f018723c */ /* 0x000fe2000008104c */
[----:B----4-:R-:W-:-:S05]  /*1ad590*/  IADD3 R62, P3, PT, R58, R51, RZ ;  /* 0x000000333a3e7210 */ /* 0x010fca0007f7e0ff */
[----:B------:R1:W-:Y:S01]  /*1ad5a0*/  STL [R1+0x1d90], R62 ;  /* 0x001d903e01007387 */ /* 0x0003e20000100800 */
[--C-:B------:R-:W-:Y:S01]  /*1ad5b0*/  IMAD.X R58, R59, 0x1, R2.reuse, P3 ;  /* 0x000000013b3a7824 */ /* 0x100fe200018e0602 */
[-C--:B--2---:R-:W-:Y:S02]  /*1ad5c0*/  IADD3 R66, P4, PT, R48, R51.reuse, RZ ;  /* 0x0000003330427210 */ /* 0x084fe40007f9e0ff */
[-C--:B---3--:R-:W-:Y:S02]  /*1ad5d0*/  IADD3 R63, P5, PT, R46, R51.reuse, RZ ;  /* 0x000000332e3f7210 */ /* 0x088fe40007fbe0ff */
[----:B------:R-:W-:Y:S01]  /*1ad5e0*/  IADD3.X R48, PT, PT, R49, R2, RZ, P4, !PT ;  /* 0x0000000231307210 */ /* 0x000fe200027fe4ff */
[----:B------:R-:W-:Y:S04]  /*1ad5f0*/  STL [R1+0x1d98], R66 ;  /* 0x001d984201007387 */ /* 0x000fe80000100800 */
[----:B------:R-:W-:Y:S01]  /*1ad600*/  STL [R1+0x1da0], R63 ;  /* 0x001da03f01007387 */ /* 0x000fe20000100800 */
[----:B------:R-:W-:Y:S01]  /*1ad610*/  IMAD.X R46, R47, 0x1, R2, P5 ;  /* 0x000000012f2e7824 */ /* 0x000fe200028e0602 */
[----:B-1----:R-:W-:-:S05]  /*1ad620*/  IADD3 R62, P6, PT, R30, R51, RZ ;  /* 0x000000331e3e7210 */ /* 0x002fca0007fde0ff */
[----:B------:R1:W-:Y:S01]  /*1ad630*/  STL [R1+0x1da8], R62 ;  /* 0x001da83e01007387 */ /* 0x0003e20000100800 */
[----:B------:R-:W-:-:S03]  /*1ad640*/  IMAD.X R30, R31, 0x1, R2, P6 ;  /* 0x000000011f1e7824 */ /* 0x000fc600030e0602 */
[----:B------:R2:W-:Y:S04]  /*1ad650*/  STL [R1+0x1d8c], R58 ;  /* 0x001d8c3a01007387 */ /* 0x0005e80000100800 */
[----:B------:R3:W-:Y:S04]  /*1ad660*/  STL [R1+0x1d94], R48 ;  /* 0x001d943001007387 */ /* 0x0007e80000100800 */
[----:B------:R-:W4:Y:S04]  /*1ad670*/  LDL.LU R76, [R1+0x1ae0] ;  /* 0x001ae000014c7983 */ /* 0x000f280000300800 */
[----:B------:R1:W-:Y:S04]  /*1ad680*/  STL [R1+0x1d9c], R46 ;  /* 0x001d9c2e01007387 */ /* 0x0003e80000100800 */
[----:B------:R-:W-:Y:S04]  /*1ad690*/  STL [R1+0x1da4], R30 ;  /* 0x001da41e01007387 */ /* 0x000fe80000100800 */
[----:B------:R-:W4:Y:S04]  /*1ad6a0*/  LDL.LU R77, [R1+0x1ae4] ;  /* 0x001ae400014d7983 */ /* 0x000f280000300800 */
[----:B------:R-:W4:Y:S04]  /*1ad6b0*/  LDL.LU R78, [R1+0x1ae8] ;  /* 0x001ae800014e7983 */ /* 0x000f280000300800 */
[----:B------:R-:W4:Y:S04]  /*1ad6c0*/  LDL.LU R79, [R1+0x1aec] ;  /* 0x001aec00014f7983 */ /* 0x000f280000300800 */
[----:B-1----:R-:W4:Y:S01]  /*1ad6d0*/  LDL.LU.64 R62, [R1+0x4c58] ;  /* 0x004c5800013e7983 */ /* 0x002f220000300a00 */
[----:B------:R-:W-:-:S02]  /*1ad6e0*/  IADD3 R47, P4, PT, R54, R51, RZ ;  /* 0x00000033362f7210 */ /* 0x000fc40007f9e0ff */
[-C--:B--2---:R-:W-:Y:S01]  /*1ad6f0*/  IADD3 R58, P3, PT, R38, R51.reuse, RZ ;  /* 0x00000033263a7210 */ /* 0x084fe20007f7e0ff */
[----:B---3--:R-:W2:Y:S01]  /*1ad700*/  LDL.LU.64 R48, [R1+0x4c50] ;  /* 0x004c500001307983 */ /* 0x008ea20000300a00 */
[-C--:B------:R-:W-:Y:S02]  /*1ad710*/  IADD3 R46, P5, PT, R42, R51.reuse, RZ ;  /* 0x000000332a2e7210 */ /* 0x080fe40007fbe0ff */
[----:B------:R-:W-:Y:S01]  /*1ad720*/  IADD3 R59, P6, PT, R34, R51, RZ ;  /* 0x00000033223b7210 */ /* 0x000fe20007fde0ff */
[----:B------:R1:W-:Y:S04]  /*1ad730*/  STL [R1+0x23b0], R58 ;  /* 0x0023b03a01007387 */ /* 0x0003e80000100800 */
[----:B------:R-:W-:Y:S04]  /*1ad740*/  STL [R1+0x23c0], R47 ;  /* 0x0023c02f01007387 */ /* 0x000fe80000100800 */
[----:B------:R3:W-:Y:S01]  /*1ad750*/  STL [R1+0x23d0], R46 ;  /* 0x0023d02e01007387 */ /* 0x0007e20000100800 */
[----:B-1----:R-:W-:-:S03]  /*1ad760*/  IMAD.X R58, R39, 0x1, R2, P3 ;  /* 0x00000001273a7824 */ /* 0x002fc600018e0602 */
[----:B---3--:R-:W3:Y:S04]  /*1ad770*/  LDL.LU.64 R46, [R1+0x4c48] ;  /* 0x004c4800012e7983 */ /* 0x008ee80000300a00 */
[----:B------:R-:W-:Y:S04]  /*1ad780*/  STL [R1+0x23e0], R59 ;  /* 0x0023e03b01007387 */ /* 0x000fe80000100800 */
[----:B------:R-:W3:Y:S01]  /*1ad790*/  LDL.LU.64 R38, [R1+0x4c40] ;  /* 0x004c400001267983 */ /* 0x000ee20000300a00 */
[----:B------:R-:W-:Y:S01]  /*1ad7a0*/  IADD3.X R54, PT, PT, R55, R2, RZ, P4, !PT ;  /* 0x0000000237367210 */ /* 0x000fe200027fe4ff */
[----:B------:R-:W-:-:S02]  /*1ad7b0*/  IMAD.X R42, R43, 0x1, R2, P5 ;  /* 0x000000012b2a7824 */ /* 0x000fc400028e0602 */
[----:B------:R-:W-:Y:S01]  /*1ad7c0*/  IMAD.X R34, R35, 0x1, R2, P6 ;  /* 0x0000000123227824 */ /* 0x000fe200030e0602 */
[----:B------:R-:W-:Y:S01]  /*1ad7d0*/  STL [R1+0x23a4], R58 ;  /* 0x0023a43a01007387 */ /* 0x000fe20000100800 */
[C---:B------:R-:W-:Y:S03]  /*1ad7e0*/  HMMA.1688.F32.TF32 R28, R240.reuse, R28, R244 ;  /* 0x0000001cf01c723c */ /* 0x040fe600000810f4 */
[----:B------:R-:W-:Y:S04]  /*1ad7f0*/  STL [R1+0x23b4], R54 ;  /* 0x0023b43601007387 */ /* 0x000fe80000100800 */
[----:B------:R-:W3:Y:S04]  /*1ad800*/  LDL.LU R244, [R1+0x1ad0] ;  /* 0x001ad00001f47983 */ /* 0x000ee80000300800 */
[----:B------:R-:W-:Y:S04]  /*1ad810*/  STL [R1+0x23c4], R42 ;  /* 0x0023c42a01007387 */ /* 0x000fe80000100800 */
[----:B------:R1:W-:Y:S04]  /*1ad820*/  STL [R1+0x23d4], R34 ;  /* 0x0023d42201007387 */ /* 0x0003e80000100800 */
[----:B------:R-:W3:Y:S04]  /*1ad830*/  LDL.LU R245, [R1+0x1ad4] ;  /* 0x001ad40001f57983 */ /* 0x000ee80000300800 */
[----:B------:R-:W3:Y:S04]  /*1ad840*/  LDL.LU R246, [R1+0x1ad8] ;  /* 0x001ad80001f67983 */ /* 0x000ee80000300800 */
[----:B------:R-:W3:Y:S04]  /*1ad850*/  LDL.LU R247, [R1+0x1adc] ;  /* 0x001adc0001f77983 */ /* 0x000ee80000300800 */
[----:B------:R-:W3:Y:S01]  /*1ad860*/  LDL.LU.64 R66, [R1+0x4ae0] ;  /* 0x004ae00001427983 */ /* 0x000ee20000300a00 */
[----:B-1----:R-:W-:Y:S01]  /*1ad870*/  HMMA.1688.F32.TF32 R32, R240, R32, R248 ;  /* 0x00000020f020723c */ /* 0x002fe200000810f8 */
[----:B----4-:R-:W-:-:S02]  /*1ad880*/  IADD3 R43, P3, PT, R62, R51, RZ ;  /* 0x000000333e2b7210 */ /* 0x010fc40007f7e0ff */
[----:B--2---:R-:W-:-:S03]  /*1ad890*/  IADD3 R42, P4, PT, R48, R51, RZ ;  /* 0x00000033302a7210 */ /* 0x004fc60007f9e0ff */
[----:B------:R-:W-:Y:S04]  /*1ad8a0*/  STL [R1+0xcf8], R43 ;  /* 0x000cf82b01007387 */ /* 0x000fe80000100800 */
[----:B------:R-:W2:Y:S04]  /*1ad8b0*/  LDL.LU.64 R58, [R1+0x4ad8] ;  /* 0x004ad800013a7983 */ /* 0x000ea80000300a00 */
[----:B------:R-:W4:Y:S04]  /*1ad8c0*/  LDL.LU.64 R54, [R1+0x4ad0] ;  /* 0x004ad00001367983 */ /* 0x000f280000300a00 */
[----:B------:R1:W-:Y:S01]  /*1ad8d0*/  STL [R1+0xd00], R42 ;  /* 0x000d002a01007387 */ /* 0x0003e20000100800 */
[----:B------:R-:W-:Y:S01]  /*1ad8e0*/  IMAD.X R62, R63, 0x1, R2, P3 ;  /* 0x000000013f3e7824 */ /* 0x000fe200018e0602 */
[----:B------:R-:W-:-:S02]  /*1ad8f0*/  IADD3.X R48, PT, PT, R49, R2, RZ, P4, !PT ;  /* 0x0000000231307210 */ /* 0x000fc400027fe4ff */
[----:B-1----:R-:W4:Y:S01]  /*1ad900*/  LDL.LU.64 R42, [R1+0x4ac8] ;  /* 0x004ac800012a7983 */ /* 0x002f220000300a00 */
[-C--:B---3--:R-:W-:Y:S02]  /*1ad910*/  IADD3 R71, P5, PT, R46, R51.reuse, RZ ;  /* 0x000000332e477210 */ /* 0x088fe40007fbe0ff */
[----:B------:R-:W-:-:S03]  /*1ad920*/  IADD3 R70, P6, PT, R38, R51, RZ ;  /* 0x0000003326467210 */ /* 0x000fc60007fde0ff */
[----:B------:R-:W-:Y:S01]  /*1ad930*/  STL [R1+0xd08], R71 ;  /* 0x000d084701007387 */ /* 0x000fe20000100800 */
[----:B------:R-:W-:-:S03]  /*1ad940*/  IMAD.X R46, R47, 0x1, R2, P5 ;  /* 0x000000012f2e7824 */ /* 0x000fc600028e0602 */
[----:B------:R-:W-:Y:S01]  /*1ad950*/  STL [R1+0xd10], R70 ;  /* 0x000d104601007387 */ /* 0x000fe20000100800 */
[----:B------:R-:W-:-:S03]  /*1ad960*/  IMAD.X R38, R39, 0x1, R2, P6 ;  /* 0x0000000127267824 */ /* 0x000fc600030e0602 */
[----:B------:R-:W-:Y:S04]  /*1ad970*/  STL [R1+0xcf4], R62 ;  /* 0x000cf43e01007387 */ /* 0x000fe80000100800 */
[----:B------:R1:W-:Y:S04]  /*1ad980*/  STL [R1+0xcfc], R48 ;  /* 0x000cfc3001007387 */ /* 0x0003e80000100800 */
[----:B------:R-:W3:Y:S04]  /*1ad990*/  LDL.LU R248, [R1+0x1ac0] ;  /* 0x001ac00001f87983 */ /* 0x000ee80000300800 */
[----:B------:R1:W-:Y:S04]  /*1ad9a0*/  STL [R1+0xd04], R46 ;  /* 0x000d042e01007387 */ /* 0x0003e80000100800 */
[----:B------:R-:W-:Y:S04]  /*1ad9b0*/  STL [R1+0xd0c], R38 ;  /* 0x000d0c2601007387 */ /* 0x000fe80000100800 */
[----:B------:R-:W3:Y:S04]  /*1ad9c0*/  LDL.LU R249, [R1+0x1ac4] ;  /* 0x001ac40001f97983 */ /* 0x000ee80000300800 */
[----:B------:R-:W3:Y:S04]  /*1ad9d0*/  LDL.LU R250, [R1+0x1ac8] ;  /* 0x001ac80001fa7983 */ /* 0x000ee80000300800 */
[----:B------:R-:W3:Y:S04]  /*1ad9e0*/  LDL.LU R251, [R1+0x1acc] ;  /* 0x001acc0001fb7983 */ /* 0x000ee80000300800 */
[----:B-1----:R-:W3:Y:S01]  /*1ad9f0*/  LDL.LU.64 R48, [R1+0x4970] ;  /* 0x0049700001307983 */ /* 0x002ee20000300a00 */
[----:B------:R-:W-:-:S05]  /*1ada00*/  IADD3 R46, P3, PT, R66, R51, RZ ;  /* 0x00000033422e7210 */ /* 0x000fca0007f7e0ff */
[----:B------:R1:W-:Y:S01]  /*1ada10*/  STL [R1+0x10cc], R46 ;  /* 0x0010cc2e01007387 */ /* 0x0003e20000100800 */
[----:B------:R-:W-:Y:S01]  /*1ada20*/  IMAD.X R66, R67, 0x1, R2, P3 ;  /* 0x0000000143427824 */ /* 0x000fe200018e0602 */
[-C--:B--2---:R-:W-:Y:S02]  /*1ada30*/  IADD3 R62, P4, PT, R58, R51.reuse, RZ ;  /* 0x000000333a3e7210 */ /* 0x084fe40007f9e0ff */
[----:B----4-:R-:W-:-:S03]  /*1ada40*/  IADD3 R47, P5, PT, R54, R51, RZ ;  /* 0x00000033362f7210 */ /* 0x010fc60007fbe0ff */
[----:B------:R2:W-:Y:S04]  /*1ada50*/  STL [R1+0x10d4], R62 ;  /* 0x0010d43e01007387 */ /* 0x0005e80000100800 */
[----:B------:R-:W4:Y:S04]  /*1ada60*/  LDL.LU.64 R70, [R1+0x4968] ;  /* 0x0049680001467983 */ /* 0x000f280000300a00 */
[----:B------:R-:W-:Y:S01]  /*1ada70*/  STL [R1+0x10dc], R47 ;  /* 0x0010dc2f01007387 */ /* 0x000fe20000100800 */
[----:B-1----:R-:W-:-:S03]  /*1ada80*/  IADD3 R46, P6, PT, R42, R51, RZ ;  /* 0x000000332a2e7210 */ /* 0x002fc60007fde0ff */
[----:B--2---:R-:W2:Y:S04]  /*1ada90*/  LDL.LU.64 R62, [R1+0x4960] ;  /* 0x00496000013e7983 */ /* 0x004ea80000300a00 */
[----:B------:R1:W-:Y:S01]  /*1adaa0*/  STL [R1+0x10e4], R46 ;  /* 0x0010e42e01007387 */ /* 0x0003e20000100800 */
[----:B------:R-:W-:Y:S01]  /*1adab0*/  IADD3.X R58, PT, PT, R59, R2, RZ, P4, !PT ;  /* 0x000000023b3a7210 */ /* 0x000fe200027fe4ff */
[--C-:B------:R-:W-:Y:S02]  /*1adac0*/  IMAD.X R54, R55, 0x1, R2.reuse, P5 ;  /* 0x0000000137367824 */ /* 0x100fe400028e0602 */
[----:B------:R-:W-:Y:S01]  /*1adad0*/  IMAD.X R42, R43, 0x1, R2, P6 ;  /* 0x000000012b2a7824 */ /* 0x000fe200030e0602 */
[----:B-1----:R-:W2:Y:S04]  /*1adae0*/  LDL.LU.64 R46, [R1+0x4958] ;  /* 0x00495800012e7983 */ /* 0x002ea80000300a00 */
[----:B------:R1:W-:Y:S04]  /*1adaf0*/  STL [R1+0x10c8], R66 ;  /* 0x0010c84201007387 */ /* 0x0003e80000100800 */
[----:B------:R1:W-:Y:S04]  /*1adb00*/  STL [R1+0x10d0], R58 ;  /* 0x0010d03a01007387 */ /* 0x0003e80000100800 */
[----:B------:R-:W2:Y:S04]  /*1adb10*/  LDL.LU R80, [R1+0x1ab0] ;  /* 0x001ab00001507983 */ /* 0x000ea80000300800 */
[----:B------:R3:W-:Y:S04]  /*1adb20*/  STL [R1+0x10d8], R54 ;  /* 0x0010d83601007387 */ /* 0x0007e80000100800 */
[----:B------:R-:W-:Y:S04]  /*1adb30*/  STL [R1+0x10e0], R42 ;  /* 0x0010e02a01007387 */ /* 0x000fe80000100800 */
[----:B------:R-:W2:Y:S04]  /*1adb40*/  LDL.LU R81, [R1+0x1ab4] ;  /* 0x001ab40001517983 */ /* 0x000ea80000300800 */
[----:B------:R-:W2:Y:S04]  /*1adb50*/  LDL.LU R82, [R1+0x1ab8] ;  /* 0x001ab80001527983 */ /* 0x000ea80000300800 */
[----:B------:R-:W2:Y:S04]  /*1adb60*/  LDL.LU R83, [R1+0x1abc] ;  /* 0x001abc0001537983 */ /* 0x000ea80000300800 */
[----:B-1----:R-:W2:Y:S04]  /*1adb70*/  LDL.LU.64 R66, [R1+0x4810] ;  /* 0x0048100001427983 */ /* 0x002ea80000300a00 */
[----:B------:R-:W2:Y:S01]  /*1adb80*/  LDL.LU.64 R58, [R1+0x4808] ;  /* 0x00480800013a7983 */ /* 0x000ea20000300a00 */
[----:B---3--:R-:W-:-:S05]  /*1adb90*/  IADD3 R54, P3, PT, R48, R51, RZ ;  /* 0x0000003330367210 */ /* 0x008fca0007f7e0ff */
[----:B------:R1:W-:Y:S04]  /*1adba0*/  STL [R1+0x124c], R54 ;  /* 0x00124c3601007387 */ /* 0x0003e80000100800 */
[----:B-1----:R-:W3:Y:S01]  /*1adbb0*/  LDL.LU.64 R54, [R1+0x4800] ;  /* 0x0048000001367983 */ /* 0x002ee20000300a00 */
[C---:B------:R-:W-:Y:S08]  /*1adbc0*/  HMMA.1688.F32.TF32 R36, R240.reuse, R36, R76 ;  /* 0x00000024f024723c */ /* 0x040ff0000008104c */
[----:B------:R-:W-:Y:S01]  /*1adbd0*/  HMMA.1688.F32.TF32 R40, R240, R40, R244 ;  /* 0x00000028f028723c */ /* 0x000fe200000810f4 */
[----:B----4-:R-:W-:-:S05]  /*1adbe0*/  IADD3 R76, P4, PT, R70, R51, RZ ;  /* 0x00000033464c7210 */ /* 0x010fca0007f9e0ff */
[----:B------:R-:W-:Y:S04]  /*1adbf0*/  STL [R1+0x1264], R76 ;  /* 0x0012644c01007387 */ /* 0x000fe80000100800 */
[----:B------:R-:W4:Y:S01]  /*1adc00*/  LDL.LU R244, [R1+0x1aa0] ;  /* 0x001aa00001f47983 */ /* 0x000f220000300800 */
[----:B--2---:R-:W-:-:S05]  /*1adc10*/  IADD3 R75, P5, PT, R62, R51, RZ ;  /* 0x000000333e4b7210 */ /* 0x004fca0007fbe0ff */
[----:B------:R-:W-:Y:S01]  /*1adc20*/  STL [R1+0x126c], R75 ;  /* 0x00126c4b01007387 */ /* 0x000fe20000100800 */
[----:B------:R-:W-:Y:S02]  /*1adc30*/  IADD3 R74, P6, PT, R46, R51, RZ ;  /* 0x000000332e4a7210 */ /* 0x000fe40007fde0ff */
[----:B------:R-:W-:-:S03]  /*1adc40*/  IADD3.X R70, PT, PT, R71, R2, RZ, P4, !PT ;  /* 0x0000000247467210 */ /* 0x000fc600027fe4ff */
[----:B------:R1:W-:Y:S04]  /*1adc50*/  STL [R1+0x1ad0], R74 ;  /* 0x001ad04a01007387 */ /* 0x0003e80000100800 */
[----:B------:R-:W4:Y:S04]  /*1adc60*/  LDL.LU R245, [R1+0x1aa4] ;  /* 0x001aa40001f57983 */ /* 0x000f280000300800 */
[----:B------:R-:W4:Y:S04]  /*1adc70*/  LDL.LU R246, [R1+0x1aa8] ;  /* 0x001aa80001f67983 */ /* 0x000f280000300800 */
[----:B------:R-:W4:Y:S01]  /*1adc80*/  LDL.LU R247, [R1+0x1aac] ;  /* 0x001aac0001f77983 */ /* 0x000f220000300800 */
[----:B------:R-:W-:-:S02]  /*1adc90*/  IMAD.X R63, R63, 0x1, R2, P5 ;  /* 0x000000013f3f7824 */ /* 0x000fc400028e0602 */
[--C-:B------:R-:W-:Y:S02]  /*1adca0*/  IMAD.X R62, R47, 0x1, R2.reuse, P6 ;  /* 0x000000012f3e7824 */ /* 0x100fe400030e0602 */
[----:B-1----:R-:W-:Y:S02]  /*1adcb0*/  IMAD.X R74, R49, 0x1, R2, P3 ;  /* 0x00000001314a7824 */ /* 0x002fe400018e0602 */
[----:B------:R-:W2:Y:S04]  /*1adcc0*/  LDL.LU.64 R48, [R1+0x47f8] ;  /* 0x0047f80001307983 */ /* 0x000ea80000300a00 */
[----:B------:R-:W-:Y:S04]  /*1adcd0*/  STL [R1+0x1248], R74 ;  /* 0x0012484a01007387 */ /* 0x000fe80000100800 */
[----:B------:R1:W-:Y:S04]  /*1adce0*/  STL [R1+0x1260], R70 ;  /* 0x0012604601007387 */ /* 0x0003e80000100800 */
[----:B------:R1:W-:Y:S04]  /*1adcf0*/  STL [R1+0x1268], R63 ;  /* 0x0012683f01007387 */ /* 0x0003e80000100800 */
[----:B------:R3:W-:Y:S01]  /*1add00*/  STL [R1+0x138c], R62 ;  /* 0x00138c3e01007387 */ /* 0x0007e20000100800 */
[----:B-1----:R-:W-:-:S02]  /*1add10*/  IADD3 R70, P3, PT, R66, R51, RZ ;  /* 0x0000003342467210 */ /* 0x002fc40007f7e0ff */
[-C--:B------:R-:W-:Y:S02]  /*1add20*/  IADD3 R63, P4, PT, R58, R51.reuse, RZ ;  /* 0x000000333a3f7210 */ /* 0x080fe40007f9e0ff */
[----:B---3--:R-:W-:Y:S01]  /*1add30*/  IADD3 R62, P5, PT, R54, R51, RZ ;  /* 0x00000033363e7210 */ /* 0x008fe20007fbe0ff */
[----:B------:R1:W-:Y:S04]  /*1add40*/  STL [R1+0x1b88], R70 ;  /* 0x001b884601007387 */ /* 0x0003e80000100800 */
[----:B------:R-:W3:Y:S04]  /*1add50*/  LDL.LU.64 R76, [R1+0x4698] ;  /* 0x00469800014c7983 */ /* 0x000ee80000300a00 */
[----:B------:R-:W-:Y:S04]  /*1add60*/  STL [R1+0x1bb0], R63 ;  /* 0x001bb03f01007387 */ /* 0x000fe80000100800 */
[----:B------:R-:W4:Y:S04]  /*1add70*/  LDL.LU.64 R74, [R1+0x4690] ;  /* 0x00469000014a7983 */ /* 0x000f280000300a00 */
[----:B------:R1:W-:Y:S04]  /*1add80*/  STL [R1+0x1bb8], R62 ;  /* 0x001bb83e01007387 */ /* 0x0003e80000100800 */
[----:B-1----:R-:W4:Y:S04]  /*1add90*/  LDL.LU.64 R70, [R1+0x4688] ;  /* 0x0046880001467983 */ /* 0x002f280000300a00 */
[----:B------:R-:W4:Y:S01]  /*1adda0*/  LDL.LU.64 R62, [R1+0x4680] ;  /* 0x00468000013e7983 */ /* 0x000f220000300a00 */
[----:B------:R-:W-:Y:S03]  /*1addb0*/  HMMA.1688.F32.TF32 R44, R240, R44, R248 ;  /* 0x0000002cf02c723c */ /* 0x000fe600000810f8 */
[----:B------:R-:W4:Y:S01]  /*1addc0*/  LDL.LU R248, [R1+0x1a90] ;  /* 0x001a900001f87983 */ /* 0x000f220000300800 */
[----:B------:R-:W-:-:S03]  /*1addd0*/  IMAD.X R66, R67, 0x1, R2, P3 ;  /* 0x0000000143427824 */ /* 0x000fc600018e0602 */
[----:B------:R-:W4:Y:S01]  /*1adde0*/  LDL.LU R249, [R1+0x1a94] ;  /* 0x001a940001f97983 */ /* 0x000f220000300800 */
[----:B------:R-:W-:-:S03]  /*1addf0*/  IADD3.X R58, PT, PT, R59, R2, RZ, P4, !PT ;  /* 0x000000023b3a7210 */ /* 0x000fc600027fe4ff */
[----:B------:R-:W4:Y:S01]  /*1ade00*/  LDL.LU R250, [R1+0x1a98] ;  /* 0x001a980001fa7983 */ /* 0x000f220000300800 */
[----:B------:R-:W-:-:S03]  /*1ade10*/  IMAD.X R54, R55, 0x1, R2, P5 ;  /* 0x0000000137367824 */ /* 0x000fc600028e0602 */
[----:B------:R-:W4:Y:S01]  /*1ade20*/  LDL.LU R251, [R1+0x1a9c] ;  /* 0x001a9c0001fb7983 */ /* 0x000f220000300800 */
[----:B--2---:R-:W-:-:S05]  /*1ade30*/  IADD3 R78, P6, PT, R48, R51, RZ ;  /* 0x00000033304e7210 */ /* 0x004fca0007fde0ff */
[----:B------:R1:W-:Y:S01]  /*1ade40*/  STL [R1+0x1bc0], R78 ;  /* 0x001bc04e01007387 */ /* 0x0003e20000100800 */
[----:B------:R-:W-:-:S03]  /*1ade50*/  IMAD.X R48, R49, 0x1, R2, P6 ;  /* 0x0000000131307824 */ /* 0x000fc600030e0602 */
[----:B------:R2:W-:Y:S04]  /*1ade60*/  STL [R1+0x1b84], R66 ;  /* 0x001b844201007387 */ /* 0x0005e80000100800 */
[----:B------:R2:W-:Y:S04]  /*1ade70*/  STL [R1+0x1b8c], R58 ;  /* 0x001b8c3a01007387 */ /* 0x0005e80000100800 */
[----:B------:R2:W-:Y:S04]  /*1ade80*/  STL [R1+0x1bb4], R54 ;  /* 0x001bb43601007387 */ /* 0x0005e80000100800 */
[----:B-1----:R-:W4:Y:S04]  /*1ade90*/  LDL.LU.64 R78, [R1+0x4538] ;  /* 0x00453800014e7983 */ /* 0x002f280000300a00 */
[----:B------:R1:W-:Y:S04]  /*1adea0*/  STL [R1+0x1bbc], R48 ;  /* 0x001bbc3001007387 */ /* 0x0003e80000100800 */
[----:B--2---:R-:W2:Y:S01]  /*1adeb0*/  LDL.LU.64 R66, [R1+0x4530] ;  /* 0x0045300001427983 */ /* 0x004ea20000300a00 */
[----:B------:R-:W-:Y:S03]  /*1adec0*/  HMMA.1688.F32.TF32 R56, R240, R56, R80 ;  /* 0x00000038f038723c */ /* 0x000fe60000081050 */
[----:B------:R-:W2:Y:S01]  /*1aded0*/  LDL.LU.64 R54, [R1+0x4528] ;  /* 0x0045280001367983 */ /* 0x000ea20000300a00 */
[----:B---3--:R-:W-:-:S02]  /*1adee0*/  IADD3 R80, P3, PT, R76, R51, RZ ;  /* 0x000000334c507210 */ /* 0x008fc40007f7e0ff */
[-C--:B----4-:R-:W-:Y:S01]  /*1adef0*/  IADD3 R82, P4, PT, R74, R51.reuse, RZ ;  /* 0x000000334a527210 */ /* 0x090fe20007f9e0ff */
[----:B-1----:R-:W3:Y:S01]  /*1adf00*/  LDL.LU.64 R48, [R1+0x4520] ;  /* 0x0045200001307983 */ /* 0x002ee20000300a00 */
[----:B------:R-:W-:-:S03]  /*1adf10*/  IADD3 R81, P5, PT, R70, R51, RZ ;  /* 0x0000003346517210 */ /* 0x000fc60007fbe0ff */
[----:B------:R1:W-:Y:S01]  /*1adf20*/  STL [R1+0x1d70], R80 ;  /* 0x001d705001007387 */ /* 0x0003e20000100800 */
[--C-:B------:R-:W-:Y:S01]  /*1adf30*/  IMAD.X R76, R77, 0x1, R2.reuse, P3 ;  /* 0x000000014d4c7824 */ /* 0x100fe200018e0602 */
[----:B------:R-:W-:Y:S02]  /*1adf40*/  IADD3.X R74, PT, PT, R75, R2, RZ, P4, !PT ;  /* 0x000000024b4a7210 */ /* 0x000fe400027fe4ff */
[----:B------:R-:W-:Y:S01]  /*1adf50*/  STL [R1+0x1d78], R82 ;  /* 0x001d785201007387 */ /* 0x000fe20000100800 */
[----:B------:R-:W-:-:S03]  /*1adf60*/  IMAD.X R70, R71, 0x1, R2, P5 ;  /* 0x0000000147467824 */ /* 0x000fc600028e0602 */
[----:B------:R-:W-:Y:S01]  /*1adf70*/  STL [R1+0x1d80], R81 ;  /* 0x001d805101007387 */ /* 0x000fe20000100800 */
[----:B-1----:R-:W-:-:S05]  /*1adf80*/  IADD3 R80, P6, PT, R62, R51, RZ ;  /* 0x000000333e507210 */ /* 0x002fca0007fde0ff */
[----:B------:R-:W-:Y:S01]  /*1adf90*/  STL [R1+0x1d88], R80 ;  /* 0x001d885001007387 */ /* 0x000fe20000100800 */
[----:B------:R-:W-:-:S03]  /*1adfa0*/  IMAD.X R62, R63, 0x1, R2, P6 ;  /* 0x000000013f3e7824 */ /* 0x000fc600030e0602 */
[----:B------:R1:W-:Y:S04]  /*1adfb0*/  STL [R1+0x1d6c], R76 ;  /* 0x001d6c4c01007387 */ /* 0x0003e80000100800 */
[----:B------:R-:W-:Y:S04]  /*1adfc0*/  STL [R1+0x1d74], R74 ;  /* 0x001d744a01007387 */ /* 0x000fe80000100800 */
[----:B------:R4:W-:Y:S04]  /*1adfd0*/  STL [R1+0x1d7c], R70 ;  /* 0x001d7c4601007387 */ /* 0x0009e80000100800 */
[----:B-1----:R-:W3:Y:S04]  /*1adfe0*/  LDL.LU.64 R76, [R1+0x4c88] ;  /* 0x004c8800014c7983 */ /* 0x002ee80000300a00 */
[----:B------:R1:W-:Y:S04]  /*1adff0*/  STL [R1+0x1d84], R62 ;  /* 0x001d843e01007387 */ /* 0x0003e80000100800 */
[----:B----4-:R-:W4:Y:S04]  /*1ae000*/  LDL.LU.64 R70, [R1+0x4c80] ;  /* 0x004c800001467983 */ /* 0x010f280000300a00 */
[----:B-1----:R-:W4:Y:S01]  /*1ae010*/  LDL.LU.64 R62, [R1+0x4c78] ;  /* 0x004c7800013e7983 */ /* 0x002f220000300a00 */
[----:B------:R-:W-:Y:S01]  /*1ae020*/  HMMA.1688.F32.TF32 R72, R240, R72, R244 ;  /* 0x00000048f048723c */ /* 0x000fe200000810f4 */
[----:B------:R-:W-:-:S02]  /*1ae030*/  IADD3 R80, P3, PT, R78, R51, RZ ;  /* 0x000000334e507210 */ /* 0x000fc40007f7e0ff */
[-C--:B--2---:R-:W-:Y:S02]  /*1ae040*/  IADD3 R82, P4, PT, R66, R51.reuse, RZ ;  /* 0x0000003342527210 */ /* 0x084fe40007f9e0ff */
[----:B------:R-:W-:Y:S01]  /*1ae050*/  IADD3 R81, P5, PT, R54, R51, RZ ;  /* 0x0000003336517210 */ /* 0x000fe20007fbe0ff */
[----:B------:R3:W-:Y:S04]  /*1ae060*/  STL [R1+0x2370], R80 ;  /* 0x0023705001007387 */ /* 0x0007e80000100800 */
[----:B------:R-:W-:Y:S01]  /*1ae070*/  STL [R1+0x2380], R82 ;  /* 0x0023805201007387 */ /* 0x000fe20000100800 */
[----:B------:R-:W-:-:S03]  /*1ae080*/  IMAD.X R54, R55, 0x1, R2, P5 ;  /* 0x0000000137367824 */ /* 0x000fc600028e0602 */
[----:B------:R-:W2:Y:S01]  /*1ae090*/  LDL.LU R244, [R1+0x1e70] ;  /* 0x001e700001f47983 */ /* 0x000ea20000300800 */
[----:B------:R-:W1:Y:S03]  /*1ae0a0*/  LDC R55, c[0x0][0x3ac] ;  /* 0x0000eb00ff377b82 */ /* 0x000e660000000800 */
[----:B------:R-:W-:Y:S01]  /*1ae0b0*/  STL [R1+0x2390], R81 ;  /* 0x0023905101007387 */ /* 0x000fe20000100800 */
[----:B------:R-:W-:Y:S01]  /*1ae0c0*/  IMAD.X R78, R79, 0x1, R2, P3 ;  /* 0x000000014f4e7824 */ /* 0x000fe200018e0602 */
[----:B---3--:R-:W-:Y:S02]  /*1ae0d0*/  IADD3 R80, P6, PT, R48, R51, RZ ;  /* 0x0000003330507210 */ /* 0x008fe40007fde0ff */
[----:B------:R-:W-:-:S03]  /*1ae0e0*/  IADD3.X R66, PT, PT, R67, R2, RZ, P4, !PT ;  /* 0x0000000243427210 */ /* 0x000fc600027fe4ff */
[----:B------:R-:W-:Y:S04]  /*1ae0f0*/  STL [R1+0x23a0], R80 ;  /* 0x0023a05001007387 */ /* 0x000fe80000100800 */
[----:B------:R-:W2:Y:S04]  /*1ae100*/  LDL.LU R245, [R1+0x1e74] ;  /* 0x001e740001f57983 */ /* 0x000ea80000300800 */
[----:B------:R-:W2:Y:S04]  /*1ae110*/  LDL.LU R246, [R1+0x1e78] ;  /* 0x001e780001f67983 */ /* 0x000ea80000300800 */
[----:B------:R-:W2:Y:S01]  /*1ae120*/  LDL.LU R247, [R1+0x1e7c] ;  /* 0x001e7c0001f77983 */ /* 0x000ea20000300800 */
[----:B------:R-:W-:-:S03]  /*1ae130*/  IMAD.X R48, R49, 0x1, R2, P6 ;  /* 0x0000000131307824 */ /* 0x000fc600030e0602 */
[----:B------:R-:W-:Y:S04]  /*1ae140*/  STL [R1+0x2364], R78 ;  /* 0x0023644e01007387 */ /* 0x000fe80000100800 */
[----:B------:R-:W-:Y:S04]  /*1ae150*/  STL [R1+0x2374], R66 ;  /* 0x0023744201007387 */ /* 0x000fe80000100800 */
[----:B------:R3:W-:Y:S04]  /*1ae160*/  STL [R1+0x2384], R54 ;  /* 0x0023843601007387 */ /* 0x0007e80000100800 */
[----:B------:R1:W-:Y:S01]  /*1ae170*/  STL [R1+0x2394], R48 ;  /* 0x0023943001007387 */ /* 0x0003e20000100800 */
[----:B---3--:R-:W-:-:S02]  /*1ae180*/  IADD3 R54, P3, PT, R76, R51, RZ ;  /* 0x000000334c367210 */ /* 0x008fc40007f7e0ff */
[----:B----4-:R-:W-:-:S03]  /*1ae190*/  IADD3 R49, P4, PT, R70, R51, RZ ;  /* 0x0000003346317210 */ /* 0x010fc60007f9e0ff */
[----:B------:R3:W-:Y:S04]  /*1ae1a0*/  STL [R1+0x814], R54 ;  /* 0x0008143601007387 */ /* 0x0007e80000100800 */
[----:B------:R-:W-:Y:S04]  /*1ae1b0*/  STL [R1+0x81c], R49 ;  /* 0x00081c3101007387 */ /* 0x000fe80000100800 */
[----:B------:R-:W-:Y:S01]  /*1ae1c0*/  LDS R49, [R50+UR10+0x8f180] ;  /* 0x08f1800a32317984 */ /* 0x000fe20008000800 */
[----:B-1----:R-:W-:-:S03]  /*1ae1d0*/  IADD3 R48, P5, PT, R62, R51, RZ ;  /* 0x000000333e307210 */ /* 0x002fc60007fbe0ff */
[----:B------:R-:W-:Y:S04]  /*1ae1e0*/  LDS R51, [R50+UR10+0x8f980] ;  /* 0x08f9800a32337984 */ /* 0x000fe80008000800 */
[----:B------:R-:W-:Y:S01]  /*1ae1f0*/  STL [R1+0x824], R48 ;  /* 0x0008243001007387 */ /* 0x000fe20000100800 */
[----:B---3--:R-:W-:-:S03]  /*1ae200*/  IMAD.X R54, R77, 0x1, R2, P3 ;  /* 0x000000014d367824 */ /* 0x008fc600018e0602 */
[----:B------:R-:W-:Y:S04]  /*1ae210*/  STL [R1+0xab50], R252 ;  /* 0x00ab50fc01007387 */ /* 0x000fe80000100800 */
[----:B------:R-:W3:Y:S04]  /*1ae220*/  LDL.LU.64 R82, [R1+0x4cb0] ;  /* 0x004cb00001527983 */ /* 0x000ee80000300a00 */
[----:B------:R-:W-:Y:S04]  /*1ae230*/  LDS R48, [R252+UR10+0x8f180] ;  /* 0x08f1800afc307984 */ /* 0x000fe80008000800 */
[----:B------:R-:W-:Y:S04]  /*1ae240*/  STL [R1+0x810], R54 ;  /* 0x0008103601007387 */ /* 0x000fe80000100800 */
[----:B------:R-:W4:Y:S04]  /*1ae250*/  LDL.LU.64 R80, [R1+0x4af8] ;  /* 0x004af80001507983 */ /* 0x000f280000300a00 */
[----:B------:R1:W2:Y:S04]  /*1ae260*/  LDS R50, [R252+UR10+0x8f980] ;  /* 0x08f9800afc327984 */ /* 0x0002a80008000800 */
[----:B------:R-:W4:Y:S01]  /*1ae270*/  LDL.LU.64 R94, [R1+0x4af0] ;  /* 0x004af000015e7983 */ /* 0x000f220000300a00 */
[----:B-1----:R-:W-:-:S03]  /*1ae280*/  SHF.L.U32 R252, R55, 0x7, RZ ;  /* 0x0000000737fc7819 */ /* 0x002fc600000006ff */
[----:B------:R-:W4:Y:S04]  /*1ae290*/  LDL.LU.64 R54, [R1+0x4ae8] ;  /* 0x004ae80001367983 */ /* 0x000f280000300a00 */
[----:B------:R-:W4:Y:S04]  /*1ae2a0*/  LDL.LU R96, [R1+0x1e60] ;  /* 0x001e600001607983 */ /* 0x000f280000300800 */
[----:B------:R-:W4:Y:S04]  /*1ae2b0*/  LDL.LU R97, [R1+0x1e64] ;  /* 0x001e640001617983 */ /* 0x000f280000300800 */
[----:B------:R-:W4:Y:S01]  /*1ae2c0*/  LDL.LU R98, [R1+0x1e68] ;  /* 0x001e680001627983 */ /* 0x000f220000300800 */
[----:B------:R-:W-:Y:S03]  /*1ae2d0*/  HMMA.1688.F32.TF32 R64, R240, R64, R248 ;  /* 0x00000040f040723c */ /* 0x000fe600000810f8 */
[----:B------:R-:W4:Y:S01]  /*1ae2e0*/  LDL.LU R99, [R1+0x1e6c] ;  /* 0x001e6c0001637983 */ /* 0x000f220000300800 */
[----:B------:R-:W-:-:S03]  /*1ae2f0*/  IMAD.X R70, R71, 0x1, R2, P4 ;  /* 0x0000000147467824 */ /* 0x000fc600020e0602 */
[----:B------:R-:W4:Y:S01]  /*1ae300*/  LDL.LU R248, [R1+0x1e50] ;  /* 0x001e500001f87983 */ /* 0x000f220000300800 */
[----:B------:R-:W-:-:S03]  /*1ae310*/  IMAD.SHL.U32 R252, R252, 0x4, RZ ;  /* 0x00000004fcfc7824 */ /* 0x000fc600078e00ff */
[----:B------:R-:W4:Y:S04]  /*1ae320*/  LDL.LU R249, [R1+0x1e54] ;  /* 0x001e540001f97983 */ /* 0x000f280000300800 */
[----:B------:R-:W4:Y:S04]  /*1ae330*/  LDL.LU R250, [R1+0x1e58] ;  /* 0x001e580001fa7983 */ /* 0x000f280000300800 */
[----:B------:R-:W4:Y:S01]  /*1ae340*/  LDL.LU R251, [R1+0x1e5c] ;  /* 0x001e5c0001fb7983 */ /* 0x000f220000300800 */
[----:B------:R-:W-:-:S03]  /*1ae350*/  IMAD.X R71, R63, 0x1, R2, P5 ;  /* 0x000000013f477824 */ /* 0x000fc600028e0602 */
[----:B------:R3:W-:Y:S01]  /*1ae360*/  STL [R1+0x818], R70 ;  /* 0x0008184601007387 */ /* 0x0007e20000100800 */
[----:B------:R-:W-:Y:S02]  /*1ae370*/  UIADD3 UR7, UPT, UPT, UR7, 0x1, URZ ;  /* 0x0000000107077890 */ /* 0x000fe4000fffe0ff */
[----:B------:R-:W-:Y:S02]  /*1ae380*/  UIADD3 UR10, UPT, UPT, UR8, -0x2, URZ ;  /* 0xfffffffe080a7890 */ /* 0x000fe4000fffe0ff */
[----:B------:R-:W-:Y:S01]  /*1ae390*/  UISETP.GT.AND UP1, UPT, UR11, URZ, UPT ;  /* 0x000000ff0b00728c */ /* 0x000fe2000bf24270 */
[----:B------:R1:W-:Y:S01]  /*1ae3a0*/  STL [R1+0x820], R71 ;  /* 0x0008204701007387 */ /* 0x0003e20000100800 */
[----:B------:R-:W-:Y:S01]  /*1ae3b0*/  BAR.SYNC.DEFER_BLOCKING 0x0 ;  /* 0x0000000000007b1d */ /* 0x000fe20000010000 */
[----:B--2---:R-:W-:Y:S01]  /*1ae3c0*/  HMMA.1688.F32.TF32 R60, R240, R60, R244 ;  /* 0x0000003cf03c723c */ /* 0x004fe200000810f4 */
[-C--:B---3--:R-:W-:Y:S02]  /*1ae3d0*/  IADD3 R70, P3, PT, R82, R252.reuse, RZ ;  /* 0x000000fc52467210 */ /* 0x088fe40007f7e0ff */
[----:B----4-:R-:W-:-:S02]  /*1ae3e0*/  IADD3 R76, P4, PT, R80, R252, RZ ;  /* 0x000000fc504c7210 */ /* 0x010fc40007f9e0ff */
[-C--:B-1----:R-:W-:Y:S01]  /*1ae3f0*/  IADD3 R71, P5, PT, R94, R252.reuse, RZ ;  /* 0x000000fc5e477210 */ /* 0x082fe20007fbe0ff */
[----:B------:R1:W-:Y:S04]  /*1ae400*/  STL [R1+0x7d0], R70 ;  /* 0x0007d04601007387 */ /* 0x0003e80000100800 */
[----:B------:R-:W-:Y:S04]  /*1ae410*/  STL [R1+0x10a4], R76 ;  /* 0x0010a44c01007387 */ /* 0x000fe80000100800 */
[----:B------:R-:W2:Y:S04]  /*1ae420*/  LDL.LU R244, [R1+0x29e0] ;  /* 0x0029e00001f47983 */ /* 0x000ea80000300800 */
[----:B------:R-:W-:Y:S01]  /*1ae430*/  STL [R1+0x10ac], R71 ;  /* 0x0010ac4701007387 */ /* 0x000fe20000100800 */
[----:B-1----:R-:W-:-:S05]  /*1ae440*/  IADD3 R70, P6, PT, R54, R252, RZ ;  /* 0x000000fc36467210 */ /* 0x002fca0007fde0ff */
[----:B------:R1:W-:Y:S04]  /*1ae450*/  STL [R1+0x10c4], R70 ;  /* 0x0010c44601007387 */ /* 0x0003e80000100800 */
[----:B------:R-:W2:Y:S04]  /*1ae460*/  LDL.LU R245, [R1+0x29e4] ;  /* 0x0029e40001f57983 */ /* 0x000ea80000300800 */
[----:B------:R-:W3:Y:S04]  /*1ae470*/  LDL.LU.64 R92, [R1+0x4b00] ;  /* 0x004b0000015c7983 */ /* 0x000ee80000300a00 */
[----:B------:R-:W4:Y:S04]  /*1ae480*/  LDL.LU.64 R90, [R1+0x4988] ;  /* 0x00498800015a7983 */ /* 0x000f280000300a00 */
[----:B------:R-:W2:Y:S04]  /*1ae490*/  LDL.LU.64 R88, [R1+0x4980] ;  /* 0x0049800001587983 */ /* 0x000ea80000300a00 */
[----:B-1----:R-:W2:Y:S04]  /*1ae4a0*/  LDL.LU.64 R70, [R1+0x4978] ;  /* 0x0049780001467983 */ /* 0x002ea80000300a00 */
[----:B------:R-:W2:Y:S04]  /*1ae4b0*/  LDL.LU R76, [R1+0x1a80] ;  /* 0x001a8000014c7983 */ /* 0x000ea80000300800 */
[----:B------:R-:W2:Y:S01]  /*1ae4c0*/  LDL.LU R77, [R1+0x1a84] ;  /* 0x001a8400014d7983 */ /* 0x000ea20000300800 */
[----:B------:R-:W-:-:S03]  /*1ae4d0*/  IADD3.X R82, PT, PT, R83, R2, RZ, P3, !PT ;  /* 0x0000000253527210 */ /* 0x000fc60001ffe4ff */
[----:B------:R-:W2:Y:S04]  /*1ae4e0*/  LDL.LU R78, [R1+0x1a88] ;  /* 0x001a8800014e7983 */ /* 0x000ea80000300800 */
[----:B------:R-:W2:Y:S01]  /*1ae4f0*/  LDL.LU R79, [R1+0x1a8c] ;  /* 0x001a8c00014f7983 */ /* 0x000ea20000300800 */
[----:B------:R-:W-:-:S03]  /*1ae500*/  IMAD.X R80, R81, 0x1, R2, P4 ;  /* 0x0000000151507824 */ /* 0x000fc600020e0602 */
[----:B------:R-:W2:Y:S04]  /*1ae510*/  LDL.LU.64 R86, [R1+0x4990] ;  /* 0x0049900001567983 */ /* 0x000ea80000300a00 */
[----:B------:R1:W-:Y:S04]  /*1ae520*/  STL [R1+0x7cc], R82 ;  /* 0x0007cc5201007387 */ /* 0x0003e80000100800 */
[----:B------:R-:W2:Y:S04]  /*1ae530*/  LDL.LU.64 R84, [R1+0x4828] ;  /* 0x0048280001547983 */ /* 0x000ea80000300a00 */
[----:B------:R1:W-:Y:S04]  /*1ae540*/  STL [R1+0x10a0], R80 ;  /* 0x0010a05001007387 */ /* 0x0003e80000100800 */
[----:B-1----:R-:W2:Y:S04]  /*1ae550*/  LDL.LU.64 R82, [R1+0x4820] ;  /* 0x0048200001527983 */ /* 0x002ea80000300a00 */
[----:B------:R-:W2:Y:S01]  /*1ae560*/  LDL.LU.64 R80, [R1+0x4818] ;  /* 0x0048180001507983 */ /* 0x000ea20000300a00 */
[----:B------:R-:W-:-:S02]  /*1ae570*/  IMAD.X R94, R95, 0x1, R2, P5 ;  /* 0x000000015f5e7824 */ /* 0x000fc400028e0602 */
[----:B------:R-:W-:-:S03]  /*1ae580*/  IMAD.X R95, R55, 0x1, R2, P6 ;  /* 0x00000001375f7824 */ /* 0x000fc600030e0602 */
[----:B------:R3:W-:Y:S01]  /*1ae590*/  STL [R1+0x10a8], R94 ;  /* 0x0010a85e01007387 */ /* 0x0007e20000100800 */
[----:B------:R-:W-:Y:S03]  /*1ae5a0*/  HMMA.1688.F32.TF32 R52, R240, R52, R96 ;  /* 0x00000034f034723c */ /* 0x000fe60000081060 */
[----:B------:R2:W-:Y:S01]  /*1ae5b0*/  STL [R1+0x10c0], R95 ;  /* 0x0010c05f01007387 */ /* 0x0005e20000100800 */
[-C--:B---3--:R-:W-:Y:S02]  /*1ae5c0*/  IADD3 R94, P3, PT, R92, R252.reuse, RZ ;  /* 0x000000fc5c5e7210 */ /* 0x088fe40007f7e0ff */
[-C--:B----4-:R-:W-:Y:S02]  /*1ae5d0*/  IADD3 R96, P4, PT, R90, R252.reuse, RZ ;  /* 0x000000fc5a607210 */ /* 0x090fe40007f9e0ff */
[----:B--2---:R-:W-:Y:S01]  /*1ae5e0*/  IADD3 R95, P5, PT, R88, R252, RZ ;  /* 0x000000fc585f7210 */ /* 0x004fe20007fbe0ff */
[----:B------:R1:W-:Y:S01]  /*1ae5f0*/  STL [R1+0x109c], R94 ;  /* 0x00109c5e01007387 */ /* 0x0003e20000100800 */
[----:B------:R-:W-:Y:S01]  /*1ae600*/  IADD3.X R92, PT, PT, R93, R2, RZ, P3, !PT ;  /* 0x000000025d5c7210 */ /* 0x000fe20001ffe4ff */
[----:B------:R-:W-:-:S02]  /*1ae610*/  IMAD.X R90, R91, 0x1, R2, P4 ;  /* 0x000000015b5a7824 */ /* 0x000fc400020e0602 */
[----:B------:R-:W-:Y:S01]  /*1ae620*/  STL [R1+0x1234], R96 ;  /* 0x0012346001007387 */ /* 0x000fe20000100800 */
[----:B------:R-:W-:-:S03]  /*1ae630*/  IMAD.X R88, R89, 0x1, R2, P5 ;  /* 0x0000000159587824 */ /* 0x000fc600028e0602 */
[----:B------:R-:W-:Y:S01]  /*1ae640*/  STL [R1+0x123c], R95 ;  /* 0x00123c5f01007387 */ /* 0x000fe20000100800 */
[----:B-1----:R-:W-:-:S05]  /*1ae650*/  IADD3 R94, P6, PT, R70, R252, RZ ;  /* 0x000000fc465e7210 */ /* 0x002fca0007fde0ff */
[----:B------:R-:W-:Y:S04]  /*1ae660*/  STL [R1+0x1244], R94 ;  /* 0x0012445e01007387 */ /* 0x000fe80000100800 */
[----:B------:R-:W-:Y:S04]  /*1ae670*/  STL [R1+0x1098], R92 ;  /* 0x0010985c01007387 */ /* 0x000fe80000100800 */
[----:B------:R-:W-:Y:S01]  /*1ae680*/  STL [R1+0x1230], R90 ;  /* 0x0012305a01007387 */ /* 0x000fe20000100800 */
[----:B------:R-:W-:-:S03]  /*1ae690*/  IMAD.X R89, R71, 0x1, R2, P6 ;  /* 0x0000000147597824 */ /* 0x000fc600030e0602 */
[----:B------:R1:W-:Y:S04]  /*1ae6a0*/  STL [R1+0x1238], R88 ;  /* 0x0012385801007387 */ /* 0x0003e80000100800 */
[----:B------:R2:W-:Y:S01]  /*1ae6b0*/  STL [R1+0x1240], R89 ;  /* 0x0012405901007387 */ /* 0x0005e20000100800 */
[-C--:B-1----:R-:W-:Y:S02]  /*1ae6c0*/  IADD3 R88, P3, PT, R86, R252.reuse, RZ ;  /* 0x000000fc56587210 */ /* 0x082fe40007f7e0ff */
[-C--:B------:R-:W-:Y:S02]  /*1ae6d0*/  IADD3 R90, P4, PT, R84, R252.reuse, RZ ;  /* 0x000000fc545a7210 */ /* 0x080fe40007f9e0ff */
[----:B--2---:R-:W-:Y:S01]  /*1ae6e0*/  IADD3 R89, P5, PT, R82, R252, RZ ;  /* 0x000000fc52597210 */ /* 0x004fe20007fbe0ff */
[----:B------:R1:W-:Y:S01]  /*1ae6f0*/  STL [R1+0x122c], R88 ;  /* 0x00122c5801007387 */ /* 0x0003e20000100800 */
[----:B------:R-:W-:-:S03]  /*1ae700*/  IADD3.X R86, PT, PT, R87, R2, RZ, P3, !PT ;  /* 0x0000000257567210 */ /* 0x000fc60001ffe4ff */
[----:B------:R2:W-:Y:S01]  /*1ae710*/  STL [R1+0x1b70], R90 ;  /* 0x001b705a01007387 */ /* 0x0005e20000100800 */
[----:B------:R-:W-:-:S03]  /*1ae720*/  IMAD.X R84, R85, 0x1, R2, P4 ;  /* 0x0000000155547824 */ /* 0x000fc600020e0602 */
[----:B------:R-:W-:Y:S01]  /*1ae730*/  STL [R1+0x1b78], R89 ;  /* 0x001b785901007387 */ /* 0x000fe20000100800 */
[----:B------:R-:W-:Y:S01]  /*1ae740*/  IMAD.X R82, R83, 0x1, R2, P5 ;  /* 0x0000000153527824 */ /* 0x000fe200028e0602 */
[----:B-1----:R-:W-:-:S05]  /*1ae750*/  IADD3 R88, P6, PT, R80, R252, RZ ;  /* 0x000000fc50587210 */ /* 0x002fca0007fde0ff */
[----:B------:R-:W-:Y:S04]  /*1ae760*/  STL [R1+0x1b80], R88 ;  /* 0x001b805801007387 */ /* 0x000fe80000100800 */
[----:B------:R1:W-:Y:S04]  /*1ae770*/  STL [R1+0x1228], R86 ;  /* 0x0012285601007387 */ /* 0x0003e80000100800 */
[----:B------:R-:W3:Y:S04]  /*1ae780*/  LDL.LU R96, [R1+0x20] ;  /* 0x0000200001607983 */ /* 0x000ee80000300800 */
[----:B------:R-:W-:Y:S04]  /*1ae790*/  STL [R1+0x1b6c], R84 ;  /* 0x001b6c5401007387 */ /* 0x000fe80000100800 */
[----:B------:R4:W-:Y:S04]  /*1ae7a0*/  STL [R1+0x1b74], R82 ;  /* 0x001b745201007387 */ /* 0x0009e80000100800 */
[----:B------:R-:W3:Y:S04]  /*1ae7b0*/  LDL.LU R97, [R1+0x24] ;  /* 0x0000240001617983 */ /* 0x000ee80000300800 */
[----:B------:R-:W3:Y:S01]  /*1ae7c0*/  LDL.LU R98, [R1+0x28] ;  /* 0x0000280001627983 */ /* 0x000ee20000300800 */
[----:B------:R-:W-:Y:S03]  /*1ae7d0*/  HMMA.1688.F32.TF32 R68, R240, R68, R248 ;  /* 0x00000044f044723c */ /* 0x000fe600000810f8 */
[----:B------:R-:W3:Y:S04]  /*1ae7e0*/  LDL.LU R99, [R1+0x2c] ;  /* 0x00002c0001637983 */ /* 0x000ee80000300800 */
[----:B------:R-:W3:Y:S04]  /*1ae7f0*/  LDL.LU.64 R248, [R1+0x4830] ;  /* 0x0048300001f87983 */ /* 0x000ee80000300a00 */
[----:B--2---:R-:W2:Y:S04]  /*1ae800*/  LDL.LU.64 R90, [R1+0x46d8] ;  /* 0x0046d800015a7983 */ /* 0x004ea80000300a00 */
[----:B-1----:R-:W2:Y:S01]  /*1ae810*/  LDL.LU.64 R86, [R1+0x46d0] ;  /* 0x0046d00001567983 */ /* 0x002ea20000300a00 */
[----:B----4-:R-:W-:-:S03]  /*1ae820*/  IMAD.X R82, R81, 0x1, R2, P6 ;  /* 0x0000000151527824 */ /* 0x010fc600030e0602 */
[----:B------:R-:W4:Y:S01]  /*1ae830*/  LDL.LU.64 R80, [R1+0x46c8] ;  /* 0x0046c80001507983 */ /* 0x000f220000300a00 */
        /* <DEDUP_REMOVED lines=8> */
[----:B------:R1:W-:Y:S04]  /*1ae8c0*/  STL.64 [R1+0xab60], R242 ;  /* 0x00ab60f201007387 */ /* 0x0003e80000100a00 */
[----:B------:R-:W-:Y:S04]  /*1ae8d0*/  STL.64 [R1+0xab58], R240 ;  /* 0x00ab58f001007387 */ /* 0x000fe80000100a00 */
[----:B-1----:R-:W4:Y:S04]  /*1ae8e0*/  LDL.LU R242, [R1+0x2348] ;  /* 0x0023480001f27983 */ /* 0x002f280000300800 */
[----:B------:R-:W4:Y:S01]  /*1ae8f0*/  LDL.LU R243, [R1+0x234c] ;  /* 0x00234c0001f37983 */ /* 0x000f220000300800 */
[----:B---3--:R-:W-:-:S02]  /*1ae900*/  IADD3 R82, P3, PT, R248, R252, RZ ;  /* 0x000000fcf8527210 */ /* 0x008fc40007f7e0ff */
[-C--:B--2---:R-:W-:Y:S02]  /*1ae910*/  IADD3 R76, P4, PT, R90, R252.reuse, RZ ;  /* 0x000000fc5a4c7210 */ /* 0x084fe40007f9e0ff */
[-C--:B------:R-:W-:Y:S01]  /*1ae920*/  IADD3 R77, P5, PT, R86, R252.reuse, RZ ;  /* 0x000000fc564d7210 */ /* 0x080fe20007fbe0ff */
[----:B------:R-:W-:Y:S04]  /*1ae930*/  STL [R1+0x1b68], R82 ;  /* 0x001b685201007387 */ /* 0x000fe80000100800 */
[----:B------:R-:W2:Y:S04]  /*1ae940*/  LDL.LU.64 R88, [R1+0x46c0] ;  /* 0x0046c00001587983 */ /* 0x000ea80000300a00 */
[----:B------:R4:W-:Y:S04]  /*1ae950*/  STL [R1+0x1d58], R76 ;  /* 0x001d584c01007387 */ /* 0x0009e80000100800 */
[----:B------:R-:W-:Y:S04]  /*1ae960*/  STL [R1+0x1d60], R77 ;  /* 0x001d604d01007387 */ /* 0x000fe80000100800 */
[----:B------:R-:W3:Y:S01]  /*1ae970*/  LDL.LU R250, [R1+0x2328] ;  /* 0x0023280001fa7983 */ /* 0x000ee20000300800 */
[----:B----4-:R-:W-:-:S05]  /*1ae980*/  IADD3 R76, P6, PT, R80, R252, RZ ;  /* 0x000000fc504c7210 */ /* 0x010fca0007fde0ff */
[----:B------:R1:W-:Y:S04]  /*1ae990*/  STL [R1+0x1d68], R76 ;  /* 0x001d684c01007387 */ /* 0x0003e80000100800 */
[----:B------:R-:W3:Y:S04]  /*1ae9a0*/  LDL.LU R251, [R1+0x232c] ;  /* 0x00232c0001fb7983 */ /* 0x000ee80000300800 */
[----:B------:R-:W4:Y:S04]  /*1ae9b0*/  LDL.LU.64 R84, [R1+0x4550] ;  /* 0x0045500001547983 */ /* 0x000f280000300a00 */
[----:B------:R-:W3:Y:S04]  /*1ae9c0*/  LDL.LU.64 R82, [R1+0x4548] ;  /* 0x0045480001527983 */ /* 0x000ee80000300a00 */
[----:B-1----:R-:W3:Y:S01]  /*1ae9d0*/  LDL.LU.64 R76, [R1+0x4540] ;  /* 0x00454000014c7983 */ /* 0x002ee20000300a00 */
[----:B------:R-:W-:Y:S01]  /*1ae9e0*/  IMAD.MOV.U32 R247, RZ, RZ, R3 ;  /* 0x000000fffff77224 */ /* 0x000fe200078e0003 */
[----:B------:R-:W-:Y:S01]  /*1ae9f0*/  HMMA.1688.F32.TF32 R240, R48, R242, R96 ;  /* 0x000000f230f0723c */ /* 0x000fe20000081060 */
[--C-:B------:R-:W-:Y:S01]  /*1aea00*/  IMAD.X R3, R249, 0x1, R2.reuse, P3 ;  /* 0x00000001f9037824 */ /* 0x100fe200018e0602 */
[----:B------:R-:W3:Y:S04]  /*1aea10*/  LDL.LU R244, [R1] ;  /* 0x0000000001f47983 */ /* 0x000ee80000300800 */
[----:B------:R-:W3:Y:S01]  /*1aea20*/  LDL.LU R245, [R1+0x4] ;  /* 0x0000040001f57983 */ /* 0x000ee20000300800 */
[----:B------:R-:W-:Y:S01]  /*1aea30*/  MOV R246, R0 ;  /* 0x0000000000f67202 */ /* 0x000fe20000000f00 */
[----:B------:R-:W-:-:S02]  /*1aea40*/  IMAD.X R90, R91, 0x1, R2, P4 ;  /* 0x000000015b5a7824 */ /* 0x000fc400020e0602 */
[----:B------:R-:W3:Y:S01]  /*1aea50*/  LDL.LU R0, [R1+0xabf0] ;  /* 0x00abf00001007983 */ /* 0x000ee20000300800 */
[----:B------:R-:W-:-:S03]  /*1aea60*/  IADD3.X R86, PT, PT, R87, R2, RZ, P5, !PT ;  /* 0x0000000257567210 */ /* 0x000fc60002ffe4ff */
[----:B------:R1:W-:Y:S04]  /*1aea70*/  STL [R1+0x1b64], R3 ;  /* 0x001b640301007387 */ /* 0x0003e80000100800 */
[----:B------:R-:W-:Y:S04]  /*1aea80*/  STL [R1+0x1d54], R90 ;  /* 0x001d545a01007387 */ /* 0x000fe80000100800 */
[----:B------:R-:W-:Y:S04]  /*1aea90*/  STL [R1+0x1d5c], R86 ;  /* 0x001d5c5601007387 */ /* 0x000fe80000100800 */
[----:B------:R-:W3:Y:S01]  /*1aeaa0*/  LDL.LU.64 R98, [R1+0xabe8] ;  /* 0x00abe80001627983 */ /* 0x000ee20000300a00 */
[----:B-1----:R-:W-:-:S05]  /*1aeab0*/  IMAD.X R3, R81, 0x1, R2, P6 ;  /* 0x0000000151037824 */ /* 0x002fca00030e0602 */
[----:B------:R-:W-:Y:S04]  /*1aeac0*/  STL [R1+0x1d64], R3 ;  /* 0x001d640301007387 */ /* 0x000fe80000100800 */
[----:B------:R-:W3:Y:S04]  /*1aead0*/  LDL.LU.64 R96, [R1+0xabe0] ;  /* 0x00abe00001607983 */ /* 0x000ee80000300a00 */
[----:B------:R-:W3:Y:S04]  /*1aeae0*/  LDL.LU.64 R248, [R1+0x4558] ;  /* 0x0045580001f87983 */ /* 0x000ee80000300a00 */
[----:B------:R1:W-:Y:S04]  /*1aeaf0*/  STL.64 [R1+0x1be0], R240 ;  /* 0x001be0f001007387 */ /* 0x0003e80000100a00 */
[----:B------:R-:W-:Y:S04]  /*1aeb00*/  STL.64 [R1+0x1be8], R242 ;  /* 0x001be8f201007387 */ /* 0x000fe80000100a00 */
[----:B-1----:R-:W3:Y:S01]  /*1aeb10*/  LDL.LU.64 R240, [R1+0x5010] ;  /* 0x0050100001f07983 */ /* 0x002ee20000300a00 */
[----:B--2---:R-:W-:-:S05]  /*1aeb20*/  IADD3 R3, P3, PT, R88, R252, RZ ;  /* 0x000000fc58037210 */ /* 0x004fca0007f7e0ff */
[----:B------:R-:W-:Y:S04]  /*1aeb30*/  STL [R1+0x1d50], R3 ;  /* 0x001d500301007387 */ /* 0x000fe80000100800 */
[----:B------:R-:W2:Y:S01]  /*1aeb40*/  LDL.LU.64 R86, [R1+0x5008] ;  /* 0x0050080001567983 */ /* 0x000ea20000300a00 */
[----:B----4-:R-:W-:-:S05]  /*1aeb50*/  IADD3 R80, P4, PT, R84, R252, RZ ;  /* 0x000000fc54507210 */ /* 0x010fca0007f9e0ff */
[----:B------:R1:W-:Y:S04]  /*1aeb60*/  STL [R1+0x2348], R80 ;  /* 0x0023485001007387 */ /* 0x0003e80000100800 */
[----:B-1----:R-:W4:Y:S01]  /*1aeb70*/  LDL.LU.64 R80, [R1+0x5000] ;  /* 0x0050000001507983 */ /* 0x002f220000300a00 */
[-C--:B---3--:R-:W-:Y:S02]  /*1aeb80*/  IADD3 R90, P5, PT, R82, R252.reuse, RZ ;  /* 0x000000fc525a7210 */ /* 0x088fe40007fbe0ff */
[----:B------:R-:W-:-:S03]  /*1aeb90*/  IADD3 R3, P6, PT, R76, R252, RZ ;  /* 0x000000fc4c037210 */ /* 0x000fc60007fde0ff */
[----:B------:R1:W-:Y:S04]  /*1aeba0*/  STL [R1+0x2350], R90 ;  /* 0x0023505a01007387 */ /* 0x0003e80000100800 */
[----:B-1----:R-:W3:Y:S04]  /*1aebb0*/  LDL.LU R90, [R1+0x2318] ;  /* 0x00231800015a7983 */ /* 0x002ee80000300800 */
[----:B------:R1:W-:Y:S04]  /*1aebc0*/  STL [R1+0x2360], R3 ;  /* 0x0023600301007387 */ /* 0x0003e80000100800 */
[----:B------:R-:W3:Y:S01]  /*1aebd0*/  LDL.LU R91, [R1+0x231c] ;  /* 0x00231c00015b7983 */ /* 0x000ee20000300800 */
[----:B-1----:R-:W-:-:S05]  /*1aebe0*/  IMAD.X R3, R89, 0x1, R2, P3 ;  /* 0x0000000159037824 */ /* 0x002fca00018e0602 */
[----:B------:R1:W-:Y:S02]  /*1aebf0*/  STL [R1+0x1d1c], R3 ;  /* 0x001d1c0301007387 */ /* 0x0003e40000100800 */
[--C-:B-1----:R-:W-:Y:S02]  /*1aec00*/  IMAD.X R3, R77, 0x1, R2.reuse, P6 ;  /* 0x000000014d037824 */ /* 0x102fe400030e0602 */
[----:B------:R-:W-:Y:S01]  /*1aec10*/  HMMA.1688.F32.TF32 R76, R48, R78, R92 ;  /* 0x0000004e304c723c */ /* 0x000fe2000008105c */
[----:B------:R-:W-:Y:S01]  /*1aec20*/  IMAD.X R84, R85, 0x1, R2, P4 ;  /* 0x0000000155547824 */ /* 0x000fe200020e0602 */
[----:B------:R-:W-:-:S04]  /*1aec30*/  IADD3.X R82, PT, PT, R83, R2, RZ, P5, !PT ;  /* 0x0000000253527210 */ /* 0x000fc80002ffe4ff */
[----:B------:R-:W-:Y:S04]  /*1aec40*/  STL [R1+0x2344], R84 ;  /* 0x0023445401007387 */ /* 0x000fe80000100800 */
[----:B------:R-:W-:Y:S04]  /*1aec50*/  STL [R1+0x234c], R82 ;  /* 0x00234c5201007387 */ /* 0x000fe80000100800 */
[----:B------:R-:W3:Y:S04]  /*1aec60*/  LDL.LU.64 R94, [R1+0xabd8] ;  /* 0x00abd800015e7983 */ /* 0x000ee80000300a00 */
[----:B------:R-:W-:Y:S04]  /*1aec70*/  STL [R1+0x2354], R3 ;  /* 0x0023540301007387 */ /* 0x000fe80000100800 */
[----:B------:R-:W3:Y:S04]  /*1aec80*/  LDL.LU.64 R92, [R1+0xabd0] ;  /* 0x00abd000015c7983 */ /* 0x000ee80000300a00 */
[----:B------:R1:W-:Y:S04]  /*1aec90*/  STL.64 [R1+0x1bf0], R76 ;  /* 0x001bf04c01007387 */ /* 0x0003e80000100a00 */
[----:B------:R1:W-:Y:S04]  /*1aeca0*/  STL.64 [R1+0x1bf8], R78 ;  /* 0x001bf84e01007387 */ /* 0x0003e80000100a00 */
[----:B-1----:R-:W3:Y:S01]  /*1aecb0*/  LDL.LU.64 R76, [R1+0xabc8] ;  /* 0x00abc800014c7983 */ /* 0x002ee20000300a00 */
[----:B------:R-:W-:-:S02]  /*1aecc0*/  IADD3 R79, P3, PT, R248, R252, RZ ;  /* 0x000000fcf84f7210 */ /* 0x000fc40007f7e0ff */
[-C--:B------:R-:W-:Y:S01]  /*1aecd0*/  IADD3 R78, P4, PT, R240, R252.reuse, RZ ;  /* 0x000000fcf04e7210 */ /* 0x080fe20007f9e0ff */
[----:B------:R-:W3:Y:S04]  /*1aece0*/  LDL.LU.64 R242, [R1+0x4ff8] ;  /* 0x004ff80001f27983 */ /* 0x000ee80000300a00 */
[----:B------:R-:W3:Y:S04]  /*1aecf0*/  LDL.LU.64 R88, [R1+0x4b20] ;  /* 0x004b200001587983 */ /* 0x000ee80000300a00 */
[----:B------:R-:W-:Y:S04]  /*1aed00*/  STL [R1+0x2340], R79 ;  /* 0x0023404f01007387 */ /* 0x000fe80000100800 */
[----:B------:R-:W3:Y:S04]  /*1aed10*/  LDL.LU.64 R84, [R1+0x4b18] ;  /* 0x004b180001547983 */ /* 0x000ee80000300a00 */
[----:B------:R1:W-:Y:S04]  /*1aed20*/  STL [R1+0x5dc], R78 ;  /* 0x0005dc4e01007387 */ /* 0x0003e80000100800 */
[----:B-1----:R-:W3:Y:S01]  /*1aed30*/  LDL.LU.64 R78, [R1+0x4b10] ;  /* 0x004b1000014e7983 */ /* 0x002ee20000300a00 */
[----:B------:R-:W-:Y:S01]  /*1aed40*/  IMAD.X R240, R241, 0x1, R2, P4 ;  /* 0x00000001f1f07824 */ /* 0x000fe200020e0602 */
[----:B--2---:R-:W-:-:S05]  /*1aed50*/  IADD3 R3, P5, PT, R86, R252, RZ ;  /* 0x000000fc56037210 */ /* 0x004fca0007fbe0ff */
[----:B------:R4:W-:Y:S04]  /*1aed60*/  STL [R1+0x5e4], R3 ;  /* 0x0005e40301007387 */ /* 0x0009e80000100800 */
[----:B------:R-:W2:Y:S04]  /*1aed70*/  LDL.LU R82, [R1+0x2358] ;  /* 0x0023580001527983 */ /* 0x000ea80000300800 */
[----:B------:R-:W2:Y:S01]  /*1aed80*/  LDL.LU R83, [R1+0x235c] ;  /* 0x00235c0001537983 */ /* 0x000ea20000300800 */
[----:B------:R-:W-:Y:S02]  /*1aed90*/  IADD3.X R86, PT, PT, R87, R2, RZ, P5, !PT ;  /* 0x0000000257567210 */ /* 0x000fe40002ffe4ff */
[----:B----4-:R-:W-:-:S05]  /*1aeda0*/  IADD3 R3, P6, PT, R80, R252, RZ ;  /* 0x000000fc50037210 */ /* 0x010fca0007fde0ff */
[----:B------:R1:W-:Y:S02]  /*1aedb0*/  STL [R1+0x5ec], R3 ;  /* 0x0005ec0301007387 */ /* 0x0003e40000100800 */
[--C-:B-1----:R-:W-:Y:S02]  /*1aedc0*/  IMAD.X R3, R249, 0x1, R2.reuse, P3 ;  /* 0x00000001f9037824 */ /* 0x102fe400018e0602 */
[----:B------:R-:W-:Y:S03]  /*1aedd0*/  HMMA.1688.F32.TF32 R248, R48, R250, R244 ;  /* 0x000000fa30f8723c */ /* 0x000fe600000810f4 */
[----:B------:R1:W-:Y:S04]  /*1aede0*/  STL [R1+0x233c], R3 ;  /* 0x00233c0301007387 */ /* 0x0003e80000100800 */
[----:B------:R-:W-:Y:S04]  /*1aedf0*/  STL [R1+0x5d8], R240 ;  /* 0x0005d8f001007387 */ /* 0x000fe80000100800 */
[----:B------:R-:W-:Y:S04]  /*1aee00*/  STL [R1+0x5e0], R86 ;  /* 0x0005e05601007387 */ /* 0x000fe80000100800 */
[----:B------:R-:W2:Y:S01]  /*1aee10*/  LDL.LU.64 R244, [R1+0xabc0] ;  /* 0x00abc00001f47983 */ /* 0x000ea20000300a00 */
[----:B-1----:R-:W-:-:S05]  /*1aee20*/  IMAD.X R3, R81, 0x1, R2, P6 ;  /* 0x0000000151037824 */ /* 0x002fca00030e0602 */
[----:B------:R-:W-:Y:S04]  /*1aee30*/  STL [R1+0x5e8], R3 ;  /* 0x0005e80301007387 */ /* 0x000fe80000100800 */
[----:B------:R-:W-:Y:S04]  /*1aee40*/  STL.64 [R1+0x1c00], R248 ;  /* 0x001c00f801007387 */ /* 0x000fe80000100a00 */
[----:B------:R1:W-:Y:S04]  /*1aee50*/  STL.64 [R1+0x1c08], R250 ;  /* 0x001c08fa01007387 */ /* 0x0003e80000100a00 */
[----:B-1----:R-:W4:Y:S04]  /*1aee60*/  LDL.LU.64 R250, [R1+0xabb8] ;  /* 0x00abb80001fa7983 */ /* 0x002f280000300a00 */
[----:B------:R-:W4:Y:S04]  /*1aee70*/  LDL.LU.64 R248, [R1+0xabb0] ;  /* 0x00abb00001f87983 */ /* 0x000f280000300a00 */
[----:B------:R-:W2:Y:S04]  /*1aee80*/  LDL.LU.64 R246, [R1+0x4b08] ;  /* 0x004b080001f67983 */ /* 0x000ea80000300a00 */
[----:B------:R-:W2:Y:S01]  /*1aee90*/  LDL.LU R86, [R1+0x2368] ;  /* 0x0023680001567983 */ /* 0x000ea20000300800 */
[----:B---3--:R-:W-:-:S02]  /*1aeea0*/  IADD3 R80, P3, PT, R242, R252, RZ ;  /* 0x000000fcf2507210 */ /* 0x008fc40007f7e0ff */
[----:B------:R-:W-:-:S03]  /*1aeeb0*/  IADD3 R3, P4, PT, R88, R252, RZ ;  /* 0x000000fc58037210 */ /* 0x000fc60007f9e0ff */
[----:B------:R1:W-:Y:S04]  /*1aeec0*/  STL [R1+0x598], R80 ;  /* 0x0005985001007387 */ /* 0x0003e80000100800 */
[----:B------:R3:W-:Y:S04]  /*1aeed0*/  STL [R1+0x1084], R3 ;  /* 0x0010840301007387 */ /* 0x0007e80000100800 */
[----:B------:R-:W2:Y:S04]  /*1aeee0*/  LDL.LU R87, [R1+0x236c] ;  /* 0x00236c0001577983 */ /* 0x000ea80000300800 */
[----:B------:R-:W2:Y:S04]  /*1aeef0*/  LDL.LU.64 R240, [R1+0x49a8] ;  /* 0x0049a80001f07983 */ /* 0x000ea80000300a00 */
[----:B-1----:R-:W2:Y:S01]  /*1aef00*/  LDL.LU.64 R80, [R1+0x49a0] ;  /* 0x0049a00001507983 */ /* 0x002ea20000300a00 */
[----:B---3--:R-:W-:-:S05]  /*1aef10*/  IADD3 R3, P5, PT, R84, R252, RZ ;  /* 0x000000fc54037210 */ /* 0x008fca0007fbe0ff */
[----:B------:R1:W-:Y:S01]  /*1aef20*/  STL [R1+0x108c], R3 ;  /* 0x00108c0301007387 */ /* 0x0003e20000100800 */
[----:B------:R-:W-:Y:S01]  /*1aef30*/  IMAD.X R88, R89, 0x1, R2, P4 ;  /* 0x0000000159587824 */ /* 0x000fe200020e0602 */
[----:B-1----:R-:W-:-:S05]  /*1aef40*/  IADD3 R3, P6, PT, R78, R252, RZ ;  /* 0x000000fc4e037210 */ /* 0x002fca0007fde0ff */
[----:B------:R1:W-:Y:S01]  /*1aef50*/  STL [R1+0x1094], R3 ;  /* 0x0010940301007387 */ /* 0x0003e20000100800 */
[----:B------:R-:W-:Y:S01]  /*1aef60*/  IADD3.X R84, PT, PT, R85, R2, RZ, P5, !PT ;  /* 0x0000000255547210 */ /* 0x000fe20002ffe4ff */
[----:B-1----:R-:W-:-:S05]  /*1aef70*/  IMAD.X R3, R243, 0x1, R2, P3 ;  /* 0x00000001f3037824 */ /* 0x002fca00018e0602 */
[----:B------:R1:W-:Y:S04]  /*1aef80*/  STL [R1+0x594], R3 ;  /* 0x0005940301007387 */ /* 0x0003e80000100800 */
[----:B------:R3:W-:Y:S01]  /*1aef90*/  STL [R1+0x1080], R88 ;  /* 0x0010805801007387 */ /* 0x0007e20000100800 */
[----:B-1----:R-:W-:-:S03]  /*1aefa0*/  IMAD.X R3, R79, 0x1, R2, P6 ;  /* 0x000000014f037824 */ /* 0x002fc600030e0602 */
[----:B------:R-:W2:Y:S04]  /*1aefb0*/  LDL.LU.64 R78, [R1+0x4998] ;  /* 0x00499800014e7983 */ /* 0x000ea80000300a00 */
[----:B------:R-:W-:Y:S04]  /*1aefc0*/  STL [R1+0x1088], R84 ;  /* 0x0010885401007387 */ /* 0x000fe80000100800 */
[----:B------:R-:W-:Y:S01]  /*1aefd0*/  STL [R1+0x1090], R3 ;  /* 0x0010900301007387 */ /* 0x000fe20000100800 */
[----:B----4-:R-:W-:Y:S03]  /*1aefe0*/  HMMA.1688.F32.TF32 R248, R48, R90, R248 ;  /* 0x0000005a30f8723c */ /* 0x010fe600000810f8 */
[----:B------:R-:W4:Y:S04]  /*1aeff0*/  LDL.LU.64 R90, [R1+0xaba8] ;  /* 0x00aba800015a7983 */ /* 0x000f280000300a00 */
[----:B---3--:R-:W4:-:S12]  /*1af000*/  LDL.LU.64 R88, [R1+0xaba0] ;  /* 0x00aba00001587983 */ /* 0x008f180000300a00 */
[----:B------:R1:W-:Y:S04]  /*1af010*/  STL.64 [R1+0x1650], R248 ;  /* 0x001650f801007387 */ /* 0x0003e80000100a00 */
[----:B------:R3:W-:Y:S04]  /*1af020*/  STL.64 [R1+0x1658], R250 ;  /* 0x001658fa01007387 */ /* 0x0007e80000100a00 */
[----:B-1----:R-:W4:Y:S01]  /*1af030*/  LDL.LU.64 R248, [R1+0x49b0] ;  /* 0x0049b00001f87983 */ /* 0x002f220000300a00 */
[----:B--2---:R-:W-:-:S03]  /*1af040*/  IADD3 R3, P3, PT, R246, R252, RZ ;  /* 0x000000fcf6037210 */ /* 0x004fc60007f7e0ff */
[----:B------:R-:W2:Y:S04]  /*1af050*/  LDL.LU R242, [R1+0x2378] ;  /* 0x0023780001f27983 */ /* 0x000ea80000300800 */
[----:B------:R4:W-:Y:S04]  /*1af060*/  STL [R1+0x106c], R3 ;  /* 0x00106c0301007387 */ /* 0x0009e80000100800 */
[----:B------:R-:W2:Y:S04]  /*1af070*/  LDL.LU R243, [R1+0x237c] ;  /* 0x00237c0001f37983 */ /* 0x000ea80000300800 */
[----:B---3--:R-:W3:Y:S04]  /*1af080*/  LDL.LU.64 R250, [R1+0x4868] ;  /* 0x0048680001fa7983 */ /* 0x008ee80000300a00 */
[----:B------:R-:W2:Y:S01]  /*1af090*/  LDL.LU.64 R84, [R1+0x4860] ;  /* 0x0048600001547983 */ /* 0x000ea20000300a00 */
[----:B----4-:R-:W-:-:S05]  /*1af0a0*/  IADD3 R3, P4, PT, R248, R252, RZ ;  /* 0x000000fcf8037210 */ /* 0x010fca0007f9e0ff */
[----:B------:R1:W-:Y:S02]  /*1af0b0*/  STL [R1+0x1204], R3 ;  /* 0x0012040301007387 */ /* 0x0003e40000100800 */
[----:B-1----:R-:W-:-:S05]  /*1af0c0*/  IADD3 R3, P5, PT, R240, R252, RZ ;  /* 0x000000fcf0037210 */ /* 0x002fca0007fbe0ff */
[----:B------:R1:W-:Y:S02]  /*1af0d0*/  STL [R1+0x120c], R3 ;  /* 0x00120c0301007387 */ /* 0x0003e40000100800 */
[----:B-1----:R-:W-:-:S05]  /*1af0e0*/  IADD3 R3, P6, PT, R80, R252, RZ ;  /* 0x000000fc50037210 */ /* 0x002fca0007fde0ff */
[----:B------:R1:W-:Y:S02]  /*1af0f0*/  STL [R1+0x1224], R3 ;  /* 0x0012240301007387 */ /* 0x0003e40000100800 */
[--C-:B-1----:R-:W-:Y:S02]  /*1af100*/  IMAD.X R3, R247, 0x1, R2.reuse, P3 ;  /* 0x00000001f7037824 */ /* 0x102fe400018e0602 */
[----:B------:R-:W4:Y:S01]  /*1af110*/  LDL.LU.64 R246, [R1+0xab98] ;  /* 0x00ab980001f67983 */ /* 0x000f220000300a00 */
[--C-:B------:R-:W-:Y:S01]  /*1af120*/  IMAD.X R248, R249, 0x1, R2.reuse, P4 ;  /* 0x00000001f9f87824 */ /* 0x100fe200020e0602 */
[----:B------:R-:W-:Y:S02]  /*1af130*/  IADD3.X R240, PT, PT, R241, R2, RZ, P5, !PT ;  /* 0x00000002f1f07210 */ /* 0x000fe40002ffe4ff */
[----:B------:R1:W-:Y:S04]  /*1af140*/  STL [R1+0x1068], R3 ;  /* 0x0010680301007387 */ /* 0x0003e80000100800 */
[----:B------:R-:W-:Y:S04]  /*1af150*/  STL [R1+0x1200], R248 ;  /* 0x001200f801007387 */ /* 0x000fe80000100800 */
[----:B------:R-:W-:Y:S01]  /*1af160*/  STL [R1+0x1208], R240 ;  /* 0x001208f001007387 */ /* 0x000fe20000100800 */
[----:B-1----:R-:W-:-:S03]  /*1af170*/  IMAD.X R3, R81, 0x1, R2, P6 ;  /* 0x0000000151037824 */ /* 0x002fc600030e0602 */
[----:B------:R-:W2:Y:S04]  /*1af180*/  LDL.LU.64 R80, [R1+0xab90] ;  /* 0x00ab900001507983 */ /* 0x000ea80000300a00 */
[----:B------:R-:W-:Y:S01]  /*1af190*/  STL [R1+0x1220], R3 ;  /* 0x0012200301007387 */ /* 0x000fe20000100800 */
[----:B----4-:R-:W-:-:S15]  /*1af1a0*/  HMMA.1688.F32.TF32 R244, R48, R82, R244 ;  /* 0x0000005230f4723c */ /* 0x010fde00000810f4 */
[----:B------:R-:W-:-:S04]  /*1af1b0*/  NOP ;  /* 0x0000000000007918 */ /* 0x000fc80000000000 */
[----:B------:R1:W-:Y:S04]  /*1af1c0*/  STL.64 [R1+0x1640], R244 ;  /* 0x001640f401007387 */ /* 0x0003e80000100a00 */
[----:B------:R4:W-:Y:S04]  /*1af1d0*/  STL.64 [R1+0x1648], R246 ;  /* 0x001648f601007387 */ /* 0x0009e80000100a00 */
[----:B-1----:R-:W2:Y:S01]  /*1af1e0*/  LDL.LU.64 R244, [R1+0x4870] ;  /* 0x0048700001f47983 */ /* 0x002ea20000300a00 */
[----:B------:R-:W-:-:S03]  /*1af1f0*/  IADD3 R240, P3, PT, R78, R252, RZ ;  /* 0x000000fc4ef07210 */ /* 0x000fc60007f7e0ff */
[----:B------:R-:W3:Y:S04]  /*1af200*/  LDL.LU.64 R82, [R1+0x4858] ;  /* 0x0048580001527983 */ /* 0x000ee80000300a00 */
[----:B------:R1:W-:Y:S04]  /*1af210*/  STL [R1+0x11fc], R240 ;  /* 0x0011fcf001007387 */ /* 0x0003e80000100800 */
[----:B------:R-:W3:Y:S01]  /*1af220*/  LDL.LU.64 R248, [R1+0x46f8] ;  /* 0x0046f80001f87983 */ /* 0x000ee20000300a00 */
[----:B--2---:R-:W-:-:S05]  /*1af230*/  IADD3 R3, P4, PT, R244, R252, RZ ;  /* 0x000000fcf4037210 */ /* 0x004fca0007f9e0ff */
[----:B------:R3:W-:Y:S04]  /*1af240*/  STL [R1+0x1b50], R3 ;  /* 0x001b500301007387 */ /* 0x0007e80000100800 */
[----:B----4-:R-:W2:Y:S04]  /*1af250*/  LDL.LU.64 R246, [R1+0x46f0] ;  /* 0x0046f00001f67983 */ /* 0x010ea80000300a00 */
[----:B-1----:R-:W4:Y:S01]  /*1af260*/  LDL.LU.64 R240, [R1+0x46e8] ;  /* 0x0046e80001f07983 */ /* 0x002f220000300a00 */
[----:B---3--:R-:W-:-:S05]  /*1af270*/  IADD3 R3, P5, PT, R250, R252, RZ ;  /* 0x000000fcfa037210 */ /* 0x008fca0007fbe0ff */
[----:B------:R1:W-:Y:S02]  /*1af280*/  STL [R1+0x1b58], R3 ;  /* 0x001b580301007387 */ /* 0x0003e40000100800 */
[----:B-1----:R-:W-:-:S05]  /*1af290*/  IADD3 R3, P6, PT, R84, R252, RZ ;  /* 0x000000fc54037210 */ /* 0x002fca0007fde0ff */
[----:B------:R1:W-:Y:S02]  /*1af2a0*/  STL [R1+0x1b60], R3 ;  /* 0x001b600301007387 */ /* 0x0003e40000100800 */
[--C-:B-1----:R-:W-:Y:S02]  /*1af2b0*/  IMAD.X R3, R79, 0x1, R2.reuse, P3 ;  /* 0x000000014f037824 */ /* 0x102fe400018e0602 */
[----:B------:R-:W3:Y:S01]  /*1af2c0*/  LDL.LU.64 R78, [R1+0xab88] ;  /* 0x00ab8800014e7983 */ /* 0x000ee20000300a00 */
[--C-:B------:R-:W-:Y:S01]  /*1af2d0*/  IMAD.X R245, R245, 0x1, R2.reuse, P4 ;  /* 0x00000001f5f57824 */ /* 0x100fe200020e0602 */
[----:B------:R-:W-:Y:S02]  /*1af2e0*/  IADD3.X R244, PT, PT, R251, R2, RZ, P5, !PT ;  /* 0x00000002fbf47210 */ /* 0x000fe40002ffe4ff */
[----:B------:R1:W-:Y:S04]  /*1af2f0*/  STL [R1+0x11f8], R3 ;  /* 0x0011f80301007387 */ /* 0x0003e80000100800 */
[----:B------:R-:W-:Y:S04]  /*1af300*/  STL [R1+0x1b2c], R245 ;  /* 0x001b2cf501007387 */ /* 0x000fe80000100800 */
[----:B------:R-:W-:Y:S01]  /*1af310*/  STL [R1+0x1b54], R244 ;  /* 0x001b54f401007387 */ /* 0x000fe20000100800 */
[----:B-1----:R-:W-:Y:S01]  /*1af320*/  IMAD.X R3, R85, 0x1, R2, P6 ;  /* 0x0000000155037824 */ /* 0x002fe200030e0602 */
[----:B---3--:R-:W-:Y:S02]  /*1af330*/  HMMA.1688.F32.TF32 R76, R48, R86, R76 ;  /* 0x00000056304c723c */ /* 0x008fe4000008104c */
[----:B------:R-:W3:Y:S04]  /*1af340*/  LDL.LU.64 R86, [R1+0xab80] ;  /* 0x00ab800001567983 */ /* 0x000ee80000300a00 */
[----:B------:R1:W-:Y:S04]  /*1af350*/  STL [R1+0x1b5c], R3 ;  /* 0x001b5c0301007387 */ /* 0x0003e80000100800 */
[----:B------:R-:W3:Y:S01]  /*1af360*/  LDL.LU.64 R84, [R1+0xab78] ;  /* 0x00ab780001547983 */ /* 0x000ee20000300a00 */
[----:B-1----:R-:W-:-:S08]  /*1af370*/  IADD3 R3, P3, PT, R82, R252, RZ ;  /* 0x000000fc52037210 */ /* 0x002fd00007f7e0ff */
[----:B------:R1:W-:Y:S04]  /*1af380*/  STL.64 [R1+0x14c0], R76 ;  /* 0x0014c04c01007387 */ /* 0x0003e80000100a00 */
[----:B------:R2:W-:Y:S04]  /*1af390*/  STL.64 [R1+0x14c8], R78 ;  /* 0x0014c84e01007387 */ /* 0x0005e80000100a00 */
[----:B-1----:R-:W3:Y:S04]  /*1af3a0*/  LDL.LU.64 R76, [R1+0x4570] ;  /* 0x00457000014c7983 */ /* 0x002ee80000300a00 */
[----:B------:R-:W3:Y:S04]  /*1af3b0*/  LDL.LU.64 R250, [R1+0x4568] ;  /* 0x0045680001fa7983 */ /* 0x000ee80000300a00 */
[----:B------:R-:W3:Y:S04]  /*1af3c0*/  LDL.LU.64 R244, [R1+0x4560] ;  /* 0x0045600001f47983 */ /* 0x000ee80000300a00 */
[----:B--2---:R-:W2:Y:S04]  /*1af3d0*/  LDL.LU R78, [R1+0x2388] ;  /* 0x00238800014e7983 */ /* 0x004ea80000300800 */
[----:B------:R-:W2:Y:S04]  /*1af3e0*/  LDL.LU R79, [R1+0x238c] ;  /* 0x00238c00014f7983 */ /* 0x000ea80000300800 */
[----:B------:R1:W-:Y:S02]  /*1af3f0*/  STL [R1+0x1b28], R3 ;  /* 0x001b280301007387 */ /* 0x0003e40000100800 */
[----:B-1----:R-:W-:-:S05]  /*1af400*/  IADD3 R3, P4, PT, R248, R252, RZ ;  /* 0x000000fcf8037210 */ /* 0x002fca0007f9e0ff */
[----:B------:R1:W-:Y:S02]  /*1af410*/  STL [R1+0x1d08], R3 ;  /* 0x001d080301007387 */ /* 0x0003e40000100800 */
[----:B-1----:R-:W-:-:S05]  /*1af420*/  IADD3 R3, P5, PT, R246, R252, RZ ;  /* 0x000000fcf6037210 */ /* 0x002fca0007fbe0ff */
[----:B------:R4:W-:Y:S02]  /*1af430*/  STL [R1+0x1d10], R3 ;  /* 0x001d100301007387 */ /* 0x0009e40000100800 */
[----:B----4-:R-:W-:-:S05]  /*1af440*/  IADD3 R3, P6, PT, R240, R252, RZ ;  /* 0x000000fcf0037210 */ /* 0x010fca0007fde0ff */
[----:B------:R1:W-:Y:S02]  /*1af450*/  STL [R1+0x1d18], R3 ;  /* 0x001d180301007387 */ /* 0x0003e40000100800 */
[--C-:B-1----:R-:W-:Y:S02]  /*1af460*/  IMAD.X R3, R83, 0x1, R2.reuse, P3 ;  /* 0x0000000153037824 */ /* 0x102fe400018e0602 */
[----:B------:R-:W4:Y:S01]  /*1af470*/  LDL.LU.64 R82, [R1+0xab70] ;  /* 0x00ab700001527983 */ /* 0x000f220000300a00 */
[--C-:B------:R-:W-:Y:S01]  /*1af480*/  IMAD.X R248, R249, 0x1, R2.reuse, P4 ;  /* 0x00000001f9f87824 */ /* 0x100fe200020e0602 */
[----:B------:R-:W-:Y:S02]  /*1af490*/  IADD3.X R247, PT, PT, R247, R2, RZ, P5, !PT ;  /* 0x00000002f7f77210 */ /* 0x000fe40002ffe4ff */
[----:B------:R1:W-:Y:S01]  /*1af4a0*/  STL [R1+0x1b24], R3 ;  /* 0x001b240301007387 */ /* 0x0003e20000100800 */
[----:B------:R-:W-:-:S03]  /*1af4b0*/  IMAD.X R246, R241, 0x1, R2, P6 ;  /* 0x00000001f1f67824 */ /* 0x000fc600030e0602 */
[----:B-1----:R-:W2:Y:S04]  /*1af4c0*/  LDL.LU R3, [R1+0xab6c] ;  /* 0x00ab6c0001037983 */ /* 0x002ea80000300800 */
[----:B------:R1:W-:Y:S04]  /*1af4d0*/  STL [R1+0x1d04], R248 ;  /* 0x001d04f801007387 */ /* 0x0003e80000100800 */
[----:B------:R-:W-:Y:S01]  /*1af4e0*/  STL [R1+0x1d0c], R247 ;  /* 0x001d0cf701007387 */ /* 0x000fe20000100800 */
[----:B----4-:R-:W-:Y:S03]  /*1af4f0*/  HMMA.1688.F32.TF32 R240, R48, R242, R80 ;  /* 0x000000f230f0723c */ /* 0x010fe60000081050 */
[----:B------:R-:W4:Y:S04]  /*1af500*/  LDL.LU.64 R82, [R1+0x46e0] ;  /* 0x0046e00001527983 */ /* 0x000f280000300a00 */
[----:B------:R1:W-:Y:S01]  /*1af510*/  STL [R1+0x1d14], R246 ;  /* 0x001d14f601007387 */ /* 0x0003e20000100800 */
[----:B---3--:R-:W-:-:S11]  /*1af520*/  IADD3 R81, P4, PT, R76, R252, RZ ;  /* 0x000000fc4c517210 */ /* 0x008fd60007f9e0ff */
[----:B------:R-:W-:Y:S04]  /*1af530*/  STL.64 [R1+0x14a0], R240 ;  /* 0x0014a0f001007387 */ /* 0x000fe80000100a00 */
[----:B------:R3:W-:Y:S04]  /*1af540*/  STL.64 [R1+0x14a8], R242 ;  /* 0x0014a8f201007387 */ /* 0x0007e80000100a00 */
[----:B-1----:R-:W2:Y:S01]  /*1af550*/  LDL.LU.64 R248, [R1+0x4578] ;  /* 0x0045780001f87983 */ /* 0x002ea20000300a00 */
[-C--:B------:R-:W-:Y:S01]  /*1af560*/  IADD3 R246, P6, PT, R244, R252.reuse, RZ ;  /* 0x000000fcf4f67210 */ /* 0x080fe20007fde0ff */
[----:B------:R-:W-:Y:S01]  /*1af570*/  IMAD.X R76, R77, 0x1, R2, P4 ;  /* 0x000000014d4c7824 */ /* 0x000fe200020e0602 */
[----:B----4-:R-:W-:-:S05]  /*1af580*/  IADD3 R80, P3, PT, R82, R252, RZ ;  /* 0x000000fc52507210 */ /* 0x010fca0007f7e0ff */
[----:B------:R1:W-:Y:S04]  /*1af590*/  STL [R1+0x1d00], R80 ;  /* 0x001d005001007387 */ /* 0x0003e80000100800 */
[----:B------:R-:W-:Y:S04]  /*1af5a0*/  STL [R1+0x2328], R81 ;  /* 0x0023285101007387 */ /* 0x000fe80000100800 */
[----:B---3--:R-:W3:Y:S01]  /*1af5b0*/  LDL.LU.64 R242, [R1+0x4ff0] ;  /* 0x004ff00001f27983 */ /* 0x008ee20000300a00 */
[----:B------:R-:W-:Y:S01]  /*1af5c0*/  IMAD.X R82, R83, 0x1, R2, P3 ;  /* 0x0000000153527824 */ /* 0x000fe200018e0602 */
[----:B-1----:R-:W-:-:S05]  /*1af5d0*/  IADD3 R80, P5, PT, R250, R252, RZ ;  /* 0x000000fcfa507210 */ /* 0x002fca0007fbe0ff */
[----:B------:R1:W-:Y:S04]  /*1af5e0*/  STL [R1+0x2330], R80 ;  /* 0x0023305001007387 */ /* 0x0003e80000100800 */
[----:B------:R-:W4:Y:S04]  /*1af5f0*/  LDL.LU.64 R240, [R1+0x4fe8] ;  /* 0x004fe80001f07983 */ /* 0x000f280000300a00 */
[----:B-1----:R-:W4:Y:S04]  /*1af600*/  LDL.LU.64 R80, [R1+0x4fe0] ;  /* 0x004fe00001507983 */ /* 0x002f280000300a00 */
[----:B------:R1:W-:Y:S04]  /*1af610*/  STL [R1+0x2338], R246 ;  /* 0x002338f601007387 */ /* 0x0003e80000100800 */
[----:B-1----:R-:W4:Y:S04]  /*1af620*/  LDL.LU R246, [R1+0x23a8] ;  /* 0x0023a80001f67983 */ /* 0x002f280000300800 */
[----:B------:R-:W4:Y:S04]  /*1af630*/  LDL.LU R247, [R1+0x23ac] ;  /* 0x0023ac0001f77983 */ /* 0x000f280000300800 */
[----:B------:R-:W-:Y:S04]  /*1af640*/  STL [R1+0x1cfc], R82 ;  /* 0x001cfc5201007387 */ /* 0x000fe80000100800 */
[----:B------:R2:W-:Y:S02]  /*1af650*/  STL [R1+0x2324], R76 ;  /* 0x0023244c01007387 */ /* 0x0005e40000100800 */
[----:B--2---:R-:W-:Y:S01]  /*1af660*/  HMMA.1688.F32.TF32 R76, R48, R78, R84 ;  /* 0x0000004e304c723c */ /* 0x004fe20000081054 */
[----:B------:R-:W-:Y:S01]  /*1af670*/  IADD3.X R83, PT, PT, R251, R2, RZ, P5, !PT ;  /* 0x00000002fb537210 */ /* 0x000fe20002ffe4ff */
[----:B------:R-:W-:-:S04]  /*1af680*/  IMAD.X R82, R245, 0x1, R2, P6 ;  /* 0x00000001f5527824 */ /* 0x000fc800030e0602 */
[----:B------:R-:W-:Y:S04]  /*1af690*/  STL [R1+0x232c], R83 ;  /* 0x00232c5301007387 */ /* 0x000fe80000100800 */
[----:B------:R-:W2:Y:S04]  /*1af6a0*/  LDL.LU R86, [R1+0x2398] ;  /* 0x0023980001567983 */ /* 0x000ea80000300800 */
[----:B------:R1:W-:Y:S05]  /*1af6b0*/  STL [R1+0x2334], R82 ;  /* 0x0023345201007387 */ /* 0x0003ea0000100800 */
[----:B------:R1:W-:Y:S04]  /*1af6c0*/  STL.64 [R1+0x1490], R76 ;  /* 0x0014904c01007387 */ /* 0x0003e80000100a00 */
[----:B------:R1:W-:Y:S04]  /*1af6d0*/  STL.64 [R1+0x1498], R78 ;  /* 0x0014984e01007387 */ /* 0x0003e80000100a00 */
[----:B------:R-:W2:Y:S04]  /*1af6e0*/  LDL.LU R87, [R1+0x239c] ;  /* 0x00239c0001577983 */ /* 0x000ea80000300800 */
[----:B------:R-:W2:Y:S04]  /*1af6f0*/  LDL.LU.64 R244, [R1+0x4fd8] ;  /* 0x004fd80001f47983 */ /* 0x000ea80000300a00 */
[----:B-1----:R-:W2:Y:S01]  /*1af700*/  LDL.LU.64 R82, [R1+0x4b40] ;  /* 0x004b400001527983 */ /* 0x002ea20000300a00 */
[----:B------:R-:W-:-:S05]  /*1af710*/  IADD3 R77, P3, PT, R248, R252, RZ ;  /* 0x000000fcf84d7210 */ /* 0x000fca0007f7e0ff */
[----:B------:R-:W-:Y:S04]  /*1af720*/  STL [R1+0x2320], R77 ;  /* 0x0023204d01007387 */ /* 0x000fe80000100800 */
[----:B------:R-:W2:Y:S01]  /*1af730*/  LDL.LU.64 R78, [R1+0x4b38] ;  /* 0x004b3800014e7983 */ /* 0x000ea20000300a00 */
[----:B------:R-:W-:Y:S01]  /*1af740*/  IMAD.X R85, R249, 0x1, R2, P3 ;  /* 0x00000001f9557824 */ /* 0x000fe200018e0602 */
[----:B---3--:R-:W-:-:S05]  /*1af750*/  IADD3 R76, P4, PT, R242, R252, RZ ;  /* 0x000000fcf24c7210 */ /* 0x008fca0007f9e0ff */
[----:B------:R1:W-:Y:S04]  /*1af760*/  STL [R1+0x3f0], R76 ;  /* 0x0003f04c01007387 */ /* 0x0003e80000100800 */
[----:B-1----:R-:W3:Y:S01]  /*1af770*/  LDL.LU.64 R76, [R1+0x4b30] ;  /* 0x004b3000014c7983 */ /* 0x002ee20000300a00 */
[----:B----4-:R-:W-:-:S05]  /*1af780*/  IADD3 R84, P5, PT, R240, R252, RZ ;  /* 0x000000fcf0547210 */ /* 0x010fca0007fbe0ff */
[----:B------:R1:W-:Y:S01]  /*1af790*/  STL [R1+0x3f8], R84 ;  /* 0x0003f85401007387 */ /* 0x0003e20000100800 */
[----:B------:R-:W-:-:S05]  /*1af7a0*/  IADD3 R250, P6, PT, R80, R252, RZ ;  /* 0x000000fc50fa7210 */ /* 0x000fca0007fde0ff */
[----:B------:R4:W-:Y:S01]  /*1af7b0*/  STL [R1+0x400], R250 ;  /* 0x000400fa01007387 */ /* 0x0009e20000100800 */
[--C-:B-1----:R-:W-:Y:S02]  /*1af7c0*/  IMAD.X R84, R243, 0x1, R2.reuse, P4 ;  /* 0x00000001f3547824 */ /* 0x102fe400020e0602 */
[----:B------:R-:W-:Y:S01]  /*1af7d0*/  IMAD.X R80, R81, 0x1, R2, P6 ;  /* 0x0000000151507824 */ /* 0x000fe200030e0602 */
[----:B----4-:R-:W4:Y:S04]  /*1af7e0*/  LDL.LU R250, [R1+0x23b8] ;  /* 0x0023b80001fa7983 */ /* 0x010f280000300800 */
[----:B------:R-:W-:Y:S04]  /*1af7f0*/  STL [R1+0x231c], R85 ;  /* 0x00231c5501007387 */ /* 0x000fe80000100800 */
[----:B------:R1:W-:Y:S04]  /*1af800*/  STL [R1+0x3ec], R84 ;  /* 0x0003ec5401007387 */ /* 0x0003e80000100800 */
[----:B------:R-:W4:Y:S01]  /*1af810*/  LDL.LU R251, [R1+0x23bc] ;  /* 0x0023bc0001fb7983 */ /* 0x000f220000300800 */
[----:B-1----:R-:W-:-:S03]  /*1af820*/  IADD3.X R84, PT, PT, R241, R2, RZ, P5, !PT ;  /* 0x00000002f1547210 */ /* 0x002fc60002ffe4ff */
[----:B------:R-:W4:Y:S04]  /*1af830*/  LDL.LU.64 R240, [R1+0x4b28] ;  /* 0x004b280001f07983 */ /* 0x000f280000300a00 */
[----:B------:R-:W-:Y:S04]  /*1af840*/  STL [R1+0x3f4], R84 ;  /* 0x0003f45401007387 */ /* 0x000fe80000100800 */
[----:B------:R1:W-:Y:S01]  /*1af850*/  STL [R1+0x3fc], R80 ;  /* 0x0003fc5001007387 */ /* 0x0003e20000100800 */
[----:B--2---:R-:W-:Y:S03]  /*1af860*/  HMMA.1688.F32.TF32 R88, R48, R86, R88 ;  /* 0x000000563058723c */ /* 0x004fe60000081058 */
[----:B------:R-:W2:Y:S01]  /*1af870*/  LDL.LU.64 R86, [R1+0x49d0] ;  /* 0x0049d00001567983 */ /* 0x000ea20000300a00 */
[----:B------:R-:W-:-:S02]  /*1af880*/  IADD3 R81, P3, PT, R244, R252, RZ ;  /* 0x000000fcf4517210 */ /* 0x000fc40007f7e0ff */
[----:B-1----:R-:W-:-:S13]  /*1af890*/  IADD3 R80, P4, PT, R82, R252, RZ ;  /* 0x000000fc52507210 */ /* 0x002fda0007f9e0ff */
[----:B------:R-:W-:Y:S04]  /*1af8a0*/  STL.64 [R1+0x1460], R88 ;  /* 0x0014605801007387 */ /* 0x000fe80000100a00 */
[----:B------:R-:W-:Y:S04]  /*1af8b0*/  STL.64 [R1+0x1468], R90 ;  /* 0x0014685a01007387 */ /* 0x000fe80000100a00 */
[----:B------:R-:W-:Y:S04]  /*1af8c0*/  STL [R1+0x3ac], R81 ;  /* 0x0003ac5101007387 */ /* 0x000fe80000100800 */
[----:B------:R-:W2:Y:S04]  /*1af8d0*/  LDL.LU.64 R84, [R1+0x49c8] ;  /* 0x0049c80001547983 */ /* 0x000ea80000300a00 */
[----:B------:R1:W-:Y:S01]  /*1af8e0*/  STL [R1+0x1054], R80 ;  /* 0x0010545001007387 */ /* 0x0003e20000100800 */
[----:B------:R-:W-:Y:S03]  /*1af8f0*/  HMMA.1688.F32.TF32 R92, R48, R246, R92 ;  /* 0x000000f6305c723c */ /* 0x000fe6000008105c */
[----:B-1----:R-:W2:Y:S01]  /*1af900*/  LDL.LU.64 R80, [R1+0x49c0] ;  /* 0x0049c00001507983 */ /* 0x002ea20000300a00 */
[----:B------:R-:W-:Y:S01]  /*1af910*/  IADD3 R89, P5, PT, R78, R252, RZ ;  /* 0x000000fc4e597210 */ /* 0x000fe20007fbe0ff */
[----:B------:R-:W-:-:S04]  /*1af920*/  IMAD.X R82, R83, 0x1, R2, P4 ;  /* 0x0000000153527824 */ /* 0x000fc800020e0602 */
[----:B------:R-:W-:Y:S04]  /*1af930*/  STL [R1+0x105c], R89 ;  /* 0x00105c5901007387 */ /* 0x000fe80000100800 */
[----:B------:R-:W2:Y:S01]  /*1af940*/  LDL.LU R242, [R1+0x23c8] ;  /* 0x0023c80001f27983 */ /* 0x000ea20000300800 */
[----:B------:R-:W-:Y:S02]  /*1af950*/  IADD3.X R78, PT, PT, R79, R2, RZ, P5, !PT ;  /* 0x000000024f4e7210 */ /* 0x000fe40002ffe4ff */
[----:B---3--:R-:W-:-:S05]  /*1af960*/  IADD3 R88, P6, PT, R76, R252, RZ ;  /* 0x000000fc4c587210 */ /* 0x008fca0007fde0ff */
[----:B------:R1:W-:Y:S01]  /*1af970*/  STL [R1+0x1064], R88 ;  /* 0x0010645801007387 */ /* 0x0003e20000100800 */
[----:B------:R-:W-:-:S03]  /*1af980*/  IMAD.X R77, R77, 0x1, R2, P6 ;  /* 0x000000014d4d7824 */ /* 0x000fc600030e0602 */
[----:B------:R-:W3:Y:S01]  /*1af990*/  LDL.LU R243, [R1+0x23cc] ;  /* 0x0023cc0001f37983 */ /* 0x000ee20000300800 */
[----:B-1----:R-:W-:-:S05]  /*1af9a0*/  IMAD.X R88, R245, 0x1, R2, P3 ;  /* 0x00000001f5587824 */ /* 0x002fca00018e0602 */
[----:B------:R1:W-:Y:S04]  /*1af9b0*/  STL [R1+0x3a8], R88 ;  /* 0x0003a85801007387 */ /* 0x0003e80000100800 */
[----:B------:R1:W-:Y:S04]  /*1af9c0*/  STL [R1+0x1050], R82 ;  /* 0x0010505201007387 */ /* 0x0003e80000100800 */
[----:B------:R4:W-:Y:S04]  /*1af9d0*/  STL [R1+0x1058], R78 ;  /* 0x0010584e01007387 */ /* 0x0009e80000100800 */
[----:B------:R-:W-:Y:S04]  /*1af9e0*/  STL [R1+0x1060], R77 ;  /* 0x0010604d01007387 */ /* 0x000fe80000100800 */
[----:B-1----:R-:W3:Y:S04]  /*1af9f0*/  LDL.LU.64 R88, [R1+0x49b8] ;  /* 0x0049b80001587983 */ /* 0x002ee80000300a00 */
[----:B------:R-:W-:Y:S04]  /*1afa00*/  STL.64 [R1+0x1450], R92 ;  /* 0x0014505c01007387 */ /* 0x000fe80000100a00 */
[----:B------:R-:W-:Y:S04]  /*1afa10*/  STL.64 [R1+0x1458], R94 ;  /* 0x0014585e01007387 */ /* 0x000fe80000100a00 */
[----:B------:R-:W3:Y:S01]  /*1afa20*/  LDL.LU.64 R82, [R1+0x4890] ;  /* 0x0048900001527983 */ /* 0x000ee20000300a00 */
[----:B----4-:R-:W-:-:S05]  /*1afa30*/  IADD3 R76, P3, PT, R240, R252, RZ ;  /* 0x000000fcf04c7210 */ /* 0x010fca0007f7e0ff */
[----:B------:R2:W-:Y:S04]  /*1afa40*/  STL [R1+0x104c], R76 ;  /* 0x00104c4c01007387 */ /* 0x0005e80000100800 */
[----:B------:R-:W4:Y:S01]  /*1afa50*/  LDL.LU.64 R78, [R1+0x4888] ;  /* 0x00488800014e7983 */ /* 0x000f220000300a00 */
[----:B--2---:R-:W-:-:S05]  /*1afa60*/  IADD3 R76, P4, PT, R86, R252, RZ ;  /* 0x000000fc564c7210 */ /* 0x004fca0007f9e0ff */
[----:B------:R1:W-:Y:S04]  /*1afa70*/  STL [R1+0x11e4], R76 ;  /* 0x0011e44c01007387 */ /* 0x0003e80000100800 */
[----:B-1----:R-:W2:Y:S01]  /*1afa80*/  LDL.LU.64 R76, [R1+0x4880] ;  /* 0x00488000014c7983 */ /* 0x002ea20000300a00 */
[----:B------:R-:W-:Y:S01]  /*1afa90*/  IADD3 R90, P5, PT, R84, R252, RZ ;  /* 0x000000fc545a7210 */ /* 0x000fe20007fbe0ff */
[----:B------:R-:W-:-:S04]  /*1afaa0*/  IMAD.X R86, R87, 0x1, R2, P4 ;  /* 0x0000000157567824 */ /* 0x000fc800020e0602 */
[----:B------:R1:W-:Y:S01]  /*1afab0*/  STL [R1+0x11ec], R90 ;  /* 0x0011ec5a01007387 */ /* 0x0003e20000100800 */
[----:B------:R-:W-:Y:S01]  /*1afac0*/  IADD3 R91, P6, PT, R80, R252, RZ ;  /* 0x000000fc505b7210 */ /* 0x000fe20007fde0ff */
[----:B-1----:R-:W-:-:S04]  /*1afad0*/  IMAD.X R90, R241, 0x1, R2, P3 ;  /* 0x00000001f15a7824 */ /* 0x002fc800018e0602 */
[----:B------:R-:W-:Y:S04]  /*1afae0*/  STL [R1+0x11f4], R91 ;  /* 0x0011f45b01007387 */ /* 0x000fe80000100800 */
[----:B------:R-:W2:Y:S01]  /*1afaf0*/  LDL.LU R246, [R1+0x23d8] ;  /* 0x0023d80001f67983 */ /* 0x000ea20000300800 */
[----:B------:R-:W-:-:S03]  /*1afb00*/  IADD3.X R84, PT, PT, R85, R2, RZ, P5, !PT ;  /* 0x0000000255547210 */ /* 0x000fc60002ffe4ff */
[----:B------:R1:W-:Y:S04]  /*1afb10*/  STL [R1+0x1048], R90 ;  /* 0x0010485a01007387 */ /* 0x0003e80000100800 */
[----:B------:R1:W-:Y:S04]  /*1afb20*/  STL [R1+0x11e0], R86 ;  /* 0x0011e05601007387 */ /* 0x0003e80000100800 */
[----:B------:R-:W2:Y:S01]  /*1afb30*/  LDL.LU R247, [R1+0x23dc] ;  /* 0x0023dc0001f77983 */ /* 0x000ea20000300800 */
[----:B------:R-:W-:Y:S03]  /*1afb40*/  HMMA.1688.F32.TF32 R92, R48, R250, R96 ;  /* 0x000000fa305c723c */ /* 0x000fe60000081060 */
[----:B-1----:R-:W2:Y:S04]  /*1afb50*/  LDL.LU.64 R90, [R1+0x4878] ;  /* 0x00487800015a7983 */ /* 0x002ea80000300a00 */
[----:B------:R1:W-:Y:S04]  /*1afb60*/  STL [R1+0x11e8], R84 ;  /* 0x0011e85401007387 */ /* 0x0003e80000100800 */
[----:B------:R-:W2:Y:S01]  /*1afb70*/  LDL.LU.64 R86, [R1+0x4718] ;  /* 0x0047180001567983 */ /* 0x000ea20000300a00 */
[----:B------:R-:W-:-:S05]  /*1afb80*/  IMAD.X R80, R81, 0x1, R2, P6 ;  /* 0x0000000151507824 */ /* 0x000fca00030e0602 */
[----:B------:R1:W-:Y:S04]  /*1afb90*/  STL [R1+0x11f0], R80 ;  /* 0x0011f05001007387 */ /* 0x0003e80000100800 */
[----:B------:R-:W-:Y:S04]  /*1afba0*/  STL.64 [R1+0x1420], R92 ;  /* 0x0014205c01007387 */ /* 0x000fe80000100a00 */
[----:B------:R-:W-:Y:S04]  /*1afbb0*/  STL.64 [R1+0x1428], R94 ;  /* 0x0014285e01007387 */ /* 0x000fe80000100a00 */
[----:B-1----:R-:W2:Y:S01]  /*1afbc0*/  LDL.LU.64 R84, [R1+0x4710] ;  /* 0x0047100001547983 */ /* 0x002ea20000300a00 */
[----:B---3--:R-:W-:-:S02]  /*1afbd0*/  IADD3 R81, P3, PT, R88, R252, RZ ;  /* 0x000000fc58517210 */ /* 0x008fc40007f7e0ff */
[----:B------:R-:W-:-:S03]  /*1afbe0*/  IADD3 R80, P4, PT, R82, R252, RZ ;  /* 0x000000fc52507210 */ /* 0x000fc60007f9e0ff */
[----:B------:R-:W-:Y:S04]  /*1afbf0*/  STL [R1+0x11cc], R81 ;  /* 0x0011cc5101007387 */ /* 0x000fe80000100800 */
[----:B------:R1:W-:Y:S04]  /*1afc00*/  STL [R1+0x1b10], R80 ;  /* 0x001b105001007387 */ /* 0x0003e80000100800 */
[----:B-1----:R-:W3:Y:S01]  /*1afc10*/  LDL.LU.64 R80, [R1+0x4708] ;  /* 0x0047080001507983 */ /* 0x002ee20000300a00 */
[----:B----4-:R-:W-:-:S05]  /*1afc20*/  IADD3 R93, P5, PT, R78, R252, RZ ;  /* 0x000000fc4e5d7210 */ /* 0x010fca0007fbe0ff */
[----:B------:R-:W-:Y:S04]  /*1afc30*/  STL [R1+0x1b18], R93 ;  /* 0x001b185d01007387 */ /* 0x000fe80000100800 */
[----:B------:R-:W4:Y:S01]  /*1afc40*/  LDL.LU R250, [R1+0x23e8] ;  /* 0x0023e80001fa7983 */ /* 0x000f220000300800 */
[----:B--2---:R-:W-:-:S05]  /*1afc50*/  IADD3 R92, P6, PT, R76, R252, RZ ;  /* 0x000000fc4c5c7210 */ /* 0x004fca0007fde0ff */
[----:B------:R1:W-:Y:S01]  /*1afc60*/  STL [R1+0x1b20], R92 ;  /* 0x001b205c01007387 */ /* 0x0003e20000100800 */
[--C-:B------:R-:W-:Y:S02]  /*1afc70*/  IMAD.X R88, R89, 0x1, R2.reuse, P3 ;  /* 0x0000000159587824 */ /* 0x100fe400018e0602 */
[--C-:B------:R-:W-:Y:S01]  /*1afc80*/  IMAD.X R82, R83, 0x1, R2.reuse, P4 ;  /* 0x0000000153527824 */ /* 0x100fe200020e0602 */
[----:B------:R-:W-:Y:S01]  /*1afc90*/  IADD3.X R78, PT, PT, R79, R2, RZ, P5, !PT ;  /* 0x000000024f4e7210 */ /* 0x000fe20002ffe4ff */
[----:B------:R-:W-:Y:S01]  /*1afca0*/  IMAD.X R76, R77, 0x1, R2, P6 ;  /* 0x000000014d4c7824 */ /* 0x000fe200030e0602 */
[----:B------:R-:W4:Y:S01]  /*1afcb0*/  LDL.LU R251, [R1+0x23ec] ;  /* 0x0023ec0001fb7983 */ /* 0x000f220000300800 */
[----:B-1----:R-:W-:Y:S03]  /*1afcc0*/  HMMA.1688.F32.TF32 R92, R48, R242, R100 ;  /* 0x000000f2305c723c */ /* 0x002fe60000081064 */
[----:B------:R1:W-:Y:S04]  /*1afcd0*/  STL [R1+0x11c8], R88 ;  /* 0x0011c85801007387 */ /* 0x0003e80000100800 */
[----:B------:R-:W-:Y:S04]  /*1afce0*/  STL [R1+0x1b0c], R82 ;  /* 0x001b0c5201007387 */ /* 0x000fe80000100800 */
[----:B------:R-:W-:Y:S04]  /*1afcf0*/  STL [R1+0x1b14], R78 ;  /* 0x001b144e01007387 */ /* 0x000fe80000100800 */
[----:B------:R2:W-:Y:S04]  /*1afd00*/  STL [R1+0x1b1c], R76 ;  /* 0x001b1c4c01007387 */ /* 0x0005e80000100800 */
[----:B------:R-:W-:Y:S04]  /*1afd10*/  STL.64 [R1+0x1410], R92 ;  /* 0x0014105c01007387 */ /* 0x000fe80000100a00 */
[----:B------:R-:W-:Y:S04]  /*1afd20*/  STL.64 [R1+0x1418], R94 ;  /* 0x0014185e01007387 */ /* 0x000fe80000100a00 */
[----:B-1----:R-:W4:Y:S01]  /*1afd30*/  LDL.LU.64 R88, [R1+0x4700] ;  /* 0x0047000001587983 */ /* 0x002f220000300a00 */
[----:B------:R-:W-:-:S02]  /*1afd40*/  IADD3 R77, P3, PT, R90, R252, RZ ;  /* 0x000000fc5a4d7210 */ /* 0x000fc40007f7e0ff */
[----:B--2---:R-:W-:-:S03]  /*1afd50*/  IADD3 R76, P4, PT, R86, R252, RZ ;  /* 0x000000fc564c7210 */ /* 0x004fc60007f9e0ff */
[----:B------:R-:W-:Y:S04]  /*1afd60*/  STL [R1+0x1b08], R77 ;  /* 0x001b084d01007387 */ /* 0x000fe80000100800 */
[----:B------:R-:W2:Y:S04]  /*1afd70*/  LDL.LU.64 R82, [R1+0x4590] ;  /* 0x0045900001527983 */ /* 0x000ea80000300a00 */
[----:B------:R1:W-:Y:S04]  /*1afd80*/  STL [R1+0x1ce8], R76 ;  /* 0x001ce84c01007387 */ /* 0x0003e80000100800 */
[----:B------:R-:W2:Y:S04]  /*1afd90*/  LDL.LU.64 R78, [R1+0x4588] ;  /* 0x00458800014e7983 */ /* 0x000ea80000300a00 */
[----:B-1----:R-:W2:Y:S01]  /*1afda0*/  LDL.LU.64 R76, [R1+0x4580] ;  /* 0x00458000014c7983 */ /* 0x002ea20000300a00 */
[----:B------:R-:W-:Y:S01]  /*1afdb0*/  IADD3 R93, P5, PT, R84, R252, RZ ;  /* 0x000000fc545d7210 */ /* 0x000fe20007fbe0ff */
[----:B------:R-:W-:-:S02]  /*1afdc0*/  IMAD.X R90, R91, 0x1, R2, P3 ;  /* 0x000000015b5a7824 */ /* 0x000fc400018e0602 */
[----:B------:R-:W-:Y:S02]  /*1afdd0*/  IMAD.X R86, R87, 0x1, R2, P4 ;  /* 0x0000000157567824 */ /* 0x000fe400020e0602 */
[----:B------:R-:W-:Y:S04]  /*1afde0*/  STL [R1+0x1cf0], R93 ;  /* 0x001cf05d01007387 */ /* 0x000fe80000100800 */
[----:B------:R-:W2:Y:S01]  /*1afdf0*/  LDL.LU R242, [R1+0x23f8] ;  /* 0x0023f80001f27983 */ /* 0x000ea20000300800 */
[----:B------:R-:W-:Y:S02]  /*1afe00*/  IADD3.X R84, PT, PT, R85, R2, RZ, P5, !PT ;  /* 0x0000000255547210 */ /* 0x000fe40002ffe4ff */
[----:B---3--:R-:W-:-:S05]  /*1afe10*/  IADD3 R92, P6, PT, R80, R252, RZ ;  /* 0x000000fc505c7210 */ /* 0x008fca0007fde0ff */
[----:B------:R-:W-:Y:S04]  /*1afe20*/  STL [R1+0x1cf8], R92 ;  /* 0x001cf85c01007387 */ /* 0x000fe80000100800 */
[----:B------:R-:W3:Y:S04]  /*1afe30*/  LDL.LU R243, [R1+0x23fc] ;  /* 0x0023fc0001f37983 */ /* 0x000ee80000300800 */
[----:B------:R1:W-:Y:S04]  /*1afe40*/  STL [R1+0x1b04], R90 ;  /* 0x001b045a01007387 */ /* 0x0003e80000100800 */
[----:B------:R1:W-:Y:S01]  /*1afe50*/  STL [R1+0x1ce4], R86 ;  /* 0x001ce45601007387 */ /* 0x0003e20000100800 */
[----:B------:R-:W-:-:S03]  /*1afe60*/  IMAD.X R80, R81, 0x1, R2, P6 ;  /* 0x0000000151507824 */ /* 0x000fc600030e0602 */
[----:B-1----:R-:W3:Y:S04]  /*1afe70*/  LDL.LU.64 R90, [R1+0x4598] ;  /* 0x00459800015a7983 */ /* 0x002ee80000300a00 */
[----:B------:R1:W-:Y:S04]  /*1afe80*/  STL [R1+0x1cec], R84 ;  /* 0x001cec5401007387 */ /* 0x0003e80000100800 */
[----:B------:R-:W3:Y:S04]  /*1afe90*/  LDL.LU.64 R86, [R1+0x4fd0] ;  /* 0x004fd00001567983 */ /* 0x000ee80000300a00 */
[----:B------:R4:W-:Y:S04]  /*1afea0*/  STL [R1+0x1cf4], R80 ;  /* 0x001cf45001007387 */ /* 0x0009e80000100800 */
[----:B-1----:R-:W3:Y:S01]  /*1afeb0*/  LDL.LU.64 R84, [R1+0x4fc8] ;  /* 0x004fc80001547983 */ /* 0x002ee20000300a00 */
[----:B------:R-:W-:-:S15]  /*1afec0*/  HMMA.1688.F32.TF32 R92, R48, R246, R104 ;  /* 0x000000f6305c723c */ /* 0x000fde0000081068 */
[----:B------:R-:W-:-:S04]  /*1afed0*/  NOP ;  /* 0x0000000000007918 */ /* 0x000fc80000000000 */
[----:B------:R-:W-:Y:S04]  /*1afee0*/  STL.64 [R1+0x13f0], R92 ;  /* 0x0013f05c01007387 */ /* 0x000fe80000100a00 */
[----:B------:R-:W-:Y:S01]  /*1afef0*/  STL.64 [R1+0x13f8], R94 ;  /* 0x0013f85e01007387 */ /* 0x000fe20000100a00 */
[----:B----4-:R-:W-:-:S05]  /*1aff00*/  IADD3 R80, P3, PT, R88, R252, RZ ;  /* 0x000000fc58507210 */ /* 0x010fca0007f7e0ff */
[----:B------:R1:W-:Y:S04]  /*1aff10*/  STL [R1+0x1ce0], R80 ;  /* 0x001ce05001007387 */ /* 0x0003e80000100800 */
[----:B-1----:R-:W4:Y:S01]  /*1aff20*/  LDL.LU.64 R80, [R1+0x4fc0] ;  /* 0x004fc00001507983 */ /* 0x002f220000300a00 */
[-C--:B--2---:R-:W-:Y:S02]  /*1aff30*/  IADD3 R92, P4, PT, R82, R252.reuse, RZ ;  /* 0x000000fc525c7210 */ /* 0x084fe40007f9e0ff */
[----:B------:R-:W-:-:S03]  /*1aff40*/  IADD3 R93, P5, PT, R78, R252, RZ ;  /* 0x000000fc4e5d7210 */ /* 0x000fc60007fbe0ff */
[----:B------:R1:W-:Y:S04]  /*1aff50*/  STL [R1+0x1e78], R92 ;  /* 0x001e785c01007387 */ /* 0x0003e80000100800 */
[----:B------:R-:W-:Y:S04]  /*1aff60*/  STL [R1+0x2310], R93 ;  /* 0x0023105d01007387 */ /* 0x000fe80000100800 */
[----:B------:R-:W2:Y:S01]  /*1aff70*/  LDL.LU R246, [R1+0x2408] ;  /* 0x0024080001f67983 */ /* 0x000ea20000300800 */
[----:B-1----:R-:W-:-:S05]  /*1aff80*/  IADD3 R92, P6, PT, R76, R252, RZ ;  /* 0x000000fc4c5c7210 */ /* 0x002fca0007fde0ff */
[----:B------:R1:W-:Y:S01]  /*1aff90*/  STL [R1+0x2318], R92 ;  /* 0x0023185c01007387 */ /* 0x0003e20000100800 */
[--C-:B------:R-:W-:Y:S02]  /*1affa0*/  IMAD.X R88, R89, 0x1, R2.reuse, P3 ;  /* 0x0000000159587824 */ /* 0x100fe400018e0602 */
[--C-:B------:R-:W-:Y:S01]  /*1affb0*/  IMAD.X R82, R83, 0x1, R2.reuse, P4 ;  /* 0x0000000153527824 */ /* 0x100fe200020e0602 */
[----:B------:R-:W-:Y:S01]  /*1affc0*/  IADD3.X R78, PT, PT, R79, R2, RZ, P5, !PT ;  /* 0x000000024f4e7210 */ /* 0x000fe20002ffe4ff */
[----:B------:R-:W-:Y:S01]  /*1affd0*/  IMAD.X R77, R77, 0x1, R2, P6 ;  /* 0x000000014d4d7824 */ /* 0x000fe200030e0602 */
[----:B------:R-:W2:Y:S01]  /*1affe0*/  LDL.LU R247, [R1+0x240c] ;  /* 0x00240c0001f77983 */ /* 0x000ea20000300800 */
[----:B-1----:R-:W-:Y:S03]  /*1afff0*/  HMMA.1688.F32.TF32 R92, R48, R250, R108 ;  /* 0x000000fa305c723c */ /* 0x002fe6000008106c */
[----:B------:R1:W-:Y:S04]  /*1b0000*/  STL [R1+0x1cdc], R88 ;  /* 0x001cdc5801007387 */ /* 0x0003e80000100800 */
[----:B------:R-:W-:Y:S04]  /*1b0010*/  STL [R1+0x1e74], R82 ;  /* 0x001e745201007387 */ /* 0x000fe80000100800 */
[----:B------:R-:W-:Y:S04]  /*1b0020*/  STL [R1+0x1e7c], R78 ;  /* 0x001e7c4e01007387 */ /* 0x000fe80000100800 */
[----:B------:R1:W-:Y:S04]  /*1b0030*/  STL [R1+0x2314], R77 ;  /* 0x0023144d01007387 */ /* 0x0003e80000100800 */
[----:B------:R-:W-:Y:S04]  /*1b0040*/  STL.64 [R1+0x13e0], R92 ;  /* 0x0013e05c01007387 */ /* 0x000fe80000100a00 */
[----:B------:R-:W-:Y:S04]  /*1b0050*/  STL.64 [R1+0x13e8], R94 ;  /* 0x0013e85e01007387 */ /* 0x000fe80000100a00 */
[----:B-1----:R-:W2:Y:S01]  /*1b0060*/  LDL.LU.64 R88, [R1+0x4fb8] ;  /* 0x004fb80001587983 */ /* 0x002ea20000300a00 */
[----:B---3--:R-:W-:-:S02]  /*1b0070*/  IADD3 R76, P3, PT, R90, R252, RZ ;  /* 0x000000fc5a4c7210 */ /* 0x008fc40007f7e0ff */
[----:B------:R-:W-:-:S03]  /*1b0080*/  IADD3 R77, P4, PT, R86, R252, RZ ;  /* 0x000000fc564d7210 */ /* 0x000fc60007f9e0ff */
[----:B------:R1:W-:Y:S04]  /*1b0090*/  STL [R1+0x1e70], R76 ;  /* 0x001e704c01007387 */ /* 0x0003e80000100800 */
[----:B------:R-:W-:Y:S04]  /*1b00a0*/  STL [R1+0x274], R77 ;  /* 0x0002744d01007387 */ /* 0x000fe80000100800 */
[----:B------:R-:W3:Y:S04]  /*1b00b0*/  LDL.LU.64 R82, [R1+0x4b60] ;  /* 0x004b600001527983 */ /* 0x000ee80000300a00 */
[----:B------:R-:W3:Y:S01]  /*1b00c0*/  LDL.LU.64 R78, [R1+0x4b58] ;  /* 0x004b5800014e7983 */ /* 0x000ee20000300a00 */
[----:B-1----:R-:W-:-:S05]  /*1b00d0*/  IADD3 R76, P5, PT, R84, R252, RZ ;  /* 0x000000fc544c7210 */ /* 0x002fca0007fbe0ff */
[----:B------:R1:W-:Y:S04]  /*1b00e0*/  STL [R1+0x27c], R76 ;  /* 0x00027c4c01007387 */ /* 0x0003e80000100800 */
[----:B-1----:R-:W3:Y:S04]  /*1b00f0*/  LDL.LU.64 R76, [R1+0x4b50] ;  /* 0x004b5000014c7983 */ /* 0x002ee80000300a00 */
[----:B------:R-:W3:Y:S01]  /*1b0100*/  LDL.LU R250, [R1+0x2418] ;  /* 0x0024180001fa7983 */ /* 0x000ee20000300800 */
[--C-:B------:R-:W-:Y:S02]  /*1b0110*/  IMAD.X R90, R91, 0x1, R2.reuse, P3 ;  /* 0x000000015b5a7824 */ /* 0x100fe400018e0602 */
[----:B------:R-:W-:Y:S01]  /*1b0120*/  IMAD.X R86, R87, 0x1, R2, P4 ;  /* 0x0000000157567824 */ /* 0x000fe200020e0602 */
[----:B------:R-:W-:-:S02]  /*1b0130*/  IADD3.X R84, PT, PT, R85, R2, RZ, P5, !PT ;  /* 0x0000000255547210 */ /* 0x000fc40002ffe4ff */
[----:B----4-:R-:W-:-:S05]  /*1b0140*/  IADD3 R92, P6, PT, R80, R252, RZ ;  /* 0x000000fc505c7210 */ /* 0x010fca0007fde0ff */
[----:B------:R1:W-:Y:S04]  /*1b0150*/  STL [R1+0x284], R92 ;  /* 0x0002845c01007387 */ /* 0x0003e80000100800 */
[----:B------:R-:W4:Y:S01]  /*1b0160*/  LDL.LU R251, [R1+0x241c] ;  /* 0x00241c0001fb7983 */ /* 0x000f220000300800 */
[----:B-1----:R-:W-:Y:S01]  /*1b0170*/  HMMA.1688.F32.TF32 R92, R48, R242, R112 ;  /* 0x000000f2305c723c */ /* 0x002fe20000081070 */
[----:B------:R-:W-:Y:S02]  /*1b0180*/  IMAD.X R80, R81, 0x1, R2, P6 ;  /* 0x0000000151507824 */ /* 0x000fe400030e0602 */
[----:B------:R1:W-:Y:S04]  /*1b0190*/  STL [R1+0x1e6c], R90 ;  /* 0x001e6c5a01007387 */ /* 0x0003e80000100800 */
[----:B------:R1:W-:Y:S04]  /*1b01a0*/  STL [R1+0x270], R86 ;  /* 0x0002705601007387 */ /* 0x0003e80000100800 */
[----:B------:R1:W-:Y:S04]  /*1b01b0*/  STL [R1+0x278], R84 ;  /* 0x0002785401007387 */ /* 0x0003e80000100800 */
[----:B-1----:R-:W4:Y:S04]  /*1b01c0*/  LDL.LU.64 R90, [R1+0x4b48] ;  /* 0x004b4800015a7983 */ /* 0x002f280000300a00 */
[----:B------:R1:W-:Y:S04]  /*1b01d0*/  STL [R1+0x280], R80 ;  /* 0x0002805001007387 */ /* 0x0003e80000100800 */
[----:B------:R-:W4:Y:S04]  /*1b01e0*/  LDL.LU.64 R86, [R1+0x4a10] ;  /* 0x004a100001567983 */ /* 0x000f280000300a00 */
[----:B------:R2:W-:Y:S04]  /*1b01f0*/  STL.64 [R1+0x13c0], R92 ;  /* 0x0013c05c01007387 */ /* 0x0005e80000100a00 */
[----:B------:R3:W-:Y:S04]  /*1b0200*/  STL.64 [R1+0x13c8], R94 ;  /* 0x0013c85e01007387 */ /* 0x0007e80000100a00 */
[----:B------:R-:W4:Y:S04]  /*1b0210*/  LDL.LU.64 R84, [R1+0x4a08] ;  /* 0x004a080001547983 */ /* 0x000f280000300a00 */
[----:B-1----:R-:W4:Y:S01]  /*1b0220*/  LDL.LU.64 R80, [R1+0x4a00] ;  /* 0x004a000001507983 */ /* 0x002f220000300a00 */
[----:B--2---:R-:W-:-:S05]  /*1b0230*/  IADD3 R92, P3, PT, R88, R252, RZ ;  /* 0x000000fc585c7210 */ /* 0x004fca0007f7e0ff */
[----:B------:R1:W-:Y:S01]  /*1b0240*/  STL [R1+0x24c], R92 ;  /* 0x00024c5c01007387 */ /* 0x0003e20000100800 */
[----:B------:R-:W-:Y:S01]  /*1b0250*/  IMAD.X R89, R89, 0x1, R2, P3 ;  /* 0x0000000159597824 */ /* 0x000fe200018e0602 */
[-C--:B---3--:R-:W-:Y:S02]  /*1b0260*/  IADD3 R94, P4, PT, R82, R252.reuse, RZ ;  /* 0x000000fc525e7210 */ /* 0x088fe40007f9e0ff */
[----:B------:R-:W-:-:S03]  /*1b0270*/  IADD3 R93, P5, PT, R78, R252, RZ ;  /* 0x000000fc4e5d7210 */ /* 0x000fc60007fbe0ff */
[----:B------:R-:W-:Y:S01]  /*1b0280*/  IMAD.X R88, R83, 0x1, R2, P4 ;  /* 0x0000000153587824 */ /* 0x000fe200020e0602 */
[----:B------:R-:W-:Y:S01]  /*1b0290*/  IADD3.X R83, PT, PT, R79, R2, RZ, P5, !PT ;  /* 0x000000024f537210 */ /* 0x000fe20002ffe4ff */
[----:B------:R-:W-:Y:S04]  /*1b02a0*/  STL [R1+0x1034], R94 ;  /* 0x0010345e01007387 */ /* 0x000fe80000100800 */
[----:B------:R-:W2:Y:S01]  /*1b02b0*/  LDL.LU R242, [R1+0x2428] ;  /* 0x0024280001f27983 */ /* 0x000ea20000300800 */
[----:B-1----:R-:W-:-:S05]  /*1b02c0*/  IADD3 R92, P6, PT, R76, R252, RZ ;  /* 0x000000fc4c5c7210 */ /* 0x002fca0007fde0ff */
[----:B------:R-:W-:Y:S02]  /*1b02d0*/  IMAD.X R82, R77, 0x1, R2, P6 ;  /* 0x000000014d527824 */ /* 0x000fe400030e0602 */
[----:B------:R-:W-:Y:S01]  /*1b02e0*/  HMMA.1688.F32.TF32 R76, R48, R246, R116 ;  /* 0x000000f6304c723c */ /* 0x000fe20000081074 */
[----:B------:R-:W-:Y:S04]  /*1b02f0*/  STL [R1+0x103c], R93 ;  /* 0x00103c5d01007387 */ /* 0x000fe80000100800 */
[----:B------:R-:W-:Y:S04]  /*1b0300*/  STL [R1+0x1044], R92 ;  /* 0x0010445c01007387 */ /* 0x000fe80000100800 */
[----:B------:R-:W2:Y:S04]  /*1b0310*/  LDL.LU R243, [R1+0x242c] ;  /* 0x00242c0001f37983 */ /* 0x000ea80000300800 */
[----:B------:R-:W-:Y:S04]  /*1b0320*/  STL [R1+0x248], R89 ;  /* 0x0002485901007387 */ /* 0x000fe80000100800 */
[----:B------:R1:W-:Y:S04]  /*1b0330*/  STL [R1+0x1030], R88 ;  /* 0x0010305801007387 */ /* 0x0003e80000100800 */
[----:B------:R-:W-:Y:S04]  /*1b0340*/  STL [R1+0x1038], R83 ;  /* 0x0010385301007387 */ /* 0x000fe80000100800 */
[----:B-1----:R-:W3:Y:S04]  /*1b0350*/  LDL.LU.64 R88, [R1+0x49f8] ;  /* 0x0049f80001587983 */ /* 0x002ee80000300a00 */
[----:B------:R1:W-:Y:S04]  /*1b0360*/  STL [R1+0x1040], R82 ;  /* 0x0010405201007387 */ /* 0x0003e80000100800 */
[----:B-1----:R-:W2:Y:S04]  /*1b0370*/  LDL.LU.64 R82, [R1+0x48b0] ;  /* 0x0048b00001527983 */ /* 0x002ea80000300a00 */
[----:B------:R-:W-:Y:S04]  /*1b0380*/  STL.64 [R1+0x13b0], R76 ;  /* 0x0013b04c01007387 */ /* 0x000fe80000100a00 */
[----:B------:R1:W-:Y:S04]  /*1b0390*/  STL.64 [R1+0x13b8], R78 ;  /* 0x0013b84e01007387 */ /* 0x0003e80000100a00 */
[----:B-1----:R-:W2:Y:S04]  /*1b03a0*/  LDL.LU.64 R78, [R1+0x48a8] ;  /* 0x0048a800014e7983 */ /* 0x002ea80000300a00 */
[----:B------:R-:W2:Y:S01]  /*1b03b0*/  LDL.LU.64 R76, [R1+0x48a0] ;  /* 0x0048a000014c7983 */ /* 0x000ea20000300a00 */
[----:B----4-:R-:W-:-:S02]  /*1b03c0*/  IADD3 R92, P3, PT, R90, R252, RZ ;  /* 0x000000fc5a5c7210 */ /* 0x010fc40007f7e0ff */
[----:B------:R-:W-:-:S03]  /*1b03d0*/  IADD3 R94, P4, PT, R86, R252, RZ ;  /* 0x000000fc565e7210 */ /* 0x000fc60007f9e0ff */
[----:B------:R1:W-:Y:S04]  /*1b03e0*/  STL [R1+0x102c], R92 ;  /* 0x00102c5c01007387 */ /* 0x0003e80000100800 */
[----:B------:R-:W-:Y:S04]  /*1b03f0*/  STL [R1+0x11b4], R94 ;  /* 0x0011b45e01007387 */ /* 0x000fe80000100800 */
[----:B------:R-:W4:Y:S01]  /*1b0400*/  LDL.LU R246, [R1+0x2438] ;  /* 0x0024380001f67983 */ /* 0x000f220000300800 */
[-C--:B------:R-:W-:Y:S02]  /*1b0410*/  IADD3 R93, P5, PT, R84, R252.reuse, RZ ;  /* 0x000000fc545d7210 */ /* 0x080fe40007fbe0ff */
[----:B-1----:R-:W-:-:S03]  /*1b0420*/  IADD3 R92, P6, PT, R80, R252, RZ ;  /* 0x000000fc505c7210 */ /* 0x002fc60007fde0ff */
[----:B------:R-:W-:Y:S04]  /*1b0430*/  STL [R1+0x11bc], R93 ;  /* 0x0011bc5d01007387 */ /* 0x000fe80000100800 */
[----:B------:R1:W-:Y:S01]  /*1b0440*/  STL [R1+0x11c4], R92 ;  /* 0x0011c45c01007387 */ /* 0x0003e20000100800 */
[--C-:B------:R-:W-:Y:S02]  /*1b0450*/  IMAD.X R90, R91, 0x1, R2.reuse, P3 ;  /* 0x000000015b5a7824 */ /* 0x100fe400018e0602 */
[--C-:B------:R-:W-:Y:S01]  /*1b0460*/  IMAD.X R86, R87, 0x1, R2.reuse, P4 ;  /* 0x0000000157567824 */ /* 0x100fe200020e0602 */
[----:B------:R-:W-:Y:S01]  /*1b0470*/  IADD3.X R84, PT, PT, R85, R2, RZ, P5, !PT ;  /* 0x0000000255547210 */ /* 0x000fe20002ffe4ff */
[----:B------:R-:W4:Y:S01]  /*1b0480*/  LDL.LU R247, [R1+0x243c] ;  /* 0x00243c0001f77983 */ /* 0x000f220000300800 */
[----:B-1----:R-:W-:Y:S01]  /*1b0490*/  HMMA.1688.F32.TF32 R92, R48, R250, R120 ;  /* 0x000000fa305c723c */ /* 0x002fe20000081078 */
[----:B------:R-:W-:-:S02]  /*1b04a0*/  IMAD.X R80, R81, 0x1, R2, P6 ;  /* 0x0000000151507824 */ /* 0x000fc400030e0602 */
        /* <DEDUP_REMOVED lines=10> */
[----:B---3--:R-:W-:-:S05]  /*1b0550*/  IADD3 R92, P3, PT, R88, R252, RZ ;  /* 0x000000fc585c7210 */ /* 0x008fca0007f7e0ff */
[----:B------:R1:W-:Y:S01]  /*1b0560*/  STL [R1+0x11ac], R92 ;  /* 0x0011ac5c01007387 */ /* 0x0003e20000100800 */
[----:B--2---:R-:W-:-:S05]  /*1b0570*/  IADD3 R94, P4, PT, R82, R252, RZ ;  /* 0x000000fc525e7210 */ /* 0x004fca0007f9e0ff */
[----:B------:R-:W-:Y:S01]  /*1b0580*/  IMAD.X R88, R83, 0x1, R2, P4 ;  /* 0x0000000153587824 */ /* 0x000fe200020e0602 */
[-C--:B------:R-:W-:Y:S02]  /*1b0590*/  IADD3 R93, P5, PT, R78, R252.reuse, RZ ;  /* 0x000000fc4e5d7210 */ /* 0x080fe40007fbe0ff */
[----:B-1----:R-:W-:Y:S02]  /*1b05a0*/  IADD3 R92, P6, PT, R76, R252, RZ ;  /* 0x000000fc4c5c7210 */ /* 0x002fe40007fde0ff */
[----:B------:R-:W-:-:S03]  /*1b05b0*/  IADD3.X R83, PT, PT, R79, R2, RZ, P5, !PT ;  /* 0x000000024f537210 */ /* 0x000fc60002ffe4ff */
[--C-:B------:R-:W-:Y:S02]  /*1b05c0*/  IMAD.X R82, R77, 0x1, R2.reuse, P6 ;  /* 0x000000014d527824 */ /* 0x100fe400030e0602 */
[----:B------:R-:W-:Y:S01]  /*1b05d0*/  HMMA.1688.F32.TF32 R76, R48, R242, R124 ;  /* 0x000000f2304c723c */ /* 0x000fe2000008107c */
[----:B------:R-:W-:Y:S01]  /*1b05e0*/  STL [R1+0x1af0], R94 ;  /* 0x001af05e01007387 */ /* 0x000fe20000100800 */
[----:B------:R-:W-:-:S03]  /*1b05f0*/  IMAD.X R89, R89, 0x1, R2, P3 ;  /* 0x0000000159597824 */ /* 0x000fc600018e0602 */
[----:B------:R-:W2:Y:S04]  /*1b0600*/  LDL.LU R250, [R1+0x2448] ;  /* 0x0024480001fa7983 */ /* 0x000ea80000300800 */
        /* <DEDUP_REMOVED lines=14> */
[-C--:B------:R-:W-:Y:S02]  /*1b06f0*/  IADD3 R94, P4, PT, R86, R252.reuse, RZ ;  /* 0x000000fc565e7210 */ /* 0x080fe40007f9e0ff */
[-C--:B------:R-:W-:Y:S01]  /*1b0700*/  IADD3 R93, P5, PT, R84, R252.reuse, RZ ;  /* 0x000000fc545d7210 */ /* 0x080fe20007fbe0ff */
[----:B------:R1:W-:Y:S04]  /*1b0710*/  STL [R1+0x1ae8], R92 ;  /* 0x001ae85c01007387 */ /* 0x0003e80000100800 */
[----:B------:R-:W-:Y:S04]  /*1b0720*/  STL [R1+0x1cc8], R94 ;  /* 0x001cc85e01007387 */ /* 0x000fe80000100800 */
[----:B------:R-:W4:Y:S04]  /*1b0730*/  LDL.LU R242, [R1+0x2458] ;  /* 0x0024580001f27983 */ /* 0x000f280000300800 */
[----:B------:R-:W-:Y:S01]  /*1b0740*/  STL [R1+0x1cd0], R93 ;  /* 0x001cd05d01007387 */ /* 0x000fe20000100800 */
[----:B-1----:R-:W-:-:S05]  /*1b0750*/  IADD3 R92, P6, PT, R80, R252, RZ ;  /* 0x000000fc505c7210 */ /* 0x002fca0007fde0ff */
[----:B------:R1:W-:Y:S01]  /*1b0760*/  STL [R1+0x1cd8], R92 ;  /* 0x001cd85c01007387 */ /* 0x0003e20000100800 */
[--C-:B------:R-:W-:Y:S02]  /*1b0770*/  IMAD.X R90, R91, 0x1, R2.reuse, P3 ;  /* 0x000000015b5a7824 */ /* 0x100fe400018e0602 */
[--C-:B------:R-:W-:Y:S01]  /*1b0780*/  IMAD.X R86, R87, 0x1, R2.reuse, P4 ;  /* 0x0000000157567824 */ /* 0x100fe200020e0602 */
[----:B------:R-:W-:Y:S01]  /*1b0790*/  IADD3.X R84, PT, PT, R85, R2, RZ, P5, !PT ;  /* 0x0000000255547210 */ /* 0x000fe20002ffe4ff */
        /* <DEDUP_REMOVED lines=115> */
[----:B------:R-:W-:Y:S01]  /*1b0ed0*/  IMAD.X R88, R89, 0x1, R2, P3 ;  /* 0x0000000159587824 */ /* 0x000fe200018e0602 */
[----:B--2---:R-:W-:-:S05]  /*1b0ee0*/  IADD3 R94, P4, PT, R82, R252, RZ ;  /* 0x000000fc525e7210 */ /* 0x004fca0007f9e0ff */
[----:B------:R-:W-:Y:S01]  /*1b0ef0*/  STL [R1+0x1acc], R94 ;  /* 0x001acc5e01007387 */ /* 0x000fe20000100800 */
[-C--:B------:R-:W-:Y:S02]  /*1b0f00*/  IADD3 R93, P5, PT, R78, R252.reuse, RZ ;  /* 0x000000fc4e5d7210 */ /* 0x080fe40007fbe0ff */
[----:B-1----:R-:W-:-:S03]  /*1b0f10*/  IADD3 R92, P6, PT, R76, R252, RZ ;  /* 0x000000fc4c5c7210 */ /* 0x002fc60007fde0ff */
[----:B------:R-:W-:Y:S04]  /*1b0f20*/  STL [R1+0x1ad8], R93 ;  /* 0x001ad85d01007387 */ /* 0x000fe80000100800 */
[----:B------:R-:W2:Y:S04]  /*1b0f30*/  LDL.LU R250, [R1+0x24a8] ;  /* 0x0024a80001fa7983 */ /* 0x000ea80000300800 */
[----:B------:R-:W-:Y:S04]  /*1b0f40*/  STL [R1+0x1ae0], R92 ;  /* 0x001ae05c01007387 */ /* 0x000fe80000100800 */
[----:B------:R1:W-:Y:S01]  /*1b0f50*/  STL [R1+0x1188], R88 ;  /* 0x0011885801007387 */ /* 0x0003e20000100800 */
[----:B------:R-:W-:-:S03]  /*1b0f60*/  IMAD.X R82, R77, 0x1, R2, P6 ;  /* 0x000000014d527824 */ /* 0x000fc600030e0602 */
[----:B------:R-:W2:Y:S01]  /*1b0f70*/  LDL.LU R251, [R1+0x24ac] ;  /* 0x0024ac0001fb7983 */ /* 0x000ea20000300800 */
[----:B-1----:R-:W-:Y:S01]  /*1b0f80*/  IMAD.X R88, R83, 0x1, R2, P4 ;  /* 0x0000000153587824 */ /* 0x002fe200020e0602 */
[----:B------:R-:W-:Y:S02]  /*1b0f90*/  IADD3.X R83, PT, PT, R79, R2, RZ, P5, !PT ;  /* 0x000000024f537210 */ /* 0x000fe40002ffe4ff */
[----:B------:R-:W-:Y:S02]  /*1b0fa0*/  HMMA.1688.F32.TF32 R76, R48, R242, R148 ;  /* 0x000000f2304c723c */ /* 0x000fe40000081094 */
        /* <DEDUP_REMOVED lines=14> */
[----:B------:R-:W-:Y:S01]  /*1b1090*/  STL [R1+0x1cb0], R93 ;  /* 0x001cb05d01007387 */ /* 0x000fe20000100800 */
[----:B-1----:R-:W-:-:S05]  /*1b10a0*/  IADD3 R92, P6, PT, R80, R252, RZ ;  /* 0x000000fc505c7210 */ /* 0x002fca0007fde0ff */
[----:B------:R1:W-:Y:S01]  /*1b10b0*/  STL [R1+0x1cb8], R92 ;  /* 0x001cb85c01007387 */ /* 0x0003e20000100800 */
[--C-:B------:R-:W-:Y:S02]  /*1b10c0*/  IMAD.X R90, R91, 0x1, R2.reuse, P3 ;  /* 0x000000015b5a7824 */ /* 0x100fe400018e0602 */
[--C-:B------:R-:W-:Y:S01]  /*1b10d0*/  IMAD.X R86, R87, 0x1, R2.reuse, P4 ;  /* 0x0000000157567824 */ /* 0x100fe200020e0602 */
[----:B------:R-:W-:Y:S01]  /*1b10e0*/  IADD3.X R84, PT, PT, R85, R2, RZ, P5, !PT ;  /* 0x0000000255547210 */ /* 0x000fe20002ffe4ff */
[----:B------:R-:W4:Y:S01]  /*1b10f0*/  LDL.LU R242, [R1+0x24b8] ;  /* 0x0024b80001f27983 */ /* 0x000f220000300800 */
[----:B-1----:R-:W-:Y:S03]  /*1b1100*/  HMMA.1688.F32.TF32 R92, R48, R246, R152 ;  /* 0x000000f6305c723c */ /* 0x002fe60000081098 */
[----:B------:R1:W-:Y:S01]  /*1b1110*/  STL [R1+0x1ac0], R90 ;  /* 0x001ac05a01007387 */ /* 0x0003e20000100800 */
[----:B------:R-:W-:-:S03]  /*1b1120*/  IMAD.X R80, R81, 0x1, R2, P6 ;  /* 0x0000000151507824 */ /* 0x000fc600030e0602 */
[----:B------:R1:W-:Y:S04]  /*1b1130*/  STL [R1+0x1ca4], R86 ;  /* 0x001ca45601007387 */ /* 0x0003e80000100800 */
[----:B------:R-:W4:Y:S04]  /*1b1140*/  LDL.LU R243, [R1+0x24bc] ;  /* 0x0024bc0001f37983 */ /* 0x000f280000300800 */
        /* <DEDUP_REMOVED lines=11> */
[----:B------:R-:W-:Y:S01]  /*1b1200*/  STL [R1+0x1e38], R94 ;  /* 0x001e385e01007387 */ /* 0x000fe20000100800 */
[-C--:B------:R-:W-:Y:S02]  /*1b1210*/  IADD3 R93, P5, PT, R78, R252.reuse, RZ ;  /* 0x000000fc4e5d7210 */ /* 0x080fe40007fbe0ff */
[----:B-1----:R-:W-:-:S03]  /*1b1220*/  IADD3 R92, P6, PT, R76, R252, RZ ;  /* 0x000000fc4c5c7210 */ /* 0x002fc60007fde0ff */
[----:B------:R-:W-:Y:S04]  /*1b1230*/  STL [R1+0x1e40], R93 ;  /* 0x001e405d01007387 */ /* 0x000fe80000100800 */
[----:B------:R1:W-:Y:S01]  /*1b1240*/  STL [R1+0x1e48], R92 ;  /* 0x001e485c01007387 */ /* 0x0003e20000100800 */
[--C-:B------:R-:W-:Y:S02]  /*1b1250*/  IMAD.X R88, R89, 0x1, R2.reuse, P3 ;  /* 0x0000000159587824 */ /* 0x100fe400018e0602 */
[--C-:B------:R-:W-:Y:S01]  /*1b1260*/  IMAD.X R82, R83, 0x1, R2.reuse, P4 ;  /* 0x0000000153527824 */ /* 0x100fe200020e0602 */
[----:B-1----:R-:W-:Y:S01]  /*1b1270*/  HMMA.1688.F32.TF32 R92, R48, R250, R156 ;  /* 0x000000fa305c723c */ /* 0x002fe2000008109c */
[----:B------:R-:W-:Y:S01]  /*1b1280*/  IADD3.X R78, PT, PT, R79, R2, RZ, P5, !PT ;  /* 0x000000024f4e7210 */ /* 0x000fe20002ffe4ff */
[----:B------:R1:W-:Y:S04]  /*1b1290*/  STL [R1+0x1c9c], R88 ;  /* 0x001c9c5801007387 */ /* 0x0003e80000100800 */
[----:B------:R-:W2:Y:S01]  /*1b12a0*/  LDL.LU R246, [R1+0x24c8] ;  /* 0x0024c80001f67983 */ /* 0x000ea20000300800 */
[----:B------:R-:W-:-:S03]  /*1b12b0*/  IMAD.X R76, R77, 0x1, R2, P6 ;  /* 0x000000014d4c7824 */ /* 0x000fc600030e0602 */
[----:B------:R3:W-:Y:S04]  /*1b12c0*/  STL [R1+0x1e34], R82 ;  /* 0x001e345201007387 */ /* 0x0007e80000100800 */
[----:B------:R3:W-:Y:S04]  /*1b12d0*/  STL [R1+0x1e3c], R78 ;  /* 0x001e3c4e01007387 */ /* 0x0007e80000100800 */
[----:B------:R-:W2:Y:S04]  /*1b12e0*/  LDL.LU R247, [R1+0x24cc] ;  /* 0x0024cc0001f77983 */ /* 0x000ea80000300800 */
[----:B-1----:R-:W2:Y:S04]  /*1b12f0*/  LDL.LU.64 R88, [R1+0x4f78] ;  /* 0x004f780001587983 */ /* 0x002ea80000300a00 */
[----:B------:R1:W-:Y:S04]  /*1b1300*/  STL [R1+0x1e44], R76 ;  /* 0x001e444c01007387 */ /* 0x0003e80000100800 */
[----:B---3--:R-:W3:Y:S04]  /*1b1310*/  LDL.LU.64 R82, [R1+0x4ba0] ;  /* 0x004ba00001527983 */ /* 0x008ee80000300a00 */
[----:B------:R-:W3:Y:S04]  /*1b1320*/  LDL.LU.64 R78, [R1+0x4b98] ;  /* 0x004b9800014e7983 */ /* 0x000ee80000300a00 */
[----:B------:R4:W-:Y:S04]  /*1b1330*/  STL.64 [R1+0x1280], R92 ;  /* 0x0012805c01007387 */ /* 0x0009e80000100a00 */
[----:B------:R4:W-:Y:S04]  /*1b1340*/  STL.64 [R1+0x1288], R94 ;  /* 0x0012885e01007387 */ /* 0x0009e80000100a00 */
[----:B-1----:R-:W3:Y:S01]  /*1b1350*/  LDL.LU.64 R76, [R1+0x4b90] ;  /* 0x004b9000014c7983 */ /* 0x002ee20000300a00 */
[----:B----4-:R-:W-:-:S02]  /*1b1360*/  IADD3 R92, P3, PT, R90, R252, RZ ;  /* 0x000000fc5a5c7210 */ /* 0x010fc40007f7e0ff */
[----:B------:R-:W-:-:S03]  /*1b1370*/  IADD3 R94, P4, PT, R86, R252, RZ ;  /* 0x000000fc565e7210 */ /* 0x000fc60007f9e0ff */
[----:B------:R1:W-:Y:S01]  /*1b1380*/  STL [R1+0x1e30], R92 ;  /* 0x001e305c01007387 */ /* 0x0003e20000100800 */
[--C-:B------:R-:W-:Y:S01]  /*1b1390*/  IMAD.X R90, R91, 0x1, R2.reuse, P3 ;  /* 0x000000015b5a7824 */ /* 0x100fe200018e0602 */
[-C--:B------:R-:W-:Y:S02]  /*1b13a0*/  IADD3 R93, P5, PT, R84, R252.reuse, RZ ;  /* 0x000000fc545d7210 */ /* 0x080fe40007fbe0ff */
[----:B------:R-:W-:Y:S01]  /*1b13b0*/  STL [R1+0xc], R94 ;  /* 0x00000c5e01007387 */ /* 0x000fe20000100800 */
[----:B------:R-:W-:Y:S01]  /*1b13c0*/  IMAD.X R86, R87, 0x1, R2, P4 ;  /* 0x0000000157567824 */ /* 0x000fe200020e0602 */
[----:B-1----:R-:W-:Y:S02]  /*1b13d0*/  IADD3 R92, P6, PT, R80, R252, RZ ;  /* 0x000000fc505c7210 */ /* 0x002fe40007fde0ff */
[----:B------:R-:W-:Y:S01]  /*1b13e0*/  STL [R1+0x24], R93 ;  /* 0x0000245d01007387 */ /* 0x000fe20000100800 */
[----:B------:R-:W-:-:S03]  /*1b13f0*/  IADD3.X R84, PT, PT, R85, R2, RZ, P5, !PT ;  /* 0x0000000255547210 */ /* 0x000fc60002ffe4ff */
[----:B------:R-:W-:Y:S04]  /*1b1400*/  STL [R1+0x2c], R92 ;  /* 0x00002c5c01007387 */ /* 0x000fe80000100800 */
[----:B------:R1:W-:Y:S04]  /*1b1410*/  STL [R1+0x1e2c], R90 ;  /* 0x001e2c5a01007387 */ /* 0x0003e80000100800 */
[----:B------:R-:W4:Y:S04]  /*1b1420*/  LDL.LU R250, [R1+0x24d8] ;  /* 0x0024d80001fa7983 */ /* 0x000f280000300800 */
[----:B------:R1:W-:Y:S04]  /*1b1430*/  STL [R1+0x8], R86 ;  /* 0x0000085601007387 */ /* 0x0003e80000100800 */
[----:B------:R1:W-:Y:S04]  /*1b1440*/  STL [R1+0x20], R84 ;  /* 0x0000205401007387 */ /* 0x0003e80000100800 */
[----:B------:R-:W4:Y:S01]  /*1b1450*/  LDL.LU R251, [R1+0x24dc] ;  /* 0x0024dc0001fb7983 */ /* 0x000f220000300800 */
[----:B------:R-:W-:-:S03]  /*1b1460*/  IMAD.X R80, R81, 0x1, R2, P6 ;  /* 0x0000000151507824 */ /* 0x000fc600030e0602 */
[----:B-1----:R-:W4:Y:S04]  /*1b1470*/  LDL.LU.64 R90, [R1+0x4b88] ;  /* 0x004b8800015a7983 */ /* 0x002f280000300a00 */
[----:B------:R-:W4:Y:S04]  /*1b1480*/  LDL.LU.64 R86, [R1+0x4a50] ;  /* 0x004a500001567983 */ /* 0x000f280000300a00 */
[----:B------:R1:W-:Y:S04]  /*1b1490*/  STL [R1+0x28], R80 ;  /* 0x0000285001007387 */ /* 0x0003e80000100800 */
[----:B------:R-:W4:Y:S04]  /*1b14a0*/  LDL.LU.64 R84, [R1+0x4a48] ;  /* 0x004a480001547983 */ /* 0x000f280000300a00 */
[----:B-1----:R-:W4:Y:S01]  /*1b14b0*/  LDL.LU.64 R80, [R1+0x4a40] ;  /* 0x004a400001507983 */ /* 0x002f220000300a00 */
[----:B------:R-:W-:-:S15]  /*1b14c0*/  HMMA.1688.F32.TF32 R92, R48, R242, R160 ;  /* 0x000000f2305c723c */ /* 0x000fde00000810a0 */
[----:B------:R-:W-:-:S04]  /*1b14d0*/  NOP ;  /* 0x0000000000007918 */ /* 0x000fc80000000000 */
[----:B------:R2:W-:Y:S04]  /*1b14e0*/  STL.64 [R1+0x1250], R92 ;  /* 0x0012505c01007387 */ /* 0x0005e80000100a00 */
[----:B------:R3:W-:Y:S01]  /*1b14f0*/  STL.64 [R1+0x1258], R94 ;  /* 0x0012585e01007387 */ /* 0x0007e20000100a00 */
[-C--:B--2---:R-:W-:Y:S02]  /*1b1500*/  IADD3 R92, P3, PT, R88, R252.reuse, RZ ;  /* 0x000000fc585c7210 */ /* 0x084fe40007f7e0ff */
[-C--:B---3--:R-:W-:Y:S02]  /*1b1510*/  IADD3 R94, P4, PT, R82, R252.reuse, RZ ;  /* 0x000000fc525e7210 */ /* 0x088fe40007f9e0ff */
[----:B------:R-:W-:Y:S01]  /*1b1520*/  IADD3 R93, P5, PT, R78, R252, RZ ;  /* 0x000000fc4e5d7210 */ /* 0x000fe20007fbe0ff */
[----:B------:R1:W-:Y:S01]  /*1b1530*/  STL [R1+0x4], R92 ;  /* 0x0000045c01007387 */ /* 0x0003e20000100800 */
[----:B------:R-:W-:-:S03]  /*1b1540*/  IMAD.X R88, R89, 0x1, R2, P3 ;  /* 0x0000000159587824 */ /* 0x000fc600018e0602 */
[----:B------:R-:W-:Y:S01]  /*1b1550*/  STL [R1+0xfdc], R94 ;  /* 0x000fdc5e01007387 */ /* 0x000fe20000100800 */
[----:B------:R-:W-:-:S03]  /*1b1560*/  IMAD.X R82, R83, 0x1, R2, P4 ;  /* 0x0000000153527824 */ /* 0x000fc600020e0602 */
[----:B------:R-:W-:Y:S01]  /*1b1570*/  STL [R1+0xfe4], R93 ;  /* 0x000fe45d01007387 */ /* 0x000fe20000100800 */
[----:B------:R-:W-:Y:S02]  /*1b1580*/  IADD3.X R78, PT, PT, R79, R2, RZ, P5, !PT ;  /* 0x000000024f4e7210 */ /* 0x000fe40002ffe4ff */
[----:B-1----:R-:W-:-:S05]  /*1b1590*/  IADD3 R92, P6, PT, R76, R252, RZ ;  /* 0x000000fc4c5c7210 */ /* 0x002fca0007fde0ff */
[----:B------:R-:W-:Y:S04]  /*1b15a0*/  STL [R1+0xfec], R92 ;  /* 0x000fec5c01007387 */ /* 0x000fe80000100800 */
[----:B------:R1:W-:Y:S04]  /*1b15b0*/  STL [R1], R88 ;  /* 0x0000005801007387 */ /* 0x0003e80000100800 */
[----:B-1----:R-:W2:Y:S04]  /*1b15c0*/  LDL.LU.64 R88, [R1+0x4a38] ;  /* 0x004a380001587983 */ /* 0x002ea80000300a00 */
[----:B------:R1:W-:Y:S04]  /*1b15d0*/  STL [R1+0xfd8], R82 ;  /* 0x000fd85201007387 */ /* 0x0003e80000100800 */
[----:B------:R-:W3:Y:S04]  /*1b15e0*/  LDL.LU R242, [R1+0x24e8] ;  /* 0x0024e80001f27983 */ /* 0x000ee80000300800 */
[----:B------:R1:W-:Y:S04]  /*1b15f0*/  STL [R1+0xfe0], R78 ;  /* 0x000fe04e01007387 */ /* 0x0003e80000100800 */
[----:B------:R-:W3:Y:S01]  /*1b1600*/  LDL.LU R243, [R1+0x24ec] ;  /* 0x0024ec0001f37983 */ /* 0x000ee20000300800 */
[----:B------:R-:W-:Y:S03]  /*1b1610*/  HMMA.1688.F32.TF32 R96, R48, R246, R164 ;  /* 0x000000f63060723c */ /* 0x000fe600000810a4 */
[----:B-1----:R-:W3:Y:S01]  /*1b1620*/  LDL.LU.64 R82, [R1+0x48f0] ;  /* 0x0048f00001527983 */ /* 0x002ee20000300a00 */
[----:B------:R-:W-:-:S03]  /*1b1630*/  IMAD.X R78, R77, 0x1, R2, P6 ;  /* 0x000000014d4e7824 */ /* 0x000fc600030e0602 */
[----:B------:R-:W3:Y:S04]  /*1b1640*/  LDL.LU.64 R76, [R1+0x48e8] ;  /* 0x0048e800014c7983 */ /* 0x000ee80000300a00 */
[----:B------:R1:W-:Y:S04]  /*1b1650*/  STL [R1+0xfe8], R78 ;  /* 0x000fe84e01007387 */ /* 0x0003e80000100800 */
[----:B-1----:R-:W3:Y:S01]  /*1b1660*/  LDL.LU.64 R78, [R1+0x48e0] ;  /* 0x0048e000014e7983 */ /* 0x002ee20000300a00 */
[----:B----4-:R-:W-:-:S03]  /*1b1670*/  IADD3 R92, P3, PT, R90, R252, RZ ;  /* 0x000000fc5a5c7210 */ /* 0x010fc60007f7e0ff */
[----:B------:R-:W-:Y:S04]  /*1b1680*/  STL.64 [R1+0x1210], R96 ;  /* 0x0012106001007387 */ /* 0x000fe80000100a00 */
[----:B------:R-:W-:Y:S01]  /*1b1690*/  STL.64 [R1+0x1218], R98 ;  /* 0x0012186201007387 */ /* 0x000fe20000100a00 */
[-C--:B------:R-:W-:Y:S02]  /*1b16a0*/  IADD3 R94, P4, PT, R86, R252.reuse, RZ ;  /* 0x000000fc565e7210 */ /* 0x080fe40007f9e0ff */
        /* <DEDUP_REMOVED lines=9> */
[----:B------:R-:W-:Y:S04]  /*1b1740*/  STL [R1+0xfd0], R91 ;  /* 0x000fd05b01007387 */ /* 0x000fe80000100800 */
[----:B------:R-:W4:Y:S04]  /*1b1750*/  LDL.LU.64 R86, [R1+0x48d8] ;  /* 0x0048d80001567983 */ /* 0x000f280000300a00 */
[----:B------:R1:W-:Y:S04]  /*1b1760*/  STL [R1+0x1170], R90 ;  /* 0x0011705a01007387 */ /* 0x0003e80000100800 */
[----:B------:R1:W-:Y:S04]  /*1b1770*/  STL [R1+0x1178], R84 ;  /* 0x0011785401007387 */ /* 0x0003e80000100800 */
[----:B-1----:R-:W4:Y:S04]  /*1b1780*/  LDL.LU.64 R90, [R1+0x4778] ;  /* 0x00477800015a7983 */ /* 0x002f280000300a00 */
[----:B------:R-:W4:Y:S01]  /*1b1790*/  LDL.LU.64 R84, [R1+0x4770] ;  /* 0x0047700001547983 */ /* 0x000f220000300a00 */
[----:B------:R-:W-:Y:S01]  /*1b17a0*/  HMMA.1688.F32.TF32 R96, R48, R250, R168 ;  /* 0x000000fa3060723c */ /* 0x000fe200000810a8 */
[----:B------:R-:W-:-:S05]  /*1b17b0*/  IMAD.X R80, R81, 0x1, R2, P6 ;  /* 0x0000000151507824 */ /* 0x000fca00030e0602 */
[----:B------:R1:W-:Y:S04]  /*1b17c0*/  STL [R1+0x1180], R80 ;  /* 0x0011805001007387 */ /* 0x0003e80000100800 */
[----:B------:R-:W4:Y:S04]  /*1b17d0*/  LDL.LU R246, [R1+0x24f8] ;  /* 0x0024f80001f67983 */ /* 0x000f280000300800 */
[----:B------:R-:W4:Y:S04]  /*1b17e0*/  LDL.LU R247, [R1+0x24fc] ;  /* 0x0024fc0001f77983 */ /* 0x000f280000300800 */
[----:B-1----:R-:W4:Y:S04]  /*1b17f0*/  LDL.LU.64 R80, [R1+0x4768] ;  /* 0x0047680001507983 */ /* 0x002f280000300a00 */
[----:B------:R-:W-:Y:S04]  /*1b1800*/  STL.64 [R1+0x11d0], R96 ;  /* 0x0011d06001007387 */ /* 0x000fe80000100a00 */
[----:B------:R-:W-:Y:S01]  /*1b1810*/  STL.64 [R1+0x11d8], R98 ;  /* 0x0011d86201007387 */ /* 0x000fe20000100a00 */
[----:B--2---:R-:W-:-:S05]  /*1b1820*/  IADD3 R92, P3, PT, R88, R252, RZ ;  /* 0x000000fc585c7210 */ /* 0x004fca0007f7e0ff */
[----:B------:R1:W-:Y:S01]  /*1b1830*/  STL [R1+0x116c], R92 ;  /* 0x00116c5c01007387 */ /* 0x0003e20000100800 */
[----:B------:R-:W-:Y:S01]  /*1b1840*/  IMAD.X R88, R89, 0x1, R2, P3 ;  /* 0x0000000159587824 */ /* 0x000fe200018e0602 */
[-C--:B---3--:R-:W-:Y:S02]  /*1b1850*/  IADD3 R94, P4, PT, R82, R252.reuse, RZ ;  /* 0x000000fc525e7210 */ /* 0x088fe40007f9e0ff */
[----:B------:R-:W-:-:S03]  /*1b1860*/  IADD3 R93, P5, PT, R76, R252, RZ ;  /* 0x000000fc4c5d7210 */ /* 0x000fc60007fbe0ff */
[----:B------:R-:W-:Y:S01]  /*1b1870*/  STL [R1+0x1aac], R94 ;  /* 0x001aac5e01007387 */ /* 0x000fe20000100800 */
[----:B------:R-:W-:Y:S01]  /*1b1880*/  IMAD.X R83, R83, 0x1, R2, P4 ;  /* 0x0000000153537824 */ /* 0x000fe200020e0602 */
[----:B------:R-:W-:Y:S02]  /*1b1890*/  IADD3.X R82, PT, PT, R77, R2, RZ, P5, !PT ;  /* 0x000000024d527210 */ /* 0x000fe40002ffe4ff */
[----:B------:R-:W-:Y:S01]  /*1b18a0*/  STL [R1+0x1ab4], R93 ;  /* 0x001ab45d01007387 */ /* 0x000fe20000100800 */
[----:B-1----:R-:W-:-:S05]  /*1b18b0*/  IADD3 R92, P6, PT, R78, R252, RZ ;  /* 0x000000fc4e5c7210 */ /* 0x002fca0007fde0ff */
[----:B------:R-:W-:Y:S04]  /*1b18c0*/  STL [R1+0x1abc], R92 ;  /* 0x001abc5c01007387 */ /* 0x000fe80000100800 */
[----:B------:R-:W-:Y:S04]  /*1b18d0*/  STL [R1+0x1168], R88 ;  /* 0x0011685801007387 */ /* 0x000fe80000100800 */
[----:B------:R-:W2:Y:S01]  /*1b18e0*/  LDL.LU.64 R76, [R1+0x4760] ;  /* 0x00476000014c7983 */ /* 0x000ea20000300a00 */
[----:B------:R-:W-:-:S03]  /*1b18f0*/  IMAD.X R78, R79, 0x1, R2, P6 ;  /* 0x000000014f4e7824 */ /* 0x000fc600030e0602 */
[----:B------:R-:W-:Y:S04]  /*1b1900*/  STL [R1+0x1aa8], R83 ;  /* 0x001aa85301007387 */ /* 0x000fe80000100800 */
[----:B------:R1:W-:Y:S01]  /*1b1910*/  STL [R1+0x1ab0], R82 ;  /* 0x001ab05201007387 */ /* 0x0003e20000100800 */
[----:B------:R-:W-:Y:S03]  /*1b1920*/  HMMA.1688.F32.TF32 R96, R48, R242, R172 ;  /* 0x000000f23060723c */ /* 0x000fe600000810ac */
[----:B-1----:R-:W3:Y:S04]  /*1b1930*/  LDL.LU.64 R82, [R1+0x4610] ;  /* 0x0046100001527983 */ /* 0x002ee80000300a00 */
[----:B------:R-:W3:Y:S04]  /*1b1940*/  LDL.LU.64 R88, [R1+0x4608] ;  /* 0x0046080001587983 */ /* 0x000ee80000300a00 */
[----:B------:R1:W-:Y:S04]  /*1b1950*/  STL [R1+0x1ab8], R78 ;  /* 0x001ab84e01007387 */ /* 0x0003e80000100800 */
[----:B------:R-:W3:Y:S04]  /*1b1960*/  LDL.LU R250, [R1+0x2508] ;  /* 0x0025080001fa7983 */ /* 0x000ee80000300800 */
[----:B------:R-:W3:Y:S04]  /*1b1970*/  LDL.LU R251, [R1+0x250c] ;  /* 0x00250c0001fb7983 */ /* 0x000ee80000300800 */
[----:B-1----:R-:W3:Y:S01]  /*1b1980*/  LDL.LU.64 R78, [R1+0x4600] ;  /* 0x00460000014e7983 */ /* 0x002ee20000300a00 */
[----:B----4-:R-:W-:-:S02]  /*1b1990*/  IADD3 R93, P3, PT, R86, R252, RZ ;  /* 0x000000fc565d7210 */ /* 0x010fc40007f7e0ff */
[-C--:B------:R-:W-:Y:S02]  /*1b19a0*/  IADD3 R92, P4, PT, R90, R252.reuse, RZ ;  /* 0x000000fc5a5c7210 */ /* 0x080fe40007f9e0ff */
[----:B------:R-:W-:Y:S01]  /*1b19b0*/  IADD3 R94, P5, PT, R84, R252, RZ ;  /* 0x000000fc545e7210 */ /* 0x000fe20007fbe0ff */
[----:B------:R-:W-:Y:S04]  /*1b19c0*/  STL.64 [R1+0x10b0], R96 ;  /* 0x0010b06001007387 */ /* 0x000fe80000100a00 */
[----:B------:R-:W-:Y:S04]  /*1b19d0*/  STL.64 [R1+0x10b8], R98 ;  /* 0x0010b86201007387 */ /* 0x000fe80000100a00 */
[----:B------:R-:W-:Y:S04]  /*1b19e0*/  STL [R1+0x1aa4], R93 ;  /* 0x001aa45d01007387 */ /* 0x000fe80000100800 */
[----:B------:R1:W-:Y:S04]  /*1b19f0*/  STL [R1+0x1c88], R92 ;  /* 0x001c885c01007387 */ /* 0x0003e80000100800 */
[----:B------:R-:W-:Y:S01]  /*1b1a00*/  STL [R1+0x1c90], R94 ;  /* 0x001c905e01007387 */ /* 0x000fe20000100800 */
[----:B-1----:R-:W-:-:S03]  /*1b1a10*/  IMAD.X R92, R87, 0x1, R2, P3 ;  /* 0x00000001575c7824 */ /* 0x002fc600018e0602 */
[----:B------:R-:W4:Y:S01]  /*1b1a20*/  LDL.LU.64 R86, [R1+0x4618] ;  /* 0x0046180001567983 */ /* 0x000f220000300a00 */
[----:B------:R-:W-:Y:S01]  /*1b1a30*/  IADD3 R93, P6, PT, R80, R252, RZ ;  /* 0x000000fc505d7210 */ /* 0x000fe20007fde0ff */
[--C-:B------:R-:W-:Y:S01]  /*1b1a40*/  IMAD.X R90, R91, 0x1, R2.reuse, P4 ;  /* 0x000000015b5a7824 */ /* 0x100fe200020e0602 */
[----:B------:R-:W-:Y:S01]  /*1b1a50*/  HMMA.1688.F32.TF32 R100, R48, R246, R176 ;  /* 0x000000f63064723c */ /* 0x000fe200000810b0 */
[----:B------:R-:W-:Y:S02]  /*1b1a60*/  IADD3.X R84, PT, PT, R85, R2, RZ, P5, !PT ;  /* 0x0000000255547210 */ /* 0x000fe40002ffe4ff */
[----:B------:R-:W-:Y:S04]  /*1b1a70*/  STL [R1+0x1c98], R93 ;  /* 0x001c985d01007387 */ /* 0x000fe80000100800 */
[----:B------:R-:W-:Y:S04]  /*1b1a80*/  STL [R1+0x1aa0], R92 ;  /* 0x001aa05c01007387 */ /* 0x000fe80000100800 */
[----:B------:R-:W4:Y:S04]  /*1b1a90*/  LDL.LU.64 R98, [R1+0x4f70] ;  /* 0x004f700001627983 */ /* 0x000f280000300a00 */
[----:B------:R-:W-:Y:S01]  /*1b1aa0*/  STL [R1+0x1c84], R90 ;  /* 0x001c845a01007387 */ /* 0x000fe20000100800 */
[----:B------:R-:W-:-:S03]  /*1b1ab0*/  IMAD.X R80, R81, 0x1, R2, P6 ;  /* 0x0000000151507824 */ /* 0x000fc600030e0602 */
[----:B------:R-:W4:Y:S04]  /*1b1ac0*/  LDL.LU.64 R96, [R1+0x4f68] ;  /* 0x004f680001607983 */ /* 0x000f280000300a00 */
[----:B------:R1:W-:Y:S04]  /*1b1ad0*/  STL [R1+0x1c8c], R84 ;  /* 0x001c8c5401007387 */ /* 0x0003e80000100800 */
[----:B-1----:R-:W4:Y:S04]  /*1b1ae0*/  LDL.LU.64 R84, [R1+0x4f60] ;  /* 0x004f600001547983 */ /* 0x002f280000300a00 */
[----:B------:R-:W4:Y:S04]  /*1b1af0*/  LDL.LU R242, [R1+0x2518] ;  /* 0x0025180001f27983 */ /* 0x000f280000300800 */
[----:B------:R1:W-:Y:S04]  /*1b1b00*/  STL [R1+0x1c94], R80 ;  /* 0x001c945001007387 */ /* 0x0003e80000100800 */
[----:B------:R-:W4:Y:S04]  /*1b1b10*/  LDL.LU R243, [R1+0x251c] ;  /* 0x00251c0001f37983 */ /* 0x000f280000300800 */
[----:B------:R-:W4:Y:S04]  /*1b1b20*/  LDL.LU.64 R92, [R1+0x4f58] ;  /* 0x004f5800015c7983 */ /* 0x000f280000300a00 */
[----:B------:R-:W-:Y:S04]  /*1b1b30*/  STL.64 [R1+0x1c10], R100 ;  /* 0x001c106401007387 */ /* 0x000fe80000100a00 */
[----:B------:R-:W-:Y:S04]  /*1b1b40*/  STL.64 [R1+0x1c18], R102 ;  /* 0x001c186601007387 */ /* 0x000fe80000100a00 */
[----:B-1----:R-:W4:Y:S01]  /*1b1b50*/  LDL.LU.64 R80, [R1+0x4bc0] ;  /* 0x004bc00001507983 */ /* 0x002f220000300a00 */
[----:B--2---:R-:W-:-:S05]  /*1b1b60*/  IADD3 R90, P3, PT, R76, R252, RZ ;  /* 0x000000fc4c5a7210 */ /* 0x004fca0007f7e0ff */
[----:B------:R1:W-:Y:S01]  /*1b1b70*/  STL [R1+0x1c80], R90 ;  /* 0x001c805a01007387 */ /* 0x0003e20000100800 */
[-C--:B---3--:R-:W-:Y:S02]  /*1b1b80*/  IADD3 R91, P4, PT, R82, R252.reuse, RZ ;  /* 0x000000fc525b7210 */ /* 0x088fe40007f9e0ff */
[----:B------:R-:W-:-:S03]  /*1b1b90*/  IADD3 R94, P5, PT, R88, R252, RZ ;  /* 0x000000fc585e7210 */ /* 0x000fc60007fbe0ff */
[----:B------:R2:W-:Y:S04]  /*1b1ba0*/  STL [R1+0x1e18], R91 ;  /* 0x001e185b01007387 */ /* 0x0005e80000100800 */
[----:B------:R-:W-:Y:S01]  /*1b1bb0*/  STL [R1+0x1e20], R94 ;  /* 0x001e205e01007387 */ /* 0x000fe20000100800 */
[----:B-1----:R-:W-:Y:S01]  /*1b1bc0*/  IADD3 R90, P6, PT, R78, R252, RZ ;  /* 0x000000fc4e5a7210 */ /* 0x002fe20007fde0ff */
[----:B--2---:R-:W-:Y:S02]  /*1b1bd0*/  IMAD.X R91, R77, 0x1, R2, P3 ;  /* 0x000000014d5b7824 */ /* 0x004fe400018e0602 */
[----:B------:R-:W2:Y:S04]  /*1b1be0*/  LDL.LU.64 R76, [R1+0x4bb8] ;  /* 0x004bb800014c7983 */ /* 0x000ea80000300a00 */
[----:B------:R1:W-:Y:S01]  /*1b1bf0*/  STL [R1+0x1e28], R90 ;  /* 0x001e285a01007387 */ /* 0x0003e20000100800 */
[----:B------:R-:W-:-:S03]  /*1b1c00*/  IADD3.X R88, PT, PT, R89, R2, RZ, P5, !PT ;  /* 0x0000000259587210 */ /* 0x000fc60002ffe4ff */
[----:B------:R-:W-:Y:S01]  /*1b1c10*/  STL [R1+0x1c7c], R91 ;  /* 0x001c7c5b01007387 */ /* 0x000fe20000100800 */
[--C-:B------:R-:W-:Y:S01]  /*1b1c20*/  IMAD.X R78, R79, 0x1, R2.reuse, P6 ;  /* 0x000000014f4e7824 */ /* 0x100fe200030e0602 */
[----:B------:R-:W-:Y:S01]  /*1b1c30*/  HMMA.1688.F32.TF32 R100, R48, R250, R180 ;  /* 0x000000fa3064723c */ /* 0x000fe200000810b4 */
[----:B-1----:R-:W-:Y:S02]  /*1b1c40*/  IMAD.X R90, R83, 0x1, R2, P4 ;  /* 0x00000001535a7824 */ /* 0x002fe400020e0602 */
[----:B------:R-:W3:Y:S04]  /*1b1c50*/  LDL.LU.64 R82, [R1+0x4bb0] ;  /* 0x004bb00001527983 */ /* 0x000ee80000300a00 */
[----:B------:R-:W-:Y:S04]  /*1b1c60*/  STL [R1+0x1e14], R90 ;  /* 0x001e145a01007387 */ /* 0x000fe80000100800 */
[----:B------:R-:W3:Y:S04]  /*1b1c70*/  LDL.LU R94, [R1+0x2528] ;  /* 0x00252800015e7983 */ /* 0x000ee80000300800 */
[----:B------:R4:W-:Y:S04]  /*1b1c80*/  STL [R1+0x1e1c], R88 ;  /* 0x001e1c5801007387 */ /* 0x0009e80000100800 */
[----:B------:R1:W-:Y:S04]  /*1b1c90*/  STL [R1+0x1e24], R78 ;  /* 0x001e244e01007387 */ /* 0x0003e80000100800 */
[----:B------:R-:W3:Y:S01]  /*1b1ca0*/  LDL.LU R95, [R1+0x252c] ;  /* 0x00252c00015f7983 */ /* 0x000ee20000300800 */
[----:B----4-:R-:W-:-:S03]  /*1b1cb0*/  IADD3 R88, P3, PT, R86, R252, RZ ;  /* 0x000000fc56587210 */ /* 0x010fc60007f7e0ff */
[----:B-1----:R-:W4:Y:S04]  /*1b1cc0*/  LDL.LU.64 R78, [R1+0x4ba8] ;  /* 0x004ba800014e7983 */ /* 0x002f280000300a00 */
[----:B------:R-:W-:Y:S04]  /*1b1cd0*/  STL.64 [R1+0x1070], R100 ;  /* 0x0010706401007387 */ /* 0x000fe80000100a00 */
[----:B------:R-:W-:Y:S01]  /*1b1ce0*/  STL.64 [R1+0x1078], R102 ;  /* 0x0010786601007387 */ /* 0x000fe20000100a00 */
[----:B------:R-:W-:-:S03]  /*1b1cf0*/  IMAD.X R90, R87, 0x1, R2, P3 ;  /* 0x00000001575a7824 */ /* 0x000fc600018e0602 */
[----:B------:R1:W-:Y:S04]  /*1b1d00*/  STL [R1+0x1e10], R88 ;  /* 0x001e105801007387 */ /* 0x0003e80000100800 */
[----:B-1----:R-:W4:Y:S04]  /*1b1d10*/  LDL.LU.64 R88, [R1+0x4a70] ;  /* 0x004a700001587983 */ /* 0x002f280000300a00 */
[----:B------:R-:W4:Y:S04]  /*1b1d20*/  LDL.LU.64 R86, [R1+0x4a68] ;  /* 0x004a680001567983 */ /* 0x000f280000300a00 */
[----:B------:R1:W-:Y:S04]  /*1b1d30*/  STL [R1+0x1e0c], R90 ;  /* 0x001e0c5a01007387 */ /* 0x0003e80000100800 */
[----:B-1----:R-:W4:Y:S01]  /*1b1d40*/  LDL.LU.64 R90, [R1+0x4a60] ;  /* 0x004a6000015a7983 */ /* 0x002f220000300a00 */
[----:B------:R-:W-:Y:S01]  /*1b1d50*/  HMMA.1688.F32.TF32 R100, R48, R242, R184 ;  /* 0x000000f23064723c */ /* 0x000fe200000810b8 */
[----:B------:R-:W-:-:S02]  /*1b1d60*/  IADD3 R247, P4, PT, R98, R252, RZ ;  /* 0x000000fc62f77210 */ /* 0x000fc40007f9e0ff */
[-C--:B------:R-:W-:Y:S01]  /*1b1d70*/  IADD3 R251, P6, PT, R84, R252.reuse, RZ ;  /* 0x000000fc54fb7210 */ /* 0x080fe20007fde0ff */
[----:B------:R-:W4:Y:S02]  /*1b1d80*/  LDL.LU R98, [R1+0x2538] ;  /* 0x0025380001627983 */ /* 0x000f240000300800 */
[--C-:B------:R-:W-:Y:S02]  /*1b1d90*/  IMAD.X R246, R99, 0x1, R2.reuse, P4 ;  /* 0x0000000163f67824 */ /* 0x100fe400020e0602 */
[----:B------:R-:W4:Y:S01]  /*1b1da0*/  LDL.LU R99, [R1+0x253c] ;  /* 0x00253c0001637983 */ /* 0x000f220000300800 */
[----:B------:R-:W-:Y:S01]  /*1b1db0*/  IADD3 R249, P5, PT, R96, R252, RZ ;  /* 0x000000fc60f97210 */ /* 0x000fe20007fbe0ff */
[----:B------:R-:W-:Y:S02]  /*1b1dc0*/  IMAD.X R250, R85, 0x1, R2, P6 ;  /* 0x0000000155fa7824 */ /* 0x000fe400030e0602 */
[----:B------:R-:W4:Y:S01]  /*1b1dd0*/  LDL.LU.64 R84, [R1+0x4a58] ;  /* 0x004a580001547983 */ /* 0x000f220000300a00 */
[----:B------:R-:W-:-:S02]  /*1b1de0*/  IADD3.X R248, PT, PT, R97, R2, RZ, P5, !PT ;  /* 0x0000000261f87210 */ /* 0x000fc40002ffe4ff */
[----:B------:R-:W-:-:S04]  /*1b1df0*/  IADD3 R245, P3, PT, R92, R252, RZ ;  /* 0x000000fc5cf57210 */ /* 0x000fc80007f7e0ff */
[----:B------:R1:W-:Y:S04]  /*1b1e00*/  STL.64 [R1+0xf60], R100 ;  /* 0x000f606401007387 */ /* 0x0003e80000100a00 */
[----:B------:R-:W-:Y:S01]  /*1b1e10*/  STL.64 [R1+0xf68], R102 ;  /* 0x000f686601007387 */ /* 0x000fe20000100a00 */
[----:B------:R-:W-:Y:S01]  /*1b1e20*/  IMAD.X R244, R93, 0x1, R2, P3 ;  /* 0x000000015df47824 */ /* 0x000fe200018e0602 */
[----:B-1----:R-:W-:-:S05]  /*1b1e30*/  IADD3 R100, P4, PT, R80, R252, RZ ;  /* 0x000000fc50647210 */ /* 0x002fca0007f9e0ff */
[----:B------:R-:W-:Y:S01]  /*1b1e40*/  IMAD.X R92, R81, 0x1, R2, P4 ;  /* 0x00000001515c7824 */ /* 0x000fe200020e0602 */
[----:B------:R1:W-:Y:S01]  /*1b1e50*/  STL [R1+0xfbc], R100 ;  /* 0x000fbc6401007387 */ /* 0x0003e20000100800 */
[----:B--2---:R-:W-:-:S04]  /*1b1e60*/  IADD3 R97, P5, PT, R76, R252, RZ ;  /* 0x000000fc4c617210 */ /* 0x004fc80007fbe0ff */
[----:B------:R-:W-:Y:S01]  /*1b1e70*/  IADD3.X R93, PT, PT, R77, R2, RZ, P5, !PT ;  /* 0x000000024d5d7210 */ /* 0x000fe20002ffe4ff */
[----:B------:R-:W-:Y:S01]  /*1b1e80*/  STL [R1+0xfc4], R97 ;  /* 0x000fc46101007387 */ /* 0x000fe20000100800 */
[----:B---3--:R-:W-:-:S05]  /*1b1e90*/  IADD3 R96, P6, PT, R82, R252, RZ ;  /* 0x000000fc52607210 */ /* 0x008fca0007fde0ff */
[----:B------:R-:W-:Y:S01]  /*1b1ea0*/  STL [R1+0xfcc], R96 ;  /* 0x000fcc6001007387 */ /* 0x000fe20000100800 */
[----:B-1----:R-:W-:Y:S03]  /*1b1eb0*/  HMMA.1688.F32.TF32 R100, R48, R94, R188 ;  /* 0x0000005e3064723c */ /* 0x002fe600000810bc */
[----:B------:R-:W2:Y:S04]  /*1b1ec0*/  LDL.LU.64 R80, [R1+0x4910] ;  /* 0x0049100001507983 */ /* 0x000ea80000300a00 */
[----:B------:R1:W-:Y:S04]  /*1b1ed0*/  STL [R1+0xfb8], R92 ;  /* 0x000fb85c01007387 */ /* 0x0003e80000100800 */
[----:B------:R-:W3:Y:S04]  /*1b1ee0*/  LDL.LU.64 R76, [R1+0x4908] ;  /* 0x00490800014c7983 */ /* 0x000ee80000300a00 */
[----:B------:R4:W-:Y:S01]  /*1b1ef0*/  STL [R1+0xfc0], R93 ;  /* 0x000fc05d01007387 */ /* 0x0009e20000100800 */
[----:B-1----:R-:W-:-:S03]  /*1b1f00*/  IMAD.X R92, R83, 0x1, R2, P6 ;  /* 0x00000001535c7824 */ /* 0x002fc600030e0602 */
[----:B------:R-:W3:Y:S04]  /*1b1f10*/  LDL.LU.64 R82, [R1+0x4900] ;  /* 0x0049000001527983 */ /* 0x000ee80000300a00 */
[----:B------:R-:W3:Y:S04]  /*1b1f20*/  LDL.LU R242, [R1+0x2548] ;  /* 0x0025480001f27983 */ /* 0x000ee80000300800 */
[----:B------:R1:W-:Y:S04]  /*1b1f30*/  STL [R1+0xfc8], R92 ;  /* 0x000fc85c01007387 */ /* 0x0003e80000100800 */
[----:B------:R-:W3:Y:S01]  /*1b1f40*/  LDL.LU R243, [R1+0x254c] ;  /* 0x00254c0001f37983 */ /* 0x000ee20000300800 */
[----:B----4-:R-:W-:-:S03]  /*1b1f50*/  IADD3 R93, P3, PT, R78, R252, RZ ;  /* 0x000000fc4e5d7210 */ /* 0x010fc60007f7e0ff */
[----:B------:R-:W-:Y:S04]  /*1b1f60*/  STL.64 [R1+0xf30], R100 ;  /* 0x000f306401007387 */ /* 0x000fe80000100a00 */
[----:B------:R-:W-:Y:S01]  /*1b1f70*/  STL.64 [R1+0xf38], R102 ;  /* 0x000f386601007387 */ /* 0x000fe20000100a00 */
[-C--:B------:R-:W-:Y:S02]  /*1b1f80*/  IADD3 R94, P5, PT, R86, R252.reuse, RZ ;  /* 0x000000fc565e7210 */ /* 0x080fe40007fbe0ff */
[-C--:B-1----:R-:W-:Y:S01]  /*1b1f90*/  IADD3 R92, P4, PT, R88, R252.reuse, RZ ;  /* 0x000000fc585c7210 */ /* 0x082fe20007f9e0ff */
[----:B------:R1:W-:Y:S04]  /*1b1fa0*/  STL [R1+0xfb4], R93 ;  /* 0x000fb45d01007387 */ /* 0x0003e80000100800 */
[----:B------:R4:W-:Y:S04]  /*1b1fb0*/  STL [R1+0x1154], R92 ;  /* 0x0011545c01007387 */ /* 0x0009e80000100800 */
[----:B------:R4:W-:Y:S01]  /*1b1fc0*/  STL [R1+0x115c], R94 ;  /* 0x00115c5e01007387 */ /* 0x0009e20000100800 */
[--C-:B------:R-:W-:Y:S01]  /*1b1fd0*/  IMAD.X R88, R89, 0x1, R2.reuse, P4 ;  /* 0x0000000159587824 */ /* 0x100fe200020e0602 */
[----:B-1----:R-:W-:Y:S01]  /*1b1fe0*/  IADD3 R93, P6, PT, R90, R252, RZ ;  /* 0x000000fc5a5d7210 */ /* 0x002fe20007fde0ff */
[----:B----4-:R-:W-:-:S02]  /*1b1ff0*/  IMAD.X R92, R79, 0x1, R2, P3 ;  /* 0x000000014f5c7824 */ /* 0x010fc400018e0602 */
[----:B------:R-:W4:Y:S04]  /*1b2000*/  LDL.LU.64 R78, [R1+0x48f8] ;  /* 0x0048f800014e7983 */ /* 0x000f280000300a00 */
[----:B------:R-:W-:Y:S04]  /*1b2010*/  STL [R1+0x1164], R93 ;  /* 0x0011645d01007387 */ /* 0x000fe80000100800 */
[----:B------:R1:W-:Y:S01]  /*1b2020*/  STL [R1+0xfb0], R92 ;  /* 0x000fb05c01007387 */ /* 0x0003e20000100800 */
[----:B------:R-:W-:-:S03]  /*1b2030*/  IADD3.X R94, PT, PT, R87, R2, RZ, P5, !PT ;  /* 0x00000002575e7210 */ /* 0x000fc60002ffe4ff */
[----:B-1----:R-:W4:Y:S04]  /*1b2040*/  LDL.LU.64 R92, [R1+0x4798] ;  /* 0x00479800015c7983 */ /* 0x002f280000300a00 */
[----:B------:R1:W-:Y:S04]  /*1b2050*/  STL [R1+0x1150], R88 ;  /* 0x0011505801007387 */ /* 0x0003e80000100800 */
[----:B-1----:R-:W4:Y:S04]  /*1b2060*/  LDL.LU.64 R88, [R1+0x4790] ;  /* 0x0047900001587983 */ /* 0x002f280000300a00 */
[----:B------:R-:W4:Y:S01]  /*1b2070*/  LDL.LU.64 R86, [R1+0x4788] ;  /* 0x0047880001567983 */ /* 0x000f220000300a00 */
[----:B------:R-:W-:Y:S01]  /*1b2080*/  HMMA.1688.F32.TF32 R100, R48, R98, R192 ;  /* 0x000000623064723c */ /* 0x000fe200000810c0 */
[----:B------:R-:W-:-:S02]  /*1b2090*/  IMAD.X R90, R91, 0x1, R2, P6 ;  /* 0x000000015b5a7824 */ /* 0x000fc400030e0602 */
[----:B------:R1:W-:Y:S01]  /*1b20a0*/  STL [R1+0x1158], R94 ;  /* 0x0011585e01007387 */ /* 0x0003e20000100800 */
[----:B------:R-:W-:-:S03]  /*1b20b0*/  IADD3 R96, P3, PT, R84, R252, RZ ;  /* 0x000000fc54607210 */ /* 0x000fc60007f7e0ff */
[----:B-1----:R-:W4:Y:S04]  /*1b20c0*/  LDL.LU R94, [R1+0x2558] ;  /* 0x00255800015e7983 */ /* 0x002f280000300800 */
[----:B------:R-:W-:Y:S04]  /*1b20d0*/  STL [R1+0x1160], R90 ;  /* 0x0011605a01007387 */ /* 0x000fe80000100800 */
[----:B------:R-:W4:Y:S04]  /*1b20e0*/  LDL.LU R95, [R1+0x255c] ;  /* 0x00255c00015f7983 */ /* 0x000f280000300800 */
[----:B------:R-:W-:Y:S04]  /*1b20f0*/  STL.64 [R1+0xe10], R100 ;  /* 0x000e106401007387 */ /* 0x000fe80000100a00 */
[----:B------:R-:W-:Y:S04]  /*1b2100*/  STL.64 [R1+0xe18], R102 ;  /* 0x000e186601007387 */ /* 0x000fe80000100a00 */
[----:B------:R1:W-:Y:S02]  /*1b2110*/  STL [R1+0x114c], R96 ;  /* 0x00114c6001007387 */ /* 0x0003e40000100800 */
[----:B-1----:R-:W-:Y:S01]  /*1b2120*/  IMAD.X R96, R85, 0x1, R2, P3 ;  /* 0x0000000155607824 */ /* 0x002fe200018e0602 */
[----:B--2---:R-:W-:-:S02]  /*1b2130*/  IADD3 R91, P4, PT, R80, R252, RZ ;  /* 0x000000fc505b7210 */ /* 0x004fc40007f9e0ff */
[----:B---3--:R-:W-:-:S03]  /*1b2140*/  IADD3 R90, P5, PT, R76, R252, RZ ;  /* 0x000000fc4c5a7210 */ /* 0x008fc60007fbe0ff */
[----:B------:R-:W-:Y:S04]  /*1b2150*/  STL [R1+0x1a8c], R91 ;  /* 0x001a8c5b01007387 */ /* 0x000fe80000100800 */
[----:B------:R1:W-:Y:S01]  /*1b2160*/  STL [R1+0x1a94], R90 ;  /* 0x001a945a01007387 */ /* 0x0003e20000100800 */
[----:B------:R-:W-:-:S03]  /*1b2170*/  IADD3 R97, P6, PT, R82, R252, RZ ;  /* 0x000000fc52617210 */ /* 0x000fc60007fde0ff */
[----:B-1----:R-:W2:Y:S04]  /*1b2180*/  LDL.LU.64 R90, [R1+0x4780] ;  /* 0x00478000015a7983 */ /* 0x002ea80000300a00 */
[----:B------:R1:W-:Y:S01]  /*1b2190*/  STL [R1+0x1a9c], R97 ;  /* 0x001a9c6101007387 */ /* 0x0003e20000100800 */
[----:B------:R-:W-:Y:S03]  /*1b21a0*/  HMMA.1688.F32.TF32 R100, R48, R242, R196 ;  /* 0x000000f23064723c */ /* 0x000fe600000810c4 */
[----:B------:R-:W3:Y:S04]  /*1b21b0*/  LDL.LU.64 R84, [R1+0x4650] ;  /* 0x0046500001547983 */ /* 0x000ee80000300a00 */
[----:B------:R1:W-:Y:S01]  /*1b21c0*/  STL [R1+0x1148], R96 ;  /* 0x0011486001007387 */ /* 0x0003e20000100800 */
[----:B------:R-:W-:-:S02]  /*1b21d0*/  IMAD.X R82, R83, 0x1, R2, P6 ;  /* 0x0000000153527824 */ /* 0x000fc400030e0602 */
[----:B-1----:R-:W-:Y:S02]  /*1b21e0*/  IMAD.X R97, R81, 0x1, R2, P4 ;  /* 0x0000000151617824 */ /* 0x002fe400020e0602 */
[----:B------:R-:W3:Y:S01]  /*1b21f0*/  LDL.LU.64 R80, [R1+0x4648] ;  /* 0x0046480001507983 */ /* 0x000ee20000300a00 */
[----:B------:R-:W-:-:S03]  /*1b2200*/  IADD3.X R96, PT, PT, R77, R2, RZ, P5, !PT ;  /* 0x000000024d607210 */ /* 0x000fc60002ffe4ff */
[----:B------:R-:W-:Y:S04]  /*1b2210*/  STL [R1+0x1a88], R97 ;  /* 0x001a886101007387 */ /* 0x000fe80000100800 */
[----:B------:R-:W3:Y:S04]  /*1b2220*/  LDL.LU.64 R76, [R1+0x4640] ;  /* 0x00464000014c7983 */ /* 0x000ee80000300a00 */
[----:B------:R-:W-:Y:S04]  /*1b2230*/  STL [R1+0x1a90], R96 ;  /* 0x001a906001007387 */ /* 0x000fe80000100800 */
[----:B------:R-:W3:Y:S04]  /*1b2240*/  LDL.LU R106, [R1+0x2568] ;  /* 0x00256800016a7983 */ /* 0x000ee80000300800 */
[----:B------:R4:W-:Y:S04]  /*1b2250*/  STL [R1+0x1a98], R82 ;  /* 0x001a985201007387 */ /* 0x0009e80000100800 */
[----:B------:R-:W3:Y:S04]  /*1b2260*/  LDL.LU R107, [R1+0x256c] ;  /* 0x00256c00016b7983 */ /* 0x000ee80000300800 */
[----:B------:R-:W3:Y:S04]  /*1b2270*/  LDL.LU.64 R98, [R1+0x4658] ;  /* 0x0046580001627983 */ /* 0x000ee80000300a00 */
[----:B------:R1:W-:Y:S04]  /*1b2280*/  STL.64 [R1+0xdd0], R100 ;  /* 0x000dd06401007387 */ /* 0x0003e80000100a00 */
[----:B------:R-:W-:Y:S01]  /*1b2290*/  STL.64 [R1+0xdd8], R102 ;  /* 0x000dd86601007387 */ /* 0x000fe20000100a00 */
[----:B----4-:R-:W-:-:S05]  /*1b22a0*/  IADD3 R82, P3, PT, R78, R252, RZ ;  /* 0x000000fc4e527210 */ /* 0x010fca0007f7e0ff */
[----:B------:R4:W-:Y:S01]  /*1b22b0*/  STL [R1+0x1a84], R82 ;  /* 0x001a845201007387 */ /* 0x0009e20000100800 */
[----:B------:R-:W-:Y:S01]  /*1b22c0*/  IADD3 R96, P4, PT, R92, R252, RZ ;  /* 0x000000fc5c607210 */ /* 0x000fe20007f9e0ff */
[----:B-1----:R-:W-:-:S04]  /*1b22d0*/  IMAD.X R100, R79, 0x1, R2, P3 ;  /* 0x000000014f647824 */ /* 0x002fc800018e0602 */
[----:B------:R1:W-:Y:S01]  /*1b22e0*/  STL [R1+0x1c68], R96 ;  /* 0x001c686001007387 */ /* 0x0003e20000100800 */
[--C-:B------:R-:W-:Y:S01]  /*1b22f0*/  IMAD.X R92, R93, 0x1, R2.reuse, P4 ;  /* 0x000000015d5c7824 */ /* 0x100fe200020e0602 */
[-C--:B------:R-:W-:Y:S02]  /*1b2300*/  IADD3 R83, P5, PT, R88, R252.reuse, RZ ;  /* 0x000000fc58537210 */ /* 0x080fe40007fbe0ff */
[----:B----4-:R-:W-:Y:S01]  /*1b2310*/  IADD3 R82, P6, PT, R86, R252, RZ ;  /* 0x000000fc56527210 */ /* 0x010fe20007fde0ff */
[----:B-1----:R-:W4:Y:S04]  /*1b2320*/  LDL.LU.64 R96, [R1+0x4f50] ;  /* 0x004f500001607983 */ /* 0x002f280000300a00 */
[----:B------:R-:W-:Y:S04]  /*1b2330*/  STL [R1+0x1c70], R83 ;  /* 0x001c705301007387 */ /* 0x000fe80000100800 */
[----:B------:R1:W-:Y:S01]  /*1b2340*/  STL [R1+0x1c78], R82 ;  /* 0x001c785201007387 */ /* 0x0003e20000100800 */
[----:B------:R-:W-:Y:S01]  /*1b2350*/  IADD3.X R88, PT, PT, R89, R2, RZ, P5, !PT ;  /* 0x0000000259587210 */ /* 0x000fe20002ffe4ff */
[----:B------:R-:W-:-:S02]  /*1b2360*/  IMAD.X R86, R87, 0x1, R2, P6 ;  /* 0x0000000157567824 */ /* 0x000fc400030e0602 */
[----:B-1----:R-:W4:Y:S04]  /*1b2370*/  LDL.LU.64 R82, [R1+0x4f48] ;  /* 0x004f480001527983 */ /* 0x002f280000300a00 */
[----:B------:R-:W4:Y:S04]  /*1b2380*/  LDL.LU.64 R78, [R1+0x4f40] ;  /* 0x004f4000014e7983 */ /* 0x000f280000300a00 */
[----:B------:R-:W-:Y:S04]  /*1b2390*/  STL [R1+0x1a80], R100 ;  /* 0x001a806401007387 */ /* 0x000fe80000100800 */
[----:B------:R1:W-:Y:S04]  /*1b23a0*/  STL [R1+0x1c64], R92 ;  /* 0x001c645c01007387 */ /* 0x0003e80000100800 */
[----:B------:R-:W4:Y:S04]  /*1b23b0*/  LDL.LU R242, [R1+0x2578] ;  /* 0x0025780001f27983 */ /* 0x000f280000300800 */
[----:B------:R-:W-:Y:S04]  /*1b23c0*/  STL [R1+0x1c6c], R88 ;  /* 0x001c6c5801007387 */ /* 0x000fe80000100800 */
[----:B------:R2:W-:Y:S04]  /*1b23d0*/  STL [R1+0x1c74], R86 ;  /* 0x001c745601007387 */ /* 0x0005e80000100800 */
[----:B------:R-:W4:Y:S01]  /*1b23e0*/  LDL.LU R243, [R1+0x257c] ;  /* 0x00257c0001f37983 */ /* 0x000f220000300800 */
[----:B-1----:R-:W-:-:S15]  /*1b23f0*/  HMMA.1688.F32.TF32 R92, R48, R94, R200 ;  /* 0x0000005e305c723c */ /* 0x002fde00000810c8 */
[----:B------:R-:W-:-:S04]  /*1b2400*/  NOP ;  /* 0x0000000000007918 */ /* 0x000fc80000000000 */
[----:B------:R-:W-:Y:S04]  /*1b2410*/  STL.64 [R1+0xcb0], R92 ;  /* 0x000cb05c01007387 */ /* 0x000fe80000100a00 */
[----:B------:R-:W-:Y:S01]  /*1b2420*/  STL.64 [R1+0xcb8], R94 ;  /* 0x000cb85e01007387 */ /* 0x000fe20000100a00 */
[-C--:B--2---:R-:W-:Y:S02]  /*1b2430*/  IADD3 R86, P3, PT, R90, R252.reuse, RZ ;  /* 0x000000fc5a567210 */ /* 0x084fe40007f7e0ff */
[----:B---3--:R-:W-:-:S03]  /*1b2440*/  IADD3 R88, P4, PT, R84, R252, RZ ;  /* 0x000000fc54587210 */ /* 0x008fc60007f9e0ff */
[----:B------:R1:W-:Y:S04]  /*1b2450*/  STL [R1+0x1c60], R86 ;  /* 0x001c605601007387 */ /* 0x0003e80000100800 */
[----:B------:R2:W-:Y:S04]  /*1b2460*/  STL [R1+0x1df8], R88 ;  /* 0x001df85801007387 */ /* 0x0005e80000100800 */
[----:B------:R-:W3:Y:S01]  /*1b2470*/  LDL.LU.64 R100, [R1+0x4f38] ;  /* 0x004f380001647983 */ /* 0x000ee20000300a00 */
[----:B------:R-:W-:Y:S01]  /*1b2480*/  IMAD.X R90, R91, 0x1, R2, P3 ;  /* 0x000000015b5a7824 */ /* 0x000fe200018e0602 */
[----:B------:R-:W-:-:S02]  /*1b2490*/  IADD3 R87, P5, PT, R80, R252, RZ ;  /* 0x000000fc50577210 */ /* 0x000fc40007fbe0ff */
[----:B-1----:R-:W-:Y:S01]  /*1b24a0*/  IADD3 R86, P6, PT, R76, R252, RZ ;  /* 0x000000fc4c567210 */ /* 0x002fe20007fde0ff */
[--C-:B------:R-:W-:Y:S02]  /*1b24b0*/  IMAD.X R84, R85, 0x1, R2.reuse, P4 ;  /* 0x0000000155547824 */ /* 0x100fe400020e0602 */
[----:B------:R-:W-:Y:S04]  /*1b24c0*/  STL [R1+0x1e00], R87 ;  /* 0x001e005701007387 */ /* 0x000fe80000100800 */
[----:B------:R-:W3:Y:S04]  /*1b24d0*/  LDL.LU.64 R92, [R1+0x4bd8] ;  /* 0x004bd800015c7983 */ /* 0x000ee80000300a00 */
[----:B------:R1:W-:Y:S04]  /*1b24e0*/  STL [R1+0x1e08], R86 ;  /* 0x001e085601007387 */ /* 0x0003e80000100800 */
[----:B--2---:R-:W2:Y:S01]  /*1b24f0*/  LDL.LU.64 R88, [R1+0x4bd0] ;  /* 0x004bd00001587983 */ /* 0x004ea20000300a00 */
[----:B------:R-:W-:Y:S01]  /*1b2500*/  HMMA.1688.F32.TF32 R104, R48, R106, R204 ;  /* 0x0000006a3068723c */ /* 0x000fe200000810cc */
[----:B------:R-:W-:Y:S01]  /*1b2510*/  IADD3.X R80, PT, PT, R81, R2, RZ, P5, !PT ;  /* 0x0000000251507210 */ /* 0x000fe20002ffe4ff */
[----:B------:R-:W-:Y:S01]  /*1b2520*/  IMAD.X R76, R77, 0x1, R2, P6 ;  /* 0x000000014d4c7824 */ /* 0x000fe200030e0602 */
[----:B-1----:R-:W2:Y:S04]  /*1b2530*/  LDL.LU.64 R86, [R1+0x4bc8] ;  /* 0x004bc80001567983 */ /* 0x002ea80000300a00 */
[----:B------:R1:W-:Y:S04]  /*1b2540*/  STL [R1+0x1c5c], R90 ;  /* 0x001c5c5a01007387 */ /* 0x0003e80000100800 */
[----:B------:R-:W-:Y:S04]  /*1b2550*/  STL [R1+0x1df4], R84 ;  /* 0x001df45401007387 */ /* 0x000fe80000100800 */
[----:B------:R-:W2:Y:S04]  /*1b2560*/  LDL.LU R94, [R1+0x2588] ;  /* 0x00258800015e7983 */ /* 0x000ea80000300800 */
[----:B------:R-:W-:Y:S04]  /*1b2570*/  STL [R1+0x1dfc], R80 ;  /* 0x001dfc5001007387 */ /* 0x000fe80000100800 */
[----:B------:R1:W-:Y:S04]  /*1b2580*/  STL [R1+0x1e04], R76 ;  /* 0x001e044c01007387 */ /* 0x0003e80000100800 */
[----:B------:R-:W2:Y:S04]  /*1b2590*/  LDL.LU R95, [R1+0x258c] ;  /* 0x00258c00015f7983 */ /* 0x000ea80000300800 */
[----:B-1----:R-:W2:Y:S01]  /*1b25a0*/  LDL.LU.64 R90, [R1+0x4be0] ;  /* 0x004be000015a7983 */ /* 0x002ea20000300a00 */
[----:B------:R-:W-:-:S03]  /*1b25b0*/  IADD3 R76, P3, PT, R98, R252, RZ ;  /* 0x000000fc624c7210 */ /* 0x000fc60007f7e0ff */
[----:B------:R-:W-:Y:S04]  /*1b25c0*/  STL.64 [R1+0xc70], R104 ;  /* 0x000c706801007387 */ /* 0x000fe80000100a00 */
[----:B------:R-:W-:Y:S01]  /*1b25d0*/  STL.64 [R1+0xc78], R106 ;  /* 0x000c786a01007387 */ /* 0x000fe20000100a00 */
[----:B------:R-:W-:-:S03]  /*1b25e0*/  IMAD.X R98, R99, 0x1, R2, P3 ;  /* 0x0000000163627824 */ /* 0x000fc600018e0602 */
[----:B------:R-:W2:Y:S04]  /*1b25f0*/  LDL.LU.64 R84, [R1+0x4a80] ;  /* 0x004a800001547983 */ /* 0x000ea80000300a00 */
[----:B------:R1:W-:Y:S04]  /*1b2600*/  STL [R1+0x1df0], R76 ;  /* 0x001df04c01007387 */ /* 0x0003e80000100800 */
[----:B------:R-:W2:Y:S04]  /*1b2610*/  LDL.LU.64 R80, [R1+0x4a78] ;  /* 0x004a780001507983 */ /* 0x000ea80000300a00 */
[----:B-1----:R-:W2:Y:S04]  /*1b2620*/  LDL.LU.64 R76, [R1+0x4f30] ;  /* 0x004f3000014c7983 */ /* 0x002ea80000300a00 */
[----:B------:R1:W-:Y:S04]  /*1b2630*/  STL [R1+0x1dec], R98 ;  /* 0x001dec6201007387 */ /* 0x0003e80000100800 */
[----:B------:R-:W2:Y:S04]  /*1b2640*/  LDL.LU R106, [R1+0x2598] ;  /* 0x00259800016a7983 */ /* 0x000ea80000300800 */
[----:B------:R-:W2:Y:S01]  /*1b2650*/  LDL.LU R107, [R1+0x259c] ;  /* 0x00259c00016b7983 */ /* 0x000ea20000300800 */
[----:B----4-:R-:W-:Y:S01]  /*1b2660*/  HMMA.1688.F32.TF32 R108, R48, R242, R208 ;  /* 0x000000f2306c723c */ /* 0x010fe200000810d0 */
[----:B------:R-:W-:-:S02]  /*1b2670*/  IADD3 R191, P4, PT, R96, R252, RZ ;  /* 0x000000fc60bf7210 */ /* 0x000fc40007f9e0ff */
[-C--:B------:R-:W-:Y:S02]  /*1b2680*/  IADD3 R193, P5, PT, R82, R252.reuse, RZ ;  /* 0x000000fc52c17210 */ /* 0x080fe40007fbe0ff */
[----:B------:R-:W-:Y:S01]  /*1b2690*/  IADD3 R195, P6, PT, R78, R252, RZ ;  /* 0x000000fc4ec37210 */ /* 0x000fe20007fde0ff */
[----:B-1----:R-:W4:Y:S01]  /*1b26a0*/  LDL.LU.64 R98, [R1+0x4f28] ;  /* 0x004f280001627983 */ /* 0x002f220000300a00 */
[----:B------:R-:W-:-:S03]  /*1b26b0*/  IMAD.X R190, R97, 0x1, R2, P4 ;  /* 0x0000000161be7824 */ /* 0x000fc600020e0602 */
[----:B------:R-:W4:Y:S01]  /*1b26c0*/  LDL.LU.64 R96, [R1+0x4f20] ;  /* 0x004f200001607983 */ /* 0x000f220000300a00 */
[----:B------:R-:W-:Y:S01]  /*1b26d0*/  IADD3.X R192, PT, PT, R83, R2, RZ, P5, !PT ;  /* 0x0000000253c07210 */ /* 0x000fe20002ffe4ff */
[----:B------:R-:W-:-:S07]  /*1b26e0*/  IMAD.X R194, R79, 0x1, R2, P6 ;  /* 0x000000014fc27824 */ /* 0x000fce00030e0602 */
[----:B------:R-:W-:Y:S04]  /*1b26f0*/  STL.64 [R1+0xb60], R108 ;  /* 0x000b606c01007387 */ /* 0x000fe80000100a00 */
[----:B------:R2:W-:Y:S04]  /*1b2700*/  STL.64 [R1+0xb68], R110 ;  /* 0x000b686e01007387 */ /* 0x0005e80000100a00 */
[----:B------:R-:W4:Y:S04]  /*1b2710*/  LDL.LU.64 R82, [R1+0x4f18] ;  /* 0x004f180001527983 */ /* 0x000f280000300a00 */
[----:B------:R-:W4:Y:S04]  /*1b2720*/  LDL.LU.64 R78, [R1+0x4f10] ;  /* 0x004f1000014e7983 */ /* 0x000f280000300a00 */
[----:B------:R-:W4:Y:S04]  /*1b2730*/  LDL.LU R242, [R1+0x25a8] ;  /* 0x0025a80001f27983 */ /* 0x000f280000300800 */
[----:B------:R-:W4:Y:S04]  /*1b2740*/  LDL.LU R243, [R1+0x25ac] ;  /* 0x0025ac0001f37983 */ /* 0x000f280000300800 */
[----:B------:R-:W4:Y:S01]  /*1b2750*/  LDL.LU.64 R102, [R1+0x4f08] ;  /* 0x004f080001667983 */ /* 0x000f220000300a00 */
[----:B---3--:R-:W-:-:S02]  /*1b2760*/  IADD3 R189, P3, PT, R100, R252, RZ ;  /* 0x000000fc64bd7210 */ /* 0x008fc40007f7e0ff */
[-C--:B------:R-:W-:Y:S01]  /*1b2770*/  IADD3 R203, P4, PT, R92, R252.reuse, RZ ;  /* 0x000000fc5ccb7210 */ /* 0x080fe20007f9e0ff */
[----:B--2---:R-:W-:Y:S01]  /*1b2780*/  HMMA.1688.F32.TF32 R108, R48, R94, R212 ;  /* 0x0000005e306c723c */ /* 0x004fe200000810d4 */
[-C--:B------:R-:W-:Y:S02]  /*1b2790*/  IADD3 R205, P5, PT, R88, R252.reuse, RZ ;  /* 0x000000fc58cd7210 */ /* 0x080fe40007fbe0ff */
[----:B------:R-:W-:Y:S01]  /*1b27a0*/  IADD3 R211, P6, PT, R86, R252, RZ ;  /* 0x000000fc56d37210 */ /* 0x000fe20007fde0ff */
[--C-:B------:R-:W-:Y:S02]  /*1b27b0*/  IMAD.X R201, R93, 0x1, R2.reuse, P4 ;  /* 0x000000015dc97824 */ /* 0x100fe400020e0602 */
[----:B------:R-:W2:Y:S01]  /*1b27c0*/  LDL.LU.64 R92, [R1+0x4f00] ;  /* 0x004f0000015c7983 */ /* 0x000ea20000300a00 */
[----:B------:R-:W-:Y:S01]  /*1b27d0*/  IADD3.X R204, PT, PT, R89, R2, RZ, P5, !PT ;  /* 0x0000000259cc7210 */ /* 0x000fe20002ffe4ff */
[--C-:B------:R-:W-:Y:S02]  /*1b27e0*/  IMAD.X R210, R87, 0x1, R2.reuse, P6 ;  /* 0x0000000157d27824 */ /* 0x100fe400030e0602 */
[----:B------:R-:W-:Y:S01]  /*1b27f0*/  IMAD.X R188, R101, 0x1, R2, P3 ;  /* 0x0000000165bc7824 */ /* 0x000fe200018e0602 */
[----:B------:R-:W-:-:S08]  /*1b2800*/  IADD3 R200, P3, PT, R90, R252, RZ ;  /* 0x000000fc5ac87210 */ /* 0x000fd00007f7e0ff */
[----:B------:R-:W-:Y:S04]  /*1b2810*/  STL.64 [R1+0xb30], R108 ;  /* 0x000b306c01007387 */ /* 0x000fe80000100a00 */
[----:B------:R-:W-:Y:S04]  /*1b2820*/  STL.64 [R1+0xb38], R110 ;  /* 0x000b386e01007387 */ /* 0x000fe80000100a00 */
[----:B------:R-:W3:Y:S04]  /*1b2830*/  LDL.LU.64 R88, [R1+0x4ef8] ;  /* 0x004ef80001587983 */ /* 0x000ee80000300a00 */
[----:B------:R-:W3:Y:S04]  /*1b2840*/  LDL.LU.64 R86, [R1+0x4ef0] ;  /* 0x004ef00001567983 */ /* 0x000ee80000300a00 */
[----:B------:R-:W3:Y:S04]  /*1b2850*/  LDL.LU R94, [R1+0x25b8] ;  /* 0x0025b800015e7983 */ /* 0x000ee80000300800 */
[----:B------:R-:W3:Y:S01]  /*1b2860*/  LDL.LU R95, [R1+0x25bc] ;  /* 0x0025bc00015f7983 */ /* 0x000ee20000300800 */
[----:B------:R-:W-:Y:S01]  /*1b2870*/  HMMA.1688.F32.TF32 R104, R48, R106, R216 ;  /* 0x0000006a3068723c */ /* 0x000fe200000810d8 */
[-C--:B------:R-:W-:Y:S01]  /*1b2880*/  IADD3 R213, P4, PT, R84, R252.reuse, RZ ;  /* 0x000000fc54d57210 */ /* 0x080fe20007f9e0ff */
[--C-:B------:R-:W-:Y:S01]  /*1b2890*/  IMAD.X R199, R91, 0x1, R2.reuse, P3 ;  /* 0x000000015bc77824 */ /* 0x100fe200018e0602 */
[----:B------:R-:W-:Y:S01]  /*1b28a0*/  IADD3 R215, P5, PT, R80, R252, RZ ;  /* 0x000000fc50d77210 */ /* 0x000fe20007fbe0ff */
[----:B------:R-:W3:Y:S02]  /*1b28b0*/  LDL.LU.64 R90, [R1+0x4ee8] ;  /* 0x004ee800015a7983 */ /* 0x000ee40000300a00 */
[----:B------:R-:W-:-:S02]  /*1b28c0*/  IMAD.X R212, R85, 0x1, R2, P4 ;  /* 0x0000000155d47824 */ /* 0x000fc400020e0602 */
[----:B------:R-:W3:Y:S01]  /*1b28d0*/  LDL.LU.64 R84, [R1+0x4ee0] ;  /* 0x004ee00001547983 */ /* 0x000ee20000300a00 */
[----:B------:R-:W-:Y:S02]  /*1b28e0*/  IADD3 R187, P6, PT, R76, R252, RZ ;  /* 0x000000fc4cbb7210 */ /* 0x000fe40007fde0ff */
[----:B------:R-:W-:-:S08]  /*1b28f0*/  IADD3.X R214, PT, PT, R81, R2, RZ, P5, !PT ;  /* 0x0000000251d67210 */ /* 0x000fd00002ffe4ff */
[----:B------:R-:W-:Y:S04]  /*1b2900*/  STL.64 [R1+0xa10], R104 ;  /* 0x000a106801007387 */ /* 0x000fe80000100a00 */
[----:B------:R1:W-:Y:S01]  /*1b2910*/  STL.64 [R1+0xa18], R106 ;  /* 0x000a186a01007387 */ /* 0x0003e20000100a00 */
[----:B------:R-:W-:-:S03]  /*1b2920*/  IMAD.X R186, R77, 0x1, R2, P6 ;  /* 0x000000014dba7824 */ /* 0x000fc600030e0602 */
[----:B------:R-:W3:Y:S04]  /*1b2930*/  LDL.LU.64 R80, [R1+0x4ed8] ;  /* 0x004ed80001507983 */ /* 0x000ee80000300a00 */
[----:B------:R-:W3:Y:S01]  /*1b2940*/  LDL.LU.64 R76, [R1+0x4ed0] ;  /* 0x004ed000014c7983 */ /* 0x000ee20000300a00 */
[----:B----4-:R-:W-:-:S03]  /*1b2950*/  IADD3 R183, P5, PT, R82, R252, RZ ;  /* 0x000000fc52b77210 */ /* 0x010fc60007fbe0ff */
[----:B------:R-:W4:Y:S01]  /*1b2960*/  LDL.LU R82, [R1+0x25c8] ;  /* 0x0025c80001527983 */ /* 0x000f220000300800 */
[----:B-1----:R-:W-:Y:S01]  /*1b2970*/  HMMA.1688.F32.TF32 R104, R48, R242, R220 ;  /* 0x000000f23068723c */ /* 0x002fe200000810dc */
[----:B------:R-:W-:Y:S02]  /*1b2980*/  IADD3.X R182, PT, PT, R83, R2, RZ, P5, !PT ;  /* 0x0000000253b67210 */ /* 0x000fe40002ffe4ff */
[----:B------:R-:W4:Y:S01]  /*1b2990*/  LDL.LU R83, [R1+0x25cc] ;  /* 0x0025cc0001537983 */ /* 0x000f220000300800 */
[-C--:B------:R-:W-:Y:S02]  /*1b29a0*/  IADD3 R179, P3, PT, R98, R252.reuse, RZ ;  /* 0x000000fc62b37210 */ /* 0x080fe40007f7e0ff */
[-C--:B------:R-:W-:Y:S01]  /*1b29b0*/  IADD3 R181, P4, PT, R96, R252.reuse, RZ ;  /* 0x000000fc60b57210 */ /* 0x080fe20007f9e0ff */
[----:B------:R-:W4:Y:S02]  /*1b29c0*/  LDL.LU.64 R100, [R1+0x4ec8] ;  /* 0x004ec80001647983 */ /* 0x000f240000300a00 */
[--C-:B------:R-:W-:Y:S01]  /*1b29d0*/  IMAD.X R178, R99, 0x1, R2.reuse, P3 ;  /* 0x0000000163b27824 */ /* 0x100fe200018e0602 */
[----:B------:R-:W-:Y:S01]  /*1b29e0*/  IADD3 R185, P6, PT, R78, R252, RZ ;  /* 0x000000fc4eb97210 */ /* 0x000fe20007fde0ff */
[----:B------:R-:W4:Y:S01]  /*1b29f0*/  LDL.LU.64 R98, [R1+0x4ec0] ;  /* 0x004ec00001627983 */ /* 0x000f220000300a00 */
[----:B------:R-:W-:-:S03]  /*1b2a00*/  IMAD.X R180, R97, 0x1, R2, P4 ;  /* 0x0000000161b47824 */ /* 0x000fc600020e0602 */
[----:B------:R-:W-:-:S04]  /*1b2a10*/  IMAD.X R184, R79, 0x1, R2, P6 ;  /* 0x000000014fb87824 */ /* 0x000fc800030e0602 */
[----:B------:R-:W-:Y:S04]  /*1b2a20*/  STL.64 [R1+0x9d0], R104 ;  /* 0x0009d06801007387 */ /* 0x000fe80000100a00 */
[----:B------:R3:W-:Y:S04]  /*1b2a30*/  STL.64 [R1+0x9d8], R106 ;  /* 0x0009d86a01007387 */ /* 0x0007e80000100a00 */
[----:B------:R-:W4:Y:S04]  /*1b2a40*/  LDL.LU.64 R96, [R1+0x4eb8] ;  /* 0x004eb80001607983 */ /* 0x000f280000300a00 */
[----:B------:R-:W4:Y:S04]  /*1b2a50*/  LDL.LU.64 R78, [R1+0x4eb0] ;  /* 0x004eb000014e7983 */ /* 0x000f280000300a00 */
[----:B------:R-:W4:Y:S04]  /*1b2a60*/  LDL.LU R242, [R1+0x25d8] ;  /* 0x0025d80001f27983 */ /* 0x000f280000300800 */
[----:B------:R-:W4:Y:S01]  /*1b2a70*/  LDL.LU R243, [R1+0x25dc] ;  /* 0x0025dc0001f37983 */ /* 0x000f220000300800 */
[----:B------:R-:W-:-:S05]  /*1b2a80*/  IADD3 R171, P3, PT, R102, R252, RZ ;  /* 0x000000fc66ab7210 */ /* 0x000fca0007f7e0ff */
[--C-:B------:R-:W-:Y:S01]  /*1b2a90*/  IMAD.X R170, R103, 0x1, R2.reuse, P3 ;  /* 0x0000000167aa7824 */ /* 0x100fe200018e0602 */
[-C--:B--2---:R-:W-:Y:S01]  /*1b2aa0*/  IADD3 R173, P4, PT, R92, R252.reuse, RZ ;  /* 0x000000fc5cad7210 */ /* 0x084fe20007f9e0ff */
[----:B---3--:R-:W-:Y:S04]  /*1b2ab0*/  HMMA.1688.F32.TF32 R104, R48, R94, R224 ;  /* 0x0000005e3068723c */ /* 0x008fe800000810e0 */
[----:B------:R-:W-:Y:S01]  /*1b2ac0*/  IMAD.X R172, R93, 0x1, R2, P4 ;  /* 0x000000015dac7824 */ /* 0x000fe200020e0602 */
[----:B------:R-:W2:Y:S04]  /*1b2ad0*/  LDL.LU.64 R94, [R1+0x4ea8] ;  /* 0x004ea800015e7983 */ /* 0x000ea80000300a00 */
[----:B------:R-:W3:Y:S01]  /*1b2ae0*/  LDL.LU.64 R92, [R1+0x4ea0] ;  /* 0x004ea000015c7983 */ /* 0x000ee20000300a00 */
[----:B------:R-:W-:-:S02]  /*1b2af0*/  IADD3 R175, P5, PT, R88, R252, RZ ;  /* 0x000000fc58af7210 */ /* 0x000fc40007fbe0ff */
[-C--:B------:R-:W-:Y:S02]  /*1b2b00*/  IADD3 R177, P6, PT, R86, R252.reuse, RZ ;  /* 0x000000fc56b17210 */ /* 0x080fe40007fde0ff */
[----:B------:R-:W-:Y:S02]  /*1b2b10*/  IADD3 R163, P3, PT, R90, R252, RZ ;  /* 0x000000fc5aa37210 */ /* 0x000fe40007f7e0ff */
[----:B------:R-:W-:-:S03]  /*1b2b20*/  IADD3.X R174, PT, PT, R89, R2, RZ, P5, !PT ;  /* 0x0000000259ae7210 */ /* 0x000fc60002ffe4ff */
[----:B------:R-:W-:Y:S04]  /*1b2b30*/  STL.64 [R1+0x920], R104 ;  /* 0x0009206801007387 */ /* 0x000fe80000100a00 */
[----:B------:R4:W-:Y:S01]  /*1b2b40*/  STL.64 [R1+0x928], R106 ;  /* 0x0009286a01007387 */ /* 0x0009e20000100a00 */
[----:B------:R-:W-:-:S03]  /*1b2b50*/  IADD3 R165, P4, PT, R84, R252, RZ ;  /* 0x000000fc54a57210 */ /* 0x000fc60007f9e0ff */
[----:B------:R-:W2:Y:S01]  /*1b2b60*/  LDL.LU.64 R88, [R1+0x4e98] ;  /* 0x004e980001587983 */ /* 0x000ea20000300a00 */
[--C-:B------:R-:W-:Y:S01]  /*1b2b70*/  IMAD.X R176, R87, 0x1, R2.reuse, P6 ;  /* 0x0000000157b07824 */ /* 0x100fe200030e0602 */
[-C--:B------:R-:W-:Y:S02]  /*1b2b80*/  IADD3 R167, P5, PT, R80, R252.reuse, RZ ;  /* 0x000000fc50a77210 */ /* 0x080fe40007fbe0ff */
[----:B------:R-:W-:Y:S01]  /*1b2b90*/  IADD3 R169, P6, PT, R76, R252, RZ ;  /* 0x000000fc4ca97210 */ /* 0x000fe20007fde0ff */
[--C-:B------:R-:W-:Y:S01]  /*1b2ba0*/  IMAD.X R164, R85, 0x1, R2.reuse, P4 ;  /* 0x0000000155a47824 */ /* 0x100fe200020e0602 */
[----:B------:R-:W2:Y:S01]  /*1b2bb0*/  LDL.LU.64 R86, [R1+0x4e90] ;  /* 0x004e900001567983 */ /* 0x000ea20000300a00 */
[----:B----4-:R-:W-:Y:S01]  /*1b2bc0*/  HMMA.1688.F32.TF32 R104, R48, R82, R228 ;  /* 0x000000523068723c */ /* 0x010fe200000810e4 */
[----:B------:R-:W-:Y:S01]  /*1b2bd0*/  IADD3.X R166, PT, PT, R81, R2, RZ, P5, !PT ;  /* 0x0000000251a67210 */ /* 0x000fe20002ffe4ff */
[--C-:B------:R-:W-:Y:S01]  /*1b2be0*/  IMAD.X R162, R91, 0x1, R2.reuse, P3 ;  /* 0x000000015ba27824 */ /* 0x100fe200018e0602 */
[----:B------:R-:W4:Y:S04]  /*1b2bf0*/  LDL.LU R90, [R1+0x25e8] ;  /* 0x0025e800015a7983 */ /* 0x000f280000300800 */
[----:B------:R-:W4:Y:S01]  /*1b2c00*/  LDL.LU R91, [R1+0x25ec] ;  /* 0x0025ec00015b7983 */ /* 0x000f220000300800 */
[----:B------:R-:W-:Y:S01]  /*1b2c10*/  IMAD.X R168, R77, 0x1, R2, P6 ;  /* 0x000000014da87824 */ /* 0x000fe200030e0602 */
[----:B------:R-:W-:-:S02]  /*1b2c20*/  IADD3 R157, P4, PT, R98, R252, RZ ;  /* 0x000000fc629d7210 */ /* 0x000fc40007f9e0ff */
[----:B------:R-:W4:Y:S04]  /*1b2c30*/  LDL.LU.64 R84, [R1+0x4e88] ;  /* 0x004e880001547983 */ /* 0x000f280000300a00 */
[----:B------:R-:W4:Y:S01]  /*1b2c40*/  LDL.LU.64 R82, [R1+0x4e80] ;  /* 0x004e800001527983 */ /* 0x000f220000300a00 */
[----:B------:R-:W-:Y:S01]  /*1b2c50*/  IMAD.X R156, R99, 0x1, R2, P4 ;  /* 0x00000001639c7824 */ /* 0x000fe200020e0602 */
[-C--:B------:R-:W-:Y:S02]  /*1b2c60*/  IADD3 R159, P5, PT, R96, R252.reuse, RZ ;  /* 0x000000fc609f7210 */ /* 0x080fe40007fbe0ff */
[----:B------:R-:W-:Y:S01]  /*1b2c70*/  IADD3 R161, P6, PT, R78, R252, RZ ;  /* 0x000000fc4ea17210 */ /* 0x000fe20007fde0ff */
[----:B------:R-:W-:Y:S01]  /*1b2c80*/  STL.64 [R1+0x8c0], R104 ;  /* 0x0008c06801007387 */ /* 0x000fe20000100a00 */
[----:B------:R-:W-:-:S03]  /*1b2c90*/  IADD3.X R158, PT, PT, R97, R2, RZ, P5, !PT ;  /* 0x00000002619e7210 */ /* 0x000fc60002ffe4ff */
[----:B------:R-:W-:Y:S01]  /*1b2ca0*/  STL.64 [R1+0x8c8], R106 ;  /* 0x0008c86a01007387 */ /* 0x000fe20000100a00 */
[----:B------:R-:W-:Y:S03]  /*1b2cb0*/  HMMA.1688.F32.TF32 R96, R48, R242, R232 ;  /* 0x000000f23060723c */ /* 0x000fe600000810e8 */
[----:B------:R-:W4:Y:S04]  /*1b2cc0*/  LDL.LU.64 R80, [R1+0x4e78] ;  /* 0x004e780001507983 */ /* 0x000f280000300a00 */
[----:B------:R-:W4:Y:S01]  /*1b2cd0*/  LDL.LU.64 R76, [R1+0x4e70] ;  /* 0x004e7000014c7983 */ /* 0x000f220000300a00 */
[----:B------:R-:W-:-:S03]  /*1b2ce0*/  IMAD.X R160, R79, 0x1, R2, P6 ;  /* 0x000000014fa07824 */ /* 0x000fc600030e0602 */
[----:B------:R-:W4:Y:S04]  /*1b2cf0*/  LDL.LU R78, [R1+0x25f8] ;  /* 0x0025f800014e7983 */ /* 0x000f280000300800 */
[----:B------:R-:W4:Y:S01]  /*1b2d00*/  LDL.LU R79, [R1+0x25fc] ;  /* 0x0025fc00014f7983 */ /* 0x000f220000300800 */
[----:B------:R-:W-:-:S05]  /*1b2d10*/  IADD3 R155, P3, PT, R100, R252, RZ ;  /* 0x000000fc649b7210 */ /* 0x000fca0007f7e0ff */
[----:B------:R-:W-:Y:S01]  /*1b2d20*/  IMAD.X R154, R101, 0x1, R2, P3 ;  /* 0x00000001659a7824 */ /* 0x000fe200018e0602 */
[----:B------:R-:W-:Y:S04]  /*1b2d30*/  STL.64 [R1+0x890], R96 ;  /* 0x0008906001007387 */ /* 0x000fe80000100a00 */
[----:B------:R1:W-:Y:S04]  /*1b2d40*/  STL.64 [R1+0x898], R98 ;  /* 0x0008986201007387 */ /* 0x0003e80000100a00 */
[----:B------:R-:W4:Y:S04]  /*1b2d50*/  LDL.LU.64 R102, [R1+0x4e68] ;  /* 0x004e680001667983 */ /* 0x000f280000300a00 */
[----:B------:R-:W4:Y:S04]  /*1b2d60*/  LDL.LU.64 R100, [R1+0x4e60] ;  /* 0x004e600001647983 */ /* 0x000f280000300a00 */
[----:B-1----:R-:W4:Y:S04]  /*1b2d70*/  LDL.LU.64 R98, [R1+0x4e58] ;  /* 0x004e580001627983 */ /* 0x002f280000300a00 */
[----:B------:R-:W4:Y:S04]  /*1b2d80*/  LDL.LU.64 R96, [R1+0x4e50] ;  /* 0x004e500001607983 */ /* 0x000f280000300a00 */
[----:B------:R-:W4:Y:S04]  /*1b2d90*/  LDL.LU R242, [R1+0x2608] ;  /* 0x0026080001f27983 */ /* 0x000f280000300800 */
[----:B------:R-:W4:Y:S01]  /*1b2da0*/  LDL.LU R243, [R1+0x260c] ;  /* 0x00260c0001f37983 */ /* 0x000f220000300800 */
[----:B---3--:R-:W-:-:S02]  /*1b2db0*/  IADD3 R149, P4, PT, R92, R252, RZ ;  /* 0x000000fc5c957210 */ /* 0x008fc40007f9e0ff */
[----:B--2---:R-:W-:-:S04]  /*1b2dc0*/  IADD3 R151, P5, PT, R88, R252, RZ ;  /* 0x000000fc58977210 */ /* 0x004fc80007fbe0ff */
[----:B------:R-:W-:Y:S02]  /*1b2dd0*/  IADD3.X R150, PT, PT, R89, R2, RZ, P5, !PT ;  /* 0x0000000259967210 */ /* 0x000fe40002ffe4ff */
[----:B------:R-:W-:Y:S01]  /*1b2de0*/  IADD3 R147, P3, PT, R94, R252, RZ ;  /* 0x000000fc5e937210 */ /* 0x000fe20007f7e0ff */
[----:B----4-:R-:W-:Y:S01]  /*1b2df0*/  HMMA.1688.F32.TF32 R88, R48, R90, R236 ;  /* 0x0000005a3058723c */ /* 0x010fe200000810ec */
[----:B------:R-:W-:-:S03]  /*1b2e00*/  IMAD.X R148, R93, 0x1, R2, P4 ;  /* 0x000000015d947824 */ /* 0x000fc600020e0602 */
[----:B------:R-:W-:Y:S01]  /*1b2e10*/  IMAD.X R146, R95, 0x1, R2, P3 ;  /* 0x000000015f927824 */ /* 0x000fe200018e0602 */
[----:B------:R-:W-:-:S05]  /*1b2e20*/  IADD3 R141, P4, PT, R82, R252, RZ ;  /* 0x000000fc528d7210 */ /* 0x000fca0007f9e0ff */
[----:B------:R-:W-:Y:S01]  /*1b2e30*/  IMAD.X R140, R83, 0x1, R2, P4 ;  /* 0x00000001538c7824 */ /* 0x000fe200020e0602 */
[----:B------:R-:W-:Y:S08]  /*1b2e40*/  HMMA.1688.F32.TF32 R4, R48, R78, R4 ;  /* 0x0000004e3004723c */ /* 0x000ff00000081004 */
[----:B------:R1:W-:Y:S04]  /*1b2e50*/  STL.64 [R1+0x780], R88 ;  /* 0x0007805801007387 */ /* 0x0003e80000100a00 */
[----:B------:R2:W-:Y:S04]  /*1b2e60*/  STL.64 [R1+0x788], R90 ;  /* 0x0007885a01007387 */ /* 0x0005e80000100a00 */
[----:B------:R-:W3:Y:S04]  /*1b2e70*/  LDL.LU.64 R94, [R1+0x4e48] ;  /* 0x004e4800015e7983 */ /* 0x000ee80000300a00 */
[----:B------:R-:W4:Y:S04]  /*1b2e80*/  LDL.LU.64 R92, [R1+0x4e40] ;  /* 0x004e4000015c7983 */ /* 0x000f280000300a00 */
[----:B-1----:R-:W3:Y:S04]  /*1b2e90*/  LDL.LU.64 R88, [R1+0x4e38] ;  /* 0x004e380001587983 */ /* 0x002ee80000300a00 */
[----:B------:R-:W3:Y:S04]  /*1b2ea0*/  LDL.LU.64 R82, [R1+0x4e30] ;  /* 0x004e300001527983 */ /* 0x000ee80000300a00 */
[----:B--2---:R-:W2:Y:S04]  /*1b2eb0*/  LDL.LU R90, [R1+0x2618] ;  /* 0x00261800015a7983 */ /* 0x004ea80000300800 */
[----:B------:R-:W2:Y:S04]  /*1b2ec0*/  LDL.LU R91, [R1+0x261c] ;  /* 0x00261c00015b7983 */ /* 0x000ea80000300800 */
[----:B------:R-:W4:Y:S04]  /*1b2ed0*/  LDL.LU R78, [R1+0x2628] ;  /* 0x00262800014e7983 */ /* 0x000f280000300800 */
[----:B------:R-:W-:Y:S04]  /*1b2ee0*/  STL.64 [R1+0x750], R4 ;  /* 0x0007500401007387 */ /* 0x000fe80000100a00 */
[----:B------:R1:W-:Y:S01]  /*1b2ef0*/  STL.64 [R1+0x758], R6 ;  /* 0x0007580601007387 */ /* 0x0003e20000100a00 */
[----:B------:R-:W-:-:S02]  /*1b2f00*/  IADD3 R153, P6, PT, R86, R252, RZ ;  /* 0x000000fc56997210 */ /* 0x000fc40007fde0ff */
[-C--:B------:R-:W-:Y:S02]  /*1b2f10*/  IADD3 R139, P3, PT, R84, R252.reuse, RZ ;  /* 0x000000fc548b7210 */ /* 0x080fe40007f7e0ff */
[-C--:B------:R-:W-:Y:S01]  /*1b2f20*/  IADD3 R143, P5, PT, R80, R252.reuse, RZ ;  /* 0x000000fc508f7210 */ /* 0x080fe20007fbe0ff */
[----:B------:R-:W4:Y:S01]  /*1b2f30*/  LDL.LU R79, [R1+0x262c] ;  /* 0x00262c00014f7983 */ /* 0x000f220000300800 */
[----:B-1----:R-:W-:Y:S01]  /*1b2f40*/  HMMA.1688.F32.TF32 R4, R48, R242, R8 ;  /* 0x000000f23004723c */ /* 0x002fe20000081008 */
[--C-:B------:R-:W-:Y:S01]  /*1b2f50*/  IMAD.X R152, R87, 0x1, R2.reuse, P6 ;  /* 0x0000000157987824 */ /* 0x100fe200030e0602 */
[----:B------:R-:W-:Y:S01]  /*1b2f60*/  IADD3 R145, P6, PT, R76, R252, RZ ;  /* 0x000000fc4c917210 */ /* 0x000fe20007fde0ff */
[----:B------:R-:W-:Y:S01]  /*1b2f70*/  IMAD.X R138, R85, 0x1, R2, P3 ;  /* 0x00000001558a7824 */ /* 0x000fe200018e0602 */
[----:B------:R-:W4:Y:S01]  /*1b2f80*/  LDL.LU.64 R86, [R1+0x4e28] ;  /* 0x004e280001567983 */ /* 0x000f220000300a00 */
[----:B------:R-:W-:-:S03]  /*1b2f90*/  IADD3.X R142, PT, PT, R81, R2, RZ, P5, !PT ;  /* 0x00000002518e7210 */ /* 0x000fc60002ffe4ff */
[----:B------:R-:W4:Y:S01]  /*1b2fa0*/  LDL.LU.64 R84, [R1+0x4e20] ;  /* 0x004e200001547983 */ /* 0x000f220000300a00 */
[----:B------:R-:W-:-:S03]  /*1b2fb0*/  IMAD.X R144, R77, 0x1, R2, P6 ;  /* 0x000000014d907824 */ /* 0x000fc600030e0602 */
[----:B------:R-:W4:Y:S04]  /*1b2fc0*/  LDL.LU.64 R80, [R1+0x4e18] ;  /* 0x004e180001507983 */ /* 0x000f280000300a00 */
[----:B------:R-:W4:Y:S04]  /*1b2fd0*/  LDL.LU.64 R76, [R1+0x4e10] ;  /* 0x004e1000014c7983 */ /* 0x000f280000300a00 */
[----:B------:R-:W4:Y:S04]  /*1b2fe0*/  LDL.LU R242, [R1+0x2638] ;  /* 0x0026380001f27983 */ /* 0x000f280000300800 */
[----:B------:R-:W-:Y:S04]  /*1b2ff0*/  STL.64 [R1+0x630], R4 ;  /* 0x0006300401007387 */ /* 0x000fe80000100a00 */
[----:B------:R1:W-:Y:S04]  /*1b3000*/  STL.64 [R1+0x638], R6 ;  /* 0x0006380601007387 */ /* 0x0003e80000100a00 */
[----:B------:R-:W4:Y:S04]  /*1b3010*/  LDL.LU R243, [R1+0x263c] ;  /* 0x00263c0001f37983 */ /* 0x000f280000300800 */
[----:B------:R-:W4:Y:S04]  /*1b3020*/  LDL.LU.64 R10, [R1+0x4e08] ;  /* 0x004e0800010a7983 */ /* 0x000f280000300a00 */
[----:B------:R-:W4:Y:S04]  /*1b3030*/  LDL.LU.64 R8, [R1+0x4e00] ;  /* 0x004e000001087983 */ /* 0x000f280000300a00 */
[----:B-1----:R-:W4:Y:S04]  /*1b3040*/  LDL.LU.64 R6, [R1+0x4df8] ;  /* 0x004df80001067983 */ /* 0x002f280000300a00 */
[----:B------:R-:W4:Y:S01]  /*1b3050*/  LDL.LU.64 R4, [R1+0x4df0] ;  /* 0x004df00001047983 */ /* 0x000f220000300a00 */
[----:B------:R-:W-:-:S02]  /*1b3060*/  IADD3 R137, P6, PT, R96, R252, RZ ;  /* 0x000000fc60897210 */ /* 0x000fc40007fde0ff */
[----:B------:R-:W-:-:S03]  /*1b3070*/  IADD3 R135, P5, PT, R98, R252, RZ ;  /* 0x000000fc62877210 */ /* 0x000fc60007fbe0ff */
[----:B------:R-:W-:Y:S01]  /*1b3080*/  IMAD.X R136, R97, 0x1, R2, P6 ;  /* 0x0000000161887824 */ /* 0x000fe200030e0602 */
[----:B------:R-:W-:Y:S02]  /*1b3090*/  IADD3.X R134, PT, PT, R99, R2, RZ, P5, !PT ;  /* 0x0000000263867210 */ /* 0x000fe40002ffe4ff */
[-C--:B------:R-:W-:Y:S02]  /*1b30a0*/  IADD3 R131, P3, PT, R102, R252.reuse, RZ ;  /* 0x000000fc66837210 */ /* 0x080fe40007f7e0ff */
[----:B------:R-:W-:-:S03]  /*1b30b0*/  IADD3 R133, P4, PT, R100, R252, RZ ;  /* 0x000000fc64857210 */ /* 0x000fc60007f9e0ff */
[--C-:B------:R-:W-:Y:S02]  /*1b30c0*/  IMAD.X R130, R103, 0x1, R2.reuse, P3 ;  /* 0x0000000167827824 */ /* 0x100fe400018e0602 */
[--C-:B------:R-:W-:Y:S01]  /*1b30d0*/  IMAD.X R132, R101, 0x1, R2.reuse, P4 ;  /* 0x0000000165847824 */ /* 0x100fe200020e0602 */
[----:B--2---:R-:W-:Y:S01]  /*1b30e0*/  HMMA.1688.F32.TF32 R12, R48, R90, R12 ;  /* 0x0000005a300c723c */ /* 0x004fe2000008100c */
[-C--:B---3--:R-:W-:Y:S02]  /*1b30f0*/  IADD3 R129, P6, PT, R82, R252.reuse, RZ ;  /* 0x000000fc52817210 */ /* 0x088fe40007fde0ff */
[----:B------:R-:W-:Y:S01]  /*1b3100*/  IADD3 R127, P5, PT, R88, R252, RZ ;  /* 0x000000fc587f7210 */ /* 0x000fe20007fbe0ff */
[----:B------:R-:W2:Y:S02]  /*1b3110*/  LDL.LU R82, [R1+0x2648] ;  /* 0x0026480001527983 */ /* 0x000ea40000300800 */
[----:B------:R-:W-:Y:S01]  /*1b3120*/  IMAD.X R128, R83, 0x1, R2, P6 ;  /* 0x0000000153807824 */ /* 0x000fe200030e0602 */
[----:B------:R-:W-:-:S02]  /*1b3130*/  IADD3.X R126, PT, PT, R89, R2, RZ, P5, !PT ;  /* 0x00000002597e7210 */ /* 0x000fc40002ffe4ff */
[-C--:B------:R-:W-:Y:S02]  /*1b3140*/  IADD3 R123, P3, PT, R94, R252.reuse, RZ ;  /* 0x000000fc5e7b7210 */ /* 0x080fe40007f7e0ff */
[----:B----4-:R-:W-:-:S08]  /*1b3150*/  IADD3 R125, P4, PT, R92, R252, RZ ;  /* 0x000000fc5c7d7210 */ /* 0x010fd00007f9e0ff */
[----:B------:R-:W-:Y:S04]  /*1b3160*/  STL.64 [R1+0x5f0], R12 ;  /* 0x0005f00c01007387 */ /* 0x000fe80000100a00 */
[----:B------:R1:W-:Y:S01]  /*1b3170*/  STL.64 [R1+0x5f8], R14 ;  /* 0x0005f80e01007387 */ /* 0x0003e20000100a00 */
[-C--:B------:R-:W-:Y:S02]  /*1b3180*/  IADD3 R121, P6, PT, R76, R252.reuse, RZ ;  /* 0x000000fc4c797210 */ /* 0x080fe40007fde0ff */
[----:B------:R-:W-:Y:S01]  /*1b3190*/  IADD3 R119, P5, PT, R80, R252, RZ ;  /* 0x000000fc50777210 */ /* 0x000fe20007fbe0ff */
[--C-:B------:R-:W-:Y:S02]  /*1b31a0*/  IMAD.X R122, R95, 0x1, R2.reuse, P3 ;  /* 0x000000015f7a7824 */ /* 0x100fe400018e0602 */
[--C-:B------:R-:W-:Y:S01]  /*1b31b0*/  IMAD.X R124, R93, 0x1, R2.reuse, P4 ;  /* 0x000000015d7c7824 */ /* 0x100fe200020e0602 */
[----:B------:R-:W2:Y:S01]  /*1b31c0*/  LDL.LU R83, [R1+0x264c] ;  /* 0x00264c0001537983 */ /* 0x000ea20000300800 */
[----:B------:R-:W-:Y:S01]  /*1b31d0*/  IMAD.X R120, R77, 0x1, R2, P6 ;  /* 0x000000014d787824 */ /* 0x000fe200030e0602 */
[----:B------:R-:W-:Y:S01]  /*1b31e0*/  IADD3.X R118, PT, PT, R81, R2, RZ, P5, !PT ;  /* 0x0000000251767210 */ /* 0x000fe20002ffe4ff */
[----:B-1----:R-:W-:Y:S01]  /*1b31f0*/  HMMA.1688.F32.TF32 R12, R48, R78, R16 ;  /* 0x0000004e300c723c */ /* 0x002fe20000081010 */
[----:B------:R-:W-:-:S02]  /*1b3200*/  IADD3 R115, P3, PT, R86, R252, RZ ;  /* 0x000000fc56737210 */ /* 0x000fc40007f7e0ff */
[-C--:B------:R-:W-:Y:S01]  /*1b3210*/  IADD3 R117, P4, PT, R84, R252.reuse, RZ ;  /* 0x000000fc54757210 */ /* 0x080fe20007f9e0ff */
[----:B------:R-:W3:Y:S04]  /*1b3220*/  LDL.LU.64 R80, [R1+0x4de8] ;  /* 0x004de80001507983 */ /* 0x000ee80000300a00 */
[----:B------:R-:W4:Y:S01]  /*1b3230*/  LDL.LU.64 R76, [R1+0x4de0] ;  /* 0x004de000014c7983 */ /* 0x000f220000300a00 */
[-C--:B------:R-:W-:Y:S02]  /*1b3240*/  IADD3 R111, P5, PT, R6, R252.reuse, RZ ;  /* 0x000000fc066f7210 */ /* 0x080fe40007fbe0ff */
[----:B------:R-:W-:Y:S02]  /*1b3250*/  IADD3 R113, P6, PT, R4, R252, RZ ;  /* 0x000000fc04717210 */ /* 0x000fe40007fde0ff */
[----:B------:R-:W-:-:S03]  /*1b3260*/  IADD3.X R110, PT, PT, R7, R2, RZ, P5, !PT ;  /* 0x00000002076e7210 */ /* 0x000fc60002ffe4ff */
[--C-:B------:R-:W-:Y:S02]  /*1b3270*/  IMAD.X R112, R5, 0x1, R2.reuse, P6 ;  /* 0x0000000105707824 */ /* 0x100fe400030e0602 */
[----:B------:R-:W-:Y:S01]  /*1b3280*/  HMMA.1688.F32.TF32 R4, R48, R242, R20 ;  /* 0x000000f23004723c */ /* 0x000fe20000081014 */
[--C-:B------:R-:W-:Y:S02]  /*1b3290*/  IMAD.X R114, R87, 0x1, R2.reuse, P3 ;  /* 0x0000000157727824 */ /* 0x100fe400018e0602 */
[----:B------:R-:W-:Y:S01]  /*1b32a0*/  IMAD.X R116, R85, 0x1, R2, P4 ;  /* 0x0000000155747824 */ /* 0x000fe200020e0602 */
[----:B------:R-:W-:Y:S01]  /*1b32b0*/  STL.64 [R1+0x4d0], R12 ;  /* 0x0004d00c01007387 */ /* 0x000fe20000100a00 */
[----:B------:R-:W-:-:S03]  /*1b32c0*/  IADD3 R107, P3, PT, R10, R252, RZ ;  /* 0x000000fc0a6b7210 */ /* 0x000fc60007f7e0ff */
[----:B------:R1:W-:Y:S01]  /*1b32d0*/  STL.64 [R1+0x4d8], R14 ;  /* 0x0004d80e01007387 */ /* 0x0003e20000100a00 */
[----:B------:R-:W-:Y:S01]  /*1b32e0*/  IADD3 R109, P4, PT, R8, R252, RZ ;  /* 0x000000fc086d7210 */ /* 0x000fe20007f9e0ff */
[----:B------:R-:W-:-:S04]  /*1b32f0*/  IMAD.X R106, R11, 0x1, R2, P3 ;  /* 0x000000010b6a7824 */ /* 0x000fc800018e0602 */
[----:B------:R-:W-:Y:S01]  /*1b3300*/  IMAD.X R108, R9, 0x1, R2, P4 ;  /* 0x00000001096c7824 */ /* 0x000fe200020e0602 */
[----:B-1----:R-:W2:Y:S04]  /*1b3310*/  LDL.LU.64 R14, [R1+0x4dd8] ;  /* 0x004dd800010e7983 */ /* 0x002ea80000300a00 */
[----:B------:R-:W2:Y:S04]  /*1b3320*/  LDL.LU.64 R12, [R1+0x4dd0] ;  /* 0x004dd000010c7983 */ /* 0x000ea80000300a00 */
[----:B------:R-:W2:Y:S04]  /*1b3330*/  LDL.LU R78, [R1+0x2658] ;  /* 0x00265800014e7983 */ /* 0x000ea80000300800 */
[----:B------:R-:W2:Y:S04]  /*1b3340*/  LDL.LU R79, [R1+0x265c] ;  /* 0x00265c00014f7983 */ /* 0x000ea80000300800 */
[----:B------:R-:W2:Y:S04]  /*1b3350*/  LDL.LU.64 R10, [R1+0x4dc8] ;  /* 0x004dc800010a7983 */ /* 0x000ea80000300a00 */
[----:B------:R-:W2:Y:S04]  /*1b3360*/  LDL.LU.64 R8, [R1+0x4dc0] ;  /* 0x004dc00001087983 */ /* 0x000ea80000300a00 */
[----:B------:R-:W-:Y:S04]  /*1b3370*/  STL.64 [R1+0x490], R4 ;  /* 0x0004900401007387 */ /* 0x000fe80000100a00 */
[----:B------:R1:W-:Y:S04]  /*1b3380*/  STL.64 [R1+0x498], R6 ;  /* 0x0004980601007387 */ /* 0x0003e80000100a00 */
[----:B-1----:R-:W2:Y:S04]  /*1b3390*/  LDL.LU.64 R6, [R1+0x4db8] ;  /* 0x004db80001067983 */ /* 0x002ea80000300a00 */
[----:B------:R-:W2:Y:S04]  /*1b33a0*/  LDL.LU.64 R4, [R1+0x4db0] ;  /* 0x004db00001047983 */ /* 0x000ea80000300a00 */
[----:B------:R-:W2:Y:S04]  /*1b33b0*/  LDL.LU R242, [R1+0x2668] ;  /* 0x0026680001f27983 */ /* 0x000ea80000300800 */
[----:B------:R-:W2:Y:S04]  /*1b33c0*/  LDL.LU R243, [R1+0x266c] ;  /* 0x00266c0001f37983 */ /* 0x000ea80000300800 */
[----:B------:R-:W2:Y:S04]  /*1b33d0*/  LDL.LU.64 R18, [R1+0x4da8] ;  /* 0x004da80001127983 */ /* 0x000ea80000300a00 */
[----:B------:R-:W2:Y:S01]  /*1b33e0*/  LDL.LU.64 R16, [R1+0x4da0] ;  /* 0x004da00001107983 */ /* 0x000ea20000300a00 */
[----:B---3--:R-:W-:-:S02]  /*1b33f0*/  IADD3 R99, P3, PT, R80, R252, RZ ;  /* 0x000000fc50637210 */ /* 0x008fc40007f7e0ff */
[----:B----4-:R-:W-:-:S03]  /*1b3400*/  IADD3 R101, P4, PT, R76, R252, RZ ;  /* 0x000000fc4c657210 */ /* 0x010fc60007f9e0ff */
[--C-:B------:R-:W-:Y:S02]  /*1b3410*/  IMAD.X R98, R81, 0x1, R2.reuse, P3 ;  /* 0x0000000151627824 */ /* 0x100fe400018e0602 */
[----:B------:R-:W-:Y:S01]  /*1b3420*/  IMAD.X R100, R77, 0x1, R2, P4 ;  /* 0x000000014d647824 */ /* 0x000fe200020e0602 */
[-C--:B--2---:R-:W-:Y:S02]  /*1b3430*/  IADD3 R103, P5, PT, R14, R252.reuse, RZ ;  /* 0x000000fc0e677210 */ /* 0x084fe40007fbe0ff */
[----:B------:R-:W-:Y:S02]  /*1b3440*/  IADD3 R105, P6, PT, R12, R252, RZ ;  /* 0x000000fc0c697210 */ /* 0x000fe40007fde0ff */
[----:B------:R-:W-:-:S03]  /*1b3450*/  IADD3.X R102, PT, PT, R15, R2, RZ, P5, !PT ;  /* 0x000000020f667210 */ /* 0x000fc60002ffe4ff */
[----:B------:R-:W-:Y:S02]  /*1b3460*/  IMAD.X R104, R13, 0x1, R2, P6 ;  /* 0x000000010d687824 */ /* 0x000fe400030e0602 */
[----:B------:R-:W-:Y:S01]  /*1b3470*/  HMMA.1688.F32.TF32 R12, R48, R82, R24 ;  /* 0x00000052300c723c */ /* 0x000fe20000081018 */
[-C--:B------:R-:W-:Y:S02]  /*1b3480*/  IADD3 R95, P5, PT, R6, R252.reuse, RZ ;  /* 0x000000fc065f7210 */ /* 0x080fe40007fbe0ff */
[----:B------:R-:W-:Y:S02]  /*1b3490*/  IADD3 R97, P6, PT, R4, R252, RZ ;  /* 0x000000fc04617210 */ /* 0x000fe40007fde0ff */
[----:B------:R-:W-:-:S03]  /*1b34a0*/  IADD3.X R94, PT, PT, R7, R2, RZ, P5, !PT ;  /* 0x00000002075e7210 */ /* 0x000fc60002ffe4ff */
[----:B------:R-:W-:Y:S02]  /*1b34b0*/  IMAD.X R96, R5, 0x1, R2, P6 ;  /* 0x0000000105607824 */ /* 0x000fe400030e0602 */
[----:B------:R-:W-:Y:S09]  /*1b34c0*/  HMMA.1688.F32.TF32 R4, R48, R78, R28 ;  /* 0x0000004e3004723c */ /* 0x000ff2000008101c */
[----:B------:R-:W-:Y:S01]  /*1b34d0*/  STL.64 [R1+0x380], R12 ;  /* 0x0003800c01007387 */ /* 0x000fe20000100a00 */
[----:B------:R-:W-:-:S03]  /*1b34e0*/  IADD3 R91, P3, PT, R10, R252, RZ ;  /* 0x000000fc0a5b7210 */ /* 0x000fc60007f7e0ff */
[----:B------:R1:W-:Y:S01]  /*1b34f0*/  STL.64 [R1+0x388], R14 ;  /* 0x0003880e01007387 */ /* 0x0003e20000100a00 */
[----:B------:R-:W-:Y:S01]  /*1b3500*/  IADD3 R93, P4, PT, R8, R252, RZ ;  /* 0x000000fc085d7210 */ /* 0x000fe20007f9e0ff */
[----:B------:R-:W-:-:S04]  /*1b3510*/  IMAD.X R90, R11, 0x1, R2, P3 ;  /* 0x000000010b5a7824 */ /* 0x000fc800018e0602 */
[----:B------:R-:W-:Y:S01]  /*1b3520*/  IMAD.X R92, R9, 0x1, R2, P4 ;  /* 0x00000001095c7824 */ /* 0x000fe200020e0602 */
[----:B-1----:R-:W2:Y:S04]  /*1b3530*/  LDL.LU.64 R14, [R1+0x4d98] ;  /* 0x004d9800010e7983 */ /* 0x002ea80000300a00 */
[----:B------:R-:W3:Y:S04]  /*1b3540*/  LDL.LU.64 R12, [R1+0x4d90] ;  /* 0x004d9000010c7983 */ /* 0x000ee80000300a00 */
[----:B------:R-:W4:Y:S04]  /*1b3550*/  LDL.LU R218, [R1+0x2678] ;  /* 0x0026780001da7983 */ /* 0x000f280000300800 */
[----:B------:R-:W4:Y:S04]  /*1b3560*/  LDL.LU R219, [R1+0x267c] ;  /* 0x00267c0001db7983 */ /* 0x000f280000300800 */
[----:B------:R-:W4:Y:S04]  /*1b3570*/  LDL.LU.64 R10, [R1+0x4d88] ;  /* 0x004d8800010a7983 */ /* 0x000f280000300a00 */
[----:B------:R-:W4:Y:S04]  /*1b3580*/  LDL.LU.64 R8, [R1+0x4d80] ;  /* 0x004d800001087983 */ /* 0x000f280000300a00 */
[----:B------:R-:W-:Y:S04]  /*1b3590*/  STL.64 [R1+0x350], R4 ;  /* 0x0003500401007387 */ /* 0x000fe80000100a00 */
[----:B------:R1:W-:Y:S04]  /*1b35a0*/  STL.64 [R1+0x358], R6 ;  /* 0x0003580601007387 */ /* 0x0003e80000100a00 */
[----:B-1----:R-:W4:Y:S04]  /*1b35b0*/  LDL.LU.64 R6, [R1+0x4d78] ;  /* 0x004d780001067983 */ /* 0x002f280000300a00 */
[----:B------:R-:W4:Y:S04]  /*1b35c0*/  LDL.LU.64 R4, [R1+0x4d70] ;  /* 0x004d700001047983 */ /* 0x000f280000300a00 */
[----:B------:R-:W4:Y:S01]  /*1b35d0*/  LDL.LU R222, [R1+0x2688] ;  /* 0x0026880001de7983 */ /* 0x000f220000300800 */
[----:B------:R-:W-:-:S03]  /*1b35e0*/  IADD3 R83, P3, PT, R18, R252, RZ ;  /* 0x000000fc12537210 */ /* 0x000fc60007f7e0ff */
[----:B------:R-:W4:Y:S04]  /*1b35f0*/  LDL.LU R223, [R1+0x268c] ;  /* 0x00268c0001df7983 */ /* 0x000f280000300800 */
[----:B------:R-:W4:Y:S04]  /*1b3600*/  LDL.LU.64 R24, [R1+0x4d68] ;  /* 0x004d680001187983 */ /* 0x000f280000300a00 */
[----:B------:R-:W4:Y:S01]  /*1b3610*/  LDL.LU.64 R22, [R1+0x4d60] ;  /* 0x004d600001167983 */ /* 0x000f220000300a00 */
[----:B------:R-:W-:Y:S01]  /*1b3620*/  IADD3 R85, P4, PT, R16, R252, RZ ;  /* 0x000000fc10557210 */ /* 0x000fe20007f9e0ff */
[----:B------:R-:W-:-:S04]  /*1b3630*/  IMAD.X R82, R19, 0x1, R2, P3 ;  /* 0x0000000113527824 */ /* 0x000fc800018e0602 */
[----:B------:R-:W-:Y:S01]  /*1b3640*/  IMAD.X R84, R17, 0x1, R2, P4 ;  /* 0x0000000111547824 */ /* 0x000fe200020e0602 */
[-C--:B--2---:R-:W-:Y:S02]  /*1b3650*/  IADD3 R87, P5, PT, R14, R252.reuse, RZ ;  /* 0x000000fc0e577210 */ /* 0x084fe40007fbe0ff */
[----:B---3--:R-:W-:Y:S02]  /*1b3660*/  IADD3 R89, P6, PT, R12, R252, RZ ;  /* 0x000000fc0c597210 */ /* 0x008fe40007fde0ff */
[----:B------:R-:W-:-:S03]  /*1b3670*/  IADD3.X R86, PT, PT, R15, R2, RZ, P5, !PT ;  /* 0x000000020f567210 */ /* 0x000fc60002ffe4ff */
[----:B------:R-:W-:Y:S02]  /*1b3680*/  IMAD.X R88, R13, 0x1, R2, P6 ;  /* 0x000000010d587824 */ /* 0x000fe400030e0602 */
[----:B------:R-:W-:Y:S01]  /*1b3690*/  HMMA.1688.F32.TF32 R12, R48, R242, R32 ;  /* 0x000000f2300c723c */ /* 0x000fe20000081020 */
[-C--:B----4-:R-:W-:Y:S02]  /*1b36a0*/  IADD3 R79, P5, PT, R6, R252.reuse, RZ ;  /* 0x000000fc064f7210 */ /* 0x090fe40007fbe0ff */
[----:B------:R-:W-:Y:S02]  /*1b36b0*/  IADD3 R81, P6, PT, R4, R252, RZ ;  /* 0x000000fc04517210 */ /* 0x000fe40007fde0ff */
[----:B------:R-:W-:-:S03]  /*1b36c0*/  IADD3.X R78, PT, PT, R7, R2, RZ, P5, !PT ;  /* 0x00000002074e7210 */ /* 0x000fc60002ffe4ff */
[----:B------:R-:W-:Y:S02]  /*1b36d0*/  IMAD.X R80, R5, 0x1, R2, P6 ;  /* 0x0000000105507824 */ /* 0x000fe400030e0602 */
[----:B------:R-:W-:Y:S09]  /*1b36e0*/  HMMA.1688.F32.TF32 R4, R48, R218, R36 ;  /* 0x000000da3004723c */ /* 0x000ff20000081024 */
[----:B------:R-:W-:Y:S04]  /*1b36f0*/  STL.64 [R1+0x230], R12 ;  /* 0x0002300c01007387 */ /* 0x000fe80000100a00 */
[----:B------:R1:W-:Y:S04]  /*1b3700*/  STL.64 [R1+0x238], R14 ;  /* 0x0002380e01007387 */ /* 0x0003e80000100a00 */
[----:B------:R-:W2:Y:S04]  /*1b3710*/  LDL.LU.64 R20, [R1+0x4d58] ;  /* 0x004d580001147983 */ /* 0x000ea80000300a00 */
[----:B------:R-:W3:Y:S04]  /*1b3720*/  LDL.LU.64 R18, [R1+0x4d50] ;  /* 0x004d500001127983 */ /* 0x000ee80000300a00 */
[----:B------:R-:W4:Y:S04]  /*1b3730*/  LDL.LU R242, [R1+0x26a8] ;  /* 0x0026a80001f27983 */ /* 0x000f280000300800 */
[----:B------:R-:W4:Y:S04]  /*1b3740*/  LDL.LU R243, [R1+0x26ac] ;  /* 0x0026ac0001f37983 */ /* 0x000f280000300800 */
[----:B------:R-:W4:Y:S04]  /*1b3750*/  LDL.LU.64 R16, [R1+0x4d48] ;  /* 0x004d480001107983 */ /* 0x000f280000300a00 */
[----:B-1----:R-:W4:Y:S04]  /*1b3760*/  LDL.LU.64 R14, [R1+0x4d40] ;  /* 0x004d4000010e7983 */ /* 0x002f280000300a00 */
[----:B------:R-:W-:Y:S04]  /*1b3770*/  STL.64 [R1+0x1f0], R4 ;  /* 0x0001f00401007387 */ /* 0x000fe80000100a00 */
[----:B------:R1:W-:Y:S04]  /*1b3780*/  STL.64 [R1+0x1f8], R6 ;  /* 0x0001f80601007387 */ /* 0x0003e80000100a00 */
[----:B------:R-:W4:Y:S01]  /*1b3790*/  LDL.LU.64 R12, [R1+0x4d38] ;  /* 0x004d3800010c7983 */ /* 0x000f220000300a00 */
[----:B------:R-:W-:-:S02]  /*1b37a0*/  IADD3 R35, P3, PT, R10, R252, RZ ;  /* 0x000000fc0a237210 */ /* 0x000fc40007f7e0ff */
[----:B------:R-:W-:-:S03]  /*1b37b0*/  IADD3 R77, P4, PT, R8, R252, RZ ;  /* 0x000000fc084d7210 */ /* 0x000fc60007f9e0ff */
[--C-:B------:R-:W-:Y:S02]  /*1b37c0*/  IMAD.X R34, R11, 0x1, R2.reuse, P3 ;  /* 0x000000010b227824 */ /* 0x100fe400018e0602 */
[----:B------:R-:W-:Y:S01]  /*1b37d0*/  IMAD.X R76, R9, 0x1, R2, P4 ;  /* 0x00000001094c7824 */ /* 0x000fe200020e0602 */
[----:B------:R-:W4:Y:S04]  /*1b37e0*/  LDL.LU.64 R10, [R1+0x4d30] ;  /* 0x004d3000010a7983 */ /* 0x000f280000300a00 */
[----:B------:R-:W4:Y:S04]  /*1b37f0*/  LDL.LU.64 R8, [R1+0x4d28] ;  /* 0x004d280001087983 */ /* 0x000f280000300a00 */
[----:B-1----:R-:W4:Y:S04]  /*1b3800*/  LDL.LU.64 R6, [R1+0x4d20] ;  /* 0x004d200001067983 */ /* 0x002f280000300a00 */
[----:B------:R-:W4:Y:S04]  /*1b3810*/  LDL.LU.64 R4, [R1+0x4d18] ;  /* 0x004d180001047983 */ /* 0x000f280000300a00 */
[----:B------:R-:W4:Y:S01]  /*1b3820*/  LDL.LU R218, [R1+0x2698] ;  /* 0x0026980001da7983 */ /* 0x000f220000300800 */
[----:B------:R-:W-:Y:S01]  /*1b3830*/  IADD3 R29, P4, PT, R22, R252, RZ ;  /* 0x000000fc161d7210 */ /* 0x000fe20007f9e0ff */
[----:B------:R-:W-:Y:S03]  /*1b3840*/  HMMA.1688.F32.TF32 R36, R48, R222, R40 ;  /* 0x000000de3024723c */ /* 0x000fe60000081028 */
[----:B------:R-:W-:-:S02]  /*1b3850*/  IADD3.X R28, PT, PT, R23, R2, RZ, P4, !PT ;  /* 0x00000002171c7210 */ /* 0x000fc400027fe4ff */
[----:B------:R-:W-:-:S05]  /*1b3860*/  IADD3 R27, P3, PT, R24, R252, RZ ;  /* 0x000000fc181b7210 */ /* 0x000fca0007f7e0ff */
[----:B------:R-:W-:-:S09]  /*1b3870*/  IMAD.X R26, R25, 0x1, R2, P3 ;  /* 0x00000001191a7824 */ /* 0x000fd200018e0602 */
[----:B------:R-:W-:Y:S04]  /*1b3880*/  STL.64 [R1+0xd0], R36 ;  /* 0x0000d02401007387 */ /* 0x000fe80000100a00 */
[----:B------:R1:W-:Y:S04]  /*1b3890*/  STL.64 [R1+0xd8], R38 ;  /* 0x0000d82601007387 */ /* 0x0003e80000100a00 */
[----:B------:R-:W4:Y:S01]  /*1b38a0*/  LDL.LU.64 R196, [R1+0x5058] ;  /* 0x0050580001c47983 */ /* 0x000f220000300a00 */
[----:B------:R-:W-:Y:S01]  /*1b38b0*/  IMAD.MOV.U32 R219, RZ, RZ, R3 ;  /* 0x000000ffffdb7224 */ /* 0x000fe200078e0003 */
[----:B--2---:R-:W-:-:S02]  /*1b38c0*/  IADD3 R31, P5, PT, R20, R252, RZ ;  /* 0x000000fc141f7210 */ /* 0x004fc40007fbe0ff */
[-C--:B---3--:R-:W-:Y:S01]  /*1b38d0*/  IADD3 R33, P6, PT, R18, R252.reuse, RZ ;  /* 0x000000fc12217210 */ /* 0x088fe20007fde0ff */
[----:B-1----:R-:W1:Y:S02]  /*1b38e0*/  LDC R39, c[0x0][0x3a8] ;  /* 0x0000ea00ff277b82 */ /* 0x002e640000000800 */
[--C-:B------:R-:W-:Y:S02]  /*1b38f0*/  IMAD.X R30, R21, 0x1, R2.reuse, P5 ;  /* 0x00000001151e7824 */ /* 0x100fe400028e0602 */
[----:B------:R-:W-:Y:S01]  /*1b3900*/  IMAD.X R32, R19, 0x1, R2, P6 ;  /* 0x0000000113207824 */ /* 0x000fe200030e0602 */
[-C--:B----4-:R-:W-:Y:S02]  /*1b3910*/  IADD3 R20, P4, PT, R14, R252.reuse, RZ ;  /* 0x000000fc0e147210 */ /* 0x090fe40007f9e0ff */
[----:B------:R-:W-:Y:S02]  /*1b3920*/  IADD3 R22, P5, PT, R12, R252, RZ ;  /* 0x000000fc0c167210 */ /* 0x000fe40007fbe0ff */
[----:B------:R-:W-:-:S03]  /*1b3930*/  IADD3.X R19, PT, PT, R15, R2, RZ, P4, !PT ;  /* 0x000000020f137210 */ /* 0x000fc600027fe4ff */
[----:B------:R-:W-:Y:S02]  /*1b3940*/  IMAD.X R21, R13, 0x1, R2, P5 ;  /* 0x000000010d157824 */ /* 0x000fe400028e0602 */
[----:B------:R-:W-:Y:S01]  /*1b3950*/  HMMA.1688.F32.TF32 R12, R48, R242, R44 ;  /* 0x000000f2300c723c */ /* 0x000fe2000008102c */
[----:B------:R-:W-:-:S05]  /*1b3960*/  IADD3 R18, P3, PT, R16, R252, RZ ;  /* 0x000000fc10127210 */ /* 0x000fca0007f7e0ff */
[----:B------:R-:W-:Y:S01]  /*1b3970*/  IMAD.X R17, R17, 0x1, R2, P3 ;  /* 0x0000000111117824 */ /* 0x000fe200018e0602 */
[----:B------:R-:W-:-:S12]  /*1b3980*/  IADD3 R25, P3, PT, R8, R252, RZ ;  /* 0x000000fc08197210 */ /* 0x000fd80007f7e0ff */
[----:B------:R2:W-:Y:S04]  /*1b3990*/  STL.64 [R1+0x1d20], R12 ;  /* 0x001d200c01007387 */ /* 0x0005e80000100a00 */
[----:B------:R3:W-:Y:S04]  /*1b39a0*/  STL.64 [R1+0x1d28], R14 ;  /* 0x001d280e01007387 */ /* 0x0007e80000100a00 */
[----:B------:R-:W4:Y:S01]  /*1b39b0*/  LDL.LU R242, [R1+0x26b8] ;  /* 0x0026b80001f27983 */ /* 0x000f220000300800 */
[----:B------:R-:W-:-:S03]  /*1b39c0*/  IMAD.MOV.U32 R243, RZ, RZ, R0 ;  /* 0x000000fffff37224 */ /* 0x000fc600078e0000 */
[----:B------:R-:W4:Y:S01]  /*1b39d0*/  LDL.LU R0, [R1+0xab68] ;  /* 0x00ab680001007983 */ /* 0x000f220000300800 */
[----:B--2---:R-:W-:-:S03]  /*1b39e0*/  IMAD.X R12, R9, 0x1, R2, P3 ;  /* 0x00000001090c7824 */ /* 0x004fc600018e0602 */
[----:B------:R-:W2:Y:S04]  /*1b39f0*/  LDL.LU R9, [R1+0x94ac] ;  /* 0x0094ac0001097983 */ /* 0x000ea80000300800 */
[----:B------:R-:W2:Y:S01]  /*1b3a00*/  LDL.LU R8, [R1+0x94b0] ;  /* 0x0094b00001087983 */ /* 0x000ea20000300800 */
[-C--:B------:R-:W-:Y:S02]  /*1b3a10*/  IADD3 R16, P3, PT, R4, R252.reuse, RZ ;  /* 0x000000fc04107210 */ /* 0x080fe40007f7e0ff */
[----:B---3--:R-:W-:-:S04]  /*1b3a20*/  IADD3 R14, P4, PT, R6, R252, RZ ;  /* 0x000000fc060e7210 */ /* 0x008fc80007f9e0ff */
[----:B------:R-:W-:Y:S01]  /*1b3a30*/  IADD3.X R13, PT, PT, R7, R2, RZ, P4, !PT ;  /* 0x00000002070d7210 */ /* 0x000fe200027fe4ff */
[----:B------:R-:W-:Y:S02]  /*1b3a40*/  IMAD.X R15, R5, 0x1, R2, P3 ;  /* 0x00000001050f7824 */ /* 0x000fe400018e0602 */
[----:B------:R-:W-:Y:S01]  /*1b3a50*/  HMMA.1688.F32.TF32 R4, R48, R218, R56 ;  /* 0x000000da3004723c */ /* 0x000fe20000081038 */
[----:B------:R-:W3:-:S15]  /*1b3a60*/  S2R R3, SR_TID.X ;  /* 0x0000000000037919 */ /* 0x000ede0000002100 */
[----:B------:R-:W-:-:S03]  /*1b3a70*/  NOP ;  /* 0x0000000000007918 */ /* 0x000fc60000000000 */
[----:B------:R-:W-:Y:S04]  /*1b3a80*/  STL.64 [R1+0x1d30], R4 ;  /* 0x001d300401007387 */ /* 0x000fe80000100a00 */
[----:B------:R1:W-:Y:S04]  /*1b3a90*/  STL.64 [R1+0x1d38], R6 ;  /* 0x001d380601007387 */ /* 0x0003e80000100a00 */
[----:B------:R-:W2:Y:S04]  /*1b3aa0*/  LDL.LU R46, [R1+0x94b4] ;  /* 0x0094b400012e7983 */ /* 0x000ea80000300800 */
[----:B------:R-:W2:Y:S04]  /*1b3ab0*/  LDL.LU R45, [R1+0x94b8] ;  /* 0x0094b800012d7983 */ /* 0x000ea80000300800 */
[----:B------:R-:W2:Y:S04]  /*1b3ac0*/  LDL.LU R44, [R1+0x94bc] ;  /* 0x0094bc00012c7983 */ /* 0x000ea80000300800 */
[----:B------:R-:W2:Y:S04]  /*1b3ad0*/  LDL.LU R41, [R1+0x94c0] ;  /* 0x0094c00001297983 */ /* 0x000ea80000300800 */
[----:B------:R-:W2:Y:S01]  /*1b3ae0*/  LDL.LU R43, [R1+0x94c4] ;  /* 0x0094c400012b7983 */ /* 0x000ea20000300800 */
[----:B-1----:R-:W-:Y:S01]  /*1b3af0*/  IMAD.SHL.U32 R39, R39, 0x80, RZ ;  /* 0x0000008027277824 */ /* 0x002fe200078e00ff */
[----:B---3--:R-:W-:-:S02]  /*1b3b00*/  LOP3.LUT R198, R3, 0x1f, RZ, 0xc0, !PT ;  /* 0x0000001f03c67812 */ /* 0x008fc400078ec0ff */
[----:B------:R-:W3:Y:S01]  /*1b3b10*/  LDL.LU R3, [R1+0x94c8] ;  /* 0x0094c80001037983 */ /* 0x000ee20000300800 */
[----:B------:R-:W-:-:S03]  /*1b3b20*/  IMAD.SHL.U32 R39, R39, 0x4, RZ ;  /* 0x0000000427277824 */ /* 0x000fc600078e00ff */
[----:B------:R-:W3:Y:S04]  /*1b3b30*/  LDL.LU R37, [R1+0x9450] ;  /* 0x0094500001257983 */ /* 0x000ee80000300800 */
[----:B------:R-:W3:Y:S04]  /*1b3b40*/  LDL.LU R40, [R1+0x9444] ;  /* 0x0094440001287983 */ /* 0x000ee80000300800 */
[----:B------:R-:W3:Y:S01]  /*1b3b50*/  LDL.LU R58, [R1+0x943c] ;  /* 0x00943c00013a7983 */ /* 0x000ee20000300800 */
[----:B----4-:R-:W-:Y:S01]  /*1b3b60*/  HMMA.1688.F32.TF32 R72, R48, R242, R72 ;  /* 0x000000f23048723c */ /* 0x010fe20000081048 */
[----:B--2---:R-:W-:-:S15]  /*1b3b70*/  IADD3 R8, P4, PT, R8, R39, RZ ;  /* 0x0000002708087210 */ /* 0x004fde0007f9e0ff */
[----:B------:R-:W-:-:S03]  /*1b3b80*/  NOP ;  /* 0x0000000000007918 */ /* 0x000fc60000000000 */
[----:B------:R-:W-:Y:S04]  /*1b3b90*/  STL.64 [R1+0x1d40], R72 ;  /* 0x001d404801007387 */ /* 0x000fe80000100a00 */
[----:B------:R-:W-:Y:S04]  /*1b3ba0*/  STL.64 [R1+0x1d48], R74 ;  /* 0x001d484a01007387 */ /* 0x000fe80000100a00 */
[----:B------:R1:W-:Y:S04]  /*1b3bb0*/  STL [R1+0x94b0], R8 ;  /* 0x0094b00801007387 */ /* 0x0003e80000100800 */
[----:B------:R-:W2:Y:S04]  /*1b3bc0*/  LDL.LU R57, [R1+0x9448] ;  /* 0x0094480001397983 */ /* 0x000ea80000300800 */
[----:B------:R-:W4:Y:S01]  /*1b3bd0*/  LDL.LU R42, [R1+0x9440] ;  /* 0x00944000012a7983 */ /* 0x000f220000300800 */
[----:B------:R-:W-:Y:S01]  /*1b3be0*/  UISETP.GT.AND UP0, UPT, UR7, 0x1, UPT ;  /* 0x000000010700788c */ /* 0x000fe2000bf04270 */
[----:B------:R-:W-:Y:S01]  /*1b3bf0*/  IADD3 R24, P6, PT, R10, R252, RZ ;  /* 0x000000fc0a187210 */ /* 0x000fe20007fde0ff */
[----:B------:R-:W-:-:S02]  /*1b3c00*/  IMAD.X R9, R9, 0x1, R0, P4 ;  /* 0x0000000109097824 */ /* 0x000fc400020e0600 */
[----:B------:R-:W-:Y:S02]  /*1b3c10*/  USEL UR7, UR7, URZ, !UP0 ;  /* 0x000000ff07077287 */ /* 0x000fe4000c000000 */
[----:B------:R-:W-:Y:S02]  /*1b3c20*/  UISETP.GE.AND UP0, UPT, UR5, UR10, UPT ;  /* 0x0000000a0500728c */ /* 0x000fe4000bf06270 */
[----:B------:R-:W-:Y:S01]  /*1b3c30*/  USEL UR10, URZ, 0x4, !UP1 ;  /* 0x00000004ff0a7887 */ /* 0x000fe2000c800000 */
[----:B------:R-:W-:Y:S01]  /*1b3c40*/  IMAD.SHL.U32 R36, R198, 0x4, RZ ;  /* 0x00000004c6247824 */ /* 0x000fe200078e00ff */
[----:B------:R-:W-:Y:S01]  /*1b3c50*/  ULEA UR12, UR7, UR4, 0x10 ;  /* 0x00000004070c7291 */ /* 0x000fe2000f8e80ff */
[----:B------:R-:W-:Y:S01]  /*1b3c60*/  IMAD.X R23, R11, 0x1, R2, P6 ;  /* 0x000000010b177824 */ /* 0x000fe200030e0602 */
[----:B------:R-:W-:Y:S01]  /*1b3c70*/  USEL UR10, UR10, URZ, !UP0 ;  /* 0x000000ff0a0a7287 */ /* 0x000fe2000c000000 */
[----:B------:R-:W-:Y:S02]  /*1b3c80*/  IADD3 R11, P3, PT, R196, R252, RZ ;  /* 0x000000fcc40b7210 */ /* 0x000fe40007f7e0ff */
[----:B------:R-:W-:-:S02]  /*1b3c90*/  IADD3 R45, P5, PT, R45, R39, RZ ;  /* 0x000000272d2d7210 */ /* 0x000fc40007fbe0ff */
[----:B------:R-:W-:-:S03]  /*1b3ca0*/  IADD3 R41, P4, PT, R41, R39, RZ ;  /* 0x0000002729297210 */ /* 0x000fc60007f9e0ff */
[----:B------:R-:W-:Y:S01]  /*1b3cb0*/  IMAD.X R46, R46, 0x1, R0, P5 ;  /* 0x000000012e2e7824 */ /* 0x000fe200028e0600 */
[----:B------:R-:W-:Y:S04]  /*1b3cc0*/  STL [R1+0x94b8], R45 ;  /* 0x0094b82d01007387 */ /* 0x000fe80000100800 */
[----:B------:R1:W-:Y:S04]  /*1b3cd0*/  STL [R1+0x94ac], R9 ;  /* 0x0094ac0901007387 */ /* 0x0003e80000100800 */
[----:B------:R1:W-:Y:S01]  /*1b3ce0*/  STL [R1+0x94c0], R41 ;  /* 0x0094c02901007387 */ /* 0x0003e20000100800 */
[----:B------:R-:W-:-:S03]  /*1b3cf0*/  LOP3.LUT R6, R36, 0x40, RZ, 0x3c, !PT ;  /* 0x0000004024067812 */ /* 0x000fc600078e3cff */
[----:B------:R-:W-:Y:S01]  /*1b3d00*/  STL [R1+0x94b4], R46 ;  /* 0x0094b42e01007387 */ /* 0x000fe20000100800 */
[----:B------:R-:W-:-:S03]  /*1b3d10*/  MOV R5, UR12 ;  /* 0x0000000c00057c02 */ /* 0x000fc60008000f00 */
[----:B------:R-:W4:Y:S01]  /*1b3d20*/  LDL.LU R56, [R1+0x9434] ;  /* 0x0094340001387983 */ /* 0x000f220000300800 */
[----:B------:R-:W-:-:S03]  /*1b3d30*/  IADD3.X R10, PT, PT, R197, R2, RZ, P3, !PT ;  /* 0x00000002c50a7210 */ /* 0x000fc60001ffe4ff */
[----:B------:R-:W4:Y:S01]  /*1b3d40*/  LDL.LU R38, [R1+0x9438] ;  /* 0x0094380001267983 */ /* 0x000f220000300800 */
[----:B------:R-:W-:Y:S02]  /*1b3d50*/  ISETP.NE.U32.AND P3, PT, RZ, UR10, PT ;  /* 0x0000000aff007c0c */ /* 0x000fe4000bf65070 */
[----:B------:R-:W-:Y:S01]  /*1b3d60*/  IADD3 R5, PT, PT, R6, 0x100000, R5 ;  /* 0x0010000006057810 */ /* 0x000fe20007ffe005 */
[----:B------:R-:W-:Y:S01]  /*1b3d70*/  IMAD.U32 R6, RZ, RZ, UR12 ;  /* 0x0000000cff067e24 */ /* 0x000fe2000f8e00ff */
[-C--:B---3--:R-:W-:Y:S02]  /*1b3d80*/  IADD3 R3, P5, PT, R3, R39.reuse, RZ ;  /* 0x0000002703037210 */ /* 0x088fe40007fbe0ff */
[----:B------:R-:W-:Y:S02]  /*1b3d90*/  IADD3.X R44, PT, PT, R44, R0, RZ, P4, !PT ;  /* 0x000000002c2c7210 */ /* 0x000fe400027fe4ff */
[----:B------:R-:W-:Y:S01]  /*1b3da0*/  IADD3 R6, PT, PT, R36, 0x100000, R6 ;  /* 0x0010000024067810 */ /* 0x000fe20007ffe006 */
[----:B------:R-:W-:Y:S04]  /*1b3db0*/  STL [R1+0x94c8], R3 ;  /* 0x0094c80301007387 */ /* 0x000fe80000100800 */
[----:B------:R3:W-:Y:S04]  /*1b3dc0*/  STL [R1+0x94bc], R44 ;  /* 0x0094bc2c01007387 */ /* 0x0007e80000100800 */
[----:B------:R-:W4:Y:S01]  /*1b3dd0*/  LDL.LU R47, [R1+0x942c] ;  /* 0x00942c00012f7983 */ /* 0x000f220000300800 */
[----:B------:R-:W-:-:S03]  /*1b3de0*/  IADD3 R37, P6, PT, R37, R39, RZ ;  /* 0x0000002725257210 */ /* 0x000fc60007fde0ff */
[----:B------:R-:W-:Y:S01]  /*1b3df0*/  @!PT LDS RZ, [RZ] ;  /* 0x00000000fffff984 */ /* 0x000fe20000000800 */
[----:B------:R-:W-:Y:S01]  /*1b3e00*/  @!PT LDS RZ, [RZ] ;  /* 0x00000000fffff984 */ /* 0x000fe20000000800 */
[----:B------:R-:W-:Y:S01]  /*1b3e10*/  @!PT LDS RZ, [RZ] ;  /* 0x00000000fffff984 */ /* 0x000fe20000000800 */
[----:B------:R1:W-:Y:S01]  /*1b3e20*/  LDGSTS.E [R6+-0x80000], desc[UR40][R8.64], P3 ;  /* 0x8000000008067fae */ /* 0x0003e200099a1028 */
[--C-:B------:R-:W-:Y:S01]  /*1b3e30*/  IMAD.X R43, R43, 0x1, R0.reuse, P5 ;  /* 0x000000012b2b7824 */ /* 0x100fe200028e0600 */
[----:B------:R-:W-:Y:S01]  /*1b3e40*/  LOP3.LUT R7, R36, 0x60, RZ, 0x3c, !PT ;  /* 0x0000006024077812 */ /* 0x000fe200078e3cff */
[----:B------:R-:W-:Y:S01]  /*1b3e50*/  IMAD.U32 R4, RZ, RZ, UR12 ;  /* 0x0000000cff047e24 */ /* 0x000fe2000f8e00ff */
[----:B------:R-:W-:Y:S01]  /*1b3e60*/  STL [R1+0x9450], R37 ;  /* 0x0094502501007387 */ /* 0x000fe20000100800 */
[----:B------:R-:W-:-:S03]  /*1b3e70*/  IMAD.X R40, R40, 0x1, R0, P6 ;  /* 0x0000000128287824 */ /* 0x000fc600030e0600 */
[----:B------:R-:W-:Y:S01]  /*1b3e80*/  STL [R1+0x94c4], R43 ;  /* 0x0094c42b01007387 */ /* 0x000fe20000100800 */
[----:B-1----:R-:W-:Y:S02]  /*1b3e90*/  IMAD.MOV.U32 R8, RZ, RZ, R45 ;  /* 0x000000ffff087224 */ /* 0x002fe400078e002d */
[----:B------:R-:W-:Y:S01]  /*1b3ea0*/  IMAD.MOV.U32 R9, RZ, RZ, R46 ;  /* 0x000000ffff097224 */ /* 0x000fe200078e002e */
[----:B------:R-:W-:-:S04]  /*1b3eb0*/  IADD3 R4, PT, PT, R7, 0x100000, R4 ;  /* 0x0010000007047810 */ /* 0x000fc80007ffe004 */
[----:B------:R1:W-:Y:S02]  /*1b3ec0*/  LDGSTS.E [R6+-0x7ff80], desc[UR40][R8.64], P3 ;  /* 0x8008000008067fae */ /* 0x0003e400099a1028 */
[----:B-1----:R-:W-:Y:S01]  /*1b3ed0*/  MOV R8, R41 ;  /* 0x0000002900087202 */ /* 0x002fe20000000f00 */
[----:B------:R-:W-:Y:S01]  /*1b3ee0*/  IMAD.MOV.U32 R9, RZ, RZ, R44 ;  /* 0x000000ffff097224 */ /* 0x000fe200078e002c */
[----:B------:R-:W4:Y:S04]  /*1b3ef0*/  LDL.LU R41, [R1+0x93d0] ;  /* 0x0093d00001297983 */ /* 0x000f280000300800 */
[----:B---3--:R-:W3:Y:S04]  /*1b3f00*/  LDL.LU R44, [R1+0x93c8] ;  /* 0x0093c800012c7983 */ /* 0x008ee80000300800 */
[----:B------:R-:W3:Y:S04]  /*1b3f10*/  LDL.LU R7, [R1+0x93c0] ;  /* 0x0093c00001077983 */ /* 0x000ee80000300800 */
[----:B------:R1:W-:Y:S04]  /*1b3f20*/  STL [R1+0x9444], R40 ;  /* 0x0094442801007387 */ /* 0x0003e80000100800 */
[----:B------:R-:W3:Y:S04]  /*1b3f30*/  LDL.LU R46, [R1+0x93c4] ;  /* 0x0093c400012e7983 */ /* 0x000ee80000300800 */
[----:B------:R1:W-:Y:S02]  /*1b3f40*/  LDGSTS.E [R6+-0x7ff00], desc[UR40][R8.64], P3 ;  /* 0x8010000008067fae */ /* 0x0003e400099a1028 */
[----:B-1----:R-:W-:Y:S01]  /*1b3f50*/  IMAD.MOV.U32 R8, RZ, RZ, R3 ;  /* 0x000000ffff087224 */ /* 0x002fe200078e0003 */
[----:B------:R-:W-:-:S05]  /*1b3f60*/  MOV R9, R43 ;  /* 0x0000002b00097202 */ /* 0x000fca0000000f00 */
[----:B------:R1:W-:Y:S02]  /*1b3f70*/  LDGSTS.E [R6+-0x7fe80], desc[UR40][R8.64], P3 ;  /* 0x8018000008067fae */ /* 0x0003e400099a1028 */
[----:B-1----:R-:W-:Y:S01]  /*1b3f80*/  IMAD.MOV.U32 R9, RZ, RZ, R40 ;  /* 0x000000ffff097224 */ /* 0x002fe200078e0028 */
[----:B--2---:R-:W-:-:S05]  /*1b3f90*/  IADD3 R57, P5, PT, R57, R39, RZ ;  /* 0x0000002739397210 */ /* 0x004fca0007fbe0ff */
[----:B------:R-:W-:Y:S04]  /*1b3fa0*/  STL [R1+0x9448], R57 ;  /* 0x0094483901007387 */ /* 0x000fe80000100800 */
[----:B------:R-:W2:Y:S01]  /*1b3fb0*/  LDL.LU R45, [R1+0x93bc] ;  /* 0x0093bc00012d7983 */ /* 0x000ea20000300800 */
[----:B----4-:R-:W-:Y:S01]  /*1b3fc0*/  IADD3 R42, P3, PT, R42, R39, RZ ;  /* 0x000000272a2a7210 */ /* 0x010fe20007f7e0ff */
[----:B------:R-:W-:Y:S02]  /*1b3fd0*/  IMAD.X R58, R58, 0x1, R0, P5 ;  /* 0x000000013a3a7824 */ /* 0x000fe400028e0600 */
[----:B------:R-:W4:Y:S04]  /*1b3fe0*/  LDL.LU R3, [R1+0x93b8] ;  /* 0x0093b80001037983 */ /* 0x000f280000300800 */
[----:B------:R1:W-:Y:S04]  /*1b3ff0*/  STL [R1+0x9440], R42 ;  /* 0x0094402a01007387 */ /* 0x0003e80000100800 */
[----:B------:R1:W-:Y:S04]  /*1b4000*/  STL [R1+0x943c], R58 ;  /* 0x00943c3a01007387 */ /* 0x0003e80000100800 */
[----:B------:R-:W4:Y:S01]  /*1b4010*/  LDL.LU R40, [R1+0x93b4] ;  /* 0x0093b40001287983 */ /* 0x000f220000300800 */
[----:B------:R-:W-:Y:S01]  /*1b4020*/  UISETP.GT.AND UP1, UPT, UR11, 0x4, UPT ;  /* 0x000000040b00788c */ /* 0x000fe2000bf24270 */
[----:B------:R-:W-:-:S02]  /*1b4030*/  IMAD.MOV.U32 R8, RZ, RZ, R37 ;  /* 0x000000ffff087224 */ /* 0x000fc400078e0025 */
[----:B------:R-:W4:Y:S04]  /*1b4040*/  LDL.LU R43, [R1+0x93ac] ;  /* 0x0093ac00012b7983 */ /* 0x000f280000300800 */
[----:B------:R-:W4:Y:S01]  /*1b4050*/  LDL.LU R37, [R1+0x9350] ;  /* 0x0093500001257983 */ /* 0x000f220000300800 */
[----:B------:R-:W-:-:S04]  /*1b4060*/  USEL UR10, URZ, 0x4, !UP1 ;  /* 0x00000004ff0a7887 */ /* 0x000fc8000c800000 */
[----:B------:R-:W-:-:S06]  /*1b4070*/  USEL UR10, UR10, URZ, !UP0 ;  /* 0x000000ff0a0a7287 */ /* 0x000fcc000c000000 */
[----:B------:R-:W-:Y:S02]  /*1b4080*/  ISETP.NE.U32.AND P4, PT, RZ, UR10, PT ;  /* 0x0000000aff007c0c */ /* 0x000fe4000bf85070 */
[----:B------:R-:W-:Y:S02]  /*1b4090*/  IADD3.X R56, PT, PT, R56, R0, RZ, P3, !PT ;  /* 0x0000000038387210 */ /* 0x000fe40001ffe4ff */
[----:B------:R-:W-:-:S09]  /*1b40a0*/  IADD3 R38, P5, PT, R38, R39, RZ ;  /* 0x0000002726267210 */ /* 0x000fd20007fbe0ff */
[----:B------:R1:W-:Y:S04]  /*1b40b0*/  LDGSTS.E [R6+-0x7f800], desc[UR40][R8.64], P4 ;  /* 0x8080000008067fae */ /* 0x0003e8000a1a1028 */
[----:B------:R1:W-:Y:S04]  /*1b40c0*/  STL [R1+0x9438], R38 ;  /* 0x0094382601007387 */ /* 0x0003e80000100800 */
[----:B------:R2:W-:Y:S01]  /*1b40d0*/  STL [R1+0x9434], R56 ;  /* 0x0094343801007387 */ /* 0x0005e20000100800 */
[----:B-1----:R-:W-:Y:S02]  /*1b40e0*/  IMAD.MOV.U32 R8, RZ, RZ, R57 ;  /* 0x000000ffff087224 */ /* 0x002fe400078e0039 */
[----:B------:R-:W-:-:S05]  /*1b40f0*/  IMAD.MOV.U32 R9, RZ, RZ, R58 ;  /* 0x000000ffff097224 */ /* 0x000fca00078e003a */
[----:B------:R1:W-:Y:S01]  /*1b4100*/  LDGSTS.E [R6+-0x7f780], desc[UR40][R8.64], P4 ;  /* 0x8088000008067fae */ /* 0x0003e2000a1a1028 */
[----:B------:R-:W-:Y:S01]  /*1b4110*/  IMAD.X R47, R47, 0x1, R0, P5 ;  /* 0x000000012f2f7824 */ /* 0x000fe200028e0600 */
[----:B-1----:R-:W-:Y:S02]  /*1b4120*/  MOV R8, R42 ;  /* 0x0000002a00087202 */ /* 0x002fe40000000f00 */
[----:B------:R-:W4:Y:S04]  /*1b4130*/  LDL.LU R42, [R1+0x9344] ;  /* 0x00934400012a7983 */ /* 0x000f280000300800 */
[----:B------:R-:W4:Y:S01]  /*1b4140*/  LDL.LU R57, [R1+0x9348] ;  /* 0x0093480001397983 */ /* 0x000f220000300800 */
[----:B------:R-:W-:-:S03]  /*1b4150*/  IMAD.MOV.U32 R9, RZ, RZ, R56 ;  /* 0x000000ffff097224 */ /* 0x000fc600078e0038 */
[----:B------:R-:W-:Y:S04]  /*1b4160*/  STL [R1+0x942c], R47 ;  /* 0x00942c2f01007387 */ /* 0x000fe80000100800 */
[----:B------:R-:W4:Y:S04]  /*1b4170*/  LDL.LU R58, [R1+0x933c] ;  /* 0x00933c00013a7983 */ /* 0x000f280000300800 */
[----:B------:R1:W-:Y:S01]  /*1b4180*/  LDGSTS.E [R6+-0x7f700], desc[UR40][R8.64], P4 ;  /* 0x8090000008067fae */ /* 0x0003e2000a1a1028 */
[----:B------:R-:W-:Y:S01]  /*1b4190*/  IADD3 R41, P5, PT, R41, R39, RZ ;  /* 0x0000002729297210 */ /* 0x000fe20007fbe0ff */
[----:B-1----:R-:W-:-:S02]  /*1b41a0*/  IMAD.MOV.U32 R8, RZ, RZ, R38 ;  /* 0x000000ffff087224 */ /* 0x002fc400078e0026 */
[----:B------:R-:W-:Y:S01]  /*1b41b0*/  IMAD.MOV.U32 R9, RZ, RZ, R47 ;  /* 0x000000ffff097224 */ /* 0x000fe200078e002f */
[----:B------:R-:W4:Y:S04]  /*1b41c0*/  LDL.LU R38, [R1+0x9340] ;  /* 0x0093400001267983 */ /* 0x000f280000300800 */
[----:B------:R1:W-:Y:S01]  /*1b41d0*/  LDGSTS.E [R6+-0x7f680], desc[UR40][R8.64], P4 ;  /* 0x8098000008067fae */ /* 0x0003e2000a1a1028 */
[-C--:B---3--:R-:W-:Y:S02]  /*1b41e0*/  IADD3 R44, P4, PT, R44, R39.reuse, RZ ;  /* 0x000000272c2c7210 */ /* 0x088fe40007f9e0ff */
[----:B------:R-:W-:Y:S02]  /*1b41f0*/  IADD3.X R46, PT, PT, R46, R0, RZ, P5, !PT ;  /* 0x000000002e2e7210 */ /* 0x000fe40002ffe4ff */
[----:B------:R-:W-:Y:S01]  /*1b4200*/  IADD3 R7, P5, PT, R7, R39, RZ ;  /* 0x0000002707077210 */ /* 0x000fe20007fbe0ff */
[----:B------:R3:W-:Y:S04]  /*1b4210*/  STL [R1+0x93d0], R41 ;  /* 0x0093d02901007387 */ /* 0x0007e80000100800 */
[----:B------:R-:W-:Y:S04]  /*1b4220*/  STL [R1+0x93c8], R44 ;  /* 0x0093c82c01007387 */ /* 0x000fe80000100800 */
[----:B------:R-:W-:Y:S04]  /*1b4230*/  STL [R1+0x93c4], R46 ;  /* 0x0093c42e01007387 */ /* 0x000fe80000100800 */
[----:B------:R-:W-:Y:S01]  /*1b4240*/  STL [R1+0x93c0], R7 ;  /* 0x0093c00701007387 */ /* 0x000fe20000100800 */
[----:B-1----:R-:W-:-:S02]  /*1b4250*/  IMAD.MOV.U32 R8, RZ, RZ, R41 ;  /* 0x000000ffff087224 */ /* 0x002fc400078e0029 */
[----:B--2---:R-:W-:-:S05]  /*1b4260*/  IMAD.X R45, R45, 0x1, R0, P4 ;  /* 0x000000012d2d7824 */ /* 0x004fca00020e0600 */
[----:B------:R-:W-:Y:S04]  /*1b4270*/  STL [R1+0x93bc], R45 ;  /* 0x0093bc2d01007387 */ /* 0x000fe80000100800 */
[----:B------:R-:W2:Y:S04]  /*1b4280*/  LDL.LU R56, [R1+0x9334] ;  /* 0x0093340001387983 */ /* 0x000ea80000300800 */
[----:B---3--:R-:W3:Y:S01]  /*1b4290*/  LDL.LU R41, [R1+0x9338] ;  /* 0x0093380001297983 */ /* 0x008ee20000300800 */
[----:B----4-:R-:W-:Y:S02]  /*1b42a0*/  IADD3 R3, P4, PT, R3, R39, RZ ;  /* 0x0000002703037210 */ /* 0x010fe40007f9e0ff */
[----:B------:R-:W-:-:S03]  /*1b42b0*/  IADD3.X R40, PT, PT, R40, R0, RZ, P5, !PT ;  /* 0x0000000028287210 */ /* 0x000fc60002ffe4ff */
[----:B------:R-:W-:Y:S04]  /*1b42c0*/  STL [R1+0x93b8], R3 ;  /* 0x0093b80301007387 */ /* 0x000fe80000100800 */
[----:B------:R1:W-:Y:S04]  /*1b42d0*/  STL [R1+0x93b4], R40 ;  /* 0x0093b42801007387 */ /* 0x0003e80000100800 */
[----:B------:R-:W4:Y:S01]  /*1b42e0*/  LDL.LU R47, [R1+0x932c] ;  /* 0x00932c00012f7983 */ /* 0x000f220000300800 */
[----:B------:R-:W-:-:S04]  /*1b42f0*/  UISETP.GT.AND UP1, UPT, UR11, 0x8, UPT ;  /* 0x000000080b00788c */ /* 0x000fc8000bf24270 */
[----:B------:R-:W-:-:S04]  /*1b4300*/  USEL UR10, URZ, 0x4, !UP1 ;  /* 0x00000004ff0a7887 */ /* 0x000fc8000c800000 */
[----:B------:R-:W-:-:S06]  /*1b4310*/  USEL UR10, UR10, URZ, !UP0 ;  /* 0x000000ff0a0a7287 */ /* 0x000fcc000c000000 */
[----:B------:R-:W-:Y:S01]  /*1b4320*/  ISETP.NE.U32.AND P3, PT, RZ, UR10, PT ;  /* 0x0000000aff007c0c */ /* 0x000fe2000bf65070 */
[----:B------:R-:W-:Y:S01]  /*1b4330*/  IMAD.MOV.U32 R9, RZ, RZ, R46 ;  /* 0x000000ffff097224 */ /* 0x000fe200078e002e */
[----:B------:R-:W-:Y:S01]  /*1b4340*/  IADD3 R37, P5, PT, R37, R39, RZ ;  /* 0x0000002725257210 */ /* 0x000fe20007fbe0ff */
[----:B------:R-:W-:Y:S01]  /*1b4350*/  IMAD.X R43, R43, 0x1, R0, P4 ;  /* 0x000000012b2b7824 */ /* 0x000fe200020e0600 */
[----:B------:R-:W-:-:S03]  /*1b4360*/  UISETP.GT.AND UP1, UPT, UR11, 0xc, UPT ;  /* 0x0000000c0b00788c */ /* 0x000fc6000bf24270 */
[----:B------:R-:W-:Y:S06]  /*1b4370*/  STL [R1+0x9350], R37 ;  /* 0x0093502501007387 */ /* 0x000fec0000100800 */
[----:B------:R1:W-:Y:S04]  /*1b4380*/  LDGSTS.E [R6+-0x7f000], desc[UR40][R8.64], P3 ;  /* 0x8100000008067fae */ /* 0x0003e800099a1028 */
[----:B------:R-:W-:Y:S01]  /*1b4390*/  STL [R1+0x93ac], R43 ;  /* 0x0093ac2b01007387 */ /* 0x000fe20000100800 */
[----:B------:R-:W-:Y:S01]  /*1b43a0*/  USEL UR10, URZ, 0x4, !UP1 ;  /* 0x00000004ff0a7887 */ /* 0x000fe2000c800000 */
[----:B-1----:R-:W-:-:S02]  /*1b43b0*/  IMAD.MOV.U32 R8, RZ, RZ, R44 ;  /* 0x000000ffff087224 */ /* 0x002fc400078e002c */
[----:B------:R-:W-:-:S05]  /*1b43c0*/  IMAD.MOV.U32 R9, RZ, RZ, R45 ;  /* 0x000000ffff097224 */ /* 0x000fca00078e002d */
[----:B------:R1:W-:Y:S01]  /*1b43d0*/  LDGSTS.E [R6+-0x7ef80], desc[UR40][R8.64], P3 ;  /* 0x8108000008067fae */ /* 0x0003e200099a1028 */
[----:B------:R-:W-:Y:S01]  /*1b43e0*/  IMAD.X R42, R42, 0x1, R0, P5 ;  /* 0x000000012a2a7824 */ /* 0x000fe200028e0600 */
[----:B------:R-:W-:Y:S01]  /*1b43f0*/  IADD3 R57, P5, PT, R57, R39, RZ ;  /* 0x0000002739397210 */ /* 0x000fe20007fbe0ff */
[----:B-1----:R-:W-:Y:S01]  /*1b4400*/  IMAD.MOV.U32 R9, RZ, RZ, R40 ;  /* 0x000000ffff097224 */ /* 0x002fe200078e0028 */
[----:B------:R-:W-:Y:S01]  /*1b4410*/  MOV R8, R7 ;  /* 0x0000000700087202 */ /* 0x000fe20000000f00 */
[----:B------:R-:W4:Y:S04]  /*1b4420*/  LDL.LU R40, [R1+0x92d0] ;  /* 0x0092d00001287983 */ /* 0x000f280000300800 */
[----:B------:R-:W4:Y:S04]  /*1b4430*/  LDL.LU R44, [R1+0x92c8] ;  /* 0x0092c800012c7983 */ /* 0x000f280000300800 */
[----:B------:R-:W4:Y:S04]  /*1b4440*/  LDL.LU R7, [R1+0x92c0] ;  /* 0x0092c00001077983 */ /* 0x000f280000300800 */
[----:B------:R1:W-:Y:S04]  /*1b4450*/  STL [R1+0x9344], R42 ;  /* 0x0093442a01007387 */ /* 0x0003e80000100800 */
[----:B------:R-:W4:Y:S04]  /*1b4460*/  LDL.LU R46, [R1+0x92c4] ;  /* 0x0092c400012e7983 */ /* 0x000f280000300800 */
[----:B------:R-:W-:Y:S01]  /*1b4470*/  STL [R1+0x9348], R57 ;  /* 0x0093483901007387 */ /* 0x000fe20000100800 */
[----:B------:R-:W-:-:S03]  /*1b4480*/  USEL UR10, UR10, URZ, !UP0 ;  /* 0x000000ff0a0a7287 */ /* 0x000fc6000c000000 */
[----:B------:R1:W-:Y:S04]  /*1b4490*/  LDGSTS.E [R6+-0x7ef00], desc[UR40][R8.64], P3 ;  /* 0x8110000008067fae */ /* 0x0003e800099a1028 */
[----:B------:R-:W4:Y:S01]  /*1b44a0*/  LDL.LU R45, [R1+0x92bc] ;  /* 0x0092bc00012d7983 */ /* 0x000f220000300800 */
[----:B------:R-:W-:Y:S01]  /*1b44b0*/  IMAD.X R58, R58, 0x1, R0, P5 ;  /* 0x000000013a3a7824 */ /* 0x000fe200028e0600 */
[----:B------:R-:W-:Y:S01]  /*1b44c0*/  ISETP.NE.U32.AND P4, PT, RZ, UR10, PT ;  /* 0x0000000aff007c0c */ /* 0x000fe2000bf85070 */
[----:B-1----:R-:W-:Y:S01]  /*1b44d0*/  IMAD.MOV.U32 R8, RZ, RZ, R3 ;  /* 0x000000ffff087224 */ /* 0x002fe200078e0003 */
[----:B------:R-:W-:Y:S01]  /*1b44e0*/  MOV R9, R43 ;  /* 0x0000002b00097202 */ /* 0x000fe20000000f00 */
[----:B------:R-:W4:Y:S04]  /*1b44f0*/  LDL.LU R3, [R1+0x92b8] ;  /* 0x0092b80001037983 */ /* 0x000f280000300800 */
[----:B------:R1:W-:Y:S01]  /*1b4500*/  LDGSTS.E [R6+-0x7ee80], desc[UR40][R8.64], P3 ;  /* 0x8118000008067fae */ /* 0x0003e200099a1028 */
[----:B------:R-:W-:-:S05]  /*1b4510*/  IADD3 R38, P3, PT, R38, R39, RZ ;  /* 0x0000002726267210 */ /* 0x000fca0007f7e0ff */
[----:B------:R2:W-:Y:S04]  /*1b4520*/  STL [R1+0x9340], R38 ;  /* 0x0093402601007387 */ /* 0x0005e80000100800 */
[----:B------:R2:W-:Y:S01]  /*1b4530*/  STL [R1+0x933c], R58 ;  /* 0x00933c3a01007387 */ /* 0x0005e20000100800 */
[----:B-1----:R-:W-:Y:S02]  /*1b4540*/  IMAD.MOV.U32 R9, RZ, RZ, R42 ;  /* 0x000000ffff097224 */ /* 0x002fe400078e002a */
[----:B------:R-:W-:Y:S01]  /*1b4550*/  IMAD.MOV.U32 R8, RZ, RZ, R37 ;  /* 0x000000ffff087224 */ /* 0x000fe200078e0025 */
[----:B------:R-:W4:Y:S04]  /*1b4560*/  LDL.LU R42, [R1+0x92b4] ;  /* 0x0092b400012a7983 */ /* 0x000f280000300800 */
[----:B------:R-:W4:Y:S04]  /*1b4570*/  LDL.LU R43, [R1+0x92ac] ;  /* 0x0092ac00012b7983 */ /* 0x000f280000300800 */
[----:B------:R-:W4:Y:S04]  /*1b4580*/  LDL.LU R37, [R1+0x9250] ;  /* 0x0092500001257983 */ /* 0x000f280000300800 */
[----:B------:R1:W-:Y:S02]  /*1b4590*/  LDGSTS.E [R6+-0x7e800], desc[UR40][R8.64], P4 ;  /* 0x8180000008067fae */ /* 0x0003e4000a1a1028 */
[----:B-1----:R-:W-:-:S02]  /*1b45a0*/  IMAD.MOV.U32 R8, RZ, RZ, R57 ;  /* 0x000000ffff087224 */ /* 0x002fc400078e0039 */
[----:B------:R-:W-:-:S05]  /*1b45b0*/  IMAD.MOV.U32 R9, RZ, RZ, R58 ;  /* 0x000000ffff097224 */ /* 0x000fca00078e003a */
[----:B------:R1:W-:Y:S02]  /*1b45c0*/  LDGSTS.E [R6+-0x7e780], desc[UR40][R8.64], P4 ;  /* 0x8188000008067fae */ /* 0x0003e4000a1a1028 */
[----:B-1----:R-:W-:Y:S02]  /*1b45d0*/  MOV R8, R38 ;  /* 0x0000002600087202 */ /* 0x002fe40000000f00 */
[----:B--2---:R-:W-:Y:S02]  /*1b45e0*/  IADD3.X R56, PT, PT, R56, R0, RZ, P3, !PT ;  /* 0x0000000038387210 */ /* 0x004fe40001ffe4ff */
[----:B---3--:R-:W-:-:S05]  /*1b45f0*/  IADD3 R41, P5, PT, R41, R39, RZ ;  /* 0x0000002729297210 */ /* 0x008fca0007fbe0ff */
[----:B------:R1:W-:Y:S04]  /*1b4600*/  STL [R1+0x9338], R41 ;  /* 0x0093382901007387 */ /* 0x0003e80000100800 */
[----:B------:R2:W-:Y:S04]  /*1b4610*/  STL [R1+0x9334], R56 ;  /* 0x0093343801007387 */ /* 0x0005e80000100800 */
[----:B------:R-:W3:Y:S04]  /*1b4620*/  LDL.LU R38, [R1+0x9244] ;  /* 0x0092440001267983 */ /* 0x000ee80000300800 */
[----:B------:R-:W3:Y:S01]  /*1b4630*/  LDL.LU R57, [R1+0x9248] ;  /* 0x0092480001397983 */ /* 0x000ee20000300800 */
[----:B----4-:R-:W-:-:S02]  /*1b4640*/  IMAD.X R47, R47, 0x1, R0, P5 ;  /* 0x000000012f2f7824 */ /* 0x010fc400028e0600 */
[----:B------:R-:W-:-:S03]  /*1b4650*/  IMAD.MOV.U32 R9, RZ, RZ, R56 ;  /* 0x000000ffff097224 */ /* 0x000fc600078e0038 */
[----:B------:R-:W-:Y:S04]  /*1b4660*/  STL [R1+0x932c], R47 ;  /* 0x00932c2f01007387 */ /* 0x000fe80000100800 */
[----:B------:R4:W-:Y:S04]  /*1b4670*/  LDGSTS.E [R6+-0x7e700], desc[UR40][R8.64], P4 ;  /* 0x8190000008067fae */ /* 0x0009e8000a1a1028 */
[----:B------:R-:W3:Y:S01]  /*1b4680*/  LDL.LU R58, [R1+0x923c] ;  /* 0x00923c00013a7983 */ /* 0x000ee20000300800 */
[----:B----4-:R-:W-:-:S03]  /*1b4690*/  IMAD.MOV.U32 R8, RZ, RZ, R41 ;  /* 0x000000ffff087224 */ /* 0x010fc600078e0029 */
[----:B-1----:R-:W4:Y:S01]  /*1b46a0*/  LDL.LU R41, [R1+0x9240] ;  /* 0x0092400001297983 */ /* 0x002f220000300800 */
[----:B------:R-:W-:Y:S01]  /*1b46b0*/  IMAD.MOV.U32 R9, RZ, RZ, R47 ;  /* 0x000000ffff097224 */ /* 0x000fe200078e002f */
[----:B------:R-:W-:-:S04]  /*1b46c0*/  UISETP.GT.AND UP1, UPT, UR11, 0x10, UPT ;  /* 0x000000100b00788c */ /* 0x000fc8000bf24270 */
[----:B------:R1:W-:Y:S01]  /*1b46d0*/  LDGSTS.E [R6+-0x7e680], desc[UR40][R8.64], P4 ;  /* 0x8198000008067fae */ /* 0x0003e2000a1a1028 */
[----:B------:R-:W-:-:S04]  /*1b46e0*/  USEL UR10, URZ, 0x4, !UP1 ;  /* 0x00000004ff0a7887 */ /* 0x000fc8000c800000 */
[----:B------:R-:W-:-:S06]  /*1b46f0*/  USEL UR10, UR10, URZ, !UP0 ;  /* 0x000000ff0a0a7287 */ /* 0x000fcc000c000000 */
[----:B------:R-:W-:Y:S02]  /*1b4700*/  ISETP.NE.U32.AND P3, PT, RZ, UR10, PT ;  /* 0x0000000aff007c0c */ /* 0x000fe4000bf65070 */
[-C--:B------:R-:W-:Y:S02]  /*1b4710*/  IADD3 R40, P5, PT, R40, R39.reuse, RZ ;  /* 0x0000002728287210 */ /* 0x080fe40007fbe0ff */
[-C--:B------:R-:W-:Y:S02]  /*1b4720*/  IADD3 R44, P4, PT, R44, R39.reuse, RZ ;  /* 0x000000272c2c7210 */ /* 0x080fe40007f9e0ff */
[----:B------:R-:W-:Y:S02]  /*1b4730*/  IADD3.X R46, PT, PT, R46, R0, RZ, P5, !PT ;  /* 0x000000002e2e7210 */ /* 0x000fe40002ffe4ff */
[----:B------:R-:W-:Y:S01]  /*1b4740*/  IADD3 R7, P5, PT, R7, R39, RZ ;  /* 0x0000002707077210 */ /* 0x000fe20007fbe0ff */
[----:B------:R1:W-:Y:S01]  /*1b4750*/  STL [R1+0x92d0], R40 ;  /* 0x0092d02801007387 */ /* 0x0003e20000100800 */
[----:B------:R-:W-:-:S03]  /*1b4760*/  IMAD.X R45, R45, 0x1, R0, P4 ;  /* 0x000000012d2d7824 */ /* 0x000fc600020e0600 */
[----:B------:R-:W-:Y:S04]  /*1b4770*/  STL [R1+0x92c8], R44 ;  /* 0x0092c82c01007387 */ /* 0x000fe80000100800 */
[----:B------:R-:W-:Y:S04]  /*1b4780*/  STL [R1+0x92c4], R46 ;  /* 0x0092c42e01007387 */ /* 0x000fe80000100800 */
[----:B------:R-:W-:Y:S04]  /*1b4790*/  STL [R1+0x92c0], R7 ;  /* 0x0092c00701007387 */ /* 0x000fe80000100800 */
[----:B------:R-:W-:Y:S01]  /*1b47a0*/  STL [R1+0x92bc], R45 ;  /* 0x0092bc2d01007387 */ /* 0x000fe20000100800 */
[----:B-1----:R-:W-:-:S03]  /*1b47b0*/  IMAD.MOV.U32 R8, RZ, RZ, R40 ;  /* 0x000000ffff087224 */ /* 0x002fc600078e0028 */
[----:B--2---:R-:W2:Y:S04]  /*1b47c0*/  LDL.LU R56, [R1+0x9234] ;  /* 0x0092340001387983 */ /* 0x004ea80000300800 */
[----:B------:R-:W2:Y:S01]  /*1b47d0*/  LDL.LU R40, [R1+0x9238] ;  /* 0x0092380001287983 */ /* 0x000ea20000300800 */
[----:B------:R-:W-:Y:S01]  /*1b47e0*/  IMAD.MOV.U32 R9, RZ, RZ, R46 ;  /* 0x000000ffff097224 */ /* 0x000fe200078e002e */
[----:B------:R-:W-:-:S04]  /*1b47f0*/  IADD3 R3, P4, PT, R3, R39, RZ ;  /* 0x0000002703037210 */ /* 0x000fc80007f9e0ff */
[----:B------:R1:W-:Y:S04]  /*1b4800*/  LDGSTS.E [R6+-0x7e000], desc[UR40][R8.64], P3 ;  /* 0x8200000008067fae */ /* 0x0003e800099a1028 */
[----:B------:R-:W-:Y:S01]  /*1b4810*/  STL [R1+0x92b8], R3 ;  /* 0x0092b80301007387 */ /* 0x000fe20000100800 */
[----:B------:R-:W-:Y:S01]  /*1b4820*/  IADD3.X R42, PT, PT, R42, R0, RZ, P5, !PT ;  /* 0x000000002a2a7210 */ /* 0x000fe20002ffe4ff */
[----:B-1----:R-:W-:Y:S01]  /*1b4830*/  IMAD.MOV.U32 R8, RZ, RZ, R44 ;  /* 0x000000ffff087224 */ /* 0x002fe200078e002c */
[----:B------:R-:W-:-:S03]  /*1b4840*/  IADD3 R37, P5, PT, R37, R39, RZ ;  /* 0x0000002725257210 */ /* 0x000fc60007fbe0ff */
[----:B------:R1:W-:Y:S04]  /*1b4850*/  STL [R1+0x92b4], R42 ;  /* 0x0092b42a01007387 */ /* 0x0003e80000100800 */
[----:B------:R-:W2:Y:S01]  /*1b4860*/  LDL.LU R47, [R1+0x922c] ;  /* 0x00922c00012f7983 */ /* 0x000ea20000300800 */
[----:B------:R-:W-:Y:S02]  /*1b4870*/  IMAD.MOV.U32 R9, RZ, RZ, R45 ;  /* 0x000000ffff097224 */ /* 0x000fe400078e002d */
[----:B------:R-:W-:Y:S01]  /*1b4880*/  IMAD.X R43, R43, 0x1, R0, P4 ;  /* 0x000000012b2b7824 */ /* 0x000fe200020e0600 */
[----:B------:R-:W-:Y:S04]  /*1b4890*/  STL [R1+0x9250], R37 ;  /* 0x0092502501007387 */ /* 0x000fe80000100800 */
[----:B------:R1:W-:Y:S04]  /*1b48a0*/  LDGSTS.E [R6+-0x7df80], desc[UR40][R8.64], P3 ;  /* 0x8208000008067fae */ /* 0x0003e800099a1028 */
[----:B------:R-:W-:Y:S01]  /*1b48b0*/  STL [R1+0x92ac], R43 ;  /* 0x0092ac2b01007387 */ /* 0x000fe20000100800 */
[----:B-1----:R-:W-:Y:S01]  /*1b48c0*/  IMAD.MOV.U32 R9, RZ, RZ, R42 ;  /* 0x000000ffff097224 */ /* 0x002fe200078e002a */
[----:B------:R-:W-:-:S02]  /*1b48d0*/  MOV R8, R7 ;  /* 0x0000000700087202 */ /* 0x000fc40000000f00 */
[----:B------:R-:W2:Y:S04]  /*1b48e0*/  LDL.LU R42, [R1+0x91d0] ;  /* 0x0091d000012a7983 */ /* 0x000ea80000300800 */
[----:B------:R-:W2:Y:S04]  /*1b48f0*/  LDL.LU R44, [R1+0x91c8] ;  /* 0x0091c800012c7983 */ /* 0x000ea80000300800 */
[----:B------:R-:W2:Y:S04]  /*1b4900*/  LDL.LU R7, [R1+0x91c0] ;  /* 0x0091c00001077983 */ /* 0x000ea80000300800 */
[----:B------:R1:W-:Y:S02]  /*1b4910*/  LDGSTS.E [R6+-0x7df00], desc[UR40][R8.64], P3 ;  /* 0x8210000008067fae */ /* 0x0003e400099a1028 */
[----:B-1----:R-:W-:Y:S01]  /*1b4920*/  IMAD.MOV.U32 R8, RZ, RZ, R3 ;  /* 0x000000ffff087224 */ /* 0x002fe200078e0003 */
[----:B------:R-:W-:-:S05]  /*1b4930*/  MOV R9, R43 ;  /* 0x0000002b00097202 */ /* 0x000fca0000000f00 */
[----:B------:R1:W-:Y:S01]  /*1b4940*/  LDGSTS.E [R6+-0x7de80], desc[UR40][R8.64], P3 ;  /* 0x8218000008067fae */ /* 0x0003e200099a1028 */
[----:B---3--:R-:W-:Y:S01]  /*1b4950*/  IMAD.X R38, R38, 0x1, R0, P5 ;  /* 0x0000000126267824 */ /* 0x008fe200028e0600 */
[----:B------:R-:W-:-:S04]  /*1b4960*/  IADD3 R57, P5, PT, R57, R39, RZ ;  /* 0x0000002739397210 */ /* 0x000fc80007fbe0ff */
[----:B------:R3:W-:Y:S04]  /*1b4970*/  STL [R1+0x9244], R38 ;  /* 0x0092442601007387 */ /* 0x0007e80000100800 */
[----:B------:R-:W2:Y:S04]  /*1b4980*/  LDL.LU R46, [R1+0x91c4] ;  /* 0x0091c400012e7983 */ /* 0x000ea80000300800 */
[----:B------:R-:W-:Y:S04]  /*1b4990*/  STL [R1+0x9248], R57 ;  /* 0x0092483901007387 */ /* 0x000fe80000100800 */
[----:B------:R-:W2:Y:S01]  /*1b49a0*/  LDL.LU R45, [R1+0x91bc] ;  /* 0x0091bc00012d7983 */ /* 0x000ea20000300800 */
[----:B------:R-:W-:-:S03]  /*1b49b0*/  IMAD.X R58, R58, 0x1, R0, P5 ;  /* 0x000000013a3a7824 */ /* 0x000fc600028e0600 */
[----:B------:R-:W2:Y:S01]  /*1b49c0*/  LDL.LU R3, [R1+0x91b8] ;  /* 0x0091b80001037983 */ /* 0x000ea20000300800 */
[----:B-1----:R-:W-:Y:S01]  /*1b49d0*/  IMAD.MOV.U32 R9, RZ, RZ, R38 ;  /* 0x000000ffff097224 */ /* 0x002fe200078e0026 */
[----:B----4-:R-:W-:-:S05]  /*1b49e0*/  IADD3 R41, P3, PT, R41, R39, RZ ;  /* 0x0000002729297210 */ /* 0x010fca0007f7e0ff */
[----:B------:R1:W-:Y:S04]  /*1b49f0*/  STL [R1+0x9240], R41 ;  /* 0x0092402901007387 */ /* 0x0003e80000100800 */
[----:B------:R4:W-:Y:S04]  /*1b4a00*/  STL [R1+0x923c], R58 ;  /* 0x00923c3a01007387 */ /* 0x0009e80000100800 */
[----:B---3--:R-:W3:Y:S01]  /*1b4a10*/  LDL.LU R38, [R1+0x91b4] ;  /* 0x0091b40001267983 */ /* 0x008ee20000300800 */
[----:B------:R-:W-:Y:S01]  /*1b4a20*/  UISETP.GT.AND UP1, UPT, UR11, 0x14, UPT ;  /* 0x000000140b00788c */ /* 0x000fe2000bf24270 */
[----:B------:R-:W-:-:S02]  /*1b4a30*/  IMAD.MOV.U32 R8, RZ, RZ, R37 ;  /* 0x000000ffff087224 */ /* 0x000fc400078e0025 */
[----:B------:R-:W3:Y:S04]  /*1b4a40*/  LDL.LU R43, [R1+0x91ac] ;  /* 0x0091ac00012b7983 */ /* 0x000ee80000300800 */
[----:B------:R-:W3:Y:S01]  /*1b4a50*/  LDL.LU R37, [R1+0x9150] ;  /* 0x0091500001257983 */ /* 0x000ee20000300800 */
[----:B------:R-:W-:-:S04]  /*1b4a60*/  USEL UR10, URZ, 0x4, !UP1 ;  /* 0x00000004ff0a7887 */ /* 0x000fc8000c800000 */
[----:B------:R-:W-:-:S06]  /*1b4a70*/  USEL UR10, UR10, URZ, !UP0 ;  /* 0x000000ff0a0a7287 */ /* 0x000fcc000c000000 */
[----:B------:R-:W-:-:S13]  /*1b4a80*/  ISETP.NE.U32.AND P4, PT, RZ, UR10, PT ;  /* 0x0000000aff007c0c */ /* 0x000fda000bf85070 */
[----:B------:R1:W-:Y:S02]  /*1b4a90*/  LDGSTS.E [R6+-0x7d800], desc[UR40][R8.64], P4 ;  /* 0x8280000008067fae */ /* 0x0003e4000a1a1028 */
[----:B-1----:R-:W-:Y:S02]  /*1b4aa0*/  IMAD.MOV.U32 R8, RZ, RZ, R57 ;  /* 0x000000ffff087224 */ /* 0x002fe400078e0039 */
[----:B------:R-:W-:Y:S01]  /*1b4ab0*/  IMAD.MOV.U32 R9, RZ, RZ, R58 ;  /* 0x000000ffff097224 */ /* 0x000fe200078e003a */
[----:B--2---:R-:W-:Y:S02]  /*1b4ac0*/  IADD3.X R56, PT, PT, R56, R0, RZ, P3, !PT ;  /* 0x0000000038387210 */ /* 0x004fe40001ffe4ff */
[----:B------:R-:W-:Y:S02]  /*1b4ad0*/  IADD3 R40, P5, PT, R40, R39, RZ ;  /* 0x0000002728287210 */ /* 0x000fe40007fbe0ff */
[----:B------:R1:W-:Y:S04]  /*1b4ae0*/  LDGSTS.E [R6+-0x7d780], desc[UR40][R8.64], P4 ;  /* 0x8288000008067fae */ /* 0x0003e8000a1a1028 */
[----:B------:R2:W-:Y:S04]  /*1b4af0*/  STL [R1+0x9238], R40 ;  /* 0x0092382801007387 */ /* 0x0005e80000100800 */
[----:B------:R2:W-:Y:S01]  /*1b4b00*/  STL [R1+0x9234], R56 ;  /* 0x0092343801007387 */ /* 0x0005e20000100800 */
[----:B-1----:R-:W-:-:S03]  /*1b4b10*/  MOV R8, R41 ;  /* 0x0000002900087202 */ /* 0x002fc60000000f00 */
[----:B------:R-:W3:Y:S04]  /*1b4b20*/  LDL.LU R41, [R1+0x9144] ;  /* 0x0091440001297983 */ /* 0x000ee80000300800 */
[----:B------:R-:W3:Y:S01]  /*1b4b30*/  LDL.LU R57, [R1+0x9148] ;  /* 0x0091480001397983 */ /* 0x000ee20000300800 */
[----:B------:R-:W-:-:S05]  /*1b4b40*/  IMAD.MOV.U32 R9, RZ, RZ, R56 ;  /* 0x000000ffff097224 */ /* 0x000fca00078e0038 */
[----:B------:R1:W-:Y:S01]  /*1b4b50*/  LDGSTS.E [R6+-0x7d700], desc[UR40][R8.64], P4 ;  /* 0x8290000008067fae */ /* 0x0003e2000a1a1028 */
[----:B------:R-:W-:Y:S02]  /*1b4b60*/  IMAD.X R47, R47, 0x1, R0, P5 ;  /* 0x000000012f2f7824 */ /* 0x000fe400028e0600 */
[----:B-1----:R-:W-:Y:S02]  /*1b4b70*/  IMAD.MOV.U32 R8, RZ, RZ, R40 ;  /* 0x000000ffff087224 */ /* 0x002fe400078e0028 */
[----:B------:R-:W-:Y:S01]  /*1b4b80*/  IMAD.MOV.U32 R9, RZ, RZ, R47 ;  /* 0x000000ffff097224 */ /* 0x000fe200078e002f */
[----:B------:R-:W-:Y:S04]  /*1b4b90*/  STL [R1+0x922c], R47 ;  /* 0x00922c2f01007387 */ /* 0x000fe80000100800 */
[----:B----4-:R-:W4:Y:S04]  /*1b4ba0*/  LDL.LU R58, [R1+0x913c] ;  /* 0x00913c00013a7983 */ /* 0x010f280000300800 */
[----:B--2---:R-:W2:Y:S04]  /*1b4bb0*/  LDL.LU R40, [R1+0x9140] ;  /* 0x0091400001287983 */ /* 0x004ea80000300800 */
[----:B------:R1:W-:Y:S01]  /*1b4bc0*/  LDGSTS.E [R6+-0x7d680], desc[UR40][R8.64], P4 ;  /* 0x8298000008067fae */ /* 0x0003e2000a1a1028 */
[----:B------:R-:W-:-:S02]  /*1b4bd0*/  IADD3 R42, P5, PT, R42, R39, RZ ;  /* 0x000000272a2a7210 */ /* 0x000fc40007fbe0ff */
[----:B------:R-:W-:-:S03]  /*1b4be0*/  IADD3 R44, P4, PT, R44, R39, RZ ;  /* 0x000000272c2c7210 */ /* 0x000fc60007f9e0ff */
[----:B------:R1:W-:Y:S04]  /*1b4bf0*/  STL [R1+0x91d0], R42 ;  /* 0x0091d02a01007387 */ /* 0x0003e80000100800 */
[----:B------:R-:W-:Y:S01]  /*1b4c00*/  STL [R1+0x91c8], R44 ;  /* 0x0091c82c01007387 */ /* 0x000fe20000100800 */
[----:B-1----:R-:W-:Y:S01]  /*1b4c10*/  IMAD.MOV.U32 R8, RZ, RZ, R42 ;  /* 0x000000ffff087224 */ /* 0x002fe200078e002a */
[----:B------:R-:W-:Y:S02]  /*1b4c20*/  IADD3.X R46, PT, PT, R46, R0, RZ, P5, !PT ;  /* 0x000000002e2e7210 */ /* 0x000fe40002ffe4ff */
[-C--:B------:R-:W-:Y:S01]  /*1b4c30*/  IADD3 R7, P5, PT, R7, R39.reuse, RZ ;  /* 0x0000002707077210 */ /* 0x080fe20007fbe0ff */
[----:B------:R-:W-:Y:S02]  /*1b4c40*/  IMAD.X R45, R45, 0x1, R0, P4 ;  /* 0x000000012d2d7824 */ /* 0x000fe400020e0600 */
[----:B------:R-:W-:Y:S04]  /*1b4c50*/  STL [R1+0x91c4], R46 ;  /* 0x0091c42e01007387 */ /* 0x000fe80000100800 */
[----:B------:R-:W-:Y:S04]  /*1b4c60*/  STL [R1+0x91c0], R7 ;  /* 0x0091c00701007387 */ /* 0x000fe80000100800 */
[----:B------:R-:W-:Y:S04]  /*1b4c70*/  STL [R1+0x91bc], R45 ;  /* 0x0091bc2d01007387 */ /* 0x000fe80000100800 */
[----:B------:R-:W2:Y:S04]  /*1b4c80*/  LDL.LU R56, [R1+0x9134] ;  /* 0x0091340001387983 */ /* 0x000ea80000300800 */
[----:B------:R-:W2:Y:S01]  /*1b4c90*/  LDL.LU R42, [R1+0x9138] ;  /* 0x00913800012a7983 */ /* 0x000ea20000300800 */
[----:B------:R-:W-:-:S05]  /*1b4ca0*/  IADD3 R3, P4, PT, R3, R39, RZ ;  /* 0x0000002703037210 */ /* 0x000fca0007f9e0ff */
[----:B------:R-:W-:Y:S01]  /*1b4cb0*/  STL [R1+0x91b8], R3 ;  /* 0x0091b80301007387 */ /* 0x000fe20000100800 */
[----:B---3--:R-:W-:-:S05]  /*1b4cc0*/  IADD3.X R38, PT, PT, R38, R0, RZ, P5, !PT ;  /* 0x0000000026267210 */ /* 0x008fca0002ffe4ff */
[----:B------:R1:W-:Y:S04]  /*1b4cd0*/  STL [R1+0x91b4], R38 ;  /* 0x0091b42601007387 */ /* 0x0003e80000100800 */
[----:B------:R-:W3:Y:S01]  /*1b4ce0*/  LDL.LU R47, [R1+0x912c] ;  /* 0x00912c00012f7983 */ /* 0x000ee20000300800 */
        /* <DEDUP_REMOVED lines=15> */
[----:B------:R-:W-:Y:S01]  /*1b4de0*/  USEL UR10, UR10, URZ, !UP0 ;  /* 0x000000ff0a0a7287 */ /* 0x000fe2000c000000 */
[----:B------:R-:W-:Y:S01]  /*1b4df0*/  IMAD.X R41, R41, 0x1, R0, P5 ;  /* 0x0000000129297824 */ /* 0x000fe200028e0600 */
[----:B------:R-:W-:Y:S01]  /*1b4e00*/  IADD3 R57, P5, PT, R57, R39, RZ ;  /* 0x0000002739397210 */ /* 0x000fe20007fbe0ff */
[----:B-1----:R-:W-:Y:S01]  /*1b4e10*/  IMAD.MOV.U32 R9, RZ, RZ, R38 ;  /* 0x000000ffff097224 */ /* 0x002fe200078e0026 */
[----:B------:R-:W-:Y:S01]  /*1b4e20*/  MOV R8, R7 ;  /* 0x0000000700087202 */ /* 0x000fe20000000f00 */
[----:B------:R-:W3:Y:S04]  /*1b4e30*/  LDL.LU R38, [R1+0x90d0] ;  /* 0x0090d00001267983 */ /* 0x000ee80000300800 */
[----:B------:R-:W3:Y:S04]  /*1b4e40*/  LDL.LU R44, [R1+0x90c8] ;  /* 0x0090c800012c7983 */ /* 0x000ee80000300800 */
[----:B------:R-:W3:Y:S04]  /*1b4e50*/  LDL.LU R7, [R1+0x90c0] ;  /* 0x0090c00001077983 */ /* 0x000ee80000300800 */
[----:B------:R1:W-:Y:S04]  /*1b4e60*/  STL [R1+0x9144], R41 ;  /* 0x0091442901007387 */ /* 0x0003e80000100800 */
[----:B------:R-:W3:Y:S04]  /*1b4e70*/  LDL.LU R46, [R1+0x90c4] ;  /* 0x0090c400012e7983 */ /* 0x000ee80000300800 */
[----:B------:R-:W-:Y:S04]  /*1b4e80*/  STL [R1+0x9148], R57 ;  /* 0x0091483901007387 */ /* 0x000fe80000100800 */
[----:B------:R1:W-:Y:S04]  /*1b4e90*/  LDGSTS.E [R6+-0x7cf00], desc[UR40][R8.64], P3 ;  /* 0x8310000008067fae */ /* 0x0003e800099a1028 */
[----:B------:R-:W3:Y:S01]  /*1b4ea0*/  LDL.LU R45, [R1+0x90bc] ;  /* 0x0090bc00012d7983 */ /* 0x000ee20000300800 */
[----:B------:R-:W-:Y:S01]  /*1b4eb0*/  ISETP.NE.U32.AND P4, PT, RZ, UR10, PT ;  /* 0x0000000aff007c0c */ /* 0x000fe2000bf85070 */
[----:B-1----:R-:W-:Y:S01]  /*1b4ec0*/  IMAD.MOV.U32 R8, RZ, RZ, R3 ;  /* 0x000000ffff087224 */ /* 0x002fe200078e0003 */
[----:B------:R-:W-:Y:S01]  /*1b4ed0*/  MOV R9, R43 ;  /* 0x0000002b00097202 */ /* 0x000fe20000000f00 */
[----:B----4-:R-:W-:Y:S01]  /*1b4ee0*/  IMAD.X R58, R58, 0x1, R0, P5 ;  /* 0x000000013a3a7824 */ /* 0x010fe200028e0600 */
[----:B------:R-:W4:Y:S04]  /*1b4ef0*/  LDL.LU R3, [R1+0x90b8] ;  /* 0x0090b80001037983 */ /* 0x000f280000300800 */
[----:B------:R1:W-:Y:S01]  /*1b4f00*/  LDGSTS.E [R6+-0x7ce80], desc[UR40][R8.64], P3 ;  /* 0x8318000008067fae */ /* 0x0003e200099a1028 */
[----:B--2---:R-:W-:-:S05]  /*1b4f10*/  IADD3 R40, P3, PT, R40, R39, RZ ;  /* 0x0000002728287210 */ /* 0x004fca0007f7e0ff */
        /* <DEDUP_REMOVED lines=12> */
[----:B------:R-:W-:Y:S02]  /*1b4fe0*/  IADD3.X R56, PT, PT, R56, R0, RZ, P3, !PT ;  /* 0x0000000038387210 */ /* 0x000fe40001ffe4ff */
[----:B------:R-:W-:-:S05]  /*1b4ff0*/  IADD3 R42, P5, PT, R42, R39, RZ ;  /* 0x000000272a2a7210 */ /* 0x000fca0007fbe0ff */
[----:B------:R1:W-:Y:S04]  /*1b5000*/  STL [R1+0x9138], R42 ;  /* 0x0091382a01007387 */ /* 0x0003e80000100800 */
[----:B------:R1:W-:Y:S04]  /*1b5010*/  STL [R1+0x9134], R56 ;  /* 0x0091343801007387 */ /* 0x0003e80000100800 */
[----:B--2---:R-:W2:Y:S04]  /*1b5020*/  LDL.LU R40, [R1+0x9044] ;  /* 0x0090440001287983 */ /* 0x004ea80000300800 */
[----:B------:R-:W2:Y:S01]  /*1b5030*/  LDL.LU R57, [R1+0x9048] ;  /* 0x0090480001397983 */ /* 0x000ea20000300800 */
[----:B------:R-:W-:-:S05]  /*1b5040*/  IMAD.MOV.U32 R9, RZ, RZ, R56 ;  /* 0x000000ffff097224 */ /* 0x000fca00078e0038 */
[----:B------:R1:W-:Y:S01]  /*1b5050*/  LDGSTS.E [R6+-0x7c700], desc[UR40][R8.64], P4 ;  /* 0x8390000008067fae */ /* 0x0003e2000a1a1028 */
[----:B---3--:R-:W-:-:S05]  /*1b5060*/  IMAD.X R47, R47, 0x1, R0, P5 ;  /* 0x000000012f2f7824 */ /* 0x008fca00028e0600 */
[----:B------:R-:W-:Y:S01]  /*1b5070*/  STL [R1+0x912c], R47 ;  /* 0x00912c2f01007387 */ /* 0x000fe20000100800 */
[----:B-1----:R-:W-:-:S03]  /*1b5080*/  IMAD.MOV.U32 R8, RZ, RZ, R42 ;  /* 0x000000ffff087224 */ /* 0x002fc600078e002a */
[----:B------:R-:W3:Y:S04]  /*1b5090*/  LDL.LU R58, [R1+0x903c] ;  /* 0x00903c00013a7983 */ /* 0x000ee80000300800 */
[----:B------:R-:W3:Y:S01]  /*1b50a0*/  LDL.LU R42, [R1+0x9040] ;  /* 0x00904000012a7983 */ /* 0x000ee20000300800 */
        /* <DEDUP_REMOVED lines=17> */
[----:B------:R-:W3:Y:S04]  /*1b51c0*/  LDL.LU R56, [R1+0x9034] ;  /* 0x0090340001387983 */ /* 0x000ee80000300800 */
[----:B------:R-:W3:Y:S01]  /*1b51d0*/  LDL.LU R38, [R1+0x9038] ;  /* 0x0090380001267983 */ /* 0x000ee20000300800 */
[----:B------:R-:W-:Y:S01]  /*1b51e0*/  IMAD.MOV.U32 R9, RZ, RZ, R46 ;  /* 0x000000ffff097224 */ /* 0x000fe200078e002e */
[----:B----4-:R-:W-:-:S04]  /*1b51f0*/  IADD3 R3, P4, PT, R3, R39, RZ ;  /* 0x0000002703037210 */ /* 0x010fc80007f9e0ff */
[----:B------:R1:W-:Y:S04]  /*1b5200*/  LDGSTS.E [R6+-0x7c000], desc[UR40][R8.64], P3 ;  /* 0x8400000008067fae */ /* 0x0003e800099a1028 */
[----:B------:R-:W-:Y:S01]  /*1b5210*/  STL [R1+0x90b8], R3 ;  /* 0x0090b80301007387 */ /* 0x000fe20000100800 */
[----:B------:R-:W-:Y:S01]  /*1b5220*/  IADD3.X R41, PT, PT, R41, R0, RZ, P5, !PT ;  /* 0x0000000029297210 */ /* 0x000fe20002ffe4ff */
[----:B-1----:R-:W-:Y:S01]  /*1b5230*/  IMAD.MOV.U32 R8, RZ, RZ, R44 ;  /* 0x000000ffff087224 */ /* 0x002fe200078e002c */
[----:B------:R-:W-:-:S03]  /*1b5240*/  IADD3 R37, P5, PT, R37, R39, RZ ;  /* 0x0000002725257210 */ /* 0x000fc60007fbe0ff */
[----:B------:R1:W-:Y:S04]  /*1b5250*/  STL [R1+0x90b4], R41 ;  /* 0x0090b42901007387 */ /* 0x0003e80000100800 */
[----:B------:R-:W4:Y:S01]  /*1b5260*/  LDL.LU R47, [R1+0x902c] ;  /* 0x00902c00012f7983 */ /* 0x000f220000300800 */
[----:B------:R-:W-:Y:S02]  /*1b5270*/  IMAD.MOV.U32 R9, RZ, RZ, R45 ;  /* 0x000000ffff097224 */ /* 0x000fe400078e002d */
[----:B------:R-:W-:Y:S01]  /*1b5280*/  IMAD.X R43, R43, 0x1, R0, P4 ;  /* 0x000000012b2b7824 */ /* 0x000fe200020e0600 */
[----:B------:R-:W-:Y:S04]  /*1b5290*/  STL [R1+0x9050], R37 ;  /* 0x0090502501007387 */ /* 0x000fe80000100800 */
[----:B------:R1:W-:Y:S04]  /*1b52a0*/  LDGSTS.E [R6+-0x7bf80], desc[UR40][R8.64], P3 ;  /* 0x8408000008067fae */ /* 0x0003e800099a1028 */
[----:B------:R-:W-:Y:S01]  /*1b52b0*/  STL [R1+0x90ac], R43 ;  /* 0x0090ac2b01007387 */ /* 0x000fe20000100800 */
[----:B-1----:R-:W-:Y:S01]  /*1b52c0*/  IMAD.MOV.U32 R9, RZ, RZ, R41 ;  /* 0x000000ffff097224 */ /* 0x002fe200078e0029 */
[----:B------:R-:W-:-:S02]  /*1b52d0*/  MOV R8, R7 ;  /* 0x0000000700087202 */ /* 0x000fc40000000f00 */
[----:B------:R-:W4:Y:S04]  /*1b52e0*/  LDL.LU R41, [R1+0x8fd0] ;  /* 0x008fd00001297983 */ /* 0x000f280000300800 */
[----:B------:R-:W4:Y:S04]  /*1b52f0*/  LDL.LU R44, [R1+0x8fc8] ;  /* 0x008fc800012c7983 */ /* 0x000f280000300800 */
[----:B------:R-:W4:Y:S04]  /*1b5300*/  LDL.LU R7, [R1+0x8fc0] ;  /* 0x008fc00001077983 */ /* 0x000f280000300800 */
[----:B------:R1:W-:Y:S02]  /*1b5310*/  LDGSTS.E [R6+-0x7bf00], desc[UR40][R8.64], P3 ;  /* 0x8410000008067fae */ /* 0x0003e400099a1028 */
[----:B-1----:R-:W-:Y:S01]  /*1b5320*/  IMAD.MOV.U32 R8, RZ, RZ, R3 ;  /* 0x000000ffff087224 */ /* 0x002fe200078e0003 */
[----:B------:R-:W-:-:S05]  /*1b5330*/  MOV R9, R43 ;  /* 0x0000002b00097202 */ /* 0x000fca0000000f00 */
[----:B------:R1:W-:Y:S01]  /*1b5340*/  LDGSTS.E [R6+-0x7be80], desc[UR40][R8.64], P3 ;  /* 0x8418000008067fae */ /* 0x0003e200099a1028 */
[----:B--2---:R-:W-:Y:S01]  /*1b5350*/  IMAD.X R40, R40, 0x1, R0, P5 ;  /* 0x0000000128287824 */ /* 0x004fe200028e0600 */
[----:B------:R-:W-:-:S04]  /*1b5360*/  IADD3 R57, P5, PT, R57, R39, RZ ;  /* 0x0000002739397210 */ /* 0x000fc80007fbe0ff */
[----:B------:R2:W-:Y:S04]  /*1b5370*/  STL [R1+0x9044], R40 ;  /* 0x0090442801007387 */ /* 0x0005e80000100800 */
[----:B------:R-:W4:Y:S04]  /*1b5380*/  LDL.LU R46, [R1+0x8fc4] ;  /* 0x008fc400012e7983 */ /* 0x000f280000300800 */
[----:B------:R-:W-:Y:S04]  /*1b5390*/  STL [R1+0x9048], R57 ;  /* 0x0090483901007387 */ /* 0x000fe80000100800 */
[----:B------:R-:W4:Y:S04]  /*1b53a0*/  LDL.LU R45, [R1+0x8fbc] ;  /* 0x008fbc00012d7983 */ /* 0x000f280000300800 */
[----:B------:R-:W4:Y:S01]  /*1b53b0*/  LDL.LU R3, [R1+0x8fb8] ;  /* 0x008fb80001037983 */ /* 0x000f220000300800 */
[----:B-1----:R-:W-:-:S02]  /*1b53c0*/  IMAD.MOV.U32 R9, RZ, RZ, R40 ;  /* 0x000000ffff097224 */ /* 0x002fc400078e0028 */
[----:B---3--:R-:W-:Y:S01]  /*1b53d0*/  IMAD.X R58, R58, 0x1, R0, P5 ;  /* 0x000000013a3a7824 */ /* 0x008fe200028e0600 */
[----:B------:R-:W-:-:S05]  /*1b53e0*/  IADD3 R42, P3, PT, R42, R39, RZ ;  /* 0x000000272a2a7210 */ /* 0x000fca0007f7e0ff */
[----:B------:R1:W-:Y:S04]  /*1b53f0*/  STL [R1+0x9040], R42 ;  /* 0x0090402a01007387 */ /* 0x0003e80000100800 */
[----:B------:R3:W-:Y:S04]  /*1b5400*/  STL [R1+0x903c], R58 ;  /* 0x00903c3a01007387 */ /* 0x0007e80000100800 */
[----:B--2---:R-:W2:Y:S01]  /*1b5410*/  LDL.LU R40, [R1+0x8fb4] ;  /* 0x008fb40001287983 */ /* 0x004ea20000300800 */
[----:B------:R-:W-:Y:S01]  /*1b5420*/  UISETP.GT.AND UP1, UPT, UR11, 0x24, UPT ;  /* 0x000000240b00788c */ /* 0x000fe2000bf24270 */
[----:B------:R-:W-:-:S02]  /*1b5430*/  IMAD.MOV.U32 R8, RZ, RZ, R37 ;  /* 0x000000ffff087224 */ /* 0x000fc400078e0025 */
[----:B------:R-:W2:Y:S04]  /*1b5440*/  LDL.LU R43, [R1+0x8fac] ;  /* 0x008fac00012b7983 */ /* 0x000ea80000300800 */
[----:B------:R-:W2:Y:S01]  /*1b5450*/  LDL.LU R37, [R1+0x8f50] ;  /* 0x008f500001257983 */ /* 0x000ea20000300800 */
[----:B------:R-:W-:-:S04]  /*1b5460*/  USEL UR10, URZ, 0x4, !UP1 ;  /* 0x00000004ff0a7887 */ /* 0x000fc8000c800000 */
[----:B------:R-:W-:-:S06]  /*1b5470*/  USEL UR10, UR10, URZ, !UP0 ;  /* 0x000000ff0a0a7287 */ /* 0x000fcc000c000000 */
[----:B------:R-:W-:-:S13]  /*1b5480*/  ISETP.NE.U32.AND P4, PT, RZ, UR10, PT ;  /* 0x0000000aff007c0c */ /* 0x000fda000bf85070 */
[----:B------:R1:W-:Y:S02]  /*1b5490*/  LDGSTS.E [R6+-0x7b800], desc[UR40][R8.64], P4 ;  /* 0x8480000008067fae */ /* 0x0003e4000a1a1028 */
[----:B-1----:R-:W-:Y:S02]  /*1b54a0*/  IMAD.MOV.U32 R8, RZ, RZ, R57 ;  /* 0x000000ffff087224 */ /* 0x002fe400078e0039 */
[----:B------:R-:W-:-:S05]  /*1b54b0*/  IMAD.MOV.U32 R9, RZ, RZ, R58 ;  /* 0x000000ffff097224 */ /* 0x000fca00078e003a */
[----:B------:R1:W-:Y:S01]  /*1b54c0*/  LDGSTS.E [R6+-0x7b780], desc[UR40][R8.64], P4 ;  /* 0x8488000008067fae */ /* 0x0003e2000a1a1028 */
[----:B------:R-:W-:Y:S02]  /*1b54d0*/  IADD3.X R56, PT, PT, R56, R0, RZ, P3, !PT ;  /* 0x0000000038387210 */ /* 0x000fe40001ffe4ff */
[----:B------:R-:W-:Y:S02]  /*1b54e0*/  IADD3 R38, P5, PT, R38, R39, RZ ;  /* 0x0000002726267210 */ /* 0x000fe40007fbe0ff */
[----:B-1----:R-:W-:-:S03]  /*1b54f0*/  MOV R8, R42 ;  /* 0x0000002a00087202 */ /* 0x002fc60000000f00 */
[----:B------:R1:W-:Y:S04]  /*1b5500*/  STL [R1+0x9038], R38 ;  /* 0x0090382601007387 */ /* 0x0003e80000100800 */
[----:B------:R1:W-:Y:S04]  /*1b5510*/  STL [R1+0x9034], R56 ;  /* 0x0090343801007387 */ /* 0x0003e80000100800 */
[----:B------:R-:W2:Y:S04]  /*1b5520*/  LDL.LU R42, [R1+0x8f44] ;  /* 0x008f4400012a7983 */ /* 0x000ea80000300800 */
[----:B------:R-:W2:Y:S01]  /*1b5530*/  LDL.LU R57, [R1+0x8f48] ;  /* 0x008f480001397983 */ /* 0x000ea20000300800 */
[----:B------:R-:W-:-:S05]  /*1b5540*/  IMAD.MOV.U32 R9, RZ, RZ, R56 ;  /* 0x000000ffff097224 */ /* 0x000fca00078e0038 */
[----:B------:R1:W-:Y:S01]  /*1b5550*/  LDGSTS.E [R6+-0x7b700], desc[UR40][R8.64], P4 ;  /* 0x8490000008067fae */ /* 0x0003e2000a1a1028 */
[----:B----4-:R-:W-:Y:S02]  /*1b5560*/  IMAD.X R47, R47, 0x1, R0, P5 ;  /* 0x000000012f2f7824 */ /* 0x010fe400028e0600 */
[----:B-1----:R-:W-:Y:S02]  /*1b5570*/  IMAD.MOV.U32 R8, RZ, RZ, R38 ;  /* 0x000000ffff087224 */ /* 0x002fe400078e0026 */
[----:B------:R-:W-:Y:S01]  /*1b5580*/  IMAD.MOV.U32 R9, RZ, RZ, R47 ;  /* 0x000000ffff097224 */ /* 0x000fe200078e002f */
[----:B------:R-:W-:Y:S04]  /*1b5590*/  STL [R1+0x902c], R47 ;  /* 0x00902c2f01007387 */ /* 0x000fe80000100800 */
[----:B---3--:R-:W3:Y:S04]  /*1b55a0*/  LDL.LU R58, [R1+0x8f3c] ;  /* 0x008f3c00013a7983 */ /* 0x008ee80000300800 */
[----:B------:R-:W4:Y:S04]  /*1b55b0*/  LDL.LU R38, [R1+0x8f40] ;  /* 0x008f400001267983 */ /* 0x000f280000300800 */
        /* <DEDUP_REMOVED lines=12> */
[----:B------:R-:W4:Y:S04]  /*1b5680*/  LDL.LU R56, [R1+0x8f34] ;  /* 0x008f340001387983 */ /* 0x000f280000300800 */
[----:B------:R-:W4:Y:S01]  /*1b5690*/  LDL.LU R41, [R1+0x8f38] ;  /* 0x008f380001297983 */ /* 0x000f220000300800 */
[----:B------:R-:W-:-:S05]  /*1b56a0*/  IADD3 R3, P4, PT, R3, R39, RZ ;  /* 0x0000002703037210 */ /* 0x000fca0007f9e0ff */
[----:B------:R-:W-:Y:S01]  /*1b56b0*/  STL [R1+0x8fb8], R3 ;  /* 0x008fb80301007387 */ /* 0x000fe20000100800 */
[----:B--2---:R-:W-:-:S05]  /*1b56c0*/  IADD3.X R40, PT, PT, R40, R0, RZ, P5, !PT ;  /* 0x0000000028287210 */ /* 0x004fca0002ffe4ff */
[----:B------:R1:W-:Y:S04]  /*1b56d0*/  STL [R1+0x8fb4], R40 ;  /* 0x008fb42801007387 */ /* 0x0003e80000100800 */
[----:B------:R-:W2:Y:S01]  /*1b56e0*/  LDL.LU R47, [R1+0x8f2c] ;  /* 0x008f2c00012f7983 */ /* 0x000ea20000300800 */
        /* <DEDUP_REMOVED lines=16> */
[----:B-1----:R-:W-:Y:S01]  /*1b57f0*/  IMAD.MOV.U32 R9, RZ, RZ, R40 ;  /* 0x000000ffff097224 */ /* 0x002fe200078e0028 */
[----:B------:R-:W-:Y:S01]  /*1b5800*/  MOV R8, R7 ;  /* 0x0000000700087202 */ /* 0x000fe20000000f00 */
[----:B------:R-:W2:Y:S04]  /*1b5810*/  LDL.LU R40, [R1+0x8ed0] ;  /* 0x008ed00001287983 */ /* 0x000ea80000300800 */
[----:B------:R-:W2:Y:S01]  /*1b5820*/  LDL.LU R44, [R1+0x8ec8] ;  /* 0x008ec800012c7983 */ /* 0x000ea20000300800 */
[----:B------:R-:W-:Y:S01]  /*1b5830*/  IMAD.X R42, R42, 0x1, R0, P5 ;  /* 0x000000012a2a7824 */ /* 0x000fe200028e0600 */
[----:B------:R-:W-:-:S02]  /*1b5840*/  IADD3 R57, P5, PT, R57, R39, RZ ;  /* 0x0000002739397210 */ /* 0x000fc40007fbe0ff */
[----:B------:R-:W2:Y:S04]  /*1b5850*/  LDL.LU R7, [R1+0x8ec0] ;  /* 0x008ec00001077983 */ /* 0x000ea80000300800 */
[----:B------:R1:W-:Y:S04]  /*1b5860*/  STL [R1+0x8f44], R42 ;  /* 0x008f442a01007387 */ /* 0x0003e80000100800 */
[----:B------:R-:W2:Y:S04]  /*1b5870*/  LDL.LU R46, [R1+0x8ec4] ;  /* 0x008ec400012e7983 */ /* 0x000ea80000300800 */
[----:B------:R1:W-:Y:S04]  /*1b5880*/  LDGSTS.E [R6+-0x7af00], desc[UR40][R8.64], P3 ;  /* 0x8510000008067fae */ /* 0x0003e800099a1028 */
[----:B------:R-:W-:Y:S04]  /*1b5890*/  STL [R1+0x8f48], R57 ;  /* 0x008f483901007387 */ /* 0x000fe80000100800 */
[----:B------:R-:W2:Y:S01]  /*1b58a0*/  LDL.LU R45, [R1+0x8ebc] ;  /* 0x008ebc00012d7983 */ /* 0x000ea20000300800 */
[----:B------:R-:W-:Y:S01]  /*1b58b0*/  ISETP.NE.U32.AND P4, PT, RZ, UR10, PT ;  /* 0x0000000aff007c0c */ /* 0x000fe2000bf85070 */
[----:B-1----:R-:W-:Y:S01]  /*1b58c0*/  IMAD.MOV.U32 R8, RZ, RZ, R3 ;  /* 0x000000ffff087224 */ /* 0x002fe200078e0003 */
[----:B------:R-:W-:Y:S01]  /*1b58d0*/  MOV R9, R43 ;  /* 0x0000002b00097202 */ /* 0x000fe20000000f00 */
[----:B------:R-:W2:Y:S04]  /*1b58e0*/  LDL.LU R3, [R1+0x8eb8] ;  /* 0x008eb80001037983 */ /* 0x000ea80000300800 */
[----:B------:R1:W-:Y:S01]  /*1b58f0*/  LDGSTS.E [R6+-0x7ae80], desc[UR40][R8.64], P3 ;  /* 0x8518000008067fae */ /* 0x0003e200099a1028 */
[----:B---3--:R-:W-:Y:S01]  /*1b5900*/  IMAD.X R58, R58, 0x1, R0, P5 ;  /* 0x000000013a3a7824 */ /* 0x008fe200028e0600 */
[----:B----4-:R-:W-:-:S05]  /*1b5910*/  IADD3 R38, P3, PT, R38, R39, RZ ;  /* 0x0000002726267210 */ /* 0x010fca0007f7e0ff */
[----:B------:R3:W-:Y:S04]  /*1b5920*/  STL [R1+0x8f40], R38 ;  /* 0x008f402601007387 */ /* 0x0007e80000100800 */
[----:B------:R4:W-:Y:S01]  /*1b5930*/  STL [R1+0x8f3c], R58 ;  /* 0x008f3c3a01007387 */ /* 0x0009e20000100800 */
[----:B-1----:R-:W-:Y:S02]  /*1b5940*/  IMAD.MOV.U32 R9, RZ, RZ, R42 ;  /* 0x000000ffff097224 */ /* 0x002fe400078e002a */
[----:B------:R-:W-:Y:S01]  /*1b5950*/  IMAD.MOV.U32 R8, RZ, RZ, R37 ;  /* 0x000000ffff087224 */ /* 0x000fe200078e0025 */
[----:B------:R-:W2:Y:S04]  /*1b5960*/  LDL.LU R42, [R1+0x8eb4] ;  /* 0x008eb400012a7983 */ /* 0x000ea80000300800 */
[----:B------:R-:W2:Y:S04]  /*1b5970*/  LDL.LU R43, [R1+0x8eac] ;  /* 0x008eac00012b7983 */ /* 0x000ea80000300800 */
[----:B------:R-:W2:Y:S04]  /*1b5980*/  LDL.LU R37, [R1+0x8e50] ;  /* 0x008e500001257983 */ /* 0x000ea80000300800 */
        /* <DEDUP_REMOVED lines=9> */
[----:B---3--:R-:W3:Y:S04]  /*1b5a20*/  LDL.LU R38, [R1+0x8e44] ;  /* 0x008e440001267983 */ /* 0x008ee80000300800 */
[----:B------:R-:W3:Y:S01]  /*1b5a30*/  LDL.LU R57, [R1+0x8e48] ;  /* 0x008e480001397983 */ /* 0x000ee20000300800 */
[----:B------:R-:W-:-:S05]  /*1b5a40*/  IMAD.MOV.U32 R9, RZ, RZ, R56 ;  /* 0x000000ffff097224 */ /* 0x000fca00078e0038 */
[----:B------:R1:W-:Y:S01]  /*1b5a50*/  LDGSTS.E [R6+-0x7a700], desc[UR40][R8.64], P4 ;  /* 0x8590000008067fae */ /* 0x0003e2000a1a1028 */
[----:B--2---:R-:W-:-:S05]  /*1b5a60*/  IMAD.X R47, R47, 0x1, R0, P5 ;  /* 0x000000012f2f7824 */ /* 0x004fca00028e0600 */
[----:B------:R-:W-:Y:S04]  /*1b5a70*/  STL [R1+0x8f2c], R47 ;  /* 0x008f2c2f01007387 */ /* 0x000fe80000100800 */
[----:B----4-:R-:W2:Y:S01]  /*1b5a80*/  LDL.LU R58, [R1+0x8e3c] ;  /* 0x008e3c00013a7983 */ /* 0x010ea20000300800 */
[----:B-1----:R-:W-:-:S03]  /*1b5a90*/  IMAD.MOV.U32 R8, RZ, RZ, R41 ;  /* 0x000000ffff087224 */ /* 0x002fc600078e0029 */
[----:B------:R-:W4:Y:S01]  /*1b5aa0*/  LDL.LU R41, [R1+0x8e40] ;  /* 0x008e400001297983 */ /* 0x000f220000300800 */
        /* <DEDUP_REMOVED lines=17> */
[----:B------:R-:W4:Y:S04]  /*1b5bc0*/  LDL.LU R56, [R1+0x8e34] ;  /* 0x008e340001387983 */ /* 0x000f280000300800 */
[----:B------:R-:W4:Y:S01]  /*1b5bd0*/  LDL.LU R40, [R1+0x8e38] ;  /* 0x008e380001287983 */ /* 0x000f220000300800 */
[----:B------:R-:W-:Y:S01]  /*1b5be0*/  IADD3 R3, P4, PT, R3, R39, RZ ;  /* 0x0000002703037210 */ /* 0x000fe20007f9e0ff */
[----:B------:R-:W-:-:S04]  /*1b5bf0*/  IMAD.MOV.U32 R9, RZ, RZ, R46 ;  /* 0x000000ffff097224 */ /* 0x000fc800078e002e */
[----:B------:R-:W-:Y:S04]  /*1b5c00*/  STL [R1+0x8eb8], R3 ;  /* 0x008eb80301007387 */ /* 0x000fe80000100800 */
[----:B------:R1:W-:Y:S01]  /*1b5c10*/  LDGSTS.E [R6+-0x7a000], desc[UR40][R8.64], P3 ;  /* 0x8600000008067fae */ /* 0x0003e200099a1028 */
        /* <DEDUP_REMOVED lines=19> */
[----:B---3--:R-:W-:Y:S01]  /*1b5d50*/  IMAD.X R38, R38, 0x1, R0, P5 ;  /* 0x0000000126267824 */ /* 0x008fe200028e0600 */
[----:B------:R-:W-:-:S04]  /*1b5d60*/  IADD3 R57, P5, PT, R57, R39, RZ ;  /* 0x0000002739397210 */ /* 0x000fc80007fbe0ff */
[----:B------:R3:W-:Y:S04]  /*1b5d70*/  STL [R1+0x8e44], R38 ;  /* 0x008e442601007387 */ /* 0x0007e80000100800 */
[----:B------:R-:W4:Y:S04]  /*1b5d80*/  LDL.LU R46, [R1+0x8dc4] ;  /* 0x008dc400012e7983 */ /* 0x000f280000300800 */
[----:B------:R-:W-:Y:S04]  /*1b5d90*/  STL [R1+0x8e48], R57 ;  /* 0x008e483901007387 */ /* 0x000fe80000100800 */
[----:B------:R-:W4:Y:S04]  /*1b5da0*/  LDL.LU R45, [R1+0x8dbc] ;  /* 0x008dbc00012d7983 */ /* 0x000f280000300800 */
[----:B------:R-:W4:Y:S01]  /*1b5db0*/  LDL.LU R3, [R1+0x8db8] ;  /* 0x008db80001037983 */ /* 0x000f220000300800 */
[----:B-1----:R-:W-:-:S02]  /*1b5dc0*/  IMAD.MOV.U32 R9, RZ, RZ, R38 ;  /* 0x000000ffff097224 */ /* 0x002fc400078e0026 */
[----:B--2---:R-:W-:Y:S01]  /*1b5dd0*/  IMAD.X R58, R58, 0x1, R0, P5 ;  /* 0x000000013a3a7824 */ /* 0x004fe200028e0600 */
[----:B----4-:R-:W-:-:S05]  /*1b5de0*/  IADD3 R41, P3, PT, R41, R39, RZ ;  /* 0x0000002729297210 */ /* 0x010fca0007f7e0ff */
[----:B------:R1:W-:Y:S04]  /*1b5df0*/  STL [R1+0x8e40], R41 ;  /* 0x008e402901007387 */ /* 0x0003e80000100800 */
[----:B------:R2:W-:Y:S04]  /*1b5e00*/  STL [R1+0x8e3c], R58 ;  /* 0x008e3c3a01007387 */ /* 0x0005e80000100800 */
[----:B---3--:R-:W3:Y:S01]  /*1b5e10*/  LDL.LU R38, [R1+0x8db4] ;  /* 0x008db40001267983 */ /* 0x008ee20000300800 */
[----:B------:R-:W-:Y:S01]  /*1b5e20*/  UISETP.GT.AND UP1, UPT, UR11, 0x34, UPT ;  /* 0x000000340b00788c */ /* 0x000fe2000bf24270 */
[----:B------:R-:W-:-:S02]  /*1b5e30*/  IMAD.MOV.U32 R8, RZ, RZ, R37 ;  /* 0x000000ffff087224 */ /* 0x000fc400078e0025 */
[----:B------:R-:W4:Y:S04]  /*1b5e40*/  LDL.LU R43, [R1+0x8dac] ;  /* 0x008dac00012b7983 */ /* 0x000f280000300800 */
[----:B------:R-:W4:Y:S01]  /*1b5e50*/  LDL.LU R37, [R1+0x8d50] ;  /* 0x008d500001257983 */ /* 0x000f220000300800 */
        /* <DEDUP_REMOVED lines=12> */
[----:B------:R-:W4:Y:S04]  /*1b5f20*/  LDL.LU R41, [R1+0x8d44] ;  /* 0x008d440001297983 */ /* 0x000f280000300800 */
[----:B------:R-:W4:Y:S01]  /*1b5f30*/  LDL.LU R57, [R1+0x8d48] ;  /* 0x008d480001397983 */ /* 0x000f220000300800 */
[----:B------:R-:W-:-:S05]  /*1b5f40*/  IMAD.MOV.U32 R9, RZ, RZ, R56 ;  /* 0x000000ffff097224 */ /* 0x000fca00078e0038 */
[----:B------:R1:W-:Y:S01]  /*1b5f50*/  LDGSTS.E [R6+-0x79700], desc[UR40][R8.64], P4 ;  /* 0x8690000008067fae */ /* 0x0003e2000a1a1028 */
[----:B------:R-:W-:Y:S02]  /*1b5f60*/  IMAD.X R47, R47, 0x1, R0, P5 ;  /* 0x000000012f2f7824 */ /* 0x000fe400028e0600 */
[----:B-1----:R-:W-:Y:S02]  /*1b5f70*/  IMAD.MOV.U32 R8, RZ, RZ, R40 ;  /* 0x000000ffff087224 */ /* 0x002fe400078e0028 */
[----:B------:R-:W-:Y:S01]  /*1b5f80*/  IMAD.MOV.U32 R9, RZ, RZ, R47 ;  /* 0x000000ffff097224 */ /* 0x000fe200078e002f */
[----:B------:R-:W-:Y:S04]  /*1b5f90*/  STL [R1+0x8e2c], R47 ;  /* 0x008e2c2f01007387 */ /* 0x000fe80000100800 */
[----:B--2---:R-:W2:Y:S04]  /*1b5fa0*/  LDL.LU R58, [R1+0x8d3c] ;  /* 0x008d3c00013a7983 */ /* 0x004ea80000300800 */
[----:B------:R-:W2:Y:S04]  /*1b5fb0*/  LDL.LU R40, [R1+0x8d40] ;  /* 0x008d400001287983 */ /* 0x000ea80000300800 */
        /* <DEDUP_REMOVED lines=24> */
[----:B----4-:R-:W-:Y:S01]  /*1b6140*/  IADD3 R37, P5, PT, R37, R39, RZ ;  /* 0x0000002725257210 */ /* 0x010fe20007fbe0ff */
[----:B------:R-:W-:Y:S01]  /*1b6150*/  IMAD.X R43, R43, 0x1, R0, P4 ;  /* 0x000000012b2b7824 */ /* 0x000fe200020e0600 */
[----:B------:R-:W-:-:S03]  /*1b6160*/  UISETP.GT.AND UP1, UPT, UR11, 0x3c, UPT ;  /* 0x0000003c0b00788c */ /* 0x000fc6000bf24270 */
[----:B------:R-:W-:Y:S06]  /*1b6170*/  STL [R1+0x8d50], R37 ;  /* 0x008d502501007387 */ /* 0x000fec0000100800 */
[----:B------:R4:W-:Y:S04]  /*1b6180*/  LDGSTS.E [R6+-0x79000], desc[UR40][R8.64], P3 ;  /* 0x8700000008067fae */ /* 0x0009e800099a1028 */
[----:B------:R-:W-:Y:S01]  /*1b6190*/  STL [R1+0x8dac], R43 ;  /* 0x008dac2b01007387 */ /* 0x000fe20000100800 */
[----:B------:R-:W-:Y:S01]  /*1b61a0*/  USEL UR10, URZ, 0x4, !UP1 ;  /* 0x00000004ff0a7887 */ /* 0x000fe2000c800000 */
[----:B----4-:R-:W-:-:S02]  /*1b61b0*/  IMAD.MOV.U32 R8, RZ, RZ, R44 ;  /* 0x000000ffff087224 */ /* 0x010fc400078e002c */
[----:B------:R-:W-:-:S05]  /*1b61c0*/  IMAD.MOV.U32 R9, RZ, RZ, R45 ;  /* 0x000000ffff097224 */ /* 0x000fca00078e002d */
[----:B------:R4:W-:Y:S01]  /*1b61d0*/  LDGSTS.E [R6+-0x78f80], desc[UR40][R8.64], P3 ;  /* 0x8708000008067fae */ /* 0x0009e200099a1028 */
[----:B------:R-:W-:Y:S01]  /*1b61e0*/  USEL UR10, UR10, URZ, !UP0 ;  /* 0x000000ff0a0a7287 */ /* 0x000fe2000c000000 */
[----:B----4-:R-:W-:Y:S01]  /*1b61f0*/  IMAD.MOV.U32 R9, RZ, RZ, R38 ;  /* 0x000000ffff097224 */ /* 0x010fe200078e0026 */
[----:B------:R-:W-:Y:S01]  /*1b6200*/  MOV R8, R7 ;  /* 0x0000000700087202 */ /* 0x000fe20000000f00 */
[----:B-1----:R-:W4:Y:S04]  /*1b6210*/  LDL.LU R38, [R1+0x8cd0] ;  /* 0x008cd00001267983 */ /* 0x002f280000300800 */
[----:B------:R-:W4:Y:S01]  /*1b6220*/  LDL.LU R44, [R1+0x8cc8] ;  /* 0x008cc800012c7983 */ /* 0x000f220000300800 */
[----:B------:R-:W-:-:S03]  /*1b6230*/  IMAD.X R41, R41, 0x1, R0, P5 ;  /* 0x0000000129297824 */ /* 0x000fc600028e0600 */
[----:B------:R-:W4:Y:S01]  /*1b6240*/  LDL.LU R7, [R1+0x8cc0] ;  /* 0x008cc00001077983 */ /* 0x000f220000300800 */
[----:B------:R-:W-:-:S03]  /*1b6250*/  IADD3 R57, P5, PT, R57, R39, RZ ;  /* 0x0000002739397210 */ /* 0x000fc60007fbe0ff */
[----:B------:R1:W-:Y:S04]  /*1b6260*/  LDGSTS.E [R6+-0x78f00], desc[UR40][R8.64], P3 ;  /* 0x8710000008067fae */ /* 0x0003e800099a1028 */
[----:B------:R1:W-:Y:S04]  /*1b6270*/  STL [R1+0x8d44], R41 ;  /* 0x008d442901007387 */ /* 0x0003e80000100800 */
[----:B------:R-:W4:Y:S04]  /*1b6280*/  LDL.LU R46, [R1+0x8cc4] ;  /* 0x008cc400012e7983 */ /* 0x000f280000300800 */
[----:B------:R-:W-:Y:S04]  /*1b6290*/  STL [R1+0x8d48], R57 ;  /* 0x008d483901007387 */ /* 0x000fe80000100800 */
[----:B------:R-:W4:Y:S01]  /*1b62a0*/  LDL.LU R45, [R1+0x8cbc] ;  /* 0x008cbc00012d7983 */ /* 0x000f220000300800 */
[----:B------:R-:W-:Y:S01]  /*1b62b0*/  ISETP.NE.U32.AND P4, PT, RZ, UR10, PT ;  /* 0x0000000aff007c0c */ /* 0x000fe2000bf85070 */
[----:B-1----:R-:W-:Y:S01]  /*1b62c0*/  IMAD.MOV.U32 R8, RZ, RZ, R3 ;  /* 0x000000ffff087224 */ /* 0x002fe200078e0003 */
[----:B------:R-:W-:Y:S01]  /*1b62d0*/  MOV R9, R43 ;  /* 0x0000002b00097202 */ /* 0x000fe20000000f00 */
[----:B------:R-:W4:Y:S04]  /*1b62e0*/  LDL.LU R3, [R1+0x8cb8] ;  /* 0x008cb80001037983 */ /* 0x000f280000300800 */
[----:B------:R1:W-:Y:S01]  /*1b62f0*/  LDGSTS.E [R6+-0x78e80], desc[UR40][R8.64], P3 ;  /* 0x8718000008067fae */ /* 0x0003e200099a1028 */
[----:B--2---:R-:W-:Y:S01]  /*1b6300*/  IMAD.X R58, R58, 0x1, R0, P5 ;  /* 0x000000013a3a7824 */ /* 0x004fe200028e0600 */
[----:B------:R-:W-:-:S05]  /*1b6310*/  IADD3 R40, P3, PT, R40, R39, RZ ;  /* 0x0000002728287210 */ /* 0x000fca0007f7e0ff */
[----:B------:R2:W-:Y:S01]  /*1b6320*/  STL [R1+0x8d40], R40 ;  /* 0x008d402801007387 */ /* 0x0005e20000100800 */
[----:B-1----:R-:W-:-:S03]  /*1b6330*/  IMAD.MOV.U32 R9, RZ, RZ, R41 ;  /* 0x000000ffff097224 */ /* 0x002fc600078e0029 */
[----:B------:R1:W-:Y:S01]  /*1b6340*/  STL [R1+0x8d3c], R58 ;  /* 0x008d3c3a01007387 */ /* 0x0003e20000100800 */
[----:B------:R-:W-:-:S03]  /*1b6350*/  IMAD.MOV.U32 R8, RZ, RZ, R37 ;  /* 0x000000ffff087224 */ /* 0x000fc600078e0025 */
        /* <DEDUP_REMOVED lines=17> */
[----:B------:R-:W-:Y:S04]  /*1b6470*/  STL [R1+0x8d2c], R47 ;  /* 0x008d2c2f01007387 */ /* 0x000fe80000100800 */
[----:B------:R-:W3:Y:S01]  /*1b6480*/  LDL.LU R58, [R1+0x8c3c] ;  /* 0x008c3c00013a7983 */ /* 0x000ee20000300800 */
[----:B-1----:R-:W-:-:S03]  /*1b6490*/  IMAD.MOV.U32 R8, RZ, RZ, R42 ;  /* 0x000000ffff087224 */ /* 0x002fc600078e002a */
[----:B------:R-:W3:Y:S01]  /*1b64a0*/  LDL.LU R42, [R1+0x8c40] ;  /* 0x008c4000012a7983 */ /* 0x000ee20000300800 */
[----:B------:R-:W-:Y:S01]  /*1b64b0*/  IMAD.MOV.U32 R9, RZ, RZ, R47 ;  /* 0x000000ffff097224 */ /* 0x000fe200078e002f */
[----:B------:R-:W-:-:S04]  /*1b64c0*/  UISETP.GT.AND UP1, UPT, UR11, 0x40, UPT ;  /* 0x000000400b00788c */ /* 0x000fc8000bf24270 */
[----:B------:R1:W-:Y:S01]  /*1b64d0*/  LDGSTS.E [R6+-0x78680], desc[UR40][R8.64], P4 ;  /* 0x8798000008067fae */ /* 0x0003e2000a1a1028 */
[----:B------:R-:W-:-:S04]  /*1b64e0*/  USEL UR10, URZ, 0x4, !UP1 ;  /* 0x00000004ff0a7887 */ /* 0x000fc8000c800000 */
[----:B------:R-:W-:-:S06]  /*1b64f0*/  USEL UR10, UR10, URZ, !UP0 ;  /* 0x000000ff0a0a7287 */ /* 0x000fcc000c000000 */
[----:B------:R-:W-:Y:S02]  /*1b6500*/  ISETP.NE.U32.AND P3, PT, RZ, UR10, PT ;  /* 0x0000000aff007c0c */ /* 0x000fe4000bf65070 */
[-C--:B----4-:R-:W-:Y:S02]  /*1b6510*/  IADD3 R38, P5, PT, R38, R39.reuse, RZ ;  /* 0x0000002726267210 */ /* 0x090fe40007fbe0ff */
[-C--:B------:R-:W-:Y:S02]  /*1b6520*/  IADD3 R44, P4, PT, R44, R39.reuse, RZ ;  /* 0x000000272c2c7210 */ /* 0x080fe40007f9e0ff */
[----:B------:R-:W-:Y:S02]  /*1b6530*/  IADD3.X R46, PT, PT, R46, R0, RZ, P5, !PT ;  /* 0x000000002e2e7210 */ /* 0x000fe40002ffe4ff */
[----:B------:R-:W-:Y:S01]  /*1b6540*/  IADD3 R7, P5, PT, R7, R39, RZ ;  /* 0x0000002707077210 */ /* 0x000fe20007fbe0ff */
[----:B------:R-:W-:Y:S01]  /*1b6550*/  IMAD.X R45, R45, 0x1, R0, P4 ;  /* 0x000000012d2d7824 */ /* 0x000fe200020e0600 */
[----:B------:R4:W-:Y:S04]  /*1b6560*/  STL [R1+0x8cd0], R38 ;  /* 0x008cd02601007387 */ /* 0x0009e80000100800 */
[----:B------:R-:W-:Y:S04]  /*1b6570*/  STL [R1+0x8cc8], R44 ;  /* 0x008cc82c01007387 */ /* 0x000fe80000100800 */
[----:B------:R-:W-:Y:S04]  /*1b6580*/  STL [R1+0x8cc4], R46 ;  /* 0x008cc42e01007387 */ /* 0x000fe80000100800 */
[----:B------:R-:W-:Y:S04]  /*1b6590*/  STL [R1+0x8cc0], R7 ;  /* 0x008cc00701007387 */ /* 0x000fe80000100800 */
[----:B------:R-:W-:Y:S01]  /*1b65a0*/  STL [R1+0x8cbc], R45 ;  /* 0x008cbc2d01007387 */ /* 0x000fe20000100800 */
[----:B-1----:R-:W-:-:S03]  /*1b65b0*/  IMAD.MOV.U32 R8, RZ, RZ, R38 ;  /* 0x000000ffff087224 */ /* 0x002fc600078e0026 */
[----:B------:R-:W3:Y:S04]  /*1b65c0*/  LDL.LU R56, [R1+0x8c34] ;  /* 0x008c340001387983 */ /* 0x000ee80000300800 */
[----:B----4-:R-:W4:Y:S01]  /*1b65d0*/  LDL.LU R38, [R1+0x8c38] ;  /* 0x008c380001267983 */ /* 0x010f220000300800 */
        /* <DEDUP_REMOVED lines=48> */
[----:B----4-:R-:W-:Y:S02]  /*1b68e0*/  IADD3 R38, P5, PT, R38, R39, RZ ;  /* 0x0000002726267210 */ /* 0x010fe40007fbe0ff */
[----:B-1----:R-:W-:-:S03]  /*1b68f0*/  MOV R8, R42 ;  /* 0x0000002a00087202 */ /* 0x002fc60000000f00 */
[----:B------:R1:W-:Y:S04]  /*1b6900*/  STL [R1+0x8c38], R38 ;  /* 0x008c382601007387 */ /* 0x0003e80000100800 */
[----:B------:R4:W-:Y:S04]  /*1b6910*/  STL [R1+0x8c34], R56 ;  /* 0x008c343801007387 */ /* 0x0009e80000100800 */
[----:B------:R-:W2:Y:S04]  /*1b6920*/  LDL.LU R42, [R1+0x8b44] ;  /* 0x008b4400012a7983 */ /* 0x000ea80000300800 */
[----:B------:R-:W2:Y:S01]  /*1b6930*/  LDL.LU R57, [R1+0x8b48] ;  /* 0x008b480001397983 */ /* 0x000ea20000300800 */
[----:B------:R-:W-:-:S05]  /*1b6940*/  IMAD.MOV.U32 R9, RZ, RZ, R56 ;  /* 0x000000ffff097224 */ /* 0x000fca00078e0038 */
[----:B------:R1:W-:Y:S01]  /*1b6950*/  LDGSTS.E [R6+-0x77700], desc[UR40][R8.64], P4 ;  /* 0x8890000008067fae */ /* 0x0003e2000a1a1028 */
[----:B------:R-:W-:Y:S02]  /*1b6960*/  IMAD.X R47, R47, 0x1, R0, P5 ;  /* 0x000000012f2f7824 */ /* 0x000fe400028e0600 */
[----:B-1----:R-:W-:Y:S02]  /*1b6970*/  IMAD.MOV.U32 R8, RZ, RZ, R38 ;  /* 0x000000ffff087224 */ /* 0x002fe400078e0026 */
[----:B------:R-:W-:Y:S01]  /*1b6980*/  IMAD.MOV.U32 R9, RZ, RZ, R47 ;  /* 0x000000ffff097224 */ /* 0x000fe200078e002f */
[----:B------:R-:W-:Y:S04]  /*1b6990*/  STL [R1+0x8c2c], R47 ;  /* 0x008c2c2f01007387 */ /* 0x000fe80000100800 */
[----:B---3--:R-:W3:Y:S04]  /*1b69a0*/  LDL.LU R58, [R1+0x8b3c] ;  /* 0x008b3c00013a7983 */ /* 0x008ee80000300800 */
[----:B------:R-:W3:Y:S04]  /*1b69b0*/  LDL.LU R38, [R1+0x8b40] ;  /* 0x008b400001267983 */ /* 0x000ee80000300800 */
        /* <DEDUP_REMOVED lines=12> */
[----:B----4-:R-:W4:Y:S04]  /*1b6a80*/  LDL.LU R56, [R1+0x8b34] ;  /* 0x008b340001387983 */ /* 0x010f280000300800 */
        /* <DEDUP_REMOVED lines=25> */
[----:B------:R-:W2:Y:S04]  /*1b6c20*/  LDL.LU R44, [R1+0x8ac8] ;  /* 0x008ac800012c7983 */ /* 0x000ea80000300800 */
[----:B------:R-:W2:Y:S01]  /*1b6c30*/  LDL.LU R7, [R1+0x8ab4] ;  /* 0x008ab40001077983 */ /* 0x000ea20000300800 */
[----:B------:R-:W-:-:S03]  /*1b6c40*/  IMAD.X R42, R42, 0x1, R0, P5 ;  /* 0x000000012a2a7824 */ /* 0x000fc600028e0600 */
[----:B------:R1:W-:Y:S01]  /*1b6c50*/  LDGSTS.E [R6+-0x76f00], desc[UR40][R8.64], P3 ;  /* 0x8910000008067fae */ /* 0x0003e200099a1028 */
[----:B------:R-:W-:-:S03]  /*1b6c60*/  IADD3 R57, P5, PT, R57, R39, RZ ;  /* 0x0000002739397210 */ /* 0x000fc60007fbe0ff */
[----:B------:R1:W-:Y:S04]  /*1b6c70*/  STL [R1+0x8b44], R42 ;  /* 0x008b442a01007387 */ /* 0x0003e80000100800 */
[----:B------:R-:W2:Y:S04]  /*1b6c80*/  LDL.LU R46, [R1+0x8ac4] ;  /* 0x008ac400012e7983 */ /* 0x000ea80000300800 */
[----:B------:R-:W-:Y:S04]  /*1b6c90*/  STL [R1+0x8b48], R57 ;  /* 0x008b483901007387 */ /* 0x000fe80000100800 */
[----:B------:R-:W2:Y:S01]  /*1b6ca0*/  LDL.LU R45, [R1+0x8aac] ;  /* 0x008aac00012d7983 */ /* 0x000ea20000300800 */
[----:B-1----:R-:W-:Y:S01]  /*1b6cb0*/  IMAD.MOV.U32 R8, RZ, RZ, R3 ;  /* 0x000000ffff087224 */ /* 0x002fe200078e0003 */
[----:B------:R-:W-:-:S02]  /*1b6cc0*/  MOV R9, R43 ;  /* 0x0000002b00097202 */ /* 0x000fc40000000f00 */
[----:B------:R-:W-:Y:S01]  /*1b6cd0*/  ISETP.NE.U32.AND P4, PT, RZ, UR10, PT ;  /* 0x0000000aff007c0c */ /* 0x000fe2000bf85070 */
[----:B------:R-:W2:Y:S04]  /*1b6ce0*/  LDL.LU R3, [R1+0x8abc] ;  /* 0x008abc0001037983 */ /* 0x000ea80000300800 */
[----:B------:R1:W-:Y:S01]  /*1b6cf0*/  LDGSTS.E [R6+-0x76e80], desc[UR40][R8.64], P3 ;  /* 0x8918000008067fae */ /* 0x0003e200099a1028 */
[----:B---3--:R-:W-:Y:S01]  /*1b6d00*/  IMAD.X R58, R58, 0x1, R0, P5 ;  /* 0x000000013a3a7824 */ /* 0x008fe200028e0600 */
[----:B------:R-:W-:Y:S01]  /*1b6d10*/  IADD3 R38, P3, PT, R38, R39, RZ ;  /* 0x0000002726267210 */ /* 0x000fe20007f7e0ff */
[----:B-1----:R-:W-:-:S04]  /*1b6d20*/  IMAD.MOV.U32 R9, RZ, RZ, R42 ;  /* 0x000000ffff097224 */ /* 0x002fc800078e002a */
[----:B------:R1:W-:Y:S04]  /*1b6d30*/  STL [R1+0x8b40], R38 ;  /* 0x008b402601007387 */ /* 0x0003e80000100800 */
[----:B------:R3:W-:Y:S04]  /*1b6d40*/  STL [R1+0x8b3c], R58 ;  /* 0x008b3c3a01007387 */ /* 0x0007e80000100800 */
[----:B------:R-:W2:Y:S01]  /*1b6d50*/  LDL.LU R42, [R1+0x8ab0] ;  /* 0x008ab000012a7983 */ /* 0x000ea20000300800 */
[----:B------:R-:W-:-:S03]  /*1b6d60*/  IMAD.MOV.U32 R8, RZ, RZ, R37 ;  /* 0x000000ffff087224 */ /* 0x000fc600078e0025 */
[----:B------:R-:W2:Y:S04]  /*1b6d70*/  LDL.LU R43, [R1+0x8ab8] ;  /* 0x008ab800012b7983 */ /* 0x000ea80000300800 */
[----:B------:R-:W2:Y:S04]  /*1b6d80*/  LDL.LU R37, [R1+0x8a34] ;  /* 0x008a340001257983 */ /* 0x000ea80000300800 */
[----:B------:R1:W-:Y:S02]  /*1b6d90*/  LDGSTS.E [R6+-0x76800], desc[UR40][R8.64], P4 ;  /* 0x8980000008067fae */ /* 0x0003e4000a1a1028 */
[----:B-1----:R-:W-:-:S02]  /*1b6da0*/  IMAD.MOV.U32 R8, RZ, RZ, R57 ;  /* 0x000000ffff087224 */ /* 0x002fc400078e0039 */
[----:B------:R-:W-:-:S05]  /*1b6db0*/  IMAD.MOV.U32 R9, RZ, RZ, R58 ;  /* 0x000000ffff097224 */ /* 0x000fca00078e003a */
[----:B------:R1:W-:Y:S02]  /*1b6dc0*/  LDGSTS.E [R6+-0x76780], desc[UR40][R8.64], P4 ;  /* 0x8988000008067fae */ /* 0x0003e4000a1a1028 */
[----:B-1----:R-:W-:Y:S02]  /*1b6dd0*/  MOV R8, R38 ;  /* 0x0000002600087202 */ /* 0x002fe40000000f00 */
[----:B----4-:R-:W-:Y:S02]  /*1b6de0*/  IADD3.X R56, PT, PT, R56, R0, RZ, P3, !PT ;  /* 0x0000000038387210 */ /* 0x010fe40001ffe4ff */
[----:B------:R-:W-:-:S05]  /*1b6df0*/  IADD3 R41, P5, PT, R41, R39, RZ ;  /* 0x0000002729297210 */ /* 0x000fca0007fbe0ff */
[----:B------:R1:W-:Y:S04]  /*1b6e00*/  STL [R1+0x8b38], R41 ;  /* 0x008b382901007387 */ /* 0x0003e80000100800 */
[----:B------:R4:W-:Y:S04]  /*1b6e10*/  STL [R1+0x8b34], R56 ;  /* 0x008b343801007387 */ /* 0x0009e80000100800 */
[----:B------:R-:W2:Y:S04]  /*1b6e20*/  LDL.LU R38, [R1+0x8a30] ;  /* 0x008a300001267983 */ /* 0x000ea80000300800 */
[----:B------:R-:W2:Y:S01]  /*1b6e30*/  LDL.LU R57, [R1+0x8a3c] ;  /* 0x008a3c0001397983 */ /* 0x000ea20000300800 */
[----:B------:R-:W-:-:S05]  /*1b6e40*/  IMAD.MOV.U32 R9, RZ, RZ, R56 ;  /* 0x000000ffff097224 */ /* 0x000fca00078e0038 */
[----:B------:R1:W-:Y:S01]  /*1b6e50*/  LDGSTS.E [R6+-0x76700], desc[UR40][R8.64], P4 ;  /* 0x8990000008067fae */ /* 0x0003e2000a1a1028 */
[----:B--2---:R-:W-:-:S05]  /*1b6e60*/  IMAD.X R47, R47, 0x1, R0, P5 ;  /* 0x000000012f2f7824 */ /* 0x004fca00028e0600 */
[----:B------:R-:W-:Y:S04]  /*1b6e70*/  STL [R1+0x8b2c], R47 ;  /* 0x008b2c2f01007387 */ /* 0x000fe80000100800 */
[----:B---3--:R-:W2:Y:S01]  /*1b6e80*/  LDL.LU R58, [R1+0x8a38] ;  /* 0x008a3800013a7983 */ /* 0x008ea20000300800 */
        /* <DEDUP_REMOVED lines=9> */
[----:B------:R-:W-:-:S03]  /*1b6f20*/  IADD3 R44, P4, PT, R44, R39, RZ ;  /* 0x000000272c2c7210 */ /* 0x000fc60007f9e0ff */
[----:B------:R1:W-:Y:S01]  /*1b6f30*/  STL [R1+0x8ad0], R40 ;  /* 0x008ad02801007387 */ /* 0x0003e20000100800 */
[----:B------:R-:W-:Y:S02]  /*1b6f40*/  IADD3.X R46, PT, PT, R46, R0, RZ, P5, !PT ;  /* 0x000000002e2e7210 */ /* 0x000fe40002ffe4ff */
[----:B------:R-:W-:Y:S01]  /*1b6f50*/  IADD3 R7, P5, PT, R7, R39, RZ ;  /* 0x0000002707077210 */ /* 0x000fe20007fbe0ff */
[----:B------:R-:W-:Y:S01]  /*1b6f60*/  IMAD.X R45, R45, 0x1, R0, P4 ;  /* 0x000000012d2d7824 */ /* 0x000fe200020e0600 */
[----:B------:R-:W-:Y:S04]  /*1b6f70*/  STL [R1+0x8ac8], R44 ;  /* 0x008ac82c01007387 */ /* 0x000fe80000100800 */
[----:B------:R-:W-:Y:S04]  /*1b6f80*/  STL [R1+0x8ac4], R46 ;  /* 0x008ac42e01007387 */ /* 0x000fe80000100800 */
[----:B------:R-:W-:Y:S01]  /*1b6f90*/  STL [R1+0x8ab4], R7 ;  /* 0x008ab40701007387 */ /* 0x000fe20000100800 */
[----:B-1----:R-:W-:-:S03]  /*1b6fa0*/  IMAD.MOV.U32 R8, RZ, RZ, R40 ;  /* 0x000000ffff087224 */ /* 0x002fc600078e0028 */
[----:B------:R1:W-:Y:S04]  /*1b6fb0*/  STL [R1+0x8aac], R45 ;  /* 0x008aac2d01007387 */ /* 0x0003e80000100800 */
[----:B----4-:R-:W4:Y:S04]  /*1b6fc0*/  LDL.LU R56, [R1+0x8a40] ;  /* 0x008a400001387983 */ /* 0x010f280000300800 */
[----:B------:R-:W4:Y:S01]  /*1b6fd0*/  LDL.LU R40, [R1+0x8a4c] ;  /* 0x008a4c0001287983 */ /* 0x000f220000300800 */
[----:B------:R-:W-:Y:S01]  /*1b6fe0*/  IADD3 R3, P4, PT, R3, R39, RZ ;  /* 0x0000002703037210 */ /* 0x000fe20007f9e0ff */
[----:B------:R-:W-:-:S04]  /*1b6ff0*/  IMAD.MOV.U32 R9, RZ, RZ, R46 ;  /* 0x000000ffff097224 */ /* 0x000fc800078e002e */
[----:B------:R-:W-:Y:S04]  /*1b7000*/  STL [R1+0x8abc], R3 ;  /* 0x008abc0301007387 */ /* 0x000fe80000100800 */
[----:B------:R1:W-:Y:S01]  /*1b7010*/  LDGSTS.E [R6+-0x76000], desc[UR40][R8.64], P3 ;  /* 0x8a00000008067fae */ /* 0x0003e200099a1028 */
[----:B------:R-:W-:Y:S01]  /*1b7020*/  IADD3.X R42, PT, PT, R42, R0, RZ, P5, !PT ;  /* 0x000000002a2a7210 */ /* 0x000fe20002ffe4ff */
[----:B-1----:R-:W-:Y:S02]  /*1b7030*/  IMAD.MOV.U32 R8, RZ, RZ, R44 ;  /* 0x000000ffff087224 */ /* 0x002fe400078e002c */
[----:B------:R-:W-:Y:S02]  /*1b7040*/  IMAD.MOV.U32 R9, RZ, RZ, R45 ;  /* 0x000000ffff097224 */ /* 0x000fe400078e002d */
[----:B------:R1:W-:Y:S04]  /*1b7050*/  STL [R1+0x8ab0], R42 ;  /* 0x008ab02a01007387 */ /* 0x0003e80000100800 */
[----:B------:R-:W4:Y:S01]  /*1b7060*/  LDL.LU R47, [R1+0x8a48] ;  /* 0x008a4800012f7983 */ /* 0x000f220000300800 */
[----:B------:R-:W-:Y:S01]  /*1b7070*/  IADD3 R37, P5, PT, R37, R39, RZ ;  /* 0x0000002725257210 */ /* 0x000fe20007fbe0ff */
[----:B------:R-:W-:-:S02]  /*1b7080*/  IMAD.X R43, R43, 0x1, R0, P4 ;  /* 0x000000012b2b7824 */ /* 0x000fc400020e0600 */
[----:B------:R1:W-:Y:S04]  /*1b7090*/  LDGSTS.E [R6+-0x75f80], desc[UR40][R8.64], P3 ;  /* 0x8a08000008067fae */ /* 0x0003e800099a1028 */
[----:B------:R-:W-:Y:S04]  /*1b70a0*/  STL [R1+0x8a34], R37 ;  /* 0x008a342501007387 */ /* 0x000fe80000100800 */
[----:B------:R-:W-:Y:S04]  /*1b70b0*/  STL [R1+0x8ab8], R43 ;  /* 0x008ab82b01007387 */ /* 0x000fe80000100800 */
[----:B------:R-:W4:Y:S01]  /*1b70c0*/  LDL.LU R45, [R1+0x89b4] ;  /* 0x0089b400012d7983 */ /* 0x000f220000300800 */
[----:B-1----:R-:W-:Y:S01]  /*1b70d0*/  MOV R8, R7 ;  /* 0x0000000700087202 */ /* 0x002fe20000000f00 */
[----:B------:R-:W-:-:S02]  /*1b70e0*/  IMAD.MOV.U32 R9, RZ, RZ, R42 ;  /* 0x000000ffff097224 */ /* 0x000fc400078e002a */
[----:B------:R-:W4:Y:S04]  /*1b70f0*/  LDL.LU R42, [R1+0x89bc] ;  /* 0x0089bc00012a7983 */ /* 0x000f280000300800 */
[----:B------:R-:W4:Y:S04]  /*1b7100*/  LDL.LU R7, [R1+0x89c4] ;  /* 0x0089c40001077983 */ /* 0x000f280000300800 */
[----:B------:R1:W-:Y:S02]  /*1b7110*/  LDGSTS.E [R6+-0x75f00], desc[UR40][R8.64], P3 ;  /* 0x8a10000008067fae */ /* 0x0003e400099a1028 */
[----:B-1----:R-:W-:Y:S01]  /*1b7120*/  IMAD.MOV.U32 R8, RZ, RZ, R3 ;  /* 0x000000ffff087224 */ /* 0x002fe200078e0003 */
[----:B------:R-:W-:-:S05]  /*1b7130*/  MOV R9, R43 ;  /* 0x0000002b00097202 */ /* 0x000fca0000000f00 */
[----:B------:R1:W-:Y:S01]  /*1b7140*/  LDGSTS.E [R6+-0x75e80], desc[UR40][R8.64], P3 ;  /* 0x8a18000008067fae */ /* 0x0003e200099a1028 */
[----:B------:R-:W-:Y:S01]  /*1b7150*/  IMAD.X R38, R38, 0x1, R0, P5 ;  /* 0x0000000126267824 */ /* 0x000fe200028e0600 */
        /* <DEDUP_REMOVED lines=8> */
[----:B---3--:R-:W-:-:S05]  /*1b71e0*/  IADD3 R41, P3, PT, R41, R39, RZ ;  /* 0x0000002729297210 */ /* 0x008fca0007f7e0ff */
[----:B------:R1:W-:Y:S04]  /*1b71f0*/  STL [R1+0x8a44], R41 ;  /* 0x008a442901007387 */ /* 0x0003e80000100800 */
[----:B------:R2:W-:Y:S04]  /*1b7200*/  STL [R1+0x8a38], R58 ;  /* 0x008a383a01007387 */ /* 0x0005e80000100800 */
[----:B------:R-:W3:Y:S01]  /*1b7210*/  LDL.LU R38, [R1+0x89c0] ;  /* 0x0089c00001267983 */ /* 0x000ee20000300800 */
        /* <DEDUP_REMOVED lines=9> */
[----:B------:R-:W-:-:S05]  /*1b72b0*/  IMAD.MOV.U32 R9, RZ, RZ, R58 ;  /* 0x000000ffff097224 */ /* 0x000fca00078e003a */
[----:B------:R1:W-:Y:S01]  /*1b72c0*/  LDGSTS.E [R6+-0x75780], desc[UR40][R8.64], P4 ;  /* 0x8a88000008067fae */ /* 0x0003e2000a1a1028 */
[----:B----4-:R-:W-:Y:S02]  /*1b72d0*/  IADD3.X R56, PT, PT, R56, R0, RZ, P3, !PT ;  /* 0x0000000038387210 */ /* 0x010fe40001ffe4ff */
[----:B------:R-:W-:Y:S02]  /*1b72e0*/  IADD3 R40, P5, PT, R40, R39, RZ ;  /* 0x0000002728287210 */ /* 0x000fe40007fbe0ff */
[----:B-1----:R-:W-:-:S03]  /*1b72f0*/  MOV R8, R41 ;  /* 0x0000002900087202 */ /* 0x002fc60000000f00 */
[----:B------:R1:W-:Y:S04]  /*1b7300*/  STL [R1+0x8a4c], R40 ;  /* 0x008a4c2801007387 */ /* 0x0003e80000100800 */
[----:B------:R4:W-:Y:S04]  /*1b7310*/  STL [R1+0x8a40], R56 ;  /* 0x008a403801007387 */ /* 0x0009e80000100800 */
        /* <DEDUP_REMOVED lines=8> */
[----:B--2---:R-:W2:Y:S04]  /*1b73a0*/  LDL.LU R58, [R1+0x8938] ;  /* 0x00893800013a7983 */ /* 0x004ea80000300800 */
[----:B------:R-:W2:Y:S01]  /*1b73b0*/  LDL.LU R40, [R1+0x8944] ;  /* 0x0089440001287983 */ /* 0x000ea20000300800 */
[----:B------:R-:W-:-:S03]  /*1b73c0*/  IADD3 R45, P5, PT, R45, R39, RZ ;  /* 0x000000272d2d7210 */ /* 0x000fc60007fbe0ff */
[----:B------:R1:W-:Y:S01]  /*1b73d0*/  LDGSTS.E [R6+-0x75680], desc[UR40][R8.64], P4 ;  /* 0x8a98000008067fae */ /* 0x0003e2000a1a1028 */
        /* <DEDUP_REMOVED lines=8> */
[----:B------:R1:W-:Y:S04]  /*1b7460*/  STL [R1+0x89c4], R7 ;  /* 0x0089c40701007387 */ /* 0x0003e80000100800 */
[----:B------:R-:W-:Y:S04]  /*1b7470*/  STL [R1+0x89b8], R44 ;  /* 0x0089b82c01007387 */ /* 0x000fe80000100800 */
[----:B----4-:R-:W4:Y:S04]  /*1b7480*/  LDL.LU R56, [R1+0x8940] ;  /* 0x0089400001387983 */ /* 0x010f280000300800 */
[----:B------:R-:W4:Y:S01]  /*1b7490*/  LDL.LU R45, [R1+0x894c] ;  /* 0x00894c00012d7983 */ /* 0x000f220000300800 */
[----:B------:R-:W-:-:S05]  /*1b74a0*/  IADD3 R3, P4, PT, R3, R39, RZ ;  /* 0x0000002703037210 */ /* 0x000fca0007f9e0ff */
[----:B------:R-:W-:Y:S01]  /*1b74b0*/  STL [R1+0x89cc], R3 ;  /* 0x0089cc0301007387 */ /* 0x000fe20000100800 */
[----:B---3--:R-:W-:-:S05]  /*1b74c0*/  IADD3.X R38, PT, PT, R38, R0, RZ, P5, !PT ;  /* 0x0000000026267210 */ /* 0x008fca0002ffe4ff */
        /* <DEDUP_REMOVED lines=9> */
[----:B------:R-:W-:-:S09]  /*1b7560*/  UISETP.GT.AND UP1, UPT, UR11, 0x5c, UPT ;  /* 0x0000005c0b00788c */ /* 0x000fd2000bf24270 */
[----:B------:R1:W-:Y:S04]  /*1b7570*/  LDGSTS.E [R6+-0x75000], desc[UR40][R8.64], P3 ;  /* 0x8b00000008067fae */ /* 0x0003e800099a1028 */
[----:B------:R-:W-:Y:S04]  /*1b7580*/  STL [R1+0x8934], R37 ;  /* 0x0089342501007387 */ /* 0x000fe80000100800 */
[----:B------:R-:W-:Y:S01]  /*1b7590*/  STL [R1+0x89c8], R43 ;  /* 0x0089c82b01007387 */ /* 0x000fe20000100800 */
[----:B-1----:R-:W-:Y:S02]  /*1b75a0*/  IMAD.MOV.U32 R8, RZ, RZ, R42 ;  /* 0x000000ffff087224 */ /* 0x002fe400078e002a */
[----:B------:R-:W-:-:S05]  /*1b75b0*/  IMAD.MOV.U32 R9, RZ, RZ, R44 ;  /* 0x000000ffff097224 */ /* 0x000fca00078e002c */
[----:B------:R1:W-:Y:S01]  /*1b75c0*/  LDGSTS.E [R6+-0x74f80], desc[UR40][R8.64], P3 ;  /* 0x8b08000008067fae */ /* 0x0003e200099a1028 */
[----:B------:R-:W-:Y:S01]  /*1b75d0*/  USEL UR10, URZ, 0x4, !UP1 ;  /* 0x00000004ff0a7887 */ /* 0x000fe2000c800000 */
[----:B-1----:R-:W-:Y:S01]  /*1b75e0*/  MOV R8, R7 ;  /* 0x0000000700087202 */ /* 0x002fe20000000f00 */
[----:B------:R-:W-:Y:S01]  /*1b75f0*/  IMAD.MOV.U32 R9, RZ, RZ, R38 ;  /* 0x000000ffff097224 */ /* 0x000fe200078e0026 */
[----:B------:R-:W4:Y:S04]  /*1b7600*/  LDL.LU R7, [R1+0x88b4] ;  /* 0x0088b40001077983 */ /* 0x000f280000300800 */
[----:B------:R-:W4:Y:S01]  /*1b7610*/  LDL.LU R42, [R1+0x88bc] ;  /* 0x0088bc00012a7983 */ /* 0x000f220000300800 */
[----:B------:R-:W-:-:S03]  /*1b7620*/  IMAD.X R41, R41, 0x1, R0, P5 ;  /* 0x0000000129297824 */ /* 0x000fc600028e0600 */
[----:B---3--:R-:W3:Y:S01]  /*1b7630*/  LDL.LU R38, [R1+0x88c4] ;  /* 0x0088c40001267983 */ /* 0x008ee20000300800 */
[----:B------:R-:W-:-:S03]  /*1b7640*/  IADD3 R57, P5, PT, R57, R39, RZ ;  /* 0x0000002739397210 */ /* 0x000fc60007fbe0ff */
[----:B------:R1:W-:Y:S04]  /*1b7650*/  LDGSTS.E [R6+-0x74f00], desc[UR40][R8.64], P3 ;  /* 0x8b10000008067fae */ /* 0x0003e800099a1028 */
[----:B------:R1:W-:Y:S04]  /*1b7660*/  STL [R1+0x8930], R41 ;  /* 0x0089302901007387 */ /* 0x0003e80000100800 */
[----:B------:R-:W3:Y:S04]  /*1b7670*/  LDL.LU R46, [R1+0x88b0] ;  /* 0x0088b000012e7983 */ /* 0x000ee80000300800 */
[----:B------:R-:W-:Y:S01]  /*1b7680*/  STL [R1+0x893c], R57 ;  /* 0x00893c3901007387 */ /* 0x000fe20000100800 */
[----:B------:R-:W-:-:S03]  /*1b7690*/  USEL UR10, UR10, URZ, !UP0 ;  /* 0x000000ff0a0a7287 */ /* 0x000fc6000c000000 */
[----:B------:R-:W3:Y:S01]  /*1b76a0*/  LDL.LU R44, [R1+0x88b8] ;  /* 0x0088b800012c7983 */ /* 0x000ee20000300800 */
[----:B-1----:R-:W-:Y:S01]  /*1b76b0*/  IMAD.MOV.U32 R8, RZ, RZ, R3 ;  /* 0x000000ffff087224 */ /* 0x002fe200078e0003 */
[----:B------:R-:W-:Y:S02]  /*1b76c0*/  MOV R9, R43 ;  /* 0x0000002b00097202 */ /* 0x000fe40000000f00 */
[----:B------:R-:W-:Y:S01]  /*1b76d0*/  ISETP.NE.U32.AND P4, PT, RZ, UR10, PT ;  /* 0x0000000aff007c0c */ /* 0x000fe2000bf85070 */
[----:B------:R-:W3:Y:S04]  /*1b76e0*/  LDL.LU R3, [R1+0x88cc] ;  /* 0x0088cc0001037983 */ /* 0x000ee80000300800 */
[----:B------:R1:W-:Y:S01]  /*1b76f0*/  LDGSTS.E [R6+-0x74e80], desc[UR40][R8.64], P3 ;  /* 0x8b18000008067fae */ /* 0x0003e200099a1028 */
[----:B--2---:R-:W-:Y:S01]  /*1b7700*/  IMAD.X R58, R58, 0x1, R0, P5 ;  /* 0x000000013a3a7824 */ /* 0x004fe200028e0600 */
[----:B------:R-:W-:-:S05]  /*1b7710*/  IADD3 R40, P3, PT, R40, R39, RZ ;  /* 0x0000002728287210 */ /* 0x000fca0007f7e0ff */
[----:B------:R2:W-:Y:S01]  /*1b7720*/  STL [R1+0x8944], R40 ;  /* 0x0089442801007387 */ /* 0x0005e20000100800 */
[----:B-1----:R-:W-:-:S03]  /*1b7730*/  IMAD.MOV.U32 R9, RZ, RZ, R41 ;  /* 0x000000ffff097224 */ /* 0x002fc600078e0029 */
[----:B------:R1:W-:Y:S04]  /*1b7740*/  STL [R1+0x8938], R58 ;  /* 0x0089383a01007387 */ /* 0x0003e80000100800 */
[----:B------:R-:W3:Y:S01]  /*1b7750*/  LDL.LU R41, [R1+0x88c0] ;  /* 0x0088c00001297983 */ /* 0x000ee20000300800 */
[----:B------:R-:W-:-:S03]  /*1b7760*/  IMAD.MOV.U32 R8, RZ, RZ, R37 ;  /* 0x000000ffff087224 */ /* 0x000fc600078e0025 */
[----:B------:R-:W3:Y:S04]  /*1b7770*/  LDL.LU R43, [R1+0x88c8] ;  /* 0x0088c800012b7983 */ /* 0x000ee80000300800 */
[----:B------:R-:W3:Y:S04]  /*1b7780*/  LDL.LU R37, [R1+0x8814] ;  /* 0x0088140001257983 */ /* 0x000ee80000300800 */
        /* <DEDUP_REMOVED lines=9> */
[----:B--2---:R-:W2:Y:S04]  /*1b7820*/  LDL.LU R40, [R1+0x8810] ;  /* 0x0088100001287983 */ /* 0x004ea80000300800 */
[----:B------:R-:W2:Y:S01]  /*1b7830*/  LDL.LU R57, [R1+0x881c] ;  /* 0x00881c0001397983 */ /* 0x000ea20000300800 */
[----:B------:R-:W-:-:S05]  /*1b7840*/  IMAD.MOV.U32 R9, RZ, RZ, R56 ;  /* 0x000000ffff097224 */ /* 0x000fca00078e0038 */
[----:B------:R1:W-:Y:S01]  /*1b7850*/  LDGSTS.E [R6+-0x74700], desc[UR40][R8.64], P4 ;  /* 0x8b90000008067fae */ /* 0x0003e2000a1a1028 */
[----:B------:R-:W-:-:S05]  /*1b7860*/  IMAD.X R47, R47, 0x1, R0, P5 ;  /* 0x000000012f2f7824 */ /* 0x000fca00028e0600 */
[----:B------:R-:W-:Y:S04]  /*1b7870*/  STL [R1+0x8948], R47 ;  /* 0x0089482f01007387 */ /* 0x000fe80000100800 */
[----:B------:R-:W2:Y:S01]  /*1b7880*/  LDL.LU R58, [R1+0x8818] ;  /* 0x00881800013a7983 */ /* 0x000ea20000300800 */
[----:B-1----:R-:W-:-:S03]  /*1b7890*/  IMAD.MOV.U32 R8, RZ, RZ, R45 ;  /* 0x000000ffff087224 */ /* 0x002fc600078e002d */
[----:B------:R-:W2:Y:S01]  /*1b78a0*/  LDL.LU R45, [R1+0x8824] ;  /* 0x00882400012d7983 */ /* 0x000ea20000300800 */
        /* <DEDUP_REMOVED lines=8> */
[----:B---3--:R-:W-:Y:S02]  /*1b7930*/  IADD3.X R46, PT, PT, R46, R0, RZ, P5, !PT ;  /* 0x000000002e2e7210 */ /* 0x008fe40002ffe4ff */
[----:B------:R-:W-:Y:S01]  /*1b7940*/  IADD3 R38, P5, PT, R38, R39, RZ ;  /* 0x0000002726267210 */ /* 0x000fe20007fbe0ff */
[----:B------:R3:W-:Y:S01]  /*1b7950*/  STL [R1+0x88b4], R7 ;  /* 0x0088b40701007387 */ /* 0x0007e20000100800 */
[----:B------:R-:W-:-:S03]  /*1b7960*/  IMAD.X R44, R44, 0x1, R0, P4 ;  /* 0x000000012c2c7824 */ /* 0x000fc600020e0600 */
[----:B------:R-:W-:Y:S04]  /*1b7970*/  STL [R1+0x88bc], R42 ;  /* 0x0088bc2a01007387 */ /* 0x000fe80000100800 */
[----:B------:R-:W-:Y:S04]  /*1b7980*/  STL [R1+0x88b0], R46 ;  /* 0x0088b02e01007387 */ /* 0x000fe80000100800 */
[----:B------:R3:W-:Y:S04]  /*1b7990*/  STL [R1+0x88c4], R38 ;  /* 0x0088c42601007387 */ /* 0x0007e80000100800 */
[----:B------:R-:W-:Y:S01]  /*1b79a0*/  STL [R1+0x88b8], R44 ;  /* 0x0088b82c01007387 */ /* 0x000fe20000100800 */
[----:B-1----:R-:W-:-:S03]  /*1b79b0*/  IMAD.MOV.U32 R8, RZ, RZ, R7 ;  /* 0x000000ffff087224 */ /* 0x002fc600078e0007 */
[----:B----4-:R-:W4:Y:S04]  /*1b79c0*/  LDL.LU R56, [R1+0x8820] ;  /* 0x0088200001387983 */ /* 0x010f280000300800 */
[----:B---3--:R-:W3:Y:S01]  /*1b79d0*/  LDL.LU R7, [R1+0x882c] ;  /* 0x00882c0001077983 */ /* 0x008ee20000300800 */
[----:B------:R-:W-:Y:S01]  /*1b79e0*/  IADD3 R3, P4, PT, R3, R39, RZ ;  /* 0x0000002703037210 */ /* 0x000fe20007f9e0ff */
[----:B------:R-:W-:-:S04]  /*1b79f0*/  IMAD.MOV.U32 R9, RZ, RZ, R46 ;  /* 0x000000ffff097224 */ /* 0x000fc800078e002e */
[----:B------:R-:W-:Y:S04]  /*1b7a00*/  STL [R1+0x88cc], R3 ;  /* 0x0088cc0301007387 */ /* 0x000fe80000100800 */
[----:B------:R1:W-:Y:S01]  /*1b7a10*/  LDGSTS.E [R6+-0x74000], desc[UR40][R8.64], P3 ;  /* 0x8c00000008067fae */ /* 0x0003e200099a1028 */
[----:B------:R-:W-:-:S05]  /*1b7a20*/  IADD3.X R41, PT, PT, R41, R0, RZ, P5, !PT ;  /* 0x0000000029297210 */ /* 0x000fca0002ffe4ff */
[----:B------:R1:W-:Y:S04]  /*1b7a30*/  STL [R1+0x88c0], R41 ;  /* 0x0088c02901007387 */ /* 0x0003e80000100800 */
[----:B------:R-:W3:Y:S01]  /*1b7a40*/  LDL.LU R47, [R1+0x8828] ;  /* 0x00882800012f7983 */ /* 0x000ee20000300800 */
[----:B-1----:R-:W-:Y:S02]  /*1b7a50*/  IMAD.MOV.U32 R8, RZ, RZ, R42 ;  /* 0x000000ffff087224 */ /* 0x002fe400078e002a */
[----:B------:R-:W-:Y:S01]  /*1b7a60*/  IMAD.MOV.U32 R9, RZ, RZ, R44 ;  /* 0x000000ffff097224 */ /* 0x000fe200078e002c */
[----:B------:R-:W-:Y:S01]  /*1b7a70*/  IADD3 R37, P5, PT, R37, R39, RZ ;  /* 0x0000002725257210 */ /* 0x000fe20007fbe0ff */
[----:B------:R-:W-:-:S03]  /*1b7a80*/  IMAD.X R43, R43, 0x1, R0, P4 ;  /* 0x000000012b2b7824 */ /* 0x000fc600020e0600 */
[----:B------:R1:W-:Y:S04]  /*1b7a90*/  LDGSTS.E [R6+-0x73f80], desc[UR40][R8.64], P3 ;  /* 0x8c08000008067fae */ /* 0x0003e800099a1028 */
[----:B------:R-:W-:Y:S04]  /*1b7aa0*/  STL [R1+0x8814], R37 ;  /* 0x0088142501007387 */ /* 0x000fe80000100800 */
[----:B------:R2:W-:Y:S01]  /*1b7ab0*/  STL [R1+0x88c8], R43 ;  /* 0x0088c82b01007387 */ /* 0x0005e20000100800 */
[----:B-1----:R-:W-:Y:S01]  /*1b7ac0*/  MOV R8, R38 ;  /* 0x0000002600087202 */ /* 0x002fe20000000f00 */
[----:B------:R-:W-:-:S02]  /*1b7ad0*/  IMAD.MOV.U32 R9, RZ, RZ, R41 ;  /* 0x000000ffff097224 */ /* 0x000fc400078e0029 */
[----:B------:R-:W3:Y:S04]  /*1b7ae0*/  LDL.LU R38, [R1+0x8794] ;  /* 0x0087940001267983 */ /* 0x000ee80000300800 */
[----:B------:R-:W3:Y:S04]  /*1b7af0*/  LDL.LU R42, [R1+0x879c] ;  /* 0x00879c00012a7983 */ /* 0x000ee80000300800 */
[----:B------:R-:W3:Y:S04]  /*1b7b00*/  LDL.LU R41, [R1+0x87a4] ;  /* 0x0087a40001297983 */ /* 0x000ee80000300800 */
[----:B------:R1:W-:Y:S02]  /*1b7b10*/  LDGSTS.E [R6+-0x73f00], desc[UR40][R8.64], P3 ;  /* 0x8c10000008067fae */ /* 0x0003e400099a1028 */
[----:B-1----:R-:W-:Y:S01]  /*1b7b20*/  IMAD.MOV.U32 R8, RZ, RZ, R3 ;  /* 0x000000ffff087224 */ /* 0x002fe200078e0003 */
[----:B------:R-:W-:-:S05]  /*1b7b30*/  MOV R9, R43 ;  /* 0x0000002b00097202 */ /* 0x000fca0000000f00 */
[----:B------:R1:W-:Y:S02]  /*1b7b40*/  LDGSTS.E [R6+-0x73e80], desc[UR40][R8.64], P3 ;  /* 0x8c18000008067fae */ /* 0x0003e400099a1028 */
[----:B-1----:R-:W-:Y:S02]  /*1b7b50*/  IMAD.MOV.U32 R8, RZ, RZ, R37 ;  /* 0x000000ffff087224 */ /* 0x002fe400078e0025 */
[----:B--2---:R-:W-:Y:S01]  /*1b7b60*/  IMAD.X R40, R40, 0x1, R0, P5 ;  /* 0x0000000128287824 */ /* 0x004fe200028e0600 */
[----:B------:R-:W-:-:S04]  /*1b7b70*/  IADD3 R57, P5, PT, R57, R39, RZ ;  /* 0x0000002739397210 */ /* 0x000fc80007fbe0ff */
[----:B------:R1:W-:Y:S04]  /*1b7b80*/  STL [R1+0x8810], R40 ;  /* 0x0088102801007387 */ /* 0x0003e80000100800 */
[----:B------:R-:W2:Y:S04]  /*1b7b90*/  LDL.LU R43, [R1+0x8790] ;  /* 0x00879000012b7983 */ /* 0x000ea80000300800 */
[----:B------:R-:W-:Y:S04]  /*1b7ba0*/  STL [R1+0x881c], R57 ;  /* 0x00881c3901007387 */ /* 0x000fe80000100800 */
[----:B------:R-:W2:Y:S04]  /*1b7bb0*/  LDL.LU R46, [R1+0x8798] ;  /* 0x00879800012e7983 */ /* 0x000ea80000300800 */
[----:B------:R-:W2:Y:S01]  /*1b7bc0*/  LDL.LU R3, [R1+0x87ac] ;  /* 0x0087ac0001037983 */ /* 0x000ea20000300800 */
[----:B------:R-:W-:-:S02]  /*1b7bd0*/  IMAD.MOV.U32 R9, RZ, RZ, R40 ;  /* 0x000000ffff097224 */ /* 0x000fc400078e0028 */
[----:B------:R-:W-:Y:S01]  /*1b7be0*/  IMAD.X R58, R58, 0x1, R0, P5 ;  /* 0x000000013a3a7824 */ /* 0x000fe200028e0600 */
[----:B------:R-:W-:-:S05]  /*1b7bf0*/  IADD3 R45, P3, PT, R45, R39, RZ ;  /* 0x000000272d2d7210 */ /* 0x000fca0007f7e0ff */
[----:B------:R1:W-:Y:S04]  /*1b7c00*/  STL [R1+0x8824], R45 ;  /* 0x0088242d01007387 */ /* 0x0003e80000100800 */
[----:B------:R-:W-:Y:S04]  /*1b7c10*/  STL [R1+0x8818], R58 ;  /* 0x0088183a01007387 */ /* 0x000fe80000100800 */
[----:B------:R-:W2:Y:S04]  /*1b7c20*/  LDL.LU R44, [R1+0x87a0] ;  /* 0x0087a000012c7983 */ /* 0x000ea80000300800 */
[----:B------:R-:W2:Y:S04]  /*1b7c30*/  LDL.LU R37, [R1+0x87a8] ;  /* 0x0087a80001257983 */ /* 0x000ea80000300800 */
[----:B-1----:R-:W2:Y:S01]  /*1b7c40*/  LDL.LU R40, [R1+0x8714] ;  /* 0x0087140001287983 */ /* 0x002ea20000300800 */
[----:B------:R-:W-:-:S04]  /*1b7c50*/  UISETP.GT.AND UP1, UPT, UR11, 0x64, UPT ;  /* 0x000000640b00788c */ /* 0x000fc8000bf24270 */
[----:B------:R-:W-:-:S04]  /*1b7c60*/  USEL UR10, URZ, 0x4, !UP1 ;  /* 0x00000004ff0a7887 */ /* 0x000fc8000c800000 */
[----:B------:R-:W-:-:S06]  /*1b7c70*/  USEL UR10, UR10, URZ, !UP0 ;  /* 0x000000ff0a0a7287 */ /* 0x000fcc000c000000 */
[----:B------:R-:W-:Y:S01]  /*1b7c80*/  ISETP.NE.U32.AND P4, PT, RZ, UR10, PT ;  /* 0x0000000aff007c0c */ /* 0x000fe2000bf85070 */
[----:B------:R-:W-:-:S12]  /*1b7c90*/  UISETP.GT.AND UP1, UPT, UR11, 0x68, UPT ;  /* 0x000000680b00788c */ /* 0x000fd8000bf24270 */
[----:B------:R1:W-:Y:S02]  /*1b7ca0*/  LDGSTS.E [R6+-0x73800], desc[UR40][R8.64], P4 ;  /* 0x8c80000008067fae */ /* 0x0003e4000a1a1028 */
[----:B-1----:R-:W-:Y:S02]  /*1b7cb0*/  IMAD.MOV.U32 R8, RZ, RZ, R57 ;  /* 0x000000ffff087224 */ /* 0x002fe400078e0039 */
[----:B------:R-:W-:-:S05]  /*1b7cc0*/  IMAD.MOV.U32 R9, RZ, RZ, R58 ;  /* 0x000000ffff097224 */ /* 0x000fca00078e003a */
[----:B------:R1:W-:Y:S01]  /*1b7cd0*/  LDGSTS.E [R6+-0x73780], desc[UR40][R8.64], P4 ;  /* 0x8c88000008067fae */ /* 0x0003e2000a1a1028 */
[----:B----4-:R-:W-:Y:S02]  /*1b7ce0*/  IADD3.X R56, PT, PT, R56, R0, RZ, P3, !PT ;  /* 0x0000000038387210 */ /* 0x010fe40001ffe4ff */
[----:B---3--:R-:W-:Y:S02]  /*1b7cf0*/  IADD3 R7, P5, PT, R7, R39, RZ ;  /* 0x0000002707077210 */ /* 0x008fe40007fbe0ff */
[----:B-1----:R-:W-:Y:S01]  /*1b7d00*/  MOV R8, R45 ;  /* 0x0000002d00087202 */ /* 0x002fe20000000f00 */
[----:B------:R-:W-:Y:S02]  /*1b7d10*/  IMAD.MOV.U32 R9, RZ, RZ, R56 ;  /* 0x000000ffff097224 */ /* 0x000fe400078e0038 */
[----:B------:R-:W-:Y:S04]  /*1b7d20*/  STL [R1+0x882c], R7 ;  /* 0x00882c0701007387 */ /* 0x000fe80000100800 */
[----:B------:R1:W-:Y:S04]  /*1b7d30*/  STL [R1+0x8820], R56 ;  /* 0x0088203801007387 */ /* 0x0003e80000100800 */
[----:B------:R-:W3:Y:S01]  /*1b7d40*/  LDL.LU R45, [R1+0x8710] ;  /* 0x00871000012d7983 */ /* 0x000ee20000300800 */
[----:B------:R-:W-:-:S03]  /*1b7d50*/  USEL UR10, URZ, 0x4, !UP1 ;  /* 0x00000004ff0a7887 */ /* 0x000fc6000c800000 */
[----:B------:R4:W-:Y:S04]  /*1b7d60*/  LDGSTS.E [R6+-0x73700], desc[UR40][R8.64], P4 ;  /* 0x8c90000008067fae */ /* 0x0009e8000a1a1028 */
[----:B-1----:R-:W3:Y:S01]  /*1b7d70*/  LDL.LU R56, [R1+0x871c] ;  /* 0x00871c0001387983 */ /* 0x002ee20000300800 */
[----:B------:R-:W-:Y:S02]  /*1b7d80*/  IMAD.X R47, R47, 0x1, R0, P5 ;  /* 0x000000012f2f7824 */ /* 0x000fe400028e0600 */
[----:B----4-:R-:W-:-:S03]  /*1b7d90*/  IMAD.MOV.U32 R8, RZ, RZ, R7 ;  /* 0x000000ffff087224 */ /* 0x010fc600078e0007 */
[----:B------:R-:W-:Y:S04]  /*1b7da0*/  STL [R1+0x8828], R47 ;  /* 0x0088282f01007387 */ /* 0x000fe80000100800 */
[----:B------:R-:W4:Y:S01]  /*1b7db0*/  LDL.LU R58, [R1+0x8718] ;  /* 0x00871800013a7983 */ /* 0x000f220000300800 */
[----:B------:R-:W-:-:S03]  /*1b7dc0*/  IMAD.MOV.U32 R9, RZ, RZ, R47 ;  /* 0x000000ffff097224 */ /* 0x000fc600078e002f */
[----:B------:R-:W4:Y:S01]  /*1b7dd0*/  LDL.LU R7, [R1+0x8724] ;  /* 0x0087240001077983 */ /* 0x000f220000300800 */
[----:B------:R-:W-:-:S03]  /*1b7de0*/  USEL UR10, UR10, URZ, !UP0 ;  /* 0x000000ff0a0a7287 */ /* 0x000fc6000c000000 */
[----:B------:R1:W-:Y:S03]  /*1b7df0*/  LDGSTS.E [R6+-0x73680], desc[UR40][R8.64], P4 ;  /* 0x8c98000008067fae */ /* 0x0003e6000a1a1028 */
[----:B------:R-:W-:Y:S02]  /*1b7e00*/  ISETP.NE.U32.AND P3, PT, RZ, UR10, PT ;  /* 0x0000000aff007c0c */ /* 0x000fe4000bf65070 */
[-C--:B------:R-:W-:Y:S02]  /*1b7e10*/  IADD3 R38, P5, PT, R38, R39.reuse, RZ ;  /* 0x0000002726267210 */ /* 0x080fe40007fbe0ff */
[----:B------:R-:W-:-:S03]  /*1b7e20*/  IADD3 R42, P4, PT, R42, R39, RZ ;  /* 0x000000272a2a7210 */ /* 0x000fc60007f9e0ff */
[----:B------:R-:W-:Y:S04]  /*1b7e30*/  STL [R1+0x8794], R38 ;  /* 0x0087942601007387 */ /* 0x000fe80000100800 */
[----:B------:R-:W-:Y:S01]  /*1b7e40*/  STL [R1+0x879c], R42 ;  /* 0x00879c2a01007387 */ /* 0x000fe20000100800 */
[----:B-1----:R-:W-:Y:S01]  /*1b7e50*/  IMAD.MOV.U32 R8, RZ, RZ, R38 ;  /* 0x000000ffff087224 */ /* 0x002fe200078e0026 */
[----:B--2---:R-:W-:Y:S02]  /*1b7e60*/  IADD3.X R43, PT, PT, R43, R0, RZ, P5, !PT ;  /* 0x000000002b2b7210 */ /* 0x004fe40002ffe4ff */
[----:B------:R-:W-:Y:S01]  /*1b7e70*/  IADD3 R41, P5, PT, R41, R39, RZ ;  /* 0x0000002729297210 */ /* 0x000fe20007fbe0ff */
[----:B------:R-:W-:Y:S02]  /*1b7e80*/  IMAD.X R46, R46, 0x1, R0, P4 ;  /* 0x000000012e2e7824 */ /* 0x000fe400020e0600 */
[----:B------:R1:W-:Y:S04]  /*1b7e90*/  STL [R1+0x8790], R43 ;  /* 0x0087902b01007387 */ /* 0x0003e80000100800 */
[----:B------:R-:W-:Y:S01]  /*1b7ea0*/  STL [R1+0x87a4], R41 ;  /* 0x0087a42901007387 */ /* 0x000fe20000100800 */
[----:B------:R-:W-:-:S03]  /*1b7eb0*/  IMAD.MOV.U32 R9, RZ, RZ, R43 ;  /* 0x000000ffff097224 */ /* 0x000fc600078e002b */
[----:B------:R-:W-:Y:S01]  /*1b7ec0*/  STL [R1+0x8798], R46 ;  /* 0x0087982e01007387 */ /* 0x000fe20000100800 */
[----:B------:R-:W-:-:S03]  /*1b7ed0*/  IADD3 R3, P4, PT, R3, R39, RZ ;  /* 0x0000002703037210 */ /* 0x000fc60007f9e0ff */
[----:B------:R2:W-:Y:S04]  /*1b7ee0*/  LDGSTS.E [R6+-0x73000], desc[UR40][R8.64], P3 ;  /* 0x8d00000008067fae */ /* 0x0005e800099a1028 */
[----:B-1----:R-:W4:Y:S04]  /*1b7ef0*/  LDL.LU R43, [R1+0x8720] ;  /* 0x00872000012b7983 */ /* 0x002f280000300800 */
[----:B------:R-:W4:Y:S04]  /*1b7f00*/  LDL.LU R38, [R1+0x872c] ;  /* 0x00872c0001267983 */ /* 0x000f280000300800 */
[----:B------:R-:W-:Y:S01]  /*1b7f10*/  STL [R1+0x87ac], R3 ;  /* 0x0087ac0301007387 */ /* 0x000fe20000100800 */
[----:B------:R-:W-:Y:S01]  /*1b7f20*/  IADD3.X R44, PT, PT, R44, R0, RZ, P5, !PT ;  /* 0x000000002c2c7210 */ /* 0x000fe20002ffe4ff */
[----:B------:R-:W-:Y:S01]  /*1b7f30*/  IMAD.X R37, R37, 0x1, R0, P4 ;  /* 0x0000000125257824 */ /* 0x000fe200020e0600 */
[----:B------:R-:W-:Y:S01]  /*1b7f40*/  IADD3 R40, P5, PT, R40, R39, RZ ;  /* 0x0000002728287210 */ /* 0x000fe20007fbe0ff */
[----:B--2---:R-:W-:-:S02]  /*1b7f50*/  IMAD.MOV.U32 R8, RZ, RZ, R42 ;  /* 0x000000ffff087224 */ /* 0x004fc400078e002a */
[----:B------:R-:W-:Y:S01]  /*1b7f60*/  IMAD.MOV.U32 R9, RZ, RZ, R46 ;  /* 0x000000ffff097224 */ /* 0x000fe200078e002e */
[----:B------:R1:W-:Y:S04]  /*1b7f70*/  STL [R1+0x87a0], R44 ;  /* 0x0087a02c01007387 */ /* 0x0003e80000100800 */
[----:B------:R-:W2:Y:S04]  /*1b7f80*/  LDL.LU R42, [R1+0x8728] ;  /* 0x00872800012a7983 */ /* 0x000ea80000300800 */
[----:B------:R-:W-:Y:S04]  /*1b7f90*/  STL [R1+0x8714], R40 ;  /* 0x0087142801007387 */ /* 0x000fe80000100800 */
[----:B------:R1:W-:Y:S04]  /*1b7fa0*/  STL [R1+0x87a8], R37 ;  /* 0x0087a82501007387 */ /* 0x0003e80000100800 */
[----:B------:R1:W-:Y:S02]  /*1b7fb0*/  LDGSTS.E [R6+-0x72f80], desc[UR40][R8.64], P3 ;  /* 0x8d08000008067fae */ /* 0x0003e400099a1028 */
[----:B-1----:R-:W-:-:S02]  /*1b7fc0*/  IMAD.MOV.U32 R9, RZ, RZ, R44 ;  /* 0x000000ffff097224 */ /* 0x002fc400078e002c */
[----:B------:R-:W2:Y:S01]  /*1b7fd0*/  LDL.LU R44, [R1+0x8694] ;  /* 0x00869400012c7983 */ /* 0x000ea20000300800 */
[----:B------:R-:W-:Y:S01]  /*1b7fe0*/  MOV R8, R41 ;  /* 0x0000002900087202 */ /* 0x000fe20000000f00 */
[----:B------:R-:W-:-:S04]  /*1b7ff0*/  UISETP.GT.AND UP1, UPT, UR11, 0x6c, UPT ;  /* 0x0000006c0b00788c */ /* 0x000fc8000bf24270 */
[----:B------:R1:W-:Y:S01]  /*1b8000*/  LDGSTS.E [R6+-0x72f00], desc[UR40][R8.64], P3 ;  /* 0x8d10000008067fae */ /* 0x0003e200099a1028 */
[----:B------:R-:W-:-:S04]  /*1b8010*/  USEL UR10, URZ, 0x4, !UP1 ;  /* 0x00000004ff0a7887 */ /* 0x000fc8000c800000 */
[----:B------:R-:W-:Y:S01]  /*1b8020*/  USEL UR10, UR10, URZ, !UP0 ;  /* 0x000000ff0a0a7287 */ /* 0x000fe2000c000000 */
[----:B-1----:R-:W-:Y:S01]  /*1b8030*/  IMAD.MOV.U32 R8, RZ, RZ, R3 ;  /* 0x000000ffff087224 */ /* 0x002fe200078e0003 */
[----:B------:R-:W-:-:S05]  /*1b8040*/  MOV R9, R37 ;  /* 0x0000002500097202 */ /* 0x000fca0000000f00 */
[----:B------:R1:W-:Y:S01]  /*1b8050*/  LDGSTS.E [R6+-0x72e80], desc[UR40][R8.64], P3 ;  /* 0x8d18000008067fae */ /* 0x0003e200099a1028 */
[----:B------:R-:W-:Y:S01]  /*1b8060*/  ISETP.NE.U32.AND P4, PT, RZ, UR10, PT ;  /* 0x0000000aff007c0c */ /* 0x000fe2000bf85070 */
[----:B---3--:R-:W-:-:S05]  /*1b8070*/  IMAD.X R45, R45, 0x1, R0, P5 ;  /* 0x000000012d2d7824 */ /* 0x008fca00028e0600 */
[----:B------:R3:W-:Y:S04]  /*1b8080*/  STL [R1+0x8710], R45 ;  /* 0x0087102d01007387 */ /* 0x0007e80000100800 */
[----:B------:R-:W2:Y:S01]  /*1b8090*/  LDL.LU R46, [R1+0x8690] ;  /* 0x00869000012e7983 */ /* 0x000ea20000300800 */
[----:B------:R-:W-:-:S05]  /*1b80a0*/  IADD3 R56, P5, PT, R56, R39, RZ ;  /* 0x0000002738387210 */ /* 0x000fca0007fbe0ff */
[----:B------:R1:W-:Y:S04]  /*1b80b0*/  STL [R1+0x871c], R56 ;  /* 0x00871c3801007387 */ /* 0x0003e80000100800 */
[----:B------:R-:W2:Y:S04]  /*1b80c0*/  LDL.LU R57, [R1+0x8698] ;  /* 0x0086980001397983 */ /* 0x000ea80000300800 */
[----:B------:R-:W2:Y:S04]  /*1b80d0*/  LDL.LU R37, [R1+0x869c] ;  /* 0x00869c0001257983 */ /* 0x000ea80000300800 */
[----:B------:R-:W2:Y:S04]  /*1b80e0*/  LDL.LU R41, [R1+0x86a4] ;  /* 0x0086a40001297983 */ /* 0x000ea80000300800 */
[----:B------:R-:W2:Y:S01]  /*1b80f0*/  LDL.LU R3, [R1+0x86ac] ;  /* 0x0086ac0001037983 */ /* 0x000ea20000300800 */
[----:B----4-:R-:W-:Y:S01]  /*1b8100*/  IMAD.X R58, R58, 0x1, R0, P5 ;  /* 0x000000013a3a7824 */ /* 0x010fe200028e0600 */
[----:B------:R-:W-:Y:S01]  /*1b8110*/  IADD3 R7, P3, PT, R7, R39, RZ ;  /* 0x0000002707077210 */ /* 0x000fe20007f7e0ff */
[----:B-1----:R-:W-:-:S02]  /*1b8120*/  IMAD.MOV.U32 R8, RZ, RZ, R40 ;  /* 0x000000ffff087224 */ /* 0x002fc400078e0028 */
[----:B------:R-:W-:Y:S02]  /*1b8130*/  IMAD.MOV.U32 R9, RZ, RZ, R45 ;  /* 0x000000ffff097224 */ /* 0x000fe400078e002d */
[----:B------:R1:W-:Y:S04]  /*1b8140*/  STL [R1+0x8724], R7 ;  /* 0x0087240701007387 */ /* 0x0003e80000100800 */
[----:B------:R-:W-:Y:S04]  /*1b8150*/  STL [R1+0x8718], R58 ;  /* 0x0087183a01007387 */ /* 0x000fe80000100800 */
[----:B------:R-:W4:Y:S04]  /*1b8160*/  LDL.LU R47, [R1+0x86a0] ;  /* 0x0086a000012f7983 */ /* 0x000f280000300800 */
[----:B------:R-:W4:Y:S04]  /*1b8170*/  LDL.LU R40, [R1+0x86a8] ;  /* 0x0086a80001287983 */ /* 0x000f280000300800 */
[----:B---3--:R-:W3:Y:S04]  /*1b8180*/  LDL.LU R45, [R1+0x8614] ;  /* 0x00861400012d7983 */ /* 0x008ee80000300800 */
        /* <DEDUP_REMOVED lines=9> */
[----:B------:R-:W3:Y:S01]  /*1b8220*/  LDL.LU R56, [R1+0x8610] ;  /* 0x0086100001387983 */ /* 0x000ee20000300800 */
[----:B------:R-:W-:-:S03]  /*1b8230*/  IMAD.MOV.U32 R9, RZ, RZ, R43 ;  /* 0x000000ffff097224 */ /* 0x000fc600078e002b */
[----:B------:R-:W3:Y:S04]  /*1b8240*/  LDL.LU R7, [R1+0x861c] ;  /* 0x00861c0001077983 */ /* 0x000ee80000300800 */
[----:B------:R1:W-:Y:S01]  /*1b8250*/  LDGSTS.E [R6+-0x72700], desc[UR40][R8.64], P4 ;  /* 0x8d90000008067fae */ /* 0x0003e2000a1a1028 */
[----:B--2---:R-:W-:-:S05]  /*1b8260*/  IMAD.X R42, R42, 0x1, R0, P5 ;  /* 0x000000012a2a7824 */ /* 0x004fca00028e0600 */
[----:B------:R2:W-:Y:S01]  /*1b8270*/  STL [R1+0x8728], R42 ;  /* 0x0087282a01007387 */ /* 0x0005e20000100800 */
[----:B-1----:R-:W-:-:S03]  /*1b8280*/  IMAD.MOV.U32 R8, RZ, RZ, R38 ;  /* 0x000000ffff087224 */ /* 0x002fc600078e0026 */
[----:B------:R-:W3:Y:S01]  /*1b8290*/  LDL.LU R38, [R1+0x8618] ;  /* 0x0086180001267983 */ /* 0x000ee20000300800 */
[----:B------:R-:W-:-:S05]  /*1b82a0*/  IADD3 R44, P5, PT, R44, R39, RZ ;  /* 0x000000272c2c7210 */ /* 0x000fca0007fbe0ff */
[----:B------:R-:W-:Y:S04]  /*1b82b0*/  STL [R1+0x8694], R44 ;  /* 0x0086942c01007387 */ /* 0x000fe80000100800 */
[----:B------:R-:W3:Y:S01]  /*1b82c0*/  LDL.LU R43, [R1+0x8624] ;  /* 0x00862400012b7983 */ /* 0x000ee20000300800 */
[----:B------:R-:W-:Y:S01]  /*1b82d0*/  UISETP.GT.AND UP1, UPT, UR11, 0x70, UPT ;  /* 0x000000700b00788c */ /* 0x000fe2000bf24270 */
[----:B------:R-:W-:Y:S02]  /*1b82e0*/  IMAD.MOV.U32 R9, RZ, RZ, R42 ;  /* 0x000000ffff097224 */ /* 0x000fe400078e002a */
[----:B--2---:R-:W2:Y:S01]  /*1b82f0*/  LDL.LU R42, [R1+0x862c] ;  /* 0x00862c00012a7983 */ /* 0x004ea20000300800 */
[----:B------:R-:W-:-:S03]  /*1b8300*/  USEL UR10, URZ, 0x4, !UP1 ;  /* 0x00000004ff0a7887 */ /* 0x000fc6000c800000 */
[----:B------:R1:W-:Y:S01]  /*1b8310*/  LDGSTS.E [R6+-0x72680], desc[UR40][R8.64], P4 ;  /* 0x8d98000008067fae */ /* 0x0003e2000a1a1028 */
[----:B------:R-:W-:-:S06]  /*1b8320*/  USEL UR10, UR10, URZ, !UP0 ;  /* 0x000000ff0a0a7287 */ /* 0x000fcc000c000000 */
[----:B------:R-:W-:Y:S01]  /*1b8330*/  ISETP.NE.U32.AND P3, PT, RZ, UR10, PT ;  /* 0x0000000aff007c0c */ /* 0x000fe2000bf65070 */
[----:B-1----:R-:W-:Y:S01]  /*1b8340*/  IMAD.MOV.U32 R8, RZ, RZ, R44 ;  /* 0x000000ffff087224 */ /* 0x002fe200078e002c */
[----:B------:R-:W-:Y:S02]  /*1b8350*/  IADD3.X R46, PT, PT, R46, R0, RZ, P5, !PT ;  /* 0x000000002e2e7210 */ /* 0x000fe40002ffe4ff */
[-C--:B------:R-:W-:Y:S02]  /*1b8360*/  IADD3 R37, P4, PT, R37, R39.reuse, RZ ;  /* 0x0000002725257210 */ /* 0x080fe40007f9e0ff */
[----:B------:R-:W-:-:S03]  /*1b8370*/  IADD3 R41, P5, PT, R41, R39, RZ ;  /* 0x0000002729297210 */ /* 0x000fc60007fbe0ff */
[----:B------:R-:W-:Y:S01]  /*1b8380*/  IMAD.X R57, R57, 0x1, R0, P4 ;  /* 0x0000000139397824 */ /* 0x000fe200020e0600 */
[-C--:B------:R-:W-:Y:S01]  /*1b8390*/  IADD3 R3, P4, PT, R3, R39.reuse, RZ ;  /* 0x0000002703037210 */ /* 0x080fe20007f9e0ff */
[----:B------:R-:W-:Y:S04]  /*1b83a0*/  STL [R1+0x869c], R37 ;  /* 0x00869c2501007387 */ /* 0x000fe80000100800 */
[----:B------:R1:W-:Y:S04]  /*1b83b0*/  STL [R1+0x8690], R46 ;  /* 0x0086902e01007387 */ /* 0x0003e80000100800 */
[----:B------:R-:W-:Y:S04]  /*1b83c0*/  STL [R1+0x86a4], R41 ;  /* 0x0086a42901007387 */ /* 0x000fe80000100800 */
[----:B------:R-:W-:Y:S01]  /*1b83d0*/  STL [R1+0x8698], R57 ;  /* 0x0086983901007387 */ /* 0x000fe20000100800 */
[----:B------:R-:W-:Y:S01]  /*1b83e0*/  IMAD.MOV.U32 R9, RZ, RZ, R46 ;  /* 0x000000ffff097224 */ /* 0x000fe200078e002e */
[----:B----4-:R-:W-:Y:S01]  /*1b83f0*/  IADD3.X R47, PT, PT, R47, R0, RZ, P5, !PT ;  /* 0x000000002f2f7210 */ /* 0x010fe20002ffe4ff */
[----:B------:R-:W-:Y:S01]  /*1b8400*/  IMAD.X R40, R40, 0x1, R0, P4 ;  /* 0x0000000128287824 */ /* 0x000fe200020e0600 */
[----:B---3--:R-:W-:-:S02]  /*1b8410*/  IADD3 R45, P5, PT, R45, R39, RZ ;  /* 0x000000272d2d7210 */ /* 0x008fc40007fbe0ff */
[----:B------:R3:W-:Y:S04]  /*1b8420*/  LDGSTS.E [R6+-0x72000], desc[UR40][R8.64], P3 ;  /* 0x8e00000008067fae */ /* 0x0007e800099a1028 */
[----:B-1----:R-:W4:Y:S04]  /*1b8430*/  LDL.LU R46, [R1+0x8620] ;  /* 0x00862000012e7983 */ /* 0x002f280000300800 */
[----:B------:R-:W-:Y:S04]  /*1b8440*/  STL [R1+0x86ac], R3 ;  /* 0x0086ac0301007387 */ /* 0x000fe80000100800 */
[----:B------:R-:W4:Y:S04]  /*1b8450*/  LDL.LU R44, [R1+0x8628] ;  /* 0x00862800012c7983 */ /* 0x000f280000300800 */
[----:B------:R-:W-:Y:S04]  /*1b8460*/  STL [R1+0x86a0], R47 ;  /* 0x0086a02f01007387 */ /* 0x000fe80000100800 */
[----:B------:R-:W-:Y:S04]  /*1b8470*/  STL [R1+0x8614], R45 ;  /* 0x0086142d01007387 */ /* 0x000fe80000100800 */
[----:B------:R1:W-:Y:S01]  /*1b8480*/  STL [R1+0x86a8], R40 ;  /* 0x0086a82801007387 */ /* 0x0003e20000100800 */
[----:B---3--:R-:W-:-:S02]  /*1b8490*/  IMAD.MOV.U32 R8, RZ, RZ, R37 ;  /* 0x000000ffff087224 */ /* 0x008fc400078e0025 */
[----:B------:R-:W-:Y:S01]  /*1b84a0*/  IMAD.MOV.U32 R9, RZ, RZ, R57 ;  /* 0x000000ffff097224 */ /* 0x000fe200078e0039 */
[----:B------:R-:W3:Y:S04]  /*1b84b0*/  LDL.LU R37, [R1+0x8594] ;  /* 0x0085940001257983 */ /* 0x000ee80000300800 */
[----:B------:R1:W-:Y:S02]  /*1b84c0*/  LDGSTS.E [R6+-0x71f80], desc[UR40][R8.64], P3 ;  /* 0x8e08000008067fae */ /* 0x0003e400099a1028 */
[----:B-1----:R-:W-:Y:S01]  /*1b84d0*/  MOV R8, R41 ;  /* 0x0000002900087202 */ /* 0x002fe20000000f00 */
[----:B------:R-:W-:-:S05]  /*1b84e0*/  IMAD.MOV.U32 R9, RZ, RZ, R47 ;  /* 0x000000ffff097224 */ /* 0x000fca00078e002f */
[----:B------:R1:W-:Y:S02]  /*1b84f0*/  LDGSTS.E [R6+-0x71f00], desc[UR40][R8.64], P3 ;  /* 0x8e10000008067fae */ /* 0x0003e400099a1028 */
[----:B-1----:R-:W-:Y:S01]  /*1b8500*/  MOV R9, R40 ;  /* 0x0000002800097202 */ /* 0x002fe20000000f00 */
[----:B------:R-:W-:Y:S01]  /*1b8510*/  IMAD.MOV.U32 R8, RZ, RZ, R3 ;  /* 0x000000ffff087224 */ /* 0x000fe200078e0003 */
[----:B------:R-:W3:Y:S04]  /*1b8520*/  LDL.LU R40, [R1+0x8590] ;  /* 0x0085900001287983 */ /* 0x000ee80000300800 */
[----:B------:R1:W-:Y:S02]  /*1b8530*/  LDGSTS.E [R6+-0x71e80], desc[UR40][R8.64], P3 ;  /* 0x8e18000008067fae */ /* 0x0003e400099a1028 */
[----:B-1----:R-:W-:-:S02]  /*1b8540*/  IMAD.MOV.U32 R8, RZ, RZ, R45 ;  /* 0x000000ffff087224 */ /* 0x002fc400078e002d */
[----:B------:R-:W-:Y:S01]  /*1b8550*/  IMAD.X R56, R56, 0x1, R0, P5 ;  /* 0x0000000138387824 */ /* 0x000fe200028e0600 */
[----:B------:R-:W-:-:S04]  /*1b8560*/  IADD3 R7, P5, PT, R7, R39, RZ ;  /* 0x0000002707077210 */ /* 0x000fc80007fbe0ff */
[----:B------:R-:W-:Y:S04]  /*1b8570*/  STL [R1+0x8610], R56 ;  /* 0x0086103801007387 */ /* 0x000fe80000100800 */
[----:B------:R-:W3:Y:S04]  /*1b8580*/  LDL.LU R57, [R1+0x8598] ;  /* 0x0085980001397983 */ /* 0x000ee80000300800 */
[----:B------:R1:W-:Y:S04]  /*1b8590*/  STL [R1+0x861c], R7 ;  /* 0x00861c0701007387 */ /* 0x0003e80000100800 */
[----:B------:R-:W3:Y:S04]  /*1b85a0*/  LDL.LU R47, [R1+0x859c] ;  /* 0x00859c00012f7983 */ /* 0x000ee80000300800 */
[----:B------:R-:W3:Y:S04]  /*1b85b0*/  LDL.LU R41, [R1+0x85a4] ;  /* 0x0085a40001297983 */ /* 0x000ee80000300800 */
[----:B------:R-:W3:Y:S01]  /*1b85c0*/  LDL.LU R3, [R1+0x85ac] ;  /* 0x0085ac0001037983 */ /* 0x000ee20000300800 */
[----:B------:R-:W-:-:S05]  /*1b85d0*/  IADD3 R43, P3, PT, R43, R39, RZ ;  /* 0x000000272b2b7210 */ /* 0x000fca0007f7e0ff */
[----:B------:R-:W-:Y:S04]  /*1b85e0*/  STL [R1+0x8624], R43 ;  /* 0x0086242b01007387 */ /* 0x000fe80000100800 */
[----:B------:R-:W3:Y:S01]  /*1b85f0*/  LDL.LU R45, [R1+0x85a0] ;  /* 0x0085a000012d7983 */ /* 0x000ee20000300800 */
[----:B------:R-:W-:-:S04]  /*1b8600*/  UISETP.GT.AND UP1, UPT, UR11, 0x74, UPT ;  /* 0x000000740b00788c */ /* 0x000fc8000bf24270 */
[----:B------:R-:W-:-:S04]  /*1b8610*/  USEL UR10, URZ, 0x4, !UP1 ;  /* 0x00000004ff0a7887 */ /* 0x000fc8000c800000 */
[----:B------:R-:W-:-:S06]  /*1b8620*/  USEL UR10, UR10, URZ, !UP0 ;  /* 0x000000ff0a0a7287 */ /* 0x000fcc000c000000 */
[----:B------:R-:W-:Y:S01]  /*1b8630*/  ISETP.NE.U32.AND P4, PT, RZ, UR10, PT ;  /* 0x0000000aff007c0c */ /* 0x000fe2000bf85070 */
[----:B------:R-:W-:Y:S02]  /*1b8640*/  IMAD.MOV.U32 R9, RZ, RZ, R56 ;  /* 0x000000ffff097224 */ /* 0x000fe400078e0038 */
[----:B------:R-:W-:Y:S01]  /*1b8650*/  IMAD.X R38, R38, 0x1, R0, P5 ;  /* 0x0000000126267824 */ /* 0x000fe200028e0600 */
[----:B--2---:R-:W-:-:S04]  /*1b8660*/  IADD3 R42, P5, PT, R42, R39, RZ ;  /* 0x000000272a2a7210 */ /* 0x004fc80007fbe0ff */
[----:B------:R2:W-:Y:S05]  /*1b8670*/  STL [R1+0x8618], R38 ;  /* 0x0086182601007387 */ /* 0x0005ea0000100800 */
[----:B------:R1:W-:Y:S02]  /*1b8680*/  LDGSTS.E [R6+-0x71800], desc[UR40][R8.64], P4 ;  /* 0x8e80000008067fae */ /* 0x0003e4000a1a1028 */
[----:B-1----:R-:W-:Y:S02]  /*1b8690*/  IMAD.MOV.U32 R8, RZ, RZ, R7 ;  /* 0x000000ffff087224 */ /* 0x002fe400078e0007 */
[----:B------:R-:W-:Y:S01]  /*1b86a0*/  IMAD.MOV.U32 R9, RZ, RZ, R38 ;  /* 0x000000ffff097224 */ /* 0x000fe200078e0026 */
[----:B------:R-:W3:Y:S04]  /*1b86b0*/  LDL.LU R7, [R1+0x85a8] ;  /* 0x0085a80001077983 */ /* 0x000ee80000300800 */
[----:B------:R-:W-:Y:S04]  /*1b86c0*/  STL [R1+0x862c], R42 ;  /* 0x00862c2a01007387 */ /* 0x000fe80000100800 */
[----:B------:R1:W-:Y:S02]  /*1b86d0*/  LDGSTS.E [R6+-0x71780], desc[UR40][R8.64], P4 ;  /* 0x8e88000008067fae */ /* 0x0003e4000a1a1028 */
[----:B-1----:R-:W-:-:S02]  /*1b86e0*/  MOV R8, R43 ;  /* 0x0000002b00087202 */ /* 0x002fc40000000f00 */
[----:B----4-:R-:W-:Y:S01]  /*1b86f0*/  IADD3.X R46, PT, PT, R46, R0, RZ, P3, !PT ;  /* 0x000000002e2e7210 */ /* 0x010fe20001ffe4ff */
[----:B------:R-:W-:-:S04]  /*1b8700*/  IMAD.X R44, R44, 0x1, R0, P5 ;  /* 0x000000012c2c7824 */ /* 0x000fc800028e0600 */
[----:B------:R1:W-:Y:S04]  /*1b8710*/  STL [R1+0x8620], R46 ;  /* 0x0086202e01007387 */ /* 0x0003e80000100800 */
[----:B--2---:R-:W2:Y:S04]  /*1b8720*/  LDL.LU R38, [R1+0x8514] ;  /* 0x0085140001267983 */ /* 0x004ea80000300800 */
[----:B------:R-:W4:Y:S04]  /*1b8730*/  LDL.LU R43, [R1+0x851c] ;  /* 0x00851c00012b7983 */ /* 0x000f280000300800 */
[----:B------:R1:W-:Y:S04]  /*1b8740*/  STL [R1+0x8628], R44 ;  /* 0x0086282c01007387 */ /* 0x0003e80000100800 */
[----:B------:R-:W4:Y:S01]  /*1b8750*/  LDL.LU R242, [R1+0x27c8] ;  /* 0x0027c80001f27983 */ /* 0x000f220000300800 */
[----:B---3--:R-:W-:Y:S01]  /*1b8760*/  IADD3 R37, P5, PT, R37, R39, RZ ;  /* 0x0000002725257210 */ /* 0x008fe20007fbe0ff */
[----:B------:R-:W-:-:S04]  /*1b8770*/  IMAD.MOV.U32 R9, RZ, RZ, R46 ;  /* 0x000000ffff097224 */ /* 0x000fc800078e002e */
[----:B------:R-:W-:Y:S04]  /*1b8780*/  STL [R1+0x8594], R37 ;  /* 0x0085942501007387 */ /* 0x000fe80000100800 */
[----:B------:R-:W4:Y:S04]  /*1b8790*/  LDL.LU R243, [R1+0x27cc] ;  /* 0x0027cc0001f37983 */ /* 0x000f280000300800 */
[----:B------:R3:W-:Y:S04]  /*1b87a0*/  LDGSTS.E [R6+-0x71700], desc[UR40][R8.64], P4 ;  /* 0x8e90000008067fae */ /* 0x0007e8000a1a1028 */
[----:B-1----:R-:W4:Y:S01]  /*1b87b0*/  LDL.LU R46, [R1+0x8510] ;  /* 0x00851000012e7983 */ /* 0x002f220000300800 */
[----:B---3--:R-:W-:-:S02]  /*1b87c0*/  IMAD.MOV.U32 R8, RZ, RZ, R42 ;  /* 0x000000ffff087224 */ /* 0x008fc400078e002a */
[----:B------:R-:W-:Y:S02]  /*1b87d0*/  IMAD.MOV.U32 R9, RZ, RZ, R44 ;  /* 0x000000ffff097224 */ /* 0x000fe400078e002c */
[----:B------:R-:W3:Y:S04]  /*1b87e0*/  LDL.LU R44, [R1+0x8518] ;  /* 0x00851800012c7983 */ /* 0x000ee80000300800 */
[----:B------:R1:W-:Y:S04]  /*1b87f0*/  LDGSTS.E [R6+-0x71680], desc[UR40][R8.64], P4 ;  /* 0x8e98000008067fae */ /* 0x0003e8000a1a1028 */
[----:B------:R-:W3:Y:S01]  /*1b8800*/  LDL.LU R42, [R1+0x8524] ;  /* 0x00852400012a7983 */ /* 0x000ee20000300800 */
[----:B------:R-:W-:Y:S01]  /*1b8810*/  IADD3.X R40, PT, PT, R40, R0, RZ, P5, !PT ;  /* 0x0000000028287210 */ /* 0x000fe20002ffe4ff */
[----:B-1----:R-:W-:-:S03]  /*1b8820*/  IMAD.MOV.U32 R8, RZ, RZ, R37 ;  /* 0x000000ffff087224 */ /* 0x002fc600078e0025 */
[----:B------:R-:W-:Y:S02]  /*1b8830*/  MOV R9, R40 ;  /* 0x0000002800097202 */ /* 0x000fe40000000f00 */
[-C--:B------:R-:W-:Y:S02]  /*1b8840*/  IADD3 R47, P4, PT, R47, R39.reuse, RZ ;  /* 0x000000272f2f7210 */ /* 0x080fe40007f9e0ff */
[----:B------:R-:W-:-:S03]  /*1b8850*/  IADD3 R41, P5, PT, R41, R39, RZ ;  /* 0x0000002729297210 */ /* 0x000fc60007fbe0ff */
[----:B------:R-:W-:Y:S01]  /*1b8860*/  IMAD.X R57, R57, 0x1, R0, P4 ;  /* 0x0000000139397824 */ /* 0x000fe200020e0600 */
[----:B------:R-:W-:Y:S01]  /*1b8870*/  STL [R1+0x859c], R47 ;  /* 0x00859c2f01007387 */ /* 0x000fe20000100800 */
[----:B------:R-:W-:-:S03]  /*1b8880*/  IADD3 R3, P4, PT, R3, R39, RZ ;  /* 0x0000002703037210 */ /* 0x000fc60007f9e0ff */
[----:B------:R1:W-:Y:S04]  /*1b8890*/  STL [R1+0x8590], R40 ;  /* 0x0085902801007387 */ /* 0x0003e80000100800 */
[----:B------:R1:W-:Y:S04]  /*1b88a0*/  STL [R1+0x85a4], R41 ;  /* 0x0085a42901007387 */ /* 0x0003e80000100800 */
[----:B------:R-:W-:Y:S04]  /*1b88b0*/  STL [R1+0x8598], R57 ;  /* 0x0085983901007387 */ /* 0x000fe80000100800 */
[----:B------:R-:W3:Y:S04]  /*1b88c0*/  LDL.LU R56, [R1+0x8520] ;  /* 0x0085200001387983 */ /* 0x000ee80000300800 */
[----:B------:R-:W-:Y:S01]  /*1b88d0*/  STL [R1+0x85ac], R3 ;  /* 0x0085ac0301007387 */ /* 0x000fe20000100800 */
[----:B------:R-:W-:-:S05]  /*1b88e0*/  IMAD.X R45, R45, 0x1, R0, P5 ;  /* 0x000000012d2d7824 */ /* 0x000fca00028e0600 */
[----:B------:R1:W-:Y:S04]  /*1b88f0*/  STL [R1+0x85a0], R45 ;  /* 0x0085a02d01007387 */ /* 0x0003e80000100800 */
[----:B-1----:R-:W3:Y:S04]  /*1b8900*/  LDL.LU R40, [R1+0x8528] ;  /* 0x0085280001287983 */ /* 0x002ee80000300800 */
[----:B------:R-:W3:Y:S01]  /*1b8910*/  LDL.LU R37, [R1+0x852c] ;  /* 0x00852c0001257983 */ /* 0x000ee20000300800 */
[----:B------:R-:W-:-:S04]  /*1b8920*/  UISETP.GT.AND UP1, UPT, UR11, 0x78, UPT ;  /* 0x000000780b00788c */ /* 0x000fc8000bf24270 */
[----:B------:R-:W-:-:S04]  /*1b8930*/  USEL UR10, URZ, 0x4, !UP1 ;  /* 0x00000004ff0a7887 */ /* 0x000fc8000c800000 */
[----:B------:R-:W-:-:S06]  /*1b8940*/  USEL UR10, UR10, URZ, !UP0 ;  /* 0x000000ff0a0a7287 */ /* 0x000fcc000c000000 */
[----:B------:R-:W-:Y:S01]  /*1b8950*/  ISETP.NE.U32.AND P3, PT, RZ, UR10, PT ;  /* 0x0000000aff007c0c */ /* 0x000fe2000bf65070 */
[----:B------:R-:W-:-:S12]  /*1b8960*/  UISETP.GT.AND UP1, UPT, UR11, 0x7c, UPT ;  /* 0x0000007c0b00788c */ /* 0x000fd8000bf24270 */
[----:B------:R1:W-:Y:S02]  /*1b8970*/  LDGSTS.E [R6+-0x71000], desc[UR40][R8.64], P3 ;  /* 0x8f00000008067fae */ /* 0x0003e400099a1028 */
[----:B-1----:R-:W-:Y:S02]  /*1b8980*/  IMAD.MOV.U32 R8, RZ, RZ, R47 ;  /* 0x000000ffff087224 */ /* 0x002fe400078e002f */
[----:B------:R-:W-:Y:S02]  /*1b8990*/  IMAD.MOV.U32 R9, RZ, RZ, R57 ;  /* 0x000000ffff097224 */ /* 0x000fe400078e0039 */
[----:B------:R-:W-:-:S03]  /*1b89a0*/  IMAD.X R7, R7, 0x1, R0, P4 ;  /* 0x0000000107077824 */ /* 0x000fc600020e0600 */
[----:B------:R1:W-:Y:S01]  /*1b89b0*/  LDGSTS.E [R6+-0x70f80], desc[UR40][R8.64], P3 ;  /* 0x8f08000008067fae */ /* 0x0003e200099a1028 */
[----:B------:R-:W-:-:S03]  /*1b89c0*/  USEL UR10, URZ, 0x4, !UP1 ;  /* 0x00000004ff0a7887 */ /* 0x000fc6000c800000 */
[----:B------:R2:W-:Y:S01]  /*1b89d0*/  STL [R1+0x85a8], R7 ;  /* 0x0085a80701007387 */ /* 0x0005e20000100800 */
[----:B-1----:R-:W-:Y:S01]  /*1b89e0*/  MOV R8, R41 ;  /* 0x0000002900087202 */ /* 0x002fe20000000f00 */
[----:B------:R-:W-:Y:S01]  /*1b89f0*/  IMAD.MOV.U32 R9, RZ, RZ, R45 ;  /* 0x000000ffff097224 */ /* 0x000fe200078e002d */
[----:B------:R-:W-:Y:S01]  /*1b8a00*/  USEL UR10, UR10, URZ, !UP0 ;  /* 0x000000ff0a0a7287 */ /* 0x000fe2000c000000 */
[----:B------:R-:W3:Y:S04]  /*1b8a10*/  LDL.LU R41, [R1+0x94cc] ;  /* 0x0094cc0001297983 */ /* 0x000ee80000300800 */
[----:B------:R1:W-:Y:S04]  /*1b8a20*/  LDGSTS.E [R6+-0x70f00], desc[UR40][R8.64], P3 ;  /* 0x8f10000008067fae */ /* 0x0003e800099a1028 */
[----:B------:R-:W3:Y:S01]  /*1b8a30*/  LDL.LU R45, [R1+0x94a8] ;  /* 0x0094a800012d7983 */ /* 0x000ee20000300800 */
[----:B--2---:R-:W-:Y:S01]  /*1b8a40*/  IADD3 R38, P5, PT, R38, R39, RZ ;  /* 0x0000002726267210 */ /* 0x004fe20007fbe0ff */
[----:B----4-:R-:W-:Y:S01]  /*1b8a50*/  HMMA.1688.F32.TF32 R64, R48, R242, R64 ;  /* 0x000000f23040723c */ /* 0x010fe20000081040 */
[----:B-1----:R-:W-:-:S02]  /*1b8a60*/  IMAD.MOV.U32 R8, RZ, RZ, R3 ;  /* 0x000000ffff087224 */ /* 0x002fc400078e0003 */
[----:B------:R-:W-:Y:S01]  /*1b8a70*/  IMAD.MOV.U32 R9, RZ, RZ, R7 ;  /* 0x000000ffff097224 */ /* 0x000fe200078e0007 */
[----:B------:R-:W-:Y:S04]  /*1b8a80*/  STL [R1+0x8514], R38 ;  /* 0x0085142601007387 */ /* 0x000fe80000100800 */
[----:B------:R-:W2:Y:S04]  /*1b8a90*/  LDL.LU R47, [R1+0x94a4] ;  /* 0x0094a400012f7983 */ /* 0x000ea80000300800 */
[----:B------:R-:W4:Y:S04]  /*1b8aa0*/  LDL.LU R7, [R1+0x94a0] ;  /* 0x0094a00001077983 */ /* 0x000f280000300800 */
[----:B------:R1:W-:Y:S01]  /*1b8ab0*/  LDGSTS.E [R6+-0x70e80], desc[UR40][R8.64], P3 ;  /* 0x8f18000008067fae */ /* 0x0003e200099a1028 */
[----:B------:R-:W-:-:S02]  /*1b8ac0*/  IADD3 R43, P3, PT, R43, R39, RZ ;  /* 0x000000272b2b7210 */ /* 0x000fc40007f7e0ff */
[----:B------:R-:W-:Y:S02]  /*1b8ad0*/  IADD3.X R46, PT, PT, R46, R0, RZ, P5, !PT ;  /* 0x000000002e2e7210 */ /* 0x000fe40002ffe4ff */
[----:B------:R-:W-:Y:S01]  /*1b8ae0*/  ISETP.NE.U32.AND P4, PT, RZ, UR10, PT ;  /* 0x0000000aff007c0c */ /* 0x000fe2000bf85070 */
[----:B---3--:R-:W-:Y:S01]  /*1b8af0*/  IMAD.X R44, R44, 0x1, R0, P3 ;  /* 0x000000012c2c7824 */ /* 0x008fe200018e0600 */
[----:B------:R-:W-:Y:S01]  /*1b8b00*/  IADD3 R42, P5, PT, R42, R39, RZ ;  /* 0x000000272a2a7210 */ /* 0x000fe20007fbe0ff */
[----:B------:R-:W-:Y:S04]  /*1b8b10*/  STL.64 [R1+0x80], R64 ;  /* 0x0000804001007387 */ /* 0x000fe80000100a00 */
[----:B------:R-:W-:Y:S04]  /*1b8b20*/  STL.64 [R1+0x88], R66 ;  /* 0x0000884201007387 */ /* 0x000fe80000100a00 */
[----:B------:R-:W-:Y:S04]  /*1b8b30*/  STL [R1+0x851c], R43 ;  /* 0x00851c2b01007387 */ /* 0x000fe80000100800 */
[----:B------:R-:W3:Y:S04]  /*1b8b40*/  LDL.LU R3, [R1+0x9498] ;  /* 0x0094980001037983 */ /* 0x000ee80000300800 */
[----:B------:R1:W-:Y:S04]  /*1b8b50*/  STL [R1+0x8510], R46 ;  /* 0x0085102e01007387 */ /* 0x0003e80000100800 */
[----:B------:R-:W-:Y:S04]  /*1b8b60*/  STL [R1+0x8524], R42 ;  /* 0x0085242a01007387 */ /* 0x000fe80000100800 */
[----:B------:R1:W-:Y:S02]  /*1b8b70*/  STL [R1+0x8518], R44 ;  /* 0x0085182c01007387 */ /* 0x0003e40000100800 */
[----:B-1----:R-:W-:-:S02]  /*1b8b80*/  IMAD.MOV.U32 R9, RZ, RZ, R46 ;  /* 0x000000ffff097224 */ /* 0x002fc400078e002e */
[----:B------:R-:W-:-:S05]  /*1b8b90*/  IMAD.MOV.U32 R8, RZ, RZ, R38 ;  /* 0x000000ffff087224 */ /* 0x000fca00078e0026 */
[----:B------:R1:W-:Y:S04]  /*1b8ba0*/  LDGSTS.E [R6+-0x70800], desc[UR40][R8.64], P4 ;  /* 0x8f80000008067fae */ /* 0x0003e8000a1a1028 */
[----:B------:R-:W3:Y:S01]  /*1b8bb0*/  LDL.LU R46, [R1+0x949c] ;  /* 0x00949c00012e7983 */ /* 0x000ee20000300800 */
[----:B-1----:R-:W-:Y:S02]  /*1b8bc0*/  IMAD.MOV.U32 R8, RZ, RZ, R43 ;  /* 0x000000ffff087224 */ /* 0x002fe400078e002b */
[----:B------:R-:W-:-:S05]  /*1b8bd0*/  IMAD.MOV.U32 R9, RZ, RZ, R44 ;  /* 0x000000ffff097224 */ /* 0x000fca00078e002c */
[----:B------:R1:W-:Y:S02]  /*1b8be0*/  LDGSTS.E [R6+-0x70780], desc[UR40][R8.64], P4 ;  /* 0x8f88000008067fae */ /* 0x0003e4000a1a1028 */
[----:B-1----:R-:W-:Y:S02]  /*1b8bf0*/  MOV R8, R42 ;  /* 0x0000002a00087202 */ /* 0x002fe40000000f00 */
[----:B------:R-:W-:Y:S02]  /*1b8c00*/  IADD3.X R56, PT, PT, R56, R0, RZ, P5, !PT ;  /* 0x0000000038387210 */ /* 0x000fe40002ffe4ff */
[----:B------:R-:W-:-:S05]  /*1b8c10*/  IADD3 R37, P3, PT, R37, R39, RZ ;  /* 0x0000002725257210 */ /* 0x000fca0007f7e0ff */
[----:B------:R-:W-:Y:S04]  /*1b8c20*/  STL [R1+0x852c], R37 ;  /* 0x00852c2501007387 */ /* 0x000fe80000100800 */
[----:B------:R-:W3:Y:S04]  /*1b8c30*/  LDL.LU R38, [R1+0x9430] ;  /* 0x0094300001267983 */ /* 0x000ee80000300800 */
[----:B------:R-:W-:Y:S04]  /*1b8c40*/  STL [R1+0x8520], R56 ;  /* 0x0085203801007387 */ /* 0x000fe80000100800 */
[----:B------:R-:W3:Y:S01]  /*1b8c50*/  LDL.LU R43, [R1+0x9494] ;  /* 0x00949400012b7983 */ /* 0x000ee20000300800 */
[----:B------:R-:W-:-:S03]  /*1b8c60*/  IMAD.X R40, R40, 0x1, R0, P3 ;  /* 0x0000000128287824 */ /* 0x000fc600018e0600 */
[----:B------:R-:W3:Y:S04]  /*1b8c70*/  LDL.LU R44, [R1+0x948c] ;  /* 0x00948c00012c7983 */ /* 0x000ee80000300800 */
[----:B------:R1:W-:Y:S04]  /*1b8c80*/  STL [R1+0x8528], R40 ;  /* 0x0085282801007387 */ /* 0x0003e80000100800 */
[----:B------:R-:W3:Y:S04]  /*1b8c90*/  LDL.LU R42, [R1+0x9424] ;  /* 0x00942400012a7983 */ /* 0x000ee80000300800 */
[----:B------:R-:W3:Y:S04]  /*1b8ca0*/  LDL.LU R59, [R1+0x941c] ;  /* 0x00941c00013b7983 */ /* 0x000ee80000300800 */
[----:B------:R-:W3:Y:S01]  /*1b8cb0*/  LDL.LU R58, [R1+0x9428] ;  /* 0x00942800013a7983 */ /* 0x000ee20000300800 */
[----:B------:R-:W-:-:S05]  /*1b8cc0*/  IMAD.MOV.U32 R9, RZ, RZ, R56 ;  /* 0x000000ffff097224 */ /* 0x000fca00078e0038 */
[----:B------:R1:W-:Y:S02]  /*1b8cd0*/  LDGSTS.E [R6+-0x70700], desc[UR40][R8.64], P4 ;  /* 0x8f90000008067fae */ /* 0x0003e4000a1a1028 */
[----:B-1----:R-:W-:Y:S02]  /*1b8ce0*/  IMAD.MOV.U32 R9, RZ, RZ, R40 ;  /* 0x000000ffff097224 */ /* 0x002fe400078e0028 */
[----:B------:R-:W3:Y:S01]  /*1b8cf0*/  LDL.LU R40, [R1+0x9420] ;  /* 0x0094200001287983 */ /* 0x000ee20000300800 */
[----:B------:R-:W-:Y:S01]  /*1b8d00*/  UISETP.GT.AND UP1, UPT, UR11, 0x1, UPT ;  /* 0x000000010b00788c */ /* 0x000fe2000bf24270 */
[----:B------:R-:W-:-:S03]  /*1b8d10*/  IMAD.MOV.U32 R8, RZ, RZ, R37 ;  /* 0x000000ffff087224 */ /* 0x000fc600078e0025 */
[----:B------:R-:W-:Y:S02]  /*1b8d20*/  USEL UR10, URZ, 0x4, !UP1 ;  /* 0x00000004ff0a7887 */ /* 0x000fe4000c800000 */
[----:B------:R1:W-:Y:S02]  /*1b8d30*/  LDGSTS.E [R6+-0x70680], desc[UR40][R8.64], P4 ;  /* 0x8f98000008067fae */ /* 0x0003e4000a1a1028 */
[----:B------:R-:W-:Y:S01]  /*1b8d40*/  USEL UR10, UR10, URZ, !UP0 ;  /* 0x000000ff0a0a7287 */ /* 0x000fe2000c000000 */
[----:B------:R-:W-:-:S05]  /*1b8d50*/  LOP3.LUT R37, R36, 0x20, RZ, 0x3c, !PT ;  /* 0x0000002024257812 */ /* 0x000fca00078e3cff */
[----:B------:R-:W-:Y:S02]  /*1b8d60*/  ISETP.NE.U32.AND P3, PT, RZ, UR10, PT ;  /* 0x0000000aff007c0c */ /* 0x000fe4000bf65070 */
[-C--:B------:R-:W-:Y:S02]  /*1b8d70*/  IADD3 R41, P4, PT, R41, R39.reuse, RZ ;  /* 0x0000002729297210 */ /* 0x080fe40007f9e0ff */
[----:B------:R-:W-:-:S03]  /*1b8d80*/  IADD3 R45, P5, PT, R45, R39, RZ ;  /* 0x000000272d2d7210 */ /* 0x000fc60007fbe0ff */
[----:B------:R2:W-:Y:S04]  /*1b8d90*/  STL [R1+0x94cc], R41 ;  /* 0x0094cc2901007387 */ /* 0x0005e80000100800 */
[----:B------:R-:W-:Y:S01]  /*1b8da0*/  STL [R1+0x94a8], R45 ;  /* 0x0094a82d01007387 */ /* 0x000fe20000100800 */
[----:B-1----:R-:W-:Y:S01]  /*1b8db0*/  MOV R6, UR12 ;  /* 0x0000000c00067c02 */ /* 0x002fe20008000f00 */
[----:B------:R-:W-:-:S03]  /*1b8dc0*/  IMAD.MOV.U32 R8, RZ, RZ, R41 ;  /* 0x000000ffff087224 */ /* 0x000fc600078e0029 */
[----:B------:R-:W-:Y:S01]  /*1b8dd0*/  IADD3 R6, PT, PT, R37, 0x100000, R6 ;  /* 0x0010000025067810 */ /* 0x000fe20007ffe006 */
[----:B--2---:R-:W-:Y:S01]  /*1b8de0*/  IMAD.X R47, R47, 0x1, R0, P4 ;  /* 0x000000012f2f7824 */ /* 0x004fe200020e0600 */
[----:B----4-:R-:W-:-:S04]  /*1b8df0*/  IADD3 R7, P4, PT, R7, R39, RZ ;  /* 0x0000002707077210 */ /* 0x010fc80007f9e0ff */
[----:B------:R-:W-:Y:S04]  /*1b8e00*/  STL [R1+0x94a4], R47 ;  /* 0x0094a42f01007387 */ /* 0x000fe80000100800 */
[----:B------:R-:W-:Y:S01]  /*1b8e10*/  STL [R1+0x94a0], R7 ;  /* 0x0094a00701007387 */ /* 0x000fe20000100800 */
[----:B------:R-:W-:-:S05]  /*1b8e20*/  MOV R9, R47 ;  /* 0x0000002f00097202 */ /* 0x000fca0000000f00 */
[----:B------:R1:W-:Y:S01]  /*1b8e30*/  LDGSTS.E [R6+-0x7fe00], desc[UR40][R8.64], P3 ;  /* 0x8020000008067fae */ /* 0x0003e200099a1028 */
[----:B---3--:R-:W-:Y:S01]  /*1b8e40*/  IMAD.X R46, R46, 0x1, R0, P5 ;  /* 0x000000012e2e7824 */ /* 0x008fe200028e0600 */
[----:B------:R-:W-:-:S04]  /*1b8e50*/  IADD3 R3, P5, PT, R3, R39, RZ ;  /* 0x0000002703037210 */ /* 0x000fc80007fbe0ff */
[----:B------:R-:W-:Y:S04]  /*1b8e60*/  STL [R1+0x949c], R46 ;  /* 0x00949c2e01007387 */ /* 0x000fe80000100800 */
[----:B------:R-:W2:Y:S04]  /*1b8e70*/  LDL.LU R57, [R1+0x9414] ;  /* 0x0094140001397983 */ /* 0x000ea80000300800 */
[----:B------:R-:W3:Y:S04]  /*1b8e80*/  LDL.LU R41, [R1+0x9418] ;  /* 0x0094180001297983 */ /* 0x000ee80000300800 */
[----:B------:R-:W-:Y:S01]  /*1b8e90*/  STL [R1+0x9498], R3 ;  /* 0x0094980301007387 */ /* 0x000fe20000100800 */
[----:B-1----:R-:W-:Y:S01]  /*1b8ea0*/  IMAD.MOV.U32 R8, RZ, RZ, R45 ;  /* 0x000000ffff087224 */ /* 0x002fe200078e002d */
[----:B------:R-:W-:-:S05]  /*1b8eb0*/  MOV R9, R46 ;  /* 0x0000002e00097202 */ /* 0x000fca0000000f00 */
[----:B------:R1:W-:Y:S02]  /*1b8ec0*/  LDGSTS.E [R6+-0x7fd80], desc[UR40][R8.64], P3 ;  /* 0x8028000008067fae */ /* 0x0003e400099a1028 */
[----:B-1----:R-:W-:Y:S02]  /*1b8ed0*/  IMAD.MOV.U32 R8, RZ, RZ, R7 ;  /* 0x000000ffff087224 */ /* 0x002fe400078e0007 */
[--C-:B------:R-:W-:Y:S01]  /*1b8ee0*/  IMAD.X R43, R43, 0x1, R0.reuse, P4 ;  /* 0x000000012b2b7824 */ /* 0x100fe200020e0600 */
[----:B------:R-:W-:Y:S01]  /*1b8ef0*/  IADD3 R38, P6, PT, R38, R39, RZ ;  /* 0x0000002726267210 */ /* 0x000fe20007fde0ff */
[----:B------:R-:W-:-:S03]  /*1b8f00*/  IMAD.X R44, R44, 0x1, R0, P5 ;  /* 0x000000012c2c7824 */ /* 0x000fc600028e0600 */
[----:B------:R1:W-:Y:S04]  /*1b8f10*/  STL [R1+0x9494], R43 ;  /* 0x0094942b01007387 */ /* 0x0003e80000100800 */
[----:B------:R-:W4:Y:S04]  /*1b8f20*/  LDL.LU R56, [R1+0x940c] ;  /* 0x00940c0001387983 */ /* 0x000f280000300800 */
[----:B------:R-:W-:Y:S04]  /*1b8f30*/  STL [R1+0x9430], R38 ;  /* 0x0094302601007387 */ /* 0x000fe80000100800 */
[----:B------:R-:W-:Y:S01]  /*1b8f40*/  STL [R1+0x948c], R44 ;  /* 0x00948c2c01007387 */ /* 0x000fe20000100800 */
[----:B------:R-:W-:-:S02]  /*1b8f50*/  IMAD.MOV.U32 R9, RZ, RZ, R43 ;  /* 0x000000ffff097224 */ /* 0x000fc400078e002b */
[----:B------:R-:W-:Y:S01]  /*1b8f60*/  IMAD.X R42, R42, 0x1, R0, P6 ;  /* 0x000000012a2a7824 */ /* 0x000fe200030e0600 */
[----:B------:R-:W-:Y:S02]  /*1b8f70*/  IADD3 R58, P5, PT, R58, R39, RZ ;  /* 0x000000273a3a7210 */ /* 0x000fe40007fbe0ff */
[----:B------:R1:W-:Y:S04]  /*1b8f80*/  LDGSTS.E [R6+-0x7fd00], desc[UR40][R8.64], P3 ;  /* 0x8030000008067fae */ /* 0x0003e800099a1028 */
[----:B-1----:R-:W4:Y:S04]  /*1b8f90*/  LDL.LU R43, [R1+0x93b0] ;  /* 0x0093b000012b7983 */ /* 0x002f280000300800 */
[----:B------:R-:W4:Y:S04]  /*1b8fa0*/  LDL.LU R45, [R1+0x93a8] ;  /* 0x0093a800012d7983 */ /* 0x000f280000300800 */
[----:B------:R-:W4:Y:S04]  /*1b8fb0*/  LDL.LU R7, [R1+0x93a0] ;  /* 0x0093a00001077983 */ /* 0x000f280000300800 */
[----:B------:R1:W-:Y:S04]  /*1b8fc0*/  STL [R1+0x9424], R42 ;  /* 0x0094242a01007387 */ /* 0x0003e80000100800 */
[----:B------:R-:W4:Y:S04]  /*1b8fd0*/  LDL.LU R47, [R1+0x93a4] ;  /* 0x0093a400012f7983 */ /* 0x000f280000300800 */
[----:B------:R-:W-:Y:S04]  /*1b8fe0*/  STL [R1+0x9428], R58 ;  /* 0x0094283a01007387 */ /* 0x000fe80000100800 */
[----:B------:R-:W4:Y:S01]  /*1b8ff0*/  LDL.LU R46, [R1+0x939c] ;  /* 0x00939c00012e7983 */ /* 0x000f220000300800 */
[----:B------:R-:W-:Y:S01]  /*1b9000*/  MOV R8, R3 ;  /* 0x0000000300087202 */ /* 0x000fe20000000f00 */
[----:B------:R-:W-:-:S02]  /*1b9010*/  IMAD.MOV.U32 R9, RZ, RZ, R44 ;  /* 0x000000ffff097224 */ /* 0x000fc400078e002c */
[----:B------:R-:W-:Y:S01]  /*1b9020*/  IMAD.X R59, R59, 0x1, R0, P5 ;  /* 0x000000013b3b7824 */ /* 0x000fe200028e0600 */
[----:B------:R-:W4:Y:S04]  /*1b9030*/  LDL.LU R3, [R1+0x9398] ;  /* 0x0093980001037983 */ /* 0x000f280000300800 */
[----:B------:R1:W-:Y:S01]  /*1b9040*/  LDGSTS.E [R6+-0x7fc80], desc[UR40][R8.64], P3 ;  /* 0x8038000008067fae */ /* 0x0003e200099a1028 */
[----:B------:R-:W-:-:S05]  /*1b9050*/  IADD3 R40, P3, PT, R40, R39, RZ ;  /* 0x0000002728287210 */ /* 0x000fca0007f7e0ff */
[----:B------:R2:W-:Y:S04]  /*1b9060*/  STL [R1+0x9420], R40 ;  /* 0x0094202801007387 */ /* 0x0005e80000100800 */
[----:B------:R2:W-:Y:S01]  /*1b9070*/  STL [R1+0x941c], R59 ;  /* 0x00941c3b01007387 */ /* 0x0005e20000100800 */
[----:B-1----:R-:W-:-:S03]  /*1b9080*/  MOV R9, R42 ;  /* 0x0000002a00097202 */ /* 0x002fc60000000f00 */
[----:B------:R-:W4:Y:S01]  /*1b9090*/  LDL.LU R42, [R1+0x9394] ;  /* 0x00939400012a7983 */ /* 0x000f220000300800 */
[----:B------:R-:W-:Y:S01]  /*1b90a0*/  UISETP.GT.AND UP1, UPT, UR11, 0x5, UPT ;  /* 0x000000050b00788c */ /* 0x000fe2000bf24270 */
[----:B------:R-:W-:Y:S02]  /*1b90b0*/  IMAD.MOV.U32 R8, RZ, RZ, R38 ;  /* 0x000000ffff087224 */ /* 0x000fe400078e0026 */
        /* <DEDUP_REMOVED lines=8> */
[----:B------:R1:W-:Y:S02]  /*1b9140*/  LDGSTS.E [R6+-0x7f580], desc[UR40][R8.64], P4 ;  /* 0x80a8000008067fae */ /* 0x0003e4000a1a1028 */
[----:B-1----:R-:W-:Y:S02]  /*1b9150*/  IMAD.MOV.U32 R8, RZ, RZ, R40 ;  /* 0x000000ffff087224 */ /* 0x002fe400078e0028 */
[----:B--2---:R-:W-:Y:S01]  /*1b9160*/  IMAD.X R57, R57, 0x1, R0, P3 ;  /* 0x0000000139397824 */ /* 0x004fe200018e0600 */
[----:B---3--:R-:W-:-:S03]  /*1b9170*/  IADD3 R41, P5, PT, R41, R39, RZ ;  /* 0x0000002729297210 */ /* 0x008fc60007fbe0ff */
[----:B------:R-:W-:Y:S02]  /*1b9180*/  IMAD.MOV.U32 R9, RZ, RZ, R57 ;  /* 0x000000ffff097224 */ /* 0x000fe400078e0039 */
[----:B------:R1:W-:Y:S04]  /*1b9190*/  STL [R1+0x9418], R41 ;  /* 0x0094182901007387 */ /* 0x0003e80000100800 */
[----:B------:R2:W-:Y:S04]  /*1b91a0*/  STL [R1+0x9414], R57 ;  /* 0x0094143901007387 */ /* 0x0005e80000100800 */
[----:B------:R-:W3:Y:S04]  /*1b91b0*/  LDL.LU R40, [R1+0x9324] ;  /* 0x0093240001287983 */ /* 0x000ee80000300800 */
[----:B------:R-:W3:Y:S04]  /*1b91c0*/  LDL.LU R58, [R1+0x9328] ;  /* 0x00932800013a7983 */ /* 0x000ee80000300800 */
[----:B------:R1:W-:Y:S02]  /*1b91d0*/  LDGSTS.E [R6+-0x7f500], desc[UR40][R8.64], P4 ;  /* 0x80b0000008067fae */ /* 0x0003e4000a1a1028 */
[----:B-1----:R-:W-:Y:S01]  /*1b91e0*/  IMAD.MOV.U32 R8, RZ, RZ, R41 ;  /* 0x000000ffff087224 */ /* 0x002fe200078e0029 */
[----:B----4-:R-:W-:-:S04]  /*1b91f0*/  IADD3.X R56, PT, PT, R56, R0, RZ, P5, !PT ;  /* 0x0000000038387210 */ /* 0x010fc80002ffe4ff */
[----:B------:R-:W-:Y:S01]  /*1b9200*/  MOV R9, R56 ;  /* 0x0000003800097202 */ /* 0x000fe20000000f00 */
[----:B------:R-:W-:Y:S04]  /*1b9210*/  STL [R1+0x940c], R56 ;  /* 0x00940c3801007387 */ /* 0x000fe80000100800 */
[----:B------:R-:W4:Y:S04]  /*1b9220*/  LDL.LU R59, [R1+0x931c] ;  /* 0x00931c00013b7983 */ /* 0x000f280000300800 */
[----:B------:R-:W4:Y:S01]  /*1b9230*/  LDL.LU R41, [R1+0x9320] ;  /* 0x0093200001297983 */ /* 0x000f220000300800 */
[----:B------:R-:W-:-:S03]  /*1b9240*/  IADD3 R43, P5, PT, R43, R39, RZ ;  /* 0x000000272b2b7210 */ /* 0x000fc60007fbe0ff */
[----:B------:R1:W-:Y:S01]  /*1b9250*/  LDGSTS.E [R6+-0x7f480], desc[UR40][R8.64], P4 ;  /* 0x80b8000008067fae */ /* 0x0003e2000a1a1028 */
[-C--:B------:R-:W-:Y:S01]  /*1b9260*/  IADD3 R45, P4, PT, R45, R39.reuse, RZ ;  /* 0x000000272d2d7210 */ /* 0x080fe20007f9e0ff */
[----:B------:R-:W-:Y:S01]  /*1b9270*/  IMAD.X R47, R47, 0x1, R0, P5 ;  /* 0x000000012f2f7824 */ /* 0x000fe200028e0600 */
[----:B------:R-:W-:-:S03]  /*1b9280*/  IADD3 R7, P5, PT, R7, R39, RZ ;  /* 0x0000002707077210 */ /* 0x000fc60007fbe0ff */
[----:B------:R-:W-:Y:S01]  /*1b9290*/  IMAD.X R46, R46, 0x1, R0, P4 ;  /* 0x000000012e2e7824 */ /* 0x000fe200020e0600 */
[----:B------:R1:W-:Y:S04]  /*1b92a0*/  STL [R1+0x93b0], R43 ;  /* 0x0093b02b01007387 */ /* 0x0003e80000100800 */
[----:B------:R-:W-:Y:S04]  /*1b92b0*/  STL [R1+0x93a8], R45 ;  /* 0x0093a82d01007387 */ /* 0x000fe80000100800 */
[----:B------:R-:W-:Y:S04]  /*1b92c0*/  STL [R1+0x93a4], R47 ;  /* 0x0093a42f01007387 */ /* 0x000fe80000100800 */
[----:B------:R-:W-:Y:S04]  /*1b92d0*/  STL [R1+0x93a0], R7 ;  /* 0x0093a00701007387 */ /* 0x000fe80000100800 */
[----:B------:R-:W-:Y:S01]  /*1b92e0*/  STL [R1+0x939c], R46 ;  /* 0x00939c2e01007387 */ /* 0x000fe20000100800 */
[----:B-1----:R-:W-:-:S03]  /*1b92f0*/  IMAD.MOV.U32 R8, RZ, RZ, R43 ;  /* 0x000000ffff087224 */ /* 0x002fc600078e002b */
[----:B--2---:R-:W2:Y:S04]  /*1b9300*/  LDL.LU R57, [R1+0x9314] ;  /* 0x0093140001397983 */ /* 0x004ea80000300800 */
[----:B------:R-:W2:Y:S01]  /*1b9310*/  LDL.LU R43, [R1+0x9318] ;  /* 0x00931800012b7983 */ /* 0x000ea20000300800 */
[----:B------:R-:W-:-:S05]  /*1b9320*/  IADD3 R3, P4, PT, R3, R39, RZ ;  /* 0x0000002703037210 */ /* 0x000fca0007f9e0ff */
[----:B------:R-:W-:Y:S01]  /*1b9330*/  STL [R1+0x9398], R3 ;  /* 0x0093980301007387 */ /* 0x000fe20000100800 */
[----:B------:R-:W-:-:S05]  /*1b9340*/  IMAD.X R42, R42, 0x1, R0, P5 ;  /* 0x000000012a2a7824 */ /* 0x000fca00028e0600 */
[----:B------:R1:W-:Y:S04]  /*1b9350*/  STL [R1+0x9394], R42 ;  /* 0x0093942a01007387 */ /* 0x0003e80000100800 */
[----:B------:R-:W2:Y:S01]  /*1b9360*/  LDL.LU R56, [R1+0x930c] ;  /* 0x00930c0001387983 */ /* 0x000ea20000300800 */
[----:B------:R-:W-:-:S04]  /*1b9370*/  UISETP.GT.AND UP1, UPT, UR11, 0x9, UPT ;  /* 0x000000090b00788c */ /* 0x000fc8000bf24270 */
[----:B------:R-:W-:-:S04]  /*1b9380*/  USEL UR10, URZ, 0x4, !UP1 ;  /* 0x00000004ff0a7887 */ /* 0x000fc8000c800000 */
[----:B------:R-:W-:-:S06]  /*1b9390*/  USEL UR10, UR10, URZ, !UP0 ;  /* 0x000000ff0a0a7287 */ /* 0x000fcc000c000000 */
[----:B------:R-:W-:Y:S02]  /*1b93a0*/  ISETP.NE.U32.AND P3, PT, RZ, UR10, PT ;  /* 0x0000000aff007c0c */ /* 0x000fe4000bf65070 */
[----:B------:R-:W-:Y:S01]  /*1b93b0*/  MOV R9, R47 ;  /* 0x0000002f00097202 */ /* 0x000fe20000000f00 */
[----:B------:R-:W-:Y:S01]  /*1b93c0*/  UISETP.GT.AND UP1, UPT, UR11, 0xd, UPT ;  /* 0x0000000d0b00788c */ /* 0x000fe2000bf24270 */
[----:B------:R-:W-:Y:S01]  /*1b93d0*/  IADD3 R38, P5, PT, R38, R39, RZ ;  /* 0x0000002726267210 */ /* 0x000fe20007fbe0ff */
[----:B------:R-:W-:-:S08]  /*1b93e0*/  IMAD.X R44, R44, 0x1, R0, P4 ;  /* 0x000000012c2c7824 */ /* 0x000fd000020e0600 */
[----:B------:R1:W-:Y:S01]  /*1b93f0*/  LDGSTS.E [R6+-0x7ee00], desc[UR40][R8.64], P3 ;  /* 0x8120000008067fae */ /* 0x0003e200099a1028 */
[----:B------:R-:W-:-:S03]  /*1b9400*/  USEL UR10, URZ, 0x4, !UP1 ;  /* 0x00000004ff0a7887 */ /* 0x000fc6000c800000 */
[----:B------:R-:W-:Y:S04]  /*1b9410*/  STL [R1+0x9330], R38 ;  /* 0x0093302601007387 */ /* 0x000fe80000100800 */
[----:B------:R-:W-:Y:S01]  /*1b9420*/  STL [R1+0x938c], R44 ;  /* 0x00938c2c01007387 */ /* 0x000fe20000100800 */
[----:B-1----:R-:W-:Y:S01]  /*1b9430*/  IMAD.MOV.U32 R8, RZ, RZ, R45 ;  /* 0x000000ffff087224 */ /* 0x002fe200078e002d */
[----:B------:R-:W-:-:S05]  /*1b9440*/  MOV R9, R46 ;  /* 0x0000002e00097202 */ /* 0x000fca0000000f00 */
[----:B------:R1:W-:Y:S01]  /*1b9450*/  LDGSTS.E [R6+-0x7ed80], desc[UR40][R8.64], P3 ;  /* 0x8128000008067fae */ /* 0x0003e200099a1028 */
[----:B------:R-:W-:Y:S01]  /*1b9460*/  USEL UR10, UR10, URZ, !UP0 ;  /* 0x000000ff0a0a7287 */ /* 0x000fe2000c000000 */
[----:B-1----:R-:W-:Y:S02]  /*1b9470*/  IMAD.MOV.U32 R8, RZ, RZ, R7 ;  /* 0x000000ffff087224 */ /* 0x002fe400078e0007 */
[----:B------:R-:W-:Y:S02]  /*1b9480*/  IMAD.MOV.U32 R9, RZ, RZ, R42 ;  /* 0x000000ffff097224 */ /* 0x000fe400078e002a */
[----:B------:R-:W2:Y:S04]  /*1b9490*/  LDL.LU R42, [R1+0x92b0] ;  /* 0x0092b000012a7983 */ /* 0x000ea80000300800 */
[----:B------:R1:W-:Y:S04]  /*1b94a0*/  LDGSTS.E [R6+-0x7ed00], desc[UR40][R8.64], P3 ;  /* 0x8130000008067fae */ /* 0x0003e800099a1028 */
[----:B------:R-:W2:Y:S04]  /*1b94b0*/  LDL.LU R45, [R1+0x92a8] ;  /* 0x0092a800012d7983 */ /* 0x000ea80000300800 */
[----:B------:R-:W2:Y:S01]  /*1b94c0*/  LDL.LU R7, [R1+0x92a0] ;  /* 0x0092a00001077983 */ /* 0x000ea20000300800 */
[----:B---3--:R-:W-:Y:S01]  /*1b94d0*/  IMAD.X R40, R40, 0x1, R0, P5 ;  /* 0x0000000128287824 */ /* 0x008fe200028e0600 */
[----:B------:R-:W-:-:S02]  /*1b94e0*/  IADD3 R58, P5, PT, R58, R39, RZ ;  /* 0x000000273a3a7210 */ /* 0x000fc40007fbe0ff */
[----:B-1----:R-:W-:Y:S01]  /*1b94f0*/  MOV R8, R3 ;  /* 0x0000000300087202 */ /* 0x002fe20000000f00 */
[----:B------:R-:W-:Y:S01]  /*1b9500*/  IMAD.MOV.U32 R9, RZ, RZ, R44 ;  /* 0x000000ffff097224 */ /* 0x000fe200078e002c */
[----:B------:R1:W-:Y:S04]  /*1b9510*/  STL [R1+0x9324], R40 ;  /* 0x0093242801007387 */ /* 0x0003e80000100800 */
[----:B------:R-:W3:Y:S04]  /*1b9520*/  LDL.LU R47, [R1+0x92a4] ;  /* 0x0092a400012f7983 */ /* 0x000ee80000300800 */
[----:B------:R-:W-:Y:S01]  /*1b9530*/  STL [R1+0x9328], R58 ;  /* 0x0093283a01007387 */ /* 0x000fe20000100800 */
[----:B------:R-:W-:-:S03]  /*1b9540*/  ISETP.NE.U32.AND P4, PT, RZ, UR10, PT ;  /* 0x0000000aff007c0c */ /* 0x000fc6000bf85070 */
[----:B------:R-:W3:Y:S04]  /*1b9550*/  LDL.LU R46, [R1+0x929c] ;  /* 0x00929c00012e7983 */ /* 0x000ee80000300800 */
[----:B------:R1:W-:Y:S04]  /*1b9560*/  LDGSTS.E [R6+-0x7ec80], desc[UR40][R8.64], P3 ;  /* 0x8138000008067fae */ /* 0x0003e800099a1028 */
[----:B------:R-:W3:Y:S01]  /*1b9570*/  LDL.LU R3, [R1+0x9298] ;  /* 0x0092980001037983 */ /* 0x000ee20000300800 */
[----:B-1----:R-:W-:Y:S01]  /*1b9580*/  MOV R9, R40 ;  /* 0x0000002800097202 */ /* 0x002fe20000000f00 */
[----:B------:R-:W-:-:S05]  /*1b9590*/  IMAD.MOV.U32 R8, RZ, RZ, R38 ;  /* 0x000000ffff087224 */ /* 0x000fca00078e0026 */
[----:B------:R1:W-:Y:S02]  /*1b95a0*/  LDGSTS.E [R6+-0x7e600], desc[UR40][R8.64], P4 ;  /* 0x81a0000008067fae */ /* 0x0003e4000a1a1028 */
[----:B-1----:R-:W-:Y:S02]  /*1b95b0*/  IMAD.MOV.U32 R8, RZ, RZ, R58 ;  /* 0x000000ffff087224 */ /* 0x002fe400078e003a */
[----:B----4-:R-:W-:Y:S01]  /*1b95c0*/  IMAD.X R59, R59, 0x1, R0, P5 ;  /* 0x000000013b3b7824 */ /* 0x010fe200028e0600 */
[----:B------:R-:W-:-:S05]  /*1b95d0*/  IADD3 R41, P3, PT, R41, R39, RZ ;  /* 0x0000002729297210 */ /* 0x000fca0007f7e0ff */
[----:B------:R1:W-:Y:S04]  /*1b95e0*/  STL [R1+0x9320], R41 ;  /* 0x0093202901007387 */ /* 0x0003e80000100800 */
[----:B------:R4:W-:Y:S04]  /*1b95f0*/  STL [R1+0x931c], R59 ;  /* 0x00931c3b01007387 */ /* 0x0009e80000100800 */
[----:B------:R-:W3:Y:S04]  /*1b9600*/  LDL.LU R40, [R1+0x9294] ;  /* 0x0092940001287983 */ /* 0x000ee80000300800 */
[----:B------:R-:W3:Y:S01]  /*1b9610*/  LDL.LU R44, [R1+0x928c] ;  /* 0x00928c00012c7983 */ /* 0x000ee20000300800 */
[----:B------:R-:W-:-:S03]  /*1b9620*/  IMAD.MOV.U32 R9, RZ, RZ, R59 ;  /* 0x000000ffff097224 */ /* 0x000fc600078e003b */
[----:B------:R-:W3:Y:S04]  /*1b9630*/  LDL.LU R38, [R1+0x9230] ;  /* 0x0092300001267983 */ /* 0x000ee80000300800 */
[----:B------:R1:W-:Y:S01]  /*1b9640*/  LDGSTS.E [R6+-0x7e580], desc[UR40][R8.64], P4 ;  /* 0x81a8000008067fae */ /* 0x0003e2000a1a1028 */
[----:B--2---:R-:W-:Y:S01]  /*1b9650*/  IMAD.X R57, R57, 0x1, R0, P3 ;  /* 0x0000000139397824 */ /* 0x004fe200018e0600 */
[----:B------:R-:W-:-:S05]  /*1b9660*/  IADD3 R43, P5, PT, R43, R39, RZ ;  /* 0x000000272b2b7210 */ /* 0x000fca0007fbe0ff */
[----:B------:R2:W-:Y:S04]  /*1b9670*/  STL [R1+0x9318], R43 ;  /* 0x0093182b01007387 */ /* 0x0005e80000100800 */
[----:B------:R2:W-:Y:S01]  /*1b9680*/  STL [R1+0x9314], R57 ;  /* 0x0093143901007387 */ /* 0x0005e20000100800 */
[----:B-1----:R-:W-:-:S03]  /*1b9690*/  IMAD.MOV.U32 R8, RZ, RZ, R41 ;  /* 0x000000ffff087224 */ /* 0x002fc600078e0029 */
[----:B------:R-:W3:Y:S04]  /*1b96a0*/  LDL.LU R41, [R1+0x9224] ;  /* 0x0092240001297983 */ /* 0x000ee80000300800 */
[----:B------:R-:W3:Y:S01]  /*1b96b0*/  LDL.LU R58, [R1+0x9228] ;  /* 0x00922800013a7983 */ /* 0x000ee20000300800 */
[----:B------:R-:W-:-:S05]  /*1b96c0*/  IMAD.MOV.U32 R9, RZ, RZ, R57 ;  /* 0x000000ffff097224 */ /* 0x000fca00078e0039 */
[----:B------:R1:W-:Y:S01]  /*1b96d0*/  LDGSTS.E [R6+-0x7e500], desc[UR40][R8.64], P4 ;  /* 0x81b0000008067fae */ /* 0x0003e2000a1a1028 */
[----:B------:R-:W-:-:S05]  /*1b96e0*/  IADD3.X R56, PT, PT, R56, R0, RZ, P5, !PT ;  /* 0x0000000038387210 */ /* 0x000fca0002ffe4ff */
[----:B------:R-:W-:Y:S04]  /*1b96f0*/  STL [R1+0x930c], R56 ;  /* 0x00930c3801007387 */ /* 0x000fe80000100800 */
[----:B----4-:R-:W4:Y:S01]  /*1b9700*/  LDL.LU R59, [R1+0x921c] ;  /* 0x00921c00013b7983 */ /* 0x010f220000300800 */
[----:B-1----:R-:W-:-:S03]  /*1b9710*/  IMAD.MOV.U32 R8, RZ, RZ, R43 ;  /* 0x000000ffff087224 */ /* 0x002fc600078e002b */
[----:B--2---:R-:W2:Y:S01]  /*1b9720*/  LDL.LU R43, [R1+0x9220] ;  /* 0x00922000012b7983 */ /* 0x004ea20000300800 */
[----:B------:R-:W-:Y:S01]  /*1b9730*/  UISETP.GT.AND UP1, UPT, UR11, 0x11, UPT ;  /* 0x000000110b00788c */ /* 0x000fe2000bf24270 */
[----:B------:R-:W-:-:S03]  /*1b9740*/  MOV R9, R56 ;  /* 0x0000003800097202 */ /* 0x000fc60000000f00 */
[----:B------:R-:W-:Y:S02]  /*1b9750*/  USEL UR10, URZ, 0x4, !UP1 ;  /* 0x00000004ff0a7887 */ /* 0x000fe4000c800000 */
[----:B------:R1:W-:Y:S02]  /*1b9760*/  LDGSTS.E [R6+-0x7e480], desc[UR40][R8.64], P4 ;  /* 0x81b8000008067fae */ /* 0x0003e4000a1a1028 */
[----:B------:R-:W-:-:S06]  /*1b9770*/  USEL UR10, UR10, URZ, !UP0 ;  /* 0x000000ff0a0a7287 */ /* 0x000fcc000c000000 */
[----:B------:R-:W-:Y:S02]  /*1b9780*/  ISETP.NE.U32.AND P3, PT, RZ, UR10, PT ;  /* 0x0000000aff007c0c */ /* 0x000fe4000bf65070 */
[-C--:B------:R-:W-:Y:S02]  /*1b9790*/  IADD3 R42, P5, PT, R42, R39.reuse, RZ ;  /* 0x000000272a2a7210 */ /* 0x080fe40007fbe0ff */
[----:B------:R-:W-:-:S03]  /*1b97a0*/  IADD3 R45, P4, PT, R45, R39, RZ ;  /* 0x000000272d2d7210 */ /* 0x000fc60007f9e0ff */
[----:B------:R3:W-:Y:S04]  /*1b97b0*/  STL [R1+0x92b0], R42 ;  /* 0x0092b02a01007387 */ /* 0x0007e80000100800 */
[----:B------:R-:W-:Y:S01]  /*1b97c0*/  STL [R1+0x92a8], R45 ;  /* 0x0092a82d01007387 */ /* 0x000fe20000100800 */
[----:B-1----:R-:W-:Y:S02]  /*1b97d0*/  IMAD.MOV.U32 R8, RZ, RZ, R42 ;  /* 0x000000ffff087224 */ /* 0x002fe400078e002a */
[--C-:B---3--:R-:W-:Y:S01]  /*1b97e0*/  IMAD.X R47, R47, 0x1, R0.reuse, P5 ;  /* 0x000000012f2f7824 */ /* 0x108fe200028e0600 */
[----:B------:R-:W-:Y:S01]  /*1b97f0*/  IADD3 R7, P5, PT, R7, R39, RZ ;  /* 0x0000002707077210 */ /* 0x000fe20007fbe0ff */
[----:B------:R-:W-:-:S03]  /*1b9800*/  IMAD.X R46, R46, 0x1, R0, P4 ;  /* 0x000000012e2e7824 */ /* 0x000fc600020e0600 */
[----:B------:R-:W-:Y:S04]  /*1b9810*/  STL [R1+0x92a4], R47 ;  /* 0x0092a42f01007387 */ /* 0x000fe80000100800 */
[----:B------:R-:W-:Y:S04]  /*1b9820*/  STL [R1+0x92a0], R7 ;  /* 0x0092a00701007387 */ /* 0x000fe80000100800 */
[----:B------:R-:W-:Y:S04]  /*1b9830*/  STL [R1+0x929c], R46 ;  /* 0x00929c2e01007387 */ /* 0x000fe80000100800 */
[----:B------:R-:W3:Y:S01]  /*1b9840*/  LDL.LU R57, [R1+0x9214] ;  /* 0x0092140001397983 */ /* 0x000ee20000300800 */
[----:B------:R-:W-:-:S03]  /*1b9850*/  IADD3 R3, P4, PT, R3, R39, RZ ;  /* 0x0000002703037210 */ /* 0x000fc60007f9e0ff */
[----:B------:R-:W3:Y:S01]  /*1b9860*/  LDL.LU R42, [R1+0x9218] ;  /* 0x00921800012a7983 */ /* 0x000ee20000300800 */
[----:B------:R-:W-:-:S03]  /*1b9870*/  MOV R9, R47 ;  /* 0x0000002f00097202 */ /* 0x000fc60000000f00 */
[----:B------:R-:W-:Y:S04]  /*1b9880*/  STL [R1+0x9298], R3 ;  /* 0x0092980301007387 */ /* 0x000fe80000100800 */
[----:B------:R1:W-:Y:S02]  /*1b9890*/  LDGSTS.E [R6+-0x7de00], desc[UR40][R8.64], P3 ;  /* 0x8220000008067fae */ /* 0x0003e400099a1028 */
[----:B-1----:R-:W-:Y:S01]  /*1b98a0*/  IMAD.MOV.U32 R8, RZ, RZ, R45 ;  /* 0x000000ffff087224 */ /* 0x002fe200078e002d */
[----:B------:R-:W-:-:S05]  /*1b98b0*/  MOV R9, R46 ;  /* 0x0000002e00097202 */ /* 0x000fca0000000f00 */
[----:B------:R1:W-:Y:S02]  /*1b98c0*/  LDGSTS.E [R6+-0x7dd80], desc[UR40][R8.64], P3 ;  /* 0x8228000008067fae */ /* 0x0003e400099a1028 */
[----:B-1----:R-:W-:Y:S02]  /*1b98d0*/  IMAD.MOV.U32 R8, RZ, RZ, R7 ;  /* 0x000000ffff087224 */ /* 0x002fe400078e0007 */
[--C-:B------:R-:W-:Y:S02]  /*1b98e0*/  IMAD.X R40, R40, 0x1, R0.reuse, P5 ;  /* 0x0000000128287824 */ /* 0x100fe400028e0600 */
[----:B------:R-:W-:Y:S01]  /*1b98f0*/  IMAD.X R44, R44, 0x1, R0, P4 ;  /* 0x000000012c2c7824 */ /* 0x000fe200020e0600 */
[----:B------:R-:W-:Y:S02]  /*1b9900*/  IADD3 R38, P5, PT, R38, R39, RZ ;  /* 0x0000002726267210 */ /* 0x000fe40007fbe0ff */
[----:B------:R1:W-:Y:S04]  /*1b9910*/  STL [R1+0x9294], R40 ;  /* 0x0092942801007387 */ /* 0x0003e80000100800 */
[----:B------:R-:W3:Y:S04]  /*1b9920*/  LDL.LU R56, [R1+0x920c] ;  /* 0x00920c0001387983 */ /* 0x000ee80000300800 */
[----:B------:R-:W-:Y:S04]  /*1b9930*/  STL [R1+0x9230], R38 ;  /* 0x0092302601007387 */ /* 0x000fe80000100800 */
[----:B------:R-:W-:Y:S01]  /*1b9940*/  STL [R1+0x928c], R44 ;  /* 0x00928c2c01007387 */ /* 0x000fe20000100800 */
[----:B------:R-:W-:-:S05]  /*1b9950*/  IMAD.MOV.U32 R9, RZ, RZ, R40 ;  /* 0x000000ffff097224 */ /* 0x000fca00078e0028 */
[----:B------:R4:W-:Y:S04]  /*1b9960*/  LDGSTS.E [R6+-0x7dd00], desc[UR40][R8.64], P3 ;  /* 0x8230000008067fae */ /* 0x0009e800099a1028 */
[----:B-1----:R-:W3:Y:S04]  /*1b9970*/  LDL.LU R40, [R1+0x91b0] ;  /* 0x0091b00001287983 */ /* 0x002ee80000300800 */
[----:B------:R-:W3:Y:S04]  /*1b9980*/  LDL.LU R45, [R1+0x91a8] ;  /* 0x0091a800012d7983 */ /* 0x000ee80000300800 */
[----:B------:R-:W3:Y:S01]  /*1b9990*/  LDL.LU R7, [R1+0x91a0] ;  /* 0x0091a00001077983 */ /* 0x000ee20000300800 */
[----:B------:R-:W-:Y:S01]  /*1b99a0*/  IMAD.X R41, R41, 0x1, R0, P5 ;  /* 0x0000000129297824 */ /* 0x000fe200028e0600 */
[----:B------:R-:W-:-:S04]  /*1b99b0*/  IADD3 R58, P5, PT, R58, R39, RZ ;  /* 0x000000273a3a7210 */ /* 0x000fc80007fbe0ff */
[----:B------:R1:W-:Y:S04]  /*1b99c0*/  STL [R1+0x9224], R41 ;  /* 0x0092242901007387 */ /* 0x0003e80000100800 */
[----:B------:R-:W3:Y:S04]  /*1b99d0*/  LDL.LU R47, [R1+0x91a4] ;  /* 0x0091a400012f7983 */ /* 0x000ee80000300800 */
[----:B------:R-:W-:Y:S04]  /*1b99e0*/  STL [R1+0x9228], R58 ;  /* 0x0092283a01007387 */ /* 0x000fe80000100800 */
[----:B------:R-:W3:Y:S01]  /*1b99f0*/  LDL.LU R46, [R1+0x919c] ;  /* 0x00919c00012e7983 */ /* 0x000ee20000300800 */
[----:B----4-:R-:W-:Y:S01]  /*1b9a00*/  MOV R8, R3 ;  /* 0x0000000300087202 */ /* 0x010fe20000000f00 */
[----:B------:R-:W-:-:S02]  /*1b9a10*/  IMAD.MOV.U32 R9, RZ, RZ, R44 ;  /* 0x000000ffff097224 */ /* 0x000fc400078e002c */
[----:B------:R-:W4:Y:S04]  /*1b9a20*/  LDL.LU R3, [R1+0x9198] ;  /* 0x0091980001037983 */ /* 0x000f280000300800 */
[----:B------:R1:W-:Y:S01]  /*1b9a30*/  LDGSTS.E [R6+-0x7dc80], desc[UR40][R8.64], P3 ;  /* 0x8238000008067fae */ /* 0x0003e200099a1028 */
[----:B------:R-:W-:Y:S01]  /*1b9a40*/  IMAD.X R59, R59, 0x1, R0, P5 ;  /* 0x000000013b3b7824 */ /* 0x000fe200028e0600 */
[----:B--2---:R-:W-:-:S05]  /*1b9a50*/  IADD3 R43, P3, PT, R43, R39, RZ ;  /* 0x000000272b2b7210 */ /* 0x004fca0007f7e0ff */
[----:B------:R2:W-:Y:S01]  /*1b9a60*/  STL [R1+0x9220], R43 ;  /* 0x0092202b01007387 */ /* 0x0005e20000100800 */
[----:B-1----:R-:W-:-:S03]  /*1b9a70*/  MOV R9, R41 ;  /* 0x0000002900097202 */ /* 0x002fc60000000f00 */
[----:B------:R1:W-:Y:S04]  /*1b9a80*/  STL [R1+0x921c], R59 ;  /* 0x00921c3b01007387 */ /* 0x0003e80000100800 */
        /* <DEDUP_REMOVED lines=13> */
[----:B---3--:R-:W-:Y:S01]  /*1b9b60*/  IMAD.X R57, R57, 0x1, R0, P3 ;  /* 0x0000000139397824 */ /* 0x008fe200018e0600 */
[----:B------:R-:W-:-:S03]  /*1b9b70*/  IADD3 R42, P5, PT, R42, R39, RZ ;  /* 0x000000272a2a7210 */ /* 0x000fc60007fbe0ff */
[----:B------:R-:W-:Y:S02]  /*1b9b80*/  IMAD.MOV.U32 R9, RZ, RZ, R57 ;  /* 0x000000ffff097224 */ /* 0x000fe400078e0039 */
[----:B------:R1:W-:Y:S04]  /*1b9b90*/  STL [R1+0x9218], R42 ;  /* 0x0092182a01007387 */ /* 0x0003e80000100800 */
[----:B------:R3:W-:Y:S04]  /*1b9ba0*/  STL [R1+0x9214], R57 ;  /* 0x0092143901007387 */ /* 0x0007e80000100800 */
[----:B--2---:R-:W2:Y:S04]  /*1b9bb0*/  LDL.LU R43, [R1+0x9124] ;  /* 0x00912400012b7983 */ /* 0x004ea80000300800 */
[----:B------:R-:W2:Y:S04]  /*1b9bc0*/  LDL.LU R58, [R1+0x9128] ;  /* 0x00912800013a7983 */ /* 0x000ea80000300800 */
[----:B------:R1:W-:Y:S02]  /*1b9bd0*/  LDGSTS.E [R6+-0x7d500], desc[UR40][R8.64], P4 ;  /* 0x82b0000008067fae */ /* 0x0003e4000a1a1028 */
[----:B-1----:R-:W-:Y:S01]  /*1b9be0*/  IMAD.MOV.U32 R8, RZ, RZ, R42 ;  /* 0x000000ffff087224 */ /* 0x002fe200078e002a */
[----:B------:R-:W-:-:S04]  /*1b9bf0*/  IADD3.X R56, PT, PT, R56, R0, RZ, P5, !PT ;  /* 0x0000000038387210 */ /* 0x000fc80002ffe4ff */
[----:B------:R-:W-:Y:S01]  /*1b9c00*/  MOV R9, R56 ;  /* 0x0000003800097202 */ /* 0x000fe20000000f00 */
[----:B------:R-:W-:Y:S04]  /*1b9c10*/  STL [R1+0x920c], R56 ;  /* 0x00920c3801007387 */ /* 0x000fe80000100800 */
[----:B------:R-:W2:Y:S04]  /*1b9c20*/  LDL.LU R59, [R1+0x911c] ;  /* 0x00911c00013b7983 */ /* 0x000ea80000300800 */
[----:B------:R-:W2:Y:S01]  /*1b9c30*/  LDL.LU R42, [R1+0x9120] ;  /* 0x00912000012a7983 */ /* 0x000ea20000300800 */
[----:B------:R-:W-:-:S03]  /*1b9c40*/  IADD3 R40, P5, PT, R40, R39, RZ ;  /* 0x0000002728287210 */ /* 0x000fc60007fbe0ff */
[----:B------:R1:W-:Y:S01]  /*1b9c50*/  LDGSTS.E [R6+-0x7d480], desc[UR40][R8.64], P4 ;  /* 0x82b8000008067fae */ /* 0x0003e2000a1a1028 */
[----:B------:R-:W-:-:S03]  /*1b9c60*/  IADD3 R45, P4, PT, R45, R39, RZ ;  /* 0x000000272d2d7210 */ /* 0x000fc60007f9e0ff */
[----:B------:R1:W-:Y:S04]  /*1b9c70*/  STL [R1+0x91b0], R40 ;  /* 0x0091b02801007387 */ /* 0x0003e80000100800 */
[----:B------:R-:W-:Y:S01]  /*1b9c80*/  STL [R1+0x91a8], R45 ;  /* 0x0091a82d01007387 */ /* 0x000fe20000100800 */
[--C-:B------:R-:W-:Y:S01]  /*1b9c90*/  IMAD.X R47, R47, 0x1, R0.reuse, P5 ;  /* 0x000000012f2f7824 */ /* 0x100fe200028e0600 */
[----:B------:R-:W-:Y:S01]  /*1b9ca0*/  IADD3 R7, P5, PT, R7, R39, RZ ;  /* 0x0000002707077210 */ /* 0x000fe20007fbe0ff */
[----:B------:R-:W-:-:S03]  /*1b9cb0*/  IMAD.X R46, R46, 0x1, R0, P4 ;  /* 0x000000012e2e7824 */ /* 0x000fc600020e0600 */
[----:B------:R-:W-:Y:S04]  /*1b9cc0*/  STL [R1+0x91a4], R47 ;  /* 0x0091a42f01007387 */ /* 0x000fe80000100800 */
[----:B------:R-:W-:Y:S04]  /*1b9cd0*/  STL [R1+0x91a0], R7 ;  /* 0x0091a00701007387 */ /* 0x000fe80000100800 */
[----:B------:R-:W-:Y:S01]  /*1b9ce0*/  STL [R1+0x919c], R46 ;  /* 0x00919c2e01007387 */ /* 0x000fe20000100800 */
[----:B-1----:R-:W-:-:S03]  /*1b9cf0*/  IMAD.MOV.U32 R8, RZ, RZ, R40 ;  /* 0x000000ffff087224 */ /* 0x002fc600078e0028 */
[----:B---3--:R-:W3:Y:S04]  /*1b9d00*/  LDL.LU R57, [R1+0x9114] ;  /* 0x0091140001397983 */ /* 0x008ee80000300800 */
[----:B------:R-:W3:Y:S01]  /*1b9d10*/  LDL.LU R40, [R1+0x9118] ;  /* 0x0091180001287983 */ /* 0x000ee20000300800 */
[----:B----4-:R-:W-:-:S05]  /*1b9d20*/  IADD3 R3, P4, PT, R3, R39, RZ ;  /* 0x0000002703037210 */ /* 0x010fca0007f9e0ff */
[----:B------:R-:W-:Y:S01]  /*1b9d30*/  STL [R1+0x9198], R3 ;  /* 0x0091980301007387 */ /* 0x000fe20000100800 */
[----:B------:R-:W-:-:S05]  /*1b9d40*/  IMAD.X R41, R41, 0x1, R0, P5 ;  /* 0x0000000129297824 */ /* 0x000fca00028e0600 */
[----:B------:R1:W-:Y:S04]  /*1b9d50*/  STL [R1+0x9194], R41 ;  /* 0x0091942901007387 */ /* 0x0003e80000100800 */
[----:B------:R-:W4:Y:S01]  /*1b9d60*/  LDL.LU R56, [R1+0x910c] ;  /* 0x00910c0001387983 */ /* 0x000f220000300800 */
        /* <DEDUP_REMOVED lines=18> */
[----:B------:R-:W4:Y:S04]  /*1b9e90*/  LDL.LU R41, [R1+0x90b0] ;  /* 0x0090b00001297983 */ /* 0x000f280000300800 */
[----:B------:R1:W-:Y:S04]  /*1b9ea0*/  LDGSTS.E [R6+-0x7cd00], desc[UR40][R8.64], P3 ;  /* 0x8330000008067fae */ /* 0x0003e800099a1028 */
[----:B------:R-:W4:Y:S04]  /*1b9eb0*/  LDL.LU R45, [R1+0x90a8] ;  /* 0x0090a800012d7983 */ /* 0x000f280000300800 */
[----:B------:R-:W4:Y:S01]  /*1b9ec0*/  LDL.LU R7, [R1+0x90a0] ;  /* 0x0090a00001077983 */ /* 0x000f220000300800 */
[----:B--2---:R-:W-:Y:S01]  /*1b9ed0*/  IMAD.X R43, R43, 0x1, R0, P5 ;  /* 0x000000012b2b7824 */ /* 0x004fe200028e0600 */
[----:B------:R-:W-:-:S04]  /*1b9ee0*/  IADD3 R58, P5, PT, R58, R39, RZ ;  /* 0x000000273a3a7210 */ /* 0x000fc80007fbe0ff */
[----:B------:R2:W-:Y:S04]  /*1b9ef0*/  STL [R1+0x9124], R43 ;  /* 0x0091242b01007387 */ /* 0x0005e80000100800 */
[----:B------:R-:W4:Y:S01]  /*1b9f00*/  LDL.LU R47, [R1+0x90a4] ;  /* 0x0090a400012f7983 */ /* 0x000f220000300800 */
[----:B-1----:R-:W-:Y:S01]  /*1b9f10*/  IMAD.MOV.U32 R9, RZ, RZ, R44 ;  /* 0x000000ffff097224 */ /* 0x002fe200078e002c */
[----:B------:R-:W-:Y:S02]  /*1b9f20*/  MOV R8, R3 ;  /* 0x0000000300087202 */ /* 0x000fe40000000f00 */
[----:B------:R-:W-:Y:S01]  /*1b9f30*/  STL [R1+0x9128], R58 ;  /* 0x0091283a01007387 */ /* 0x000fe20000100800 */
[----:B------:R-:W-:-:S03]  /*1b9f40*/  ISETP.NE.U32.AND P4, PT, RZ, UR10, PT ;  /* 0x0000000aff007c0c */ /* 0x000fc6000bf85070 */
[----:B------:R-:W4:Y:S04]  /*1b9f50*/  LDL.LU R46, [R1+0x909c] ;  /* 0x00909c00012e7983 */ /* 0x000f280000300800 */
[----:B------:R-:W4:Y:S04]  /*1b9f60*/  LDL.LU R3, [R1+0x9098] ;  /* 0x0090980001037983 */ /* 0x000f280000300800 */
[----:B------:R1:W-:Y:S02]  /*1b9f70*/  LDGSTS.E [R6+-0x7cc80], desc[UR40][R8.64], P3 ;  /* 0x8338000008067fae */ /* 0x0003e400099a1028 */
[----:B-1----:R-:W-:Y:S01]  /*1b9f80*/  MOV R9, R43 ;  /* 0x0000002b00097202 */ /* 0x002fe20000000f00 */
[----:B------:R-:W-:-:S05]  /*1b9f90*/  IMAD.MOV.U32 R8, RZ, RZ, R38 ;  /* 0x000000ffff087224 */ /* 0x000fca00078e0026 */
[----:B------:R1:W-:Y:S02]  /*1b9fa0*/  LDGSTS.E [R6+-0x7c600], desc[UR40][R8.64], P4 ;  /* 0x83a0000008067fae */ /* 0x0003e4000a1a1028 */
[----:B-1----:R-:W-:Y:S02]  /*1b9fb0*/  IMAD.MOV.U32 R8, RZ, RZ, R58 ;  /* 0x000000ffff087224 */ /* 0x002fe400078e003a */
[----:B------:R-:W-:Y:S01]  /*1b9fc0*/  IMAD.X R59, R59, 0x1, R0, P5 ;  /* 0x000000013b3b7824 */ /* 0x000fe200028e0600 */
[----:B------:R-:W-:-:S05]  /*1b9fd0*/  IADD3 R42, P3, PT, R42, R39, RZ ;  /* 0x000000272a2a7210 */ /* 0x000fca0007f7e0ff */
[----:B------:R1:W-:Y:S04]  /*1b9fe0*/  STL [R1+0x9120], R42 ;  /* 0x0091202a01007387 */ /* 0x0003e80000100800 */
[----:B------:R1:W-:Y:S04]  /*1b9ff0*/  STL [R1+0x911c], R59 ;  /* 0x00911c3b01007387 */ /* 0x0003e80000100800 */
[----:B--2---:R-:W2:Y:S04]  /*1ba000*/  LDL.LU R43, [R1+0x9094] ;  /* 0x00909400012b7983 */ /* 0x004ea80000300800 */
[----:B------:R-:W2:Y:S01]  /*1ba010*/  LDL.LU R44, [R1+0x908c] ;  /* 0x00908c00012c7983 */ /* 0x000ea20000300800 */
[----:B------:R-:W-:-:S03]  /*1ba020*/  IMAD.MOV.U32 R9, RZ, RZ, R59 ;  /* 0x000000ffff097224 */ /* 0x000fc600078e003b */
[----:B------:R-:W2:Y:S04]  /*1ba030*/  LDL.LU R38, [R1+0x9030] ;  /* 0x0090300001267983 */ /* 0x000ea80000300800 */
[----:B------:R1:W-:Y:S01]  /*1ba040*/  LDGSTS.E [R6+-0x7c580], desc[UR40][R8.64], P4 ;  /* 0x83a8000008067fae */ /* 0x0003e2000a1a1028 */
[----:B---3--:R-:W-:Y:S01]  /*1ba050*/  IMAD.X R57, R57, 0x1, R0, P3 ;  /* 0x0000000139397824 */ /* 0x008fe200018e0600 */
[----:B------:R-:W-:Y:S01]  /*1ba060*/  IADD3 R40, P5, PT, R40, R39, RZ ;  /* 0x0000002728287210 */ /* 0x000fe20007fbe0ff */
[----:B-1----:R-:W-:-:S04]  /*1ba070*/  IMAD.MOV.U32 R8, RZ, RZ, R42 ;  /* 0x000000ffff087224 */ /* 0x002fc800078e002a */
[----:B------:R1:W-:Y:S04]  /*1ba080*/  STL [R1+0x9118], R40 ;  /* 0x0091182801007387 */ /* 0x0003e80000100800 */
[----:B------:R3:W-:Y:S04]  /*1ba090*/  STL [R1+0x9114], R57 ;  /* 0x0091143901007387 */ /* 0x0007e80000100800 */
[----:B------:R-:W2:Y:S04]  /*1ba0a0*/  LDL.LU R42, [R1+0x9024] ;  /* 0x00902400012a7983 */ /* 0x000ea80000300800 */
[----:B------:R-:W2:Y:S01]  /*1ba0b0*/  LDL.LU R58, [R1+0x9028] ;  /* 0x00902800013a7983 */ /* 0x000ea20000300800 */
[----:B------:R-:W-:-:S05]  /*1ba0c0*/  IMAD.MOV.U32 R9, RZ, RZ, R57 ;  /* 0x000000ffff097224 */ /* 0x000fca00078e0039 */
[----:B------:R1:W-:Y:S01]  /*1ba0d0*/  LDGSTS.E [R6+-0x7c500], desc[UR40][R8.64], P4 ;  /* 0x83b0000008067fae */ /* 0x0003e2000a1a1028 */
[----:B----4-:R-:W-:-:S05]  /*1ba0e0*/  IADD3.X R56, PT, PT, R56, R0, RZ, P5, !PT ;  /* 0x0000000038387210 */ /* 0x010fca0002ffe4ff */
[----:B------:R-:W-:Y:S04]  /*1ba0f0*/  STL [R1+0x910c], R56 ;  /* 0x00910c3801007387 */ /* 0x000fe80000100800 */
[----:B------:R-:W4:Y:S01]  /*1ba100*/  LDL.LU R59, [R1+0x901c] ;  /* 0x00901c00013b7983 */ /* 0x000f220000300800 */
[----:B-1----:R-:W-:-:S03]  /*1ba110*/  IMAD.MOV.U32 R8, RZ, RZ, R40 ;  /* 0x000000ffff087224 */ /* 0x002fc600078e0028 */
[----:B------:R-:W4:Y:S01]  /*1ba120*/  LDL.LU R40, [R1+0x9020] ;  /* 0x0090200001287983 */ /* 0x000f220000300800 */
        /* <DEDUP_REMOVED lines=10> */
[--C-:B------:R-:W-:Y:S01]  /*1ba1d0*/  IMAD.X R47, R47, 0x1, R0.reuse, P5 ;  /* 0x000000012f2f7824 */ /* 0x100fe200028e0600 */
[----:B------:R-:W-:Y:S01]  /*1ba1e0*/  IADD3 R7, P5, PT, R7, R39, RZ ;  /* 0x0000002707077210 */ /* 0x000fe20007fbe0ff */
[----:B------:R-:W-:-:S03]  /*1ba1f0*/  IMAD.X R46, R46, 0x1, R0, P4 ;  /* 0x000000012e2e7824 */ /* 0x000fc600020e0600 */
[----:B------:R-:W-:Y:S04]  /*1ba200*/  STL [R1+0x90a4], R47 ;  /* 0x0090a42f01007387 */ /* 0x000fe80000100800 */
[----:B------:R-:W-:Y:S01]  /*1ba210*/  STL [R1+0x90a0], R7 ;  /* 0x0090a00701007387 */ /* 0x000fe20000100800 */
[----:B-1----:R-:W-:-:S03]  /*1ba220*/  IMAD.MOV.U32 R8, RZ, RZ, R41 ;  /* 0x000000ffff087224 */ /* 0x002fc600078e0029 */
[----:B------:R-:W-:Y:S04]  /*1ba230*/  STL [R1+0x909c], R46 ;  /* 0x00909c2e01007387 */ /* 0x000fe80000100800 */
[----:B---3--:R-:W3:Y:S01]  /*1ba240*/  LDL.LU R57, [R1+0x9014] ;  /* 0x0090140001397983 */ /* 0x008ee20000300800 */
        /* <DEDUP_REMOVED lines=9> */
[--C-:B--2---:R-:W-:Y:S02]  /*1ba2e0*/  IMAD.X R43, R43, 0x1, R0.reuse, P5 ;  /* 0x000000012b2b7824 */ /* 0x104fe400028e0600 */
[----:B------:R-:W-:Y:S01]  /*1ba2f0*/  IMAD.X R44, R44, 0x1, R0, P4 ;  /* 0x000000012c2c7824 */ /* 0x000fe200020e0600 */
[----:B------:R-:W-:Y:S02]  /*1ba300*/  IADD3 R38, P5, PT, R38, R39, RZ ;  /* 0x0000002726267210 */ /* 0x000fe40007fbe0ff */
[----:B------:R1:W-:Y:S04]  /*1ba310*/  STL [R1+0x9094], R43 ;  /* 0x0090942b01007387 */ /* 0x0003e80000100800 */
[----:B------:R-:W2:Y:S04]  /*1ba320*/  LDL.LU R56, [R1+0x900c] ;  /* 0x00900c0001387983 */ /* 0x000ea80000300800 */
[----:B------:R-:W-:Y:S04]  /*1ba330*/  STL [R1+0x9030], R38 ;  /* 0x0090302601007387 */ /* 0x000fe80000100800 */
[----:B------:R-:W-:Y:S01]  /*1ba340*/  STL [R1+0x908c], R44 ;  /* 0x00908c2c01007387 */ /* 0x000fe20000100800 */
[----:B------:R-:W-:-:S05]  /*1ba350*/  IMAD.MOV.U32 R9, RZ, RZ, R43 ;  /* 0x000000ffff097224 */ /* 0x000fca00078e002b */
[----:B------:R4:W-:Y:S04]  /*1ba360*/  LDGSTS.E [R6+-0x7bd00], desc[UR40][R8.64], P3 ;  /* 0x8430000008067fae */ /* 0x0009e800099a1028 */
[----:B-1----:R-:W2:Y:S04]  /*1ba370*/  LDL.LU R43, [R1+0x8fb0] ;  /* 0x008fb000012b7983 */ /* 0x002ea80000300800 */
[----:B------:R-:W2:Y:S04]  /*1ba380*/  LDL.LU R45, [R1+0x8fa8] ;  /* 0x008fa800012d7983 */ /* 0x000ea80000300800 */
[----:B------:R-:W2:Y:S01]  /*1ba390*/  LDL.LU R7, [R1+0x8fa0] ;  /* 0x008fa00001077983 */ /* 0x000ea20000300800 */
[----:B------:R-:W-:Y:S01]  /*1ba3a0*/  IMAD.X R42, R42, 0x1, R0, P5 ;  /* 0x000000012a2a7824 */ /* 0x000fe200028e0600 */
[----:B------:R-:W-:-:S04]  /*1ba3b0*/  IADD3 R58, P5, PT, R58, R39, RZ ;  /* 0x000000273a3a7210 */ /* 0x000fc80007fbe0ff */
[----:B------:R1:W-:Y:S04]  /*1ba3c0*/  STL [R1+0x9024], R42 ;  /* 0x0090242a01007387 */ /* 0x0003e80000100800 */
[----:B------:R-:W2:Y:S04]  /*1ba3d0*/  LDL.LU R47, [R1+0x8fa4] ;  /* 0x008fa400012f7983 */ /* 0x000ea80000300800 */
[----:B------:R-:W-:Y:S04]  /*1ba3e0*/  STL [R1+0x9028], R58 ;  /* 0x0090283a01007387 */ /* 0x000fe80000100800 */
[----:B------:R-:W2:Y:S01]  /*1ba3f0*/  LDL.LU R46, [R1+0x8f9c] ;  /* 0x008f9c00012e7983 */ /* 0x000ea20000300800 */
[----:B----4-:R-:W-:Y:S01]  /*1ba400*/  MOV R8, R3 ;  /* 0x0000000300087202 */ /* 0x010fe20000000f00 */
[----:B------:R-:W-:-:S02]  /*1ba410*/  IMAD.MOV.U32 R9, RZ, RZ, R44 ;  /* 0x000000ffff097224 */ /* 0x000fc400078e002c */
[----:B------:R-:W4:Y:S04]  /*1ba420*/  LDL.LU R3, [R1+0x8f98] ;  /* 0x008f980001037983 */ /* 0x000f280000300800 */
[----:B------:R1:W-:Y:S01]  /*1ba430*/  LDGSTS.E [R6+-0x7bc80], desc[UR40][R8.64], P3 ;  /* 0x8438000008067fae */ /* 0x0003e200099a1028 */
[----:B------:R-:W-:Y:S01]  /*1ba440*/  IMAD.X R59, R59, 0x1, R0, P5 ;  /* 0x000000013b3b7824 */ /* 0x000fe200028e0600 */
[----:B------:R-:W-:-:S05]  /*1ba450*/  IADD3 R40, P3, PT, R40, R39, RZ ;  /* 0x0000002728287210 */ /* 0x000fca0007f7e0ff */
        /* <DEDUP_REMOVED lines=21> */
[----:B------:R-:W4:Y:S04]  /*1ba5b0*/  LDL.LU R40, [R1+0x8f24] ;  /* 0x008f240001287983 */ /* 0x000f280000300800 */
[----:B------:R-:W4:Y:S04]  /*1ba5c0*/  LDL.LU R58, [R1+0x8f28] ;  /* 0x008f2800013a7983 */ /* 0x000f280000300800 */
[----:B------:R1:W-:Y:S02]  /*1ba5d0*/  LDGSTS.E [R6+-0x7b500], desc[UR40][R8.64], P4 ;  /* 0x84b0000008067fae */ /* 0x0003e4000a1a1028 */
[----:B-1----:R-:W-:Y:S01]  /*1ba5e0*/  IMAD.MOV.U32 R8, RZ, RZ, R41 ;  /* 0x000000ffff087224 */ /* 0x002fe200078e0029 */
[----:B--2---:R-:W-:-:S04]  /*1ba5f0*/  IADD3.X R56, PT, PT, R56, R0, RZ, P5, !PT ;  /* 0x0000000038387210 */ /* 0x004fc80002ffe4ff */
        /* <DEDUP_REMOVED lines=45> */
[----:B------:R-:W-:Y:S01]  /*1ba8d0*/  IMAD.X R40, R40, 0x1, R0, P5 ;  /* 0x0000000128287824 */ /* 0x000fe200028e0600 */
[----:B------:R-:W-:-:S02]  /*1ba8e0*/  IADD3 R58, P5, PT, R58, R39, RZ ;  /* 0x000000273a3a7210 */ /* 0x000fc40007fbe0ff */
[----:B-1----:R-:W-:Y:S01]  /*1ba8f0*/  MOV R8, R3 ;  /* 0x0000000300087202 */ /* 0x002fe20000000f00 */
[----:B------:R-:W-:Y:S01]  /*1ba900*/  IMAD.MOV.U32 R9, RZ, RZ, R44 ;  /* 0x000000ffff097224 */ /* 0x000fe200078e002c */
[----:B------:R1:W-:Y:S04]  /*1ba910*/  STL [R1+0x8f24], R40 ;  /* 0x008f242801007387 */ /* 0x0003e80000100800 */
[----:B------:R-:W4:Y:S04]  /*1ba920*/  LDL.LU R47, [R1+0x8ea4] ;  /* 0x008ea400012f7983 */ /* 0x000f280000300800 */
[----:B------:R-:W-:Y:S01]  /*1ba930*/  STL [R1+0x8f28], R58 ;  /* 0x008f283a01007387 */ /* 0x000fe20000100800 */
[----:B------:R-:W-:-:S03]  /*1ba940*/  ISETP.NE.U32.AND P4, PT, RZ, UR10, PT ;  /* 0x0000000aff007c0c */ /* 0x000fc6000bf85070 */
[----:B------:R-:W4:Y:S04]  /*1ba950*/  LDL.LU R46, [R1+0x8e9c] ;  /* 0x008e9c00012e7983 */ /* 0x000f280000300800 */
[----:B------:R1:W-:Y:S04]  /*1ba960*/  LDGSTS.E [R6+-0x7ac80], desc[UR40][R8.64], P3 ;  /* 0x8538000008067fae */ /* 0x0003e800099a1028 */
[----:B------:R-:W4:Y:S01]  /*1ba970*/  LDL.LU R3, [R1+0x8e98] ;  /* 0x008e980001037983 */ /* 0x000f220000300800 */
[----:B-1----:R-:W-:Y:S01]  /*1ba980*/  MOV R9, R40 ;  /* 0x0000002800097202 */ /* 0x002fe20000000f00 */
[----:B------:R-:W-:-:S05]  /*1ba990*/  IMAD.MOV.U32 R8, RZ, RZ, R38 ;  /* 0x000000ffff087224 */ /* 0x000fca00078e0026 */
[----:B------:R1:W-:Y:S02]  /*1ba9a0*/  LDGSTS.E [R6+-0x7a600], desc[UR40][R8.64], P4 ;  /* 0x85a0000008067fae */ /* 0x0003e4000a1a1028 */
[----:B-1----:R-:W-:Y:S02]  /*1ba9b0*/  IMAD.MOV.U32 R8, RZ, RZ, R58 ;  /* 0x000000ffff087224 */ /* 0x002fe400078e003a */
[----:B--2---:R-:W-:Y:S01]  /*1ba9c0*/  IMAD.X R59, R59, 0x1, R0, P5 ;  /* 0x000000013b3b7824 */ /* 0x004fe200028e0600 */
[----:B------:R-:W-:-:S05]  /*1ba9d0*/  IADD3 R41, P3, PT, R41, R39, RZ ;  /* 0x0000002729297210 */ /* 0x000fca0007f7e0ff */
[----:B------:R1:W-:Y:S04]  /*1ba9e0*/  STL [R1+0x8f20], R41 ;  /* 0x008f202901007387 */ /* 0x0003e80000100800 */
[----:B------:R2:W-:Y:S04]  /*1ba9f0*/  STL [R1+0x8f1c], R59 ;  /* 0x008f1c3b01007387 */ /* 0x0005e80000100800 */
[----:B------:R-:W4:Y:S04]  /*1baa00*/  LDL.LU R40, [R1+0x8e94] ;  /* 0x008e940001287983 */ /* 0x000f280000300800 */
[----:B------:R-:W4:Y:S01]  /*1baa10*/  LDL.LU R44, [R1+0x8e8c] ;  /* 0x008e8c00012c7983 */ /* 0x000f220000300800 */
[----:B------:R-:W-:-:S03]  /*1baa20*/  IMAD.MOV.U32 R9, RZ, RZ, R59 ;  /* 0x000000ffff097224 */ /* 0x000fc600078e003b */
[----:B------:R-:W4:Y:S04]  /*1baa30*/  LDL.LU R38, [R1+0x8e30] ;  /* 0x008e300001267983 */ /* 0x000f280000300800 */
[----:B------:R1:W-:Y:S01]  /*1baa40*/  LDGSTS.E [R6+-0x7a580], desc[UR40][R8.64], P4 ;  /* 0x85a8000008067fae */ /* 0x0003e2000a1a1028 */
[----:B---3--:R-:W-:Y:S01]  /*1baa50*/  IMAD.X R57, R57, 0x1, R0, P3 ;  /* 0x0000000139397824 */ /* 0x008fe200018e0600 */
[----:B------:R-:W-:Y:S01]  /*1baa60*/  IADD3 R43, P5, PT, R43, R39, RZ ;  /* 0x000000272b2b7210 */ /* 0x000fe20007fbe0ff */
[----:B-1----:R-:W-:-:S04]  /*1baa70*/  IMAD.MOV.U32 R8, RZ, RZ, R41 ;  /* 0x000000ffff087224 */ /* 0x002fc800078e0029 */
[----:B------:R1:W-:Y:S04]  /*1baa80*/  STL [R1+0x8f18], R43 ;  /* 0x008f182b01007387 */ /* 0x0003e80000100800 */
[----:B------:R3:W-:Y:S04]  /*1baa90*/  STL [R1+0x8f14], R57 ;  /* 0x008f143901007387 */ /* 0x0007e80000100800 */
[----:B------:R-:W4:Y:S04]  /*1baaa0*/  LDL.LU R41, [R1+0x8e24] ;  /* 0x008e240001297983 */ /* 0x000f280000300800 */
[----:B------:R-:W4:Y:S01]  /*1baab0*/  LDL.LU R58, [R1+0x8e28] ;  /* 0x008e2800013a7983 */ /* 0x000f220000300800 */
[----:B------:R-:W-:-:S05]  /*1baac0*/  IMAD.MOV.U32 R9, RZ, RZ, R57 ;  /* 0x000000ffff097224 */ /* 0x000fca00078e0039 */
[----:B------:R1:W-:Y:S01]  /*1baad0*/  LDGSTS.E [R6+-0x7a500], desc[UR40][R8.64], P4 ;  /* 0x85b0000008067fae */ /* 0x0003e2000a1a1028 */
[----:B----4-:R-:W-:-:S05]  /*1baae0*/  IADD3.X R56, PT, PT, R56, R0, RZ, P5, !PT ;  /* 0x0000000038387210 */ /* 0x010fca0002ffe4ff */
[----:B------:R-:W-:Y:S04]  /*1baaf0*/  STL [R1+0x8f0c], R56 ;  /* 0x008f0c3801007387 */ /* 0x000fe80000100800 */
[----:B--2---:R-:W2:Y:S01]  /*1bab00*/  LDL.LU R59, [R1+0x8e1c] ;  /* 0x008e1c00013b7983 */ /* 0x004ea20000300800 */
        /* <DEDUP_REMOVED lines=13> */
[--C-:B------:R-:W-:Y:S01]  /*1babe0*/  IMAD.X R47, R47, 0x1, R0.reuse, P5 ;  /* 0x000000012f2f7824 */ /* 0x100fe200028e0600 */
[----:B------:R-:W-:Y:S01]  /*1babf0*/  IADD3 R7, P5, PT, R7, R39, RZ ;  /* 0x0000002707077210 */ /* 0x000fe20007fbe0ff */
[----:B------:R-:W-:-:S03]  /*1bac00*/  IMAD.X R46, R46, 0x1, R0, P4 ;  /* 0x000000012e2e7824 */ /* 0x000fc600020e0600 */
[----:B------:R-:W-:Y:S04]  /*1bac10*/  STL [R1+0x8ea4], R47 ;  /* 0x008ea42f01007387 */ /* 0x000fe80000100800 */
[----:B------:R-:W-:Y:S04]  /*1bac20*/  STL [R1+0x8ea0], R7 ;  /* 0x008ea00701007387 */ /* 0x000fe80000100800 */
        /* <DEDUP_REMOVED lines=29> */
[----:B--2---:R-:W-:Y:S01]  /*1bae00*/  MOV R8, R3 ;  /* 0x0000000300087202 */ /* 0x004fe20000000f00 */
[----:B------:R-:W-:-:S02]  /*1bae10*/  IMAD.MOV.U32 R9, RZ, RZ, R44 ;  /* 0x000000ffff097224 */ /* 0x000fc400078e002c */
[----:B------:R-:W2:Y:S04]  /*1bae20*/  LDL.LU R3, [R1+0x8d98] ;  /* 0x008d980001037983 */ /* 0x000ea80000300800 */
[----:B------:R1:W-:Y:S01]  /*1bae30*/  LDGSTS.E [R6+-0x79c80], desc[UR40][R8.64], P3 ;  /* 0x8638000008067fae */ /* 0x0003e200099a1028 */
[----:B------:R-:W-:Y:S01]  /*1bae40*/  IMAD.X R59, R59, 0x1, R0, P5 ;  /* 0x000000013b3b7824 */ /* 0x000fe200028e0600 */
[----:B----4-:R-:W-:-:S05]  /*1bae50*/  IADD3 R43, P3, PT, R43, R39, RZ ;  /* 0x000000272b2b7210 */ /* 0x010fca0007f7e0ff */
[----:B------:R4:W-:Y:S01]  /*1bae60*/  STL [R1+0x8e20], R43 ;  /* 0x008e202b01007387 */ /* 0x0009e20000100800 */
[----:B-1----:R-:W-:-:S03]  /*1bae70*/  MOV R9, R41 ;  /* 0x0000002900097202 */ /* 0x002fc60000000f00 */
[----:B------:R1:W-:Y:S04]  /*1bae80*/  STL [R1+0x8e1c], R59 ;  /* 0x008e1c3b01007387 */ /* 0x0003e80000100800 */
[----:B------:R-:W2:Y:S01]  /*1bae90*/  LDL.LU R41, [R1+0x8d94] ;  /* 0x008d940001297983 */ /* 0x000ea20000300800 */
[----:B------:R-:W-:Y:S01]  /*1baea0*/  UISETP.GT.AND UP1, UPT, UR11, 0x35, UPT ;  /* 0x000000350b00788c */ /* 0x000fe2000bf24270 */
[----:B------:R-:W-:Y:S02]  /*1baeb0*/  IMAD.MOV.U32 R8, RZ, RZ, R38 ;  /* 0x000000ffff087224 */ /* 0x000fe400078e0026 */
        /* <DEDUP_REMOVED lines=15> */
[----:B----4-:R-:W4:Y:S04]  /*1bafb0*/  LDL.LU R43, [R1+0x8d24] ;  /* 0x008d2400012b7983 */ /* 0x010f280000300800 */
[----:B------:R-:W4:Y:S04]  /*1bafc0*/  LDL.LU R58, [R1+0x8d28] ;  /* 0x008d2800013a7983 */ /* 0x000f280000300800 */
[----:B------:R1:W-:Y:S02]  /*1bafd0*/  LDGSTS.E [R6+-0x79500], desc[UR40][R8.64], P4 ;  /* 0x86b0000008067fae */ /* 0x0003e4000a1a1028 */
[----:B-1----:R-:W-:Y:S01]  /*1bafe0*/  IMAD.MOV.U32 R8, RZ, RZ, R42 ;  /* 0x000000ffff087224 */ /* 0x002fe200078e002a */
[----:B------:R-:W-:-:S04]  /*1baff0*/  IADD3.X R56, PT, PT, R56, R0, RZ, P5, !PT ;  /* 0x0000000038387210 */ /* 0x000fc80002ffe4ff */
[----:B------:R-:W-:Y:S01]  /*1bb000*/  MOV R9, R56 ;  /* 0x0000003800097202 */ /* 0x000fe20000000f00 */
[----:B------:R-:W-:Y:S04]  /*1bb010*/  STL [R1+0x8e0c], R56 ;  /* 0x008e0c3801007387 */ /* 0x000fe80000100800 */
[----:B------:R-:W4:Y:S04]  /*1bb020*/  LDL.LU R59, [R1+0x8d1c] ;  /* 0x008d1c00013b7983 */ /* 0x000f280000300800 */
[----:B------:R-:W4:Y:S01]  /*1bb030*/  LDL.LU R42, [R1+0x8d20] ;  /* 0x008d2000012a7983 */ /* 0x000f220000300800 */
        /* <DEDUP_REMOVED lines=14> */
[----:B--2---:R-:W-:-:S05]  /*1bb120*/  IADD3 R3, P4, PT, R3, R39, RZ ;  /* 0x0000002703037210 */ /* 0x004fca0007f9e0ff */
        /* <DEDUP_REMOVED lines=26> */
[----:B----4-:R-:W-:Y:S01]  /*1bb2d0*/  IMAD.X R43, R43, 0x1, R0, P5 ;  /* 0x000000012b2b7824 */ /* 0x010fe200028e0600 */
        /* <DEDUP_REMOVED lines=32> */
[----:B--2---:R-:W-:-:S05]  /*1bb4e0*/  IADD3.X R56, PT, PT, R56, R0, RZ, P5, !PT ;  /* 0x0000000038387210 */ /* 0x004fca0002ffe4ff */
[----:B------:R-:W-:Y:S04]  /*1bb4f0*/  STL [R1+0x8d0c], R56 ;  /* 0x008d0c3801007387 */ /* 0x000fe80000100800 */
[----:B------:R-:W2:Y:S01]  /*1bb500*/  LDL.LU R59, [R1+0x8c1c] ;  /* 0x008c1c00013b7983 */ /* 0x000ea20000300800 */
[----:B-1----:R-:W-:-:S03]  /*1bb510*/  IMAD.MOV.U32 R8, RZ, RZ, R40 ;  /* 0x000000ffff087224 */ /* 0x002fc600078e0028 */
[----:B------:R-:W2:Y:S01]  /*1bb520*/  LDL.LU R40, [R1+0x8c20] ;  /* 0x008c200001287983 */ /* 0x000ea20000300800 */
        /* <DEDUP_REMOVED lines=11> */
[--C-:B----4-:R-:W-:Y:S01]  /*1bb5e0*/  IMAD.X R47, R47, 0x1, R0.reuse, P5 ;  /* 0x000000012f2f7824 */ /* 0x110fe200028e0600 */
[----:B------:R-:W-:Y:S01]  /*1bb5f0*/  IADD3 R7, P5, PT, R7, R39, RZ ;  /* 0x0000002707077210 */ /* 0x000fe20007fbe0ff */
[----:B------:R-:W-:-:S03]  /*1bb600*/  IMAD.X R46, R46, 0x1, R0, P4 ;  /* 0x000000012e2e7824 */ /* 0x000fc600020e0600 */
[----:B------:R-:W-:Y:S04]  /*1bb610*/  STL [R1+0x8ca4], R47 ;  /* 0x008ca42f01007387 */ /* 0x000fe80000100800 */
[----:B------:R-:W-:Y:S04]  /*1bb620*/  STL [R1+0x8ca0], R7 ;  /* 0x008ca00701007387 */ /* 0x000fe80000100800 */
[----:B------:R-:W-:Y:S04]  /*1bb630*/  STL [R1+0x8c9c], R46 ;  /* 0x008c9c2e01007387 */ /* 0x000fe80000100800 */
[----:B---3--:R-:W3:Y:S01]  /*1bb640*/  LDL.LU R57, [R1+0x8c14] ;  /* 0x008c140001397983 */ /* 0x008ee20000300800 */
[----:B------:R-:W-:-:S03]  /*1bb650*/  IADD3 R3, P4, PT, R3, R39, RZ ;  /* 0x0000002703037210 */ /* 0x000fc60007f9e0ff */
[----:B------:R-:W4:Y:S01]  /*1bb660*/  LDL.LU R41, [R1+0x8c18] ;  /* 0x008c180001297983 */ /* 0x000f220000300800 */
        /* <DEDUP_REMOVED lines=11> */
[----:B------:R-:W4:Y:S04]  /*1bb720*/  LDL.LU R56, [R1+0x8c0c] ;  /* 0x008c0c0001387983 */ /* 0x000f280000300800 */
[----:B------:R-:W-:Y:S04]  /*1bb730*/  STL [R1+0x8c30], R38 ;  /* 0x008c302601007387 */ /* 0x000fe80000100800 */
[----:B------:R-:W-:Y:S01]  /*1bb740*/  STL [R1+0x8c8c], R44 ;  /* 0x008c8c2c01007387 */ /* 0x000fe20000100800 */
[----:B------:R-:W-:-:S05]  /*1bb750*/  IMAD.MOV.U32 R9, RZ, RZ, R43 ;  /* 0x000000ffff097224 */ /* 0x000fca00078e002b */
[----:B------:R2:W-:Y:S04]  /*1bb760*/  LDGSTS.E [R6+-0x77d00], desc[UR40][R8.64], P3 ;  /* 0x8830000008067fae */ /* 0x0005e800099a1028 */
[----:B-1----:R-:W4:Y:S04]  /*1bb770*/  LDL.LU R43, [R1+0x8bb0] ;  /* 0x008bb000012b7983 */ /* 0x002f280000300800 */
[----:B------:R-:W4:Y:S04]  /*1bb780*/  LDL.LU R45, [R1+0x8ba8] ;  /* 0x008ba800012d7983 */ /* 0x000f280000300800 */
[----:B------:R-:W4:Y:S01]  /*1bb790*/  LDL.LU R7, [R1+0x8ba0] ;  /* 0x008ba00001077983 */ /* 0x000f220000300800 */
[----:B------:R-:W-:Y:S01]  /*1bb7a0*/  IMAD.X R42, R42, 0x1, R0, P5 ;  /* 0x000000012a2a7824 */ /* 0x000fe200028e0600 */
[----:B------:R-:W-:-:S04]  /*1bb7b0*/  IADD3 R58, P5, PT, R58, R39, RZ ;  /* 0x000000273a3a7210 */ /* 0x000fc80007fbe0ff */
[----:B------:R1:W-:Y:S04]  /*1bb7c0*/  STL [R1+0x8c24], R42 ;  /* 0x008c242a01007387 */ /* 0x0003e80000100800 */
[----:B------:R-:W4:Y:S04]  /*1bb7d0*/  LDL.LU R47, [R1+0x8ba4] ;  /* 0x008ba400012f7983 */ /* 0x000f280000300800 */
[----:B------:R-:W-:Y:S04]  /*1bb7e0*/  STL [R1+0x8c28], R58 ;  /* 0x008c283a01007387 */ /* 0x000fe80000100800 */
[----:B------:R-:W4:Y:S01]  /*1bb7f0*/  LDL.LU R46, [R1+0x8b9c] ;  /* 0x008b9c00012e7983 */ /* 0x000f220000300800 */
[----:B--2---:R-:W-:Y:S01]  /*1bb800*/  MOV R8, R3 ;  /* 0x0000000300087202 */ /* 0x004fe20000000f00 */
[----:B------:R-:W-:-:S02]  /*1bb810*/  IMAD.MOV.U32 R9, RZ, RZ, R44 ;  /* 0x000000ffff097224 */ /* 0x000fc400078e002c */
[----:B------:R-:W2:Y:S04]  /*1bb820*/  LDL.LU R3, [R1+0x8b98] ;  /* 0x008b980001037983 */ /* 0x000ea80000300800 */
[----:B------:R1:W-:Y:S01]  /*1bb830*/  LDGSTS.E [R6+-0x77c80], desc[UR40][R8.64], P3 ;  /* 0x8838000008067fae */ /* 0x0003e200099a1028 */
[----:B------:R-:W-:Y:S01]  /*1bb840*/  IMAD.X R59, R59, 0x1, R0, P5 ;  /* 0x000000013b3b7824 */ /* 0x000fe200028e0600 */
[----:B------:R-:W-:-:S05]  /*1bb850*/  IADD3 R40, P3, PT, R40, R39, RZ ;  /* 0x0000002728287210 */ /* 0x000fca0007f7e0ff */
        /* <DEDUP_REMOVED lines=17> */
[----:B----4-:R-:W-:-:S03]  /*1bb970*/  IADD3 R41, P5, PT, R41, R39, RZ ;  /* 0x0000002729297210 */ /* 0x010fc60007fbe0ff */
[----:B------:R-:W-:Y:S02]  /*1bb980*/  IMAD.MOV.U32 R9, RZ, RZ, R57 ;  /* 0x000000ffff097224 */ /* 0x000fe400078e0039 */
[----:B------:R1:W-:Y:S04]  /*1bb990*/  STL [R1+0x8c18], R41 ;  /* 0x008c182901007387 */ /* 0x0003e80000100800 */
[----:B------:R3:W-:Y:S04]  /*1bb9a0*/  STL [R1+0x8c14], R57 ;  /* 0x008c143901007387 */ /* 0x0007e80000100800 */
[----:B------:R-:W4:Y:S04]  /*1bb9b0*/  LDL.LU R40, [R1+0x8b24] ;  /* 0x008b240001287983 */ /* 0x000f280000300800 */
        /* <DEDUP_REMOVED lines=72> */
[----:B------:R1:W-:Y:S02]  /*1bbe40*/  LDGSTS.E [R6+-0x76580], desc[UR40][R8.64], P4 ;  /* 0x89a8000008067fae */ /* 0x0003e4000a1a1028 */
[----:B-1----:R-:W-:Y:S02]  /*1bbe50*/  IMAD.MOV.U32 R8, RZ, RZ, R41 ;  /* 0x000000ffff087224 */ /* 0x002fe400078e0029 */
[----:B---3--:R-:W-:Y:S01]  /*1bbe60*/  IMAD.X R57, R57, 0x1, R0, P3 ;  /* 0x0000000139397824 */ /* 0x008fe200018e0600 */
[----:B------:R-:W-:-:S05]  /*1bbe70*/  IADD3 R43, P5, PT, R43, R39, RZ ;  /* 0x000000272b2b7210 */ /* 0x000fca0007fbe0ff */
[----:B------:R1:W-:Y:S04]  /*1bbe80*/  STL [R1+0x8b18], R43 ;  /* 0x008b182b01007387 */ /* 0x0003e80000100800 */
[----:B------:R3:W-:Y:S04]  /*1bbe90*/  STL [R1+0x8b14], R57 ;  /* 0x008b143901007387 */ /* 0x0007e80000100800 */
[----:B------:R-:W4:Y:S04]  /*1bbea0*/  LDL.LU R41, [R1+0x8a24] ;  /* 0x008a240001297983 */ /* 0x000f280000300800 */
[----:B------:R-:W4:Y:S01]  /*1bbeb0*/  LDL.LU R58, [R1+0x8a28] ;  /* 0x008a2800013a7983 */ /* 0x000f220000300800 */
[----:B------:R-:W-:-:S05]  /*1bbec0*/  IMAD.MOV.U32 R9, RZ, RZ, R57 ;  /* 0x000000ffff097224 */ /* 0x000fca00078e0039 */
[----:B------:R1:W-:Y:S01]  /*1bbed0*/  LDGSTS.E [R6+-0x76500], desc[UR40][R8.64], P4 ;  /* 0x89b0000008067fae */ /* 0x0003e2000a1a1028 */
[----:B--2---:R-:W-:-:S05]  /*1bbee0*/  IADD3.X R56, PT, PT, R56, R0, RZ, P5, !PT ;  /* 0x0000000038387210 */ /* 0x004fca0002ffe4ff */
[----:B------:R-:W-:Y:S01]  /*1bbef0*/  STL [R1+0x8b0c], R56 ;  /* 0x008b0c3801007387 */ /* 0x000fe20000100800 */
[----:B-1----:R-:W-:-:S03]  /*1bbf00*/  IMAD.MOV.U32 R8, RZ, RZ, R43 ;  /* 0x000000ffff087224 */ /* 0x002fc600078e002b */
[----:B------:R-:W2:Y:S04]  /*1bbf10*/  LDL.LU R59, [R1+0x8a1c] ;  /* 0x008a1c00013b7983 */ /* 0x000ea80000300800 */
        /* <DEDUP_REMOVED lines=46> */
[----:B------:R-:W-:Y:S01]  /*1bc200*/  MOV R8, R3 ;  /* 0x0000000300087202 */ /* 0x000fe20000000f00 */
[----:B------:R-:W-:-:S02]  /*1bc210*/  IMAD.MOV.U32 R9, RZ, RZ, R44 ;  /* 0x000000ffff097224 */ /* 0x000fc400078e002c */
[----:B------:R-:W4:Y:S04]  /*1bc220*/  LDL.LU R3, [R1+0x8998] ;  /* 0x0089980001037983 */ /* 0x000f280000300800 */
[----:B------:R1:W-:Y:S01]  /*1bc230*/  LDGSTS.E [R6+-0x75c80], desc[UR40][R8.64], P3 ;  /* 0x8a38000008067fae */ /* 0x0003e200099a1028 */
[----:B--2---:R-:W-:Y:S01]  /*1bc240*/  IMAD.X R59, R59, 0x1, R0, P5 ;  /* 0x000000013b3b7824 */ /* 0x004fe200028e0600 */
        /* <DEDUP_REMOVED lines=22> */
[----:B--2---:R-:W2:Y:S04]  /*1bc3b0*/  LDL.LU R43, [R1+0x8924] ;  /* 0x00892400012b7983 */ /* 0x004ea80000300800 */
        /* <DEDUP_REMOVED lines=22> */
[----:B------:R-:W-:-:S05]  /*1bc520*/  IADD3 R3, P4, PT, R3, R39, RZ ;  /* 0x0000002703037210 */ /* 0x000fca0007f9e0ff */
[----:B------:R-:W-:Y:S01]  /*1bc530*/  STL [R1+0x8998], R3 ;  /* 0x0089980301007387 */ /* 0x000fe20000100800 */
[----:B------:R-:W-:-:S05]  /*1bc540*/  IMAD.X R41, R41, 0x1, R0, P5 ;  /* 0x0000000129297824 */ /* 0x000fca00028e0600 */
[----:B------:R1:W-:Y:S04]  /*1bc550*/  STL [R1+0x8994], R41 ;  /* 0x0089942901007387 */ /* 0x0003e80000100800 */
[----:B------:R-:W3:Y:S01]  /*1bc560*/  LDL.LU R56, [R1+0x890c] ;  /* 0x00890c0001387983 */ /* 0x000ee20000300800 */
        /* <DEDUP_REMOVED lines=11> */
[----:B------:R2:W-:Y:S01]  /*1bc620*/  STL [R1+0x898c], R44 ;  /* 0x00898c2c01007387 */ /* 0x0005e20000100800 */
[----:B-1----:R-:W-:Y:S01]  /*1bc630*/  IMAD.MOV.U32 R8, RZ, RZ, R45 ;  /* 0x000000ffff087224 */ /* 0x002fe200078e002d */
[----:B------:R-:W-:-:S05]  /*1bc640*/  MOV R9, R46 ;  /* 0x0000002e00097202 */ /* 0x000fca0000000f00 */
[----:B------:R1:W-:Y:S01]  /*1bc650*/  LDGSTS.E [R6+-0x74d80], desc[UR40][R8.64], P3 ;  /* 0x8b28000008067fae */ /* 0x0003e200099a1028 */
[----:B------:R-:W-:Y:S01]  /*1bc660*/  USEL UR10, UR10, URZ, !UP0 ;  /* 0x000000ff0a0a7287 */ /* 0x000fe2000c000000 */
[----:B-1----:R-:W-:Y:S02]  /*1bc670*/  IMAD.MOV.U32 R8, RZ, RZ, R7 ;  /* 0x000000ffff087224 */ /* 0x002fe400078e0007 */
[----:B------:R-:W-:Y:S02]  /*1bc680*/  IMAD.MOV.U32 R9, RZ, RZ, R41 ;  /* 0x000000ffff097224 */ /* 0x000fe400078e0029 */
[----:B------:R-:W3:Y:S04]  /*1bc690*/  LDL.LU R41, [R1+0x88d0] ;  /* 0x0088d00001297983 */ /* 0x000ee80000300800 */
[----:B------:R1:W-:Y:S04]  /*1bc6a0*/  LDGSTS.E [R6+-0x74d00], desc[UR40][R8.64], P3 ;  /* 0x8b30000008067fae */ /* 0x0003e800099a1028 */
[----:B------:R-:W3:Y:S04]  /*1bc6b0*/  LDL.LU R45, [R1+0x88a8] ;  /* 0x0088a800012d7983 */ /* 0x000ee80000300800 */
[----:B------:R-:W3:Y:S01]  /*1bc6c0*/  LDL.LU R7, [R1+0x88a0] ;  /* 0x0088a00001077983 */ /* 0x000ee20000300800 */
[----:B--2---:R-:W-:Y:S01]  /*1bc6d0*/  IMAD.X R43, R43, 0x1, R0, P5 ;  /* 0x000000012b2b7824 */ /* 0x004fe200028e0600 */
[----:B----4-:R-:W-:-:S02]  /*1bc6e0*/  IADD3 R58, P5, PT, R58, R39, RZ ;  /* 0x000000273a3a7210 */ /* 0x010fc40007fbe0ff */
[----:B-1----:R-:W-:Y:S01]  /*1bc6f0*/  MOV R8, R3 ;  /* 0x0000000300087202 */ /* 0x002fe20000000f00 */
[----:B------:R-:W-:Y:S01]  /*1bc700*/  IMAD.MOV.U32 R9, RZ, RZ, R44 ;  /* 0x000000ffff097224 */ /* 0x000fe200078e002c */
[----:B------:R1:W-:Y:S04]  /*1bc710*/  STL [R1+0x8924], R43 ;  /* 0x0089242b01007387 */ /* 0x0003e80000100800 */
[----:B------:R-:W2:Y:S04]  /*1bc720*/  LDL.LU R47, [R1+0x88a4] ;  /* 0x0088a400012f7983 */ /* 0x000ea80000300800 */
[----:B------:R-:W-:Y:S01]  /*1bc730*/  STL [R1+0x8928], R58 ;  /* 0x0089283a01007387 */ /* 0x000fe20000100800 */
[----:B------:R-:W-:-:S03]  /*1bc740*/  ISETP.NE.U32.AND P4, PT, RZ, UR10, PT ;  /* 0x0000000aff007c0c */ /* 0x000fc6000bf85070 */
[----:B------:R-:W4:Y:S04]  /*1bc750*/  LDL.LU R46, [R1+0x889c] ;  /* 0x00889c00012e7983 */ /* 0x000f280000300800 */
[----:B------:R1:W-:Y:S04]  /*1bc760*/  LDGSTS.E [R6+-0x74c80], desc[UR40][R8.64], P3 ;  /* 0x8b38000008067fae */ /* 0x0003e800099a1028 */
[----:B------:R-:W4:Y:S01]  /*1bc770*/  LDL.LU R3, [R1+0x8898] ;  /* 0x0088980001037983 */ /* 0x000f220000300800 */
[----:B-1----:R-:W-:Y:S01]  /*1bc780*/  IMAD.MOV.U32 R8, RZ, RZ, R38 ;  /* 0x000000ffff087224 */ /* 0x002fe200078e0026 */
[----:B------:R-:W-:-:S05]  /*1bc790*/  MOV R9, R43 ;  /* 0x0000002b00097202 */ /* 0x000fca0000000f00 */
        /* <DEDUP_REMOVED lines=20> */
[----:B------:R-:W-:-:S05]  /*1bc8e0*/  IADD3.X R56, PT, PT, R56, R0, RZ, P5, !PT ;  /* 0x0000000038387210 */ /* 0x000fca0002ffe4ff */
[----:B------:R-:W-:Y:S01]  /*1bc8f0*/  STL [R1+0x890c], R56 ;  /* 0x00890c3801007387 */ /* 0x000fe20000100800 */
[----:B-1----:R-:W-:-:S03]  /*1bc900*/  IMAD.MOV.U32 R8, RZ, RZ, R40 ;  /* 0x000000ffff087224 */ /* 0x002fc600078e0028 */
[----:B------:R-:W4:Y:S04]  /*1bc910*/  LDL.LU R59, [R1+0x8838] ;  /* 0x00883800013b7983 */ /* 0x000f280000300800 */
        /* <DEDUP_REMOVED lines=12> */
[--C-:B--2---:R-:W-:Y:S01]  /*1bc9e0*/  IMAD.X R47, R47, 0x1, R0.reuse, P5 ;  /* 0x000000012f2f7824 */ /* 0x104fe200028e0600 */
[----:B------:R-:W-:Y:S01]  /*1bc9f0*/  IADD3 R7, P5, PT, R7, R39, RZ ;  /* 0x0000002707077210 */ /* 0x000fe20007fbe0ff */
[----:B----4-:R-:W-:-:S03]  /*1bca00*/  IMAD.X R46, R46, 0x1, R0, P4 ;  /* 0x000000012e2e7824 */ /* 0x010fc600020e0600 */
[----:B------:R-:W-:Y:S04]  /*1bca10*/  STL [R1+0x88a4], R47 ;  /* 0x0088a42f01007387 */ /* 0x000fe80000100800 */
[----:B------:R-:W-:Y:S04]  /*1bca20*/  STL [R1+0x88a0], R7 ;  /* 0x0088a00701007387 */ /* 0x000fe80000100800 */
[----:B------:R-:W-:Y:S04]  /*1bca30*/  STL [R1+0x889c], R46 ;  /* 0x00889c2e01007387 */ /* 0x000fe80000100800 */
[----:B---3--:R-:W2:Y:S01]  /*1bca40*/  LDL.LU R57, [R1+0x8840] ;  /* 0x0088400001397983 */ /* 0x008ea20000300800 */
        /* <DEDUP_REMOVED lines=15> */
[----:B------:R1:W-:Y:S01]  /*1bcb40*/  STL [R1+0x888c], R43 ;  /* 0x00888c2b01007387 */ /* 0x0003e20000100800 */
        /* <DEDUP_REMOVED lines=15> */
[----:B------:R-:W-:Y:S01]  /*1bcc40*/  IMAD.X R59, R59, 0x1, R0, P5 ;  /* 0x000000013b3b7824 */ /* 0x000fe200028e0600 */
[----:B------:R-:W-:-:S05]  /*1bcc50*/  IADD3 R40, P3, PT, R40, R39, RZ ;  /* 0x0000002728287210 */ /* 0x000fca0007f7e0ff */
[----:B------:R1:W-:Y:S04]  /*1bcc60*/  STL [R1+0x8844], R40 ;  /* 0x0088442801007387 */ /* 0x0003e80000100800 */
[----:B------:R1:W-:Y:S04]  /*1bcc70*/  STL [R1+0x8838], R59 ;  /* 0x0088383b01007387 */ /* 0x0003e80000100800 */
[----:B------:R-:W4:Y:S01]  /*1bcc80*/  LDL.LU R43, [R1+0x87c0] ;  /* 0x0087c000012b7983 */ /* 0x000f220000300800 */
[----:B------:R-:W-:-:S04]  /*1bcc90*/  UISETP.GT.AND UP1, UPT, UR11, 0x65, UPT ;  /* 0x000000650b00788c */ /* 0x000fc8000bf24270 */
[----:B------:R-:W-:-:S04]  /*1bcca0*/  USEL UR10, URZ, 0x4, !UP1 ;  /* 0x00000004ff0a7887 */ /* 0x000fc8000c800000 */
[----:B------:R-:W-:-:S06]  /*1bccb0*/  USEL UR10, UR10, URZ, !UP0 ;  /* 0x000000ff0a0a7287 */ /* 0x000fcc000c000000 */
[----:B------:R-:W-:Y:S01]  /*1bccc0*/  ISETP.NE.U32.AND P4, PT, RZ, UR10, PT ;  /* 0x0000000aff007c0c */ /* 0x000fe2000bf85070 */
[----:B-1----:R-:W-:Y:S01]  /*1bccd0*/  IMAD.MOV.U32 R8, RZ, RZ, R38 ;  /* 0x000000ffff087224 */ /* 0x002fe200078e0026 */
[----:B------:R-:W-:Y:S02]  /*1bcce0*/  MOV R9, R42 ;  /* 0x0000002a00097202 */ /* 0x000fe40000000f00 */
[----:B------:R-:W4:Y:S04]  /*1bccf0*/  LDL.LU R42, [R1+0x87c8] ;  /* 0x0087c800012a7983 */ /* 0x000f280000300800 */
[----:B------:R-:W4:Y:S05]  /*1bcd00*/  LDL.LU R38, [R1+0x8734] ;  /* 0x0087340001267983 */ /* 0x000f2a0000300800 */
[----:B------:R1:W-:Y:S02]  /*1bcd10*/  LDGSTS.E [R6+-0x73600], desc[UR40][R8.64], P4 ;  /* 0x8ca0000008067fae */ /* 0x0003e4000a1a1028 */
[----:B-1----:R-:W-:-:S02]  /*1bcd20*/  IMAD.MOV.U32 R8, RZ, RZ, R58 ;  /* 0x000000ffff087224 */ /* 0x002fc400078e003a */
        /* <DEDUP_REMOVED lines=46> */
[----:B------:R3:W-:Y:S04]  /*1bd010*/  STL [R1+0x8734], R38 ;  /* 0x0087342601007387 */ /* 0x0007e80000100800 */
[----:B------:R3:W-:Y:S01]  /*1bd020*/  STL [R1+0x87c8], R42 ;  /* 0x0087c82a01007387 */ /* 0x0007e20000100800 */
        /* <DEDUP_REMOVED lines=10> */
[----:B------:R-:W-:Y:S01]  /*1bd0d0*/  ISETP.NE.U32.AND P4, PT, RZ, UR10, PT ;  /* 0x0000000aff007c0c */ /* 0x000fe2000bf85070 */
[----:B---3--:R-:W-:Y:S01]  /*1bd0e0*/  IMAD.X R40, R40, 0x1, R0, P5 ;  /* 0x0000000128287824 */ /* 0x008fe200028e0600 */
[----:B------:R-:W-:-:S02]  /*1bd0f0*/  IADD3 R58, P5, PT, R58, R39, RZ ;  /* 0x000000273a3a7210 */ /* 0x000fc40007fbe0ff */
[----:B-1----:R-:W-:Y:S01]  /*1bd100*/  MOV R8, R3 ;  /* 0x0000000300087202 */ /* 0x002fe20000000f00 */
[----:B------:R-:W-:Y:S01]  /*1bd110*/  IMAD.MOV.U32 R9, RZ, RZ, R42 ;  /* 0x000000ffff097224 */ /* 0x000fe200078e002a */
[----:B------:R1:W-:Y:S04]  /*1bd120*/  STL [R1+0x8730], R40 ;  /* 0x0087302801007387 */ /* 0x0003e80000100800 */
[----:B------:R-:W3:Y:S04]  /*1bd130*/  LDL.LU R47, [R1+0x86b0] ;  /* 0x0086b000012f7983 */ /* 0x000ee80000300800 */
[----:B------:R-:W-:Y:S04]  /*1bd140*/  STL [R1+0x873c], R58 ;  /* 0x00873c3a01007387 */ /* 0x000fe80000100800 */
[----:B------:R-:W3:Y:S04]  /*1bd150*/  LDL.LU R46, [R1+0x86b8] ;  /* 0x0086b800012e7983 */ /* 0x000ee80000300800 */
[----:B------:R1:W-:Y:S04]  /*1bd160*/  LDGSTS.E [R6+-0x72c80], desc[UR40][R8.64], P3 ;  /* 0x8d38000008067fae */ /* 0x0003e800099a1028 */
[----:B------:R-:W3:Y:S01]  /*1bd170*/  LDL.LU R3, [R1+0x86cc] ;  /* 0x0086cc0001037983 */ /* 0x000ee20000300800 */
[----:B-1----:R-:W-:Y:S01]  /*1bd180*/  IMAD.MOV.U32 R8, RZ, RZ, R38 ;  /* 0x000000ffff087224 */ /* 0x002fe200078e0026 */
[----:B------:R-:W-:-:S05]  /*1bd190*/  MOV R9, R40 ;  /* 0x0000002800097202 */ /* 0x000fca0000000f00 */
        /* <DEDUP_REMOVED lines=10> */
[----:B------:R1:W-:Y:S02]  /*1bd240*/  LDGSTS.E [R6+-0x72580], desc[UR40][R8.64], P4 ;  /* 0x8da8000008067fae */ /* 0x0003e4000a1a1028 */
[----:B-1----:R-:W-:Y:S02]  /*1bd250*/  IMAD.MOV.U32 R8, RZ, RZ, R41 ;  /* 0x000000ffff087224 */ /* 0x002fe400078e0029 */
[----:B--2---:R-:W-:Y:S01]  /*1bd260*/  IMAD.X R57, R57, 0x1, R0, P3 ;  /* 0x0000000139397824 */ /* 0x004fe200018e0600 */
[----:B------:R-:W-:-:S05]  /*1bd270*/  IADD3 R44, P5, PT, R44, R39, RZ ;  /* 0x000000272c2c7210 */ /* 0x000fca0007fbe0ff */
[----:B------:R1:W-:Y:S04]  /*1bd280*/  STL [R1+0x874c], R44 ;  /* 0x00874c2c01007387 */ /* 0x0003e80000100800 */
[----:B------:R2:W-:Y:S04]  /*1bd290*/  STL [R1+0x8740], R57 ;  /* 0x0087403901007387 */ /* 0x0005e80000100800 */
        /* <DEDUP_REMOVED lines=26> */
[----:B--2---:R-:W2:Y:S01]  /*1bd440*/  LDL.LU R57, [R1+0x8640] ;  /* 0x0086400001397983 */ /* 0x004ea20000300800 */
        /* <DEDUP_REMOVED lines=15> */
[----:B------:R1:W-:Y:S01]  /*1bd540*/  STL [R1+0x86c8], R42 ;  /* 0x0086c82a01007387 */ /* 0x0003e20000100800 */
        /* <DEDUP_REMOVED lines=25> */
[----:B------:R-:W-:Y:S01]  /*1bd6e0*/  MOV R9, R41 ;  /* 0x0000002900097202 */ /* 0x000fe20000000f00 */
[----:B------:R-:W4:Y:S04]  /*1bd6f0*/  LDL.LU R40, [R1+0x85c8] ;  /* 0x0085c80001287983 */ /* 0x000f280000300800 */
[----:B------:R-:W4:Y:S06]  /*1bd700*/  LDL.LU R41, [R1+0x8534] ;  /* 0x0085340001297983 */ /* 0x000f2c0000300800 */
        /* <DEDUP_REMOVED lines=14> */
[----:B------:R-:W-:-:S04]  /*1bd7f0*/  IADD3.X R56, PT, PT, R56, R0, RZ, P5, !PT ;  /* 0x0000000038387210 */ /* 0x000fc80002ffe4ff */
[----:B------:R-:W-:Y:S01]  /*1bd800*/  MOV R9, R56 ;  /* 0x0000003800097202 */ /* 0x000fe20000000f00 */
[----:B------:R-:W-:Y:S04]  /*1bd810*/  STL [R1+0x8648], R56 ;  /* 0x0086483801007387 */ /* 0x000fe80000100800 */
[----:B------:R-:W3:Y:S04]  /*1bd820*/  LDL.LU R59, [R1+0x8538] ;  /* 0x00853800013b7983 */ /* 0x000ee80000300800 */
[----:B------:R-:W3:Y:S01]  /*1bd830*/  LDL.LU R43, [R1+0x8544] ;  /* 0x00854400012b7983 */ /* 0x000ee20000300800 */
        /* <DEDUP_REMOVED lines=10> */
[----:B------:R1:W-:Y:S04]  /*1bd8e0*/  STL [R1+0x85c4], R7 ;  /* 0x0085c40701007387 */ /* 0x0003e80000100800 */
[----:B------:R1:W-:Y:S04]  /*1bd8f0*/  STL [R1+0x85b8], R46 ;  /* 0x0085b82e01007387 */ /* 0x0003e80000100800 */
[----:B--2---:R-:W2:Y:S04]  /*1bd900*/  LDL.LU R57, [R1+0x8540] ;  /* 0x0085400001397983 */ /* 0x004ea80000300800 */
[----:B------:R-:W2:Y:S01]  /*1bd910*/  LDL.LU R38, [R1+0x854c] ;  /* 0x00854c0001267983 */ /* 0x000ea20000300800 */
[----:B----4-:R-:W-:-:S05]  /*1bd920*/  IADD3 R3, P4, PT, R3, R39, RZ ;  /* 0x0000002703037210 */ /* 0x010fca0007f9e0ff */
        /* <DEDUP_REMOVED lines=21> */
[----:B------:R-:W-:Y:S01]  /*1bda80*/  IMAD.MOV.U32 R9, RZ, RZ, R42 ;  /* 0x000000ffff097224 */ /* 0x000fe200078e002a */
[----:B------:R-:W2:Y:S04]  /*1bda90*/  LDL.LU R7, [R1+0x9490] ;  /* 0x0094900001077983 */ /* 0x000ea80000300800 */
[----:B------:R-:W2:Y:S04]  /*1bdaa0*/  LDL.LU R46, [R1+0x9488] ;  /* 0x00948800012e7983 */ /* 0x000ea80000300800 */
[----:B----4-:R-:W4:Y:S04]  /*1bdab0*/  LDL.LU R42, [R1+0x9480] ;  /* 0x00948000012a7983 */ /* 0x010f280000300800 */
[----:B------:R1:W-:Y:S01]  /*1bdac0*/  LDGSTS.E [R6+-0x70d00], desc[UR40][R8.64], P3 ;  /* 0x8f30000008067fae */ /* 0x0003e200099a1028 */
        /* <DEDUP_REMOVED lines=18> */
[----:B------:R-:W-:Y:S04]  /*1bdbf0*/  STL [R1+0x8538], R59 ;  /* 0x0085383b01007387 */ /* 0x000fe80000100800 */
[----:B------:R-:W4:Y:S04]  /*1bdc00*/  LDL.LU R44, [R1+0x9474] ;  /* 0x00947400012c7983 */ /* 0x000f280000300800 */
[----:B------:R-:W4:Y:S01]  /*1bdc10*/  LDL.LU R45, [R1+0x946c] ;  /* 0x00946c00012d7983 */ /* 0x000f220000300800 */
[----:B------:R-:W-:-:S03]  /*1bdc20*/  IMAD.MOV.U32 R9, RZ, RZ, R59 ;  /* 0x000000ffff097224 */ /* 0x000fc600078e003b */
[----:B------:R-:W4:Y:S04]  /*1bdc30*/  LDL.LU R41, [R1+0x9410] ;  /* 0x0094100001297983 */ /* 0x000f280000300800 */
[----:B------:R1:W-:Y:S02]  /*1bdc40*/  LDGSTS.E [R6+-0x70580], desc[UR40][R8.64], P4 ;  /* 0x8fa8000008067fae */ /* 0x0003e4000a1a1028 */
[----:B-1----:R-:W-:Y:S02]  /*1bdc50*/  IMAD.MOV.U32 R8, RZ, RZ, R43 ;  /* 0x000000ffff087224 */ /* 0x002fe400078e002b */
[----:B--2---:R-:W-:Y:S01]  /*1bdc60*/  IMAD.X R57, R57, 0x1, R0, P3 ;  /* 0x0000000139397824 */ /* 0x004fe200018e0600 */
[----:B------:R-:W-:-:S05]  /*1bdc70*/  IADD3 R38, P5, PT, R38, R39, RZ ;  /* 0x0000002726267210 */ /* 0x000fca0007fbe0ff */
[----:B------:R-:W-:Y:S04]  /*1bdc80*/  STL [R1+0x854c], R38 ;  /* 0x00854c2601007387 */ /* 0x000fe80000100800 */
[----:B------:R1:W-:Y:S04]  /*1bdc90*/  STL [R1+0x8540], R57 ;  /* 0x0085403901007387 */ /* 0x0003e80000100800 */
[----:B------:R-:W2:Y:S01]  /*1bdca0*/  LDL.LU R43, [R1+0x9404] ;  /* 0x00940400012b7983 */ /* 0x000ea20000300800 */
[----:B------:R-:W-:-:S05]  /*1bdcb0*/  IMAD.MOV.U32 R9, RZ, RZ, R57 ;  /* 0x000000ffff097224 */ /* 0x000fca00078e0039 */
[----:B------:R1:W-:Y:S04]  /*1bdcc0*/  LDGSTS.E [R6+-0x70500], desc[UR40][R8.64], P4 ;  /* 0x8fb0000008067fae */ /* 0x0003e8000a1a1028 */
[----:B-1----:R-:W2:Y:S01]  /*1bdcd0*/  LDL.LU R57, [R1+0x9408] ;  /* 0x0094080001397983 */ /* 0x002ea20000300800 */
[----:B------:R-:W-:-:S05]  /*1bdce0*/  IADD3.X R56, PT, PT, R56, R0, RZ, P5, !PT ;  /* 0x0000000038387210 */ /* 0x000fca0002ffe4ff */
[----:B------:R-:W-:Y:S01]  /*1bdcf0*/  STL [R1+0x8548], R56 ;  /* 0x0085483801007387 */ /* 0x000fe20000100800 */
[----:B------:R-:W-:-:S03]  /*1bdd00*/  IMAD.MOV.U32 R8, RZ, RZ, R38 ;  /* 0x000000ffff087224 */ /* 0x000fc600078e0026 */
        /* <DEDUP_REMOVED lines=14> */
[----:B----4-:R-:W-:Y:S01]  /*1bddf0*/  IADD3 R42, P5, PT, R42, R39, RZ ;  /* 0x000000272a2a7210 */ /* 0x010fe20007fbe0ff */
[----:B------:R-:W-:-:S03]  /*1bde00*/  IMAD.X R47, R47, 0x1, R0, P4 ;  /* 0x000000012f2f7824 */ /* 0x000fc600020e0600 */
[----:B------:R1:W-:Y:S04]  /*1bde10*/  STL [R1+0x9484], R40 ;  /* 0x0094842801007387 */ /* 0x0003e80000100800 */
[----:B------:R-:W-:Y:S04]  /*1bde20*/  STL [R1+0x9480], R42 ;  /* 0x0094802a01007387 */ /* 0x000fe80000100800 */
[----:B------:R3:W-:Y:S01]  /*1bde30*/  STL [R1+0x947c], R47 ;  /* 0x00947c2f01007387 */ /* 0x0007e20000100800 */
[----:B------:R-:W-:-:S03]  /*1bde40*/  MOV R7, R40 ;  /* 0x0000002800077202 */ /* 0x000fc60000000f00 */
[----:B------:R-:W4:Y:S01]  /*1bde50*/  LDL.LU R56, [R1+0x93f4] ;  /* 0x0093f40001387983 */ /* 0x000f220000300800 */
[----:B------:R-:W-:-:S03]  /*1bde60*/  IADD3 R3, P4, PT, R3, R39, RZ ;  /* 0x0000002703037210 */ /* 0x000fc60007f9e0ff */
[----:B------:R3:W-:Y:S04]  /*1bde70*/  LDGSTS.E [R5+-0x7fc00], desc[UR40][R6.64], P3 ;  /* 0x8040000006057fae */ /* 0x0007e800099a1028 */
[----:B-1----:R-:W4:Y:S04]  /*1bde80*/  LDL.LU R40, [R1+0x93f8] ;  /* 0x0093f80001287983 */ /* 0x002f280000300800 */
[----:B------:R-:W-:Y:S01]  /*1bde90*/  STL [R1+0x9478], R3 ;  /* 0x0094780301007387 */ /* 0x000fe20000100800 */
[----:B---3--:R-:W-:Y:S01]  /*1bdea0*/  MOV R7, R47 ;  /* 0x0000002f00077202 */ /* 0x008fe20000000f00 */
[----:B------:R-:W-:-:S05]  /*1bdeb0*/  IMAD.MOV.U32 R6, RZ, RZ, R46 ;  /* 0x000000ffff067224 */ /* 0x000fca00078e002e */
        /* <DEDUP_REMOVED lines=9> */
[----:B------:R-:W-:-:S03]  /*1bdf50*/  IMAD.MOV.U32 R7, RZ, RZ, R44 ;  /* 0x000000ffff077224 */ /* 0x000fc600078e002c */
[----:B------:R-:W3:Y:S04]  /*1bdf60*/  LDL.LU R42, [R1+0x9390] ;  /* 0x00939000012a7983 */ /* 0x000ee80000300800 */
[----:B------:R1:W-:Y:S04]  /*1bdf70*/  LDGSTS.E [R5+-0x7fb00], desc[UR40][R6.64], P3 ;  /* 0x8050000006057fae */ /* 0x0003e800099a1028 */
[----:B-1----:R-:W3:Y:S04]  /*1bdf80*/  LDL.LU R44, [R1+0x9388] ;  /* 0x00938800012c7983 */ /* 0x002ee80000300800 */
[----:B------:R-:W3:Y:S01]  /*1bdf90*/  LDL.LU R9, [R1+0x9380] ;  /* 0x0093800001097983 */ /* 0x000ee20000300800 */
[----:B------:R-:W-:-:S02]  /*1bdfa0*/  IMAD.MOV.U32 R7, RZ, RZ, R45 ;  /* 0x000000ffff077224 */ /* 0x000fc400078e002d */
[----:B--2---:R-:W-:Y:S01]  /*1bdfb0*/  IMAD.X R43, R43, 0x1, R0, P5 ;  /* 0x000000012b2b7824 */ /* 0x004fe200028e0600 */
[----:B------:R-:W-:-:S04]  /*1bdfc0*/  IADD3 R57, P5, PT, R57, R39, RZ ;  /* 0x0000002739397210 */ /* 0x000fc80007fbe0ff */
[----:B------:R1:W-:Y:S04]  /*1bdfd0*/  STL [R1+0x9404], R43 ;  /* 0x0094042b01007387 */ /* 0x0003e80000100800 */
[----:B------:R-:W2:Y:S04]  /*1bdfe0*/  LDL.LU R46, [R1+0x9384] ;  /* 0x00938400012e7983 */ /* 0x000ea80000300800 */
[----:B------:R-:W-:Y:S04]  /*1bdff0*/  STL [R1+0x9408], R57 ;  /* 0x0094083901007387 */ /* 0x000fe80000100800 */
[----:B------:R-:W2:Y:S01]  /*1be000*/  LDL.LU R45, [R1+0x937c] ;  /* 0x00937c00012d7983 */ /* 0x000ea20000300800 */
[----:B------:R-:W-:-:S03]  /*1be010*/  MOV R6, R3 ;  /* 0x0000000300067202 */ /* 0x000fc60000000f00 */
[----:B------:R-:W2:Y:S04]  /*1be020*/  LDL.LU R3, [R1+0x9378] ;  /* 0x0093780001037983 */ /* 0x000ea80000300800 */
[----:B------:R1:W-:Y:S01]  /*1be030*/  LDGSTS.E [R5+-0x7fa80], desc[UR40][R6.64], P3 ;  /* 0x8058000006057fae */ /* 0x0003e200099a1028 */
[----:B------:R-:W-:Y:S01]  /*1be040*/  IMAD.X R58, R58, 0x1, R0, P5 ;  /* 0x000000013a3a7824 */ /* 0x000fe200028e0600 */
[----:B------:R-:W-:-:S05]  /*1be050*/  IADD3 R38, P3, PT, R38, R39, RZ ;  /* 0x0000002726267210 */ /* 0x000fca0007f7e0ff */
[----:B------:R4:W-:Y:S04]  /*1be060*/  STL [R1+0x9400], R38 ;  /* 0x0094002601007387 */ /* 0x0009e80000100800 */
[----:B------:R3:W-:Y:S01]  /*1be070*/  STL [R1+0x93fc], R58 ;  /* 0x0093fc3a01007387 */ /* 0x0007e20000100800 */
[----:B-1----:R-:W-:-:S03]  /*1be080*/  IMAD.MOV.U32 R6, RZ, RZ, R41 ;  /* 0x000000ffff067224 */ /* 0x002fc600078e0029 */
[----:B------:R-:W2:Y:S01]  /*1be090*/  LDL.LU R41, [R1+0x9374] ;  /* 0x0093740001297983 */ /* 0x000ea20000300800 */
[----:B------:R-:W-:-:S04]  /*1be0a0*/  UISETP.GT.AND UP1, UPT, UR11, 0x6, UPT ;  /* 0x000000060b00788c */ /* 0x000fc8000bf24270 */
[----:B------:R-:W-:-:S04]  /*1be0b0*/  USEL UR10, URZ, 0x4, !UP1 ;  /* 0x00000004ff0a7887 */ /* 0x000fc8000c800000 */
[----:B------:R-:W-:-:S06]  /*1be0c0*/  USEL UR10, UR10, URZ, !UP0 ;  /* 0x000000ff0a0a7287 */ /* 0x000fcc000c000000 */
[----:B------:R-:W-:Y:S02]  /*1be0d0*/  ISETP.NE.U32.AND P4, PT, RZ, UR10, PT ;  /* 0x0000000aff007c0c */ /* 0x000fe4000bf85070 */
[----:B------:R-:W-:Y:S02]  /*1be0e0*/  MOV R7, R43 ;  /* 0x0000002b00077202 */ /* 0x000fe40000000f00 */
[----:B------:R-:W2:Y:S04]  /*1be0f0*/  LDL.LU R43, [R1+0x936c] ;  /* 0x00936c00012b7983 */ /* 0x000ea80000300800 */
[----:B------:R-:W2:Y:S05]  /*1be100*/  LDL.LU R8, [R1+0x9310] ;  /* 0x0093100001087983 */ /* 0x000eaa0000300800 */
[----:B------:R1:W-:Y:S02]  /*1be110*/  LDGSTS.E [R5+-0x7f400], desc[UR40][R6.64], P4 ;  /* 0x80c0000006057fae */ /* 0x0003e4000a1a1028 */
[----:B-1----:R-:W-:-:S02]  /*1be120*/  IMAD.MOV.U32 R6, RZ, RZ, R57 ;  /* 0x000000ffff067224 */ /* 0x002fc400078e0039 */
[----:B------:R-:W-:-:S05]  /*1be130*/  IMAD.MOV.U32 R7, RZ, RZ, R58 ;  /* 0x000000ffff077224 */ /* 0x000fca00078e003a */
[----:B------:R1:W-:Y:S02]  /*1be140*/  LDGSTS.E [R5+-0x7f380], desc[UR40][R6.64], P4 ;  /* 0x80c8000006057fae */ /* 0x0003e4000a1a1028 */
[----:B-1----:R-:W-:Y:S02]  /*1be150*/  IMAD.MOV.U32 R6, RZ, RZ, R38 ;  /* 0x000000ffff067224 */ /* 0x002fe400078e0026 */
[----:B----4-:R-:W-:Y:S01]  /*1be160*/  IMAD.X R56, R56, 0x1, R0, P3 ;  /* 0x0000000138387824 */ /* 0x010fe200018e0600 */
[----:B------:R-:W-:-:S03]  /*1be170*/  IADD3 R40, P5, PT, R40, R39, RZ ;  /* 0x0000002728287210 */ /* 0x000fc60007fbe0ff */
[----:B------:R-:W-:Y:S02]  /*1be180*/  IMAD.MOV.U32 R7, RZ, RZ, R56 ;  /* 0x000000ffff077224 */ /* 0x000fe400078e0038 */
[----:B------:R1:W-:Y:S04]  /*1be190*/  STL [R1+0x93f8], R40 ;  /* 0x0093f82801007387 */ /* 0x0003e80000100800 */
[----:B------:R4:W-:Y:S04]  /*1be1a0*/  STL [R1+0x93f4], R56 ;  /* 0x0093f43801007387 */ /* 0x0009e80000100800 */
[----:B------:R-:W2:Y:S04]  /*1be1b0*/  LDL.LU R38, [R1+0x9304] ;  /* 0x0093040001267983 */ /* 0x000ea80000300800 */
[----:B------:R-:W2:Y:S04]  /*1be1c0*/  LDL.LU R57, [R1+0x9308] ;  /* 0x0093080001397983 */ /* 0x000ea80000300800 */
[----:B------:R1:W-:Y:S02]  /*1be1d0*/  LDGSTS.E [R5+-0x7f300], desc[UR40][R6.64], P4 ;  /* 0x80d0000006057fae */ /* 0x0003e4000a1a1028 */
[----:B-1----:R-:W-:Y:S01]  /*1be1e0*/  IMAD.MOV.U32 R6, RZ, RZ, R40 ;  /* 0x000000ffff067224 */ /* 0x002fe200078e0028 */
[----:B---3--:R-:W-:-:S04]  /*1be1f0*/  IADD3.X R47, PT, PT, R47, R0, RZ, P5, !PT ;  /* 0x000000002f2f7210 */ /* 0x008fc80002ffe4ff */
[----:B------:R-:W-:Y:S01]  /*1be200*/  MOV R7, R47 ;  /* 0x0000002f00077202 */ /* 0x000fe20000000f00 */
[----:B------:R-:W-:Y:S01]  /*1be210*/  STL [R1+0x93ec], R47 ;  /* 0x0093ec2f01007387 */ /* 0x000fe20000100800 */
[----:B------:R-:W-:-:S03]  /*1be220*/  IADD3 R42, P5, PT, R42, R39, RZ ;  /* 0x000000272a2a7210 */ /* 0x000fc60007fbe0ff */
[----:B------:R-:W3:Y:S04]  /*1be230*/  LDL.LU R58, [R1+0x92fc] ;  /* 0x0092fc00013a7983 */ /* 0x000ee80000300800 */
[----:B------:R-:W3:Y:S04]  /*1be240*/  LDL.LU R40, [R1+0x9300] ;  /* 0x0093000001287983 */ /* 0x000ee80000300800 */
[----:B------:R1:W-:Y:S01]  /*1be250*/  LDGSTS.E [R5+-0x7f280], desc[UR40][R6.64], P4 ;  /* 0x80d8000006057fae */ /* 0x0003e2000a1a1028 */
[----:B------:R-:W-:-:S03]  /*1be260*/  IADD3 R44, P4, PT, R44, R39, RZ ;  /* 0x000000272c2c7210 */ /* 0x000fc60007f9e0ff */
[----:B------:R2:W-:Y:S04]  /*1be270*/  STL [R1+0x9390], R42 ;  /* 0x0093902a01007387 */ /* 0x0005e80000100800 */
[----:B------:R-:W-:Y:S01]  /*1be280*/  STL [R1+0x9388], R44 ;  /* 0x0093882c01007387 */ /* 0x000fe20000100800 */
[----:B-1----:R-:W-:Y:S02]  /*1be290*/  IMAD.MOV.U32 R6, RZ, RZ, R42 ;  /* 0x000000ffff067224 */ /* 0x002fe400078e002a */
[--C-:B--2---:R-:W-:Y:S01]  /*1be2a0*/  IMAD.X R46, R46, 0x1, R0.reuse, P5 ;  /* 0x000000012e2e7824 */ /* 0x104fe200028e0600 */
[----:B------:R-:W-:Y:S01]  /*1be2b0*/  IADD3 R9, P5, PT, R9, R39, RZ ;  /* 0x0000002709097210 */ /* 0x000fe20007fbe0ff */
[----:B------:R-:W-:-:S03]  /*1be2c0*/  IMAD.X R45, R45, 0x1, R0, P4 ;  /* 0x000000012d2d7824 */ /* 0x000fc600020e0600 */
[----:B------:R-:W-:Y:S04]  /*1be2d0*/  STL [R1+0x9384], R46 ;  /* 0x0093842e01007387 */ /* 0x000fe80000100800 */
[----:B------:R-:W-:Y:S04]  /*1be2e0*/  STL [R1+0x9380], R9 ;  /* 0x0093800901007387 */ /* 0x000fe80000100800 */
[----:B------:R-:W-:Y:S04]  /*1be2f0*/  STL [R1+0x937c], R45 ;  /* 0x00937c2d01007387 */ /* 0x000fe80000100800 */
[----:B----4-:R-:W2:Y:S04]  /*1be300*/  LDL.LU R56, [R1+0x92f4] ;  /* 0x0092f40001387983 */ /* 0x010ea80000300800 */
[----:B------:R-:W4:Y:S01]  /*1be310*/  LDL.LU R42, [R1+0x92f8] ;  /* 0x0092f800012a7983 */ /* 0x000f220000300800 */
[----:B------:R-:W-:Y:S01]  /*1be320*/  IADD3 R3, P4, PT, R3, R39, RZ ;  /* 0x0000002703037210 */ /* 0x000fe20007f9e0ff */
[----:B------:R-:W-:-:S04]  /*1be330*/  IMAD.X R41, R41, 0x1, R0, P5 ;  /* 0x0000000129297824 */ /* 0x000fc800028e0600 */
[----:B------:R-:W-:Y:S04]  /*1be340*/  STL [R1+0x9378], R3 ;  /* 0x0093780301007387 */ /* 0x000fe80000100800 */
        /* <DEDUP_REMOVED lines=24> */
[----:B------:R-:W-:-:S02]  /*1be4d0*/  ISETP.NE.U32.AND P4, PT, RZ, UR10, PT ;  /* 0x0000000aff007c0c */ /* 0x000fc4000bf85070 */
[----:B-1----:R-:W-:Y:S01]  /*1be4e0*/  MOV R6, R3 ;  /* 0x0000000300067202 */ /* 0x002fe20000000f00 */
[----:B------:R-:W-:Y:S02]  /*1be4f0*/  IMAD.MOV.U32 R7, RZ, RZ, R43 ;  /* 0x000000ffff077224 */ /* 0x000fe400078e002b */
[----:B------:R-:W-:Y:S01]  /*1be500*/  IMAD.X R38, R38, 0x1, R0, P5 ;  /* 0x0000000126267824 */ /* 0x000fe200028e0600 */
[----:B------:R-:W-:Y:S02]  /*1be510*/  IADD3 R57, P5, PT, R57, R39, RZ ;  /* 0x0000002739397210 */ /* 0x000fe40007fbe0ff */
[----:B------:R1:W-:Y:S04]  /*1be520*/  LDGSTS.E [R5+-0x7ea80], desc[UR40][R6.64], P3 ;  /* 0x8158000006057fae */ /* 0x0003e800099a1028 */
[----:B------:R1:W-:Y:S04]  /*1be530*/  STL [R1+0x9304], R38 ;  /* 0x0093042601007387 */ /* 0x0003e80000100800 */
[----:B------:R-:W4:Y:S04]  /*1be540*/  LDL.LU R46, [R1+0x9284] ;  /* 0x00928400012e7983 */ /* 0x000f280000300800 */
[----:B------:R-:W-:Y:S04]  /*1be550*/  STL [R1+0x9308], R57 ;  /* 0x0093083901007387 */ /* 0x000fe80000100800 */
[----:B------:R-:W4:Y:S04]  /*1be560*/  LDL.LU R45, [R1+0x927c] ;  /* 0x00927c00012d7983 */ /* 0x000f280000300800 */
[----:B------:R-:W4:Y:S01]  /*1be570*/  LDL.LU R3, [R1+0x9278] ;  /* 0x0092780001037983 */ /* 0x000f220000300800 */
[----:B-1----:R-:W-:Y:S01]  /*1be580*/  MOV R7, R38 ;  /* 0x0000002600077202 */ /* 0x002fe20000000f00 */
[----:B------:R-:W-:-:S05]  /*1be590*/  IMAD.MOV.U32 R6, RZ, RZ, R8 ;  /* 0x000000ffff067224 */ /* 0x000fca00078e0008 */
        /* <DEDUP_REMOVED lines=12> */
[----:B--2---:R-:W-:Y:S01]  /*1be660*/  IMAD.X R56, R56, 0x1, R0, P3 ;  /* 0x0000000138387824 */ /* 0x004fe200018e0600 */
[----:B----4-:R-:W-:-:S05]  /*1be670*/  IADD3 R42, P5, PT, R42, R39, RZ ;  /* 0x000000272a2a7210 */ /* 0x010fca0007fbe0ff */
[----:B------:R1:W-:Y:S04]  /*1be680*/  STL [R1+0x92f8], R42 ;  /* 0x0092f82a01007387 */ /* 0x0003e80000100800 */
[----:B------:R2:W-:Y:S04]  /*1be690*/  STL [R1+0x92f4], R56 ;  /* 0x0092f43801007387 */ /* 0x0005e80000100800 */
[----:B------:R-:W4:Y:S04]  /*1be6a0*/  LDL.LU R40, [R1+0x9204] ;  /* 0x0092040001287983 */ /* 0x000f280000300800 */
[----:B------:R-:W4:Y:S01]  /*1be6b0*/  LDL.LU R57, [R1+0x9208] ;  /* 0x0092080001397983 */ /* 0x000f220000300800 */
[----:B------:R-:W-:-:S05]  /*1be6c0*/  IMAD.MOV.U32 R7, RZ, RZ, R56 ;  /* 0x000000ffff077224 */ /* 0x000fca00078e0038 */
[----:B------:R1:W-:Y:S01]  /*1be6d0*/  LDGSTS.E [R5+-0x7e300], desc[UR40][R6.64], P4 ;  /* 0x81d0000006057fae */ /* 0x0003e2000a1a1028 */
[----:B------:R-:W-:-:S05]  /*1be6e0*/  IADD3.X R47, PT, PT, R47, R0, RZ, P5, !PT ;  /* 0x000000002f2f7210 */ /* 0x000fca0002ffe4ff */
[----:B------:R-:W-:Y:S04]  /*1be6f0*/  STL [R1+0x92ec], R47 ;  /* 0x0092ec2f01007387 */ /* 0x000fe80000100800 */
[----:B---3--:R-:W3:Y:S01]  /*1be700*/  LDL.LU R58, [R1+0x91fc] ;  /* 0x0091fc00013a7983 */ /* 0x008ee20000300800 */
[----:B-1----:R-:W-:-:S03]  /*1be710*/  IMAD.MOV.U32 R6, RZ, RZ, R42 ;  /* 0x000000ffff067224 */ /* 0x002fc600078e002a */
[----:B------:R-:W3:Y:S01]  /*1be720*/  LDL.LU R42, [R1+0x9200] ;  /* 0x00920000012a7983 */ /* 0x000ee20000300800 */
        /* <DEDUP_REMOVED lines=17> */
[----:B--2---:R-:W2:Y:S01]  /*1be840*/  LDL.LU R56, [R1+0x91f4] ;  /* 0x0091f40001387983 */ /* 0x004ea20000300800 */
[----:B------:R-:W-:-:S03]  /*1be850*/  IADD3 R3, P4, PT, R3, R39, RZ ;  /* 0x0000002703037210 */ /* 0x000fc60007f9e0ff */
[----:B------:R-:W2:Y:S01]  /*1be860*/  LDL.LU R41, [R1+0x91f8] ;  /* 0x0091f80001297983 */ /* 0x000ea20000300800 */
        /* <DEDUP_REMOVED lines=19> */
[----:B----4-:R-:W-:Y:S01]  /*1be9a0*/  IMAD.X R40, R40, 0x1, R0, P5 ;  /* 0x0000000128287824 */ /* 0x010fe200028e0600 */
        /* <DEDUP_REMOVED lines=9> */
[----:B---3--:R-:W-:Y:S01]  /*1bea40*/  IMAD.X R58, R58, 0x1, R0, P5 ;  /* 0x000000013a3a7824 */ /* 0x008fe200028e0600 */
        /* <DEDUP_REMOVED lines=18> */
[----:B------:R-:W-:-:S03]  /*1beb70*/  IADD3 R41, P5, PT, R41, R39, RZ ;  /* 0x0000002729297210 */ /* 0x000fc60007fbe0ff */
[----:B------:R-:W-:Y:S02]  /*1beb80*/  IMAD.MOV.U32 R7, RZ, RZ, R56 ;  /* 0x000000ffff077224 */ /* 0x000fe400078e0038 */
[----:B------:R1:W-:Y:S04]  /*1beb90*/  STL [R1+0x91f8], R41 ;  /* 0x0091f82901007387 */ /* 0x0003e80000100800 */
[----:B------:R2:W-:Y:S04]  /*1beba0*/  STL [R1+0x91f4], R56 ;  /* 0x0091f43801007387 */ /* 0x0005e80000100800 */
[----:B---3--:R-:W3:Y:S04]  /*1bebb0*/  LDL.LU R42, [R1+0x9104] ;  /* 0x00910400012a7983 */ /* 0x008ee80000300800 */
        /* <DEDUP_REMOVED lines=20> */
[----:B--2---:R-:W2:Y:S04]  /*1bed00*/  LDL.LU R56, [R1+0x90f4] ;  /* 0x0090f40001387983 */ /* 0x004ea80000300800 */
[----:B------:R-:W4:Y:S01]  /*1bed10*/  LDL.LU R38, [R1+0x90f8] ;  /* 0x0090f80001267983 */ /* 0x000f220000300800 */
[----:B------:R-:W-:-:S05]  /*1bed20*/  IADD3 R3, P4, PT, R3, R39, RZ ;  /* 0x0000002703037210 */ /* 0x000fca0007f9e0ff */
        /* <DEDUP_REMOVED lines=423> */
[----:B----4-:R-:W-:Y:S01]  /*1c07a0*/  MOV R6, R3 ;  /* 0x0000000300067202 */ /* 0x010fe20000000f00 */
[----:B------:R-:W-:-:S05]  /*1c07b0*/  IMAD.MOV.U32 R7, RZ, RZ, R43 ;  /* 0x000000ffff077224 */ /* 0x000fca00078e002b */
[----:B------:R1:W-:Y:S01]  /*1c07c0*/  LDGSTS.E [R5+-0x77a80], desc[UR40][R6.64], P3 ;  /* 0x8858000006057fae */ /* 0x0003e200099a1028 */
[----:B------:R-:W-:Y:S01]  /*1c07d0*/  IMAD.X R41, R41, 0x1, R0, P5 ;  /* 0x0000000129297824 */ /* 0x000fe200028e0600 */
[----:B------:R-:W-:-:S04]  /*1c07e0*/  IADD3 R57, P5, PT, R57, R39, RZ ;  /* 0x0000002739397210 */ /* 0x000fc80007fbe0ff */
[----:B------:R4:W-:Y:S04]  /*1c07f0*/  STL [R1+0x8c04], R41 ;  /* 0x008c042901007387 */ /* 0x0009e80000100800 */
[----:B------:R-:W3:Y:S04]  /*1c0800*/  LDL.LU R46, [R1+0x8b84] ;  /* 0x008b8400012e7983 */ /* 0x000ee80000300800 */
[----:B------:R-:W-:Y:S04]  /*1c0810*/  STL [R1+0x8c08], R57 ;  /* 0x008c083901007387 */ /* 0x000fe80000100800 */
[----:B------:R-:W3:Y:S04]  /*1c0820*/  LDL.LU R45, [R1+0x8b7c] ;  /* 0x008b7c00012d7983 */ /* 0x000ee80000300800 */
[----:B------:R-:W3:Y:S01]  /*1c0830*/  LDL.LU R3, [R1+0x8b78] ;  /* 0x008b780001037983 */ /* 0x000ee20000300800 */
[----:B-1----:R-:W-:Y:S01]  /*1c0840*/  MOV R7, R41 ;  /* 0x0000002900077202 */ /* 0x002fe20000000f00 */
[----:B------:R-:W-:Y:S01]  /*1c0850*/  IMAD.X R58, R58, 0x1, R0, P5 ;  /* 0x000000013a3a7824 */ /* 0x000fe200028e0600 */
[----:B------:R-:W-:-:S05]  /*1c0860*/  IADD3 R38, P3, PT, R38, R39, RZ ;  /* 0x0000002726267210 */ /* 0x000fca0007f7e0ff */
[----:B------:R1:W-:Y:S04]  /*1c0870*/  STL [R1+0x8c00], R38 ;  /* 0x008c002601007387 */ /* 0x0003e80000100800 */
[----:B------:R1:W-:Y:S04]  /*1c0880*/  STL [R1+0x8bfc], R58 ;  /* 0x008bfc3a01007387 */ /* 0x0003e80000100800 */
[----:B----4-:R-:W4:Y:S01]  /*1c0890*/  LDL.LU R41, [R1+0x8b74] ;  /* 0x008b740001297983 */ /* 0x010f220000300800 */
        /* <DEDUP_REMOVED lines=42> */
[----:B----4-:R-:W-:-:S05]  /*1c0b40*/  IMAD.X R41, R41, 0x1, R0, P5 ;  /* 0x0000000129297824 */ /* 0x010fca00028e0600 */
        /* <DEDUP_REMOVED lines=26> */
[----:B---3--:R-:W-:Y:S01]  /*1c0cf0*/  IMAD.X R38, R38, 0x1, R0, P5 ;  /* 0x0000000126267824 */ /* 0x008fe200028e0600 */
[----:B------:R-:W-:Y:S01]  /*1c0d00*/  IADD3 R57, P5, PT, R57, R39, RZ ;  /* 0x0000002739397210 */ /* 0x000fe20007fbe0ff */
[----:B------:R-:W-:-:S03]  /*1c0d10*/  IMAD.MOV.U32 R7, RZ, RZ, R43 ;  /* 0x000000ffff077224 */ /* 0x000fc600078e002b */
        /* <DEDUP_REMOVED lines=72> */
[----:B------:R-:W-:Y:S01]  /*1c11a0*/  MOV R6, R3 ;  /* 0x0000000300067202 */ /* 0x000fe20000000f00 */
        /* <DEDUP_REMOVED lines=10> */
[----:B----4-:R-:W-:Y:S01]  /*1c1250*/  IMAD.X R58, R58, 0x1, R0, P5 ;  /* 0x000000013a3a7824 */ /* 0x010fe200028e0600 */
[----:B------:R-:W-:-:S05]  /*1c1260*/  IADD3 R42, P3, PT, R42, R39, RZ ;  /* 0x000000272a2a7210 */ /* 0x000fca0007f7e0ff */
        /* <DEDUP_REMOVED lines=27> */
[----:B----4-:R-:W4:Y:S04]  /*1c1420*/  LDL.LU R58, [R1+0x88fc] ;  /* 0x0088fc00013a7983 */ /* 0x010f280000300800 */
        /* <DEDUP_REMOVED lines=42> */
[----:B------:R-:W-:-:S02]  /*1c16d0*/  ISETP.NE.U32.AND P4, PT, RZ, UR10, PT ;  /* 0x0000000aff007c0c */ /* 0x000fc4000bf85070 */
[----:B-1----:R-:W-:Y:S01]  /*1c16e0*/  MOV R6, R3 ;  /* 0x0000000300067202 */ /* 0x002fe20000000f00 */
[----:B------:R-:W-:Y:S02]  /*1c16f0*/  IMAD.MOV.U32 R7, RZ, RZ, R43 ;  /* 0x000000ffff077224 */ /* 0x000fe400078e002b */
[----:B---3--:R-:W-:Y:S01]  /*1c1700*/  IMAD.X R42, R42, 0x1, R0, P5 ;  /* 0x000000012a2a7824 */ /* 0x008fe200028e0600 */
[----:B------:R-:W-:Y:S02]  /*1c1710*/  IADD3 R57, P5, PT, R57, R39, RZ ;  /* 0x0000002739397210 */ /* 0x000fe40007fbe0ff */
[----:B------:R1:W-:Y:S04]  /*1c1720*/  LDGSTS.E [R5+-0x74a80], desc[UR40][R6.64], P3 ;  /* 0x8b58000006057fae */ /* 0x0003e800099a1028 */
[----:B------:R3:W-:Y:S04]  /*1c1730*/  STL [R1+0x8904], R42 ;  /* 0x0089042a01007387 */ /* 0x0007e80000100800 */
[----:B------:R-:W2:Y:S04]  /*1c1740*/  LDL.LU R46, [R1+0x8884] ;  /* 0x00888400012e7983 */ /* 0x000ea80000300800 */
[----:B------:R-:W-:Y:S04]  /*1c1750*/  STL [R1+0x8908], R57 ;  /* 0x0089083901007387 */ /* 0x000fe80000100800 */
[----:B------:R-:W2:Y:S04]  /*1c1760*/  LDL.LU R45, [R1+0x887c] ;  /* 0x00887c00012d7983 */ /* 0x000ea80000300800 */
[----:B------:R-:W2:Y:S01]  /*1c1770*/  LDL.LU R3, [R1+0x8878] ;  /* 0x0088780001037983 */ /* 0x000ea20000300800 */
        /* <DEDUP_REMOVED lines=8> */
[----:B---3--:R-:W3:Y:S04]  /*1c1800*/  LDL.LU R42, [R1+0x8874] ;  /* 0x00887400012a7983 */ /* 0x008ee80000300800 */
        /* <DEDUP_REMOVED lines=45> */
[--C-:B---3--:R-:W-:Y:S02]  /*1c1ae0*/  IMAD.X R42, R42, 0x1, R0.reuse, P5 ;  /* 0x000000012a2a7824 */ /* 0x108fe400028e0600 */
        /* <DEDUP_REMOVED lines=44> */
[----:B------:R-:W3:Y:S04]  /*1c1db0*/  LDL.LU R38, [R1+0x8704] ;  /* 0x0087040001267983 */ /* 0x000ee80000300800 */
[----:B------:R-:W3:Y:S04]  /*1c1dc0*/  LDL.LU R57, [R1+0x8708] ;  /* 0x0087080001397983 */ /* 0x000ee80000300800 */
[----:B------:R1:W-:Y:S02]  /*1c1dd0*/  LDGSTS.E [R5+-0x73300], desc[UR40][R6.64], P4 ;  /* 0x8cd0000006057fae */ /* 0x0003e4000a1a1028 */
[----:B-1----:R-:W-:Y:S01]  /*1c1de0*/  IMAD.MOV.U32 R6, RZ, RZ, R40 ;  /* 0x000000ffff067224 */ /* 0x002fe200078e0028 */
[----:B---3--:R-:W-:-:S04]  /*1c1df0*/  IADD3.X R47, PT, PT, R47, R0, RZ, P5, !PT ;  /* 0x000000002f2f7210 */ /* 0x008fc80002ffe4ff */
[----:B------:R-:W-:Y:S01]  /*1c1e00*/  MOV R7, R47 ;  /* 0x0000002f00077202 */ /* 0x000fe20000000f00 */
[----:B------:R-:W-:Y:S04]  /*1c1e10*/  STL [R1+0x87ec], R47 ;  /* 0x0087ec2f01007387 */ /* 0x000fe80000100800 */
[----:B----4-:R-:W3:Y:S04]  /*1c1e20*/  LDL.LU R58, [R1+0x86fc] ;  /* 0x0086fc00013a7983 */ /* 0x010ee80000300800 */
        /* <DEDUP_REMOVED lines=44> */
[----:B------:R-:W-:Y:S01]  /*1c20f0*/  IMAD.X R38, R38, 0x1, R0, P5 ;  /* 0x0000000126267824 */ /* 0x000fe200028e0600 */
[----:B------:R-:W-:Y:S01]  /*1c2100*/  IADD3 R57, P5, PT, R57, R39, RZ ;  /* 0x0000002739397210 */ /* 0x000fe20007fbe0ff */
[----:B------:R-:W-:-:S03]  /*1c2110*/  IMAD.MOV.U32 R7, RZ, RZ, R43 ;  /* 0x000000ffff077224 */ /* 0x000fc600078e002b */
[----:B------:R1:W-:Y:S04]  /*1c2120*/  STL [R1+0x8704], R38 ;  /* 0x0087042601007387 */ /* 0x0003e80000100800 */
[----:B------:R-:W2:Y:S04]  /*1c2130*/  LDL.LU R46, [R1+0x8684] ;  /* 0x00868400012e7983 */ /* 0x000ea80000300800 */
[----:B------:R-:W-:Y:S04]  /*1c2140*/  STL [R1+0x8708], R57 ;  /* 0x0087083901007387 */ /* 0x000fe80000100800 */
[----:B------:R-:W2:Y:S04]  /*1c2150*/  LDL.LU R45, [R1+0x867c] ;  /* 0x00867c00012d7983 */ /* 0x000ea80000300800 */
[----:B------:R1:W-:Y:S04]  /*1c2160*/  LDGSTS.E [R5+-0x72a80], desc[UR40][R6.64], P3 ;  /* 0x8d58000006057fae */ /* 0x0003e800099a1028 */
[----:B------:R-:W2:Y:S01]  /*1c2170*/  LDL.LU R3, [R1+0x84f4] ;  /* 0x0084f40001037983 */ /* 0x000ea20000300800 */
[----:B-1----:R-:W-:Y:S01]  /*1c2180*/  MOV R7, R38 ;  /* 0x0000002600077202 */ /* 0x002fe20000000f00 */
[----:B------:R-:W-:-:S05]  /*1c2190*/  IMAD.MOV.U32 R6, RZ, RZ, R8 ;  /* 0x000000ffff067224 */ /* 0x000fca00078e0008 */
[----:B------:R1:W-:Y:S02]  /*1c21a0*/  LDGSTS.E [R5+-0x72400], desc[UR40][R6.64], P4 ;  /* 0x8dc0000006057fae */ /* 0x0003e4000a1a1028 */
[----:B-1----:R-:W-:Y:S02]  /*1c21b0*/  IMAD.MOV.U32 R6, RZ, RZ, R57 ;  /* 0x000000ffff067224 */ /* 0x002fe400078e0039 */
[----:B---3--:R-:W-:Y:S01]  /*1c21c0*/  IMAD.X R58, R58, 0x1, R0, P5 ;  /* 0x000000013a3a7824 */ /* 0x008fe200028e0600 */
[----:B----4-:R-:W-:-:S05]  /*1c21d0*/  IADD3 R40, P3, PT, R40, R39, RZ ;  /* 0x0000002728287210 */ /* 0x010fca0007f7e0ff */
        /* <DEDUP_REMOVED lines=48> */
[--C-:B----4-:R-:W-:Y:S02]  /*1c24e0*/  IMAD.X R38, R38, 0x1, R0.reuse, P5 ;  /* 0x0000000126267824 */ /* 0x110fe400028e0600 */
        /* <DEDUP_REMOVED lines=11> */
[----:B------:R-:W-:Y:S01]  /*1c25a0*/  MOV R6, R3 ;  /* 0x0000000300067202 */ /* 0x000fe20000000f00 */
[----:B------:R-:W-:-:S05]  /*1c25b0*/  IMAD.MOV.U32 R7, RZ, RZ, R43 ;  /* 0x000000ffff077224 */ /* 0x000fca00078e002b */
        /* <DEDUP_REMOVED lines=8> */
[----:B-1----:R-:W-:Y:S01]  /*1c2640*/  MOV R7, R40 ;  /* 0x0000002800077202 */ /* 0x002fe20000000f00 */
[----:B---3--:R-:W-:Y:S01]  /*1c2650*/  IMAD.X R58, R58, 0x1, R0, P5 ;  /* 0x000000013a3a7824 */ /* 0x008fe200028e0600 */
[----:B------:R-:W-:-:S05]  /*1c2660*/  IADD3 R42, P3, PT, R42, R39, RZ ;  /* 0x000000272a2a7210 */ /* 0x000fca0007f7e0ff */
        /* <DEDUP_REMOVED lines=24> */
[----:B----4-:R-:W-:-:S04]  /*1c27f0*/  IADD3.X R47, PT, PT, R47, R0, RZ, P5, !PT ;  /* 0x000000002f2f7210 */ /* 0x010fc80002ffe4ff */
[----:B------:R-:W-:Y:S01]  /*1c2800*/  MOV R7, R47 ;  /* 0x0000002f00077202 */ /* 0x000fe20000000f00 */
[----:B------:R-:W-:Y:S04]  /*1c2810*/  STL [R1+0x8668], R47 ;  /* 0x0086682f01007387 */ /* 0x000fe80000100800 */
[----:B---3--:R-:W3:Y:S04]  /*1c2820*/  LDL.LU R58, [R1+0x8558] ;  /* 0x00855800013a7983 */ /* 0x008ee80000300800 */
        /* <DEDUP_REMOVED lines=40> */
[----:B------:R-:W2:Y:S04]  /*1c2ab0*/  LDL.LU R40, [R1+0x9460] ;  /* 0x0094600001287983 */ /* 0x000ea80000300800 */
[----:B------:R1:W-:Y:S01]  /*1c2ac0*/  LDGSTS.E [R5+-0x70b00], desc[UR40][R6.64], P3 ;  /* 0x8f50000006057fae */ /* 0x0003e200099a1028 */
[----:B------:R-:W-:Y:S01]  /*1c2ad0*/  ISETP.NE.U32.AND P4, PT, RZ, UR10, PT ;  /* 0x0000000aff007c0c */ /* 0x000fe2000bf85070 */
[----:B------:R-:W-:Y:S01]  /*1c2ae0*/  IMAD.X R42, R42, 0x1, R0, P5 ;  /* 0x000000012a2a7824 */ /* 0x000fe200028e0600 */
[----:B------:R-:W-:-:S02]  /*1c2af0*/  IADD3 R57, P5, PT, R57, R39, RZ ;  /* 0x0000002739397210 */ /* 0x000fc40007fbe0ff */
[----:B-1----:R-:W-:Y:S01]  /*1c2b00*/  MOV R6, R3 ;  /* 0x0000000300067202 */ /* 0x002fe20000000f00 */
[----:B------:R-:W-:Y:S01]  /*1c2b10*/  IMAD.MOV.U32 R7, RZ, RZ, R43 ;  /* 0x000000ffff077224 */ /* 0x000fe200078e002b */
[----:B------:R1:W-:Y:S04]  /*1c2b20*/  STL [R1+0x8550], R42 ;  /* 0x0085502a01007387 */ /* 0x0003e80000100800 */
[----:B------:R-:W2:Y:S04]  /*1c2b30*/  LDL.LU R46, [R1+0x9464] ;  /* 0x00946400012e7983 */ /* 0x000ea80000300800 */
[----:B------:R-:W-:Y:S04]  /*1c2b40*/  STL [R1+0x855c], R57 ;  /* 0x00855c3901007387 */ /* 0x000fe80000100800 */
[----:B------:R-:W2:Y:S04]  /*1c2b50*/  LDL.LU R45, [R1+0x945c] ;  /* 0x00945c00012d7983 */ /* 0x000ea80000300800 */
[----:B------:R1:W-:Y:S04]  /*1c2b60*/  LDGSTS.E [R5+-0x70a80], desc[UR40][R6.64], P3 ;  /* 0x8f58000006057fae */ /* 0x0003e800099a1028 */
[----:B------:R-:W2:Y:S01]  /*1c2b70*/  LDL.LU R3, [R1+0x9458] ;  /* 0x0094580001037983 */ /* 0x000ea20000300800 */
[----:B-1----:R-:W-:Y:S01]  /*1c2b80*/  IMAD.MOV.U32 R6, RZ, RZ, R8 ;  /* 0x000000ffff067224 */ /* 0x002fe200078e0008 */
[----:B------:R-:W-:-:S05]  /*1c2b90*/  MOV R7, R42 ;  /* 0x0000002a00077202 */ /* 0x000fca0000000f00 */
[----:B------:R1:W-:Y:S02]  /*1c2ba0*/  LDGSTS.E [R5+-0x70400], desc[UR40][R6.64], P4 ;  /* 0x8fc0000006057fae */ /* 0x0003e4000a1a1028 */
[----:B-1----:R-:W-:Y:S02]  /*1c2bb0*/  IMAD.MOV.U32 R6, RZ, RZ, R57 ;  /* 0x000000ffff067224 */ /* 0x002fe400078e0039 */
[----:B---3--:R-:W-:Y:S01]  /*1c2bc0*/  IMAD.X R58, R58, 0x1, R0, P5 ;  /* 0x000000013a3a7824 */ /* 0x008fe200028e0600 */
[----:B----4-:R-:W-:-:S05]  /*1c2bd0*/  IADD3 R41, P3, PT, R41, R39, RZ ;  /* 0x0000002729297210 */ /* 0x010fca0007f7e0ff */
[----:B------:R1:W-:Y:S04]  /*1c2be0*/  STL [R1+0x8564], R41 ;  /* 0x0085642901007387 */ /* 0x0003e80000100800 */
[----:B------:R-:W-:Y:S04]  /*1c2bf0*/  STL [R1+0x8558], R58 ;  /* 0x0085583a01007387 */ /* 0x000fe80000100800 */
[----:B------:R-:W3:Y:S04]  /*1c2c00*/  LDL.LU R43, [R1+0x9454] ;  /* 0x00945400012b7983 */ /* 0x000ee80000300800 */
        /* <DEDUP_REMOVED lines=14> */
[----:B------:R1:W-:Y:S01]  /*1c2cf0*/  STL [R1+0x8568], R47 ;  /* 0x0085682f01007387 */ /* 0x0003e20000100800 */
        /* <DEDUP_REMOVED lines=17> */
[----:B------:R1:W-:Y:S04]  /*1c2e10*/  STL [R1+0x9464], R46 ;  /* 0x0094642e01007387 */ /* 0x0003e80000100800 */
[----:B------:R1:W-:Y:S04]  /*1c2e20*/  STL [R1+0x9460], R40 ;  /* 0x0094602801007387 */ /* 0x0003e80000100800 */
[----:B------:R-:W-:Y:S04]  /*1c2e30*/  STL [R1+0x945c], R45 ;  /* 0x00945c2d01007387 */ /* 0x000fe80000100800 */
[----:B------:R-:W2:Y:S01]  /*1c2e40*/  LDL.LU R47, [R1+0x93d4] ;  /* 0x0093d400012f7983 */ /* 0x000ea20000300800 */
        /* <DEDUP_REMOVED lines=10> */
[----:B----4-:R-:W-:Y:S01]  /*1c2ef0*/  IMAD.X R42, R42, 0x1, R0, P4 ;  /* 0x000000012a2a7824 */ /* 0x010fe200020e0600 */
[----:B------:R-:W-:Y:S02]  /*1c2f00*/  IADD3 R8, P5, PT, R8, R39, RZ ;  /* 0x0000002708087210 */ /* 0x000fe40007fbe0ff */
[----:B------:R1:W-:Y:S04]  /*1c2f10*/  STL [R1+0x9454], R43 ;  /* 0x0094542b01007387 */ /* 0x0003e80000100800 */
[----:B------:R-:W3:Y:S04]  /*1c2f20*/  LDL.LU R46, [R1+0x93cc] ;  /* 0x0093cc00012e7983 */ /* 0x000ee80000300800 */
[----:B------:R-:W-:Y:S04]  /*1c2f30*/  STL [R1+0x93f0], R8 ;  /* 0x0093f00801007387 */ /* 0x000fe80000100800 */
[----:B------:R-:W-:Y:S04]  /*1c2f40*/  STL [R1+0x944c], R42 ;  /* 0x00944c2a01007387 */ /* 0x000fe80000100800 */
[----:B------:R-:W4:Y:S01]  /*1c2f50*/  LDL.LU R40, [R1+0x9370] ;  /* 0x0093700001287983 */ /* 0x000f220000300800 */
[----:B------:R-:W-:-:S03]  /*1c2f60*/  IMAD.MOV.U32 R7, RZ, RZ, R43 ;  /* 0x000000ffff077224 */ /* 0x000fc600078e002b */
[----:B-1----:R-:W4:Y:S04]  /*1c2f70*/  LDL.LU R43, [R1+0x9368] ;  /* 0x00936800012b7983 */ /* 0x002f280000300800 */
[----:B------:R-:W4:Y:S04]  /*1c2f80*/  LDL.LU R5, [R1+0x9360] ;  /* 0x0093600001057983 */ /* 0x000f280000300800 */
[----:B------:R1:W-:Y:S02]  /*1c2f90*/  LDGSTS.E [R4+-0x7f900], desc[UR40][R6.64], P3 ;  /* 0x8070000006047fae */ /* 0x0003e400099a1028 */
[----:B-1----:R-:W-:Y:S01]  /*1c2fa0*/  MOV R6, R3 ;  /* 0x0000000300067202 */ /* 0x002fe20000000f00 */
[----:B------:R-:W-:-:S05]  /*1c2fb0*/  IMAD.MOV.U32 R7, RZ, RZ, R42 ;  /* 0x000000ffff077224 */ /* 0x000fca00078e002a */
        /* <DEDUP_REMOVED lines=8> */
[----:B------:R-:W-:Y:S01]  /*1c3040*/  IMAD.X R57, R57, 0x1, R0, P5 ;  /* 0x0000000139397824 */ /* 0x000fe200028e0600 */
[----:B------:R-:W-:-:S02]  /*1c3050*/  IADD3 R38, P3, PT, R38, R39, RZ ;  /* 0x0000002726267210 */ /* 0x000fc40007f7e0ff */
[----:B-1----:R-:W-:-:S03]  /*1c3060*/  MOV R7, R41 ;  /* 0x0000002900077202 */ /* 0x002fc60000000f00 */
        /* <DEDUP_REMOVED lines=15> */
[----:B------:R-:W-:Y:S01]  /*1c3160*/  IMAD.X R47, R47, 0x1, R0, P3 ;  /* 0x000000012f2f7824 */ /* 0x000fe200018e0600 */
        /* <DEDUP_REMOVED lines=11> */
[----:B----4-:R-:W-:-:S03]  /*1c3220*/  IADD3 R40, P5, PT, R40, R39, RZ ;  /* 0x0000002728287210 */ /* 0x010fc60007fbe0ff */
[----:B------:R-:W3:Y:S04]  /*1c3230*/  LDL.LU R57, [R1+0x92dc] ;  /* 0x0092dc0001397983 */ /* 0x000ee80000300800 */
[----:B------:R-:W4:Y:S04]  /*1c3240*/  LDL.LU R9, [R1+0x92e0] ;  /* 0x0092e00001097983 */ /* 0x000f280000300800 */
        /* <DEDUP_REMOVED lines=11> */
[----:B------:R-:W4:Y:S04]  /*1c3300*/  LDL.LU R47, [R1+0x92d4] ;  /* 0x0092d400012f7983 */ /* 0x000f280000300800 */
[----:B------:R-:W4:Y:S01]  /*1c3310*/  LDL.LU R40, [R1+0x92d8] ;  /* 0x0092d80001287983 */ /* 0x000f220000300800 */
[----:B------:R-:W-:Y:S01]  /*1c3320*/  IADD3 R3, P4, PT, R3, R39, RZ ;  /* 0x0000002703037210 */ /* 0x000fe20007f9e0ff */
[----:B--2---:R-:W-:-:S04]  /*1c3330*/  IMAD.X R41, R41, 0x1, R0, P5 ;  /* 0x0000000129297824 */ /* 0x004fc800028e0600 */
[----:B------:R-:W-:Y:S04]  /*1c3340*/  STL [R1+0x9358], R3 ;  /* 0x0093580301007387 */ /* 0x000fe80000100800 */
        /* <DEDUP_REMOVED lines=27> */
[----:B------:R-:W-:Y:S01]  /*1c3500*/  IMAD.X R38, R38, 0x1, R0, P5 ;  /* 0x0000000126267824 */ /* 0x000fe200028e0600 */
        /* <DEDUP_REMOVED lines=27> */
[----:B------:R-:W-:Y:S01]  /*1c36c0*/  IMAD.MOV.U32 R7, RZ, RZ, R47 ;  /* 0x000000ffff077224 */ /* 0x000fe200078e002f */
[----:B--2---:R-:W-:-:S04]  /*1c36d0*/  IADD3.X R46, PT, PT, R46, R0, RZ, P5, !PT ;  /* 0x000000002e2e7210 */ /* 0x004fc80002ffe4ff */
[----:B------:R2:W-:Y:S04]  /*1c36e0*/  LDGSTS.E [R4+-0x7e100], desc[UR40][R6.64], P4 ;  /* 0x81f0000006047fae */ /* 0x0005e8000a1a1028 */
[----:B------:R-:W-:Y:S04]  /*1c36f0*/  STL [R1+0x92cc], R46 ;  /* 0x0092cc2e01007387 */ /* 0x000fe80000100800 */
[----:B---3--:R-:W3:Y:S01]  /*1c3700*/  LDL.LU R57, [R1+0x91dc] ;  /* 0x0091dc0001397983 */ /* 0x008ee20000300800 */
[----:B--2---:R-:W-:-:S03]  /*1c3710*/  IMAD.MOV.U32 R6, RZ, RZ, R40 ;  /* 0x000000ffff067224 */ /* 0x004fc600078e0028 */
[----:B-1----:R-:W2:Y:S01]  /*1c3720*/  LDL.LU R40, [R1+0x91e0] ;  /* 0x0091e00001287983 */ /* 0x002ea20000300800 */
        /* <DEDUP_REMOVED lines=49> */
[----:B---3--:R-:W-:Y:S01]  /*1c3a40*/  IMAD.X R57, R57, 0x1, R0, P5 ;  /* 0x0000000139397824 */ /* 0x008fe200028e0600 */
[----:B-1----:R-:W-:-:S02]  /*1c3a50*/  MOV R7, R9 ;  /* 0x0000000900077202 */ /* 0x002fc40000000f00 */
[----:B--2---:R-:W-:-:S05]  /*1c3a60*/  IADD3 R40, P3, PT, R40, R39, RZ ;  /* 0x0000002728287210 */ /* 0x004fca0007f7e0ff */
        /* <DEDUP_REMOVED lines=27> */
[----:B--2---:R-:W2:Y:S04]  /*1c3c20*/  LDL.LU R57, [R1+0x90dc] ;  /* 0x0090dc0001397983 */ /* 0x004ea80000300800 */
        /* <DEDUP_REMOVED lines=15> */
[----:B------:R-:W-:-:S05]  /*1c3d20*/  IADD3 R3, P4, PT, R3, R39, RZ ;  /* 0x0000002703037210 */ /* 0x000fca0007f9e0ff */
[----:B------:R-:W-:Y:S01]  /*1c3d30*/  STL [R1+0x9158], R3 ;  /* 0x0091580301007387 */ /* 0x000fe20000100800 */
[----:B---3--:R-:W-:-:S05]  /*1c3d40*/  IMAD.X R9, R9, 0x1, R0, P5 ;  /* 0x0000000109097824 */ /* 0x008fca00028e0600 */
        /* <DEDUP_REMOVED lines=24> */
[----:B------:R-:W-:Y:S01]  /*1c3ed0*/  ISETP.NE.U32.AND P4, PT, RZ, UR10, PT ;  /* 0x0000000aff007c0c */ /* 0x000fe2000bf85070 */
[----:B------:R-:W-:Y:S01]  /*1c3ee0*/  IMAD.X R40, R40, 0x1, R0, P5 ;  /* 0x0000000128287824 */ /* 0x000fe200028e0600 */
        /* <DEDUP_REMOVED lines=29> */
[----:B------:R-:W-:-:S05]  /*1c40c0*/  IMAD.MOV.U32 R7, RZ, RZ, R47 ;  /* 0x000000ffff077224 */ /* 0x000fca00078e002f */
[----:B------:R1:W-:Y:S01]  /*1c40d0*/  LDGSTS.E [R4+-0x7c100], desc[UR40][R6.64], P4 ;  /* 0x83f0000006047fae */ /* 0x0003e2000a1a1028 */
[----:B---3--:R-:W-:-:S05]  /*1c40e0*/  IADD3.X R46, PT, PT, R46, R0, RZ, P5, !PT ;  /* 0x000000002e2e7210 */ /* 0x008fca0002ffe4ff */
[----:B------:R-:W-:Y:S04]  /*1c40f0*/  STL [R1+0x90cc], R46 ;  /* 0x0090cc2e01007387 */ /* 0x000fe80000100800 */
[----:B--2---:R-:W2:Y:S01]  /*1c4100*/  LDL.LU R57, [R1+0x8fdc] ;  /* 0x008fdc0001397983 */ /* 0x004ea20000300800 */
        /* <DEDUP_REMOVED lines=371> */
[----:B--2---:R-:W-:Y:S01]  /*1c5840*/  IMAD.X R57, R57, 0x1, R0, P5 ;  /* 0x0000000139397824 */ /* 0x004fe200028e0600 */
[----:B---3--:R-:W-:-:S05]  /*1c5850*/  IADD3 R38, P3, PT, R38, R39, RZ ;  /* 0x0000002726267210 */ /* 0x008fca0007f7e0ff */
        /* <DEDUP_REMOVED lines=72> */
[----:B--2---:R-:W-:Y:S01]  /*1c5ce0*/  IMAD.X R38, R38, 0x1, R0, P5 ;  /* 0x0000000126267824 */ /* 0x004fe200028e0600 */
        /* <DEDUP_REMOVED lines=45> */
[----:B------:R2:W-:Y:S01]  /*1c5fc0*/  STL [R1+0x8a68], R43 ;  /* 0x008a682b01007387 */ /* 0x0005e20000100800 */
[----:B-1----:R-:W-:Y:S02]  /*1c5fd0*/  IMAD.MOV.U32 R6, RZ, RZ, R42 ;  /* 0x000000ffff067224 */ /* 0x002fe400078e002a */
[--C-:B--2---:R-:W-:Y:S01]  /*1c5fe0*/  IMAD.X R45, R45, 0x1, R0.reuse, P5 ;  /* 0x000000012d2d7824 */ /* 0x104fe200028e0600 */
[----:B------:R-:W-:Y:S01]  /*1c5ff0*/  IADD3 R5, P5, PT, R5, R39, RZ ;  /* 0x0000002705057210 */ /* 0x000fe20007fbe0ff */
[----:B------:R-:W-:-:S03]  /*1c6000*/  IMAD.X R44, R44, 0x1, R0, P4 ;  /* 0x000000012c2c7824 */ /* 0x000fc600020e0600 */
[----:B------:R-:W-:Y:S04]  /*1c6010*/  STL [R1+0x8a64], R45 ;  /* 0x008a642d01007387 */ /* 0x000fe80000100800 */
[----:B------:R-:W-:Y:S04]  /*1c6020*/  STL [R1+0x8a60], R5 ;  /* 0x008a600501007387 */ /* 0x000fe80000100800 */
[----:B------:R-:W-:Y:S04]  /*1c6030*/  STL [R1+0x8a5c], R44 ;  /* 0x008a5c2c01007387 */ /* 0x000fe80000100800 */
[----:B------:R-:W2:Y:S01]  /*1c6040*/  LDL.LU R47, [R1+0x89d4] ;  /* 0x0089d400012f7983 */ /* 0x000ea20000300800 */
[----:B------:R-:W-:-:S02]  /*1c6050*/  IADD3 R3, P4, PT, R3, R39, RZ ;  /* 0x0000002703037210 */ /* 0x000fc40007f9e0ff */
[----:B------:R-:W-:Y:S01]  /*1c6060*/  MOV R7, R45 ;  /* 0x0000002d00077202 */ /* 0x000fe20000000f00 */
[----:B------:R-:W2:Y:S04]  /*1c6070*/  LDL.LU R42, [R1+0x89d8] ;  /* 0x0089d800012a7983 */ /* 0x000ea80000300800 */
        /* <DEDUP_REMOVED lines=10> */
[----:B------:R-:W4:Y:S01]  /*1c6120*/  LDL.LU R46, [R1+0x89ac] ;  /* 0x0089ac00012e7983 */ /* 0x000f220000300800 */
[----:B------:R-:W-:-:S03]  /*1c6130*/  IMAD.MOV.U32 R7, RZ, RZ, R38 ;  /* 0x000000ffff077224 */ /* 0x000fc600078e0026 */
[----:B------:R-:W-:Y:S04]  /*1c6140*/  STL [R1+0x89f0], R8 ;  /* 0x0089f00801007387 */ /* 0x000fe80000100800 */
[----:B------:R-:W-:Y:S04]  /*1c6150*/  STL [R1+0x8a2c], R41 ;  /* 0x008a2c2901007387 */ /* 0x000fe80000100800 */
[----:B------:R-:W4:Y:S04]  /*1c6160*/  LDL.LU R43, [R1+0x8970] ;  /* 0x00897000012b7983 */ /* 0x000f280000300800 */
[----:B------:R1:W-:Y:S04]  /*1c6170*/  LDGSTS.E [R4+-0x75900], desc[UR40][R6.64], P3 ;  /* 0x8a70000006047fae */ /* 0x0003e800099a1028 */
[----:B-1----:R-:W4:Y:S04]  /*1c6180*/  LDL.LU R38, [R1+0x8968] ;  /* 0x0089680001267983 */ /* 0x002f280000300800 */
        /* <DEDUP_REMOVED lines=39> */
[----:B------:R-:W-:Y:S02]  /*1c6400*/  MOV R7, R46 ;  /* 0x0000002e00077202 */ /* 0x000fe40000000f00 */
[-C--:B------:R-:W-:Y:S01]  /*1c6410*/  IADD3 R43, P5, PT, R43, R39.reuse, RZ ;  /* 0x000000272b2b7210 */ /* 0x080fe20007fbe0ff */
[----:B------:R-:W-:Y:S04]  /*1c6420*/  STL [R1+0x89ac], R46 ;  /* 0x0089ac2e01007387 */ /* 0x000fe80000100800 */
[----:B------:R1:W-:Y:S04]  /*1c6430*/  LDGSTS.E [R4+-0x75080], desc[UR40][R6.64], P4 ;  /* 0x8af8000006047fae */ /* 0x0003e8000a1a1028 */
[----:B---3--:R-:W3:Y:S01]  /*1c6440*/  LDL.LU R57, [R1+0x88dc] ;  /* 0x0088dc0001397983 */ /* 0x008ee20000300800 */
[----:B------:R-:W-:-:S03]  /*1c6450*/  IADD3 R38, P4, PT, R38, R39, RZ ;  /* 0x0000002726267210 */ /* 0x000fc60007f9e0ff */
[----:B------:R-:W4:Y:S04]  /*1c6460*/  LDL.LU R42, [R1+0x88e0] ;  /* 0x0088e000012a7983 */ /* 0x000f280000300800 */
        /* <DEDUP_REMOVED lines=23> */
[----:B------:R-:W-:Y:S02]  /*1c65e0*/  IMAD.X R41, R41, 0x1, R0, P4 ;  /* 0x0000000129297824 */ /* 0x000fe400020e0600 */
[----:B------:R-:W-:-:S06]  /*1c65f0*/  USEL UR10, URZ, 0x4, !UP1 ;  /* 0x00000004ff0a7887 */ /* 0x000fcc000c800000 */
[----:B------:R1:W-:Y:S04]  /*1c6600*/  LDGSTS.E [R4+-0x74a00], desc[UR40][R6.64], P3 ;  /* 0x8b60000006047fae */ /* 0x0003e800099a1028 */
[----:B------:R3:W-:Y:S04]  /*1c6610*/  STL [R1+0x88f0], R8 ;  /* 0x0088f00801007387 */ /* 0x0007e80000100800 */
[----:B------:R3:W-:Y:S01]  /*1c6620*/  STL [R1+0x892c], R41 ;  /* 0x00892c2901007387 */ /* 0x0007e20000100800 */
[----:B------:R-:W-:Y:S01]  /*1c6630*/  USEL UR10, UR10, URZ, !UP0 ;  /* 0x000000ff0a0a7287 */ /* 0x000fe2000c000000 */
[----:B-1----:R-:W-:Y:S01]  /*1c6640*/  IMAD.MOV.U32 R6, RZ, RZ, R38 ;  /* 0x000000ffff067224 */ /* 0x002fe200078e0026 */
[----:B------:R-:W-:-:S05]  /*1c6650*/  MOV R7, R44 ;  /* 0x0000002c00077202 */ /* 0x000fca0000000f00 */
[----:B------:R1:W-:Y:S01]  /*1c6660*/  LDGSTS.E [R4+-0x74980], desc[UR40][R6.64], P3 ;  /* 0x8b68000006047fae */ /* 0x0003e200099a1028 */
[----:B------:R-:W-:Y:S01]  /*1c6670*/  ISETP.NE.U32.AND P4, PT, RZ, UR10, PT ;  /* 0x0000000aff007c0c */ /* 0x000fe2000bf85070 */
[----:B-1----:R-:W-:Y:S02]  /*1c6680*/  IMAD.MOV.U32 R6, RZ, RZ, R5 ;  /* 0x000000ffff067224 */ /* 0x002fe400078e0005 */
[----:B------:R-:W-:Y:S02]  /*1c6690*/  IMAD.MOV.U32 R7, RZ, RZ, R9 ;  /* 0x000000ffff077224 */ /* 0x000fe400078e0009 */
[----:B------:R-:W2:Y:S04]  /*1c66a0*/  LDL.LU R9, [R1+0x8870] ;  /* 0x0088700001097983 */ /* 0x000ea80000300800 */
[----:B------:R-:W2:Y:S04]  /*1c66b0*/  LDL.LU R38, [R1+0x8868] ;  /* 0x0088680001267983 */ /* 0x000ea80000300800 */
[----:B------:R-:W2:Y:S04]  /*1c66c0*/  LDL.LU R5, [R1+0x8860] ;  /* 0x0088600001057983 */ /* 0x000ea80000300800 */
[----:B------:R1:W-:Y:S01]  /*1c66d0*/  LDGSTS.E [R4+-0x74900], desc[UR40][R6.64], P3 ;  /* 0x8b70000006047fae */ /* 0x0003e200099a1028 */
        /* <DEDUP_REMOVED lines=27> */
[----:B------:R-:W-:Y:S04]  /*1c6890*/  STL [R1+0x88d4], R47 ;  /* 0x0088d42f01007387 */ /* 0x000fe80000100800 */
[----:B------:R-:W2:Y:S01]  /*1c68a0*/  LDL.LU R42, [R1+0x87e4] ;  /* 0x0087e400012a7983 */ /* 0x000ea20000300800 */
[----:B------:R-:W-:-:S03]  /*1c68b0*/  IMAD.MOV.U32 R7, RZ, RZ, R47 ;  /* 0x000000ffff077224 */ /* 0x000fc600078e002f */
[----:B------:R-:W2:Y:S04]  /*1c68c0*/  LDL.LU R56, [R1+0x87e8] ;  /* 0x0087e80001387983 */ /* 0x000ea80000300800 */
[----:B------:R1:W-:Y:S01]  /*1c68d0*/  LDGSTS.E [R4+-0x74100], desc[UR40][R6.64], P4 ;  /* 0x8bf0000006047fae */ /* 0x0003e2000a1a1028 */
[----:B------:R-:W-:-:S05]  /*1c68e0*/  IADD3.X R46, PT, PT, R46, R0, RZ, P5, !PT ;  /* 0x000000002e2e7210 */ /* 0x000fca0002ffe4ff */
[----:B------:R3:W-:Y:S01]  /*1c68f0*/  STL [R1+0x88ac], R46 ;  /* 0x0088ac2e01007387 */ /* 0x0007e20000100800 */
[----:B-1----:R-:W-:-:S03]  /*1c6900*/  IMAD.MOV.U32 R6, RZ, RZ, R43 ;  /* 0x000000ffff067224 */ /* 0x002fc600078e002b */
[----:B---3--:R-:W3:Y:S04]  /*1c6910*/  LDL.LU R57, [R1+0x87dc] ;  /* 0x0087dc0001397983 */ /* 0x008ee80000300800 */
        /* <DEDUP_REMOVED lines=16> */
[----:B------:R1:W-:Y:S01]  /*1c6a20*/  STL [R1+0x8860], R5 ;  /* 0x0088600501007387 */ /* 0x0003e20000100800 */
[----:B------:R-:W-:-:S03]  /*1c6a30*/  MOV R7, R45 ;  /* 0x0000002d00077202 */ /* 0x000fc60000000f00 */
[----:B------:R-:W-:Y:S04]  /*1c6a40*/  STL [R1+0x885c], R44 ;  /* 0x00885c2c01007387 */ /* 0x000fe80000100800 */
[----:B------:R-:W3:Y:S04]  /*1c6a50*/  LDL.LU R46, [R1+0x87d4] ;  /* 0x0087d400012e7983 */ /* 0x000ee80000300800 */
[----:B------:R-:W3:Y:S01]  /*1c6a60*/  LDL.LU R9, [R1+0x87d8] ;  /* 0x0087d80001097983 */ /* 0x000ee20000300800 */
[----:B------:R-:W-:-:S03]  /*1c6a70*/  IADD3 R3, P4, PT, R3, R39, RZ ;  /* 0x0000002703037210 */ /* 0x000fc60007f9e0ff */
[----:B------:R1:W-:Y:S04]  /*1c6a80*/  LDGSTS.E [R4+-0x73a00], desc[UR40][R6.64], P3 ;  /* 0x8c60000006047fae */ /* 0x0003e800099a1028 */
[----:B------:R-:W-:Y:S01]  /*1c6a90*/  STL [R1+0x8858], R3 ;  /* 0x0088580301007387 */ /* 0x000fe20000100800 */
[----:B-1----:R-:W-:Y:S01]  /*1c6aa0*/  IMAD.MOV.U32 R6, RZ, RZ, R38 ;  /* 0x000000ffff067224 */ /* 0x002fe200078e0026 */
[----:B------:R-:W-:-:S05]  /*1c6ab0*/  MOV R7, R44 ;  /* 0x0000002c00077202 */ /* 0x000fca0000000f00 */
[----:B------:R1:W-:Y:S02]  /*1c6ac0*/  LDGSTS.E [R4+-0x73980], desc[UR40][R6.64], P3 ;  /* 0x8c68000006047fae */ /* 0x0003e400099a1028 */
[----:B-1----:R-:W-:Y:S02]  /*1c6ad0*/  IMAD.MOV.U32 R6, RZ, RZ, R5 ;  /* 0x000000ffff067224 */ /* 0x002fe400078e0005 */
[--C-:B----4-:R-:W-:Y:S02]  /*1c6ae0*/  IMAD.X R8, R8, 0x1, R0.reuse, P5 ;  /* 0x0000000108087824 */ /* 0x110fe400028e0600 */
[----:B------:R-:W-:Y:S01]  /*1c6af0*/  IMAD.X R41, R41, 0x1, R0, P4 ;  /* 0x0000000129297824 */ /* 0x000fe200020e0600 */
[----:B------:R-:W-:Y:S01]  /*1c6b00*/  IADD3 R40, P5, PT, R40, R39, RZ ;  /* 0x0000002728287210 */ /* 0x000fe20007fbe0ff */
[----:B------:R-:W-:Y:S01]  /*1c6b10*/  IMAD.MOV.U32 R7, RZ, RZ, R8 ;  /* 0x000000ffff077224 */ /* 0x000fe200078e0008 */
[----:B------:R1:W-:Y:S04]  /*1c6b20*/  STL [R1+0x8854], R8 ;  /* 0x0088540801007387 */ /* 0x0003e80000100800 */
[----:B------:R-:W4:Y:S04]  /*1c6b30*/  LDL.LU R47, [R1+0x878c] ;  /* 0x00878c00012f7983 */ /* 0x000f280000300800 */
[----:B------:R-:W-:Y:S04]  /*1c6b40*/  STL [R1+0x87f0], R40 ;  /* 0x0087f02801007387 */ /* 0x000fe80000100800 */
[----:B------:R1:W-:Y:S04]  /*1c6b50*/  STL [R1+0x880c], R41 ;  /* 0x00880c2901007387 */ /* 0x0003e80000100800 */
[----:B------:R-:W4:Y:S04]  /*1c6b60*/  LDL.LU R5, [R1+0x8770] ;  /* 0x0087700001057983 */ /* 0x000f280000300800 */
[----:B------:R2:W-:Y:S04]  /*1c6b70*/  LDGSTS.E [R4+-0x73900], desc[UR40][R6.64], P3 ;  /* 0x8c70000006047fae */ /* 0x0005e800099a1028 */
[----:B-1----:R-:W4:Y:S04]  /*1c6b80*/  LDL.LU R8, [R1+0x8768] ;  /* 0x0087680001087983 */ /* 0x002f280000300800 */
[----:B------:R-:W4:Y:S01]  /*1c6b90*/  LDL.LU R38, [R1+0x8760] ;  /* 0x0087600001267983 */ /* 0x000f220000300800 */
[----:B--2---:R-:W-:Y:S01]  /*1c6ba0*/  MOV R6, R3 ;  /* 0x0000000300067202 */ /* 0x004fe20000000f00 */
[----:B------:R-:W-:-:S05]  /*1c6bb0*/  IMAD.MOV.U32 R7, RZ, RZ, R41 ;  /* 0x000000ffff077224 */ /* 0x000fca00078e0029 */
[----:B------:R1:W-:Y:S02]  /*1c6bc0*/  LDGSTS.E [R4+-0x73880], desc[UR40][R6.64], P3 ;  /* 0x8c78000006047fae */ /* 0x0003e400099a1028 */
[----:B-1----:R-:W-:Y:S02]  /*1c6bd0*/  IMAD.MOV.U32 R6, RZ, RZ, R40 ;  /* 0x000000ffff067224 */ /* 0x002fe400078e0028 */
[----:B------:R-:W-:Y:S01]  /*1c6be0*/  IMAD.X R42, R42, 0x1, R0, P5 ;  /* 0x000000012a2a7824 */ /* 0x000fe200028e0600 */
[----:B------:R-:W-:-:S04]  /*1c6bf0*/  IADD3 R56, P5, PT, R56, R39, RZ ;  /* 0x0000002738387210 */ /* 0x000fc80007fbe0ff */
[----:B------:R1:W-:Y:S04]  /*1c6c00*/  STL [R1+0x87e4], R42 ;  /* 0x0087e42a01007387 */ /* 0x0003e80000100800 */
[----:B------:R-:W2:Y:S04]  /*1c6c10*/  LDL.LU R41, [R1+0x8764] ;  /* 0x0087640001297983 */ /* 0x000ea80000300800 */
[----:B------:R-:W-:Y:S04]  /*1c6c20*/  STL [R1+0x87e8], R56 ;  /* 0x0087e83801007387 */ /* 0x000fe80000100800 */
[----:B------:R-:W2:Y:S04]  /*1c6c30*/  LDL.LU R45, [R1+0x875c] ;  /* 0x00875c00012d7983 */ /* 0x000ea80000300800 */
[----:B------:R-:W2:Y:S01]  /*1c6c40*/  LDL.LU R3, [R1+0x8758] ;  /* 0x0087580001037983 */ /* 0x000ea20000300800 */
[----:B------:R-:W-:Y:S01]  /*1c6c50*/  MOV R7, R42 ;  /* 0x0000002a00077202 */ /* 0x000fe20000000f00 */
[----:B---3--:R-:W-:Y:S01]  /*1c6c60*/  IMAD.X R57, R57, 0x1, R0, P5 ;  /* 0x0000000139397824 */ /* 0x008fe200028e0600 */
        /* <DEDUP_REMOVED lines=10> */
[----:B------:R-:W-:-:S04]  /*1c6d10*/  UISETP.GT.AND UP1, UPT, UR11, 0x6b, UPT ;  /* 0x0000006b0b00788c */ /* 0x000fc8000bf24270 */
[----:B------:R-:W-:-:S08]  /*1c6d20*/  USEL UR10, URZ, 0x4, !UP1 ;  /* 0x00000004ff0a7887 */ /* 0x000fd0000c800000 */
[----:B------:R1:W-:Y:S01]  /*1c6d30*/  LDGSTS.E [R4+-0x73200], desc[UR40][R6.64], P4 ;  /* 0x8ce0000006047fae */ /* 0x0003e2000a1a1028 */
[----:B------:R-:W-:Y:S01]  /*1c6d40*/  USEL UR10, UR10, URZ, !UP0 ;  /* 0x000000ff0a0a7287 */ /* 0x000fe2000c000000 */
[----:B-1----:R-:W-:Y:S02]  /*1c6d50*/  IMAD.MOV.U32 R6, RZ, RZ, R56 ;  /* 0x000000ffff067224 */ /* 0x002fe400078e0038 */
[----:B------:R-:W-:-:S05]  /*1c6d60*/  IMAD.MOV.U32 R7, RZ, RZ, R57 ;  /* 0x000000ffff077224 */ /* 0x000fca00078e0039 */
[----:B------:R1:W-:Y:S02]  /*1c6d70*/  LDGSTS.E [R4+-0x73180], desc[UR40][R6.64], P4 ;  /* 0x8ce8000006047fae */ /* 0x0003e4000a1a1028 */
[----:B-1----:R-:W-:Y:S02]  /*1c6d80*/  IMAD.MOV.U32 R6, RZ, RZ, R43 ;  /* 0x000000ffff067224 */ /* 0x002fe400078e002b */
[----:B------:R-:W-:Y:S01]  /*1c6d90*/  IMAD.X R46, R46, 0x1, R0, P3 ;  /* 0x000000012e2e7824 */ /* 0x000fe200018e0600 */
[----:B------:R-:W-:-:S05]  /*1c6da0*/  IADD3 R9, P5, PT, R9, R39, RZ ;  /* 0x0000002709097210 */ /* 0x000fca0007fbe0ff */
[----:B------:R-:W-:Y:S04]  /*1c6db0*/  STL [R1+0x87d8], R9 ;  /* 0x0087d80901007387 */ /* 0x000fe80000100800 */
[----:B------:R1:W-:Y:S04]  /*1c6dc0*/  STL [R1+0x87d4], R46 ;  /* 0x0087d42e01007387 */ /* 0x0003e80000100800 */
[----:B---3--:R-:W3:Y:S01]  /*1c6dd0*/  LDL.LU R43, [R1+0x86e4] ;  /* 0x0086e400012b7983 */ /* 0x008ee20000300800 */
[----:B------:R-:W-:Y:S01]  /*1c6de0*/  IMAD.MOV.U32 R7, RZ, RZ, R46 ;  /* 0x000000ffff077224 */ /* 0x000fe200078e002e */
[----:B------:R-:W-:-:S04]  /*1c6df0*/  ISETP.NE.U32.AND P3, PT, RZ, UR10, PT ;  /* 0x0000000aff007c0c */ /* 0x000fc8000bf65070 */
[----:B------:R1:W-:Y:S04]  /*1c6e00*/  LDGSTS.E [R4+-0x73100], desc[UR40][R6.64], P4 ;  /* 0x8cf0000006047fae */ /* 0x0003e8000a1a1028 */
[----:B-1----:R-:W3:Y:S01]  /*1c6e10*/  LDL.LU R46, [R1+0x86e8] ;  /* 0x0086e800012e7983 */ /* 0x002ee20000300800 */
[----:B------:R-:W-:Y:S01]  /*1c6e20*/  IMAD.MOV.U32 R6, RZ, RZ, R9 ;  /* 0x000000ffff067224 */ /* 0x000fe200078e0009 */
[----:B----4-:R-:W-:Y:S02]  /*1c6e30*/  IADD3.X R47, PT, PT, R47, R0, RZ, P5, !PT ;  /* 0x000000002f2f7210 */ /* 0x010fe40002ffe4ff */
[----:B------:R-:W-:Y:S02]  /*1c6e40*/  IADD3 R5, P5, PT, R5, R39, RZ ;  /* 0x0000002705057210 */ /* 0x000fe40007fbe0ff */
[----:B------:R-:W-:Y:S01]  /*1c6e50*/  MOV R7, R47 ;  /* 0x0000002f00077202 */ /* 0x000fe20000000f00 */
[----:B------:R-:W-:Y:S04]  /*1c6e60*/  STL [R1+0x878c], R47 ;  /* 0x00878c2f01007387 */ /* 0x000fe80000100800 */
[----:B------:R-:W4:Y:S04]  /*1c6e70*/  LDL.LU R57, [R1+0x86dc] ;  /* 0x0086dc0001397983 */ /* 0x000f280000300800 */
[----:B------:R-:W4:Y:S04]  /*1c6e80*/  LDL.LU R9, [R1+0x86e0] ;  /* 0x0086e00001097983 */ /* 0x000f280000300800 */
[----:B------:R1:W-:Y:S01]  /*1c6e90*/  LDGSTS.E [R4+-0x73080], desc[UR40][R6.64], P4 ;  /* 0x8cf8000006047fae */ /* 0x0003e2000a1a1028 */
[----:B------:R-:W-:-:S03]  /*1c6ea0*/  IADD3 R8, P4, PT, R8, R39, RZ ;  /* 0x0000002708087210 */ /* 0x000fc60007f9e0ff */
[----:B------:R-:W-:Y:S04]  /*1c6eb0*/  STL [R1+0x8770], R5 ;  /* 0x0087700501007387 */ /* 0x000fe80000100800 */
[----:B------:R-:W-:Y:S01]  /*1c6ec0*/  STL [R1+0x8768], R8 ;  /* 0x0087680801007387 */ /* 0x000fe20000100800 */
[----:B-1----:R-:W-:Y:S02]  /*1c6ed0*/  IMAD.MOV.U32 R6, RZ, RZ, R5 ;  /* 0x000000ffff067224 */ /* 0x002fe400078e0005 */
[--C-:B--2---:R-:W-:Y:S01]  /*1c6ee0*/  IMAD.X R41, R41, 0x1, R0.reuse, P5 ;  /* 0x0000000129297824 */ /* 0x104fe200028e0600 */
[-C--:B------:R-:W-:Y:S01]  /*1c6ef0*/  IADD3 R38, P5, PT, R38, R39.reuse, RZ ;  /* 0x0000002726267210 */ /* 0x080fe20007fbe0ff */
[----:B------:R-:W-:Y:S01]  /*1c6f00*/  IMAD.X R45, R45, 0x1, R0, P4 ;  /* 0x000000012d2d7824 */ /* 0x000fe200020e0600 */
[----:B------:R-:W-:-:S02]  /*1c6f10*/  IADD3 R3, P4, PT, R3, R39, RZ ;  /* 0x0000002703037210 */ /* 0x000fc40007f9e0ff */
[----:B------:R-:W-:Y:S01]  /*1c6f20*/  MOV R7, R41 ;  /* 0x0000002900077202 */ /* 0x000fe20000000f00 */
[----:B------:R1:W-:Y:S04]  /*1c6f30*/  STL [R1+0x8764], R41 ;  /* 0x0087642901007387 */ /* 0x0003e80000100800 */
[----:B------:R2:W-:Y:S04]  /*1c6f40*/  STL [R1+0x8760], R38 ;  /* 0x0087602601007387 */ /* 0x0005e80000100800 */
[----:B------:R-:W-:Y:S04]  /*1c6f50*/  STL [R1+0x875c], R45 ;  /* 0x00875c2d01007387 */ /* 0x000fe80000100800 */
[----:B------:R2:W-:Y:S04]  /*1c6f60*/  LDGSTS.E [R4+-0x72a00], desc[UR40][R6.64], P3 ;  /* 0x8d60000006047fae */ /* 0x0005e800099a1028 */
[----:B-1----:R-:W4:Y:S04]  /*1c6f70*/  LDL.LU R41, [R1+0x86d4] ;  /* 0x0086d40001297983 */ /* 0x002f280000300800 */
[----:B------:R-:W4:Y:S01]  /*1c6f80*/  LDL.LU R5, [R1+0x86d8] ;  /* 0x0086d80001057983 */ /* 0x000f220000300800 */
[----:B------:R-:W-:-:S02]  /*1c6f90*/  IMAD.X R44, R44, 0x1, R0, P5 ;  /* 0x000000012c2c7824 */ /* 0x000fc400028e0600 */
[----:B--2---:R-:W-:Y:S01]  /*1c6fa0*/  IMAD.MOV.U32 R6, RZ, RZ, R8 ;  /* 0x000000ffff067224 */ /* 0x004fe200078e0008 */
[----:B------:R-:W-:Y:S02]  /*1c6fb0*/  IADD3 R42, P5, PT, R42, R39, RZ ;  /* 0x000000272a2a7210 */ /* 0x000fe40007fbe0ff */
[----:B------:R-:W-:Y:S01]  /*1c6fc0*/  MOV R7, R45 ;  /* 0x0000002d00077202 */ /* 0x000fe20000000f00 */
[----:B------:R-:W-:Y:S01]  /*1c6fd0*/  IMAD.X R40, R40, 0x1, R0, P4 ;  /* 0x0000000128287824 */ /* 0x000fe200020e0600 */
[----:B------:R-:W-:Y:S04]  /*1c6fe0*/  STL [R1+0x8758], R3 ;  /* 0x0087580301007387 */ /* 0x000fe80000100800 */
[----:B------:R1:W-:Y:S04]  /*1c6ff0*/  STL [R1+0x8754], R44 ;  /* 0x0087542c01007387 */ /* 0x0003e80000100800 */
[----:B------:R-:W2:Y:S04]  /*1c7000*/  LDL.LU R8, [R1+0x868c] ;  /* 0x00868c0001087983 */ /* 0x000ea80000300800 */
[----:B------:R-:W-:Y:S04]  /*1c7010*/  STL [R1+0x86f0], R42 ;  /* 0x0086f02a01007387 */ /* 0x000fe80000100800 */
[----:B------:R1:W-:Y:S04]  /*1c7020*/  LDGSTS.E [R4+-0x72980], desc[UR40][R6.64], P3 ;  /* 0x8d68000006047fae */ /* 0x0003e800099a1028 */
[----:B------:R3:W-:Y:S01]  /*1c7030*/  STL [R1+0x870c], R40 ;  /* 0x00870c2801007387 */ /* 0x0007e20000100800 */
[----:B-1----:R-:W-:-:S03]  /*1c7040*/  IMAD.MOV.U32 R6, RZ, RZ, R38 ;  /* 0x000000ffff067224 */ /* 0x002fc600078e0026 */
[----:B------:R-:W2:Y:S01]  /*1c7050*/  LDL.LU R38, [R1+0x6e30] ;  /* 0x006e300001267983 */ /* 0x000ea20000300800 */
[----:B------:R-:W-:Y:S01]  /*1c7060*/  UISETP.GT.AND UP1, UPT, UR11, 0x6f, UPT ;  /* 0x0000006f0b00788c */ /* 0x000fe2000bf24270 */
[----:B------:R-:W-:-:S03]  /*1c7070*/  IMAD.MOV.U32 R7, RZ, RZ, R44 ;  /* 0x000000ffff077224 */ /* 0x000fc600078e002c */
[----:B------:R-:W-:Y:S02]  /*1c7080*/  USEL UR10, URZ, 0x4, !UP1 ;  /* 0x00000004ff0a7887 */ /* 0x000fe4000c800000 */
[----:B------:R1:W-:Y:S02]  /*1c7090*/  LDGSTS.E [R4+-0x72900], desc[UR40][R6.64], P3 ;  /* 0x8d70000006047fae */ /* 0x0003e400099a1028 */
[----:B------:R-:W-:Y:S01]  /*1c70a0*/  USEL UR10, UR10, URZ, !UP0 ;  /* 0x000000ff0a0a7287 */ /* 0x000fe2000c000000 */
[----:B-1----:R-:W-:Y:S01]  /*1c70b0*/  MOV R6, R3 ;  /* 0x0000000300067202 */ /* 0x002fe20000000f00 */
[----:B------:R-:W-:-:S04]  /*1c70c0*/  IMAD.MOV.U32 R7, RZ, RZ, R40 ;  /* 0x000000ffff077224 */ /* 0x000fc800078e0028 */
[----:B------:R-:W-:Y:S01]  /*1c70d0*/  ISETP.NE.U32.AND P4, PT, RZ, UR10, PT ;  /* 0x0000000aff007c0c */ /* 0x000fe2000bf85070 */
[----:B------:R1:W-:Y:S02]  /*1c70e0*/  LDGSTS.E [R4+-0x72880], desc[UR40][R6.64], P3 ;  /* 0x8d78000006047fae */ /* 0x0003e400099a1028 */
[----:B-1----:R-:W-:Y:S02]  /*1c70f0*/  IMAD.MOV.U32 R6, RZ, RZ, R42 ;  /* 0x000000ffff067224 */ /* 0x002fe400078e002a */
[----:B---3--:R-:W-:Y:S01]  /*1c7100*/  IMAD.X R43, R43, 0x1, R0, P5 ;  /* 0x000000012b2b7824 */ /* 0x008fe200028e0600 */
[----:B------:R-:W-:-:S04]  /*1c7110*/  IADD3 R46, P5, PT, R46, R39, RZ ;  /* 0x000000272e2e7210 */ /* 0x000fc80007fbe0ff */
[----:B------:R1:W-:Y:S04]  /*1c7120*/  STL [R1+0x86e4], R43 ;  /* 0x0086e42b01007387 */ /* 0x0003e80000100800 */
[----:B------:R-:W3:Y:S04]  /*1c7130*/  LDL.LU R44, [R1+0x6e2c] ;  /* 0x006e2c00012c7983 */ /* 0x000ee80000300800 */
[----:B------:R1:W-:Y:S04]  /*1c7140*/  STL [R1+0x86e8], R46 ;  /* 0x0086e82e01007387 */ /* 0x0003e80000100800 */
[----:B------:R-:W3:Y:S04]  /*1c7150*/  LDL.LU R56, [R1+0x75f4] ;  /* 0x0075f40001387983 */ /* 0x000ee80000300800 */
[----:B------:R-:W3:Y:S04]  /*1c7160*/  LDL.LU R47, [R1+0x75f8] ;  /* 0x0075f800012f7983 */ /* 0x000ee80000300800 */
[----:B------:R-:W3:Y:S04]  /*1c7170*/  LDL.LU R40, [R1+0x7600] ;  /* 0x0076000001287983 */ /* 0x000ee80000300800 */
[----:B------:R-:W3:Y:S01]  /*1c7180*/  LDL.LU R3, [R1+0x8678] ;  /* 0x0086780001037983 */ /* 0x000ee20000300800 */
[----:B------:R-:W-:-:S05]  /*1c7190*/  MOV R7, R43 ;  /* 0x0000002b00077202 */ /* 0x000fca0000000f00 */
[----:B------:R1:W-:Y:S02]  /*1c71a0*/  LDGSTS.E [R4+-0x72200], desc[UR40][R6.64], P4 ;  /* 0x8de0000006047fae */ /* 0x0003e4000a1a1028 */
[----:B-1----:R-:W-:Y:S02]  /*1c71b0*/  IMAD.MOV.U32 R6, RZ, RZ, R46 ;  /* 0x000000ffff067224 */ /* 0x002fe400078e002e */
[----:B----4-:R-:W-:Y:S01]  /*1c71c0*/  IMAD.X R57, R57, 0x1, R0, P5 ;  /* 0x0000000139397824 */ /* 0x010fe200028e0600 */
[----:B------:R-:W-:-:S05]  /*1c71d0*/  IADD3 R9, P3, PT, R9, R39, RZ ;  /* 0x0000002709097210 */ /* 0x000fca0007f7e0ff */
[----:B------:R1:W-:Y:S04]  /*1c71e0*/  STL [R1+0x86e0], R9 ;  /* 0x0086e00901007387 */ /* 0x0003e80000100800 */
[----:B------:R-:W-:Y:S04]  /*1c71f0*/  STL [R1+0x86dc], R57 ;  /* 0x0086dc3901007387 */ /* 0x000fe80000100800 */
[----:B------:R-:W4:Y:S04]  /*1c7200*/  LDL.LU R45, [R1+0x75fc] ;  /* 0x0075fc00012d7983 */ /* 0x000f280000300800 */
[----:B------:R-:W4:Y:S04]  /*1c7210*/  LDL.LU R42, [R1+0x860c] ;  /* 0x00860c00012a7983 */ /* 0x000f280000300800 */
[----:B------:R-:W4:Y:S01]  /*1c7220*/  LDL.LU R43, [R1+0x8670] ;  /* 0x00867000012b7983 */ /* 0x000f220000300800 */
[----:B------:R-:W-:-:S05]  /*1c7230*/  IMAD.MOV.U32 R7, RZ, RZ, R57 ;  /* 0x000000ffff077224 */ /* 0x000fca00078e0039 */
[----:B------:R1:W-:Y:S02]  /*1c7240*/  LDGSTS.E [R4+-0x72180], desc[UR40][R6.64], P4 ;  /* 0x8de8000006047fae */ /* 0x0003e4000a1a1028 */
[----:B-1----:R-:W-:Y:S02]  /*1c7250*/  IMAD.MOV.U32 R6, RZ, RZ, R9 ;  /* 0x000000ffff067224 */ /* 0x002fe400078e0009 */
[----:B------:R-:W-:Y:S01]  /*1c7260*/  IMAD.X R41, R41, 0x1, R0, P3 ;  /* 0x0000000129297824 */ /* 0x000fe200018e0600 */
[----:B------:R-:W-:-:S03]  /*1c7270*/  IADD3 R5, P5, PT, R5, R39, RZ ;  /* 0x0000002705057210 */ /* 0x000fc60007fbe0ff */
[----:B------:R-:W-:Y:S02]  /*1c7280*/  IMAD.MOV.U32 R7, RZ, RZ, R41 ;  /* 0x000000ffff077224 */ /* 0x000fe400078e0029 */
[----:B------:R-:W-:Y:S04]  /*1c7290*/  STL [R1+0x86d8], R5 ;  /* 0x0086d80501007387 */ /* 0x000fe80000100800 */
[----:B------:R1:W-:Y:S04]  /*1c72a0*/  STL [R1+0x86d4], R41 ;  /* 0x0086d42901007387 */ /* 0x0003e80000100800 */
[----:B------:R-:W4:Y:S04]  /*1c72b0*/  LDL.LU R46, [R1+0x8604] ;  /* 0x00860400012e7983 */ /* 0x000f280000300800 */
[----:B------:R-:W4:Y:S04]  /*1c72c0*/  LDL.LU R9, [R1+0x8608] ;  /* 0x0086080001097983 */ /* 0x000f280000300800 */
[----:B------:R2:W-:Y:S02]  /*1c72d0*/  LDGSTS.E [R4+-0x72100], desc[UR40][R6.64], P4 ;  /* 0x8df0000006047fae */ /* 0x0005e4000a1a1028 */
[----:B--2---:R-:W-:-:S05]  /*1c72e0*/  IADD3.X R8, PT, PT, R8, R0, RZ, P5, !PT ;  /* 0x0000000008087210 */ /* 0x004fca0002ffe4ff */
[----:B------:R2:W-:Y:S04]  /*1c72f0*/  STL [R1+0x868c], R8 ;  /* 0x00868c0801007387 */ /* 0x0005e80000100800 */
[----:B-1----:R-:W4:Y:S01]  /*1c7300*/  LDL.LU R41, [R1+0x85fc] ;  /* 0x0085fc0001297983 */ /* 0x002f220000300800 */
[----:B------:R-:W-:Y:S01]  /*1c7310*/  IMAD.MOV.U32 R6, RZ, RZ, R5 ;  /* 0x000000ffff067224 */ /* 0x000fe200078e0005 */
[----:B------:R-:W-:-:S05]  /*1c7320*/  IADD3 R38, P5, PT, R38, R39, RZ ;  /* 0x0000002726267210 */ /* 0x000fca0007fbe0ff */
[----:B------:R1:W-:Y:S04]  /*1c7330*/  STL [R1+0x6e30], R38 ;  /* 0x006e302601007387 */ /* 0x0003e80000100800 */
[----:B------:R-:W4:Y:S01]  /*1c7340*/  LDL.LU R5, [R1+0x8600] ;  /* 0x0086000001057983 */ /* 0x000f220000300800 */
[----:B------:R-:W-:-:S04]  /*1c7350*/  UISETP.GT.AND UP1, UPT, UR11, 0x73, UPT ;  /* 0x000000730b00788c */ /* 0x000fc8000bf24270 */
[----:B------:R-:W-:-:S04]  /*1c7360*/  USEL UR10, URZ, 0x4, !UP1 ;  /* 0x00000004ff0a7887 */ /* 0x000fc8000c800000 */
[----:B------:R-:W-:Y:S01]  /*1c7370*/  USEL UR10, UR10, URZ, !UP0 ;  /* 0x000000ff0a0a7287 */ /* 0x000fe2000c000000 */
[----:B------:R-:W-:Y:S02]  /*1c7380*/  MOV R7, R8 ;  /* 0x0000000800077202 */ /* 0x000fe40000000f00 */
[----:B--2---:R-:W2:Y:S04]  /*1c7390*/  LDL.LU R8, [R1+0x85f8] ;  /* 0x0085f80001087983 */ /* 0x004ea80000300800 */
[----:B------:R1:W-:Y:S01]  /*1c73a0*/  LDGSTS.E [R4+-0x72080], desc[UR40][R6.64], P4 ;  /* 0x8df8000006047fae */ /* 0x0003e2000a1a1028 */
[----:B------:R-:W-:Y:S01]  /*1c73b0*/  ISETP.NE.U32.AND P3, PT, RZ, UR10, PT ;  /* 0x0000000aff007c0c */ /* 0x000fe2000bf65070 */
[----:B-1----:R-:W-:Y:S01]  /*1c73c0*/  IMAD.MOV.U32 R6, RZ, RZ, R38 ;  /* 0x000000ffff067224 */ /* 0x002fe200078e0026 */
[----:B------:R-:W-:-:S04]  /*1c73d0*/  UISETP.GT.AND UP1, UPT, UR11, 0x77, UPT ;  /* 0x000000770b00788c */ /* 0x000fc8000bf24270 */
[----:B------:R-:W-:Y:S01]  /*1c73e0*/  USEL UR10, URZ, 0x4, !UP1 ;  /* 0x00000004ff0a7887 */ /* 0x000fe2000c800000 */
[--C-:B---3--:R-:W-:Y:S01]  /*1c73f0*/  IMAD.X R44, R44, 0x1, R0.reuse, P5 ;  /* 0x000000012c2c7824 */ /* 0x108fe200028e0600 */
[-C--:B------:R-:W-:Y:S02]  /*1c7400*/  IADD3 R47, P4, PT, R47, R39.reuse, RZ ;  /* 0x000000272f2f7210 */ /* 0x080fe40007f9e0ff */
[-C--:B------:R-:W-:Y:S02]  /*1c7410*/  IADD3 R40, P5, PT, R40, R39.reuse, RZ ;  /* 0x0000002728287210 */ /* 0x080fe40007fbe0ff */
[----:B------:R-:W-:Y:S01]  /*1c7420*/  MOV R7, R44 ;  /* 0x0000002c00077202 */ /* 0x000fe20000000f00 */
[----:B------:R-:W-:Y:S01]  /*1c7430*/  IMAD.X R56, R56, 0x1, R0, P4 ;  /* 0x0000000138387824 */ /* 0x000fe200020e0600 */
[----:B------:R-:W-:Y:S01]  /*1c7440*/  STL [R1+0x75f8], R47 ;  /* 0x0075f82f01007387 */ /* 0x000fe20000100800 */
[----:B------:R-:W-:-:S03]  /*1c7450*/  IADD3 R3, P4, PT, R3, R39, RZ ;  /* 0x0000002703037210 */ /* 0x000fc60007f9e0ff */
[----:B------:R1:W-:Y:S04]  /*1c7460*/  STL [R1+0x6e2c], R44 ;  /* 0x006e2c2c01007387 */ /* 0x0003e80000100800 */
[----:B------:R3:W-:Y:S04]  /*1c7470*/  STL [R1+0x7600], R40 ;  /* 0x0076002801007387 */ /* 0x0007e80000100800 */
[----:B------:R1:W-:Y:S04]  /*1c7480*/  LDGSTS.E [R4+-0x71a00], desc[UR40][R6.64], P3 ;  /* 0x8e60000006047fae */ /* 0x0003e800099a1028 */
[----:B------:R-:W-:Y:S04]  /*1c7490*/  STL [R1+0x75f4], R56 ;  /* 0x0075f43801007387 */ /* 0x000fe80000100800 */
[----:B------:R-:W2:Y:S04]  /*1c74a0*/  LDL.LU R38, [R1+0x85f4] ;  /* 0x0085f40001267983 */ /* 0x000ea80000300800 */
[----:B------:R-:W-:Y:S04]  /*1c74b0*/  STL [R1+0x8678], R3 ;  /* 0x0086780301007387 */ /* 0x000fe80000100800 */
[----:B-1----:R-:W2:Y:S01]  /*1c74c0*/  LDL.LU R44, [R1+0x858c] ;  /* 0x00858c00012c7983 */ /* 0x002ea20000300800 */
[----:B------:R-:W-:Y:S01]  /*1c74d0*/  IMAD.MOV.U32 R6, RZ, RZ, R47 ;  /* 0x000000ffff067224 */ /* 0x000fe200078e002f */
[----:B------:R-:W-:-:S05]  /*1c74e0*/  MOV R7, R56 ;  /* 0x0000003800077202 */ /* 0x000fca0000000f00 */
[----:B------:R1:W-:Y:S02]  /*1c74f0*/  LDGSTS.E [R4+-0x71980], desc[UR40][R6.64], P3 ;  /* 0x8e68000006047fae */ /* 0x0003e400099a1028 */
[----:B-1----:R-:W-:Y:S01]  /*1c7500*/  IMAD.MOV.U32 R6, RZ, RZ, R40 ;  /* 0x000000ffff067224 */ /* 0x002fe200078e0028 */
[----:B------:R-:W-:Y:S01]  /*1c7510*/  USEL UR10, UR10, URZ, !UP0 ;  /* 0x000000ff0a0a7287 */ /* 0x000fe2000c000000 */
[--C-:B----4-:R-:W-:Y:S02]  /*1c7520*/  IMAD.X R45, R45, 0x1, R0.reuse, P5 ;  /* 0x000000012d2d7824 */ /* 0x110fe400028e0600 */
[----:B------:R-:W-:Y:S01]  /*1c7530*/  IMAD.X R42, R42, 0x1, R0, P4 ;  /* 0x000000012a2a7824 */ /* 0x000fe200020e0600 */
[----:B------:R-:W-:Y:S01]  /*1c7540*/  IADD3 R43, P5, PT, R43, R39, RZ ;  /* 0x000000272b2b7210 */ /* 0x000fe20007fbe0ff */
[----:B------:R-:W-:Y:S01]  /*1c7550*/  IMAD.MOV.U32 R7, RZ, RZ, R45 ;  /* 0x000000ffff077224 */ /* 0x000fe200078e002d */
[----:B------:R-:W-:Y:S04]  /*1c7560*/  STL [R1+0x75fc], R45 ;  /* 0x0075fc2d01007387 */ /* 0x000fe80000100800 */
[----:B------:R-:W-:Y:S04]  /*1c7570*/  STL [R1+0x8670], R43 ;  /* 0x0086702b01007387 */ /* 0x000fe80000100800 */
[----:B------:R1:W-:Y:S04]  /*1c7580*/  STL [R1+0x860c], R42 ;  /* 0x00860c2a01007387 */ /* 0x0003e80000100800 */
[----:B---3--:R-:W3:Y:S04]  /*1c7590*/  LDL.LU R40, [R1+0x85f0] ;  /* 0x0085f00001287983 */ /* 0x008ee80000300800 */
[----:B------:R4:W-:Y:S02]  /*1c75a0*/  LDGSTS.E [R4+-0x71900], desc[UR40][R6.64], P3 ;  /* 0x8e70000006047fae */ /* 0x0009e400099a1028 */
[----:B----4-:R-:W-:Y:S01]  /*1c75b0*/  MOV R6, R3 ;  /* 0x0000000300067202 */ /* 0x010fe20000000f00 */
[----:B------:R-:W-:-:S02]  /*1c75c0*/  IMAD.MOV.U32 R7, RZ, RZ, R42 ;  /* 0x000000ffff077224 */ /* 0x000fc400078e002a */
[----:B-1----:R-:W4:Y:S04]  /*1c75d0*/  LDL.LU R42, [R1+0x8584] ;  /* 0x00858400012a7983 */ /* 0x002f280000300800 */
[----:B------:R1:W-:Y:S01]  /*1c75e0*/  LDGSTS.E [R4+-0x71880], desc[UR40][R6.64], P3 ;  /* 0x8e78000006047fae */ /* 0x0003e200099a1028 */
[----:B------:R-:W-:Y:S01]  /*1c75f0*/  ISETP.NE.U32.AND P4, PT, RZ, UR10, PT ;  /* 0x0000000aff007c0c */ /* 0x000fe2000bf85070 */
[----:B-1----:R-:W-:Y:S02]  /*1c7600*/  IMAD.MOV.U32 R6, RZ, RZ, R43 ;  /* 0x000000ffff067224 */ /* 0x002fe400078e002b */
[----:B------:R-:W-:Y:S01]  /*1c7610*/  IMAD.X R46, R46, 0x1, R0, P5 ;  /* 0x000000012e2e7824 */ /* 0x000fe200028e0600 */
[----:B------:R-:W-:-:S04]  /*1c7620*/  IADD3 R9, P5, PT, R9, R39, RZ ;  /* 0x0000002709097210 */ /* 0x000fc80007fbe0ff */
[----:B------:R1:W-:Y:S04]  /*1c7630*/  STL [R1+0x8604], R46 ;  /* 0x0086042e01007387 */ /* 0x0003e80000100800 */
[----:B------:R-:W4:Y:S04]  /*1c7640*/  LDL.LU R47, [R1+0x8588] ;  /* 0x00858800012f7983 */ /* 0x000f280000300800 */
[----:B------:R-:W-:Y:S04]  /*1c7650*/  STL [R1+0x8608], R9 ;  /* 0x0086080901007387 */ /* 0x000fe80000100800 */
[----:B------:R-:W4:Y:S01]  /*1c7660*/  LDL.LU R45, [R1+0x8580] ;  /* 0x00858000012d7983 */ /* 0x000f220000300800 */
[----:B------:R-:W-:-:S03]  /*1c7670*/  IMAD.X R41, R41, 0x1, R0, P5 ;  /* 0x0000000129297824 */ /* 0x000fc600028e0600 */
[----:B------:R-:W4:Y:S01]  /*1c7680*/  LDL.LU R3, [R1+0x8578] ;  /* 0x0085780001037983 */ /* 0x000f220000300800 */
[----:B------:R-:W-:-:S05]  /*1c7690*/  MOV R7, R46 ;  /* 0x0000002e00077202 */ /* 0x000fca0000000f00 */
[----:B------:R1:W-:Y:S01]  /*1c76a0*/  LDGSTS.E [R4+-0x71200], desc[UR40][R6.64], P4 ;  /* 0x8ee0000006047fae */ /* 0x0003e2000a1a1028 */
[----:B------:R-:W-:-:S05]  /*1c76b0*/  IADD3 R5, P3, PT, R5, R39, RZ ;  /* 0x0000002705057210 */ /* 0x000fca0007f7e0ff */
[----:B------:R-:W-:Y:S04]  /*1c76c0*/  STL [R1+0x8600], R5 ;  /* 0x0086000501007387 */ /* 0x000fe80000100800 */
[----:B------:R-:W4:Y:S04]  /*1c76d0*/  LDL.LU R56, [R1+0x857c] ;  /* 0x00857c0001387983 */ /* 0x000f280000300800 */
[----:B------:R2:W-:Y:S04]  /*1c76e0*/  STL [R1+0x85fc], R41 ;  /* 0x0085fc2901007387 */ /* 0x0005e80000100800 */
[----:B-1----:R-:W4:Y:S01]  /*1c76f0*/  LDL.LU R46, [R1+0x8574] ;  /* 0x00857400012e7983 */ /* 0x002f220000300800 */
[----:B------:R-:W-:-:S03]  /*1c7700*/  IMAD.MOV.U32 R7, RZ, RZ, R41 ;  /* 0x000000ffff077224 */ /* 0x000fc600078e0029 */
[----:B--2---:R-:W2:Y:S01]  /*1c7710*/  LDL.LU R41, [R1+0x850c] ;  /* 0x00850c0001297983 */ /* 0x004ea20000300800 */
[----:B------:R-:W-:Y:S01]  /*1c7720*/  IADD3 R8, P5, PT, R8, R39, RZ ;  /* 0x0000002708087210 */ /* 0x000fe20007fbe0ff */
[----:B------:R-:W-:-:S04]  /*1c7730*/  IMAD.MOV.U32 R6, RZ, RZ, R9 ;  /* 0x000000ffff067224 */ /* 0x000fc800078e0009 */
[----:B------:R-:W-:Y:S04]  /*1c7740*/  STL [R1+0x85f8], R8 ;  /* 0x0085f80801007387 */ /* 0x000fe80000100800 */
[----:B------:R1:W-:Y:S01]  /*1c7750*/  LDGSTS.E [R4+-0x71180], desc[UR40][R6.64], P4 ;  /* 0x8ee8000006047fae */ /* 0x0003e2000a1a1028 */
[----:B------:R-:W-:Y:S01]  /*1c7760*/  UISETP.GT.AND UP1, UPT, UR11, 0x7b, UPT ;  /* 0x0000007b0b00788c */ /* 0x000fe2000bf24270 */
[----:B-1----:R-:W-:-:S03]  /*1c7770*/  IMAD.MOV.U32 R6, RZ, RZ, R5 ;  /* 0x000000ffff067224 */ /* 0x002fc600078e0005 */
[----:B------:R-:W-:-:S04]  /*1c7780*/  USEL UR10, URZ, 0x4, !UP1 ;  /* 0x00000004ff0a7887 */ /* 0x000fc8000c800000 */
[----:B------:R-:W-:Y:S01]  /*1c7790*/  USEL UR10, UR10, URZ, !UP0 ;  /* 0x000000ff0a0a7287 */ /* 0x000fe2000c000000 */
[----:B------:R-:W-:-:S04]  /*1c77a0*/  IMAD.X R38, R38, 0x1, R0, P3 ;  /* 0x0000000126267824 */ /* 0x000fc800018e0600 */
[----:B------:R-:W-:Y:S01]  /*1c77b0*/  IMAD.MOV.U32 R7, RZ, RZ, R38 ;  /* 0x000000ffff077224 */ /* 0x000fe200078e0026 */
[----:B------:R1:W-:Y:S01]  /*1c77c0*/  STL [R1+0x85f4], R38 ;  /* 0x0085f42601007387 */ /* 0x0003e20000100800 */
[----:B------:R-:W-:-:S03]  /*1c77d0*/  IADD3.X R44, PT, PT, R44, R0, RZ, P5, !PT ;  /* 0x000000002c2c7210 */ /* 0x000fc60002ffe4ff */
[----:B------:R-:W2:Y:S04]  /*1c77e0*/  LDL.LU R9, [R1+0x8570] ;  /* 0x0085700001097983 */ /* 0x000ea80000300800 */
[----:B------:R1:W-:Y:S04]  /*1c77f0*/  LDGSTS.E [R4+-0x71100], desc[UR40][R6.64], P4 ;  /* 0x8ef0000006047fae */ /* 0x0003e8000a1a1028 */
[----:B-1----:R-:W2:Y:S04]  /*1c7800*/  LDL.LU R38, [R1+0x8504] ;  /* 0x0085040001267983 */ /* 0x002ea80000300800 */
[----:B------:R-:W2:Y:S04]  /*1c7810*/  LDL.LU R43, [R1+0x8508] ;  /* 0x00850800012b7983 */ /* 0x000ea80000300800 */
[----:B------:R1:W-:Y:S04]  /*1c7820*/  STL [R1+0x858c], R44 ;  /* 0x00858c2c01007387 */ /* 0x0003e80000100800 */
[----:B------:R-:W2:Y:S04]  /*1c7830*/  LDL.LU R5, [R1+0x8500] ;  /* 0x0085000001057983 */ /* 0x000ea80000300800 */
[----:B------:R-:W2:Y:S01]  /*1c7840*/  LDL.LU R242, [R1+0x29b8] ;  /* 0x0029b80001f27983 */ /* 0x000ea20000300800 */
[----:B------:R-:W-:Y:S01]  /*1c7850*/  IMAD.MOV.U32 R6, RZ, RZ, R8 ;  /* 0x000000ffff067224 */ /* 0x000fe200078e0008 */
[----:B------:R-:W-:-:S05]  /*1c7860*/  MOV R7, R44 ;  /* 0x0000002c00077202 */ /* 0x000fca0000000f00 */
[----:B------:R1:W-:Y:S01]  /*1c7870*/  LDGSTS.E [R4+-0x71080], desc[UR40][R6.64], P4 ;  /* 0x8ef8000006047fae */ /* 0x0003e2000a1a1028 */
[----:B------:R-:W-:Y:S02]  /*1c7880*/  ISETP.NE.U32.AND P3, PT, RZ, UR10, PT ;  /* 0x0000000aff007c0c */ /* 0x000fe4000bf65070 */
[----:B---3--:R-:W-:-:S05]  /*1c7890*/  IADD3 R40, P5, PT, R40, R39, RZ ;  /* 0x0000002728287210 */ /* 0x008fca0007fbe0ff */
[----:B------:R-:W-:Y:S04]  /*1c78a0*/  STL [R1+0x85f0], R40 ;  /* 0x0085f02801007387 */ /* 0x000fe80000100800 */
[----:B------:R-:W3:Y:S04]  /*1c78b0*/  LDL.LU R243, [R1+0x29bc] ;  /* 0x0029bc0001f37983 */ /* 0x000ee80000300800 */
[----:B-1----:R-:W3:Y:S04]  /*1c78c0*/  LDL.LU R44, [R1+0x84fc] ;  /* 0x0084fc00012c7983 */ /* 0x002ee80000300800 */
[----:B------:R-:W3:Y:S01]  /*1c78d0*/  LDL.LU R8, [R1+0x84ec] ;  /* 0x0084ec0001087983 */ /* 0x000ee20000300800 */
[----:B----4-:R-:W-:Y:S01]  /*1c78e0*/  IMAD.X R42, R42, 0x1, R0, P5 ;  /* 0x000000012a2a7824 */ /* 0x010fe200028e0600 */
[----:B------:R-:W-:-:S03]  /*1c78f0*/  MOV R6, R40 ;  /* 0x0000002800067202 */ /* 0x000fc60000000f00 */
[----:B------:R-:W-:-:S05]  /*1c7900*/  IMAD.MOV.U32 R7, RZ, RZ, R42 ;  /* 0x000000ffff077224 */ /* 0x000fca00078e002a */
[----:B------:R1:W-:Y:S01]  /*1c7910*/  LDGSTS.E [R4+-0x70a00], desc[UR40][R6.64], P3 ;  /* 0x8f60000006047fae */ /* 0x0003e200099a1028 */
[-C--:B------:R-:W-:Y:S02]  /*1c7920*/  IADD3 R47, P4, PT, R47, R39.reuse, RZ ;  /* 0x000000272f2f7210 */ /* 0x080fe40007f9e0ff */
[----:B------:R-:W-:-:S03]  /*1c7930*/  IADD3 R45, P5, PT, R45, R39, RZ ;  /* 0x000000272d2d7210 */ /* 0x000fc60007fbe0ff */
[----:B------:R-:W-:Y:S04]  /*1c7940*/  STL [R1+0x8588], R47 ;  /* 0x0085882f01007387 */ /* 0x000fe80000100800 */
[----:B------:R4:W-:Y:S04]  /*1c7950*/  STL [R1+0x8584], R42 ;  /* 0x0085842a01007387 */ /* 0x0009e80000100800 */
[----:B------:R-:W-:Y:S01]  /*1c7960*/  STL [R1+0x8580], R45 ;  /* 0x0085802d01007387 */ /* 0x000fe20000100800 */
[----:B-1----:R-:W-:Y:S02]  /*1c7970*/  IMAD.MOV.U32 R6, RZ, RZ, R47 ;  /* 0x000000ffff067224 */ /* 0x002fe400078e002f */
[--C-:B------:R-:W-:Y:S01]  /*1c7980*/  IMAD.X R56, R56, 0x1, R0.reuse, P4 ;  /* 0x0000000138387824 */ /* 0x100fe200020e0600 */
[----:B------:R-:W-:Y:S01]  /*1c7990*/  IADD3 R3, P4, PT, R3, R39, RZ ;  /* 0x0000002703037210 */ /* 0x000fe20007f9e0ff */
[----:B------:R-:W-:-:S03]  /*1c79a0*/  IMAD.X R46, R46, 0x1, R0, P5 ;  /* 0x000000012e2e7824 */ /* 0x000fc600028e0600 */
[----:B------:R-:W-:Y:S04]  /*1c79b0*/  STL [R1+0x857c], R56 ;  /* 0x00857c3801007387 */ /* 0x000fe80000100800 */
[----:B----4-:R-:W4:Y:S04]  /*1c79c0*/  LDL.LU R42, [R1+0x8484] ;  /* 0x00848400012a7983 */ /* 0x010f280000300800 */
[----:B------:R1:W-:Y:S04]  /*1c79d0*/  STL [R1+0x8578], R3 ;  /* 0x0085780301007387 */ /* 0x0003e80000100800 */
[----:B------:R-:W-:Y:S04]  /*1c79e0*/  STL [R1+0x8574], R46 ;  /* 0x0085742e01007387 */ /* 0x000fe80000100800 */
[----:B------:R-:W4:Y:S01]  /*1c79f0*/  LDL.LU R40, [R1+0x84f8] ;  /* 0x0084f80001287983 */ /* 0x000f220000300800 */
[----:B------:R-:W-:Y:S01]  /*1c7a00*/  IMAD.MOV.U32 R7, RZ, RZ, R56 ;  /* 0x000000ffff077224 */ /* 0x000fe200078e0038 */
[----:B--2---:R-:W-:-:S04]  /*1c7a10*/  IADD3.X R41, PT, PT, R41, R0, RZ, P4, !PT ;  /* 0x0000000029297210 */ /* 0x004fc800027fe4ff */
[----:B------:R2:W-:Y:S04]  /*1c7a20*/  LDGSTS.E [R4+-0x70980], desc[UR40][R6.64], P3 ;  /* 0x8f68000006047fae */ /* 0x0005e800099a1028 */
[----:B------:R1:W-:Y:S01]  /*1c7a30*/  STL [R1+0x850c], R41 ;  /* 0x00850c2901007387 */ /* 0x0003e20000100800 */
[----:B--2---:R-:W-:Y:S02]  /*1c7a40*/  IMAD.MOV.U32 R6, RZ, RZ, R45 ;  /* 0x000000ffff067224 */ /* 0x004fe400078e002d */
[----:B------:R-:W-:-:S05]  /*1c7a50*/  IMAD.MOV.U32 R7, RZ, RZ, R46 ;  /* 0x000000ffff077224 */ /* 0x000fca00078e002e */
[----:B------:R2:W-:Y:S02]  /*1c7a60*/  LDGSTS.E [R4+-0x70900], desc[UR40][R6.64], P3 ;  /* 0x8f70000006047fae */ /* 0x0005e400099a1028 */
[----:B--2---:R-:W-:Y:S02]  /*1c7a70*/  IMAD.MOV.U32 R6, RZ, RZ, R3 ;  /* 0x000000ffff067224 */ /* 0x004fe400078e0003 */
[----:B-1----:R-:W2:Y:S01]  /*1c7a80*/  LDL.LU R3, [R1+0x848c] ;  /* 0x00848c0001037983 */ /* 0x002ea20000300800 */
[----:B------:R-:W-:Y:S01]  /*1c7a90*/  UISETP.GT.AND UP1, UPT, UR11, 0x7f, UPT ;  /* 0x0000007f0b00788c */ /* 0x000fe2000bf24270 */
[----:B------:R-:W-:-:S03]  /*1c7aa0*/  MOV R7, R41 ;  /* 0x0000002900077202 */ /* 0x000fc60000000f00 */
[----:B------:R-:W-:Y:S02]  /*1c7ab0*/  USEL UR10, URZ, 0x4, !UP1 ;  /* 0x00000004ff0a7887 */ /* 0x000fe4000c800000 */
[----:B------:R1:W-:Y:S02]  /*1c7ac0*/  LDGSTS.E [R4+-0x70880], desc[UR40][R6.64], P3 ;  /* 0x8f78000006047fae */ /* 0x0003e400099a1028 */
[----:B------:R-:W-:-:S06]  /*1c7ad0*/  USEL UR10, UR10, URZ, !UP0 ;  /* 0x000000ff0a0a7287 */ /* 0x000fcc000c000000 */
[----:B------:R-:W-:Y:S02]  /*1c7ae0*/  ISETP.NE.U32.AND P4, PT, RZ, UR10, PT ;  /* 0x0000000aff007c0c */ /* 0x000fe4000bf85070 */
[----:B------:R-:W-:-:S05]  /*1c7af0*/  IADD3 R9, P5, PT, R9, R39, RZ ;  /* 0x0000002709097210 */ /* 0x000fca0007fbe0ff */
[----:B------:R-:W-:Y:S01]  /*1c7b00*/  STL [R1+0x8570], R9 ;  /* 0x0085700901007387 */ /* 0x000fe20000100800 */
[----:B------:R-:W-:Y:S01]  /*1c7b10*/  IMAD.X R38, R38, 0x1, R0, P5 ;  /* 0x0000000126267824 */ /* 0x000fe200028e0600 */
[-C--:B------:R-:W-:Y:S02]  /*1c7b20*/  IADD3 R43, P3, PT, R43, R39.reuse, RZ ;  /* 0x000000272b2b7210 */ /* 0x080fe40007f7e0ff */
[----:B------:R-:W-:-:S03]  /*1c7b30*/  IADD3 R5, P5, PT, R5, R39, RZ ;  /* 0x0000002705057210 */ /* 0x000fc60007fbe0ff */
[----:B------:R-:W-:Y:S04]  /*1c7b40*/  STL [R1+0x8508], R43 ;  /* 0x0085082b01007387 */ /* 0x000fe80000100800 */
[----:B------:R-:W-:Y:S01]  /*1c7b50*/  STL [R1+0x8504], R38 ;  /* 0x0085042601007387 */ /* 0x000fe20000100800 */
[----:B-1----:R-:W-:Y:S01]  /*1c7b60*/  MOV R6, R9 ;  /* 0x0000000900067202 */ /* 0x002fe20000000f00 */
[----:B------:R-:W-:-:S05]  /*1c7b70*/  IMAD.MOV.U32 R7, RZ, RZ, R38 ;  /* 0x000000ffff077224 */ /* 0x000fca00078e0026 */
[----:B------:R1:W-:Y:S02]  /*1c7b80*/  LDGSTS.E [R4+-0x70200], desc[UR40][R6.64], P4 ;  /* 0x8fe0000006047fae */ /* 0x0003e4000a1a1028 */
[----:B-1----:R-:W-:Y:S01]  /*1c7b90*/  IMAD.MOV.U32 R6, RZ, RZ, R43 ;  /* 0x000000ffff067224 */ /* 0x002fe200078e002b */
[----:B---3--:R-:W-:Y:S01]  /*1c7ba0*/  HMMA.1688.F32.TF32 R56, R48, R242, R60 ;  /* 0x000000f23038723c */ /* 0x008fe2000008103c */
[--C-:B------:R-:W-:Y:S02]  /*1c7bb0*/  IMAD.X R44, R44, 0x1, R0.reuse, P3 ;  /* 0x000000012c2c7824 */ /* 0x100fe400018e0600 */
[----:B------:R-:W-:-:S03]  /*1c7bc0*/  IMAD.X R8, R8, 0x1, R0, P5 ;  /* 0x0000000108087824 */ /* 0x000fc600028e0600 */
[----:B------:R-:W-:-:S05]  /*1c7bd0*/  MOV R7, R44 ;  /* 0x0000002c00077202 */ /* 0x000fca0000000f00 */
[----:B------:R1:W-:Y:S08]  /*1c7be0*/  LDGSTS.E [R4+-0x70180], desc[UR40][R6.64], P4 ;  /* 0x8fe8000006047fae */ /* 0x0003f0000a1a1028 */
[----:B------:R-:W-:Y:S04]  /*1c7bf0*/  STL.64 [R1+0x70], R56 ;  /* 0x0000703801007387 */ /* 0x000fe80000100a00 */
[----:B------:R3:W-:Y:S04]  /*1c7c00*/  STL.64 [R1+0x78], R58 ;  /* 0x0000783a01007387 */ /* 0x0007e80000100a00 */
[----:B------:R-:W-:Y:S04]  /*1c7c10*/  STL [R1+0x8500], R5 ;  /* 0x0085000501007387 */ /* 0x000fe80000100800 */
[----:B------:R-:W2:Y:S04]  /*1c7c20*/  LDL.LU R41, [R1+0x8494] ;  /* 0x0084940001297983 */ /* 0x000ea80000300800 */
[----:B------:R-:W-:Y:S01]  /*1c7c30*/  STL [R1+0x84fc], R44 ;  /* 0x0084fc2c01007387 */ /* 0x000fe20000100800 */
[----:B-1----:R-:W-:-:S02]  /*1c7c40*/  IMAD.MOV.U32 R6, RZ, RZ, R5 ;  /* 0x000000ffff067224 */ /* 0x002fc400078e0005 */
[----:B------:R-:W-:-:S05]  /*1c7c50*/  IMAD.MOV.U32 R7, RZ, RZ, R8 ;  /* 0x000000ffff077224 */ /* 0x000fca00078e0008 */
[----:B------:R1:W-:Y:S01]  /*1c7c60*/  LDGSTS.E [R4+-0x70100], desc[UR40][R6.64], P4 ;  /* 0x8ff0000006047fae */ /* 0x0003e2000a1a1028 */
[----:B----4-:R-:W-:-:S05]  /*1c7c70*/  IADD3 R40, P3, PT, R40, R39, RZ ;  /* 0x0000002728287210 */ /* 0x010fca0007f7e0ff */
[----:B------:R-:W-:Y:S04]  /*1c7c80*/  STL [R1+0x84f8], R40 ;  /* 0x0084f82801007387 */ /* 0x000fe80000100800 */
[----:B---3--:R-:W3:Y:S01]  /*1c7c90*/  LDL.LU R59, [R1+0x849c] ;  /* 0x00849c00013b7983 */ /* 0x008ee20000300800 */
[----:B------:R-:W-:-:S03]  /*1c7ca0*/  IMAD.X R42, R42, 0x1, R0, P3 ;  /* 0x000000012a2a7824 */ /* 0x000fc600018e0600 */
[----:B------:R4:W-:Y:S04]  /*1c7cb0*/  STL [R1+0x84ec], R8 ;  /* 0x0084ec0801007387 */ /* 0x0009e80000100800 */
[----:B------:R-:W3:Y:S04]  /*1c7cc0*/  LDL.LU R39, [R1+0x84a4] ;  /* 0x0084a40001277983 */ /* 0x000ee80000300800 */
[----:B------:R-:W3:Y:S04]  /*1c7cd0*/  LDL.LU R38, [R1+0x8490] ;  /* 0x0084900001267983 */ /* 0x000ee80000300800 */
[----:B------:R-:W3:Y:S04]  /*1c7ce0*/  LDL.LU R9, [R1+0x84ac] ;  /* 0x0084ac0001097983 */ /* 0x000ee80000300800 */
[----:B------:R1:W-:Y:S04]  /*1c7cf0*/  STL [R1+0x8484], R42 ;  /* 0x0084842a01007387 */ /* 0x0003e80000100800 */
[----:B------:R-:W3:Y:S04]  /*1c7d00*/  LDL.LU R58, [R1+0x8498] ;  /* 0x00849800013a7983 */ /* 0x000ee80000300800 */
[----:B------:R-:W3:Y:S04]  /*1c7d10*/  LDL.LU R57, [R1+0x84b4] ;  /* 0x0084b40001397983 */ /* 0x000ee80000300800 */
[----:B------:R-:W3:Y:S04]  /*1c7d20*/  LDL.LU R56, [R1+0x84a0] ;  /* 0x0084a00001387983 */ /* 0x000ee80000300800 */
[----:B----4-:R-:W4:Y:S04]  /*1c7d30*/  LDL.LU R8, [R1+0x84bc] ;  /* 0x0084bc0001087983 */ /* 0x010f280000300800 */
[----:B------:R-:W4:Y:S04]  /*1c7d40*/  LDL.LU R47, [R1+0x84a8] ;  /* 0x0084a800012f7983 */ /* 0x000f280000300800 */
[----:B------:R-:W4:Y:S04]  /*1c7d50*/  LDL.LU R46, [R1+0x84b0] ;  /* 0x0084b000012e7983 */ /* 0x000f280000300800 */
[----:B------:R-:W4:Y:S04]  /*1c7d60*/  LDL.LU R5, [R1+0x84cc] ;  /* 0x0084cc0001057983 */ /* 0x000f280000300800 */
[----:B------:R-:W4:Y:S01]  /*1c7d70*/  LDL.LU R236, [R1+0x84c4] ;  /* 0x0084c40001ec7983 */ /* 0x000f220000300800 */
[----:B-1----:R-:W-:Y:S01]  /*1c7d80*/  IMAD.MOV.U32 R6, RZ, RZ, R40 ;  /* 0x000000ffff067224 */ /* 0x002fe200078e0028 */
[----:B------:R-:W-:-:S02]  /*1c7d90*/  MOV R7, R42 ;  /* 0x0000002a00077202 */ /* 0x000fc40000000f00 */
[----:B------:R-:W4:Y:S04]  /*1c7da0*/  LDL.LU R44, [R1+0x84b8] ;  /* 0x0084b800012c7983 */ /* 0x000f280000300800 */
[----:B------:R-:W4:Y:S04]  /*1c7db0*/  LDL.LU R45, [R1+0x84d4] ;  /* 0x0084d400012d7983 */ /* 0x000f280000300800 */
[----:B------:R-:W4:Y:S04]  /*1c7dc0*/  LDL.LU R43, [R1+0x84c0] ;  /* 0x0084c000012b7983 */ /* 0x000f280000300800 */
[----:B------:R-:W4:Y:S04]  /*1c7dd0*/  LDL.LU R75, [R1+0x84e0] ;  /* 0x0084e000014b7983 */ /* 0x000f280000300800 */
[----:B------:R-:W4:Y:S04]  /*1c7de0*/  LDL.LU R40, [R1+0x84e4] ;  /* 0x0084e40001287983 */ /* 0x000f280000300800 */
[----:B------:R1:W-:Y:S01]  /*1c7df0*/  LDGSTS.E [R4+-0x70080], desc[UR40][R6.64], P4 ;  /* 0x8ff8000006047fae */ /* 0x0003e2000a1a1028 */
[----:B--2---:R-:W-:-:S05]  /*1c7e00*/  IADD3 R3, P3, PT, R3, R252, RZ ;  /* 0x000000fc03037210 */ /* 0x004fca0007f7e0ff */
[----:B------:R-:W-:Y:S04]  /*1c7e10*/  STL [R1+0x848c], R3 ;  /* 0x00848c0301007387 */ /* 0x000fe80000100800 */
[----:B------:R-:W1:Y:S04]  /*1c7e20*/  LDL.LU R7, [R1+0x8488] ;  /* 0x0084880001077983 */ /* 0x000e680000300800 */
[----:B------:R-:W2:Y:S01]  /*1c7e30*/  LDL.LU R42, [R1+0x84dc] ;  /* 0x0084dc00012a7983 */ /* 0x000ea20000300800 */
[----:B------:R-:W-:-:S05]  /*1c7e40*/  IADD3 R41, P5, PT, R41, R252, RZ ;  /* 0x000000fc29297210 */ /* 0x000fca0007fbe0ff */
[----:B------:R3:W-:Y:S04]  /*1c7e50*/  STL [R1+0x8494], R41 ;  /* 0x0084942901007387 */ /* 0x0007e80000100800 */
[----:B---3--:R-:W3:Y:S01]  /*1c7e60*/  LDL.LU R41, [R1+0x84c8] ;  /* 0x0084c80001297983 */ /* 0x008ee20000300800 */
[-C--:B------:R-:W-:Y:S02]  /*1c7e70*/  IADD3 R59, P4, PT, R59, R252.reuse, RZ ;  /* 0x000000fc3b3b7210 */ /* 0x080fe40007f9e0ff */
[----:B------:R-:W-:Y:S01]  /*1c7e80*/  IADD3 R39, P6, PT, R39, R252, RZ ;  /* 0x000000fc27277210 */ /* 0x000fe20007fde0ff */
[----:B------:R-:W-:-:S04]  /*1c7e90*/  IMAD.X R38, R38, 0x1, R2, P5 ;  /* 0x0000000126267824 */ /* 0x000fc800028e0602 */
[----:B------:R4:W-:Y:S04]  /*1c7ea0*/  STL [R1+0x84a4], R39 ;  /* 0x0084a42701007387 */ /* 0x0009e80000100800 */
[----:B------:R-:W-:Y:S01]  /*1c7eb0*/  STL [R1+0x849c], R59 ;  /* 0x00849c3b01007387 */ /* 0x000fe20000100800 */
[--C-:B------:R-:W-:Y:S01]  /*1c7ec0*/  IMAD.X R58, R58, 0x1, R2.reuse, P4 ;  /* 0x000000013a3a7824 */ /* 0x100fe200020e0602 */
[-C--:B------:R-:W-:Y:S02]  /*1c7ed0*/  IADD3 R57, P5, PT, R57, R252.reuse, RZ ;  /* 0x000000fc39397210 */ /* 0x080fe40007fbe0ff */
[----:B----4-:R-:W-:Y:S01]  /*1c7ee0*/  IADD3 R8, P4, PT, R8, R252, RZ ;  /* 0x000000fc08087210 */ /* 0x010fe20007f9e0ff */
[----:B------:R-:W4:Y:S04]  /*1c7ef0*/  LDL.LU R39, [R1+0x84d0] ;  /* 0x0084d00001277983 */ /* 0x000f280000300800 */
[----:B------:R1:W-:Y:S01]  /*1c7f00*/  STL [R1+0x8490], R38 ;  /* 0x0084902601007387 */ /* 0x0003e20000100800 */
[----:B------:R-:W-:Y:S01]  /*1c7f10*/  IADD3.X R56, PT, PT, R56, R2, RZ, P6, !PT ;  /* 0x0000000238387210 */ /* 0x000fe200037fe4ff */
[----:B------:R-:W-:-:S02]  /*1c7f20*/  IMAD.X R46, R46, 0x1, R2, P5 ;  /* 0x000000012e2e7824 */ /* 0x000fc400028e0602 */
[----:B-1----:R-:W4:Y:S01]  /*1c7f30*/  LDL.LU R38, [R1+0x84e8] ;  /* 0x0084e80001267983 */ /* 0x002f220000300800 */
[----:B------:R-:W-:Y:S01]  /*1c7f40*/  IMAD.X R7, R7, 0x1, R2, P3 ;  /* 0x0000000107077824 */ /* 0x000fe200018e0602 */
[----:B------:R-:W-:-:S05]  /*1c7f50*/  IADD3 R9, P3, PT, R9, R252, RZ ;  /* 0x000000fc09097210 */ /* 0x000fca0007f7e0ff */
[----:B------:R1:W-:Y:S01]  /*1c7f60*/  STL [R1+0x84ac], R9 ;  /* 0x0084ac0901007387 */ /* 0x0003e20000100800 */
[--C-:B------:R-:W-:Y:S01]  /*1c7f70*/  IMAD.X R47, R47, 0x1, R2.reuse, P3 ;  /* 0x000000012f2f7824 */ /* 0x100fe200018e0602 */
[----:B------:R-:W-:Y:S02]  /*1c7f80*/  IADD3 R5, P3, PT, R5, R252, RZ ;  /* 0x000000fc05057210 */ /* 0x000fe40007f7e0ff */
[----:B-1----:R-:W4:Y:S04]  /*1c7f90*/  LDL.LU R9, [R1+0x84d8] ;  /* 0x0084d80001097983 */ /* 0x002f280000300800 */
[----:B------:R-:W-:Y:S04]  /*1c7fa0*/  STL [R1+0x8488], R7 ;  /* 0x0084880701007387 */ /* 0x000fe80000100800 */
[----:B------:R-:W-:Y:S04]  /*1c7fb0*/  STL [R1+0x8498], R58 ;  /* 0x0084983a01007387 */ /* 0x000fe80000100800 */
[----:B------:R1:W-:Y:S04]  /*1c7fc0*/  STL [R1+0x84bc], R8 ;  /* 0x0084bc0801007387 */ /* 0x0003e80000100800 */
[----:B------:R-:W-:Y:S04]  /*1c7fd0*/  STL [R1+0x84b4], R57 ;  /* 0x0084b43901007387 */ /* 0x000fe80000100800 */
[----:B-1----:R-:W4:Y:S04]  /*1c7fe0*/  LDL.LU R8, [R1+0x8480] ;  /* 0x0084800001087983 */ /* 0x002f280000300800 */
[----:B------:R-:W-:Y:S04]  /*1c7ff0*/  STL [R1+0x84a0], R56 ;  /* 0x0084a03801007387 */ /* 0x000fe80000100800 */
[----:B------:R-:W4:Y:S04]  /*1c8000*/  LDL.LU R6, [R1+0x8478] ;  /* 0x0084780001067983 */ /* 0x000f280000300800 */
[----:B------:R-:W-:Y:S04]  /*1c8010*/  STL [R1+0x84a8], R47 ;  /* 0x0084a82f01007387 */ /* 0x000fe80000100800 */
[----:B------:R1:W-:Y:S04]  /*1c8020*/  STL [R1+0x84b0], R46 ;  /* 0x0084b02e01007387 */ /* 0x0003e80000100800 */
[----:B-1----:R-:W4:Y:S04]  /*1c8030*/  LDL.LU R46, [R1+0x847c] ;  /* 0x00847c00012e7983 */ /* 0x002f280000300800 */
[----:B------:R1:W-:Y:S01]  /*1c8040*/  STL [R1+0x84cc], R5 ;  /* 0x0084cc0501007387 */ /* 0x0003e20000100800 */
[----:B------:R-:W-:-:S03]  /*1c8050*/  IMAD.X R44, R44, 0x1, R2, P4 ;  /* 0x000000012c2c7824 */ /* 0x000fc600020e0602 */
[----:B-1----:R-:W4:Y:S01]  /*1c8060*/  LDL.LU R5, [R1+0x8470] ;  /* 0x0084700001057983 */ /* 0x002f220000300800 */
[-C--:B------:R-:W-:Y:S02]  /*1c8070*/  IADD3 R236, P6, PT, R236, R252.reuse, RZ ;  /* 0x000000fcecec7210 */ /* 0x080fe40007fde0ff */
[----:B------:R-:W-:Y:S01]  /*1c8080*/  IADD3 R45, P5, PT, R45, R252, RZ ;  /* 0x000000fc2d2d7210 */ /* 0x000fe20007fbe0ff */
[----:B------:R1:W-:Y:S04]  /*1c8090*/  STL [R1+0x84b8], R44 ;  /* 0x0084b82c01007387 */ /* 0x0003e80000100800 */
[----:B-1----:R-:W4:Y:S04]  /*1c80a0*/  LDL.LU R44, [R1+0x8474] ;  /* 0x00847400012c7983 */ /* 0x002f280000300800 */
[----:B------:R-:W-:Y:S04]  /*1c80b0*/  STL [R1+0x84c4], R236 ;  /* 0x0084c4ec01007387 */ /* 0x000fe80000100800 */
[----:B------:R-:W4:Y:S04]  /*1c80c0*/  LDL.LU R58, [R1+0x8468] ;  /* 0x00846800013a7983 */ /* 0x000f280000300800 */
[----:B------:R1:W-:Y:S04]  /*1c80d0*/  STL [R1+0x84d4], R45 ;  /* 0x0084d42d01007387 */ /* 0x0003e80000100800 */
[----:B-1----:R-:W4:Y:S04]  /*1c80e0*/  LDL.LU R45, [R1+0x846c] ;  /* 0x00846c00012d7983 */ /* 0x002f280000300800 */
[----:B------:R-:W4:Y:S01]  /*1c80f0*/  LDL.LU R4, [R1+0x8460] ;  /* 0x0084600001047983 */ /* 0x000f220000300800 */
[----:B------:R-:W-:-:S02]  /*1c8100*/  IADD3.X R43, PT, PT, R43, R2, RZ, P6, !PT ;  /* 0x000000022b2b7210 */ /* 0x000fc400037fe4ff */
[----:B--2---:R-:W-:-:S03]  /*1c8110*/  IADD3 R42, P4, PT, R42, R252, RZ ;  /* 0x000000fc2a2a7210 */ /* 0x004fc60007f9e0ff */
[----:B------:R1:W-:Y:S04]  /*1c8120*/  STL [R1+0x84c0], R43 ;  /* 0x0084c02b01007387 */ /* 0x0003e80000100800 */
[----:B-1----:R-:W2:Y:S04]  /*1c8130*/  LDL.LU R43, [R1+0x8464] ;  /* 0x00846400012b7983 */ /* 0x002ea80000300800 */
[----:B------:R1:W-:Y:S01]  /*1c8140*/  STL [R1+0x84dc], R42 ;  /* 0x0084dc2a01007387 */ /* 0x0003e20000100800 */
[----:B------:R-:W-:-:S03]  /*1c8150*/  IADD3 R40, P6, PT, R40, R252, RZ ;  /* 0x000000fc28287210 */ /* 0x000fc60007fde0ff */
[----:B-1----:R-:W2:Y:S01]  /*1c8160*/  LDL.LU R42, [R1+0x8458] ;  /* 0x00845800012a7983 */ /* 0x002ea20000300800 */
[----:B------:R-:W-:Y:S01]  /*1c8170*/  IADD3.X R75, PT, PT, R75, R2, RZ, P6, !PT ;  /* 0x000000024b4b7210 */ /* 0x000fe200037fe4ff */
[----:B---3--:R-:W-:-:S05]  /*1c8180*/  IMAD.X R41, R41, 0x1, R2, P3 ;  /* 0x0000000129297824 */ /* 0x008fca00018e0602 */
[----:B------:R1:W-:Y:S04]  /*1c8190*/  STL [R1+0x84c8], R41 ;  /* 0x0084c82901007387 */ /* 0x0003e80000100800 */
[----:B------:R-:W3:Y:S04]  /*1c81a0*/  LDL.LU R57, [R1+0x845c] ;  /* 0x00845c0001397983 */ /* 0x000ee80000300800 */
[----:B-1----:R-:W3:Y:S01]  /*1c81b0*/  LDL.LU R41, [R1+0x8450] ;  /* 0x0084500001297983 */ /* 0x002ee20000300800 */
[----:B----4-:R-:W-:-:S05]  /*1c81c0*/  IMAD.X R39, R39, 0x1, R2, P5 ;  /* 0x0000000127277824 */ /* 0x010fca00028e0602 */
[----:B------:R1:W-:Y:S01]  /*1c81d0*/  STL [R1+0x84d0], R39 ;  /* 0x0084d02701007387 */ /* 0x0003e20000100800 */
[----:B------:R-:W-:-:S03]  /*1c81e0*/  IADD3 R38, P3, PT, R38, R252, RZ ;  /* 0x000000fc26267210 */ /* 0x000fc60007f7e0ff */
[----:B-1----:R-:W4:Y:S04]  /*1c81f0*/  LDL.LU R39, [R1+0x8454] ;  /* 0x0084540001277983 */ /* 0x002f280000300800 */
[----:B------:R-:W4:Y:S04]  /*1c8200*/  LDL.LU R56, [R1+0x8448] ;  /* 0x0084480001387983 */ /* 0x000f280000300800 */
[----:B------:R1:W-:Y:S04]  /*1c8210*/  STL [R1+0x84e8], R38 ;  /* 0x0084e82601007387 */ /* 0x0003e80000100800 */
[----:B-1----:R-:W4:Y:S01]  /*1c8220*/  LDL.LU R38, [R1+0x844c] ;  /* 0x00844c0001267983 */ /* 0x002f220000300800 */
[----:B------:R-:W-:-:S05]  /*1c8230*/  IMAD.X R9, R9, 0x1, R2, P4 ;  /* 0x0000000109097824 */ /* 0x000fca00020e0602 */
[----:B------:R1:W-:Y:S01]  /*1c8240*/  STL [R1+0x84d8], R9 ;  /* 0x0084d80901007387 */ /* 0x0003e20000100800 */
[----:B------:R-:W-:-:S03]  /*1c8250*/  IADD3 R8, P5, PT, R8, R252, RZ ;  /* 0x000000fc08087210 */ /* 0x000fc60007fbe0ff */
[----:B-1----:R-:W4:Y:S04]  /*1c8260*/  LDL.LU R9, [R1+0x8440] ;  /* 0x0084400001097983 */ /* 0x002f280000300800 */
[----:B------:R-:W-:Y:S04]  /*1c8270*/  STL [R1+0x84e4], R40 ;  /* 0x0084e42801007387 */ /* 0x000fe80000100800 */
[----:B------:R1:W-:Y:S01]  /*1c8280*/  STL [R1+0x8480], R8 ;  /* 0x0084800801007387 */ /* 0x0003e20000100800 */
[----:B------:R-:W-:-:S03]  /*1c8290*/  IADD3 R6, P4, PT, R6, R252, RZ ;  /* 0x000000fc06067210 */ /* 0x000fc60007f9e0ff */
[----:B-1----:R-:W4:Y:S04]  /*1c82a0*/  LDL.LU R8, [R1+0x8444] ;  /* 0x0084440001087983 */ /* 0x002f280000300800 */
[----:B------:R-:W4:Y:S04]  /*1c82b0*/  LDL.LU R47, [R1+0x8438] ;  /* 0x00843800012f7983 */ /* 0x000f280000300800 */
[----:B------:R1:W-:Y:S01]  /*1c82c0*/  STL [R1+0x8478], R6 ;  /* 0x0084780601007387 */ /* 0x0003e20000100800 */
[----:B------:R-:W-:-:S03]  /*1c82d0*/  IADD3 R5, P6, PT, R5, R252, RZ ;  /* 0x000000fc05057210 */ /* 0x000fc60007fde0ff */
[----:B-1----:R-:W4:Y:S04]  /*1c82e0*/  LDL.LU R6, [R1+0x843c] ;  /* 0x00843c0001067983 */ /* 0x002f280000300800 */
[----:B------:R1:W-:Y:S01]  /*1c82f0*/  STL [R1+0x8470], R5 ;  /* 0x0084700501007387 */ /* 0x0003e20000100800 */
[----:B------:R-:W-:-:S03]  /*1c8300*/  IMAD.X R46, R46, 0x1, R2, P3 ;  /* 0x000000012e2e7824 */ /* 0x000fc600018e0602 */
[----:B-1----:R-:W4:Y:S01]  /*1c8310*/  LDL.LU R5, [R1+0x8430] ;  /* 0x0084300001057983 */ /* 0x002f220000300800 */
[----:B------:R-:W-:-:S03]  /*1c8320*/  IMAD.X R44, R44, 0x1, R2, P5 ;  /* 0x000000012c2c7824 */ /* 0x000fc600028e0602 */
[----:B------:R1:W-:Y:S04]  /*1c8330*/  STL [R1+0x847c], R46 ;  /* 0x00847c2e01007387 */ /* 0x0003e80000100800 */
[----:B------:R-:W-:Y:S01]  /*1c8340*/  STL [R1+0x84e0], R75 ;  /* 0x0084e04b01007387 */ /* 0x000fe20000100800 */
[-C--:B------:R-:W-:Y:S01]  /*1c8350*/  IADD3 R58, P3, PT, R58, R252.reuse, RZ ;  /* 0x000000fc3a3a7210 */ /* 0x080fe20007f7e0ff */
[----:B------:R-:W-:Y:S02]  /*1c8360*/  IMAD.X R45, R45, 0x1, R2, P4 ;  /* 0x000000012d2d7824 */ /* 0x000fe400020e0602 */
[----:B-1----:R-:W4:Y:S04]  /*1c8370*/  LDL.LU R46, [R1+0x8434] ;  /* 0x00843400012e7983 */ /* 0x002f280000300800 */
[----:B------:R1:W-:Y:S01]  /*1c8380*/  STL [R1+0x8474], R44 ;  /* 0x0084742c01007387 */ /* 0x0003e20000100800 */
[----:B------:R-:W-:-:S03]  /*1c8390*/  IADD3 R4, P5, PT, R4, R252, RZ ;  /* 0x000000fc04047210 */ /* 0x000fc60007fbe0ff */
[----:B-1----:R-:W4:Y:S04]  /*1c83a0*/  LDL.LU R44, [R1+0x8428] ;  /* 0x00842800012c7983 */ /* 0x002f280000300800 */
[----:B------:R1:W-:Y:S04]  /*1c83b0*/  STL [R1+0x846c], R45 ;  /* 0x00846c2d01007387 */ /* 0x0003e80000100800 */
[----:B------:R-:W-:Y:S04]  /*1c83c0*/  STL [R1+0x8468], R58 ;  /* 0x0084683a01007387 */ /* 0x000fe80000100800 */
[----:B-1----:R-:W4:Y:S04]  /*1c83d0*/  LDL.LU R45, [R1+0x842c] ;  /* 0x00842c00012d7983 */ /* 0x002f280000300800 */
[----:B------:R1:W-:Y:S04]  /*1c83e0*/  STL [R1+0x8460], R4 ;  /* 0x0084600401007387 */ /* 0x0003e80000100800 */
[----:B-1----:R-:W4:Y:S01]  /*1c83f0*/  LDL.LU R4, [R1+0x8420] ;  /* 0x0084200001047983 */ /* 0x002f220000300800 */
[----:B--2---:R-:W-:-:S02]  /*1c8400*/  IADD3.X R43, PT, PT, R43, R2, RZ, P6, !PT ;  /* 0x000000022b2b7210 */ /* 0x004fc400037fe4ff */
[----:B------:R-:W-:-:S03]  /*1c8410*/  IADD3 R42, P4, PT, R42, R252, RZ ;  /* 0x000000fc2a2a7210 */ /* 0x000fc60007f9e0ff */
[----:B------:R1:W-:Y:S04]  /*1c8420*/  STL [R1+0x8464], R43 ;  /* 0x0084642b01007387 */ /* 0x0003e80000100800 */
[----:B-1----:R-:W2:Y:S04]  /*1c8430*/  LDL.LU R43, [R1+0x8424] ;  /* 0x00842400012b7983 */ /* 0x002ea80000300800 */
[----:B------:R1:W-:Y:S04]  /*1c8440*/  STL [R1+0x8458], R42 ;  /* 0x0084582a01007387 */ /* 0x0003e80000100800 */
[----:B-1----:R-:W2:Y:S01]  /*1c8450*/  LDL.LU R42, [R1+0x8418] ;  /* 0x00841800012a7983 */ /* 0x002ea20000300800 */
[----:B---3--:R-:W-:Y:S01]  /*1c8460*/  IMAD.X R57, R57, 0x1, R2, P3 ;  /* 0x0000000139397824 */ /* 0x008fe200018e0602 */
[----:B------:R-:W-:-:S05]  /*1c8470*/  IADD3 R41, P6, PT, R41, R252, RZ ;  /* 0x000000fc29297210 */ /* 0x000fca0007fde0ff */
[----:B------:R1:W-:Y:S04]  /*1c8480*/  STL [R1+0x8450], R41 ;  /* 0x0084502901007387 */ /* 0x0003e80000100800 */
[----:B-1----:R-:W3:Y:S04]  /*1c8490*/  LDL.LU R41, [R1+0x841c] ;  /* 0x00841c0001297983 */ /* 0x002ee80000300800 */
[----:B------:R-:W-:Y:S01]  /*1c84a0*/  STL [R1+0x845c], R57 ;  /* 0x00845c3901007387 */ /* 0x000fe20000100800 */
[----:B----4-:R-:W-:Y:S01]  /*1c84b0*/  IMAD.X R39, R39, 0x1, R2, P5 ;  /* 0x0000000127277824 */ /* 0x010fe200028e0602 */
[----:B------:R-:W-:-:S04]  /*1c84c0*/  IADD3 R56, P3, PT, R56, R252, RZ ;  /* 0x000000fc38387210 */ /* 0x000fc80007f7e0ff */
[----:B------:R1:W-:Y:S01]  /*1c84d0*/  STL [R1+0x8454], R39 ;  /* 0x0084542701007387 */ /* 0x0003e20000100800 */
[----:B------:R-:W-:-:S03]  /*1c84e0*/  IMAD.X R38, R38, 0x1, R2, P4 ;  /* 0x0000000126267824 */ /* 0x000fc600020e0602 */
[----:B-1----:R-:W4:Y:S04]  /*1c84f0*/  LDL.LU R39, [R1+0x8410] ;  /* 0x0084100001277983 */ /* 0x002f280000300800 */
[----:B------:R-:W4:Y:S04]  /*1c8500*/  LDL.LU R60, [R1+0x8414] ;  /* 0x00841400013c7983 */ /* 0x000f280000300800 */
[----:B------:R-:W-:Y:S04]  /*1c8510*/  STL [R1+0x8448], R56 ;  /* 0x0084483801007387 */ /* 0x000fe80000100800 */
[----:B------:R1:W-:Y:S04]  /*1c8520*/  STL [R1+0x844c], R38 ;  /* 0x00844c2601007387 */ /* 0x0003e80000100800 */
[----:B-1----:R-:W4:Y:S01]  /*1c8530*/  LDL.LU R38, [R1+0x8408] ;  /* 0x0084080001267983 */ /* 0x002f220000300800 */
[----:B------:R-:W-:-:S05]  /*1c8540*/  IADD3 R9, P5, PT, R9, R252, RZ ;  /* 0x000000fc09097210 */ /* 0x000fca0007fbe0ff */
[----:B------:R1:W-:Y:S01]  /*1c8550*/  STL [R1+0x8440], R9 ;  /* 0x0084400901007387 */ /* 0x0003e20000100800 */
[----:B------:R-:W-:Y:S02]  /*1c8560*/  IADD3.X R8, PT, PT, R8, R2, RZ, P6, !PT ;  /* 0x0000000208087210 */ /* 0x000fe400037fe4ff */
[----:B------:R-:W-:Y:S01]  /*1c8570*/  IADD3 R47, P4, PT, R47, R252, RZ ;  /* 0x000000fc2f2f7210 */ /* 0x000fe20007f9e0ff */
[----:B-1----:R-:W4:Y:S04]  /*1c8580*/  LDL.LU R9, [R1+0x840c] ;  /* 0x00840c0001097983 */ /* 0x002f280000300800 */
[----:B------:R1:W-:Y:S01]  /*1c8590*/  STL [R1+0x8444], R8 ;  /* 0x0084440801007387 */ /* 0x0003e20000100800 */
[----:B------:R-:W-:-:S03]  /*1c85a0*/  IMAD.X R6, R6, 0x1, R2, P3 ;  /* 0x0000000106067824 */ /* 0x000fc600018e0602 */
[----:B-1----:R-:W4:Y:S04]  /*1c85b0*/  LDL.LU R8, [R1+0x8400] ;  /* 0x0084000001087983 */ /* 0x002f280000300800 */
[----:B------:R-:W4:Y:S04]  /*1c85c0*/  LDL.LU R59, [R1+0x8404] ;  /* 0x00840400013b7983 */ /* 0x000f280000300800 */
[----:B------:R-:W4:Y:S04]  /*1c85d0*/  LDL.LU R58, [R1+0x83f8] ;  /* 0x0083f800013a7983 */ /* 0x000f280000300800 */
[----:B------:R-:W-:Y:S04]  /*1c85e0*/  STL [R1+0x8438], R47 ;  /* 0x0084382f01007387 */ /* 0x000fe80000100800 */
[----:B------:R1:W-:Y:S01]  /*1c85f0*/  STL [R1+0x843c], R6 ;  /* 0x00843c0601007387 */ /* 0x0003e20000100800 */
[----:B------:R-:W-:-:S03]  /*1c8600*/  IADD3 R5, P6, PT, R5, R252, RZ ;  /* 0x000000fc05057210 */ /* 0x000fc60007fde0ff */
[----:B-1----:R-:W4:Y:S04]  /*1c8610*/  LDL.LU R6, [R1+0x83fc] ;  /* 0x0083fc0001067983 */ /* 0x002f280000300800 */
[----:B------:R1:W-:Y:S04]  /*1c8620*/  STL [R1+0x8430], R5 ;  /* 0x0084300501007387 */ /* 0x0003e80000100800 */
[----:B-1----:R-:W4:Y:S01]  /*1c8630*/  LDL.LU R5, [R1+0x83f0] ;  /* 0x0083f00001057983 */ /* 0x002f220000300800 */
[----:B------:R-:W-:-:S03]  /*1c8640*/  IMAD.X R46, R46, 0x1, R2, P5 ;  /* 0x000000012e2e7824 */ /* 0x000fc600028e0602 */
[----:B------:R-:W4:Y:S04]  /*1c8650*/  LDL.LU R57, [R1+0x83f4] ;  /* 0x0083f40001397983 */ /* 0x000f280000300800 */
[----:B------:R1:W-:Y:S01]  /*1c8660*/  STL [R1+0x8434], R46 ;  /* 0x0084342e01007387 */ /* 0x0003e20000100800 */
[----:B------:R-:W-:-:S03]  /*1c8670*/  IADD3 R44, P3, PT, R44, R252, RZ ;  /* 0x000000fc2c2c7210 */ /* 0x000fc60007f7e0ff */
[----:B-1----:R-:W4:Y:S04]  /*1c8680*/  LDL.LU R46, [R1+0x838c] ;  /* 0x00838c00012e7983 */ /* 0x002f280000300800 */
[----:B------:R1:W-:Y:S01]  /*1c8690*/  STL [R1+0x8428], R44 ;  /* 0x0084282c01007387 */ /* 0x0003e20000100800 */
[----:B------:R-:W-:-:S03]  /*1c86a0*/  IMAD.X R45, R45, 0x1, R2, P4 ;  /* 0x000000012d2d7824 */ /* 0x000fc600020e0602 */
[----:B-1----:R-:W4:Y:S04]  /*1c86b0*/  LDL.LU R44, [R1+0x83ec] ;  /* 0x0083ec00012c7983 */ /* 0x002f280000300800 */
[----:B------:R-:W4:Y:S01]  /*1c86c0*/  LDL.LU R56, [R1+0x8394] ;  /* 0x0083940001387983 */ /* 0x000f220000300800 */
[----:B------:R-:W-:-:S05]  /*1c86d0*/  IADD3 R4, P5, PT, R4, R252, RZ ;  /* 0x000000fc04047210 */ /* 0x000fca0007fbe0ff */
[----:B------:R1:W-:Y:S04]  /*1c86e0*/  STL [R1+0x8420], R4 ;  /* 0x0084200401007387 */ /* 0x0003e80000100800 */
[----:B------:R-:W-:Y:S04]  /*1c86f0*/  STL [R1+0x842c], R45 ;  /* 0x00842c2d01007387 */ /* 0x000fe80000100800 */
[----:B-1----:R-:W4:Y:S01]  /*1c8700*/  LDL.LU R4, [R1+0x8384] ;  /* 0x0083840001047983 */ /* 0x002f220000300800 */
[----:B--2---:R-:W-:-:S03]  /*1c8710*/  IADD3.X R43, PT, PT, R43, R2, RZ, P6, !PT ;  /* 0x000000022b2b7210 */ /* 0x004fc600037fe4ff */
[----:B------:R-:W2:Y:S04]  /*1c8720*/  LDL.LU R47, [R1+0x839c] ;  /* 0x00839c00012f7983 */ /* 0x000ea80000300800 */
[----:B------:R1:W-:Y:S01]  /*1c8730*/  STL [R1+0x8424], R43 ;  /* 0x0084242b01007387 */ /* 0x0003e20000100800 */
[----:B------:R-:W-:-:S03]  /*1c8740*/  IADD3 R42, P4, PT, R42, R252, RZ ;  /* 0x000000fc2a2a7210 */ /* 0x000fc60007f9e0ff */
[----:B-1----:R-:W2:Y:S04]  /*1c8750*/  LDL.LU R43, [R1+0x8388] ;  /* 0x00838800012b7983 */ /* 0x002ea80000300800 */
[----:B------:R1:W-:Y:S04]  /*1c8760*/  STL [R1+0x8418], R42 ;  /* 0x0084182a01007387 */ /* 0x0003e80000100800 */
[----:B-1----:R-:W2:Y:S04]  /*1c8770*/  LDL.LU R42, [R1+0x83a4] ;  /* 0x0083a400012a7983 */ /* 0x002ea80000300800 */
[----:B------:R-:W2:Y:S01]  /*1c8780*/  LDL.LU R45, [R1+0x8390] ;  /* 0x00839000012d7983 */ /* 0x000ea20000300800 */
[----:B---3--:R-:W-:-:S05]  /*1c8790*/  IMAD.X R41, R41, 0x1, R2, P3 ;  /* 0x0000000129297824 */ /* 0x008fca00018e0602 */
[----:B------:R1:W-:Y:S04]  /*1c87a0*/  STL [R1+0x841c], R41 ;  /* 0x00841c2901007387 */ /* 0x0003e80000100800 */
[----:B-1----:R-:W3:Y:S01]  /*1c87b0*/  LDL.LU R41, [R1+0x83ac] ;  /* 0x0083ac0001297983 */ /* 0x002ee20000300800 */
[----:B----4-:R-:W-:Y:S01]  /*1c87c0*/  IADD3 R39, P6, PT, R39, R252, RZ ;  /* 0x000000fc27277210 */ /* 0x010fe20007fde0ff */
[----:B------:R-:W-:-:S04]  /*1c87d0*/  IMAD.X R60, R60, 0x1, R2, P5 ;  /* 0x000000013c3c7824 */ /* 0x000fc800028e0602 */
[----:B------:R1:W-:Y:S01]  /*1c87e0*/  STL [R1+0x8410], R39 ;  /* 0x0084102701007387 */ /* 0x0003e20000100800 */
[----:B------:R-:W-:-:S03]  /*1c87f0*/  IADD3 R38, P3, PT, R38, R252, RZ ;  /* 0x000000fc26267210 */ /* 0x000fc60007f7e0ff */
[----:B-1----:R-:W4:Y:S04]  /*1c8800*/  LDL.LU R39, [R1+0x8398] ;  /* 0x0083980001277983 */ /* 0x002f280000300800 */
[----:B------:R1:W-:Y:S04]  /*1c8810*/  STL [R1+0x8408], R38 ;  /* 0x0084082601007387 */ /* 0x0003e80000100800 */
[----:B------:R-:W-:Y:S04]  /*1c8820*/  STL [R1+0x8414], R60 ;  /* 0x0084143c01007387 */ /* 0x000fe80000100800 */
[----:B-1----:R-:W4:Y:S01]  /*1c8830*/  LDL.LU R38, [R1+0x83a0] ;  /* 0x0083a00001267983 */ /* 0x002f220000300800 */
[----:B------:R-:W-:-:S05]  /*1c8840*/  IMAD.X R9, R9, 0x1, R2, P4 ;  /* 0x0000000109097824 */ /* 0x000fca00020e0602 */
[----:B------:R1:W-:Y:S01]  /*1c8850*/  STL [R1+0x840c], R9 ;  /* 0x00840c0901007387 */ /* 0x0003e20000100800 */
[----:B------:R-:W-:Y:S02]  /*1c8860*/  IADD3 R8, P5, PT, R8, R252, RZ ;  /* 0x000000fc08087210 */ /* 0x000fe40007fbe0ff */
[----:B------:R-:W-:Y:S02]  /*1c8870*/  IADD3.X R59, PT, PT, R59, R2, RZ, P6, !PT ;  /* 0x000000023b3b7210 */ /* 0x000fe400037fe4ff */
[----:B------:R-:W-:Y:S01]  /*1c8880*/  IADD3 R58, P4, PT, R58, R252, RZ ;  /* 0x000000fc3a3a7210 */ /* 0x000fe20007f9e0ff */
[----:B-1----:R-:W4:Y:S04]  /*1c8890*/  LDL.LU R9, [R1+0x83bc] ;  /* 0x0083bc0001097983 */ /* 0x002f280000300800 */
[----:B------:R1:W-:Y:S01]  /*1c88a0*/  STL [R1+0x8400], R8 ;  /* 0x0084000801007387 */ /* 0x0003e20000100800 */
[----:B------:R-:W-:-:S03]  /*1c88b0*/  IMAD.X R6, R6, 0x1, R2, P3 ;  /* 0x0000000106067824 */ /* 0x000fc600018e0602 */
[----:B-1----:R-:W4:Y:S04]  /*1c88c0*/  LDL.LU R8, [R1+0x83a8] ;  /* 0x0083a80001087983 */ /* 0x002f280000300800 */
[----:B------:R-:W4:Y:S04]  /*1c88d0*/  LDL.LU R61, [R1+0x83b4] ;  /* 0x0083b400013d7983 */ /* 0x000f280000300800 */
[----:B------:R-:W-:Y:S04]  /*1c88e0*/  STL [R1+0x8404], R59 ;  /* 0x0084043b01007387 */ /* 0x000fe80000100800 */
[----:B------:R-:W-:Y:S04]  /*1c88f0*/  STL [R1+0x83f8], R58 ;  /* 0x0083f83a01007387 */ /* 0x000fe80000100800 */
[----:B------:R1:W-:Y:S01]  /*1c8900*/  STL [R1+0x83fc], R6 ;  /* 0x0083fc0601007387 */ /* 0x0003e20000100800 */
[----:B------:R-:W-:-:S03]  /*1c8910*/  IADD3 R5, P6, PT, R5, R252, RZ ;  /* 0x000000fc05057210 */ /* 0x000fc60007fde0ff */
[----:B-1----:R-:W4:Y:S04]  /*1c8920*/  LDL.LU R6, [R1+0x83c4] ;  /* 0x0083c40001067983 */ /* 0x002f280000300800 */
[----:B------:R1:W-:Y:S04]  /*1c8930*/  STL [R1+0x83f0], R5 ;  /* 0x0083f00501007387 */ /* 0x0003e80000100800 */
[----:B-1----:R-:W4:Y:S01]  /*1c8940*/  LDL.LU R5, [R1+0x83b0] ;  /* 0x0083b00001057983 */ /* 0x002f220000300800 */
[--C-:B------:R-:W-:Y:S01]  /*1c8950*/  IMAD.X R57, R57, 0x1, R2.reuse, P5 ;  /* 0x0000000139397824 */ /* 0x100fe200028e0602 */
[----:B------:R-:W-:Y:S01]  /*1c8960*/  IADD3 R46, P3, PT, R46, R252, RZ ;  /* 0x000000fc2e2e7210 */ /* 0x000fe20007f7e0ff */
[----:B------:R-:W-:-:S05]  /*1c8970*/  IMAD.X R44, R44, 0x1, R2, P4 ;  /* 0x000000012c2c7824 */ /* 0x000fca00020e0602 */
[----:B------:R1:W-:Y:S04]  /*1c8980*/  STL [R1+0x83ec], R44 ;  /* 0x0083ec2c01007387 */ /* 0x0003e80000100800 */
[----:B------:R-:W-:Y:S04]  /*1c8990*/  STL [R1+0x83f4], R57 ;  /* 0x0083f43901007387 */ /* 0x000fe80000100800 */
[----:B-1----:R-:W4:Y:S04]  /*1c89a0*/  LDL.LU R44, [R1+0x83cc] ;  /* 0x0083cc00012c7983 */ /* 0x002f280000300800 */
[----:B------:R1:W-:Y:S01]  /*1c89b0*/  STL [R1+0x838c], R46 ;  /* 0x00838c2e01007387 */ /* 0x0003e20000100800 */
[----:B------:R-:W-:-:S03]  /*1c89c0*/  IADD3.X R4, PT, PT, R4, R2, RZ, P6, !PT ;  /* 0x0000000204047210 */ /* 0x000fc600037fe4ff */
[----:B-1----:R-:W4:Y:S04]  /*1c89d0*/  LDL.LU R46, [R1+0x83d4] ;  /* 0x0083d400012e7983 */ /* 0x002f280000300800 */
[----:B------:R1:W-:Y:S04]  /*1c89e0*/  STL [R1+0x8384], R4 ;  /* 0x0083840401007387 */ /* 0x0003e80000100800 */
[----:B-1----:R-:W4:Y:S01]  /*1c89f0*/  LDL.LU R4, [R1+0x83b8] ;  /* 0x0083b80001047983 */ /* 0x002f220000300800 */
[-C--:B------:R-:W-:Y:S01]  /*1c8a00*/  IADD3 R56, P5, PT, R56, R252.reuse, RZ ;  /* 0x000000fc38387210 */ /* 0x080fe20007fbe0ff */
[----:B--2---:R-:W-:Y:S01]  /*1c8a10*/  IMAD.X R43, R43, 0x1, R2, P3 ;  /* 0x000000012b2b7824 */ /* 0x004fe200018e0602 */
[----:B------:R-:W-:-:S03]  /*1c8a20*/  IADD3 R47, P4, PT, R47, R252, RZ ;  /* 0x000000fc2f2f7210 */ /* 0x000fc60007f9e0ff */
[----:B------:R-:W-:Y:S04]  /*1c8a30*/  STL [R1+0x8394], R56 ;  /* 0x0083943801007387 */ /* 0x000fe80000100800 */
[----:B------:R-:W2:Y:S04]  /*1c8a40*/  LDL.LU R196, [R1+0x83c8] ;  /* 0x0083c80001c47983 */ /* 0x000ea80000300800 */
[----:B------:R1:W-:Y:S01]  /*1c8a50*/  STL [R1+0x8388], R43 ;  /* 0x0083882b01007387 */ /* 0x0003e20000100800 */
[----:B------:R-:W-:Y:S01]  /*1c8a60*/  IADD3 R42, P6, PT, R42, R252, RZ ;  /* 0x000000fc2a2a7210 */ /* 0x000fe20007fde0ff */
[----:B------:R-:W-:-:S02]  /*1c8a70*/  IMAD.X R45, R45, 0x1, R2, P5 ;  /* 0x000000012d2d7824 */ /* 0x000fc400028e0602 */
[----:B-1----:R-:W2:Y:S04]  /*1c8a80*/  LDL.LU R43, [R1+0x83c0] ;  /* 0x0083c000012b7983 */ /* 0x002ea80000300800 */
[----:B------:R-:W-:Y:S04]  /*1c8a90*/  STL [R1+0x839c], R47 ;  /* 0x00839c2f01007387 */ /* 0x000fe80000100800 */
[----:B------:R1:W-:Y:S04]  /*1c8aa0*/  STL [R1+0x83a4], R42 ;  /* 0x0083a42a01007387 */ /* 0x0003e80000100800 */
[----:B-1----:R-:W2:Y:S04]  /*1c8ab0*/  LDL.LU R42, [R1+0x83dc] ;  /* 0x0083dc00012a7983 */ /* 0x002ea80000300800 */
[----:B------:R-:W2:Y:S04]  /*1c8ac0*/  LDL.LU R60, [R1+0x83e4] ;  /* 0x0083e400013c7983 */ /* 0x000ea80000300800 */
[----:B------:R-:W-:Y:S01]  /*1c8ad0*/  STL [R1+0x8390], R45 ;  /* 0x0083902d01007387 */ /* 0x000fe20000100800 */
[----:B---3--:R-:W-:-:S05]  /*1c8ae0*/  IADD3 R41, P3, PT, R41, R252, RZ ;  /* 0x000000fc29297210 */ /* 0x008fca0007f7e0ff */
[----:B------:R1:W-:Y:S04]  /*1c8af0*/  STL [R1+0x83ac], R41 ;  /* 0x0083ac2901007387 */ /* 0x0003e80000100800 */
[----:B-1----:R-:W3:Y:S01]  /*1c8b00*/  LDL.LU R41, [R1+0x83d0] ;  /* 0x0083d00001297983 */ /* 0x002ee20000300800 */
[----:B----4-:R-:W-:-:S05]  /*1c8b10*/  IMAD.X R39, R39, 0x1, R2, P4 ;  /* 0x0000000127277824 */ /* 0x010fca00020e0602 */
[----:B------:R1:W-:Y:S01]  /*1c8b20*/  STL [R1+0x8398], R39 ;  /* 0x0083982701007387 */ /* 0x0003e20000100800 */
[----:B------:R-:W-:-:S03]  /*1c8b30*/  IADD3.X R38, PT, PT, R38, R2, RZ, P6, !PT ;  /* 0x0000000226267210 */ /* 0x000fc600037fe4ff */
[----:B-1----:R-:W4:Y:S04]  /*1c8b40*/  LDL.LU R39, [R1+0x83e8] ;  /* 0x0083e80001277983 */ /* 0x002f280000300800 */
[----:B------:R-:W-:Y:S04]  /*1c8b50*/  STL [R1+0x83a0], R38 ;  /* 0x0083a02601007387 */ /* 0x000fe80000100800 */
[----:B------:R-:W4:Y:S04]  /*1c8b60*/  LDL.LU R56, [R1+0x83d8] ;  /* 0x0083d80001387983 */ /* 0x000f280000300800 */
[----:B------:R-:W4:Y:S01]  /*1c8b70*/  LDL.LU R47, [R1+0x8380] ;  /* 0x00838000012f7983 */ /* 0x000f220000300800 */
[----:B------:R-:W-:-:S05]  /*1c8b80*/  IADD3 R9, P4, PT, R9, R252, RZ ;  /* 0x000000fc09097210 */ /* 0x000fca0007f9e0ff */
[----:B------:R1:W-:Y:S01]  /*1c8b90*/  STL [R1+0x83bc], R9 ;  /* 0x0083bc0901007387 */ /* 0x0003e20000100800 */
[----:B------:R-:W-:Y:S01]  /*1c8ba0*/  IMAD.X R8, R8, 0x1, R2, P3 ;  /* 0x0000000108087824 */ /* 0x000fe200018e0602 */
[-C--:B------:R-:W-:Y:S02]  /*1c8bb0*/  IADD3 R61, P5, PT, R61, R252.reuse, RZ ;  /* 0x000000fc3d3d7210 */ /* 0x080fe40007fbe0ff */
[----:B-1----:R-:W4:Y:S04]  /*1c8bc0*/  LDL.LU R9, [R1+0x83e0] ;  /* 0x0083e00001097983 */ /* 0x002f280000300800 */
[----:B------:R1:W-:Y:S01]  /*1c8bd0*/  STL [R1+0x83a8], R8 ;  /* 0x0083a80801007387 */ /* 0x0003e20000100800 */
[----:B------:R-:W-:-:S03]  /*1c8be0*/  IADD3 R6, P6, PT, R6, R252, RZ ;  /* 0x000000fc06067210 */ /* 0x000fc60007fde0ff */
[----:B-1----:R-:W4:Y:S04]  /*1c8bf0*/  LDL.LU R8, [R1+0x8378] ;  /* 0x0083780001087983 */ /* 0x002f280000300800 */
[----:B------:R-:W-:Y:S04]  /*1c8c00*/  STL [R1+0x83b4], R61 ;  /* 0x0083b43d01007387 */ /* 0x000fe80000100800 */
[----:B------:R-:W4:Y:S04]  /*1c8c10*/  LDL.LU R59, [R1+0x837c] ;  /* 0x00837c00013b7983 */ /* 0x000f280000300800 */
[----:B------:R-:W4:Y:S04]  /*1c8c20*/  LDL.LU R58, [R1+0x8370] ;  /* 0x00837000013a7983 */ /* 0x000f280000300800 */
[----:B------:R1:W-:Y:S04]  /*1c8c30*/  STL [R1+0x83c4], R6 ;  /* 0x0083c40601007387 */ /* 0x0003e80000100800 */
[----:B------:R-:W4:Y:S01]  /*1c8c40*/  LDL.LU R57, [R1+0x8374] ;  /* 0x0083740001397983 */ /* 0x000f220000300800 */
[----:B------:R-:W-:-:S05]  /*1c8c50*/  IMAD.X R5, R5, 0x1, R2, P5 ;  /* 0x0000000105057824 */ /* 0x000fca00028e0602 */
[----:B------:R1:W-:Y:S04]  /*1c8c60*/  STL [R1+0x83b0], R5 ;  /* 0x0083b00501007387 */ /* 0x0003e80000100800 */
[----:B------:R-:W4:Y:S04]  /*1c8c70*/  LDL.LU R45, [R1+0x8368] ;  /* 0x00836800012d7983 */ /* 0x000f280000300800 */
[----:B-1----:R-:W4:Y:S04]  /*1c8c80*/  LDL.LU R6, [R1+0x836c] ;  /* 0x00836c0001067983 */ /* 0x002f280000300800 */
[----:B------:R-:W4:Y:S04]  /*1c8c90*/  LDL.LU R5, [R1+0x8360] ;  /* 0x0083600001057983 */ /* 0x000f280000300800 */
[----:B------:R-:W4:Y:S01]  /*1c8ca0*/  LDL.LU R38, [R1+0x8364] ;  /* 0x0083640001267983 */ /* 0x000f220000300800 */
[----:B------:R-:W-:-:S05]  /*1c8cb0*/  IMAD.X R4, R4, 0x1, R2, P4 ;  /* 0x0000000104047824 */ /* 0x000fca00020e0602 */
[----:B------:R1:W-:Y:S04]  /*1c8cc0*/  STL [R1+0x83b8], R4 ;  /* 0x0083b80401007387 */ /* 0x0003e80000100800 */
[----:B-1----:R-:W4:Y:S01]  /*1c8cd0*/  LDL.LU R4, [R1+0x8358] ;  /* 0x0083580001047983 */ /* 0x002f220000300800 */
[----:B------:R-:W-:Y:S02]  /*1c8ce0*/  IADD3 R44, P3, PT, R44, R252, RZ ;  /* 0x000000fc2c2c7210 */ /* 0x000fe40007f7e0ff */
[----:B--2---:R-:W-:Y:S02]  /*1c8cf0*/  IADD3.X R43, PT, PT, R43, R2, RZ, P6, !PT ;  /* 0x000000022b2b7210 */ /* 0x004fe400037fe4ff */
[-C--:B------:R-:W-:Y:S01]  /*1c8d00*/  IADD3 R46, P5, PT, R46, R252.reuse, RZ ;  /* 0x000000fc2e2e7210 */ /* 0x080fe20007fbe0ff */
[----:B------:R-:W-:Y:S04]  /*1c8d10*/  STL [R1+0x83cc], R44 ;  /* 0x0083cc2c01007387 */ /* 0x000fe80000100800 */
[----:B------:R1:W-:Y:S01]  /*1c8d20*/  STL [R1+0x83c0], R43 ;  /* 0x0083c02b01007387 */ /* 0x0003e20000100800 */
[----:B------:R-:W-:Y:S01]  /*1c8d30*/  IMAD.X R196, R196, 0x1, R2, P3 ;  /* 0x00000001c4c47824 */ /* 0x000fe200018e0602 */
[----:B------:R-:W-:-:S02]  /*1c8d40*/  IADD3 R42, P4, PT, R42, R252, RZ ;  /* 0x000000fc2a2a7210 */ /* 0x000fc40007f9e0ff */
[----:B-1----:R-:W2:Y:S04]  /*1c8d50*/  LDL.LU R43, [R1+0x835c] ;  /* 0x00835c00012b7983 */ /* 0x002ea80000300800 */
[----:B------:R1:W-:Y:S01]  /*1c8d60*/  STL [R1+0x83dc], R42 ;  /* 0x0083dc2a01007387 */ /* 0x0003e20000100800 */
[----:B------:R-:W-:-:S03]  /*1c8d70*/  IADD3 R60, P6, PT, R60, R252, RZ ;  /* 0x000000fc3c3c7210 */ /* 0x000fc60007fde0ff */
[----:B-1----:R-:W2:Y:S04]  /*1c8d80*/  LDL.LU R42, [R1+0x8350] ;  /* 0x00835000012a7983 */ /* 0x002ea80000300800 */
[----:B------:R-:W-:Y:S04]  /*1c8d90*/  STL [R1+0x83d4], R46 ;  /* 0x0083d42e01007387 */ /* 0x000fe80000100800 */
[----:B------:R-:W-:Y:S04]  /*1c8da0*/  STL [R1+0x83c8], R196 ;  /* 0x0083c8c401007387 */ /* 0x000fe80000100800 */
[----:B------:R-:W-:Y:S01]  /*1c8db0*/  STL [R1+0x83e4], R60 ;  /* 0x0083e43c01007387 */ /* 0x000fe20000100800 */
[----:B---3--:R-:W-:-:S05]  /*1c8dc0*/  IMAD.X R41, R41, 0x1, R2, P5 ;  /* 0x0000000129297824 */ /* 0x008fca00028e0602 */
[----:B------:R1:W-:Y:S04]  /*1c8dd0*/  STL [R1+0x83d0], R41 ;  /* 0x0083d02901007387 */ /* 0x0003e80000100800 */
[----:B-1----:R-:W3:Y:S01]  /*1c8de0*/  LDL.LU R41, [R1+0x8354] ;  /* 0x0083540001297983 */ /* 0x002ee20000300800 */
[-C--:B----4-:R-:W-:Y:S01]  /*1c8df0*/  IADD3 R39, P3, PT, R39, R252.reuse, RZ ;  /* 0x000000fc27277210 */ /* 0x090fe20007f7e0ff */
[----:B------:R-:W-:Y:S01]  /*1c8e00*/  IMAD.X R56, R56, 0x1, R2, P4 ;  /* 0x0000000138387824 */ /* 0x000fe200020e0602 */
[----:B------:R-:W-:-:S03]  /*1c8e10*/  IADD3 R47, P5, PT, R47, R252, RZ ;  /* 0x000000fc2f2f7210 */ /* 0x000fc60007fbe0ff */
[----:B------:R1:W-:Y:S04]  /*1c8e20*/  STL [R1+0x83e8], R39 ;  /* 0x0083e82701007387 */ /* 0x0003e80000100800 */
[----:B-1----:R-:W4:Y:S04]  /*1c8e30*/  LDL.LU R39, [R1+0x8348] ;  /* 0x0083480001277983 */ /* 0x002f280000300800 */
[----:B------:R1:W-:Y:S04]  /*1c8e40*/  STL [R1+0x83d8], R56 ;  /* 0x0083d83801007387 */ /* 0x0003e80000100800 */
[----:B-1----:R-:W4:Y:S04]  /*1c8e50*/  LDL.LU R56, [R1+0x834c] ;  /* 0x00834c0001387983 */ /* 0x002f280000300800 */
[----:B------:R1:W-:Y:S01]  /*1c8e60*/  STL [R1+0x8380], R47 ;  /* 0x0083802f01007387 */ /* 0x0003e20000100800 */
[----:B------:R-:W-:-:S03]  /*1c8e70*/  IADD3.X R9, PT, PT, R9, R2, RZ, P6, !PT ;  /* 0x0000000209097210 */ /* 0x000fc600037fe4ff */
[----:B-1----:R-:W4:Y:S04]  /*1c8e80*/  LDL.LU R47, [R1+0x8340] ;  /* 0x00834000012f7983 */ /* 0x002f280000300800 */
[----:B------:R1:W-:Y:S01]  /*1c8e90*/  STL [R1+0x83e0], R9 ;  /* 0x0083e00901007387 */ /* 0x0003e20000100800 */
[-C--:B------:R-:W-:Y:S01]  /*1c8ea0*/  IADD3 R8, P4, PT, R8, R252.reuse, RZ ;  /* 0x000000fc08087210 */ /* 0x080fe20007f9e0ff */
[--C-:B------:R-:W-:Y:S01]  /*1c8eb0*/  IMAD.X R59, R59, 0x1, R2.reuse, P3 ;  /* 0x000000013b3b7824 */ /* 0x100fe200018e0602 */
[----:B------:R-:W-:Y:S01]  /*1c8ec0*/  IADD3 R58, P6, PT, R58, R252, RZ ;  /* 0x000000fc3a3a7210 */ /* 0x000fe20007fde0ff */
[----:B-1----:R-:W4:Y:S04]  /*1c8ed0*/  LDL.LU R9, [R1+0x8344] ;  /* 0x0083440001097983 */ /* 0x002f280000300800 */
[----:B------:R1:W-:Y:S01]  /*1c8ee0*/  STL [R1+0x8378], R8 ;  /* 0x0083780801007387 */ /* 0x0003e20000100800 */
[----:B------:R-:W-:-:S03]  /*1c8ef0*/  IMAD.X R57, R57, 0x1, R2, P5 ;  /* 0x0000000139397824 */ /* 0x000fc600028e0602 */
[----:B-1----:R-:W4:Y:S01]  /*1c8f00*/  LDL.LU R8, [R1+0x8338] ;  /* 0x0083380001087983 */ /* 0x002f220000300800 */
[-C--:B------:R-:W-:Y:S01]  /*1c8f10*/  IADD3 R45, P3, PT, R45, R252.reuse, RZ ;  /* 0x000000fc2d2d7210 */ /* 0x080fe20007f7e0ff */
[----:B------:R-:W-:Y:S02]  /*1c8f20*/  IMAD.X R6, R6, 0x1, R2, P4 ;  /* 0x0000000106067824 */ /* 0x000fe400020e0602 */
[----:B------:R-:W-:Y:S04]  /*1c8f30*/  STL [R1+0x837c], R59 ;  /* 0x00837c3b01007387 */ /* 0x000fe80000100800 */
[----:B------:R-:W-:Y:S04]  /*1c8f40*/  STL [R1+0x8370], R58 ;  /* 0x0083703a01007387 */ /* 0x000fe80000100800 */
[----:B------:R-:W-:Y:S04]  /*1c8f50*/  STL [R1+0x8374], R57 ;  /* 0x0083743901007387 */ /* 0x000fe80000100800 */
[----:B------:R1:W-:Y:S04]  /*1c8f60*/  STL [R1+0x836c], R6 ;  /* 0x00836c0601007387 */ /* 0x0003e80000100800 */
[----:B------:R-:W-:Y:S01]  /*1c8f70*/  STL [R1+0x8368], R45 ;  /* 0x0083682d01007387 */ /* 0x000fe20000100800 */
[----:B------:R-:W-:-:S03]  /*1c8f80*/  IADD3 R5, P5, PT, R5, R252, RZ ;  /* 0x000000fc05057210 */ /* 0x000fc60007fbe0ff */
[----:B-1----:R-:W4:Y:S04]  /*1c8f90*/  LDL.LU R6, [R1+0x833c] ;  /* 0x00833c0001067983 */ /* 0x002f280000300800 */
[----:B------:R1:W-:Y:S04]  /*1c8fa0*/  STL [R1+0x8360], R5 ;  /* 0x0083600501007387 */ /* 0x0003e80000100800 */
[----:B-1----:R-:W4:Y:S01]  /*1c8fb0*/  LDL.LU R5, [R1+0x8330] ;  /* 0x0083300001057983 */ /* 0x002f220000300800 */
[----:B------:R-:W-:-:S03]  /*1c8fc0*/  IADD3.X R38, PT, PT, R38, R2, RZ, P6, !PT ;  /* 0x0000000226267210 */ /* 0x000fc600037fe4ff */
[----:B------:R-:W4:Y:S04]  /*1c8fd0*/  LDL.LU R65, [R1+0x8334] ;  /* 0x0083340001417983 */ /* 0x000f280000300800 */
[----:B------:R-:W4:Y:S04]  /*1c8fe0*/  LDL.LU R64, [R1+0x8328] ;  /* 0x0083280001407983 */ /* 0x000f280000300800 */
[----:B------:R1:W-:Y:S04]  /*1c8ff0*/  STL [R1+0x8364], R38 ;  /* 0x0083642601007387 */ /* 0x0003e80000100800 */
[----:B-1----:R-:W4:Y:S01]  /*1c9000*/  LDL.LU R38, [R1+0x832c] ;  /* 0x00832c0001267983 */ /* 0x002f220000300800 */
[----:B------:R-:W-:-:S05]  /*1c9010*/  IADD3 R4, P4, PT, R4, R252, RZ ;  /* 0x000000fc04047210 */ /* 0x000fca0007f9e0ff */
[----:B------:R1:W-:Y:S04]  /*1c9020*/  STL [R1+0x8358], R4 ;  /* 0x0083580401007387 */ /* 0x0003e80000100800 */
[----:B-1----:R-:W4:Y:S04]  /*1c9030*/  LDL.LU R4, [R1+0x8320] ;  /* 0x0083200001047983 */ /* 0x002f280000300800 */
[----:B------:R-:W4:Y:S01]  /*1c9040*/  LDL.LU R63, [R1+0x8324] ;  /* 0x00832400013f7983 */ /* 0x000f220000300800 */
[----:B--2---:R-:W-:-:S03]  /*1c9050*/  IMAD.X R43, R43, 0x1, R2, P3 ;  /* 0x000000012b2b7824 */ /* 0x004fc600018e0602 */
[----:B------:R-:W2:Y:S04]  /*1c9060*/  LDL.LU R62, [R1+0x8318] ;  /* 0x00831800013e7983 */ /* 0x000ea80000300800 */
[----:B------:R1:W-:Y:S04]  /*1c9070*/  STL [R1+0x835c], R43 ;  /* 0x00835c2b01007387 */ /* 0x0003e80000100800 */
[----:B------:R-:W2:Y:S01]  /*1c9080*/  LDL.LU R60, [R1+0x831c] ;  /* 0x00831c00013c7983 */ /* 0x000ea20000300800 */
[----:B------:R-:W-:-:S05]  /*1c9090*/  IADD3 R42, P6, PT, R42, R252, RZ ;  /* 0x000000fc2a2a7210 */ /* 0x000fca0007fde0ff */
[----:B------:R3:W-:Y:S04]  /*1c90a0*/  STL [R1+0x8350], R42 ;  /* 0x0083502a01007387 */ /* 0x0007e80000100800 */
[----:B------:R-:W2:Y:S04]  /*1c90b0*/  LDL.LU R45, [R1+0x8310] ;  /* 0x00831000012d7983 */ /* 0x000ea80000300800 */
[----:B-1----:R-:W2:Y:S04]  /*1c90c0*/  LDL.LU R43, [R1+0x8314] ;  /* 0x00831400012b7983 */ /* 0x002ea80000300800 */
[----:B------:R-:W2:Y:S04]  /*1c90d0*/  LDL.LU R57, [R1+0x8308] ;  /* 0x0083080001397983 */ /* 0x000ea80000300800 */
[----:B---3--:R-:W3:Y:S01]  /*1c90e0*/  LDL.LU R42, [R1+0x830c] ;  /* 0x00830c00012a7983 */ /* 0x008ee20000300800 */
[----:B------:R-:W-:-:S05]  /*1c90f0*/  IMAD.X R41, R41, 0x1, R2, P5 ;  /* 0x0000000129297824 */ /* 0x000fca00028e0602 */
[----:B------:R1:W-:Y:S04]  /*1c9100*/  STL [R1+0x8354], R41 ;  /* 0x0083542901007387 */ /* 0x0003e80000100800 */
[----:B-1----:R-:W3:Y:S01]  /*1c9110*/  LDL.LU R41, [R1+0x8300] ;  /* 0x0083000001297983 */ /* 0x002ee20000300800 */
[----:B----4-:R-:W-:-:S05]  /*1c9120*/  IADD3 R39, P3, PT, R39, R252, RZ ;  /* 0x000000fc27277210 */ /* 0x010fca0007f7e0ff */
[----:B------:R1:W-:Y:S01]  /*1c9130*/  STL [R1+0x8348], R39 ;  /* 0x0083482701007387 */ /* 0x0003e20000100800 */
[----:B------:R-:W-:-:S03]  /*1c9140*/  IMAD.X R56, R56, 0x1, R2, P4 ;  /* 0x0000000138387824 */ /* 0x000fc600020e0602 */
[----:B-1----:R-:W4:Y:S04]  /*1c9150*/  LDL.LU R39, [R1+0x8304] ;  /* 0x0083040001277983 */ /* 0x002f280000300800 */
[----:B------:R1:W-:Y:S04]  /*1c9160*/  STL [R1+0x834c], R56 ;  /* 0x00834c3801007387 */ /* 0x0003e80000100800 */
[----:B------:R-:W4:Y:S01]  /*1c9170*/  LDL.LU R59, [R1+0x82f8] ;  /* 0x0082f800013b7983 */ /* 0x000f220000300800 */
[----:B------:R-:W-:-:S05]  /*1c9180*/  IADD3 R47, P5, PT, R47, R252, RZ ;  /* 0x000000fc2f2f7210 */ /* 0x000fca0007fbe0ff */
[----:B------:R1:W-:Y:S04]  /*1c9190*/  STL [R1+0x8340], R47 ;  /* 0x0083402f01007387 */ /* 0x0003e80000100800 */
[----:B------:R-:W4:Y:S01]  /*1c91a0*/  LDL.LU R58, [R1+0x82fc] ;  /* 0x0082fc00013a7983 */ /* 0x000f220000300800 */
[----:B------:R-:W-:-:S05]  /*1c91b0*/  IADD3.X R9, PT, PT, R9, R2, RZ, P6, !PT ;  /* 0x0000000209097210 */ /* 0x000fca00037fe4ff */
[----:B------:R1:W-:Y:S04]  /*1c91c0*/  STL [R1+0x8344], R9 ;  /* 0x0083440901007387 */ /* 0x0003e80000100800 */
[----:B-1----:R-:W4:Y:S01]  /*1c91d0*/  LDL.LU R56, [R1+0x82f0] ;  /* 0x0082f00001387983 */ /* 0x002f220000300800 */
[----:B------:R-:W-:-:S05]  /*1c91e0*/  IADD3 R8, P4, PT, R8, R252, RZ ;  /* 0x000000fc08087210 */ /* 0x000fca0007f9e0ff */
[----:B------:R1:W-:Y:S04]  /*1c91f0*/  STL [R1+0x8338], R8 ;  /* 0x0083380801007387 */ /* 0x0003e80000100800 */
[----:B------:R-:W4:Y:S04]  /*1c9200*/  LDL.LU R47, [R1+0x82f4] ;  /* 0x0082f400012f7983 */ /* 0x000f280000300800 */
[----:B------:R-:W4:Y:S04]  /*1c9210*/  LDL.LU R9, [R1+0x828c] ;  /* 0x00828c0001097983 */ /* 0x000f280000300800 */
[----:B-1----:R-:W4:Y:S01]  /*1c9220*/  LDL.LU R8, [R1+0x82ec] ;  /* 0x0082ec0001087983 */ /* 0x002f220000300800 */
[----:B------:R-:W-:-:S05]  /*1c9230*/  IMAD.X R6, R6, 0x1, R2, P3 ;  /* 0x0000000106067824 */ /* 0x000fca00018e0602 */
[----:B------:R1:W-:Y:S01]  /*1c9240*/  STL [R1+0x833c], R6 ;  /* 0x00833c0601007387 */ /* 0x0003e20000100800 */
[----:B------:R-:W-:-:S03]  /*1c9250*/  IADD3 R5, P6, PT, R5, R252, RZ ;  /* 0x000000fc05057210 */ /* 0x000fc60007fde0ff */
[----:B-1----:R-:W4:Y:S04]  /*1c9260*/  LDL.LU R6, [R1+0x8284] ;  /* 0x0082840001067983 */ /* 0x002f280000300800 */
[----:B------:R1:W-:Y:S04]  /*1c9270*/  STL [R1+0x8330], R5 ;  /* 0x0083300501007387 */ /* 0x0003e80000100800 */
[----:B-1----:R-:W4:Y:S01]  /*1c9280*/  LDL.LU R5, [R1+0x829c] ;  /* 0x00829c0001057983 */ /* 0x002f220000300800 */
[----:B------:R-:W-:Y:S01]  /*1c9290*/  IMAD.X R65, R65, 0x1, R2, P5 ;  /* 0x0000000141417824 */ /* 0x000fe200028e0602 */
[----:B------:R-:W-:-:S04]  /*1c92a0*/  IADD3 R64, P3, PT, R64, R252, RZ ;  /* 0x000000fc40407210 */ /* 0x000fc80007f7e0ff */
[----:B------:R-:W-:Y:S01]  /*1c92b0*/  STL [R1+0x8334], R65 ;  /* 0x0083344101007387 */ /* 0x000fe20000100800 */
[----:B------:R-:W-:-:S05]  /*1c92c0*/  IADD3 R4, P5, PT, R4, R252, RZ ;  /* 0x000000fc04047210 */ /* 0x000fca0007fbe0ff */
[----:B------:R1:W-:Y:S04]  /*1c92d0*/  STL [R1+0x8320], R4 ;  /* 0x0083200401007387 */ /* 0x0003e80000100800 */
[----:B------:R-:W-:Y:S04]  /*1c92e0*/  STL [R1+0x8328], R64 ;  /* 0x0083284001007387 */ /* 0x000fe80000100800 */
[----:B-1----:R-:W4:Y:S01]  /*1c92f0*/  LDL.LU R4, [R1+0x8288] ;  /* 0x0082880001047983 */ /* 0x002f220000300800 */
[----:B------:R-:W-:Y:S01]  /*1c9300*/  IMAD.X R38, R38, 0x1, R2, P4 ;  /* 0x0000000126267824 */ /* 0x000fe200020e0602 */
[----:B------:R-:W-:-:S02]  /*1c9310*/  IADD3.X R63, PT, PT, R63, R2, RZ, P6, !PT ;  /* 0x000000023f3f7210 */ /* 0x000fc400037fe4ff */
[-C--:B--2---:R-:W-:Y:S02]  /*1c9320*/  IADD3 R62, P4, PT, R62, R252.reuse, RZ ;  /* 0x000000fc3e3e7210 */ /* 0x084fe40007f9e0ff */
[-C--:B------:R-:W-:Y:S01]  /*1c9330*/  IADD3 R45, P6, PT, R45, R252.reuse, RZ ;  /* 0x000000fc2d2d7210 */ /* 0x080fe20007fde0ff */
[--C-:B------:R-:W-:Y:S01]  /*1c9340*/  IMAD.X R60, R60, 0x1, R2.reuse, P3 ;  /* 0x000000013c3c7824 */ /* 0x100fe200018e0602 */
[----:B------:R1:W-:Y:S01]  /*1c9350*/  STL [R1+0x832c], R38 ;  /* 0x00832c2601007387 */ /* 0x0003e20000100800 */
[--C-:B------:R-:W-:Y:S01]  /*1c9360*/  IMAD.X R43, R43, 0x1, R2.reuse, P5 ;  /* 0x000000012b2b7824 */ /* 0x100fe200028e0602 */
[----:B------:R-:W-:Y:S02]  /*1c9370*/  IADD3 R57, P3, PT, R57, R252, RZ ;  /* 0x000000fc39397210 */ /* 0x000fe40007f7e0ff */
[----:B-1----:R-:W2:Y:S04]  /*1c9380*/  LDL.LU R38, [R1+0x8294] ;  /* 0x0082940001267983 */ /* 0x002ea80000300800 */
[----:B------:R-:W-:Y:S04]  /*1c9390*/  STL [R1+0x8324], R63 ;  /* 0x0083243f01007387 */ /* 0x000fe80000100800 */
[----:B------:R-:W-:Y:S04]  /*1c93a0*/  STL [R1+0x8318], R62 ;  /* 0x0083183e01007387 */ /* 0x000fe80000100800 */
[----:B------:R1:W-:Y:S04]  /*1c93b0*/  STL [R1+0x8310], R45 ;  /* 0x0083102d01007387 */ /* 0x0003e80000100800 */
[----:B------:R-:W-:Y:S01]  /*1c93c0*/  STL [R1+0x831c], R60 ;  /* 0x00831c3c01007387 */ /* 0x000fe20000100800 */
[----:B---3--:R-:W-:-:S03]  /*1c93d0*/  IMAD.X R42, R42, 0x1, R2, P4 ;  /* 0x000000012a2a7824 */ /* 0x008fc600020e0602 */
[----:B-1----:R-:W3:Y:S04]  /*1c93e0*/  LDL.LU R45, [R1+0x82a4] ;  /* 0x0082a400012d7983 */ /* 0x002ee80000300800 */
[----:B------:R1:W-:Y:S04]  /*1c93f0*/  STL [R1+0x8314], R43 ;  /* 0x0083142b01007387 */ /* 0x0003e80000100800 */
[----:B-1----:R-:W3:Y:S04]  /*1c9400*/  LDL.LU R43, [R1+0x8290] ;  /* 0x00829000012b7983 */ /* 0x002ee80000300800 */
[----:B------:R1:W-:Y:S04]  /*1c9410*/  STL [R1+0x8308], R57 ;  /* 0x0083083901007387 */ /* 0x0003e80000100800 */
[----:B-1----:R-:W3:Y:S04]  /*1c9420*/  LDL.LU R57, [R1+0x82ac] ;  /* 0x0082ac0001397983 */ /* 0x002ee80000300800 */
[----:B------:R1:W-:Y:S04]  /*1c9430*/  STL [R1+0x830c], R42 ;  /* 0x00830c2a01007387 */ /* 0x0003e80000100800 */
[----:B-1----:R-:W3:Y:S01]  /*1c9440*/  LDL.LU R42, [R1+0x8298] ;  /* 0x00829800012a7983 */ /* 0x002ee20000300800 */
[----:B------:R-:W-:-:S05]  /*1c9450*/  IADD3 R41, P5, PT, R41, R252, RZ ;  /* 0x000000fc29297210 */ /* 0x000fca0007fbe0ff */
[----:B------:R1:W-:Y:S04]  /*1c9460*/  STL [R1+0x8300], R41 ;  /* 0x0083002901007387 */ /* 0x0003e80000100800 */
[----:B-1----:R-:W3:Y:S01]  /*1c9470*/  LDL.LU R41, [R1+0x82b4] ;  /* 0x0082b40001297983 */ /* 0x002ee20000300800 */
[----:B----4-:R-:W-:Y:S02]  /*1c9480*/  IADD3.X R39, PT, PT, R39, R2, RZ, P6, !PT ;  /* 0x0000000227277210 */ /* 0x010fe400037fe4ff */
[----:B------:R-:W-:-:S03]  /*1c9490*/  IADD3 R59, P4, PT, R59, R252, RZ ;  /* 0x000000fc3b3b7210 */ /* 0x000fc60007f9e0ff */
[----:B------:R1:W-:Y:S01]  /*1c94a0*/  STL [R1+0x8304], R39 ;  /* 0x0083042701007387 */ /* 0x0003e20000100800 */
[----:B------:R-:W-:-:S03]  /*1c94b0*/  IMAD.X R58, R58, 0x1, R2, P3 ;  /* 0x000000013a3a7824 */ /* 0x000fc600018e0602 */
[----:B-1----:R-:W4:Y:S04]  /*1c94c0*/  LDL.LU R39, [R1+0x82a0] ;  /* 0x0082a00001277983 */ /* 0x002f280000300800 */
[----:B------:R-:W-:Y:S04]  /*1c94d0*/  STL [R1+0x82f8], R59 ;  /* 0x0082f83b01007387 */ /* 0x000fe80000100800 */
[----:B------:R-:W-:Y:S01]  /*1c94e0*/  STL [R1+0x82fc], R58 ;  /* 0x0082fc3a01007387 */ /* 0x000fe20000100800 */
[----:B------:R-:W-:-:S05]  /*1c94f0*/  IADD3 R56, P6, PT, R56, R252, RZ ;  /* 0x000000fc38387210 */ /* 0x000fca0007fde0ff */
[----:B------:R-:W-:Y:S01]  /*1c9500*/  STL [R1+0x82f0], R56 ;  /* 0x0082f03801007387 */ /* 0x000fe20000100800 */
[----:B------:R-:W-:Y:S01]  /*1c9510*/  IMAD.X R47, R47, 0x1, R2, P5 ;  /* 0x000000012f2f7824 */ /* 0x000fe200028e0602 */
[----:B------:R-:W-:-:S05]  /*1c9520*/  IADD3 R9, P3, PT, R9, R252, RZ ;  /* 0x000000fc09097210 */ /* 0x000fca0007f7e0ff */
[----:B------:R1:W-:Y:S01]  /*1c9530*/  STL [R1+0x828c], R9 ;  /* 0x00828c0901007387 */ /* 0x0003e20000100800 */
[----:B------:R-:W-:-:S03]  /*1c9540*/  IMAD.X R8, R8, 0x1, R2, P4 ;  /* 0x0000000108087824 */ /* 0x000fc600020e0602 */
[----:B------:R-:W-:Y:S04]  /*1c9550*/  STL [R1+0x82f4], R47 ;  /* 0x0082f42f01007387 */ /* 0x000fe80000100800 */
[----:B-1----:R-:W4:Y:S04]  /*1c9560*/  LDL.LU R9, [R1+0x82bc] ;  /* 0x0082bc0001097983 */ /* 0x002f280000300800 */
[----:B------:R-:W-:Y:S04]  /*1c9570*/  STL [R1+0x82ec], R8 ;  /* 0x0082ec0801007387 */ /* 0x000fe80000100800 */
[----:B------:R-:W4:Y:S04]  /*1c9580*/  LDL.LU R67, [R1+0x82a8] ;  /* 0x0082a80001437983 */ /* 0x000f280000300800 */
[----:B------:R-:W4:Y:S01]  /*1c9590*/  LDL.LU R66, [R1+0x82c4] ;  /* 0x0082c40001427983 */ /* 0x000f220000300800 */
[----:B------:R-:W-:-:S05]  /*1c95a0*/  IADD3.X R6, PT, PT, R6, R2, RZ, P6, !PT ;  /* 0x0000000206067210 */ /* 0x000fca00037fe4ff */
[----:B------:R1:W-:Y:S04]  /*1c95b0*/  STL [R1+0x8284], R6 ;  /* 0x0082840601007387 */ /* 0x0003e80000100800 */
[----:B------:R-:W4:Y:S01]  /*1c95c0*/  LDL.LU R65, [R1+0x82b0] ;  /* 0x0082b00001417983 */ /* 0x000f220000300800 */
[----:B------:R-:W-:-:S05]  /*1c95d0*/  IADD3 R5, P4, PT, R5, R252, RZ ;  /* 0x000000fc05057210 */ /* 0x000fca0007f9e0ff */
[----:B------:R1:W-:Y:S04]  /*1c95e0*/  STL [R1+0x829c], R5 ;  /* 0x00829c0501007387 */ /* 0x0003e80000100800 */
[----:B-1----:R-:W4:Y:S04]  /*1c95f0*/  LDL.LU R6, [R1+0x82cc] ;  /* 0x0082cc0001067983 */ /* 0x002f280000300800 */
[----:B------:R-:W4:Y:S04]  /*1c9600*/  LDL.LU R64, [R1+0x82b8] ;  /* 0x0082b80001407983 */ /* 0x000f280000300800 */
[----:B------:R-:W4:Y:S04]  /*1c9610*/  LDL.LU R63, [R1+0x82d4] ;  /* 0x0082d400013f7983 */ /* 0x000f280000300800 */
[----:B------:R-:W4:Y:S01]  /*1c9620*/  LDL.LU R5, [R1+0x82c0] ;  /* 0x0082c00001057983 */ /* 0x000f220000300800 */
[----:B------:R-:W-:-:S05]  /*1c9630*/  IMAD.X R4, R4, 0x1, R2, P3 ;  /* 0x0000000104047824 */ /* 0x000fca00018e0602 */
[----:B------:R1:W-:Y:S04]  /*1c9640*/  STL [R1+0x8288], R4 ;  /* 0x0082880401007387 */ /* 0x0003e80000100800 */
[----:B------:R-:W4:Y:S04]  /*1c9650*/  LDL.LU R8, [R1+0x82dc] ;  /* 0x0082dc0001087983 */ /* 0x000f280000300800 */
[----:B-1----:R-:W4:Y:S01]  /*1c9660*/  LDL.LU R4, [R1+0x82c8] ;  /* 0x0082c80001047983 */ /* 0x002f220000300800 */
[----:B--2---:R-:W-:-:S05]  /*1c9670*/  IADD3 R38, P5, PT, R38, R252, RZ ;  /* 0x000000fc26267210 */ /* 0x004fca0007fbe0ff */
[----:B------:R-:W-:Y:S04]  /*1c9680*/  STL [R1+0x8294], R38 ;  /* 0x0082942601007387 */ /* 0x000fe80000100800 */
[----:B------:R-:W2:Y:S04]  /*1c9690*/  LDL.LU R56, [R1+0x82e4] ;  /* 0x0082e40001387983 */ /* 0x000ea80000300800 */
[----:B------:R-:W2:Y:S01]  /*1c96a0*/  LDL.LU R47, [R1+0x82d0] ;  /* 0x0082d000012f7983 */ /* 0x000ea20000300800 */
[----:B---3--:R-:W-:-:S05]  /*1c96b0*/  IADD3 R45, P6, PT, R45, R252, RZ ;  /* 0x000000fc2d2d7210 */ /* 0x008fca0007fde0ff */
[----:B------:R1:W-:Y:S01]  /*1c96c0*/  STL [R1+0x82a4], R45 ;  /* 0x0082a42d01007387 */ /* 0x0003e20000100800 */
[----:B------:R-:W-:-:S03]  /*1c96d0*/  IMAD.X R43, R43, 0x1, R2, P5 ;  /* 0x000000012b2b7824 */ /* 0x000fc600028e0602 */
[----:B-1----:R-:W3:Y:S04]  /*1c96e0*/  LDL.LU R45, [R1+0x82e8] ;  /* 0x0082e800012d7983 */ /* 0x002ee80000300800 */
[----:B------:R1:W-:Y:S01]  /*1c96f0*/  STL [R1+0x8290], R43 ;  /* 0x0082902b01007387 */ /* 0x0003e20000100800 */
[----:B------:R-:W-:-:S03]  /*1c9700*/  IADD3 R57, P3, PT, R57, R252, RZ ;  /* 0x000000fc39397210 */ /* 0x000fc60007f7e0ff */
[----:B-1----:R-:W3:Y:S04]  /*1c9710*/  LDL.LU R43, [R1+0x82d8] ;  /* 0x0082d800012b7983 */ /* 0x002ee80000300800 */
[----:B------:R1:W-:Y:S04]  /*1c9720*/  STL [R1+0x82ac], R57 ;  /* 0x0082ac3901007387 */ /* 0x0003e80000100800 */
[----:B------:R-:W3:Y:S01]  /*1c9730*/  LDL.LU R62, [R1+0x8280] ;  /* 0x00828000013e7983 */ /* 0x000ee20000300800 */
[----:B------:R-:W-:-:S05]  /*1c9740*/  IMAD.X R42, R42, 0x1, R2, P4 ;  /* 0x000000012a2a7824 */ /* 0x000fca00020e0602 */
[----:B------:R1:W-:Y:S04]  /*1c9750*/  STL [R1+0x8298], R42 ;  /* 0x0082982a01007387 */ /* 0x0003e80000100800 */
[----:B------:R-:W3:Y:S01]  /*1c9760*/  LDL.LU R60, [R1+0x82e0] ;  /* 0x0082e000013c7983 */ /* 0x000ee20000300800 */
[----:B------:R-:W-:-:S05]  /*1c9770*/  IADD3 R41, P5, PT, R41, R252, RZ ;  /* 0x000000fc29297210 */ /* 0x000fca0007fbe0ff */
[----:B------:R1:W-:Y:S04]  /*1c9780*/  STL [R1+0x82b4], R41 ;  /* 0x0082b42901007387 */ /* 0x0003e80000100800 */
[----:B------:R-:W3:Y:S01]  /*1c9790*/  LDL.LU R59, [R1+0x8278] ;  /* 0x00827800013b7983 */ /* 0x000ee20000300800 */
[----:B----4-:R-:W-:-:S05]  /*1c97a0*/  IADD3.X R39, PT, PT, R39, R2, RZ, P6, !PT ;  /* 0x0000000227277210 */ /* 0x010fca00037fe4ff */
[----:B------:R4:W-:Y:S04]  /*1c97b0*/  STL [R1+0x82a0], R39 ;  /* 0x0082a02701007387 */ /* 0x0009e80000100800 */
[----:B------:R-:W3:Y:S04]  /*1c97c0*/  LDL.LU R58, [R1+0x827c] ;  /* 0x00827c00013a7983 */ /* 0x000ee80000300800 */
[----:B-1----:R-:W3:Y:S04]  /*1c97d0*/  LDL.LU R57, [R1+0x8270] ;  /* 0x0082700001397983 */ /* 0x002ee80000300800 */
[----:B------:R-:W3:Y:S04]  /*1c97e0*/  LDL.LU R42, [R1+0x8274] ;  /* 0x00827400012a7983 */ /* 0x000ee80000300800 */
[----:B------:R-:W3:Y:S04]  /*1c97f0*/  LDL.LU R41, [R1+0x8268] ;  /* 0x0082680001297983 */ /* 0x000ee80000300800 */
[----:B----4-:R-:W4:Y:S01]  /*1c9800*/  LDL.LU R39, [R1+0x826c] ;  /* 0x00826c0001277983 */ /* 0x010f220000300800 */
[-C--:B------:R-:W-:Y:S01]  /*1c9810*/  IADD3 R9, P4, PT, R9, R252.reuse, RZ ;  /* 0x000000fc09097210 */ /* 0x080fe20007f9e0ff */
[----:B------:R-:W-:Y:S01]  /*1c9820*/  IMAD.X R67, R67, 0x1, R2, P3 ;  /* 0x0000000143437824 */ /* 0x000fe200018e0602 */
[----:B------:R-:W-:-:S03]  /*1c9830*/  IADD3 R66, P6, PT, R66, R252, RZ ;  /* 0x000000fc42427210 */ /* 0x000fc60007fde0ff */
[----:B------:R1:W-:Y:S04]  /*1c9840*/  STL [R1+0x82bc], R9 ;  /* 0x0082bc0901007387 */ /* 0x0003e80000100800 */
[----:B-1----:R-:W4:Y:S04]  /*1c9850*/  LDL.LU R9, [R1+0x8260] ;  /* 0x0082600001097983 */ /* 0x002f280000300800 */
[----:B------:R-:W-:Y:S01]  /*1c9860*/  STL [R1+0x82a8], R67 ;  /* 0x0082a84301007387 */ /* 0x000fe20000100800 */
[--C-:B------:R-:W-:Y:S01]  /*1c9870*/  IMAD.X R65, R65, 0x1, R2.reuse, P5 ;  /* 0x0000000141417824 */ /* 0x100fe200028e0602 */
[----:B------:R-:W-:Y:S01]  /*1c9880*/  IADD3 R6, P3, PT, R6, R252, RZ ;  /* 0x000000fc06067210 */ /* 0x000fe20007f7e0ff */
[----:B------:R-:W-:-:S04]  /*1c9890*/  IMAD.X R64, R64, 0x1, R2, P4 ;  /* 0x0000000140407824 */ /* 0x000fc800020e0602 */
[----:B------:R1:W-:Y:S04]  /*1c98a0*/  STL [R1+0x82cc], R6 ;  /* 0x0082cc0601007387 */ /* 0x0003e80000100800 */
[----:B------:R-:W-:Y:S01]  /*1c98b0*/  STL [R1+0x82c4], R66 ;  /* 0x0082c44201007387 */ /* 0x000fe20000100800 */
[----:B------:R-:W-:-:S03]  /*1c98c0*/  IADD3.X R5, PT, PT, R5, R2, RZ, P6, !PT ;  /* 0x0000000205057210 */ /* 0x000fc600037fe4ff */
[----:B-1----:R-:W4:Y:S04]  /*1c98d0*/  LDL.LU R6, [R1+0x8264] ;  /* 0x0082640001067983 */ /* 0x002f280000300800 */
[----:B------:R-:W-:Y:S04]  /*1c98e0*/  STL [R1+0x82b0], R65 ;  /* 0x0082b04101007387 */ /* 0x000fe80000100800 */
[----:B------:R1:W-:Y:S04]  /*1c98f0*/  STL [R1+0x82c0], R5 ;  /* 0x0082c00501007387 */ /* 0x0003e80000100800 */
[----:B------:R-:W-:Y:S01]  /*1c9900*/  STL [R1+0x82b8], R64 ;  /* 0x0082b84001007387 */ /* 0x000fe20000100800 */
[----:B------:R-:W-:-:S03]  /*1c9910*/  IADD3 R63, P5, PT, R63, R252, RZ ;  /* 0x000000fc3f3f7210 */ /* 0x000fc60007fbe0ff */
[----:B-1----:R-:W4:Y:S04]  /*1c9920*/  LDL.LU R5, [R1+0x8258] ;  /* 0x0082580001057983 */ /* 0x002f280000300800 */
[----:B------:R-:W-:Y:S01]  /*1c9930*/  STL [R1+0x82d4], R63 ;  /* 0x0082d43f01007387 */ /* 0x000fe20000100800 */
[----:B------:R-:W-:-:S05]  /*1c9940*/  IADD3 R8, P4, PT, R8, R252, RZ ;  /* 0x000000fc08087210 */ /* 0x000fca0007f9e0ff */
[----:B------:R1:W-:Y:S01]  /*1c9950*/  STL [R1+0x82dc], R8 ;  /* 0x0082dc0801007387 */ /* 0x0003e20000100800 */
[----:B------:R-:W-:-:S03]  /*1c9960*/  IMAD.X R4, R4, 0x1, R2, P3 ;  /* 0x0000000104047824 */ /* 0x000fc600018e0602 */
[----:B-1----:R-:W4:Y:S04]  /*1c9970*/  LDL.LU R8, [R1+0x825c] ;  /* 0x00825c0001087983 */ /* 0x002f280000300800 */
[----:B------:R1:W-:Y:S04]  /*1c9980*/  STL [R1+0x82c8], R4 ;  /* 0x0082c80401007387 */ /* 0x0003e80000100800 */
[----:B-1----:R-:W4:Y:S01]  /*1c9990*/  LDL.LU R4, [R1+0x8250] ;  /* 0x0082500001047983 */ /* 0x002f220000300800 */
[----:B--2---:R-:W-:Y:S01]  /*1c99a0*/  IADD3 R56, P6, PT, R56, R252, RZ ;  /* 0x000000fc38387210 */ /* 0x004fe20007fde0ff */
[----:B------:R-:W-:-:S04]  /*1c99b0*/  IMAD.X R47, R47, 0x1, R2, P5 ;  /* 0x000000012f2f7824 */ /* 0x000fc800028e0602 */
[----:B------:R1:W-:Y:S01]  /*1c99c0*/  STL [R1+0x82e4], R56 ;  /* 0x0082e43801007387 */ /* 0x0003e20000100800 */
[----:B---3--:R-:W-:-:S03]  /*1c99d0*/  IADD3 R45, P3, PT, R45, R252, RZ ;  /* 0x000000fc2d2d7210 */ /* 0x008fc60007f7e0ff */
[----:B-1----:R-:W2:Y:S04]  /*1c99e0*/  LDL.LU R56, [R1+0x8254] ;  /* 0x0082540001387983 */ /* 0x002ea80000300800 */
[----:B------:R1:W-:Y:S01]  /*1c99f0*/  STL [R1+0x82d0], R47 ;  /* 0x0082d02f01007387 */ /* 0x0003e20000100800 */
[----:B------:R-:W-:Y:S01]  /*1c9a00*/  IMAD.X R43, R43, 0x1, R2, P4 ;  /* 0x000000012b2b7824 */ /* 0x000fe200020e0602 */
[----:B------:R-:W-:Y:S02]  /*1c9a10*/  IADD3 R62, P5, PT, R62, R252, RZ ;  /* 0x000000fc3e3e7210 */ /* 0x000fe40007fbe0ff */
[----:B-1----:R-:W3:Y:S04]  /*1c9a20*/  LDL.LU R47, [R1+0x8248] ;  /* 0x00824800012f7983 */ /* 0x002ee80000300800 */
[----:B------:R1:W-:Y:S01]  /*1c9a30*/  STL [R1+0x82e8], R45 ;  /* 0x0082e82d01007387 */ /* 0x0003e20000100800 */
[----:B------:R-:W-:-:S03]  /*1c9a40*/  IADD3.X R60, PT, PT, R60, R2, RZ, P6, !PT ;  /* 0x000000023c3c7210 */ /* 0x000fc600037fe4ff */
[----:B-1----:R-:W3:Y:S04]  /*1c9a50*/  LDL.LU R45, [R1+0x824c] ;  /* 0x00824c00012d7983 */ /* 0x002ee80000300800 */
[----:B------:R1:W-:Y:S04]  /*1c9a60*/  STL [R1+0x82d8], R43 ;  /* 0x0082d82b01007387 */ /* 0x0003e80000100800 */
[----:B-1----:R-:W3:Y:S04]  /*1c9a70*/  LDL.LU R43, [R1+0x8240] ;  /* 0x00824000012b7983 */ /* 0x002ee80000300800 */
[----:B------:R-:W-:Y:S04]  /*1c9a80*/  STL [R1+0x8280], R62 ;  /* 0x0082803e01007387 */ /* 0x000fe80000100800 */
[----:B------:R-:W-:Y:S01]  /*1c9a90*/  STL [R1+0x82e0], R60 ;  /* 0x0082e03c01007387 */ /* 0x000fe20000100800 */
[----:B------:R-:W-:-:S05]  /*1c9aa0*/  IADD3 R59, P4, PT, R59, R252, RZ ;  /* 0x000000fc3b3b7210 */ /* 0x000fca0007f9e0ff */
[----:B------:R-:W-:Y:S01]  /*1c9ab0*/  STL [R1+0x8278], R59 ;  /* 0x0082783b01007387 */ /* 0x000fe20000100800 */
[--C-:B------:R-:W-:Y:S02]  /*1c9ac0*/  IMAD.X R58, R58, 0x1, R2.reuse, P3 ;  /* 0x000000013a3a7824 */ /* 0x100fe400018e0602 */
[--C-:B------:R-:W-:Y:S01]  /*1c9ad0*/  IMAD.X R42, R42, 0x1, R2.reuse, P5 ;  /* 0x000000012a2a7824 */ /* 0x100fe200028e0602 */
[-C--:B------:R-:W-:Y:S02]  /*1c9ae0*/  IADD3 R57, P6, PT, R57, R252.reuse, RZ ;  /* 0x000000fc39397210 */ /* 0x080fe40007fde0ff */
[----:B------:R-:W-:Y:S02]  /*1c9af0*/  IADD3 R41, P3, PT, R41, R252, RZ ;  /* 0x000000fc29297210 */ /* 0x000fe40007f7e0ff */
[----:B------:R1:W-:Y:S04]  /*1c9b00*/  STL [R1+0x8274], R42 ;  /* 0x0082742a01007387 */ /* 0x0003e80000100800 */
[----:B------:R-:W-:Y:S01]  /*1c9b10*/  STL [R1+0x827c], R58 ;  /* 0x00827c3a01007387 */ /* 0x000fe20000100800 */
[----:B----4-:R-:W-:-:S03]  /*1c9b20*/  IMAD.X R39, R39, 0x1, R2, P4 ;  /* 0x0000000127277824 */ /* 0x010fc600020e0602 */
[----:B-1----:R-:W4:Y:S04]  /*1c9b30*/  LDL.LU R42, [R1+0x8244] ;  /* 0x00824400012a7983 */ /* 0x002f280000300800 */
[----:B------:R-:W-:Y:S04]  /*1c9b40*/  STL [R1+0x8270], R57 ;  /* 0x0082703901007387 */ /* 0x000fe80000100800 */
[----:B------:R-:W4:Y:S04]  /*1c9b50*/  LDL.LU R67, [R1+0x8238] ;  /* 0x0082380001437983 */ /* 0x000f280000300800 */
[----:B------:R-:W-:Y:S04]  /*1c9b60*/  STL [R1+0x8268], R41 ;  /* 0x0082682901007387 */ /* 0x000fe80000100800 */
[----:B------:R-:W4:Y:S04]  /*1c9b70*/  LDL.LU R66, [R1+0x823c] ;  /* 0x00823c0001427983 */ /* 0x000f280000300800 */
[----:B------:R1:W-:Y:S04]  /*1c9b80*/  STL [R1+0x826c], R39 ;  /* 0x00826c2701007387 */ /* 0x0003e80000100800 */
[----:B------:R-:W4:Y:S01]  /*1c9b90*/  LDL.LU R65, [R1+0x8230] ;  /* 0x0082300001417983 */ /* 0x000f220000300800 */
[----:B------:R-:W-:-:S05]  /*1c9ba0*/  IADD3 R9, P5, PT, R9, R252, RZ ;  /* 0x000000fc09097210 */ /* 0x000fca0007fbe0ff */
[----:B------:R-:W-:Y:S04]  /*1c9bb0*/  STL [R1+0x8260], R9 ;  /* 0x0082600901007387 */ /* 0x000fe80000100800 */
[----:B-1----:R-:W4:Y:S04]  /*1c9bc0*/  LDL.LU R39, [R1+0x8234] ;  /* 0x0082340001277983 */ /* 0x002f280000300800 */
[----:B------:R-:W4:Y:S04]  /*1c9bd0*/  LDL.LU R64, [R1+0x8228] ;  /* 0x0082280001407983 */ /* 0x000f280000300800 */
[----:B------:R-:W4:Y:S01]  /*1c9be0*/  LDL.LU R63, [R1+0x822c] ;  /* 0x00822c00013f7983 */ /* 0x000f220000300800 */
[----:B------:R-:W-:-:S05]  /*1c9bf0*/  IADD3.X R6, PT, PT, R6, R2, RZ, P6, !PT ;  /* 0x0000000206067210 */ /* 0x000fca00037fe4ff */
[----:B------:R1:W-:Y:S01]  /*1c9c00*/  STL [R1+0x8264], R6 ;  /* 0x0082640601007387 */ /* 0x0003e20000100800 */
[----:B------:R-:W-:-:S03]  /*1c9c10*/  IADD3 R5, P4, PT, R5, R252, RZ ;  /* 0x000000fc05057210 */ /* 0x000fc60007f9e0ff */
[----:B-1----:R-:W4:Y:S04]  /*1c9c20*/  LDL.LU R6, [R1+0x8220] ;  /* 0x0082200001067983 */ /* 0x002f280000300800 */
[----:B------:R-:W4:Y:S04]  /*1c9c30*/  LDL.LU R41, [R1+0x8224] ;  /* 0x0082240001297983 */ /* 0x000f280000300800 */
[----:B------:R1:W-:Y:S04]  /*1c9c40*/  STL [R1+0x8258], R5 ;  /* 0x0082580501007387 */ /* 0x0003e80000100800 */
[----:B-1----:R-:W4:Y:S04]  /*1c9c50*/  LDL.LU R5, [R1+0x8218] ;  /* 0x0082180001057983 */ /* 0x002f280000300800 */
[----:B------:R-:W4:Y:S04]  /*1c9c60*/  LDL.LU R62, [R1+0x821c] ;  /* 0x00821c00013e7983 */ /* 0x000f280000300800 */
[----:B------:R-:W4:Y:S01]  /*1c9c70*/  LDL.LU R9, [R1+0x8210] ;  /* 0x0082100001097983 */ /* 0x000f220000300800 */
[----:B------:R-:W-:-:S05]  /*1c9c80*/  IMAD.X R8, R8, 0x1, R2, P3 ;  /* 0x0000000108087824 */ /* 0x000fca00018e0602 */
[----:B------:R1:W-:Y:S01]  /*1c9c90*/  STL [R1+0x825c], R8 ;  /* 0x00825c0801007387 */ /* 0x0003e20000100800 */
[----:B------:R-:W-:-:S03]  /*1c9ca0*/  IADD3 R4, P6, PT, R4, R252, RZ ;  /* 0x000000fc04047210 */ /* 0x000fc60007fde0ff */
[----:B-1----:R-:W4:Y:S04]  /*1c9cb0*/  LDL.LU R8, [R1+0x8214] ;  /* 0x0082140001087983 */ /* 0x002f280000300800 */
[----:B------:R1:W-:Y:S04]  /*1c9cc0*/  STL [R1+0x8250], R4 ;  /* 0x0082500401007387 */ /* 0x0003e80000100800 */
[----:B-1----:R-:W4:Y:S01]  /*1c9cd0*/  LDL.LU R4, [R1+0x8208] ;  /* 0x0082080001047983 */ /* 0x002f220000300800 */
[----:B--2---:R-:W-:-:S05]  /*1c9ce0*/  IMAD.X R56, R56, 0x1, R2, P5 ;  /* 0x0000000138387824 */ /* 0x004fca00028e0602 */
[----:B------:R1:W-:Y:S04]  /*1c9cf0*/  STL [R1+0x8254], R56 ;  /* 0x0082543801007387 */ /* 0x0003e80000100800 */
[----:B------:R-:W2:Y:S01]  /*1c9d00*/  LDL.LU R60, [R1+0x820c] ;  /* 0x00820c00013c7983 */ /* 0x000ea20000300800 */
[----:B---3--:R-:W-:-:S05]  /*1c9d10*/  IADD3 R47, P3, PT, R47, R252, RZ ;  /* 0x000000fc2f2f7210 */ /* 0x008fca0007f7e0ff */
[----:B------:R3:W-:Y:S04]  /*1c9d20*/  STL [R1+0x8248], R47 ;  /* 0x0082482f01007387 */ /* 0x0007e80000100800 */
[----:B------:R-:W2:Y:S01]  /*1c9d30*/  LDL.LU R59, [R1+0x8200] ;  /* 0x00820000013b7983 */ /* 0x000ea20000300800 */
[----:B------:R-:W-:-:S05]  /*1c9d40*/  IMAD.X R45, R45, 0x1, R2, P4 ;  /* 0x000000012d2d7824 */ /* 0x000fca00020e0602 */
[----:B------:R1:W-:Y:S04]  /*1c9d50*/  STL [R1+0x824c], R45 ;  /* 0x00824c2d01007387 */ /* 0x0003e80000100800 */
[----:B------:R-:W2:Y:S01]  /*1c9d60*/  LDL.LU R58, [R1+0x8204] ;  /* 0x00820400013a7983 */ /* 0x000ea20000300800 */
[----:B------:R-:W-:-:S05]  /*1c9d70*/  IADD3 R43, P5, PT, R43, R252, RZ ;  /* 0x000000fc2b2b7210 */ /* 0x000fca0007fbe0ff */
[----:B------:R3:W-:Y:S04]  /*1c9d80*/  STL [R1+0x8240], R43 ;  /* 0x0082402b01007387 */ /* 0x0007e80000100800 */
[----:B------:R-:W2:Y:S04]  /*1c9d90*/  LDL.LU R57, [R1+0x81f8] ;  /* 0x0081f80001397983 */ /* 0x000ea80000300800 */
[----:B-1----:R-:W2:Y:S04]  /*1c9da0*/  LDL.LU R56, [R1+0x81fc] ;  /* 0x0081fc0001387983 */ /* 0x002ea80000300800 */
[----:B---3--:R-:W3:Y:S04]  /*1c9db0*/  LDL.LU R47, [R1+0x81f0] ;  /* 0x0081f000012f7983 */ /* 0x008ee80000300800 */
[----:B------:R-:W3:Y:S04]  /*1c9dc0*/  LDL.LU R45, [R1+0x81f4] ;  /* 0x0081f400012d7983 */ /* 0x000ee80000300800 */
[----:B------:R-:W3:Y:S01]  /*1c9dd0*/  LDL.LU R43, [R1+0x818c] ;  /* 0x00818c00012b7983 */ /* 0x000ee20000300800 */
[----:B----4-:R-:W-:-:S02]  /*1c9de0*/  IADD3.X R42, PT, PT, R42, R2, RZ, P6, !PT ;  /* 0x000000022a2a7210 */ /* 0x010fc400037fe4ff */
[-C--:B------:R-:W-:Y:S01]  /*1c9df0*/  IADD3 R67, P4, PT, R67, R252.reuse, RZ ;  /* 0x000000fc43437210 */ /* 0x080fe20007f9e0ff */
[----:B------:R-:W-:Y:S02]  /*1c9e00*/  IMAD.X R66, R66, 0x1, R2, P3 ;  /* 0x0000000142427824 */ /* 0x000fe400018e0602 */
[----:B------:R1:W-:Y:S01]  /*1c9e10*/  STL [R1+0x8244], R42 ;  /* 0x0082442a01007387 */ /* 0x0003e20000100800 */
[----:B------:R-:W-:-:S03]  /*1c9e20*/  IADD3 R65, P6, PT, R65, R252, RZ ;  /* 0x000000fc41417210 */ /* 0x000fc60007fde0ff */
[----:B-1----:R-:W4:Y:S04]  /*1c9e30*/  LDL.LU R42, [R1+0x81ec] ;  /* 0x0081ec00012a7983 */ /* 0x002f280000300800 */
[----:B------:R-:W-:Y:S01]  /*1c9e40*/  STL [R1+0x8238], R67 ;  /* 0x0082384301007387 */ /* 0x000fe20000100800 */
[--C-:B------:R-:W-:Y:S01]  /*1c9e50*/  IMAD.X R39, R39, 0x1, R2.reuse, P5 ;  /* 0x0000000127277824 */ /* 0x100fe200028e0602 */
[----:B------:R-:W-:Y:S01]  /*1c9e60*/  IADD3 R64, P3, PT, R64, R252, RZ ;  /* 0x000000fc40407210 */ /* 0x000fe20007f7e0ff */
[----:B------:R-:W-:-:S03]  /*1c9e70*/  IMAD.X R63, R63, 0x1, R2, P4 ;  /* 0x000000013f3f7824 */ /* 0x000fc600020e0602 */
[----:B------:R1:W-:Y:S04]  /*1c9e80*/  STL [R1+0x8234], R39 ;  /* 0x0082342701007387 */ /* 0x0003e80000100800 */
[----:B------:R-:W-:Y:S04]  /*1c9e90*/  STL [R1+0x823c], R66 ;  /* 0x00823c4201007387 */ /* 0x000fe80000100800 */
[----:B-1----:R-:W4:Y:S04]  /*1c9ea0*/  LDL.LU R39, [R1+0x8194] ;  /* 0x0081940001277983 */ /* 0x002f280000300800 */
[----:B------:R-:W-:Y:S01]  /*1c9eb0*/  STL [R1+0x8230], R65 ;  /* 0x0082304101007387 */ /* 0x000fe20000100800 */
[----:B------:R-:W-:-:S02]  /*1c9ec0*/  IADD3 R6, P5, PT, R6, R252, RZ ;  /* 0x000000fc06067210 */ /* 0x000fc40007fbe0ff */
[----:B------:R-:W-:-:S03]  /*1c9ed0*/  IADD3.X R41, PT, PT, R41, R2, RZ, P6, !PT ;  /* 0x0000000229297210 */ /* 0x000fc600037fe4ff */
[----:B------:R1:W-:Y:S04]  /*1c9ee0*/  STL [R1+0x8220], R6 ;  /* 0x0082200601007387 */ /* 0x0003e80000100800 */
[----:B------:R-:W-:Y:S01]  /*1c9ef0*/  STL [R1+0x8228], R64 ;  /* 0x0082284001007387 */ /* 0x000fe20000100800 */
[----:B------:R-:W-:-:S03]  /*1c9f00*/  IADD3 R5, P4, PT, R5, R252, RZ ;  /* 0x000000fc05057210 */ /* 0x000fc60007f9e0ff */
[----:B-1----:R-:W4:Y:S04]  /*1c9f10*/  LDL.LU R6, [R1+0x8184] ;  /* 0x0081840001067983 */ /* 0x002f280000300800 */
[----:B------:R-:W-:Y:S04]  /*1c9f20*/  STL [R1+0x822c], R63 ;  /* 0x00822c3f01007387 */ /* 0x000fe80000100800 */
[----:B------:R1:W-:Y:S01]  /*1c9f30*/  STL [R1+0x8224], R41 ;  /* 0x0082242901007387 */ /* 0x0003e20000100800 */
[----:B------:R-:W-:-:S03]  /*1c9f40*/  IMAD.X R62, R62, 0x1, R2, P3 ;  /* 0x000000013e3e7824 */ /* 0x000fc600018e0602 */
[----:B-1----:R-:W4:Y:S04]  /*1c9f50*/  LDL.LU R41, [R1+0x819c] ;  /* 0x00819c0001297983 */ /* 0x002f280000300800 */
[----:B------:R1:W-:Y:S01]  /*1c9f60*/  STL [R1+0x8218], R5 ;  /* 0x0082180501007387 */ /* 0x0003e20000100800 */
[----:B------:R-:W-:-:S03]  /*1c9f70*/  IADD3 R9, P6, PT, R9, R252, RZ ;  /* 0x000000fc09097210 */ /* 0x000fc60007fde0ff */
[----:B-1----:R-:W4:Y:S04]  /*1c9f80*/  LDL.LU R5, [R1+0x8188] ;  /* 0x0081880001057983 */ /* 0x002f280000300800 */
[----:B------:R-:W-:Y:S01]  /*1c9f90*/  STL [R1+0x821c], R62 ;  /* 0x00821c3e01007387 */ /* 0x000fe20000100800 */
[----:B------:R-:W-:-:S05]  /*1c9fa0*/  IADD3 R4, P3, PT, R4, R252, RZ ;  /* 0x000000fc04047210 */ /* 0x000fca0007f7e0ff */
[----:B------:R1:W-:Y:S04]  /*1c9fb0*/  STL [R1+0x8208], R4 ;  /* 0x0082080401007387 */ /* 0x0003e80000100800 */
[----:B------:R2:W-:Y:S04]  /*1c9fc0*/  STL [R1+0x8210], R9 ;  /* 0x0082100901007387 */ /* 0x0005e80000100800 */
[----:B-1----:R-:W4:Y:S01]  /*1c9fd0*/  LDL.LU R4, [R1+0x8190] ;  /* 0x0081900001047983 */ /* 0x002f220000300800 */
[--C-:B------:R-:W-:Y:S02]  /*1c9fe0*/  IMAD.X R8, R8, 0x1, R2.reuse, P5 ;  /* 0x0000000108087824 */ /* 0x100fe400028e0602 */
[----:B--2---:R-:W-:Y:S01]  /*1c9ff0*/  IMAD.X R60, R60, 0x1, R2, P4 ;  /* 0x000000013c3c7824 */ /* 0x004fe200020e0602 */
[----:B------:R-:W-:-:S02]  /*1ca000*/  IADD3 R59, P5, PT, R59, R252, RZ ;  /* 0x000000fc3b3b7210 */ /* 0x000fc40007fbe0ff */
[----:B------:R1:W-:Y:S04]  /*1ca010*/  STL [R1+0x8214], R8 ;  /* 0x0082140801007387 */ /* 0x0003e80000100800 */
[----:B------:R-:W2:Y:S01]  /*1ca020*/  LDL.LU R9, [R1+0x81ac] ;  /* 0x0081ac0001097983 */ /* 0x000ea20000300800 */
[----:B------:R-:W-:-:S03]  /*1ca030*/  IADD3.X R58, PT, PT, R58, R2, RZ, P6, !PT ;  /* 0x000000023a3a7210 */ /* 0x000fc600037fe4ff */
[----:B-1----:R-:W2:Y:S04]  /*1ca040*/  LDL.LU R8, [R1+0x8198] ;  /* 0x0081980001087983 */ /* 0x002ea80000300800 */
[----:B------:R-:W2:Y:S04]  /*1ca050*/  LDL.LU R73, [R1+0x81a4] ;  /* 0x0081a40001497983 */ /* 0x000ea80000300800 */
[----:B------:R1:W-:Y:S04]  /*1ca060*/  STL [R1+0x820c], R60 ;  /* 0x00820c3c01007387 */ /* 0x0003e80000100800 */
[----:B------:R-:W-:Y:S04]  /*1ca070*/  STL [R1+0x8200], R59 ;  /* 0x0082003b01007387 */ /* 0x000fe80000100800 */
[----:B------:R-:W-:Y:S04]  /*1ca080*/  STL [R1+0x8204], R58 ;  /* 0x0082043a01007387 */ /* 0x000fe80000100800 */
[----:B------:R-:W2:Y:S01]  /*1ca090*/  LDL.LU R235, [R1+0x81c4] ;  /* 0x0081c40001eb7983 */ /* 0x000ea20000300800 */
[-C--:B------:R-:W-:Y:S01]  /*1ca0a0*/  IADD3 R57, P4, PT, R57, R252.reuse, RZ ;  /* 0x000000fc39397210 */ /* 0x080fe20007f9e0ff */
[--C-:B------:R-:W-:Y:S01]  /*1ca0b0*/  IMAD.X R56, R56, 0x1, R2.reuse, P3 ;  /* 0x0000000138387824 */ /* 0x100fe200018e0602 */
[----:B---3--:R-:W-:Y:S01]  /*1ca0c0*/  IADD3 R47, P6, PT, R47, R252, RZ ;  /* 0x000000fc2f2f7210 */ /* 0x008fe20007fde0ff */
[----:B------:R-:W-:-:S02]  /*1ca0d0*/  IMAD.X R45, R45, 0x1, R2, P5 ;  /* 0x000000012d2d7824 */ /* 0x000fc400028e0602 */
[----:B------:R-:W-:Y:S04]  /*1ca0e0*/  STL [R1+0x81f8], R57 ;  /* 0x0081f83901007387 */ /* 0x000fe80000100800 */
[----:B------:R-:W-:Y:S04]  /*1ca0f0*/  STL [R1+0x81fc], R56 ;  /* 0x0081fc3801007387 */ /* 0x000fe80000100800 */
[----:B------:R-:W-:Y:S04]  /*1ca100*/  STL [R1+0x81f0], R47 ;  /* 0x0081f02f01007387 */ /* 0x000fe80000100800 */
[----:B------:R-:W3:Y:S01]  /*1ca110*/  LDL.LU R66, [R1+0x81b4] ;  /* 0x0081b40001427983 */ /* 0x000ee20000300800 */
[----:B------:R-:W-:-:S03]  /*1ca120*/  IADD3 R43, P3, PT, R43, R252, RZ ;  /* 0x000000fc2b2b7210 */ /* 0x000fc60007f7e0ff */
[----:B------:R-:W-:Y:S04]  /*1ca130*/  STL [R1+0x81f4], R45 ;  /* 0x0081f42d01007387 */ /* 0x000fe80000100800 */
[----:B------:R-:W3:Y:S04]  /*1ca140*/  LDL.LU R65, [R1+0x81a0] ;  /* 0x0081a00001417983 */ /* 0x000ee80000300800 */
[----:B------:R-:W-:Y:S04]  /*1ca150*/  STL [R1+0x818c], R43 ;  /* 0x00818c2b01007387 */ /* 0x000fe80000100800 */
[----:B------:R-:W3:Y:S01]  /*1ca160*/  LDL.LU R64, [R1+0x81bc] ;  /* 0x0081bc0001407983 */ /* 0x000ee20000300800 */
[----:B----4-:R-:W-:-:S05]  /*1ca170*/  IMAD.X R42, R42, 0x1, R2, P4 ;  /* 0x000000012a2a7824 */ /* 0x010fca00020e0602 */
[----:B------:R-:W-:Y:S04]  /*1ca180*/  STL [R1+0x81ec], R42 ;  /* 0x0081ec2a01007387 */ /* 0x000fe80000100800 */
[----:B------:R-:W4:Y:S04]  /*1ca190*/  LDL.LU R63, [R1+0x81a8] ;  /* 0x0081a800013f7983 */ /* 0x000f280000300800 */
[----:B------:R-:W4:Y:S04]  /*1ca1a0*/  LDL.LU R62, [R1+0x81b0] ;  /* 0x0081b000013e7983 */ /* 0x000f280000300800 */
[----:B-1----:R-:W4:Y:S01]  /*1ca1b0*/  LDL.LU R60, [R1+0x81cc] ;  /* 0x0081cc00013c7983 */ /* 0x002f220000300800 */
[----:B------:R-:W-:-:S05]  /*1ca1c0*/  IADD3 R39, P5, PT, R39, R252, RZ ;  /* 0x000000fc27277210 */ /* 0x000fca0007fbe0ff */
[----:B------:R1:W-:Y:S04]  /*1ca1d0*/  STL [R1+0x8194], R39 ;  /* 0x0081942701007387 */ /* 0x0003e80000100800 */
[----:B-1----:R-:W4:Y:S01]  /*1ca1e0*/  LDL.LU R39, [R1+0x81b8] ;  /* 0x0081b80001277983 */ /* 0x002f220000300800 */
[----:B------:R-:W-:-:S05]  /*1ca1f0*/  IADD3.X R6, PT, PT, R6, R2, RZ, P6, !PT ;  /* 0x0000000206067210 */ /* 0x000fca00037fe4ff */
[----:B------:R1:W-:Y:S04]  /*1ca200*/  STL [R1+0x8184], R6 ;  /* 0x0081840601007387 */ /* 0x0003e80000100800 */
[----:B-1----:R-:W4:Y:S04]  /*1ca210*/  LDL.LU R6, [R1+0x81d4] ;  /* 0x0081d40001067983 */ /* 0x002f280000300800 */
[----:B------:R-:W4:Y:S01]  /*1ca220*/  LDL.LU R239, [R1+0x81c0] ;  /* 0x0081c00001ef7983 */ /* 0x000f220000300800 */
[----:B------:R-:W-:-:S05]  /*1ca230*/  IMAD.X R5, R5, 0x1, R2, P3 ;  /* 0x0000000105057824 */ /* 0x000fca00018e0602 */
[----:B------:R1:W-:Y:S01]  /*1ca240*/  STL [R1+0x8188], R5 ;  /* 0x0081880501007387 */ /* 0x0003e20000100800 */
[----:B------:R-:W-:-:S03]  /*1ca250*/  IADD3 R41, P4, PT, R41, R252, RZ ;  /* 0x000000fc29297210 */ /* 0x000fc60007f9e0ff */
[----:B-1----:R-:W4:Y:S04]  /*1ca260*/  LDL.LU R5, [R1+0x81dc] ;  /* 0x0081dc0001057983 */ /* 0x002f280000300800 */
[----:B------:R1:W-:Y:S04]  /*1ca270*/  STL [R1+0x819c], R41 ;  /* 0x00819c2901007387 */ /* 0x0003e80000100800 */
[----:B------:R-:W4:Y:S04]  /*1ca280*/  LDL.LU R59, [R1+0x81c8] ;  /* 0x0081c800013b7983 */ /* 0x000f280000300800 */
[----:B-1----:R-:W4:Y:S01]  /*1ca290*/  LDL.LU R41, [R1+0x81e4] ;  /* 0x0081e40001297983 */ /* 0x002f220000300800 */
[----:B------:R-:W-:-:S05]  /*1ca2a0*/  IMAD.X R4, R4, 0x1, R2, P5 ;  /* 0x0000000104047824 */ /* 0x000fca00028e0602 */
[----:B------:R1:W-:Y:S04]  /*1ca2b0*/  STL [R1+0x8190], R4 ;  /* 0x0081900401007387 */ /* 0x0003e80000100800 */
[----:B-1----:R-:W4:Y:S01]  /*1ca2c0*/  LDL.LU R4, [R1+0x81d0] ;  /* 0x0081d00001047983 */ /* 0x002f220000300800 */
[----:B--2---:R-:W-:Y:S01]  /*1ca2d0*/  IMAD.X R8, R8, 0x1, R2, P4 ;  /* 0x0000000108087824 */ /* 0x004fe200020e0602 */
[----:B------:R-:W-:-:S04]  /*1ca2e0*/  IADD3 R9, P5, PT, R9, R252, RZ ;  /* 0x000000fc09097210 */ /* 0x000fc80007fbe0ff */
[----:B------:R1:W-:Y:S01]  /*1ca2f0*/  STL [R1+0x8198], R8 ;  /* 0x0081980801007387 */ /* 0x0003e20000100800 */
[----:B------:R-:W-:-:S03]  /*1ca300*/  IADD3 R73, P3, PT, R73, R252, RZ ;  /* 0x000000fc49497210 */ /* 0x000fc60007f7e0ff */
[----:B-1----:R-:W2:Y:S04]  /*1ca310*/  LDL.LU R8, [R1+0x81e8] ;  /* 0x0081e80001087983 */ /* 0x002ea80000300800 */
[----:B------:R1:W-:Y:S04]  /*1ca320*/  STL [R1+0x81ac], R9 ;  /* 0x0081ac0901007387 */ /* 0x0003e80000100800 */
[----:B------:R-:W2:Y:S04]  /*1ca330*/  LDL.LU R58, [R1+0x81d8] ;  /* 0x0081d800013a7983 */ /* 0x000ea80000300800 */
[----:B------:R-:W2:Y:S04]  /*1ca340*/  LDL.LU R57, [R1+0x8180] ;  /* 0x0081800001397983 */ /* 0x000ea80000300800 */
[----:B------:R-:W2:Y:S04]  /*1ca350*/  LDL.LU R56, [R1+0x81e0] ;  /* 0x0081e00001387983 */ /* 0x000ea80000300800 */
[----:B------:R-:W2:Y:S04]  /*1ca360*/  LDL.LU R47, [R1+0x8178] ;  /* 0x00817800012f7983 */ /* 0x000ea80000300800 */
[----:B------:R-:W2:Y:S01]  /*1ca370*/  LDL.LU R45, [R1+0x817c] ;  /* 0x00817c00012d7983 */ /* 0x000ea20000300800 */
[----:B---3--:R-:W-:-:S03]  /*1ca380*/  IADD3 R66, P4, PT, R66, R252, RZ ;  /* 0x000000fc42427210 */ /* 0x008fc60007f9e0ff */
[----:B------:R-:W3:Y:S01]  /*1ca390*/  LDL.LU R43, [R1+0x8170] ;  /* 0x00817000012b7983 */ /* 0x000ee20000300800 */
[----:B------:R-:W-:Y:S02]  /*1ca3a0*/  IADD3 R64, P6, PT, R64, R252, RZ ;  /* 0x000000fc40407210 */ /* 0x000fe40007fde0ff */
[----:B------:R-:W-:Y:S01]  /*1ca3b0*/  IADD3.X R65, PT, PT, R65, R2, RZ, P3, !PT ;  /* 0x0000000241417210 */ /* 0x000fe20001ffe4ff */
[----:B------:R-:W3:Y:S04]  /*1ca3c0*/  LDL.LU R42, [R1+0x8174] ;  /* 0x00817400012a7983 */ /* 0x000ee80000300800 */
[----:B-1----:R-:W3:Y:S04]  /*1ca3d0*/  LDL.LU R9, [R1+0x8168] ;  /* 0x0081680001097983 */ /* 0x002ee80000300800 */
[----:B------:R-:W-:Y:S04]  /*1ca3e0*/  STL [R1+0x81a4], R73 ;  /* 0x0081a44901007387 */ /* 0x000fe80000100800 */
[----:B------:R-:W-:Y:S04]  /*1ca3f0*/  STL [R1+0x81b4], R66 ;  /* 0x0081b44201007387 */ /* 0x000fe80000100800 */
[----:B------:R-:W-:Y:S04]  /*1ca400*/  STL [R1+0x81a0], R65 ;  /* 0x0081a04101007387 */ /* 0x000fe80000100800 */
[----:B------:R-:W-:Y:S01]  /*1ca410*/  STL [R1+0x81bc], R64 ;  /* 0x0081bc4001007387 */ /* 0x000fe20000100800 */
[----:B------:R-:W-:Y:S01]  /*1ca420*/  IADD3 R235, P3, PT, R235, R252, RZ ;  /* 0x000000fcebeb7210 */ /* 0x000fe20007f7e0ff */
[----:B----4-:R-:W-:-:S02]  /*1ca430*/  IMAD.X R63, R63, 0x1, R2, P5 ;  /* 0x000000013f3f7824 */ /* 0x010fc400028e0602 */
[--C-:B------:R-:W-:Y:S01]  /*1ca440*/  IMAD.X R62, R62, 0x1, R2.reuse, P4 ;  /* 0x000000013e3e7824 */ /* 0x100fe200020e0602 */
[----:B------:R-:W-:Y:S02]  /*1ca450*/  IADD3 R60, P5, PT, R60, R252, RZ ;  /* 0x000000fc3c3c7210 */ /* 0x000fe40007fbe0ff */
[----:B------:R-:W-:Y:S01]  /*1ca460*/  STL [R1+0x81a8], R63 ;  /* 0x0081a83f01007387 */ /* 0x000fe20000100800 */
[----:B------:R-:W-:-:S05]  /*1ca470*/  IMAD.X R39, R39, 0x1, R2, P6 ;  /* 0x0000000127277824 */ /* 0x000fca00030e0602 */
[----:B------:R1:W-:Y:S04]  /*1ca480*/  STL [R1+0x81b8], R39 ;  /* 0x0081b82701007387 */ /* 0x0003e80000100800 */
[----:B------:R-:W-:Y:S04]  /*1ca490*/  STL [R1+0x81b0], R62 ;  /* 0x0081b03e01007387 */ /* 0x000fe80000100800 */
[----:B-1----:R-:W4:Y:S04]  /*1ca4a0*/  LDL.LU R39, [R1+0x816c] ;  /* 0x00816c0001277983 */ /* 0x002f280000300800 */
[----:B------:R-:W-:Y:S04]  /*1ca4b0*/  STL [R1+0x81cc], R60 ;  /* 0x0081cc3c01007387 */ /* 0x000fe80000100800 */
[----:B------:R-:W-:Y:S01]  /*1ca4c0*/  STL [R1+0x81c4], R235 ;  /* 0x0081c4eb01007387 */ /* 0x000fe20000100800 */
[----:B------:R-:W-:-:S05]  /*1ca4d0*/  IADD3 R6, P4, PT, R6, R252, RZ ;  /* 0x000000fc06067210 */ /* 0x000fca0007f9e0ff */
[----:B------:R1:W-:Y:S04]  /*1ca4e0*/  STL [R1+0x81d4], R6 ;  /* 0x0081d40601007387 */ /* 0x0003e80000100800 */
[----:B-1----:R-:W4:Y:S01]  /*1ca4f0*/  LDL.LU R6, [R1+0x8160] ;  /* 0x0081600001067983 */ /* 0x002f220000300800 */
[----:B------:R-:W-:-:S05]  /*1ca500*/  IADD3 R5, P6, PT, R5, R252, RZ ;  /* 0x000000fc05057210 */ /* 0x000fca0007fde0ff */
[----:B------:R1:W-:Y:S01]  /*1ca510*/  STL [R1+0x81dc], R5 ;  /* 0x0081dc0501007387 */ /* 0x0003e20000100800 */
[----:B------:R-:W-:Y:S01]  /*1ca520*/  IADD3.X R239, PT, PT, R239, R2, RZ, P3, !PT ;  /* 0x00000002efef7210 */ /* 0x000fe20001ffe4ff */
[----:B------:R-:W-:Y:S02]  /*1ca530*/  IMAD.X R59, R59, 0x1, R2, P5 ;  /* 0x000000013b3b7824 */ /* 0x000fe400028e0602 */
[----:B-1----:R-:W4:Y:S01]  /*1ca540*/  LDL.LU R5, [R1+0x8164] ;  /* 0x0081640001057983 */ /* 0x002f220000300800 */
[----:B------:R-:W-:-:S03]  /*1ca550*/  IADD3 R41, P3, PT, R41, R252, RZ ;  /* 0x000000fc29297210 */ /* 0x000fc60007f7e0ff */
[----:B------:R-:W-:Y:S04]  /*1ca560*/  STL [R1+0x81c0], R239 ;  /* 0x0081c0ef01007387 */ /* 0x000fe80000100800 */
[----:B------:R-:W-:Y:S04]  /*1ca570*/  STL [R1+0x81c8], R59 ;  /* 0x0081c83b01007387 */ /* 0x000fe80000100800 */
[----:B------:R1:W-:Y:S04]  /*1ca580*/  STL [R1+0x81e4], R41 ;  /* 0x0081e42901007387 */ /* 0x0003e80000100800 */
[----:B-1----:R-:W4:Y:S01]  /*1ca590*/  LDL.LU R41, [R1+0x8158] ;  /* 0x0081580001297983 */ /* 0x002f220000300800 */
[----:B------:R-:W-:-:S05]  /*1ca5a0*/  IMAD.X R4, R4, 0x1, R2, P4 ;  /* 0x0000000104047824 */ /* 0x000fca00020e0602 */
[----:B------:R1:W-:Y:S04]  /*1ca5b0*/  STL [R1+0x81d0], R4 ;  /* 0x0081d00401007387 */ /* 0x0003e80000100800 */
[----:B-1----:R-:W4:Y:S01]  /*1ca5c0*/  LDL.LU R4, [R1+0x815c] ;  /* 0x00815c0001047983 */ /* 0x002f220000300800 */
[-C--:B--2---:R-:W-:Y:S01]  /*1ca5d0*/  IADD3 R8, P5, PT, R8, R252.reuse, RZ ;  /* 0x000000fc08087210 */ /* 0x084fe20007fbe0ff */
[--C-:B------:R-:W-:Y:S01]  /*1ca5e0*/  IMAD.X R58, R58, 0x1, R2.reuse, P6 ;  /* 0x000000013a3a7824 */ /* 0x100fe200030e0602 */
[----:B------:R-:W-:Y:S02]  /*1ca5f0*/  IADD3 R57, P4, PT, R57, R252, RZ ;  /* 0x000000fc39397210 */ /* 0x000fe40007f9e0ff */
[----:B------:R-:W-:Y:S01]  /*1ca600*/  IADD3.X R56, PT, PT, R56, R2, RZ, P3, !PT ;  /* 0x0000000238387210 */ /* 0x000fe20001ffe4ff */
[----:B------:R1:W-:Y:S01]  /*1ca610*/  STL [R1+0x81e8], R8 ;  /* 0x0081e80801007387 */ /* 0x0003e20000100800 */
[-C--:B------:R-:W-:Y:S01]  /*1ca620*/  IADD3 R47, P6, PT, R47, R252.reuse, RZ ;  /* 0x000000fc2f2f7210 */ /* 0x080fe20007fde0ff */
[--C-:B------:R-:W-:Y:S01]  /*1ca630*/  IMAD.X R45, R45, 0x1, R2.reuse, P5 ;  /* 0x000000012d2d7824 */ /* 0x100fe200028e0602 */
[-C--:B---3--:R-:W-:Y:S01]  /*1ca640*/  IADD3 R43, P3, PT, R43, R252.reuse, RZ ;  /* 0x000000fc2b2b7210 */ /* 0x088fe20007f7e0ff */
[----:B------:R-:W-:Y:S01]  /*1ca650*/  IMAD.X R42, R42, 0x1, R2, P4 ;  /* 0x000000012a2a7824 */ /* 0x000fe200020e0602 */
[----:B-1----:R-:W2:Y:S04]  /*1ca660*/  LDL.LU R8, [R1+0x8150] ;  /* 0x0081500001087983 */ /* 0x002ea80000300800 */
[----:B------:R-:W-:Y:S04]  /*1ca670*/  STL [R1+0x81d8], R58 ;  /* 0x0081d83a01007387 */ /* 0x000fe80000100800 */
[----:B------:R-:W-:Y:S04]  /*1ca680*/  STL [R1+0x8180], R57 ;  /* 0x0081803901007387 */ /* 0x000fe80000100800 */
[----:B------:R-:W-:Y:S04]  /*1ca690*/  STL [R1+0x81e0], R56 ;  /* 0x0081e03801007387 */ /* 0x000fe80000100800 */
[----:B------:R-:W-:Y:S04]  /*1ca6a0*/  STL [R1+0x8178], R47 ;  /* 0x0081782f01007387 */ /* 0x000fe80000100800 */
[----:B------:R-:W-:Y:S01]  /*1ca6b0*/  STL [R1+0x817c], R45 ;  /* 0x00817c2d01007387 */ /* 0x000fe20000100800 */
[----:B------:R-:W-:-:S03]  /*1ca6c0*/  IADD3 R9, P5, PT, R9, R252, RZ ;  /* 0x000000fc09097210 */ /* 0x000fc60007fbe0ff */
[----:B------:R-:W3:Y:S04]  /*1ca6d0*/  LDL.LU R197, [R1+0x8154] ;  /* 0x0081540001c57983 */ /* 0x000ee80000300800 */
[----:B------:R-:W-:Y:S04]  /*1ca6e0*/  STL [R1+0x8170], R43 ;  /* 0x0081702b01007387 */ /* 0x000fe80000100800 */
[----:B------:R-:W3:Y:S04]  /*1ca6f0*/  LDL.LU R74, [R1+0x8148] ;  /* 0x00814800014a7983 */ /* 0x000ee80000300800 */
[----:B------:R-:W-:Y:S04]  /*1ca700*/  STL [R1+0x8174], R42 ;  /* 0x0081742a01007387 */ /* 0x000fe80000100800 */
[----:B------:R-:W3:Y:S04]  /*1ca710*/  LDL.LU R72, [R1+0x814c] ;  /* 0x00814c0001487983 */ /* 0x000ee80000300800 */
[----:B------:R1:W-:Y:S04]  /*1ca720*/  STL [R1+0x8168], R9 ;  /* 0x0081680901007387 */ /* 0x0003e80000100800 */
[----:B------:R-:W3:Y:S04]  /*1ca730*/  LDL.LU R67, [R1+0x8140] ;  /* 0x0081400001437983 */ /* 0x000ee80000300800 */
[----:B------:R-:W3:Y:S04]  /*1ca740*/  LDL.LU R66, [R1+0x8144] ;  /* 0x0081440001427983 */ /* 0x000ee80000300800 */
[----:B------:R-:W3:Y:S04]  /*1ca750*/  LDL.LU R65, [R1+0x8138] ;  /* 0x0081380001417983 */ /* 0x000ee80000300800 */
[----:B------:R-:W3:Y:S04]  /*1ca760*/  LDL.LU R64, [R1+0x813c] ;  /* 0x00813c0001407983 */ /* 0x000ee80000300800 */
[----:B-1----:R-:W3:Y:S04]  /*1ca770*/  LDL.LU R9, [R1+0x8130] ;  /* 0x0081300001097983 */ /* 0x002ee80000300800 */
[----:B------:R-:W3:Y:S04]  /*1ca780*/  LDL.LU R63, [R1+0x8134] ;  /* 0x00813400013f7983 */ /* 0x000ee80000300800 */
[----:B------:R-:W3:Y:S01]  /*1ca790*/  LDL.LU R62, [R1+0x8128] ;  /* 0x00812800013e7983 */ /* 0x000ee20000300800 */
[----:B----4-:R-:W-:-:S05]  /*1ca7a0*/  IMAD.X R39, R39, 0x1, R2, P6 ;  /* 0x0000000127277824 */ /* 0x010fca00030e0602 */
[----:B------:R1:W-:Y:S04]  /*1ca7b0*/  STL [R1+0x816c], R39 ;  /* 0x00816c2701007387 */ /* 0x0003e80000100800 */
[----:B-1----:R-:W4:Y:S01]  /*1ca7c0*/  LDL.LU R39, [R1+0x812c] ;  /* 0x00812c0001277983 */ /* 0x002f220000300800 */
[----:B------:R-:W-:-:S05]  /*1ca7d0*/  IADD3 R6, P4, PT, R6, R252, RZ ;  /* 0x000000fc06067210 */ /* 0x000fca0007f9e0ff */
[----:B------:R1:W-:Y:S04]  /*1ca7e0*/  STL [R1+0x8160], R6 ;  /* 0x0081600601007387 */ /* 0x0003e80000100800 */
[----:B-1----:R-:W4:Y:S04]  /*1ca7f0*/  LDL.LU R6, [R1+0x8120] ;  /* 0x0081200001067983 */ /* 0x002f280000300800 */
[----:B------:R-:W4:Y:S04]  /*1ca800*/  LDL.LU R60, [R1+0x8124] ;  /* 0x00812400013c7983 */ /* 0x000f280000300800 */
[----:B------:R-:W4:Y:S04]  /*1ca810*/  LDL.LU R59, [R1+0x8118] ;  /* 0x00811800013b7983 */ /* 0x000f280000300800 */
[----:B------:R-:W4:Y:S01]  /*1ca820*/  LDL.LU R58, [R1+0x811c] ;  /* 0x00811c00013a7983 */ /* 0x000f220000300800 */
[----:B------:R-:W-:-:S05]  /*1ca830*/  IADD3.X R5, PT, PT, R5, R2, RZ, P3, !PT ;  /* 0x0000000205057210 */ /* 0x000fca0001ffe4ff */
[----:B------:R1:W-:Y:S04]  /*1ca840*/  STL [R1+0x8164], R5 ;  /* 0x0081640501007387 */ /* 0x0003e80000100800 */
[----:B-1----:R-:W4:Y:S01]  /*1ca850*/  LDL.LU R5, [R1+0x8110] ;  /* 0x0081100001057983 */ /* 0x002f220000300800 */
[----:B------:R-:W-:-:S05]  /*1ca860*/  IMAD.X R4, R4, 0x1, R2, P5 ;  /* 0x0000000104047824 */ /* 0x000fca00028e0602 */
[----:B------:R1:W-:Y:S04]  /*1ca870*/  STL [R1+0x815c], R4 ;  /* 0x00815c0401007387 */ /* 0x0003e80000100800 */
[----:B-1----:R-:W4:Y:S01]  /*1ca880*/  LDL.LU R4, [R1+0x8114] ;  /* 0x0081140001047983 */ /* 0x002f220000300800 */
[-C--:B------:R-:W-:Y:S02]  /*1ca890*/  IADD3 R41, P6, PT, R41, R252.reuse, RZ ;  /* 0x000000fc29297210 */ /* 0x080fe40007fde0ff */
[----:B--2---:R-:W-:-:S03]  /*1ca8a0*/  IADD3 R8, P3, PT, R8, R252, RZ ;  /* 0x000000fc08087210 */ /* 0x004fc60007f7e0ff */
[----:B------:R1:W-:Y:S04]  /*1ca8b0*/  STL [R1+0x8158], R41 ;  /* 0x0081582901007387 */ /* 0x0003e80000100800 */
[----:B------:R-:W2:Y:S04]  /*1ca8c0*/  LDL.LU R57, [R1+0x8108] ;  /* 0x0081080001397983 */ /* 0x000ea80000300800 */
[----:B------:R-:W2:Y:S04]  /*1ca8d0*/  LDL.LU R56, [R1+0x810c] ;  /* 0x00810c0001387983 */ /* 0x000ea80000300800 */
[----:B------:R-:W2:Y:S04]  /*1ca8e0*/  LDL.LU R47, [R1+0x8100] ;  /* 0x00810000012f7983 */ /* 0x000ea80000300800 */
[----:B------:R1:W-:Y:S04]  /*1ca8f0*/  STL [R1+0x8150], R8 ;  /* 0x0081500801007387 */ /* 0x0003e80000100800 */
[----:B------:R-:W2:Y:S01]  /*1ca900*/  LDL.LU R45, [R1+0x8104] ;  /* 0x00810400012d7983 */ /* 0x000ea20000300800 */
[----:B---3--:R-:W-:-:S03]  /*1ca910*/  IMAD.X R197, R197, 0x1, R2, P4 ;  /* 0x00000001c5c57824 */ /* 0x008fc600020e0602 */
[----:B------:R-:W3:Y:S01]  /*1ca920*/  LDL.LU R43, [R1+0x80f8] ;  /* 0x0080f800012b7983 */ /* 0x000ee20000300800 */
[----:B------:R-:W-:-:S03]  /*1ca930*/  IADD3 R74, P5, PT, R74, R252, RZ ;  /* 0x000000fc4a4a7210 */ /* 0x000fc60007fbe0ff */
[----:B------:R-:W3:Y:S01]  /*1ca940*/  LDL.LU R42, [R1+0x80fc] ;  /* 0x0080fc00012a7983 */ /* 0x000ee20000300800 */
[----:B------:R-:W-:-:S03]  /*1ca950*/  IMAD.X R72, R72, 0x1, R2, P6 ;  /* 0x0000000148487824 */ /* 0x000fc600030e0602 */
[----:B-1----:R-:W3:Y:S01]  /*1ca960*/  LDL.LU R41, [R1+0x80f0] ;  /* 0x0080f00001297983 */ /* 0x002ee20000300800 */
[----:B------:R-:W-:Y:S02]  /*1ca970*/  IADD3 R67, P4, PT, R67, R252, RZ ;  /* 0x000000fc43437210 */ /* 0x000fe40007f9e0ff */
[----:B------:R-:W-:Y:S01]  /*1ca980*/  IADD3.X R66, PT, PT, R66, R2, RZ, P3, !PT ;  /* 0x0000000242427210 */ /* 0x000fe20001ffe4ff */
[----:B------:R-:W3:Y:S01]  /*1ca990*/  LDL.LU R8, [R1+0x80f4] ;  /* 0x0080f40001087983 */ /* 0x000ee20000300800 */
[----:B------:R-:W-:-:S03]  /*1ca9a0*/  IADD3 R65, P6, PT, R65, R252, RZ ;  /* 0x000000fc41417210 */ /* 0x000fc60007fde0ff */
[----:B------:R-:W-:Y:S01]  /*1ca9b0*/  STL [R1+0x8154], R197 ;  /* 0x008154c501007387 */ /* 0x000fe20000100800 */
[----:B------:R-:W-:-:S03]  /*1ca9c0*/  IADD3 R9, P3, PT, R9, R252, RZ ;  /* 0x000000fc09097210 */ /* 0x000fc60007f7e0ff */
[----:B------:R-:W-:Y:S04]  /*1ca9d0*/  STL [R1+0x8148], R74 ;  /* 0x0081484a01007387 */ /* 0x000fe80000100800 */
[----:B------:R-:W-:Y:S01]  /*1ca9e0*/  STL [R1+0x814c], R72 ;  /* 0x00814c4801007387 */ /* 0x000fe20000100800 */
[----:B------:R-:W-:-:S03]  /*1ca9f0*/  IMAD.X R64, R64, 0x1, R2, P5 ;  /* 0x0000000140407824 */ /* 0x000fc600028e0602 */
[----:B------:R-:W-:Y:S04]  /*1caa00*/  STL [R1+0x8140], R67 ;  /* 0x0081404301007387 */ /* 0x000fe80000100800 */
[----:B------:R-:W-:Y:S04]  /*1caa10*/  STL [R1+0x8144], R66 ;  /* 0x0081444201007387 */ /* 0x000fe80000100800 */
[----:B------:R1:W-:Y:S01]  /*1caa20*/  STL [R1+0x8130], R9 ;  /* 0x0081300901007387 */ /* 0x0003e20000100800 */
[----:B------:R-:W-:-:S03]  /*1caa30*/  IMAD.X R63, R63, 0x1, R2, P4 ;  /* 0x000000013f3f7824 */ /* 0x000fc600020e0602 */
[----:B------:R-:W-:Y:S01]  /*1caa40*/  STL [R1+0x8138], R65 ;  /* 0x0081384101007387 */ /* 0x000fe20000100800 */
[----:B------:R-:W-:-:S03]  /*1caa50*/  IADD3 R62, P5, PT, R62, R252, RZ ;  /* 0x000000fc3e3e7210 */ /* 0x000fc60007fbe0ff */
[----:B-1----:R-:W3:Y:S04]  /*1caa60*/  LDL.LU R9, [R1+0x80ec] ;  /* 0x0080ec0001097983 */ /* 0x002ee80000300800 */
[----:B------:R-:W-:Y:S01]  /*1caa70*/  STL [R1+0x813c], R64 ;  /* 0x00813c4001007387 */ /* 0x000fe20000100800 */
[----:B----4-:R-:W-:-:S05]  /*1caa80*/  IMAD.X R39, R39, 0x1, R2, P6 ;  /* 0x0000000127277824 */ /* 0x010fca00030e0602 */
[----:B------:R1:W-:Y:S04]  /*1caa90*/  STL [R1+0x812c], R39 ;  /* 0x00812c2701007387 */ /* 0x0003e80000100800 */
[----:B------:R-:W-:Y:S04]  /*1caaa0*/  STL [R1+0x8134], R63 ;  /* 0x0081343f01007387 */ /* 0x000fe80000100800 */
[----:B-1----:R-:W4:Y:S04]  /*1caab0*/  LDL.LU R39, [R1+0x8094] ;  /* 0x0080940001277983 */ /* 0x002f280000300800 */
[----:B------:R-:W-:Y:S01]  /*1caac0*/  STL [R1+0x8128], R62 ;  /* 0x0081283e01007387 */ /* 0x000fe20000100800 */
[----:B------:R-:W-:-:S02]  /*1caad0*/  IADD3 R6, P4, PT, R6, R252, RZ ;  /* 0x000000fc06067210 */ /* 0x000fc40007f9e0ff */
[----:B------:R-:W-:Y:S02]  /*1caae0*/  IADD3.X R60, PT, PT, R60, R2, RZ, P3, !PT ;  /* 0x000000023c3c7210 */ /* 0x000fe40001ffe4ff */
[-C--:B------:R-:W-:Y:S01]  /*1caaf0*/  IADD3 R59, P6, PT, R59, R252.reuse, RZ ;  /* 0x000000fc3b3b7210 */ /* 0x080fe20007fde0ff */
[----:B------:R-:W-:Y:S01]  /*1cab00*/  IMAD.X R58, R58, 0x1, R2, P5 ;  /* 0x000000013a3a7824 */ /* 0x000fe200028e0602 */
[----:B------:R1:W-:Y:S04]  /*1cab10*/  STL [R1+0x8120], R6 ;  /* 0x0081200601007387 */ /* 0x0003e80000100800 */
[----:B-1----:R-:W4:Y:S04]  /*1cab20*/  LDL.LU R6, [R1+0x8084] ;  /* 0x0080840001067983 */ /* 0x002f280000300800 */
[----:B------:R-:W-:Y:S01]  /*1cab30*/  STL [R1+0x8124], R60 ;  /* 0x0081243c01007387 */ /* 0x000fe20000100800 */
[----:B------:R-:W-:-:S05]  /*1cab40*/  IADD3 R5, P3, PT, R5, R252, RZ ;  /* 0x000000fc05057210 */ /* 0x000fca0007f7e0ff */
[----:B------:R1:W-:Y:S04]  /*1cab50*/  STL [R1+0x8110], R5 ;  /* 0x0081100501007387 */ /* 0x0003e80000100800 */
[----:B------:R-:W-:Y:S04]  /*1cab60*/  STL [R1+0x8118], R59 ;  /* 0x0081183b01007387 */ /* 0x000fe80000100800 */
[----:B-1----:R-:W4:Y:S04]  /*1cab70*/  LDL.LU R5, [R1+0x809c] ;  /* 0x00809c0001057983 */ /* 0x002f280000300800 */
[----:B------:R-:W-:Y:S04]  /*1cab80*/  STL [R1+0x811c], R58 ;  /* 0x00811c3a01007387 */ /* 0x000fe80000100800 */
[----:B------:R-:W4:Y:S01]  /*1cab90*/  LDL.LU R66, [R1+0x808c] ;  /* 0x00808c0001427983 */ /* 0x000f220000300800 */
[----:B------:R-:W-:-:S05]  /*1caba0*/  IMAD.X R4, R4, 0x1, R2, P4 ;  /* 0x0000000104047824 */ /* 0x000fca00020e0602 */
[----:B------:R1:W-:Y:S04]  /*1cabb0*/  STL [R1+0x8114], R4 ;  /* 0x0081140401007387 */ /* 0x0003e80000100800 */
[----:B-1----:R-:W4:Y:S01]  /*1cabc0*/  LDL.LU R4, [R1+0x8090] ;  /* 0x0080900001047983 */ /* 0x002f220000300800 */
[-C--:B--2---:R-:W-:Y:S01]  /*1cabd0*/  IADD3 R57, P5, PT, R57, R252.reuse, RZ ;  /* 0x000000fc39397210 */ /* 0x084fe20007fbe0ff */
[--C-:B------:R-:W-:Y:S01]  /*1cabe0*/  IMAD.X R56, R56, 0x1, R2.reuse, P6 ;  /* 0x0000000138387824 */ /* 0x100fe200030e0602 */
[----:B------:R-:W-:Y:S02]  /*1cabf0*/  IADD3 R47, P4, PT, R47, R252, RZ ;  /* 0x000000fc2f2f7210 */ /* 0x000fe40007f9e0ff */
[----:B------:R-:W-:Y:S02]  /*1cac00*/  IADD3.X R45, PT, PT, R45, R2, RZ, P3, !PT ;  /* 0x000000022d2d7210 */ /* 0x000fe40001ffe4ff */
[----:B---3--:R-:W-:Y:S01]  /*1cac10*/  IADD3 R43, P6, PT, R43, R252, RZ ;  /* 0x000000fc2b2b7210 */ /* 0x008fe20007fde0ff */
[----:B------:R-:W-:Y:S04]  /*1cac20*/  STL [R1+0x8108], R57 ;  /* 0x0081083901007387 */ /* 0x000fe80000100800 */
[----:B------:R-:W-:Y:S01]  /*1cac30*/  STL [R1+0x810c], R56 ;  /* 0x00810c3801007387 */ /* 0x000fe20000100800 */
[----:B------:R-:W-:-:S03]  /*1cac40*/  IMAD.X R42, R42, 0x1, R2, P5 ;  /* 0x000000012a2a7824 */ /* 0x000fc600028e0602 */
[----:B------:R-:W-:Y:S01]  /*1cac50*/  STL [R1+0x8100], R47 ;  /* 0x0081002f01007387 */ /* 0x000fe20000100800 */
[--C-:B------:R-:W-:Y:S01]  /*1cac60*/  IMAD.X R8, R8, 0x1, R2.reuse, P4 ;  /* 0x0000000108087824 */ /* 0x100fe200020e0602 */
[----:B------:R-:W-:Y:S02]  /*1cac70*/  IADD3 R41, P3, PT, R41, R252, RZ ;  /* 0x000000fc29297210 */ /* 0x000fe40007f7e0ff */
[----:B------:R-:W-:Y:S04]  /*1cac80*/  STL [R1+0x8104], R45 ;  /* 0x0081042d01007387 */ /* 0x000fe80000100800 */
[----:B------:R-:W-:Y:S04]  /*1cac90*/  STL [R1+0x80f8], R43 ;  /* 0x0080f82b01007387 */ /* 0x000fe80000100800 */
[----:B------:R-:W2:Y:S04]  /*1caca0*/  LDL.LU R67, [R1+0x80a4] ;  /* 0x0080a40001437983 */ /* 0x000ea80000300800 */
[----:B------:R-:W-:Y:S04]  /*1cacb0*/  STL [R1+0x80fc], R42 ;  /* 0x0080fc2a01007387 */ /* 0x000fe80000100800 */
[----:B------:R1:W-:Y:S04]  /*1cacc0*/  STL [R1+0x80f4], R8 ;  /* 0x0080f40801007387 */ /* 0x0003e80000100800 */
[----:B------:R-:W-:Y:S01]  /*1cacd0*/  STL [R1+0x80f0], R41 ;  /* 0x0080f02901007387 */ /* 0x000fe20000100800 */
[----:B------:R-:W-:-:S03]  /*1cace0*/  IMAD.X R9, R9, 0x1, R2, P6 ;  /* 0x0000000109097824 */ /* 0x000fc600030e0602 */
[----:B-1----:R-:W3:Y:S04]  /*1cacf0*/  LDL.LU R8, [R1+0x8088] ;  /* 0x0080880001087983 */ /* 0x002ee80000300800 */
[----:B------:R-:W3:Y:S04]  /*1cad00*/  LDL.LU R230, [R1+0x80ac] ;  /* 0x0080ac0001e67983 */ /* 0x000ee80000300800 */
[----:B------:R-:W3:Y:S04]  /*1cad10*/  LDL.LU R47, [R1+0x80b4] ;  /* 0x0080b400012f7983 */ /* 0x000ee80000300800 */
[----:B------:R-:W3:Y:S04]  /*1cad20*/  LDL.LU R59, [R1+0x80bc] ;  /* 0x0080bc00013b7983 */ /* 0x000ee80000300800 */
[----:B------:R-:W3:Y:S04]  /*1cad30*/  LDL.LU R232, [R1+0x80c4] ;  /* 0x0080c40001e87983 */ /* 0x000ee80000300800 */
[----:B------:R-:W3:Y:S04]  /*1cad40*/  LDL.LU R74, [R1+0x80cc] ;  /* 0x0080cc00014a7983 */ /* 0x000ee80000300800 */
[----:B------:R1:W-:Y:S04]  /*1cad50*/  STL [R1+0x80ec], R9 ;  /* 0x0080ec0901007387 */ /* 0x0003e80000100800 */
[----:B-1----:R-:W3:Y:S04]  /*1cad60*/  LDL.LU R9, [R1+0x80a0] ;  /* 0x0080a00001097983 */ /* 0x002ee80000300800 */
[----:B------:R-:W3:Y:S04]  /*1cad70*/  LDL.LU R72, [R1+0x8098] ;  /* 0x0080980001487983 */ /* 0x000ee80000300800 */
[----:B------:R-:W3:Y:S01]  /*1cad80*/  LDL.LU R234, [R1+0x80a8] ;  /* 0x0080a80001ea7983 */ /* 0x000ee20000300800 */
[----:B----4-:R-:W-:-:S02]  /*1cad90*/  IADD3 R39, P4, PT, R39, R252, RZ ;  /* 0x000000fc27277210 */ /* 0x010fc40007f9e0ff */
[----:B------:R-:W-:Y:S02]  /*1cada0*/  IADD3.X R6, PT, PT, R6, R2, RZ, P3, !PT ;  /* 0x0000000206067210 */ /* 0x000fe40001ffe4ff */
[-C--:B------:R-:W-:Y:S02]  /*1cadb0*/  IADD3 R66, P5, PT, R66, R252.reuse, RZ ;  /* 0x000000fc42427210 */ /* 0x080fe40007fbe0ff */
[----:B------:R-:W-:-:S03]  /*1cadc0*/  IADD3 R5, P6, PT, R5, R252, RZ ;  /* 0x000000fc05057210 */ /* 0x000fc60007fde0ff */
[----:B------:R-:W-:Y:S04]  /*1cadd0*/  STL [R1+0x808c], R66 ;  /* 0x00808c4201007387 */ /* 0x000fe80000100800 */
[----:B------:R-:W4:Y:S04]  /*1cade0*/  LDL.LU R225, [R1+0x80b0] ;  /* 0x0080b00001e17983 */ /* 0x000f280000300800 */
[----:B------:R-:W-:Y:S04]  /*1cadf0*/  STL [R1+0x8094], R39 ;  /* 0x0080942701007387 */ /* 0x000fe80000100800 */
[----:B------:R-:W4:Y:S04]  /*1cae00*/  LDL.LU R60, [R1+0x80b8] ;  /* 0x0080b800013c7983 */ /* 0x000f280000300800 */
[----:B------:R-:W4:Y:S04]  /*1cae10*/  LDL.LU R233, [R1+0x80c0] ;  /* 0x0080c00001e97983 */ /* 0x000f280000300800 */
[----:B------:R-:W-:Y:S04]  /*1cae20*/  STL [R1+0x8084], R6 ;  /* 0x0080840601007387 */ /* 0x000fe80000100800 */
[----:B------:R-:W4:Y:S04]  /*1cae30*/  LDL.LU R206, [R1+0x80c8] ;  /* 0x0080c80001ce7983 */ /* 0x000f280000300800 */
[----:B------:R1:W-:Y:S04]  /*1cae40*/  STL [R1+0x809c], R5 ;  /* 0x00809c0501007387 */ /* 0x0003e80000100800 */
[----:B-1----:R-:W4:Y:S01]  /*1cae50*/  LDL.LU R5, [R1+0x80d4] ;  /* 0x0080d40001057983 */ /* 0x002f220000300800 */
[----:B------:R-:W-:-:S05]  /*1cae60*/  IMAD.X R4, R4, 0x1, R2, P4 ;  /* 0x0000000104047824 */ /* 0x000fca00020e0602 */
[----:B------:R1:W-:Y:S04]  /*1cae70*/  STL [R1+0x8090], R4 ;  /* 0x0080900401007387 */ /* 0x0003e80000100800 */
        /* <DEDUP_REMOVED lines=9> */
[----:B--2---:R-:W-:-:S03]  /*1caf10*/  IADD3 R67, P3, PT, R67, R252, RZ ;  /* 0x000000fc43437210 */ /* 0x004fc60007f7e0ff */
[----:B------:R-:W2:Y:S01]  /*1caf20*/  LDL.LU R41, [R1+0x806c] ;  /* 0x00806c0001297983 */ /* 0x000ea20000300800 */
[----:B---3--:R-:W-:Y:S01]  /*1caf30*/  IMAD.X R8, R8, 0x1, R2, P5 ;  /* 0x0000000108087824 */ /* 0x008fe200028e0602 */
[-C--:B------:R-:W-:Y:S02]  /*1caf40*/  IADD3 R230, P5, PT, R230, R252.reuse, RZ ;  /* 0x000000fce6e67210 */ /* 0x080fe40007fbe0ff */
[----:B------:R-:W3:Y:S01]  /*1caf50*/  LDL.LU R39, [R1+0x8074] ;  /* 0x0080740001277983 */ /* 0x000ee20000300800 */
[----:B------:R-:W-:-:S03]  /*1caf60*/  IADD3 R47, P4, PT, R47, R252, RZ ;  /* 0x000000fc2f2f7210 */ /* 0x000fc60007f9e0ff */
[----:B------:R-:W3:Y:S04]  /*1caf70*/  LDL.LU R6, [R1+0x8070] ;  /* 0x0080700001067983 */ /* 0x000ee80000300800 */
[----:B------:R-:W-:Y:S04]  /*1caf80*/  STL [R1+0x8088], R8 ;  /* 0x0080880801007387 */ /* 0x000fe80000100800 */
[----:B------:R-:W-:Y:S04]  /*1caf90*/  STL [R1+0x80a4], R67 ;  /* 0x0080a44301007387 */ /* 0x000fe80000100800 */
[----:B------:R-:W-:Y:S01]  /*1cafa0*/  STL [R1+0x80ac], R230 ;  /* 0x0080ace601007387 */ /* 0x000fe20000100800 */
[----:B------:R-:W-:Y:S01]  /*1cafb0*/  IADD3.X R9, PT, PT, R9, R2, RZ, P3, !PT ;  /* 0x0000000209097210 */ /* 0x000fe20001ffe4ff */
[----:B------:R-:W-:-:S02]  /*1cafc0*/  IMAD.X R72, R72, 0x1, R2, P6 ;  /* 0x0000000148487824 */ /* 0x000fc400030e0602 */
[--C-:B------:R-:W-:Y:S01]  /*1cafd0*/  IMAD.X R234, R234, 0x1, R2.reuse, P5 ;  /* 0x00000001eaea7824 */ /* 0x100fe200028e0602 */
[-C--:B------:R-:W-:Y:S02]  /*1cafe0*/  IADD3 R59, P6, PT, R59, R252.reuse, RZ ;  /* 0x000000fc3b3b7210 */ /* 0x080fe40007fde0ff */
[-C--:B------:R-:W-:Y:S01]  /*1caff0*/  IADD3 R232, P3, PT, R232, R252.reuse, RZ ;  /* 0x000000fce8e87210 */ /* 0x080fe20007f7e0ff */
[----:B------:R-:W-:Y:S04]  /*1cb000*/  STL [R1+0x8098], R72 ;  /* 0x0080984801007387 */ /* 0x000fe80000100800 */
[----:B------:R-:W-:Y:S04]  /*1cb010*/  STL [R1+0x80a0], R9 ;  /* 0x0080a00901007387 */ /* 0x000fe80000100800 */
[----:B------:R-:W-:Y:S04]  /*1cb020*/  STL [R1+0x80b4], R47 ;  /* 0x0080b42f01007387 */ /* 0x000fe80000100800 */
[----:B------:R-:W-:Y:S04]  /*1cb030*/  STL [R1+0x80a8], R234 ;  /* 0x0080a8ea01007387 */ /* 0x000fe80000100800 */
[----:B------:R-:W-:Y:S01]  /*1cb040*/  STL [R1+0x80bc], R59 ;  /* 0x0080bc3b01007387 */ /* 0x000fe20000100800 */
[----:B------:R-:W-:Y:S01]  /*1cb050*/  IADD3 R74, P5, PT, R74, R252, RZ ;  /* 0x000000fc4a4a7210 */ /* 0x000fe20007fbe0ff */
[----:B----4-:R-:W-:-:S02]  /*1cb060*/  IMAD.X R225, R225, 0x1, R2, P4 ;  /* 0x00000001e1e17824 */ /* 0x010fc400020e0602 */
[----:B------:R-:W-:-:S03]  /*1cb070*/  IMAD.X R60, R60, 0x1, R2, P6 ;  /* 0x000000013c3c7824 */ /* 0x000fc600030e0602 */
[----:B------:R-:W-:Y:S04]  /*1cb080*/  STL [R1+0x80b0], R225 ;  /* 0x0080b0e101007387 */ /* 0x000fe80000100800 */
[----:B------:R-:W-:Y:S04]  /*1cb090*/  STL [R1+0x80c4], R232 ;  /* 0x0080c4e801007387 */ /* 0x000fe80000100800 */
[----:B------:R-:W4:Y:S01]  /*1cb0a0*/  LDL.LU R45, [R1+0x8064] ;  /* 0x00806400012d7983 */ /* 0x000f220000300800 */
[----:B------:R-:W-:-:S05]  /*1cb0b0*/  IADD3 R5, P4, PT, R5, R252, RZ ;  /* 0x000000fc05057210 */ /* 0x000fca0007f9e0ff */
[----:B------:R1:W-:Y:S01]  /*1cb0c0*/  STL [R1+0x80d4], R5 ;  /* 0x0080d40501007387 */ /* 0x0003e20000100800 */
[----:B------:R-:W-:-:S03]  /*1cb0d0*/  IADD3.X R233, PT, PT, R233, R2, RZ, P3, !PT ;  /* 0x00000002e9e97210 */ /* 0x000fc60001ffe4ff */
[----:B-1----:R-:W4:Y:S04]  /*1cb0e0*/  LDL.LU R5, [R1+0x8060] ;  /* 0x0080600001057983 */ /* 0x002f280000300800 */
[----:B------:R-:W-:Y:S04]  /*1cb0f0*/  STL [R1+0x80b8], R60 ;  /* 0x0080b83c01007387 */ /* 0x000fe80000100800 */
[----:B------:R-:W-:Y:S01]  /*1cb100*/  STL [R1+0x80cc], R74 ;  /* 0x0080cc4a01007387 */ /* 0x000fe20000100800 */
[----:B------:R-:W-:Y:S01]  /*1cb110*/  IADD3 R4, P6, PT, R4, R252, RZ ;  /* 0x000000fc04047210 */ /* 0x000fe20007fde0ff */
[----:B------:R-:W-:-:S04]  /*1cb120*/  IMAD.X R43, R43, 0x1, R2, P4 ;  /* 0x000000012b2b7824 */ /* 0x000fc800020e0602 */
[----:B------:R1:W-:Y:S04]  /*1cb130*/  STL [R1+0x80dc], R4 ;  /* 0x0080dc0401007387 */ /* 0x0003e80000100800 */
[----:B-1----:R-:W4:Y:S04]  /*1cb140*/  LDL.LU R4, [R1+0x8068] ;  /* 0x0080680001047983 */ /* 0x002f280000300800 */
[----:B------:R-:W-:Y:S04]  /*1cb150*/  STL [R1+0x80c0], R233 ;  /* 0x0080c0e901007387 */ /* 0x000fe80000100800 */
[----:B------:R1:W-:Y:S04]  /*1cb160*/  STL [R1+0x80d0], R43 ;  /* 0x0080d02b01007387 */ /* 0x0003e80000100800 */
[----:B-1----:R-:W4:Y:S01]  /*1cb170*/  LDL.LU R43, [R1+0x8058] ;  /* 0x00805800012b7983 */ /* 0x002f220000300800 */
[----:B------:R-:W-:Y:S01]  /*1cb180*/  IMAD.X R206, R206, 0x1, R2, P5 ;  /* 0x00000001cece7824 */ /* 0x000fe200028e0602 */
[----:B------:R-:W-:-:S02]  /*1cb190*/  IADD3 R64, P3, PT, R64, R252, RZ ;  /* 0x000000fc40407210 */ /* 0x000fc40007f7e0ff */
[-C--:B------:R-:W-:Y:S01]  /*1cb1a0*/  IADD3 R63, P5, PT, R63, R252.reuse, RZ ;  /* 0x000000fc3f3f7210 */ /* 0x080fe20007fbe0ff */
[--C-:B------:R-:W-:Y:S01]  /*1cb1b0*/  IMAD.X R62, R62, 0x1, R2.reuse, P6 ;  /* 0x000000013e3e7824 */ /* 0x100fe200030e0602 */
[----:B------:R-:W-:Y:S02]  /*1cb1c0*/  IADD3 R58, P4, PT, R58, R252, RZ ;  /* 0x000000fc3a3a7210 */ /* 0x000fe40007f9e0ff */
[----:B------:R-:W-:Y:S01]  /*1cb1d0*/  IADD3.X R57, PT, PT, R57, R2, RZ, P3, !PT ;  /* 0x0000000239397210 */ /* 0x000fe20001ffe4ff */
[----:B------:R-:W-:Y:S01]  /*1cb1e0*/  STL [R1+0x80e4], R64 ;  /* 0x0080e44001007387 */ /* 0x000fe20000100800 */
[----:B------:R-:W-:-:S03]  /*1cb1f0*/  IMAD.X R42, R42, 0x1, R2, P5 ;  /* 0x000000012a2a7824 */ /* 0x000fc600028e0602 */
[----:B------:R-:W-:Y:S04]  /*1cb200*/  STL [R1+0x80c8], R206 ;  /* 0x0080c8ce01007387 */ /* 0x000fe80000100800 */
[----:B------:R-:W-:Y:S01]  /*1cb210*/  STL [R1+0x80e8], R63 ;  /* 0x0080e83f01007387 */ /* 0x000fe20000100800 */
[----:B------:R-:W-:-:S03]  /*1cb220*/  IADD3 R56, P6, PT, R56, R252, RZ ;  /* 0x000000fc38387210 */ /* 0x000fc60007fde0ff */
[----:B------:R-:W-:Y:S04]  /*1cb230*/  STL [R1+0x80d8], R62 ;  /* 0x0080d83e01007387 */ /* 0x000fe80000100800 */
[----:B------:R-:W-:Y:S04]  /*1cb240*/  STL [R1+0x8080], R58 ;  /* 0x0080803a01007387 */ /* 0x000fe80000100800 */
[----:B------:R1:W-:Y:S04]  /*1cb250*/  STL [R1+0x807c], R42 ;  /* 0x00807c2a01007387 */ /* 0x0003e80000100800 */
[----:B------:R-:W-:Y:S01]  /*1cb260*/  STL [R1+0x80e0], R57 ;  /* 0x0080e03901007387 */ /* 0x000fe20000100800 */
[----:B--2---:R-:W-:Y:S01]  /*1cb270*/  IADD3 R41, P3, PT, R41, R252, RZ ;  /* 0x000000fc29297210 */ /* 0x004fe20007f7e0ff */
[----:B---3--:R-:W-:-:S02]  /*1cb280*/  IMAD.X R39, R39, 0x1, R2, P4 ;  /* 0x0000000127277824 */ /* 0x008fc400020e0602 */
[----:B-1----:R-:W2:Y:S04]  /*1cb290*/  LDL.LU R42, [R1+0x805c] ;  /* 0x00805c00012a7983 */ /* 0x002ea80000300800 */
[----:B------:R-:W-:Y:S04]  /*1cb2a0*/  STL [R1+0x8078], R56 ;  /* 0x0080783801007387 */ /* 0x000fe80000100800 */
[----:B------:R-:W3:Y:S04]  /*1cb2b0*/  LDL.LU R220, [R1+0x8050] ;  /* 0x0080500001dc7983 */ /* 0x000ee80000300800 */
[----:B------:R-:W3:Y:S04]  /*1cb2c0*/  LDL.LU R219, [R1+0x8054] ;  /* 0x0080540001db7983 */ /* 0x000ee80000300800 */
[----:B------:R1:W-:Y:S04]  /*1cb2d0*/  STL [R1+0x806c], R41 ;  /* 0x00806c2901007387 */ /* 0x0003e80000100800 */
[----:B------:R-:W3:Y:S04]  /*1cb2e0*/  LDL.LU R218, [R1+0x8048] ;  /* 0x0080480001da7983 */ /* 0x000ee80000300800 */
[----:B------:R1:W-:Y:S04]  /*1cb2f0*/  STL [R1+0x8074], R39 ;  /* 0x0080742701007387 */ /* 0x0003e80000100800 */
[----:B------:R-:W3:Y:S01]  /*1cb300*/  LDL.LU R217, [R1+0x804c] ;  /* 0x00804c0001d97983 */ /* 0x000ee20000300800 */
[----:B------:R-:W-:-:S03]  /*1cb310*/  IADD3 R6, P5, PT, R6, R252, RZ ;  /* 0x000000fc06067210 */ /* 0x000fc60007fbe0ff */
[----:B------:R-:W3:Y:S04]  /*1cb320*/  LDL.LU R216, [R1+0x8040] ;  /* 0x0080400001d87983 */ /* 0x000ee80000300800 */
[----:B------:R-:W3:Y:S04]  /*1cb330*/  LDL.LU R209, [R1+0x8044] ;  /* 0x0080440001d17983 */ /* 0x000ee80000300800 */
[----:B-1----:R-:W3:Y:S04]  /*1cb340*/  LDL.LU R41, [R1+0x8038] ;  /* 0x0080380001297983 */ /* 0x002ee80000300800 */
[----:B------:R-:W3:Y:S04]  /*1cb350*/  LDL.LU R39, [R1+0x803c] ;  /* 0x00803c0001277983 */ /* 0x000ee80000300800 */
[----:B------:R1:W-:Y:S04]  /*1cb360*/  STL [R1+0x8070], R6 ;  /* 0x0080700601007387 */ /* 0x0003e80000100800 */
[----:B-1----:R-:W3:Y:S04]  /*1cb370*/  LDL.LU R6, [R1+0x8030] ;  /* 0x0080300001067983 */ /* 0x002ee80000300800 */
[----:B------:R-:W3:Y:S04]  /*1cb380*/  LDL.LU R208, [R1+0x8034] ;  /* 0x0080340001d07983 */ /* 0x000ee80000300800 */
[----:B------:R-:W3:Y:S01]  /*1cb390*/  LDL.LU R207, [R1+0x8028] ;  /* 0x0080280001cf7983 */ /* 0x000ee20000300800 */
[----:B----4-:R-:W-:-:S05]  /*1cb3a0*/  IMAD.X R45, R45, 0x1, R2, P6 ;  /* 0x000000012d2d7824 */ /* 0x010fca00030e0602 */
[----:B------:R-:W-:Y:S01]  /*1cb3b0*/  STL [R1+0x8064], R45 ;  /* 0x0080642d01007387 */ /* 0x000fe20000100800 */
[----:B------:R-:W-:-:S05]  /*1cb3c0*/  IADD3 R5, P4, PT, R5, R252, RZ ;  /* 0x000000fc05057210 */ /* 0x000fca0007f9e0ff */
[----:B------:R1:W-:Y:S04]  /*1cb3d0*/  STL [R1+0x8060], R5 ;  /* 0x0080600501007387 */ /* 0x0003e80000100800 */
[----:B-1----:R-:W4:Y:S04]  /*1cb3e0*/  LDL.LU R5, [R1+0x802c] ;  /* 0x00802c0001057983 */ /* 0x002f280000300800 */
[----:B------:R-:W4:Y:S04]  /*1cb3f0*/  LDL.LU R202, [R1+0x8020] ;  /* 0x0080200001ca7983 */ /* 0x000f280000300800 */
[----:B------:R-:W4:Y:S04]  /*1cb400*/  LDL.LU R197, [R1+0x8024] ;  /* 0x0080240001c57983 */ /* 0x000f280000300800 */
[----:B------:R-:W4:Y:S01]  /*1cb410*/  LDL.LU R65, [R1+0x8018] ;  /* 0x0080180001417983 */ /* 0x000f220000300800 */
[----:B------:R-:W-:-:S05]  /*1cb420*/  IADD3.X R4, PT, PT, R4, R2, RZ, P3, !PT ;  /* 0x0000000204047210 */ /* 0x000fca0001ffe4ff */
[----:B------:R1:W-:Y:S01]  /*1cb430*/  STL [R1+0x8068], R4 ;  /* 0x0080680401007387 */ /* 0x0003e20000100800 */
[----:B------:R-:W-:-:S03]  /*1cb440*/  IADD3 R43, P6, PT, R43, R252, RZ ;  /* 0x000000fc2b2b7210 */ /* 0x000fc60007fde0ff */
[----:B-1----:R-:W4:Y:S04]  /*1cb450*/  LDL.LU R4, [R1+0x801c] ;  /* 0x00801c0001047983 */ /* 0x002f280000300800 */
[----:B------:R-:W4:Y:S04]  /*1cb460*/  LDL.LU R64, [R1+0x8010] ;  /* 0x0080100001407983 */ /* 0x000f280000300800 */
[----:B------:R-:W4:Y:S04]  /*1cb470*/  LDL.LU R63, [R1+0x8014] ;  /* 0x00801400013f7983 */ /* 0x000f280000300800 */
[----:B------:R-:W4:Y:S04]  /*1cb480*/  LDL.LU R62, [R1+0x8008] ;  /* 0x00800800013e7983 */ /* 0x000f280000300800 */
[----:B------:R1:W-:Y:S04]  /*1cb490*/  STL [R1+0x8058], R43 ;  /* 0x0080582b01007387 */ /* 0x0003e80000100800 */
[----:B------:R-:W4:Y:S04]  /*1cb4a0*/  LDL.LU R58, [R1+0x800c] ;  /* 0x00800c00013a7983 */ /* 0x000f280000300800 */
[----:B------:R-:W4:Y:S04]  /*1cb4b0*/  LDL.LU R57, [R1+0x8000] ;  /* 0x0080000001397983 */ /* 0x000f280000300800 */
[----:B------:R-:W4:Y:S04]  /*1cb4c0*/  LDL.LU R56, [R1+0x8004] ;  /* 0x0080040001387983 */ /* 0x000f280000300800 */
[----:B------:R-:W4:Y:S04]  /*1cb4d0*/  LDL.LU R45, [R1+0x7ff8] ;  /* 0x007ff800012d7983 */ /* 0x000f280000300800 */
[----:B-1----:R-:W4:Y:S01]  /*1cb4e0*/  LDL.LU R43, [R1+0x7ffc] ;  /* 0x007ffc00012b7983 */ /* 0x002f220000300800 */
[--C-:B--2---:R-:W-:Y:S01]  /*1cb4f0*/  IMAD.X R42, R42, 0x1, R2.reuse, P5 ;  /* 0x000000012a2a7824 */ /* 0x104fe200028e0602 */
[-C--:B---3--:R-:W-:Y:S01]  /*1cb500*/  IADD3 R220, P3, PT, R220, R252.reuse, RZ ;  /* 0x000000fcdcdc7210 */ /* 0x088fe20007f7e0ff */
[----:B------:R-:W-:Y:S01]  /*1cb510*/  IMAD.X R219, R219, 0x1, R2, P4 ;  /* 0x00000001dbdb7824 */ /* 0x000fe200020e0602 */
[----:B------:R-:W-:-:S02]  /*1cb520*/  IADD3 R218, P5, PT, R218, R252, RZ ;  /* 0x000000fcdada7210 */ /* 0x000fc40007fbe0ff */
[----:B------:R1:W-:Y:S01]  /*1cb530*/  STL [R1+0x805c], R42 ;  /* 0x00805c2a01007387 */ /* 0x0003e20000100800 */
[--C-:B------:R-:W-:Y:S01]  /*1cb540*/  IMAD.X R217, R217, 0x1, R2.reuse, P6 ;  /* 0x00000001d9d97824 */ /* 0x100fe200030e0602 */
[----:B------:R-:W-:Y:S02]  /*1cb550*/  IADD3 R216, P4, PT, R216, R252, RZ ;  /* 0x000000fcd8d87210 */ /* 0x000fe40007f9e0ff */
[----:B------:R-:W-:Y:S02]  /*1cb560*/  IADD3.X R209, PT, PT, R209, R2, RZ, P3, !PT ;  /* 0x00000002d1d17210 */ /* 0x000fe40001ffe4ff */
[----:B------:R-:W-:Y:S01]  /*1cb570*/  IADD3 R41, P6, PT, R41, R252, RZ ;  /* 0x000000fc29297210 */ /* 0x000fe20007fde0ff */
[----:B-1----:R-:W2:Y:S04]  /*1cb580*/  LDL.LU R42, [R1+0x7ff0] ;  /* 0x007ff000012a7983 */ /* 0x002ea80000300800 */
[----:B------:R-:W-:Y:S04]  /*1cb590*/  STL [R1+0x8050], R220 ;  /* 0x008050dc01007387 */ /* 0x000fe80000100800 */
[----:B------:R-:W-:Y:S04]  /*1cb5a0*/  STL [R1+0x8054], R219 ;  /* 0x008054db01007387 */ /* 0x000fe80000100800 */
[----:B------:R-:W-:Y:S04]  /*1cb5b0*/  STL [R1+0x8048], R218 ;  /* 0x008048da01007387 */ /* 0x000fe80000100800 */
[----:B------:R-:W-:Y:S01]  /*1cb5c0*/  STL [R1+0x804c], R217 ;  /* 0x00804cd901007387 */ /* 0x000fe20000100800 */
[----:B------:R-:W-:-:S03]  /*1cb5d0*/  IMAD.X R39, R39, 0x1, R2, P5 ;  /* 0x0000000127277824 */ /* 0x000fc600028e0602 */
[----:B------:R1:W-:Y:S04]  /*1cb5e0*/  STL [R1+0x8038], R41 ;  /* 0x0080382901007387 */ /* 0x0003e80000100800 */
[----:B------:R-:W-:Y:S01]  /*1cb5f0*/  STL [R1+0x8040], R216 ;  /* 0x008040d801007387 */ /* 0x000fe20000100800 */
[-C--:B------:R-:W-:Y:S01]  /*1cb600*/  IADD3 R6, P3, PT, R6, R252.reuse, RZ ;  /* 0x000000fc06067210 */ /* 0x080fe20007f7e0ff */
[--C-:B------:R-:W-:Y:S01]  /*1cb610*/  IMAD.X R208, R208, 0x1, R2.reuse, P4 ;  /* 0x00000001d0d07824 */ /* 0x100fe200020e0602 */
[-C--:B------:R-:W-:Y:S01]  /*1cb620*/  IADD3 R207, P5, PT, R207, R252.reuse, RZ ;  /* 0x000000fccfcf7210 */ /* 0x080fe20007fbe0ff */
[----:B-1----:R-:W3:Y:S04]  /*1cb630*/  LDL.LU R41, [R1+0x7ff4] ;  /* 0x007ff40001297983 */ /* 0x002ee80000300800 */
[----:B------:R-:W-:Y:S04]  /*1cb640*/  STL [R1+0x8044], R209 ;  /* 0x008044d101007387 */ /* 0x000fe80000100800 */
[----:B------:R1:W-:Y:S04]  /*1cb650*/  STL [R1+0x803c], R39 ;  /* 0x00803c2701007387 */ /* 0x0003e80000100800 */
[----:B-1----:R-:W3:Y:S04]  /*1cb660*/  LDL.LU R39, [R1+0x7f6c] ;  /* 0x007f6c0001277983 */ /* 0x002ee80000300800 */
[----:B------:R1:W-:Y:S04]  /*1cb670*/  STL [R1+0x8030], R6 ;  /* 0x0080300601007387 */ /* 0x0003e80000100800 */
[----:B-1----:R-:W3:Y:S01]  /*1cb680*/  LDL.LU R6, [R1+0x7fec] ;  /* 0x007fec0001067983 */ /* 0x002ee20000300800 */
[----:B----4-:R-:W-:Y:S01]  /*1cb690*/  IMAD.X R5, R5, 0x1, R2, P6 ;  /* 0x0000000105057824 */ /* 0x010fe200030e0602 */
[----:B------:R-:W-:-:S02]  /*1cb6a0*/  IADD3 R202, P4, PT, R202, R252, RZ ;  /* 0x000000fccaca7210 */ /* 0x000fc40007f9e0ff */
[----:B------:R-:W-:Y:S02]  /*1cb6b0*/  IADD3.X R197, PT, PT, R197, R2, RZ, P3, !PT ;  /* 0x00000002c5c57210 */ /* 0x000fe40001ffe4ff */
[-C--:B------:R-:W-:Y:S01]  /*1cb6c0*/  IADD3 R65, P6, PT, R65, R252.reuse, RZ ;  /* 0x000000fc41417210 */ /* 0x080fe20007fde0ff */
[----:B------:R1:W-:Y:S04]  /*1cb6d0*/  STL [R1+0x802c], R5 ;  /* 0x00802c0501007387 */ /* 0x0003e80000100800 */
[----:B------:R-:W-:Y:S04]  /*1cb6e0*/  STL [R1+0x8034], R208 ;  /* 0x008034d001007387 */ /* 0x000fe80000100800 */
[----:B-1----:R-:W4:Y:S04]  /*1cb6f0*/  LDL.LU R5, [R1+0x7f64] ;  /* 0x007f640001057983 */ /* 0x002f280000300800 */
[----:B------:R-:W-:Y:S04]  /*1cb700*/  STL [R1+0x8028], R207 ;  /* 0x008028cf01007387 */ /* 0x000fe80000100800 */
[----:B------:R-:W-:Y:S01]  /*1cb710*/  STL [R1+0x8020], R202 ;  /* 0x008020ca01007387 */ /* 0x000fe20000100800 */
[--C-:B------:R-:W-:Y:S01]  /*1cb720*/  IMAD.X R4, R4, 0x1, R2.reuse, P5 ;  /* 0x0000000104047824 */ /* 0x100fe200028e0602 */
[-C--:B------:R-:W-:Y:S01]  /*1cb730*/  IADD3 R64, P3, PT, R64, R252.reuse, RZ ;  /* 0x000000fc40407210 */ /* 0x080fe20007f7e0ff */
[----:B------:R-:W-:Y:S01]  /*1cb740*/  IMAD.X R63, R63, 0x1, R2, P4 ;  /* 0x000000013f3f7824 */ /* 0x000fe200020e0602 */
[----:B------:R-:W-:-:S02]  /*1cb750*/  IADD3 R62, P5, PT, R62, R252, RZ ;  /* 0x000000fc3e3e7210 */ /* 0x000fc40007fbe0ff */
[----:B------:R1:W-:Y:S04]  /*1cb760*/  STL [R1+0x801c], R4 ;  /* 0x00801c0401007387 */ /* 0x0003e80000100800 */
[----:B------:R-:W-:Y:S01]  /*1cb770*/  STL [R1+0x8024], R197 ;  /* 0x008024c501007387 */ /* 0x000fe20000100800 */
[----:B------:R-:W-:-:S03]  /*1cb780*/  IMAD.X R58, R58, 0x1, R2, P6 ;  /* 0x000000013a3a7824 */ /* 0x000fc600030e0602 */
[----:B-1----:R-:W4:Y:S04]  /*1cb790*/  LDL.LU R4, [R1+0x7f68] ;  /* 0x007f680001047983 */ /* 0x002f280000300800 */
[----:B------:R-:W-:Y:S04]  /*1cb7a0*/  STL [R1+0x8018], R65 ;  /* 0x0080184101007387 */ /* 0x000fe80000100800 */
[----:B------:R1:W-:Y:S04]  /*1cb7b0*/  STL [R1+0x8010], R64 ;  /* 0x0080104001007387 */ /* 0x0003e80000100800 */
[----:B------:R-:W-:Y:S04]  /*1cb7c0*/  STL [R1+0x8014], R63 ;  /* 0x0080143f01007387 */ /* 0x000fe80000100800 */
[----:B------:R1:W-:Y:S04]  /*1cb7d0*/  STL [R1+0x8008], R62 ;  /* 0x0080083e01007387 */ /* 0x0003e80000100800 */
[----:B------:R-:W-:Y:S04]  /*1cb7e0*/  STL [R1+0x800c], R58 ;  /* 0x00800c3a01007387 */ /* 0x000fe80000100800 */
[----:B------:R-:W4:Y:S01]  /*1cb7f0*/  LDL.LU R237, [R1+0x7f74] ;  /* 0x007f740001ed7983 */ /* 0x000f220000300800 */
[----:B------:R-:W-:-:S02]  /*1cb800*/  IADD3 R57, P4, PT, R57, R252, RZ ;  /* 0x000000fc39397210 */ /* 0x000fc40007f9e0ff */
[----:B------:R-:W-:Y:S02]  /*1cb810*/  IADD3.X R56, PT, PT, R56, R2, RZ, P3, !PT ;  /* 0x0000000238387210 */ /* 0x000fe40001ffe4ff */
[-C--:B------:R-:W-:Y:S01]  /*1cb820*/  IADD3 R45, P6, PT, R45, R252.reuse, RZ ;  /* 0x000000fc2d2d7210 */ /* 0x080fe20007fde0ff */
[----:B------:R-:W-:Y:S01]  /*1cb830*/  IMAD.X R43, R43, 0x1, R2, P5 ;  /* 0x000000012b2b7824 */ /* 0x000fe200028e0602 */
[----:B------:R-:W-:Y:S04]  /*1cb840*/  STL [R1+0x8000], R57 ;  /* 0x0080003901007387 */ /* 0x000fe80000100800 */
[----:B------:R-:W-:Y:S04]  /*1cb850*/  STL [R1+0x8004], R56 ;  /* 0x0080043801007387 */ /* 0x000fe80000100800 */
[----:B------:R-:W-:Y:S04]  /*1cb860*/  STL [R1+0x7ff8], R45 ;  /* 0x007ff82d01007387 */ /* 0x000fe80000100800 */
[----:B------:R-:W4:Y:S04]  /*1cb870*/  LDL.LU R238, [R1+0x7f70] ;  /* 0x007f700001ee7983 */ /* 0x000f280000300800 */
[----:B-1----:R-:W4:Y:S04]  /*1cb880*/  LDL.LU R64, [R1+0x7f7c] ;  /* 0x007f7c0001407983 */ /* 0x002f280000300800 */
[----:B------:R-:W-:Y:S04]  /*1cb890*/  STL [R1+0x7ffc], R43 ;  /* 0x007ffc2b01007387 */ /* 0x000fe80000100800 */
[----:B------:R-:W4:Y:S01]  /*1cb8a0*/  LDL.LU R62, [R1+0x7f84] ;  /* 0x007f8400013e7983 */ /* 0x000f220000300800 */
[----:B--2---:R-:W-:-:S05]  /*1cb8b0*/  IADD3 R42, P3, PT, R42, R252, RZ ;  /* 0x000000fc2a2a7210 */ /* 0x004fca0007f7e0ff */
[----:B------:R-:W-:Y:S04]  /*1cb8c0*/  STL [R1+0x7ff0], R42 ;  /* 0x007ff02a01007387 */ /* 0x000fe80000100800 */
[----:B------:R-:W2:Y:S04]  /*1cb8d0*/  LDL.LU R229, [R1+0x7f8c] ;  /* 0x007f8c0001e57983 */ /* 0x000ea80000300800 */
[----:B------:R-:W2:Y:S04]  /*1cb8e0*/  LDL.LU R227, [R1+0x7f94] ;  /* 0x007f940001e37983 */ /* 0x000ea80000300800 */
[----:B------:R-:W2:Y:S04]  /*1cb8f0*/  LDL.LU R224, [R1+0x7f9c] ;  /* 0x007f9c0001e07983 */ /* 0x000ea80000300800 */
[----:B------:R-:W2:Y:S04]  /*1cb900*/  LDL.LU R222, [R1+0x7fa4] ;  /* 0x007fa40001de7983 */ /* 0x000ea80000300800 */
[----:B------:R-:W2:Y:S04]  /*1cb910*/  LDL.LU R65, [R1+0x7f78] ;  /* 0x007f780001417983 */ /* 0x000ea80000300800 */
[----:B------:R-:W2:Y:S01]  /*1cb920*/  LDL.LU R63, [R1+0x7f80] ;  /* 0x007f8000013f7983 */ /* 0x000ea20000300800 */
[----:B---3--:R-:W-:-:S05]  /*1cb930*/  IMAD.X R41, R41, 0x1, R2, P4 ;  /* 0x0000000129297824 */ /* 0x008fca00020e0602 */
[----:B------:R-:W-:Y:S04]  /*1cb940*/  STL [R1+0x7ff4], R41 ;  /* 0x007ff42901007387 */ /* 0x000fe80000100800 */
[----:B------:R-:W3:Y:S04]  /*1cb950*/  LDL.LU R231, [R1+0x7f88] ;  /* 0x007f880001e77983 */ /* 0x000ee80000300800 */
[----:B------:R-:W2:Y:S01]  /*1cb960*/  LDL.LU R228, [R1+0x7f90] ;  /* 0x007f900001e47983 */ /* 0x000ea20000300800 */
[----:B------:R-:W-:-:S05]  /*1cb970*/  IADD3 R39, P5, PT, R39, R252, RZ ;  /* 0x000000fc27277210 */ /* 0x000fca0007fbe0ff */
[----:B------:R-:W-:Y:S01]  /*1cb980*/  STL [R1+0x7f6c], R39 ;  /* 0x007f6c2701007387 */ /* 0x000fe20000100800 */
[----:B------:R-:W-:-:S05]  /*1cb990*/  IMAD.X R6, R6, 0x1, R2, P6 ;  /* 0x0000000106067824 */ /* 0x000fca00030e0602 */
[----:B------:R1:W-:Y:S04]  /*1cb9a0*/  STL [R1+0x7fec], R6 ;  /* 0x007fec0601007387 */ /* 0x0003e80000100800 */
[----:B------:R-:W3:Y:S04]  /*1cb9b0*/  LDL.LU R226, [R1+0x7f98] ;  /* 0x007f980001e27983 */ /* 0x000ee80000300800 */
[----:B------:R-:W3:Y:S01]  /*1cb9c0*/  LDL.LU R223, [R1+0x7fa0] ;  /* 0x007fa00001df7983 */ /* 0x000ee20000300800 */
[----:B----4-:R-:W-:Y:S02]  /*1cb9d0*/  IADD3.X R5, PT, PT, R5, R2, RZ, P3, !PT ;  /* 0x0000000205057210 */ /* 0x010fe40001ffe4ff */
[----:B------:R-:W-:-:S05]  /*1cb9e0*/  IADD3 R237, P4, PT, R237, R252, RZ ;  /* 0x000000fceded7210 */ /* 0x000fca0007f9e0ff */
[----:B------:R-:W-:Y:S04]  /*1cb9f0*/  STL [R1+0x7f74], R237 ;  /* 0x007f74ed01007387 */ /* 0x000fe80000100800 */
[----:B------:R-:W-:Y:S04]  /*1cba00*/  STL [R1+0x7f64], R5 ;  /* 0x007f640501007387 */ /* 0x000fe80000100800 */
        /* <DEDUP_REMOVED lines=14> */
[----:B------:R-:W-:-:S03]  /*1cbaf0*/  IADD3 R64, P6, PT, R64, R252, RZ ;  /* 0x000000fc40407210 */ /* 0x000fc60007fde0ff */
[----:B------:R-:W4:Y:S04]  /*1cbb00*/  LDL.LU R197, [R1+0x7fe4] ;  /* 0x007fe40001c57983 */ /* 0x000f280000300800 */
[----:B------:R-:W4:Y:S04]  /*1cbb10*/  LDL.LU R42, [R1+0x7fd0] ;  /* 0x007fd000012a7983 */ /* 0x000f280000300800 */
[----:B------:R-:W4:Y:S01]  /*1cbb20*/  LDL.LU R41, [R1+0x7fe8] ;  /* 0x007fe80001297983 */ /* 0x000f220000300800 */
[-C--:B------:R-:W-:Y:S01]  /*1cbb30*/  IADD3 R62, P3, PT, R62, R252.reuse, RZ ;  /* 0x000000fc3e3e7210 */ /* 0x080fe20007f7e0ff */
[--C-:B------:R-:W-:Y:S01]  /*1cbb40*/  IMAD.X R238, R238, 0x1, R2.reuse, P4 ;  /* 0x00000001eeee7824 */ /* 0x100fe200020e0602 */
[----:B--2---:R-:W-:Y:S01]  /*1cbb50*/  IADD3 R229, P5, PT, R229, R252, RZ ;  /* 0x000000fce5e57210 */ /* 0x004fe20007fbe0ff */
[----:B------:R-:W-:Y:S01]  /*1cbb60*/  IMAD.X R65, R65, 0x1, R2, P6 ;  /* 0x0000000141417824 */ /* 0x000fe200030e0602 */
[----:B------:R-:W2:Y:S04]  /*1cbb70*/  LDL.LU R39, [R1+0x7fd8] ;  /* 0x007fd80001277983 */ /* 0x000ea80000300800 */
[----:B------:R-:W-:Y:S01]  /*1cbb80*/  STL [R1+0x7f7c], R64 ;  /* 0x007f7c4001007387 */ /* 0x000fe20000100800 */
[----:B------:R-:W-:-:S03]  /*1cbb90*/  IADD3.X R63, PT, PT, R63, R2, RZ, P3, !PT ;  /* 0x000000023f3f7210 */ /* 0x000fc60001ffe4ff */
[----:B------:R-:W-:Y:S01]  /*1cbba0*/  STL [R1+0x7f70], R238 ;  /* 0x007f70ee01007387 */ /* 0x000fe20000100800 */
[----:B------:R-:W-:-:S03]  /*1cbbb0*/  IADD3 R227, P4, PT, R227, R252, RZ ;  /* 0x000000fce3e37210 */ /* 0x000fc60007f9e0ff */
[----:B------:R-:W-:Y:S01]  /*1cbbc0*/  STL [R1+0x7f84], R62 ;  /* 0x007f843e01007387 */ /* 0x000fe20000100800 */
[----:B---3--:R-:W-:-:S03]  /*1cbbd0*/  IMAD.X R231, R231, 0x1, R2, P5 ;  /* 0x00000001e7e77824 */ /* 0x008fc600028e0602 */
[----:B------:R-:W-:Y:S01]  /*1cbbe0*/  STL [R1+0x7f78], R65 ;  /* 0x007f784101007387 */ /* 0x000fe20000100800 */
[----:B------:R-:W-:-:S03]  /*1cbbf0*/  IADD3 R224, P6, PT, R224, R252, RZ ;  /* 0x000000fce0e07210 */ /* 0x000fc60007fde0ff */
[----:B------:R-:W-:Y:S04]  /*1cbc00*/  STL [R1+0x7f8c], R229 ;  /* 0x007f8ce501007387 */ /* 0x000fe80000100800 */
[----:B------:R-:W-:Y:S04]  /*1cbc10*/  STL [R1+0x7f80], R63 ;  /* 0x007f803f01007387 */ /* 0x000fe80000100800 */
[----:B------:R-:W-:Y:S04]  /*1cbc20*/  STL [R1+0x7f94], R227 ;  /* 0x007f94e301007387 */ /* 0x000fe80000100800 */
[----:B------:R-:W-:Y:S04]  /*1cbc30*/  STL [R1+0x7f88], R231 ;  /* 0x007f88e701007387 */ /* 0x000fe80000100800 */
[----:B------:R-:W-:Y:S01]  /*1cbc40*/  STL [R1+0x7f9c], R224 ;  /* 0x007f9ce001007387 */ /* 0x000fe20000100800 */
[----:B----4-:R-:W-:-:S05]  /*1cbc50*/  IADD3 R6, P5, PT, R6, R252, RZ ;  /* 0x000000fc06067210 */ /* 0x010fca0007fbe0ff */
[----:B------:R1:W-:Y:S04]  /*1cbc60*/  STL [R1+0x7fac], R6 ;  /* 0x007fac0601007387 */ /* 0x0003e80000100800 */
[----:B-1----:R-:W3:Y:S01]  /*1cbc70*/  LDL.LU R6, [R1+0x7f60] ;  /* 0x007f600001067983 */ /* 0x002ee20000300800 */
[--C-:B------:R-:W-:Y:S01]  /*1cbc80*/  IMAD.X R228, R228, 0x1, R2.reuse, P4 ;  /* 0x00000001e4e47824 */ /* 0x100fe200020e0602 */
[-C--:B------:R-:W-:Y:S02]  /*1cbc90*/  IADD3 R222, P3, PT, R222, R252.reuse, RZ ;  /* 0x000000fcdede7210 */ /* 0x080fe40007f7e0ff */
[-C--:B------:R-:W-:Y:S01]  /*1cbca0*/  IADD3 R4, P4, PT, R4, R252.reuse, RZ ;  /* 0x000000fc04047210 */ /* 0x080fe20007f9e0ff */
[----:B------:R-:W-:Y:S01]  /*1cbcb0*/  IMAD.X R226, R226, 0x1, R2, P6 ;  /* 0x00000001e2e27824 */ /* 0x000fe200030e0602 */
[----:B------:R-:W-:Y:S04]  /*1cbcc0*/  STL [R1+0x7f90], R228 ;  /* 0x007f90e401007387 */ /* 0x000fe80000100800 */
[----:B------:R-:W-:Y:S04]  /*1cbcd0*/  STL [R1+0x7fa4], R222 ;  /* 0x007fa4de01007387 */ /* 0x000fe80000100800 */
[----:B------:R1:W-:Y:S01]  /*1cbce0*/  STL [R1+0x7fb4], R4 ;  /* 0x007fb40401007387 */ /* 0x0003e20000100800 */
[----:B------:R-:W-:-:S02]  /*1cbcf0*/  IADD3 R5, P6, PT, R5, R252, RZ ;  /* 0x000000fc05057210 */ /* 0x000fc40007fde0ff */
[----:B------:R-:W-:Y:S01]  /*1cbd00*/  IADD3.X R223, PT, PT, R223, R2, RZ, P3, !PT ;  /* 0x00000002dfdf7210 */ /* 0x000fe20001ffe4ff */
[--C-:B------:R-:W-:Y:S02]  /*1cbd10*/  IMAD.X R217, R217, 0x1, R2.reuse, P5 ;  /* 0x00000001d9d97824 */ /* 0x100fe400028e0602 */
[--C-:B------:R-:W-:Y:S01]  /*1cbd20*/  IMAD.X R56, R56, 0x1, R2.reuse, P4 ;  /* 0x0000000138387824 */ /* 0x100fe200020e0602 */
[-C--:B------:R-:W-:Y:S01]  /*1cbd30*/  IADD3 R216, P3, PT, R216, R252.reuse, RZ ;  /* 0x000000fcd8d87210 */ /* 0x080fe20007f7e0ff */
[----:B-1----:R-:W4:Y:S04]  /*1cbd40*/  LDL.LU R4, [R1+0x7fe0] ;  /* 0x007fe00001047983 */ /* 0x002f280000300800 */
[----:B------:R-:W-:Y:S04]  /*1cbd50*/  STL [R1+0x7f98], R226 ;  /* 0x007f98e201007387 */ /* 0x000fe80000100800 */
[----:B------:R-:W4:Y:S04]  /*1cbd60*/  LDL.LU R58, [R1+0x7f58] ;  /* 0x007f5800013a7983 */ /* 0x000f280000300800 */
[----:B------:R-:W4:Y:S04]  /*1cbd70*/  LDL.LU R57, [R1+0x7f5c] ;  /* 0x007f5c0001397983 */ /* 0x000f280000300800 */
[----:B------:R1:W-:Y:S01]  /*1cbd80*/  STL [R1+0x7fbc], R5 ;  /* 0x007fbc0501007387 */ /* 0x0003e20000100800 */
[----:B------:R-:W-:Y:S01]  /*1cbd90*/  IMAD.X R45, R45, 0x1, R2, P6 ;  /* 0x000000012d2d7824 */ /* 0x000fe200030e0602 */
[----:B------:R-:W-:-:S02]  /*1cbda0*/  IADD3 R209, P5, PT, R209, R252, RZ ;  /* 0x000000fcd1d17210 */ /* 0x000fc40007fbe0ff */
[----:B-1----:R-:W4:Y:S04]  /*1cbdb0*/  LDL.LU R5, [R1+0x7f50] ;  /* 0x007f500001057983 */ /* 0x002f280000300800 */
[----:B------:R-:W-:Y:S04]  /*1cbdc0*/  STL [R1+0x7fa0], R223 ;  /* 0x007fa0df01007387 */ /* 0x000fe80000100800 */
[----:B------:R-:W-:Y:S04]  /*1cbdd0*/  STL [R1+0x7fa8], R217 ;  /* 0x007fa8d901007387 */ /* 0x000fe80000100800 */
[----:B------:R1:W-:Y:S04]  /*1cbde0*/  STL [R1+0x7fb0], R56 ;  /* 0x007fb03801007387 */ /* 0x0003e80000100800 */
[----:B------:R-:W-:Y:S01]  /*1cbdf0*/  STL [R1+0x7fc4], R216 ;  /* 0x007fc4d801007387 */ /* 0x000fe20000100800 */
[----:B------:R-:W-:-:S02]  /*1cbe00*/  IADD3 R43, P6, PT, R43, R252, RZ ;  /* 0x000000fc2b2b7210 */ /* 0x000fc40007fde0ff */
[----:B------:R-:W-:Y:S01]  /*1cbe10*/  IADD3 R208, P4, PT, R208, R252, RZ ;  /* 0x000000fcd0d07210 */ /* 0x000fe20007f9e0ff */
[----:B-1----:R-:W4:Y:S04]  /*1cbe20*/  LDL.LU R56, [R1+0x7f54] ;  /* 0x007f540001387983 */ /* 0x002f280000300800 */
[----:B------:R1:W-:Y:S01]  /*1cbe30*/  STL [R1+0x7fb8], R45 ;  /* 0x007fb82d01007387 */ /* 0x0003e20000100800 */
[----:B------:R-:W-:Y:S01]  /*1cbe40*/  IADD3.X R207, PT, PT, R207, R2, RZ, P3, !PT ;  /* 0x00000002cfcf7210 */ /* 0x000fe20001ffe4ff */
[--C-:B------:R-:W-:Y:S01]  /*1cbe50*/  IMAD.X R202, R202, 0x1, R2.reuse, P5 ;  /* 0x00000001caca7824 */ /* 0x100fe200028e0602 */
[-C--:B------:R-:W-:Y:S01]  /*1cbe60*/  IADD3 R197, P3, PT, R197, R252.reuse, RZ ;  /* 0x000000fcc5c57210 */ /* 0x080fe20007f7e0ff */
[----:B-1----:R-:W4:Y:S04]  /*1cbe70*/  LDL.LU R45, [R1+0x7f48] ;  /* 0x007f4800012d7983 */ /* 0x002f280000300800 */
[----:B------:R-:W-:Y:S04]  /*1cbe80*/  STL [R1+0x7fcc], R209 ;  /* 0x007fccd101007387 */ /* 0x000fe80000100800 */
[----:B------:R1:W-:Y:S04]  /*1cbe90*/  STL [R1+0x7fdc], R43 ;  /* 0x007fdc2b01007387 */ /* 0x0003e80000100800 */
[----:B------:R-:W-:Y:S01]  /*1cbea0*/  STL [R1+0x7fd4], R208 ;  /* 0x007fd4d001007387 */ /* 0x000fe20000100800 */
[--C-:B------:R-:W-:Y:S01]  /*1cbeb0*/  IMAD.X R42, R42, 0x1, R2.reuse, P4 ;  /* 0x000000012a2a7824 */ /* 0x100fe200020e0602 */
[-C--:B------:R-:W-:Y:S01]  /*1cbec0*/  IADD3 R41, P5, PT, R41, R252.reuse, RZ ;  /* 0x000000fc29297210 */ /* 0x080fe20007fbe0ff */
[----:B--2---:R-:W-:Y:S01]  /*1cbed0*/  IMAD.X R39, R39, 0x1, R2, P6 ;  /* 0x0000000127277824 */ /* 0x004fe200030e0602 */
[----:B-1----:R-:W2:Y:S04]  /*1cbee0*/  LDL.LU R43, [R1+0x7f4c] ;  /* 0x007f4c00012b7983 */ /* 0x002ea80000300800 */
[----:B------:R-:W-:Y:S04]  /*1cbef0*/  STL [R1+0x7fc0], R207 ;  /* 0x007fc0cf01007387 */ /* 0x000fe80000100800 */
[----:B------:R-:W-:Y:S04]  /*1cbf00*/  STL [R1+0x7fc8], R202 ;  /* 0x007fc8ca01007387 */ /* 0x000fe80000100800 */
[----:B------:R-:W-:Y:S04]  /*1cbf10*/  STL [R1+0x7fe4], R197 ;  /* 0x007fe4c501007387 */ /* 0x000fe80000100800 */
[----:B------:R1:W-:Y:S04]  /*1cbf20*/  STL [R1+0x7fd0], R42 ;  /* 0x007fd02a01007387 */ /* 0x0003e80000100800 */
[----:B-1----:R-:W2:Y:S04]  /*1cbf30*/  LDL.LU R42, [R1+0x7f40] ;  /* 0x007f4000012a7983 */ /* 0x002ea80000300800 */
[----:B------:R1:W-:Y:S04]  /*1cbf40*/  STL [R1+0x7fe8], R41 ;  /* 0x007fe82901007387 */ /* 0x0003e80000100800 */
[----:B-1----:R-:W2:Y:S04]  /*1cbf50*/  LDL.LU R41, [R1+0x7f44] ;  /* 0x007f440001297983 */ /* 0x002ea80000300800 */
[----:B------:R1:W-:Y:S04]  /*1cbf60*/  STL [R1+0x7fd8], R39 ;  /* 0x007fd82701007387 */ /* 0x0003e80000100800 */
[----:B-1----:R-:W2:Y:S01]  /*1cbf70*/  LDL.LU R39, [R1+0x7f38] ;  /* 0x007f380001277983 */ /* 0x002ea20000300800 */
[----:B---3--:R-:W-:-:S05]  /*1cbf80*/  IADD3 R6, P4, PT, R6, R252, RZ ;  /* 0x000000fc06067210 */ /* 0x008fca0007f9e0ff */
[----:B------:R1:W-:Y:S04]  /*1cbf90*/  STL [R1+0x7f60], R6 ;  /* 0x007f600601007387 */ /* 0x0003e80000100800 */
[----:B-1----:R-:W3:Y:S01]  /*1cbfa0*/  LDL.LU R6, [R1+0x7f3c] ;  /* 0x007f3c0001067983 */ /* 0x002ee20000300800 */
[----:B----4-:R-:W-:Y:S02]  /*1cbfb0*/  IADD3.X R4, PT, PT, R4, R2, RZ, P3, !PT ;  /* 0x0000000204047210 */ /* 0x010fe40001ffe4ff */
[-C--:B------:R-:W-:Y:S01]  /*1cbfc0*/  IADD3 R58, P6, PT, R58, R252.reuse, RZ ;  /* 0x000000fc3a3a7210 */ /* 0x080fe20007fde0ff */
[----:B------:R-:W-:Y:S02]  /*1cbfd0*/  IMAD.X R57, R57, 0x1, R2, P5 ;  /* 0x0000000139397824 */ /* 0x000fe400028e0602 */
[----:B------:R1:W-:Y:S01]  /*1cbfe0*/  STL [R1+0x7fe0], R4 ;  /* 0x007fe00401007387 */ /* 0x0003e20000100800 */
[----:B------:R-:W-:-:S03]  /*1cbff0*/  IADD3 R5, P3, PT, R5, R252, RZ ;  /* 0x000000fc05057210 */ /* 0x000fc60007f7e0ff */
[----:B-1----:R-:W4:Y:S04]  /*1cc000*/  LDL.LU R4, [R1+0x7f30] ;  /* 0x007f300001047983 */ /* 0x002f280000300800 */
[----:B------:R-:W4:Y:S04]  /*1cc010*/  LDL.LU R217, [R1+0x7f34] ;  /* 0x007f340001d97983 */ /* 0x000f280000300800 */
[----:B------:R-:W-:Y:S04]  /*1cc020*/  STL [R1+0x7f58], R58 ;  /* 0x007f583a01007387 */ /* 0x000fe80000100800 */
[----:B------:R-:W4:Y:S04]  /*1cc030*/  LDL.LU R216, [R1+0x7f28] ;  /* 0x007f280001d87983 */ /* 0x000f280000300800 */
[----:B------:R-:W-:Y:S04]  /*1cc040*/  STL [R1+0x7f5c], R57 ;  /* 0x007f5c3901007387 */ /* 0x000fe80000100800 */
[----:B------:R1:W-:Y:S01]  /*1cc050*/  STL [R1+0x7f50], R5 ;  /* 0x007f500501007387 */ /* 0x0003e20000100800 */
[----:B------:R-:W-:-:S03]  /*1cc060*/  IMAD.X R56, R56, 0x1, R2, P4 ;  /* 0x0000000138387824 */ /* 0x000fc600020e0602 */
[----:B-1----:R-:W4:Y:S04]  /*1cc070*/  LDL.LU R5, [R1+0x7f2c] ;  /* 0x007f2c0001057983 */ /* 0x002f280000300800 */
[----:B------:R-:W4:Y:S04]  /*1cc080*/  LDL.LU R209, [R1+0x7f20] ;  /* 0x007f200001d17983 */ /* 0x000f280000300800 */
[----:B------:R-:W4:Y:S04]  /*1cc090*/  LDL.LU R57, [R1+0x7f24] ;  /* 0x007f240001397983 */ /* 0x000f280000300800 */
[----:B------:R-:W-:Y:S04]  /*1cc0a0*/  STL [R1+0x7f54], R56 ;  /* 0x007f543801007387 */ /* 0x000fe80000100800 */
[----:B------:R-:W4:Y:S04]  /*1cc0b0*/  LDL.LU R208, [R1+0x7f18] ;  /* 0x007f180001d07983 */ /* 0x000f280000300800 */
[----:B------:R-:W4:Y:S01]  /*1cc0c0*/  LDL.LU R207, [R1+0x7f1c] ;  /* 0x007f1c0001cf7983 */ /* 0x000f220000300800 */
[----:B------:R-:W-:-:S05]  /*1cc0d0*/  IADD3 R45, P5, PT, R45, R252, RZ ;  /* 0x000000fc2d2d7210 */ /* 0x000fca0007fbe0ff */
[----:B------:R1:W-:Y:S01]  /*1cc0e0*/  STL [R1+0x7f48], R45 ;  /* 0x007f482d01007387 */ /* 0x0003e20000100800 */
[----:B--2---:R-:W-:-:S03]  /*1cc0f0*/  IMAD.X R43, R43, 0x1, R2, P6 ;  /* 0x000000012b2b7824 */ /* 0x004fc600030e0602 */
[----:B-1----:R-:W2:Y:S04]  /*1cc100*/  LDL.LU R45, [R1+0x7f10] ;  /* 0x007f1000012d7983 */ /* 0x002ea80000300800 */
[----:B------:R-:W2:Y:S04]  /*1cc110*/  LDL.LU R202, [R1+0x7f14] ;  /* 0x007f140001ca7983 */ /* 0x000ea80000300800 */
[----:B------:R-:W2:Y:S04]  /*1cc120*/  LDL.LU R197, [R1+0x7f08] ;  /* 0x007f080001c57983 */ /* 0x000ea80000300800 */
[----:B------:R-:W2:Y:S04]  /*1cc130*/  LDL.LU R58, [R1+0x7f0c] ;  /* 0x007f0c00013a7983 */ /* 0x000ea80000300800 */
[----:B------:R1:W-:Y:S04]  /*1cc140*/  STL [R1+0x7f4c], R43 ;  /* 0x007f4c2b01007387 */ /* 0x0003e80000100800 */
[----:B------:R-:W2:Y:S01]  /*1cc150*/  LDL.LU R56, [R1+0x7f00] ;  /* 0x007f000001387983 */ /* 0x000ea20000300800 */
[----:B------:R-:W-:-:S03]  /*1cc160*/  IADD3 R42, P4, PT, R42, R252, RZ ;  /* 0x000000fc2a2a7210 */ /* 0x000fc60007f9e0ff */
[----:B-1----:R-:W2:Y:S01]  /*1cc170*/  LDL.LU R43, [R1+0x7f04] ;  /* 0x007f0400012b7983 */ /* 0x002ea20000300800 */
[----:B------:R-:W-:-:S05]  /*1cc180*/  IADD3.X R41, PT, PT, R41, R2, RZ, P3, !PT ;  /* 0x0000000229297210 */ /* 0x000fca0001ffe4ff */
[----:B------:R1:W-:Y:S04]  /*1cc190*/  STL [R1+0x7f44], R41 ;  /* 0x007f442901007387 */ /* 0x0003e80000100800 */
[----:B------:R-:W-:Y:S01]  /*1cc1a0*/  STL [R1+0x7f40], R42 ;  /* 0x007f402a01007387 */ /* 0x000fe20000100800 */
        /* <DEDUP_REMOVED lines=8> */
[-C--:B----4-:R-:W-:Y:S01]  /*1cc230*/  IADD3 R4, P3, PT, R4, R252.reuse, RZ ;  /* 0x000000fc04047210 */ /* 0x090fe20007f7e0ff */
[----:B------:R-:W-:Y:S01]  /*1cc240*/  IMAD.X R217, R217, 0x1, R2, P4 ;  /* 0x00000001d9d97824 */ /* 0x000fe200020e0602 */
[----:B------:R-:W-:-:S03]  /*1cc250*/  IADD3 R216, P5, PT, R216, R252, RZ ;  /* 0x000000fcd8d87210 */ /* 0x000fc60007fbe0ff */
[----:B------:R1:W-:Y:S01]  /*1cc260*/  STL [R1+0x7f30], R4 ;  /* 0x007f300401007387 */ /* 0x0003e20000100800 */
[----:B------:R-:W-:-:S03]  /*1cc270*/  IMAD.X R5, R5, 0x1, R2, P6 ;  /* 0x0000000105057824 */ /* 0x000fc600030e0602 */
[----:B-1----:R-:W4:Y:S01]  /*1cc280*/  LDL.LU R4, [R1+0x7eec] ;  /* 0x007eec0001047983 */ /* 0x002f220000300800 */
[----:B------:R-:W-:Y:S02]  /*1cc290*/  IADD3.X R57, PT, PT, R57, R2, RZ, P3, !PT ;  /* 0x0000000239397210 */ /* 0x000fe40001ffe4ff */
[-C--:B------:R-:W-:Y:S01]  /*1cc2a0*/  IADD3 R209, P4, PT, R209, R252.reuse, RZ ;  /* 0x000000fcd1d17210 */ /* 0x080fe20007f9e0ff */
[----:B------:R1:W-:Y:S04]  /*1cc2b0*/  STL [R1+0x7f2c], R5 ;  /* 0x007f2c0501007387 */ /* 0x0003e80000100800 */
[----:B------:R-:W-:Y:S01]  /*1cc2c0*/  STL [R1+0x7f34], R217 ;  /* 0x007f34d901007387 */ /* 0x000fe20000100800 */
[----:B------:R-:W-:Y:S01]  /*1cc2d0*/  IADD3 R208, P6, PT, R208, R252, RZ ;  /* 0x000000fcd0d07210 */ /* 0x000fe20007fde0ff */
[----:B------:R-:W-:-:S02]  /*1cc2e0*/  IMAD.X R207, R207, 0x1, R2, P5 ;  /* 0x00000001cfcf7824 */ /* 0x000fc400028e0602 */
[----:B-1----:R-:W4:Y:S04]  /*1cc2f0*/  LDL.LU R5, [R1+0x7e64] ;  /* 0x007e640001057983 */ /* 0x002f280000300800 */
[----:B------:R-:W-:Y:S04]  /*1cc300*/  STL [R1+0x7f28], R216 ;  /* 0x007f28d801007387 */ /* 0x000fe80000100800 */
[----:B------:R1:W-:Y:S01]  /*1cc310*/  STL [R1+0x7f24], R57 ;  /* 0x007f243901007387 */ /* 0x0003e20000100800 */
[-C--:B--2---:R-:W-:Y:S01]  /*1cc320*/  IADD3 R45, P3, PT, R45, R252.reuse, RZ ;  /* 0x000000fc2d2d7210 */ /* 0x084fe20007f7e0ff */
[--C-:B------:R-:W-:Y:S01]  /*1cc330*/  IMAD.X R202, R202, 0x1, R2.reuse, P4 ;  /* 0x00000001caca7824 */ /* 0x100fe200020e0602 */
[-C--:B------:R-:W-:Y:S01]  /*1cc340*/  IADD3 R197, P5, PT, R197, R252.reuse, RZ ;  /* 0x000000fcc5c57210 */ /* 0x080fe20007fbe0ff */
[----:B-1----:R-:W2:Y:S04]  /*1cc350*/  LDL.LU R57, [R1+0x7e6c] ;  /* 0x007e6c0001397983 */ /* 0x002ea80000300800 */
[----:B------:R-:W-:Y:S04]  /*1cc360*/  STL [R1+0x7f20], R209 ;  /* 0x007f20d101007387 */ /* 0x000fe80000100800 */
[----:B------:R1:W-:Y:S04]  /*1cc370*/  STL [R1+0x7f10], R45 ;  /* 0x007f102d01007387 */ /* 0x0003e80000100800 */
[----:B------:R-:W-:Y:S01]  /*1cc380*/  STL [R1+0x7f18], R208 ;  /* 0x007f18d001007387 */ /* 0x000fe20000100800 */
[----:B------:R-:W-:Y:S01]  /*1cc390*/  IMAD.X R58, R58, 0x1, R2, P6 ;  /* 0x000000013a3a7824 */ /* 0x000fe200030e0602 */
[----:B------:R-:W-:-:S02]  /*1cc3a0*/  IADD3 R56, P4, PT, R56, R252, RZ ;  /* 0x000000fc38387210 */ /* 0x000fc40007f9e0ff */
[----:B-1----:R-:W2:Y:S04]  /*1cc3b0*/  LDL.LU R45, [R1+0x7e74] ;  /* 0x007e7400012d7983 */ /* 0x002ea80000300800 */
[----:B------:R-:W-:Y:S04]  /*1cc3c0*/  STL [R1+0x7f1c], R207 ;  /* 0x007f1ccf01007387 */ /* 0x000fe80000100800 */
[----:B------:R-:W-:Y:S04]  /*1cc3d0*/  STL [R1+0x7f14], R202 ;  /* 0x007f14ca01007387 */ /* 0x000fe80000100800 */
[----:B------:R-:W-:Y:S04]  /*1cc3e0*/  STL [R1+0x7f08], R197 ;  /* 0x007f08c501007387 */ /* 0x000fe80000100800 */
[----:B------:R-:W2:Y:S04]  /*1cc3f0*/  LDL.LU R242, [R1+0x29c8] ;  /* 0x0029c80001f27983 */ /* 0x000ea80000300800 */
[----:B------:R-:W-:Y:S04]  /*1cc400*/  STL [R1+0x7f0c], R58 ;  /* 0x007f0c3a01007387 */ /* 0x000fe80000100800 */
[----:B------:R-:W-:Y:S04]  /*1cc410*/  STL [R1+0x7f00], R56 ;  /* 0x007f003801007387 */ /* 0x000fe80000100800 */
[----:B------:R-:W2:Y:S01]  /*1cc420*/  LDL.LU R243, [R1+0x29cc] ;  /* 0x0029cc0001f37983 */ /* 0x000ea20000300800 */
[----:B------:R-:W-:-:S05]  /*1cc430*/  IADD3.X R43, PT, PT, R43, R2, RZ, P3, !PT ;  /* 0x000000022b2b7210 */ /* 0x000fca0001ffe4ff */
[----:B------:R-:W-:Y:S01]  /*1cc440*/  STL [R1+0x7f04], R43 ;  /* 0x007f042b01007387 */ /* 0x000fe20000100800 */
[----:B------:R-:W-:-:S05]  /*1cc450*/  IADD3 R41, P3, PT, R41, R252, RZ ;  /* 0x000000fc29297210 */ /* 0x000fca0007f7e0ff */
[----:B------:R1:W-:Y:S01]  /*1cc460*/  STL [R1+0x7ef8], R41 ;  /* 0x007ef82901007387 */ /* 0x0003e20000100800 */
[--C-:B------:R-:W-:Y:S01]  /*1cc470*/  IMAD.X R39, R39, 0x1, R2.reuse, P5 ;  /* 0x0000000127277824 */ /* 0x100fe200028e0602 */
[----:B------:R-:W-:Y:S02]  /*1cc480*/  IADD3 R42, P5, PT, R42, R252, RZ ;  /* 0x000000fc2a2a7210 */ /* 0x000fe40007fbe0ff */
[----:B-1----:R-:W2:Y:S04]  /*1cc490*/  LDL.LU R41, [R1+0x7e7c] ;  /* 0x007e7c0001297983 */ /* 0x002ea80000300800 */
[----:B------:R1:W-:Y:S04]  /*1cc4a0*/  STL [R1+0x7efc], R39 ;  /* 0x007efc2701007387 */ /* 0x0003e80000100800 */
[----:B-1----:R-:W2:Y:S04]  /*1cc4b0*/  LDL.LU R39, [R1+0x7e84] ;  /* 0x007e840001277983 */ /* 0x002ea80000300800 */
[----:B------:R-:W-:Y:S04]  /*1cc4c0*/  STL [R1+0x7ef0], R42 ;  /* 0x007ef02a01007387 */ /* 0x000fe80000100800 */
[----:B------:R-:W2:Y:S01]  /*1cc4d0*/  LDL.LU R58, [R1+0x7e68] ;  /* 0x007e6800013a7983 */ /* 0x000ea20000300800 */
[----:B---3--:R-:W-:-:S05]  /*1cc4e0*/  IMAD.X R6, R6, 0x1, R2, P4 ;  /* 0x0000000106067824 */ /* 0x008fca00020e0602 */
[----:B------:R-:W-:Y:S04]  /*1cc4f0*/  STL [R1+0x7ef4], R6 ;  /* 0x007ef40601007387 */ /* 0x000fe80000100800 */
[----:B------:R-:W3:Y:S01]  /*1cc500*/  LDL.LU R56, [R1+0x7e70] ;  /* 0x007e700001387983 */ /* 0x000ee20000300800 */
[----:B----4-:R-:W-:-:S05]  /*1cc510*/  IMAD.X R4, R4, 0x1, R2, P3 ;  /* 0x0000000104047824 */ /* 0x010fca00018e0602 */
[----:B------:R1:W-:Y:S02]  /*1cc520*/  STL [R1+0x7eec], R4 ;  /* 0x007eec0401007387 */ /* 0x0003e40000100800 */
[----:B-1----:R-:W-:Y:S02]  /*1cc530*/  SEL R4, RZ, 0x4, P1 ;  /* 0x00000004ff047807 */ /* 0x002fe40000800000 */
[----:B------:R-:W-:Y:S02]  /*1cc540*/  IADD3.X R5, PT, PT, R5, R2, RZ, P5, !PT ;  /* 0x0000000205057210 */ /* 0x000fe40002ffe4ff */
[----:B--2---:R-:W-:-:S05]  /*1cc550*/  IADD3 R57, P4, PT, R57, R252, RZ ;  /* 0x000000fc39397210 */ /* 0x004fca0007f9e0ff */
[----:B------:R-:W-:Y:S04]  /*1cc560*/  STL [R1+0x7e6c], R57 ;  /* 0x007e6c3901007387 */ /* 0x000fe80000100800 */
[----:B------:R-:W2:Y:S04]  /*1cc570*/  LDL.LU R43, [R1+0x7e78] ;  /* 0x007e7800012b7983 */ /* 0x000ea80000300800 */
[----:B------:R-:W4:Y:S01]  /*1cc580*/  LDL.LU R42, [R1+0x7e80] ;  /* 0x007e8000012a7983 */ /* 0x000f220000300800 */
[-C--:B------:R-:W-:Y:S01]  /*1cc590*/  IADD3 R45, P1, PT, R45, R252.reuse, RZ ;  /* 0x000000fc2d2d7210 */ /* 0x080fe20007f3e0ff */
[----:B------:R-:W-:Y:S04]  /*1cc5a0*/  HMMA.1688.F32.TF32 R52, R48, R242, R52 ;  /* 0x000000f23034723c */ /* 0x000fe80000081034 */
[----:B------:R-:W-:Y:S04]  /*1cc5b0*/  STL [R1+0x7e74], R45 ;  /* 0x007e742d01007387 */ /* 0x000fe80000100800 */
[----:B------:R-:W-:Y:S04]  /*1cc5c0*/  STL [R1+0x7e64], R5 ;  /* 0x007e640501007387 */ /* 0x000fe80000100800 */
[----:B------:R-:W4:Y:S04]  /*1cc5d0*/  LDL.LU R220, [R1+0x7e8c] ;  /* 0x007e8c0001dc7983 */ /* 0x000f280000300800 */
[----:B------:R-:W4:Y:S04]  /*1cc5e0*/  LDL.LU R218, [R1+0x7e94] ;  /* 0x007e940001da7983 */ /* 0x000f280000300800 */
[----:B------:R-:W4:Y:S04]  /*1cc5f0*/  LDL.LU R216, [R1+0x7e9c] ;  /* 0x007e9c0001d87983 */ /* 0x000f280000300800 */
[----:B------:R-:W4:Y:S01]  /*1cc600*/  LDL.LU R197, [R1+0x7ea4] ;  /* 0x007ea40001c57983 */ /* 0x000f220000300800 */
[----:B------:R-:W-:-:S05]  /*1cc610*/  IADD3 R41, P5, PT, R41, R252, RZ ;  /* 0x000000fc29297210 */ /* 0x000fca0007fbe0ff */
[----:B------:R-:W-:Y:S01]  /*1cc620*/  STL [R1+0x7e7c], R41 ;  /* 0x007e7c2901007387 */ /* 0x000fe20000100800 */
[----:B------:R-:W-:Y:S01]  /*1cc630*/  IMAD.X R58, R58, 0x1, R2, P4 ;  /* 0x000000013a3a7824 */ /* 0x000fe200020e0602 */
[----:B------:R-:W-:-:S04]  /*1cc640*/  IADD3 R39, P4, PT, R39, R252, RZ ;  /* 0x000000fc27277210 */ /* 0x000fc80007f9e0ff */
[----:B------:R-:W-:Y:S04]  /*1cc650*/  STL [R1+0x7e68], R58 ;  /* 0x007e683a01007387 */ /* 0x000fe80000100800 */
[----:B------:R-:W4:Y:S04]  /*1cc660*/  LDL.LU R242, [R1+0x29d8] ;  /* 0x0029d80001f27983 */ /* 0x000f280000300800 */
[----:B------:R1:W-:Y:S04]  /*1cc670*/  STL.64 [R1+0x60], R52 ;  /* 0x0000603401007387 */ /* 0x0003e80000100a00 */
[----:B------:R1:W-:Y:S04]  /*1cc680*/  STL.64 [R1+0x68], R54 ;  /* 0x0000683601007387 */ /* 0x0003e80000100a00 */
[----:B------:R-:W4:Y:S04]  /*1cc690*/  LDL.LU R243, [R1+0x29dc] ;  /* 0x0029dc0001f37983 */ /* 0x000f280000300800 */
[----:B-1----:R-:W4:Y:S04]  /*1cc6a0*/  LDL.LU R52, [R1+0x7eac] ;  /* 0x007eac0001347983 */ /* 0x002f280000300800 */
[----:B------:R-:W4:Y:S04]  /*1cc6b0*/  LDL.LU R55, [R1+0x7ea8] ;  /* 0x007ea80001377983 */ /* 0x000f280000300800 */
[----:B------:R-:W4:Y:S04]  /*1cc6c0*/  LDL.LU R6, [R1+0x7ebc] ;  /* 0x007ebc0001067983 */ /* 0x000f280000300800 */
[----:B------:R-:W-:Y:S01]  /*1cc6d0*/  STL [R1+0x7e84], R39 ;  /* 0x007e842701007387 */ /* 0x000fe20000100800 */
[----:B---3--:R-:W-:-:S05]  /*1cc6e0*/  IMAD.X R56, R56, 0x1, R2, P1 ;  /* 0x0000000138387824 */ /* 0x008fca00008e0602 */
[----:B------:R-:W-:Y:S04]  /*1cc6f0*/  STL [R1+0x7e70], R56 ;  /* 0x007e703801007387 */ /* 0x000fe80000100800 */
[----:B------:R-:W3:Y:S04]  /*1cc700*/  LDL.LU R221, [R1+0x7e88] ;  /* 0x007e880001dd7983 */ /* 0x000ee80000300800 */
[----:B------:R-:W3:Y:S04]  /*1cc710*/  LDL.LU R219, [R1+0x7e90] ;  /* 0x007e900001db7983 */ /* 0x000ee80000300800 */
[----:B------:R-:W3:Y:S04]  /*1cc720*/  LDL.LU R217, [R1+0x7e98] ;  /* 0x007e980001d97983 */ /* 0x000ee80000300800 */
[----:B------:R-:W3:Y:S01]  /*1cc730*/  LDL.LU R207, [R1+0x7ea0] ;  /* 0x007ea00001cf7983 */ /* 0x000ee20000300800 */
[----:B------:R-:W-:-:S02]  /*1cc740*/  PLOP3.LUT P3, PT, PT, PT, UP0, 0x80, 0x8 ;  /* 0x000000000008781c */ /* 0x000fc40003f6f008 */
[----:B------:R-:W-:Y:S01]  /*1cc750*/  SEL R5, RZ, 0x4, P0 ;  /* 0x00000004ff057807 */ /* 0x000fe20000000000 */
[----:B------:R-:W3:Y:S04]  /*1cc760*/  LDL.LU R208, [R1+0x7eb0] ;  /* 0x007eb00001d07983 */ /* 0x000ee80000300800 */
[----:B------:R-:W3:Y:S01]  /*1cc770*/  LDL.LU R202, [R1+0x7eb4] ;  /* 0x007eb40001ca7983 */ /* 0x000ee20000300800 */
[----:B------:R-:W-:-:S03]  /*1cc780*/  SEL R4, R4, RZ, !P3 ;  /* 0x000000ff04047207 */ /* 0x000fc60005800000 */
[----:B------:R-:W3:Y:S01]  /*1cc790*/  LDL.LU R209, [R1+0x7ec4] ;  /* 0x007ec40001d17983 */ /* 0x000ee20000300800 */
[----:B------:R-:W-:Y:S01]  /*1cc7a0*/  ISETP.NE.U32.AND P1, PT, R4, RZ, PT ;  /* 0x000000ff0400720c */ /* 0x000fe20003f25070 */
[----:B--2---:R-:W-:Y:S01]  /*1cc7b0*/  IMAD.X R43, R43, 0x1, R2, P5 ;  /* 0x000000012b2b7824 */ /* 0x004fe200028e0602 */
[----:B----4-:R-:W-:Y:S02]  /*1cc7c0*/  IADD3.X R42, PT, PT, R42, R2, RZ, P4, !PT ;  /* 0x000000022a2a7210 */ /* 0x010fe400027fe4ff */
[----:B------:R-:W-:-:S04]  /*1cc7d0*/  ISETP.GE.AND P4, PT, R198, UR11, PT ;  /* 0x0000000bc6007c0c */ /* 0x000fc8000bf86270 */
[----:B------:R-:W-:Y:S02]  /*1cc7e0*/  SEL R4, RZ, 0x4, P4 ;  /* 0x00000004ff047807 */ /* 0x000fe40002000000 */
[-C--:B------:R-:W-:Y:S02]  /*1cc7f0*/  IADD3 R220, P5, PT, R220, R252.reuse, RZ ;  /* 0x000000fcdcdc7210 */ /* 0x080fe40007fbe0ff */
[-C--:B------:R-:W-:Y:S02]  /*1cc800*/  IADD3 R218, P0, PT, R218, R252.reuse, RZ ;  /* 0x000000fcdada7210 */ /* 0x080fe40007f1e0ff */
[-C--:B------:R-:W-:Y:S01]  /*1cc810*/  IADD3 R216, P4, PT, R216, R252.reuse, RZ ;  /* 0x000000fcd8d87210 */ /* 0x080fe20007f9e0ff */
[----:B------:R-:W-:Y:S04]  /*1cc820*/  STL [R1+0x7e78], R43 ;  /* 0x007e782b01007387 */ /* 0x000fe80000100800 */
[----:B------:R-:W-:Y:S04]  /*1cc830*/  STL [R1+0x7e80], R42 ;  /* 0x007e802a01007387 */ /* 0x000fe80000100800 */
[----:B------:R-:W-:Y:S04]  /*1cc840*/  STL [R1+0x7e8c], R220 ;  /* 0x007e8cdc01007387 */ /* 0x000fe80000100800 */
[----:B------:R-:W-:Y:S01]  /*1cc850*/  STL [R1+0x7e94], R218 ;  /* 0x007e94da01007387 */ /* 0x000fe20000100800 */
[----:B------:R-:W-:Y:S01]  /*1cc860*/  SEL R5, R5, RZ, !P3 ;  /* 0x000000ff05057207 */ /* 0x000fe20005800000 */
[----:B------:R-:W-:Y:S01]  /*1cc870*/  HMMA.1688.F32.TF32 R68, R48, R242, R68 ;  /* 0x000000f23044723c */ /* 0x000fe20000081044 */
[----:B---3--:R-:W-:Y:S01]  /*1cc880*/  IMAD.X R221, R221, 0x1, R2, P5 ;  /* 0x00000001dddd7824 */ /* 0x008fe200028e0602 */
[----:B------:R-:W-:-:S04]  /*1cc890*/  IADD3 R197, P5, PT, R197, R252, RZ ;  /* 0x000000fcc5c57210 */ /* 0x000fc80007fbe0ff */
[----:B------:R-:W-:Y:S02]  /*1cc8a0*/  IADD3.X R207, PT, PT, R207, R2, RZ, P5, !PT ;  /* 0x00000002cfcf7210 */ /* 0x000fe40002ffe4ff */
[----:B------:R-:W-:Y:S02]  /*1cc8b0*/  IADD3 R52, P5, PT, R52, R252, RZ ;  /* 0x000000fc34347210 */ /* 0x000fe40007fbe0ff */
[----:B------:R-:W1:Y:S01]  /*1cc8c0*/  LDC R252, c[0x0][0x3ac] ;  /* 0x0000eb00fffc7b82 */ /* 0x000e620000000800 */
[--C-:B------:R-:W-:Y:S02]  /*1cc8d0*/  IMAD.X R219, R219, 0x1, R2.reuse, P0 ;  /* 0x00000001dbdb7824 */ /* 0x100fe400000e0602 */
[----:B------:R-:W-:Y:S01]  /*1cc8e0*/  IMAD.X R217, R217, 0x1, R2, P4 ;  /* 0x00000001d9d97824 */ /* 0x000fe200020e0602 */
[----:B------:R-:W-:Y:S04]  /*1cc8f0*/  STL [R1+0x7e88], R221 ;  /* 0x007e88dd01007387 */ /* 0x000fe80000100800 */
[----:B------:R-:W-:Y:S04]  /*1cc900*/  STL [R1+0x7e9c], R216 ;  /* 0x007e9cd801007387 */ /* 0x000fe80000100800 */
[----:B------:R-:W-:Y:S04]  /*1cc910*/  STL [R1+0x7ea4], R197 ;  /* 0x007ea4c501007387 */ /* 0x000fe80000100800 */
[----:B------:R-:W-:Y:S04]  /*1cc920*/  STL [R1+0x7e90], R219 ;  /* 0x007e90db01007387 */ /* 0x000fe80000100800 */
[----:B------:R-:W-:Y:S04]  /*1cc930*/  STL [R1+0x7e98], R217 ;  /* 0x007e98d901007387 */ /* 0x000fe80000100800 */
[----:B------:R-:W-:Y:S04]  /*1cc940*/  STL [R1+0x7eac], R52 ;  /* 0x007eac3401007387 */ /* 0x000fe80000100800 */
[----:B------:R-:W2:Y:S04]  /*1cc950*/  LDL.LU.64 R242, [R1+0xab60] ;  /* 0x00ab600001f27983 */ /* 0x000ea80000300a00 */
[----:B------:R-:W2:Y:S04]  /*1cc960*/  LDL.LU.64 R240, [R1+0xab58] ;  /* 0x00ab580001f07983 */ /* 0x000ea80000300a00 */
[----:B------:R-:W-:Y:S04]  /*1cc970*/  STL.64 [R1+0x40], R68 ;  /* 0x0000404401007387 */ /* 0x000fe80000100a00 */
[----:B------:R3:W-:Y:S01]  /*1cc980*/  STL.64 [R1+0x48], R70 ;  /* 0x0000484601007387 */ /* 0x0007e20000100a00 */
[----:B------:R-:W-:-:S03]  /*1cc990*/  ISETP.NE.U32.AND P0, PT, R5, RZ, PT ;  /* 0x000000ff0500720c */ /* 0x000fc60003f05070 */
[----:B---3--:R-:W2:Y:S04]  /*1cc9a0*/  LDL.LU R70, [R1+0x29e8] ;  /* 0x0029e80001467983 */ /* 0x008ea80000300800 */
[----:B------:R-:W2:Y:S04]  /*1cc9b0*/  LDL.LU R71, [R1+0x29ec] ;  /* 0x0029ec0001477983 */ /* 0x000ea80000300800 */
[----:B------:R-:W3:Y:S01]  /*1cc9c0*/  LDL.LU R5, [R1+0x7ecc] ;  /* 0x007ecc0001057983 */ /* 0x000ee20000300800 */
[----:B-1----:R-:W-:-:S03]  /*1cc9d0*/  IMAD.SHL.U32 R69, R252, 0x80, RZ ;  /* 0x00000080fc457824 */ /* 0x002fc600078e00ff */
[----:B------:R-:W4:Y:S01]  /*1cc9e0*/  LDL.LU R252, [R1+0x7eb8] ;  /* 0x007eb80001fc7983 */ /* 0x000f220000300800 */
[----:B------:R-:W-:-:S03]  /*1cc9f0*/  IMAD.X R55, R55, 0x1, R2, P5 ;  /* 0x0000000137377824 */ /* 0x000fc600028e0602 */
[----:B------:R-:W-:Y:S04]  /*1cca00*/  STL [R1+0x7ea0], R207 ;  /* 0x007ea0cf01007387 */ /* 0x000fe80000100800 */
[----:B------:R-:W2:Y:S04]  /*1cca10*/  LDL.LU R68, [R1+0x7ed4] ;  /* 0x007ed40001447983 */ /* 0x000ea80000300800 */
[----:B------:R1:W-:Y:S04]  /*1cca20*/  STL [R1+0x7ea8], R55 ;  /* 0x007ea83701007387 */ /* 0x0003e80000100800 */
[----:B-1----:R-:W2:Y:S01]  /*1cca30*/  LDL.LU R55, [R1+0x7ec8] ;  /* 0x007ec80001377983 */ /* 0x002ea20000300800 */
[----:B------:R-:W-:Y:S01]  /*1cca40*/  IMAD.SHL.U32 R69, R69, 0x4, RZ ;  /* 0x0000000445457824 */ /* 0x000fe200078e00ff */
[----:B------:R-:W-:-:S02]  /*1cca50*/  SEL R4, R4, RZ, !P3 ;  /* 0x000000ff04047207 */ /* 0x000fc40005800000 */
[----:B------:R-:W2:Y:S02]  /*1cca60*/  LDL.LU R54, [R1+0x7edc] ;  /* 0x007edc0001367983 */ /* 0x000ea40000300800 */
[-C--:B------:R-:W-:Y:S02]  /*1cca70*/  IADD3 R202, P6, PT, R202, R69.reuse, RZ ;  /* 0x00000045caca7210 */ /* 0x080fe40007fde0ff */
[-C--:B------:R-:W-:Y:S02]  /*1cca80*/  IADD3 R6, P5, PT, R6, R69.reuse, RZ ;  /* 0x0000004506067210 */ /* 0x080fe40007fbe0ff */
[----:B------:R-:W-:Y:S02]  /*1cca90*/  ISETP.NE.U32.AND P4, PT, R4, RZ, PT ;  /* 0x000000ff0400720c */ /* 0x000fe40003f85070 */
[----:B------:R-:W-:Y:S02]  /*1ccaa0*/  IADD3.X R208, PT, PT, R208, R2, RZ, P6, !PT ;  /* 0x00000002d0d07210 */ /* 0x000fe400037fe4ff */
[----:B------:R-:W-:Y:S01]  /*1ccab0*/  SEL R4, RZ, 0x4, P2 ;  /* 0x00000004ff047807 */ /* 0x000fe20001000000 */
[----:B------:R1:W-:Y:S04]  /*1ccac0*/  STL [R1+0x7ebc], R6 ;  /* 0x007ebc0601007387 */ /* 0x0003e80000100800 */
[----:B------:R-:W2:Y:S04]  /*1ccad0*/  LDL.LU R53, [R1+0x7ed0] ;  /* 0x007ed00001357983 */ /* 0x000ea80000300800 */
[----:B------:R-:W2:Y:S01]  /*1ccae0*/  LDL.LU R52, [R1+0x7ee4] ;  /* 0x007ee40001347983 */ /* 0x000ea20000300800 */
[----:B------:R-:W-:-:S02]  /*1ccaf0*/  IADD3 R209, P2, PT, R209, R69, RZ ;  /* 0x00000045d1d17210 */ /* 0x000fc40007f5e0ff */
[----:B------:R-:W-:Y:S01]  /*1ccb00*/  SEL R4, R4, RZ, !P3 ;  /* 0x000000ff04047207 */ /* 0x000fe20005800000 */
[----:B-1----:R-:W2:Y:S04]  /*1ccb10*/  LDL.LU R6, [R1+0x7ed8] ;  /* 0x007ed80001067983 */ /* 0x002ea80000300800 */
[----:B------:R-:W-:Y:S01]  /*1ccb20*/  STL [R1+0x7eb4], R202 ;  /* 0x007eb4ca01007387 */ /* 0x000fe20000100800 */
[----:B------:R-:W-:Y:S02]  /*1ccb30*/  ISETP.NE.U32.AND P3, PT, R4, RZ, PT ;  /* 0x000000ff0400720c */ /* 0x000fe40003f65070 */
[----:B---3--:R-:W-:Y:S01]  /*1ccb40*/  IADD3 R5, P6, PT, R5, R69, RZ ;  /* 0x0000004505057210 */ /* 0x008fe20007fde0ff */
[----:B----4-:R-:W-:-:S04]  /*1ccb50*/  IMAD.X R252, R252, 0x1, R2, P5 ;  /* 0x00000001fcfc7824 */ /* 0x010fc800028e0602 */
[----:B------:R1:W-:Y:S04]  /*1ccb60*/  STL [R1+0x7ecc], R5 ;  /* 0x007ecc0501007387 */ /* 0x0003e80000100800 */
[----:B-1----:R-:W3:Y:S04]  /*1ccb70*/  LDL.LU R5, [R1+0x7ee8] ;  /* 0x007ee80001057983 */ /* 0x002ee80000300800 */
[----:B------:R1:W-:Y:S04]  /*1ccb80*/  STL [R1+0x7eb8], R252 ;  /* 0x007eb8fc01007387 */ /* 0x0003e80000100800 */
[----:B-1----:R-:W4:Y:S04]  /*1ccb90*/  LDL.LU R252, [R1+0xab50] ;  /* 0x00ab500001fc7983 */ /* 0x002f280000300800 */
[----:B------:R-:W-:Y:S04]  /*1ccba0*/  STL [R1+0x7ec4], R209 ;  /* 0x007ec4d101007387 */ /* 0x000fe80000100800 */
[----:B------:R-:W-:Y:S04]  /*1ccbb0*/  STL [R1+0x7eb0], R208 ;  /* 0x007eb0d001007387 */ /* 0x000fe80000100800 */
[----:B------:R-:W4:Y:S01]  /*1ccbc0*/  LDL.LU R4, [R1+0x7ec0] ;  /* 0x007ec00001047983 */ /* 0x000f220000300800 */
[----:B--2---:R-:W-:-:S05]  /*1ccbd0*/  IMAD.X R55, R55, 0x1, R2, P6 ;  /* 0x0000000137377824 */ /* 0x004fca00030e0602 */
[----:B------:R1:W-:Y:S02]  /*1ccbe0*/  STL [R1+0x7ec8], R55 ;  /* 0x007ec83701007387 */ /* 0x0003e40000100800 */
[----:B-1----:R-:W1:Y:S01]  /*1ccbf0*/  LDC R55, c[0x0][0x3ac] ;  /* 0x0000eb00ff377b82 */ /* 0x002e620000000800 */
[----:B------:R-:W-:Y:S01]  /*1ccc00*/  HMMA.1688.F32.TF32 R48, R48, R70, R240 ;  /* 0x000000463030723c */ /* 0x000fe200000810f0 */
[----:B------:R-:W-:-:S05]  /*1ccc10*/  IADD3 R54, P5, PT, R54, R69, RZ ;  /* 0x0000004536367210 */ /* 0x000fca0007fbe0ff */
[----:B------:R-:W-:Y:S01]  /*1ccc20*/  IMAD.X R6, R6, 0x1, R2, P5 ;  /* 0x0000000106067824 */ /* 0x000fe200028e0602 */
[----:B-1----:R-:W-:-:S05]  /*1ccc30*/  SHF.L.U32 R241, R55, 0x7, RZ ;  /* 0x0000000737f17819 */ /* 0x002fca00000006ff */
[----:B------:R-:W-:Y:S01]  /*1ccc40*/  IMAD.SHL.U32 R241, R241, 0x4, RZ ;  /* 0x00000004f1f17824 */ /* 0x000fe200078e00ff */
[----:B------:R-:W-:-:S04]  /*1ccc50*/  ULEA UR10, UR7, UR4, 0x12 ;  /* 0x00000004070a7291 */ /* 0x000fc8000f8e90ff */
[----:B---3--:R-:W-:Y:S01]  /*1ccc60*/  IADD3 R5, P5, PT, R5, R241, RZ ;  /* 0x000000f105057210 */ /* 0x008fe20007fbe0ff */
[----:B----4-:R-:W-:Y:S01]  /*1ccc70*/  IMAD.X R4, R4, 0x1, R2, P2 ;  /* 0x0000000104047824 */ /* 0x010fe200010e0602 */
[----:B------:R-:W-:-:S04]  /*1ccc80*/  IADD3 R68, P2, PT, R68, R69, RZ ;  /* 0x0000004544447210 */ /* 0x000fc80007f5e0ff */
[----:B------:R-:W-:Y:S01]  /*1ccc90*/  STL [R1+0x7ec0], R4 ;  /* 0x007ec00401007387 */ /* 0x000fe20000100800 */
[----:B------:R-:W-:-:S03]  /*1ccca0*/  IMAD.X R53, R53, 0x1, R2, P2 ;  /* 0x0000000135357824 */ /* 0x000fc600010e0602 */
[----:B------:R-:W-:Y:S01]  /*1cccb0*/  STL [R1+0x7ed4], R68 ;  /* 0x007ed44401007387 */ /* 0x000fe20000100800 */
[----:B------:R-:W-:-:S03]  /*1cccc0*/  IADD3 R52, P2, PT, R52, R241, RZ ;  /* 0x000000f134347210 */ /* 0x000fc60007f5e0ff */
[----:B------:R-:W-:Y:S04]  /*1cccd0*/  STL [R1+0x7edc], R54 ;  /* 0x007edc3601007387 */ /* 0x000fe80000100800 */
[----:B------:R-:W-:Y:S04]  /*1ccce0*/  STL.64 [R1+0x10], R48 ;  /* 0x0000103001007387 */ /* 0x000fe80000100a00 */
[----:B------:R-:W-:Y:S04]  /*1cccf0*/  STL.64 [R1+0x18], R50 ;  /* 0x0000183201007387 */ /* 0x000fe80000100a00 */
[----:B------:R-:W-:Y:S04]  /*1ccd00*/  STL [R1+0x7ed0], R53 ;  /* 0x007ed03501007387 */ /* 0x000fe80000100800 */
[----:B------:R-:W-:Y:S04]  /*1ccd10*/  STL [R1+0x7ee4], R52 ;  /* 0x007ee43401007387 */ /* 0x000fe80000100800 */
[----:B------:R1:W-:Y:S02]  /*1ccd20*/  STL [R1+0x7ed8], R6 ;  /* 0x007ed80601007387 */ /* 0x0003e40000100800 */
[----:B-1----:R-:W-:-:S02]  /*1ccd30*/  IMAD.MOV.U32 R6, RZ, RZ, R3 ;  /* 0x000000ffff067224 */ /* 0x002fc400078e0003 */
[----:B------:R-:W2:Y:S04]  /*1ccd40*/  LDL.LU R3, [R1+0xab4c] ;  /* 0x00ab4c0001037983 */ /* 0x000ea80000300800 */
[----:B------:R1:W-:Y:S01]  /*1ccd50*/  STL [R1+0x7ee8], R5 ;  /* 0x007ee80501007387 */ /* 0x0003e20000100800 */
[----:B------:R-:W-:-:S03]  /*1ccd60*/  IADD3 R4, PT, PT, R36, UR10, RZ ;  /* 0x0000000a24047c10 */ /* 0x000fc6000fffe0ff */
[----:B------:R-:W3:Y:S04]  /*1ccd70*/  LDL R55, [R1+0x7f6c] ;  /* 0x007f6c0001377983 */ /* 0x000ee80000100800 */
[----:B------:R-:W4:Y:S04]  /*1ccd80*/  LDL R53, [R1+0x81a0] ;  /* 0x0081a00001357983 */ /* 0x000f280000100800 */
[----:B------:R-:W2:Y:S04]  /*1ccd90*/  LDL R71, [R1+0x809c] ;  /* 0x00809c0001477983 */ /* 0x000ea80000100800 */
[----:B------:R-:W2:Y:S04]  /*1ccda0*/  LDL R69, [R1+0x8198] ;  /* 0x0081980001457983 */ /* 0x000ea80000100800 */
[----:B------:R-:W2:Y:S04]  /*1ccdb0*/  LDL R68, [R1+0x819c] ;  /* 0x00819c0001447983 */ /* 0x000ea80000100800 */
[----:B------:R-:W2:Y:S04]  /*1ccdc0*/  LDL R54, [R1+0x7f68] ;  /* 0x007f680001367983 */ /* 0x000ea80000100800 */
[----:B------:R-:W2:Y:S04]  /*1ccdd0*/  LDL R52, [R1+0x8090] ;  /* 0x0080900001347983 */ /* 0x000ea80000100800 */
[----:B-1----:R-:W2:Y:S04]  /*1ccde0*/  LDL R5, [R1+0x8094] ;  /* 0x0080940001057983 */ /* 0x002ea80000100800 */
[----:B------:R-:W2:Y:S04]  /*1ccdf0*/  LDL.LU R50, [R1+0x7e58] ;  /* 0x007e580001327983 */ /* 0x000ea80000300800 */
[----:B------:R-:W2:Y:S04]  /*1cce00*/  LDL R51, [R1+0x8490] ;  /* 0x0084900001337983 */ /* 0x000ea80000100800 */
[----:B------:R-:W3:Y:S04]  /*1cce10*/  LDL R243, [R1+0x8494] ;  /* 0x0084940001f37983 */ /* 0x000ee80000100800 */
[----:B------:R-:W4:Y:S04]  /*1cce20*/  LDL.LU R240, [R1+0x7e54] ;  /* 0x007e540001f07983 */ /* 0x000f280000300800 */
[----:B------:R-:W4:Y:S04]  /*1cce30*/  LDL.LU R49, [R1+0x7e4c] ;  /* 0x007e4c0001317983 */ /* 0x000f280000300800 */
[----:B------:R-:W4:Y:S04]  /*1cce40*/  LDL.LU R48, [R1+0x7e48] ;  /* 0x007e480001307983 */ /* 0x000f280000300800 */
[----:B------:R-:W4:Y:S04]  /*1cce50*/  LDL R242, [R1+0x8498] ;  /* 0x0084980001f27983 */ /* 0x000f280000100800 */
[----:B------:R-:W4:Y:S04]  /*1cce60*/  LDL R70, [R1+0x849c] ;  /* 0x00849c0001467983 */ /* 0x000f280000100800 */
[----:B------:R1:W-:Y:S04]  /*1cce70*/  STL.64 [R1+0xb190], R36 ;  /* 0x00b1902401007387 */ /* 0x0003e80000100a00 */
[----:B------:R-:W0:Y:S04]  /*1cce80*/  LDGDEPBAR ;  /* 0x00000000000079af */ /* 0x000e280000000000 */
[----:B------:R2:W-:Y:S04]  /*1cce90*/  LDGSTS.E [R4], desc[UR40][R6.64], P4 ;  /* 0x0000000006047fae */ /* 0x0005e8000a1a1028 */
[----:B-1----:R-:W4:Y:S04]  /*1ccea0*/  LDL.LU R36, [R1+0x7e5c] ;  /* 0x007e5c0001247983 */ /* 0x002f280000300800 */
[----:B------:R-:W4:Y:S04]  /*1cceb0*/  LDL.LU R37, [R1+0x7e50] ;  /* 0x007e500001257983 */ /* 0x000f280000300800 */
[----:B------:R1:W-:Y:S04]  /*1ccec0*/  STL.64 [R1+0xb188], R60 ;  /* 0x00b1883c01007387 */ /* 0x0003e80000100a00 */
[----:B-1----:R-:W4:Y:S04]  /*1cced0*/  LDL.LU R60, [R1+0x7ee0] ;  /* 0x007ee000013c7983 */ /* 0x002f280000300800 */
[----:B------:R-:W4:Y:S04]  /*1ccee0*/  LDL.LU R61, [R1+0x7e60] ;  /* 0x007e6000013d7983 */ /* 0x000f280000300800 */
        /* <DEDUP_REMOVED lines=59> */
[----:B--2---:R-:W-:-:S03]  /*1cd2a0*/  IMAD.MOV.U32 R7, RZ, RZ, R51 ;  /* 0x000000ffff077224 */ /* 0x004fc600078e0033 */
[----:B------:R-:W-:Y:S01]  /*1cd2b0*/  STL.64 [R1+0xad58], R120 ;  /* 0x00ad587801007387 */ /* 0x000fe20000100a00 */
[----:B---3--:R-:W-:-:S03]  /*1cd2c0*/  MOV R6, R243 ;  /* 0x000000f300067202 */ /* 0x008fc60000000f00 */
        /* <DEDUP_REMOVED lines=9> */
[----:B----4-:R-:W-:Y:S01]  /*1cd360*/  IMAD.X R36, R36, 0x1, R2, P5 ;  /* 0x0000000124247824 */ /* 0x010fe200028e0602 */
[----:B------:R-:W-:-:S02]  /*1cd370*/  IADD3 R50, P5, PT, R50, R241, RZ ;  /* 0x000000f132327210 */ /* 0x000fc40007fbe0ff */
[----:B------:R-:W-:Y:S04]  /*1cd380*/  STL.64 [R1+0xad08], R92 ;  /* 0x00ad085c01007387 */ /* 0x000fe80000100a00 */
[----:B------:R-:W-:Y:S04]  /*1cd390*/  STL.64 [R1+0xad00], R94 ;  /* 0x00ad005e01007387 */ /* 0x000fe80000100a00 */
[----:B------:R-:W-:Y:S04]  /*1cd3a0*/  STL.64 [R1+0xacf8], R96 ;  /* 0x00acf86001007387 */ /* 0x000fe80000100a00 */
[----:B------:R-:W-:Y:S04]  /*1cd3b0*/  STL.64 [R1+0xacf0], R82 ;  /* 0x00acf05201007387 */ /* 0x000fe80000100a00 */
[----:B------:R-:W-:Y:S01]  /*1cd3c0*/  STL.64 [R1+0xace8], R84 ;  /* 0x00ace85401007387 */ /* 0x000fe20000100a00 */
[----:B------:R-:W-:-:S03]  /*1cd3d0*/  IMAD.X R60, R60, 0x1, R2, P2 ;  /* 0x000000013c3c7824 */ /* 0x000fc600010e0602 */
[----:B------:R-:W-:Y:S01]  /*1cd3e0*/  STL.64 [R1+0xace0], R86 ;  /* 0x00ace05601007387 */ /* 0x000fe20000100a00 */
[----:B------:R-:W-:-:S03]  /*1cd3f0*/  IADD3 R61, P2, PT, R61, R241, RZ ;  /* 0x000000f13d3d7210 */ /* 0x000fc60007f5e0ff */
        /* <DEDUP_REMOVED lines=20> */
[----:B------:R1:W-:Y:S04]  /*1cd540*/  STL [R1+0xac88], R20 ;  /* 0x00ac881401007387 */ /* 0x0003e80000100800 */
        /* <DEDUP_REMOVED lines=23> */
[----:B------:R-:W-:Y:S04]  /*1cd6c0*/  STL [R1+0x7ee0], R60 ;  /* 0x007ee03c01007387 */ /* 0x000fe80000100800 */
[----:B------:R-:W-:Y:S04]  /*1cd6d0*/  STL [R1+0x7e60], R61 ;  /* 0x007e603d01007387 */ /* 0x000fe80000100800 */
[----:B-1----:R-:W3:Y:S04]  /*1cd6e0*/  LDL.LU R20, [R1+0x7e44] ;  /* 0x007e440001147983 */ /* 0x002ee80000300800 */
[----:B------:R-:W-:Y:S01]  /*1cd6f0*/  STL [R1+0x7e5c], R36 ;  /* 0x007e5c2401007387 */ /* 0x000fe20000100800 */
[----:B------:R-:W-:-:S03]  /*1cd700*/  IMAD.X R240, R240, 0x1, R2, P2 ;  /* 0x00000001f0f07824 */ /* 0x000fc600010e0602 */
[----:B--2---:R-:W2:Y:S04]  /*1cd710*/  LDL.LU R19, [R1+0x7e40] ;  /* 0x007e400001137983 */ /* 0x004ea80000300800 */
[----:B------:R1:W-:Y:S04]  /*1cd720*/  STL [R1+0x7e58], R50 ;  /* 0x007e583201007387 */ /* 0x0003e80000100800 */
[----:B------:R-:W4:Y:S04]  /*1cd730*/  LDL.LU R18, [R1+0x7e3c] ;  /* 0x007e3c0001127983 */ /* 0x000f280000300800 */
[----:B------:R-:W4:Y:S04]  /*1cd740*/  LDL.LU R17, [R1+0x7e38] ;  /* 0x007e380001117983 */ /* 0x000f280000300800 */
[----:B-1----:R-:W4:Y:S04]  /*1cd750*/  LDL R50, [R1+0x84a0] ;  /* 0x0084a00001327983 */ /* 0x002f280000100800 */
[----:B------:R-:W4:Y:S04]  /*1cd760*/  LDL R51, [R1+0x84a4] ;  /* 0x0084a40001337983 */ /* 0x000f280000100800 */
[----:B------:R-:W4:Y:S04]  /*1cd770*/  LDL.LU R14, [R1+0x7e34] ;  /* 0x007e3400010e7983 */ /* 0x000f280000300800 */
[----:B------:R-:W4:Y:S04]  /*1cd780*/  LDL.LU R13, [R1+0x7e30] ;  /* 0x007e3000010d7983 */ /* 0x000f280000300800 */
[----:B------:R-:W4:Y:S04]  /*1cd790*/  LDL.LU R10, [R1+0x7e2c] ;  /* 0x007e2c00010a7983 */ /* 0x000f280000300800 */
[----:B------:R1:W-:Y:S01]  /*1cd7a0*/  STL [R1+0x7e54], R240 ;  /* 0x007e54f001007387 */ /* 0x0003e20000100800 */
[----:B------:R-:W-:-:S03]  /*1cd7b0*/  IADD3 R37, P2, PT, R37, R241, RZ ;  /* 0x000000f125257210 */ /* 0x000fc60007f5e0ff */
[----:B------:R-:W4:Y:S01]  /*1cd7c0*/  LDL.LU R0, [R1+0x7e28] ;  /* 0x007e280001007983 */ /* 0x000f220000300800 */
[----:B------:R-:W-:Y:S01]  /*1cd7d0*/  IMAD.X R49, R49, 0x1, R2, P5 ;  /* 0x0000000131317824 */ /* 0x000fe200028e0602 */
[----:B------:R-:W-:Y:S02]  /*1cd7e0*/  IADD3 R48, P5, PT, R48, R241, RZ ;  /* 0x000000f130307210 */ /* 0x000fe40007fbe0ff */
[----:B------:R-:W4:Y:S04]  /*1cd7f0*/  LDL R243, [R1+0x838c] ;  /* 0x00838c0001f37983 */ /* 0x000f280000100800 */
[----:B-1----:R-:W4:Y:S04]  /*1cd800*/  LDL R240, [R1+0x8388] ;  /* 0x0083880001f07983 */ /* 0x002f280000100800 */
[----:B------:R-:W-:Y:S04]  /*1cd810*/  STL [R1+0x7e50], R37 ;  /* 0x007e502501007387 */ /* 0x000fe80000100800 */
[----:B------:R-:W-:Y:S04]  /*1cd820*/  STL [R1+0x7e4c], R49 ;  /* 0x007e4c3101007387 */ /* 0x000fe80000100800 */
[----:B------:R-:W-:Y:S04]  /*1cd830*/  STL [R1+0x7e48], R48 ;  /* 0x007e483001007387 */ /* 0x000fe80000100800 */
[----:B------:R-:W4:Y:S04]  /*1cd840*/  LDL.LU R16, [R1+0x7e24] ;  /* 0x007e240001107983 */ /* 0x000f280000300800 */
[----:B------:R-:W4:Y:S04]  /*1cd850*/  LDL.LU R15, [R1+0x7e20] ;  /* 0x007e2000010f7983 */ /* 0x000f280000300800 */
[----:B------:R-:W4:Y:S04]  /*1cd860*/  LDL.LU R12, [R1+0x7e1c] ;  /* 0x007e1c00010c7983 */ /* 0x000f280000300800 */
[----:B------:R-:W4:Y:S04]  /*1cd870*/  LDL.LU R11, [R1+0x7e18] ;  /* 0x007e1800010b7983 */ /* 0x000f280000300800 */
[----:B------:R1:W-:Y:S02]  /*1cd880*/  LDGSTS.E [R4+0x80], desc[UR40][R6.64], P1 ;  /* 0x0008000006047fae */ /* 0x0003e400089a1028 */
[----:B-1----:R-:W-:Y:S01]  /*1cd890*/  MOV R6, R70 ;  /* 0x0000004600067202 */ /* 0x002fe20000000f00 */
[----:B------:R-:W-:-:S02]  /*1cd8a0*/  IMAD.MOV.U32 R70, RZ, RZ, R5 ;  /* 0x000000ffff467224 */ /* 0x000fc400078e0005 */
[----:B------:R-:W4:Y:S01]  /*1cd8b0*/  LDL R5, [R1+0x8394] ;  /* 0x0083940001057983 */ /* 0x000f220000100800 */
[----:B------:R-:W-:-:S03]  /*1cd8c0*/  IMAD.MOV.U32 R7, RZ, RZ, R242 ;  /* 0x000000ffff077224 */ /* 0x000fc600078e00f2 */
[----:B------:R-:W4:Y:S04]  /*1cd8d0*/  LDL R242, [R1+0x8390] ;  /* 0x0083900001f27983 */ /* 0x000f280000100800 */
[----:B------:R1:W-:Y:S01]  /*1cd8e0*/  LDGSTS.E [R4+0x100], desc[UR40][R6.64], P0 ;  /* 0x0010000006047fae */ /* 0x0003e200081a1028 */
[----:B---3--:R-:W-:Y:S01]  /*1cd8f0*/  IMAD.X R20, R20, 0x1, R2, P2 ;  /* 0x0000000114147824 */ /* 0x008fe200010e0602 */
[----:B--2---:R-:W-:-:S04]  /*1cd900*/  IADD3 R19, P2, PT, R19, R241, RZ ;  /* 0x000000f113137210 */ /* 0x004fc80007f5e0ff */
[----:B------:R-:W-:Y:S01]  /*1cd910*/  STL [R1+0x7e44], R20 ;  /* 0x007e441401007387 */ /* 0x000fe20000100800 */
[----:B----4-:R-:W-:-:S03]  /*1cd920*/  IADD3.X R18, PT, PT, R18, R2, RZ, P5, !PT ;  /* 0x0000000212127210 */ /* 0x010fc60002ffe4ff */
[----:B------:R-:W-:Y:S01]  /*1cd930*/  STL [R1+0x7e40], R19 ;  /* 0x007e401301007387 */ /* 0x000fe20000100800 */
[----:B------:R-:W-:-:S03]  /*1cd940*/  IADD3 R17, P5, PT, R17, R241, RZ ;  /* 0x000000f111117210 */ /* 0x000fc60007fbe0ff */
[----:B------:R-:W-:Y:S04]  /*1cd950*/  STL [R1+0x7e3c], R18 ;  /* 0x007e3c1201007387 */ /* 0x000fe80000100800 */
[----:B------:R-:W-:Y:S01]  /*1cd960*/  STL [R1+0x7e38], R17 ;  /* 0x007e381101007387 */ /* 0x000fe20000100800 */
[----:B------:R-:W-:Y:S01]  /*1cd970*/  IMAD.X R14, R14, 0x1, R2, P2 ;  /* 0x000000010e0e7824 */ /* 0x000fe200010e0602 */
[----:B------:R-:W-:-:S04]  /*1cd980*/  IADD3 R13, P2, PT, R13, R241, RZ ;  /* 0x000000f10d0d7210 */ /* 0x000fc80007f5e0ff */
[----:B------:R2:W-:Y:S01]  /*1cd990*/  STL [R1+0x7e34], R14 ;  /* 0x007e340e01007387 */ /* 0x0005e20000100800 */
[----:B------:R-:W-:Y:S01]  /*1cd9a0*/  IADD3.X R10, PT, PT, R10, R2, RZ, P5, !PT ;  /* 0x000000020a0a7210 */ /* 0x000fe20002ffe4ff */
[----:B-1----:R-:W-:Y:S02]  /*1cd9b0*/  IMAD.MOV.U32 R6, RZ, RZ, R51 ;  /* 0x000000ffff067224 */ /* 0x002fe400078e0033 */
[----:B--2---:R-:W2:Y:S01]  /*1cd9c0*/  LDL.LU R14, [R1+0x7e14] ;  /* 0x007e1400010e7983 */ /* 0x004ea20000300800 */
[----:B------:R-:W-:-:S03]  /*1cd9d0*/  IADD3 R0, P5, PT, R0, R241, RZ ;  /* 0x000000f100007210 */ /* 0x000fc60007fbe0ff */
[----:B------:R-:W-:Y:S01]  /*1cd9e0*/  STL [R1+0x7e30], R13 ;  /* 0x007e300d01007387 */ /* 0x000fe20000100800 */
[----:B------:R-:W-:-:S03]  /*1cd9f0*/  IMAD.MOV.U32 R7, RZ, RZ, R50 ;  /* 0x000000ffff077224 */ /* 0x000fc600078e0032 */
[----:B------:R1:W-:Y:S04]  /*1cda00*/  STL [R1+0x7e2c], R10 ;  /* 0x007e2c0a01007387 */ /* 0x0003e80000100800 */
[----:B------:R3:W-:Y:S04]  /*1cda10*/  STL [R1+0x7e28], R0 ;  /* 0x007e280001007387 */ /* 0x0007e80000100800 */
[----:B------:R4:W-:Y:S04]  /*1cda20*/  LDGSTS.E [R4+0x180], desc[UR40][R6.64], P3 ;  /* 0x0018000006047fae */ /* 0x0009e800099a1028 */
[----:B-1----:R-:W2:Y:S04]  /*1cda30*/  LDL.LU R10, [R1+0x7e10] ;  /* 0x007e1000010a7983 */ /* 0x002ea80000300800 */
[----:B------:R-:W2:Y:S01]  /*1cda40*/  LDL.LU R13, [R1+0x7e0c] ;  /* 0x007e0c00010d7983 */ /* 0x000ea20000300800 */
[----:B------:R-:W-:-:S03]  /*1cda50*/  IADD3.X R16, PT, PT, R16, R2, RZ, P2, !PT ;  /* 0x0000000210107210 */ /* 0x000fc600017fe4ff */
[----:B---3--:R-:W3:Y:S01]  /*1cda60*/  LDL.LU R0, [R1+0x7e08] ;  /* 0x007e080001007983 */ /* 0x008ee20000300800 */
[-C--:B------:R-:W-:Y:S01]  /*1cda70*/  IADD3 R15, P2, PT, R15, R241.reuse, RZ ;  /* 0x000000f10f0f7210 */ /* 0x080fe20007f5e0ff */
[----:B----4-:R-:W-:Y:S02]  /*1cda80*/  IMAD.MOV.U32 R6, RZ, RZ, R243 ;  /* 0x000000ffff067224 */ /* 0x010fe400078e00f3 */
[----:B------:R-:W-:Y:S02]  /*1cda90*/  IMAD.MOV.U32 R7, RZ, RZ, R240 ;  /* 0x000000ffff077224 */ /* 0x000fe400078e00f0 */
[----:B------:R-:W-:Y:S01]  /*1cdaa0*/  IMAD.MOV.U32 R243, RZ, RZ, R69 ;  /* 0x000000fffff37224 */ /* 0x000fe200078e0045 */
[----:B------:R-:W4:Y:S01]  /*1cdab0*/  LDL R240, [R1+0x8398] ;  /* 0x0083980001f07983 */ /* 0x000f220000100800 */
[----:B------:R-:W-:Y:S01]  /*1cdac0*/  IMAD.X R12, R12, 0x1, R2, P5 ;  /* 0x000000010c0c7824 */ /* 0x000fe200028e0602 */
[----:B------:R-:W-:Y:S02]  /*1cdad0*/  IADD3 R11, P5, PT, R11, R241, RZ ;  /* 0x000000f10b0b7210 */ /* 0x000fe40007fbe0ff */
[----:B------:R-:W4:Y:S04]  /*1cdae0*/  LDL R69, [R1+0x839c] ;  /* 0x00839c0001457983 */ /* 0x000f280000100800 */
[----:B------:R-:W-:Y:S04]  /*1cdaf0*/  STL [R1+0x7e24], R16 ;  /* 0x007e241001007387 */ /* 0x000fe80000100800 */
[----:B------:R-:W-:Y:S04]  /*1cdb00*/  STL [R1+0x7e20], R15 ;  /* 0x007e200f01007387 */ /* 0x000fe80000100800 */
[----:B------:R-:W4:Y:S04]  /*1cdb10*/  LDL.LU R21, [R1+0x7e04] ;  /* 0x007e040001157983 */ /* 0x000f280000300800 */
[----:B------:R1:W-:Y:S04]  /*1cdb20*/  STL [R1+0x7e1c], R12 ;  /* 0x007e1c0c01007387 */ /* 0x0003e80000100800 */
[----:B------:R-:W4:Y:S04]  /*1cdb30*/  LDL.LU R20, [R1+0x7e00] ;  /* 0x007e000001147983 */ /* 0x000f280000300800 */
[----:B------:R1:W-:Y:S04]  /*1cdb40*/  STL [R1+0x7e18], R11 ;  /* 0x007e180b01007387 */ /* 0x0003e80000100800 */
[----:B------:R1:W-:Y:S04]  /*1cdb50*/  LDGSTS.E [R4+0x1000], desc[UR40][R6.64], P4 ;  /* 0x0100000006047fae */ /* 0x0003e8000a1a1028 */
[----:B------:R-:W4:Y:S04]  /*1cdb60*/  LDL.LU R19, [R1+0x7dfc] ;  /* 0x007dfc0001137983 */ /* 0x000f280000300800 */
[----:B------:R-:W4:Y:S01]  /*1cdb70*/  LDL.LU R18, [R1+0x7df8] ;  /* 0x007df80001127983 */ /* 0x000f220000300800 */
[----:B-1----:R-:W-:-:S03]  /*1cdb80*/  IMAD.MOV.U32 R6, RZ, RZ, R5 ;  /* 0x000000ffff067224 */ /* 0x002fc600078e0005 */
[----:B------:R-:W4:Y:S01]  /*1cdb90*/  LDL R5, [R1+0x83a4] ;  /* 0x0083a40001057983 */ /* 0x000f220000100800 */
[----:B------:R-:W-:-:S03]  /*1cdba0*/  IMAD.MOV.U32 R7, RZ, RZ, R242 ;  /* 0x000000ffff077224 */ /* 0x000fc600078e00f2 */
[----:B------:R-:W4:Y:S04]  /*1cdbb0*/  LDL R242, [R1+0x83a0] ;  /* 0x0083a00001f27983 */ /* 0x000f280000100800 */
[----:B------:R-:W4:Y:S04]  /*1cdbc0*/  LDL.LU R17, [R1+0x7d68] ;  /* 0x007d680001117983 */ /* 0x000f280000300800 */
[----:B------:R-:W4:Y:S04]  /*1cdbd0*/  LDL.LU R12, [R1+0x7d6c] ;  /* 0x007d6c00010c7983 */ /* 0x000f280000300800 */
[----:B------:R-:W4:Y:S04]  /*1cdbe0*/  LDL.LU R11, [R1+0x7d74] ;  /* 0x007d7400010b7983 */ /* 0x000f280000300800 */
[----:B------:R-:W4:Y:S04]  /*1cdbf0*/  LDL.LU R16, [R1+0x7df4] ;  /* 0x007df40001107983 */ /* 0x000f280000300800 */
[----:B------:R4:W-:Y:S01]  /*1cdc00*/  LDGSTS.E [R4+0x1080], desc[UR40][R6.64], P1 ;  /* 0x0108000006047fae */ /* 0x0009e200089a1028 */
[----:B--2---:R-:W-:-:S05]  /*1cdc10*/  IADD3.X R14, PT, PT, R14, R2, RZ, P2, !PT ;  /* 0x000000020e0e7210 */ /* 0x004fca00017fe4ff */
[----:B------:R1:W-:Y:S04]  /*1cdc20*/  STL [R1+0x7e14], R14 ;  /* 0x007e140e01007387 */ /* 0x0003e80000100800 */
[----:B-1----:R-:W2:Y:S01]  /*1cdc30*/  LDL.LU R14, [R1+0x7df0] ;  /* 0x007df000010e7983 */ /* 0x002ea20000300800 */
[----:B------:R-:W-:Y:S01]  /*1cdc40*/  IADD3 R10, P2, PT, R10, R241, RZ ;  /* 0x000000f10a0a7210 */ /* 0x000fe20007f5e0ff */
[----:B------:R-:W-:-:S04]  /*1cdc50*/  IMAD.X R13, R13, 0x1, R2, P5 ;  /* 0x000000010d0d7824 */ /* 0x000fc800028e0602 */
[----:B------:R1:W-:Y:S01]  /*1cdc60*/  STL [R1+0x7e10], R10 ;  /* 0x007e100a01007387 */ /* 0x0003e20000100800 */
[----:B---3--:R-:W-:-:S03]  /*1cdc70*/  IADD3 R0, P5, PT, R0, R241, RZ ;  /* 0x000000f100007210 */ /* 0x008fc60007fbe0ff */
[----:B-1----:R-:W3:Y:S04]  /*1cdc80*/  LDL.LU R10, [R1+0x7dec] ;  /* 0x007dec00010a7983 */ /* 0x002ee80000300800 */
[----:B------:R1:W-:Y:S01]  /*1cdc90*/  STL [R1+0x7e0c], R13 ;  /* 0x007e0c0d01007387 */ /* 0x0003e20000100800 */
[----:B----4-:R-:W-:Y:S01]  /*1cdca0*/  IMAD.MOV.U32 R6, RZ, RZ, R69 ;  /* 0x000000ffff067224 */ /* 0x010fe200078e0045 */
[----:B------:R-:W-:Y:S02]  /*1cdcb0*/  MOV R69, R70 ;  /* 0x0000004600457202 */ /* 0x000fe40000000f00 */
[----:B------:R4:W-:Y:S01]  /*1cdcc0*/  STL [R1+0x7e08], R0 ;  /* 0x007e080001007387 */ /* 0x0009e20000100800 */
[----:B------:R-:W-:-:S03]  /*1cdcd0*/  IMAD.MOV.U32 R70, RZ, RZ, R52 ;  /* 0x000000ffff467224 */ /* 0x000fc600078e0034 */
[----:B------:R-:W3:Y:S01]  /*1cdce0*/  LDL R49, [R1+0x8288] ;  /* 0x0082880001317983 */ /* 0x000ee20000100800 */
[----:B------:R-:W-:-:S03]  /*1cdcf0*/  IMAD.MOV.U32 R52, RZ, RZ, R53 ;  /* 0x000000ffff347224 */ /* 0x000fc600078e0035 */
[----:B------:R-:W3:Y:S01]  /*1cdd00*/  LDL R50, [R1+0x828c] ;  /* 0x00828c0001327983 */ /* 0x000ee20000100800 */
[----:B------:R-:W-:-:S03]  /*1cdd10*/  IMAD.MOV.U32 R7, RZ, RZ, R240 ;  /* 0x000000ffff077224 */ /* 0x000fc600078e00f0 */
[----:B-1----:R-:W3:Y:S01]  /*1cdd20*/  LDL.LU R13, [R1+0x7d64] ;  /* 0x007d6400010d7983 */ /* 0x002ee20000300800 */
[----:B------:R-:W-:Y:S01]  /*1cdd30*/  IMAD.MOV.U32 R53, RZ, RZ, R9 ;  /* 0x000000ffff357224 */ /* 0x000fe200078e0009 */
[----:B------:R-:W-:Y:S02]  /*1cdd40*/  IADD3.X R21, PT, PT, R21, R2, RZ, P2, !PT ;  /* 0x0000000215157210 */ /* 0x000fe400017fe4ff */
[----:B------:R-:W3:Y:S01]  /*1cdd50*/  LDL.LU R15, [R1+0x7d70] ;  /* 0x007d7000010f7983 */ /* 0x000ee20000300800 */
[----:B------:R-:W-:-:S03]  /*1cdd60*/  IADD3 R20, P2, PT, R20, R241, RZ ;  /* 0x000000f114147210 */ /* 0x000fc60007f5e0ff */
[----:B------:R-:W3:Y:S04]  /*1cdd70*/  LDL.LU R9, [R1+0x7d78] ;  /* 0x007d780001097983 */ /* 0x000ee80000300800 */
[----:B----4-:R-:W4:Y:S04]  /*1cdd80*/  LDL.LU R0, [R1+0x7d7c] ;  /* 0x007d7c0001007983 */ /* 0x010f280000300800 */
[----:B------:R-:W4:Y:S04]  /*1cdd90*/  LDL R51, [R1+0x8290] ;  /* 0x0082900001337983 */ /* 0x000f280000100800 */
[----:B------:R1:W-:Y:S04]  /*1cdda0*/  LDGSTS.E [R4+0x1100], desc[UR40][R6.64], P0 ;  /* 0x0110000006047fae */ /* 0x0003e800081a1028 */
[----:B------:R-:W-:Y:S04]  /*1cddb0*/  STL [R1+0x7e04], R21 ;  /* 0x007e041501007387 */ /* 0x000fe80000100800 */
[----:B------:R-:W-:Y:S01]  /*1cddc0*/  STL [R1+0x7e00], R20 ;  /* 0x007e001401007387 */ /* 0x000fe20000100800 */
[----:B-1----:R-:W-:-:S03]  /*1cddd0*/  IMAD.MOV.U32 R6, RZ, RZ, R5 ;  /* 0x000000ffff067224 */ /* 0x002fc600078e0005 */
[----:B------:R-:W4:Y:S01]  /*1cdde0*/  LDL.LU R5, [R1+0x7d84] ;  /* 0x007d840001057983 */ /* 0x000f220000300800 */
[----:B------:R-:W-:Y:S01]  /*1cddf0*/  IMAD.X R19, R19, 0x1, R2, P5 ;  /* 0x0000000113137824 */ /* 0x000fe200028e0602 */
[----:B------:R-:W-:-:S04]  /*1cde00*/  IADD3 R18, P5, PT, R18, R241, RZ ;  /* 0x000000f112127210 */ /* 0x000fc80007fbe0ff */
[----:B------:R-:W-:Y:S04]  /*1cde10*/  STL [R1+0x7dfc], R19 ;  /* 0x007dfc1301007387 */ /* 0x000fe80000100800 */
[----:B------:R-:W-:Y:S04]  /*1cde20*/  STL [R1+0x7df8], R18 ;  /* 0x007df81201007387 */ /* 0x000fe80000100800 */
[----:B------:R-:W4:Y:S01]  /*1cde30*/  LDL.LU R92, [R1+0x7d8c] ;  /* 0x007d8c00015c7983 */ /* 0x000f220000300800 */
[----:B------:R-:W-:Y:S01]  /*1cde40*/  IADD3.X R16, PT, PT, R16, R2, RZ, P2, !PT ;  /* 0x0000000210107210 */ /* 0x000fe200017fe4ff */
[----:B------:R-:W-:-:S04]  /*1cde50*/  IMAD.MOV.U32 R7, RZ, RZ, R242 ;  /* 0x000000ffff077224 */ /* 0x000fc800078e00f2 */
[----:B------:R-:W-:Y:S04]  /*1cde60*/  STL [R1+0x7df4], R16 ;  /* 0x007df41001007387 */ /* 0x000fe80000100800 */
[----:B------:R1:W-:Y:S01]  /*1cde70*/  LDGSTS.E [R4+0x1180], desc[UR40][R6.64], P3 ;  /* 0x0118000006047fae */ /* 0x0003e200099a1028 */
[----:B--2---:R-:W-:-:S05]  /*1cde80*/  IADD3 R14, P2, PT, R14, R241, RZ ;  /* 0x000000f10e0e7210 */ /* 0x004fca0007f5e0ff */
[----:B------:R-:W-:Y:S04]  /*1cde90*/  STL [R1+0x7df0], R14 ;  /* 0x007df00e01007387 */ /* 0x000fe80000100800 */
[----:B------:R-:W2:Y:S04]  /*1cdea0*/  LDL R240, [R1+0x8298] ;  /* 0x0082980001f07983 */ /* 0x000ea80000100800 */
[----:B------:R-:W2:Y:S01]  /*1cdeb0*/  LDL R242, [R1+0x829c] ;  /* 0x00829c0001f27983 */ /* 0x000ea20000100800 */
[----:B---3--:R-:W-:Y:S01]  /*1cdec0*/  IMAD.X R10, R10, 0x1, R2, P5 ;  /* 0x000000010a0a7824 */ /* 0x008fe200028e0602 */
[----:B------:R-:W-:-:S04]  /*1cded0*/  IADD3 R12, P5, PT, R12, R241, RZ ;  /* 0x000000f10c0c7210 */ /* 0x000fc80007fbe0ff */
[----:B------:R3:W-:Y:S01]  /*1cdee0*/  STL [R1+0x7dec], R10 ;  /* 0x007dec0a01007387 */ /* 0x0007e20000100800 */
[----:B------:R-:W-:Y:S02]  /*1cdef0*/  IMAD.X R17, R17, 0x1, R2, P5 ;  /* 0x0000000111117824 */ /* 0x000fe400028e0602 */
[----:B-1----:R-:W-:Y:S01]  /*1cdf00*/  IMAD.MOV.U32 R7, RZ, RZ, R49 ;  /* 0x000000ffff077224 */ /* 0x002fe200078e0031 */
[----:B---3--:R-:W3:Y:S01]  /*1cdf10*/  LDL.LU R10, [R1+0x7d80] ;  /* 0x007d8000010a7983 */ /* 0x008ee20000300800 */
[----:B------:R-:W-:Y:S01]  /*1cdf20*/  IMAD.MOV.U32 R6, RZ, RZ, R50 ;  /* 0x000000ffff067224 */ /* 0x000fe200078e0032 */
[----:B------:R-:W-:Y:S02]  /*1cdf30*/  IADD3.X R13, PT, PT, R13, R2, RZ, P2, !PT ;  /* 0x000000020d0d7210 */ /* 0x000fe400017fe4ff */
[----:B------:R-:W-:Y:S01]  /*1cdf40*/  STL [R1+0x7d6c], R12 ;  /* 0x007d6c0c01007387 */ /* 0x000fe20000100800 */
[----:B------:R-:W-:-:S03]  /*1cdf50*/  IADD3 R11, P2, PT, R11, R241, RZ ;  /* 0x000000f10b0b7210 */ /* 0x000fc60007f5e0ff */
[----:B------:R1:W-:Y:S01]  /*1cdf60*/  STL [R1+0x7d64], R13 ;  /* 0x007d640d01007387 */ /* 0x0003e20000100800 */
[----:B------:R-:W-:-:S03]  /*1cdf70*/  IADD3.X R15, PT, PT, R15, R2, RZ, P2, !PT ;  /* 0x000000020f0f7210 */ /* 0x000fc600017fe4ff */
[----:B------:R-:W-:Y:S01]  /*1cdf80*/  STL [R1+0x7d74], R11 ;  /* 0x007d740b01007387 */ /* 0x000fe20000100800 */
[----:B----4-:R-:W-:-:S03]  /*1cdf90*/  IADD3 R0, P5, PT, R0, R241, RZ ;  /* 0x000000f100007210 */ /* 0x010fc60007fbe0ff */
[----:B------:R4:W-:Y:S04]  /*1cdfa0*/  LDGSTS.E [R4+0x2000], desc[UR40][R6.64], P4 ;  /* 0x0200000006047fae */ /* 0x0009e8000a1a1028 */
[----:B------:R-:W-:Y:S01]  /*1cdfb0*/  STL [R1+0x7d68], R17 ;  /* 0x007d681101007387 */ /* 0x000fe20000100800 */
[----:B------:R-:W-:-:S03]  /*1cdfc0*/  IMAD.X R9, R9, 0x1, R2, P5 ;  /* 0x0000000109097824 */ /* 0x000fc600028e0602 */
[----:B------:R-:W3:Y:S01]  /*1cdfd0*/  LDL.LU R93, [R1+0x7d88] ;  /* 0x007d8800015d7983 */ /* 0x000ee20000300800 */
[----:B----4-:R-:W-:-:S03]  /*1cdfe0*/  IMAD.MOV.U32 R6, RZ, RZ, R38 ;  /* 0x000000ffff067224 */ /* 0x010fc600078e0026 */
[----:B------:R-:W4:Y:S01]  /*1cdff0*/  LDL.LU R38, [R1+0x7d94] ;  /* 0x007d940001267983 */ /* 0x000f220000300800 */
[----:B------:R-:W-:-:S03]  /*1ce000*/  IMAD.MOV.U32 R7, RZ, RZ, R51 ;  /* 0x000000ffff077224 */ /* 0x000fc600078e0033 */
[----:B------:R-:W-:Y:S01]  /*1ce010*/  STL [R1+0x7d7c], R0 ;  /* 0x007d7c0001007387 */ /* 0x000fe20000100800 */
[----:B------:R-:W-:-:S03]  /*1ce020*/  IADD3 R5, P2, PT, R5, R241, RZ ;  /* 0x000000f105057210 */ /* 0x000fc60007f5e0ff */
[----:B------:R-:W4:Y:S04]  /*1ce030*/  LDL.LU R89, [R1+0x7d9c] ;  /* 0x007d9c0001597983 */ /* 0x000f280000300800 */
[----:B------:R-:W-:Y:S04]  /*1ce040*/  STL [R1+0x7d70], R15 ;  /* 0x007d700f01007387 */ /* 0x000fe80000100800 */
[----:B------:R-:W4:Y:S04]  /*1ce050*/  LDL R48, [R1+0x82a0] ;  /* 0x0082a00001307983 */ /* 0x000f280000100800 */
[----:B------:R-:W4:Y:S04]  /*1ce060*/  LDL R51, [R1+0x82a4] ;  /* 0x0082a40001337983 */ /* 0x000f280000100800 */
[----:B------:R-:W4:Y:S04]  /*1ce070*/  LDL R61, [R1+0x8188] ;  /* 0x00818800013d7983 */ /* 0x000f280000100800 */
[----:B------:R-:W4:Y:S04]  /*1ce080*/  LDL R36, [R1+0x818c] ;  /* 0x00818c0001247983 */ /* 0x000f280000100800 */
[----:B------:R-:W-:Y:S04]  /*1ce090*/  STL [R1+0x7d84], R5 ;  /* 0x007d840501007387 */ /* 0x000fe80000100800 */
[----:B------:R-:W-:Y:S04]  /*1ce0a0*/  STL [R1+0x7d78], R9 ;  /* 0x007d780901007387 */ /* 0x000fe80000100800 */
[----:B------:R-:W4:Y:S01]  /*1ce0b0*/  LDL.LU R91, [R1+0x7d90] ;  /* 0x007d9000015b7983 */ /* 0x000f220000300800 */
[----:B------:R-:W-:-:S03]  /*1ce0c0*/  IADD3 R92, P5, PT, R92, R241, RZ ;  /* 0x000000f15c5c7210 */ /* 0x000fc60007fbe0ff */
[----:B------:R-:W4:Y:S01]  /*1ce0d0*/  LDL.LU R90, [R1+0x7d98] ;  /* 0x007d9800015a7983 */ /* 0x000f220000300800 */
[----:B------:R-:W-:-:S03]  /*1ce0e0*/  IMAD.MOV.U32 R50, RZ, RZ, R68 ;  /* 0x000000ffff327224 */ /* 0x000fc600078e0044 */
[----:B------:R-:W-:Y:S01]  /*1ce0f0*/  STL [R1+0x7d8c], R92 ;  /* 0x007d8c5c01007387 */ /* 0x000fe20000100800 */
[----:B------:R-:W-:-:S03]  /*1ce100*/  IMAD.MOV.U32 R68, RZ, RZ, R70 ;  /* 0x000000ffff447224 */ /* 0x000fc600078e0046 */
[----:B------:R-:W4:Y:S01]  /*1ce110*/  LDL.LU R88, [R1+0x7da0] ;  /* 0x007da00001587983 */ /* 0x000f220000300800 */
[----:B------:R-:W-:Y:S01]  /*1ce120*/  MOV R49, R243 ;  /* 0x000000f300317202 */ /* 0x000fe20000000f00 */
[----:B------:R-:W-:Y:S02]  /*1ce130*/  IMAD.MOV.U32 R70, RZ, RZ, R72 ;  /* 0x000000ffff467224 */ /* 0x000fe400078e0048 */
[----:B------:R-:W4:Y:S01]  /*1ce140*/  LDL.LU R87, [R1+0x7da4] ;  /* 0x007da40001577983 */ /* 0x000f220000300800 */
[----:B------:R-:W-:-:S03]  /*1ce150*/  IMAD.MOV.U32 R243, RZ, RZ, R66 ;  /* 0x000000fffff37224 */ /* 0x000fc600078e0042 */
[----:B------:R-:W4:Y:S04]  /*1ce160*/  LDL.LU R72, [R1+0x7da8] ;  /* 0x007da80001487983 */ /* 0x000f280000300800 */
[----:B------:R-:W4:Y:S04]  /*1ce170*/  LDL.LU R66, [R1+0x7dac] ;  /* 0x007dac0001427983 */ /* 0x000f280000300800 */
[----:B------:R2:W-:Y:S02]  /*1ce180*/  LDGSTS.E [R4+0x2080], desc[UR40][R6.64], P1 ;  /* 0x0208000006047fae */ /* 0x0005e400089a1028 */
[----:B--2---:R-:W-:-:S02]  /*1ce190*/  IMAD.MOV.U32 R7, RZ, RZ, R240 ;  /* 0x000000ffff077224 */ /* 0x004fc400078e00f0 */
[----:B------:R-:W-:Y:S01]  /*1ce1a0*/  IMAD.MOV.U32 R240, RZ, RZ, R52 ;  /* 0x000000fffff07224 */ /* 0x000fe200078e0034 */
[----:B------:R-:W-:Y:S01]  /*1ce1b0*/  MOV R52, R53 ;  /* 0x0000003500347202 */ /* 0x000fe20000000f00 */
[----:B------:R-:W-:Y:S01]  /*1ce1c0*/  IMAD.MOV.U32 R6, RZ, RZ, R242 ;  /* 0x000000ffff067224 */ /* 0x000fe200078e00f2 */
[----:B------:R-:W-:Y:S01]  /*1ce1d0*/  MOV R242, R8 ;  /* 0x0000000800f27202 */ /* 0x000fe20000000f00 */
[----:B------:R-:W-:Y:S02]  /*1ce1e0*/  IMAD.MOV.U32 R53, RZ, RZ, R67 ;  /* 0x000000ffff357224 */ /* 0x000fe400078e0043 */
[----:B------:R-:W2:Y:S04]  /*1ce1f0*/  LDL.LU R67, [R1+0x7db4] ;  /* 0x007db40001437983 */ /* 0x000ea80000300800 */
[----:B------:R-:W2:Y:S04]  /*1ce200*/  LDL.LU R8, [R1+0x7dbc] ;  /* 0x007dbc0001087983 */ /* 0x000ea80000300800 */
[----:B------:R-:W2:Y:S04]  /*1ce210*/  LDL.LU R21, [R1+0x7dc4] ;  /* 0x007dc40001157983 */ /* 0x000ea80000300800 */
[----:B------:R1:W-:Y:S01]  /*1ce220*/  LDGSTS.E [R4+0x2100], desc[UR40][R6.64], P0 ;  /* 0x0210000006047fae */ /* 0x0003e200081a1028 */
[----:B---3--:R-:W-:-:S05]  /*1ce230*/  IMAD.X R10, R10, 0x1, R2, P2 ;  /* 0x000000010a0a7824 */ /* 0x008fca00010e0602 */
[----:B------:R-:W-:Y:S04]  /*1ce240*/  STL [R1+0x7d80], R10 ;  /* 0x007d800a01007387 */ /* 0x000fe80000100800 */
[----:B------:R-:W3:Y:S01]  /*1ce250*/  LDL R37, [R1+0x8190] ;  /* 0x0081900001257983 */ /* 0x000ee20000100800 */
[----:B------:R-:W-:Y:S01]  /*1ce260*/  IMAD.X R93, R93, 0x1, R2, P5 ;  /* 0x000000015d5d7824 */ /* 0x000fe200028e0602 */
[-C--:B----4-:R-:W-:Y:S02]  /*1ce270*/  IADD3 R38, P2, PT, R38, R241.reuse, RZ ;  /* 0x000000f126267210 */ /* 0x090fe40007f5e0ff */
[----:B------:R-:W-:Y:S02]  /*1ce280*/  IADD3 R89, P5, PT, R89, R241, RZ ;  /* 0x000000f159597210 */ /* 0x000fe40007fbe0ff */
[----:B-1----:R-:W-:-:S02]  /*1ce290*/  MOV R7, R48 ;  /* 0x0000003000077202 */ /* 0x002fc40000000f00 */
[----:B------:R-:W4:Y:S01]  /*1ce2a0*/  LDL R48, [R1+0x8194] ;  /* 0x0081940001307983 */ /* 0x000f220000100800 */
[----:B------:R-:W-:-:S03]  /*1ce2b0*/  IMAD.MOV.U32 R6, RZ, RZ, R51 ;  /* 0x000000ffff067224 */ /* 0x000fc600078e0033 */
[----:B------:R-:W-:Y:S01]  /*1ce2c0*/  STL [R1+0x7d94], R38 ;  /* 0x007d942601007387 */ /* 0x000fe20000100800 */
[----:B------:R-:W-:Y:S02]  /*1ce2d0*/  IMAD.MOV.U32 R51, RZ, RZ, R240 ;  /* 0x000000ffff337224 */ /* 0x000fe400078e00f0 */
[----:B------:R-:W-:Y:S01]  /*1ce2e0*/  IMAD.MOV.U32 R240, RZ, RZ, R73 ;  /* 0x000000fffff07224 */ /* 0x000fe200078e0049 */
[----:B------:R-:W-:Y:S04]  /*1ce2f0*/  STL [R1+0x7d88], R93 ;  /* 0x007d885d01007387 */ /* 0x000fe80000100800 */
[----:B------:R-:W-:Y:S04]  /*1ce300*/  STL.64 [R1+0xb198], R92 ;  /* 0x00b1985c01007387 */ /* 0x000fe80000100a00 */
[----:B------:R-:W3:Y:S04]  /*1ce310*/  LDL.LU R73, [R1+0x7db0] ;  /* 0x007db00001497983 */ /* 0x000ee80000300800 */
[----:B------:R-:W4:Y:S01]  /*1ce320*/  LDL.LU R20, [R1+0x7db8] ;  /* 0x007db80001147983 */ /* 0x000f220000300800 */
[----:B------:R-:W-:-:S03]  /*1ce330*/  IMAD.X R91, R91, 0x1, R2, P2 ;  /* 0x000000015b5b7824 */ /* 0x000fc600010e0602 */
[----:B------:R-:W-:Y:S04]  /*1ce340*/  STL [R1+0x7d9c], R89 ;  /* 0x007d9c5901007387 */ /* 0x000fe80000100800 */
[----:B------:R-:W4:Y:S04]  /*1ce350*/  LDL.LU R81, [R1+0x7dc0] ;  /* 0x007dc00001517983 */ /* 0x000f280000300800 */
[----:B------:R-:W-:Y:S04]  /*1ce360*/  STL [R1+0x7d90], R91 ;  /* 0x007d905b01007387 */ /* 0x000fe80000100800 */
[----:B------:R-:W4:Y:S01]  /*1ce370*/  LDL.LU R13, [R1+0x7dcc] ;  /* 0x007dcc00010d7983 */ /* 0x000f220000300800 */
[----:B------:R-:W-:-:S02]  /*1ce380*/  IADD3 R87, P2, PT, R87, R241, RZ ;  /* 0x000000f157577210 */ /* 0x000fc40007f5e0ff */
[-C--:B------:R-:W-:Y:S01]  /*1ce390*/  IADD3.X R90, PT, PT, R90, R2.reuse, RZ, P5, !PT ;  /* 0x000000025a5a7210 */ /* 0x080fe20002ffe4ff */
[----:B------:R1:W-:Y:S02]  /*1ce3a0*/  LDGSTS.E [R4+0x2180], desc[UR40][R6.64], P3 ;  /* 0x0218000006047fae */ /* 0x0003e400099a1028 */
[----:B------:R-:W-:Y:S01]  /*1ce3b0*/  IMAD.X R88, R88, 0x1, R2, P2 ;  /* 0x0000000158587824 */ /* 0x000fe200010e0602 */
[----:B------:R-:W-:Y:S01]  /*1ce3c0*/  IADD3 R66, P5, PT, R66, R241, RZ ;  /* 0x000000f142427210 */ /* 0x000fe20007fbe0ff */
        /* <DEDUP_REMOVED lines=8> */
[----:B------:R-:W4:Y:S01]  /*1ce450*/  LDL.LU R16, [R1+0x7ddc] ;  /* 0x007ddc0001107983 */ /* 0x000f220000300800 */
[----:B------:R-:W-:-:S02]  /*1ce460*/  IADD3.X R72, PT, PT, R72, R2, RZ, P5, !PT ;  /* 0x0000000248487210 */ /* 0x000fc40002ffe4ff */
[-C--:B--2---:R-:W-:Y:S02]  /*1ce470*/  IADD3 R67, P2, PT, R67, R241.reuse, RZ ;  /* 0x000000f143437210 */ /* 0x084fe40007f5e0ff */
[----:B------:R-:W-:-:S03]  /*1ce480*/  IADD3 R8, P5, PT, R8, R241, RZ ;  /* 0x000000f108087210 */ /* 0x000fc60007fbe0ff */
[----:B------:R-:W-:Y:S04]  /*1ce490*/  STL [R1+0x7db4], R67 ;  /* 0x007db44301007387 */ /* 0x000fe80000100800 */
[----:B------:R-:W-:Y:S04]  /*1ce4a0*/  STL.64 [R1+0xaed8], R66 ;  /* 0x00aed84201007387 */ /* 0x000fe80000100a00 */
[----:B------:R-:W-:Y:S04]  /*1ce4b0*/  STL [R1+0x7da8], R72 ;  /* 0x007da84801007387 */ /* 0x000fe80000100800 */
[----:B------:R-:W-:Y:S01]  /*1ce4c0*/  STL [R1+0x7dbc], R8 ;  /* 0x007dbc0801007387 */ /* 0x000fe20000100800 */
[----:B---3--:R-:W-:Y:S01]  /*1ce4d0*/  IMAD.X R73, R73, 0x1, R2, P2 ;  /* 0x0000000149497824 */ /* 0x008fe200010e0602 */
[----:B----4-:R-:W-:-:S04]  /*1ce4e0*/  IADD3.X R20, PT, PT, R20, R2, RZ, P5, !PT ;  /* 0x0000000214147210 */ /* 0x010fc80002ffe4ff */
[----:B------:R-:W-:Y:S04]  /*1ce4f0*/  STL [R1+0x7db0], R73 ;  /* 0x007db04901007387 */ /* 0x000fe80000100800 */
[----:B------:R-:W-:Y:S01]  /*1ce500*/  STL.64 [R1+0xaee0], R72 ;  /* 0x00aee04801007387 */ /* 0x000fe20000100a00 */
[----:B------:R-:W-:-:S05]  /*1ce510*/  IADD3 R13, P5, PT, R13, R241, RZ ;  /* 0x000000f10d0d7210 */ /* 0x000fca0007fbe0ff */
[----:B------:R2:W-:Y:S04]  /*1ce520*/  STL [R1+0x7dcc], R13 ;  /* 0x007dcc0d01007387 */ /* 0x0005e80000100800 */
[----:B------:R-:W3:Y:S04]  /*1ce530*/  LDL.LU R24, [R1+0x7dd0] ;  /* 0x007dd00001187983 */ /* 0x000ee80000300800 */
[----:B--2---:R-:W2:Y:S01]  /*1ce540*/  LDL.LU R13, [R1+0x7de4] ;  /* 0x007de400010d7983 */ /* 0x004ea20000300800 */
[----:B------:R-:W-:-:S03]  /*1ce550*/  IADD3 R21, P2, PT, R21, R241, RZ ;  /* 0x000000f115157210 */ /* 0x000fc60007f5e0ff */
[----:B------:R-:W4:Y:S04]  /*1ce560*/  LDL.LU R23, [R1+0x7dd8] ;  /* 0x007dd80001177983 */ /* 0x000f280000300800 */
[----:B------:R-:W4:Y:S04]  /*1ce570*/  LDL.LU R22, [R1+0x7de8] ;  /* 0x007de80001167983 */ /* 0x000f280000300800 */
[----:B------:R-:W-:Y:S04]  /*1ce580*/  STL [R1+0x7dc4], R21 ;  /* 0x007dc41501007387 */ /* 0x000fe80000100800 */
[----:B------:R-:W-:Y:S04]  /*1ce590*/  STL [R1+0x7db8], R20 ;  /* 0x007db81401007387 */ /* 0x000fe80000100800 */
[----:B------:R-:W-:Y:S04]  /*1ce5a0*/  STL.64 [R1+0xaee8], R20 ;  /* 0x00aee81401007387 */ /* 0x000fe80000100a00 */
[----:B------:R-:W4:Y:S01]  /*1ce5b0*/  LDL.LU R19, [R1+0x7de0] ;  /* 0x007de00001137983 */ /* 0x000f220000300800 */
[----:B------:R-:W-:Y:S01]  /*1ce5c0*/  IMAD.X R81, R81, 0x1, R2, P2 ;  /* 0x0000000151517824 */ /* 0x000fe200010e0602 */
[----:B------:R-:W-:-:S02]  /*1ce5d0*/  IADD3 R18, P2, PT, R18, R241, RZ ;  /* 0x000000f112127210 */ /* 0x000fc40007f5e0ff */
[----:B------:R-:W-:Y:S02]  /*1ce5e0*/  IADD3.X R14, PT, PT, R14, R2, RZ, P5, !PT ;  /* 0x000000020e0e7210 */ /* 0x000fe40002ffe4ff */
[-C--:B------:R-:W-:Y:S01]  /*1ce5f0*/  IADD3 R16, P5, PT, R16, R241.reuse, RZ ;  /* 0x000000f110107210 */ /* 0x080fe20007fbe0ff */
[----:B------:R1:W-:Y:S04]  /*1ce600*/  STL [R1+0x7dd4], R18 ;  /* 0x007dd41201007387 */ /* 0x0003e80000100800 */
[----:B------:R-:W4:Y:S04]  /*1ce610*/  LDL.LU R27, [R1+0x7d60] ;  /* 0x007d6000011b7983 */ /* 0x000f280000300800 */
[----:B-1----:R-:W4:Y:S04]  /*1ce620*/  LDL.LU R18, [R1+0x7d5c] ;  /* 0x007d5c0001127983 */ /* 0x002f280000300800 */
[----:B------:R1:W-:Y:S04]  /*1ce630*/  STL [R1+0x7dc8], R14 ;  /* 0x007dc80e01007387 */ /* 0x0003e80000100800 */
[----:B-1----:R-:W4:Y:S04]  /*1ce640*/  LDL.LU R14, [R1+0x7d58] ;  /* 0x007d5800010e7983 */ /* 0x002f280000300800 */
[----:B------:R-:W-:Y:S04]  /*1ce650*/  STL [R1+0x7dc0], R81 ;  /* 0x007dc05101007387 */ /* 0x000fe80000100800 */
[----:B------:R1:W-:Y:S04]  /*1ce660*/  STL [R1+0x7ddc], R16 ;  /* 0x007ddc1001007387 */ /* 0x0003e80000100800 */
[----:B------:R-:W4:Y:S04]  /*1ce670*/  LDL.LU R26, [R1+0x7d54] ;  /* 0x007d5400011a7983 */ /* 0x000f280000300800 */
[----:B------:R-:W4:Y:S04]  /*1ce680*/  LDL.LU R25, [R1+0x7d50] ;  /* 0x007d500001197983 */ /* 0x000f280000300800 */
[----:B-1----:R-:W4:Y:S04]  /*1ce690*/  LDL.LU R16, [R1+0x7d4c] ;  /* 0x007d4c0001107983 */ /* 0x002f280000300800 */
[----:B------:R-:W4:Y:S01]  /*1ce6a0*/  LDL.LU R20, [R1+0x7d48] ;  /* 0x007d480001147983 */ /* 0x000f220000300800 */
[----:B---3--:R-:W-:Y:S01]  /*1ce6b0*/  IMAD.X R24, R24, 0x1, R2, P2 ;  /* 0x0000000118187824 */ /* 0x008fe200010e0602 */
[----:B--2---:R-:W-:-:S02]  /*1ce6c0*/  IADD3 R13, P2, PT, R13, R241, RZ ;  /* 0x000000f10d0d7210 */ /* 0x004fc40007f5e0ff */
[----:B----4-:R-:W-:-:S03]  /*1ce6d0*/  IADD3.X R23, PT, PT, R23, R2, RZ, P5, !PT ;  /* 0x0000000217177210 */ /* 0x010fc60002ffe4ff */
[----:B------:R1:W-:Y:S01]  /*1ce6e0*/  STL [R1+0x7de4], R13 ;  /* 0x007de40d01007387 */ /* 0x0003e20000100800 */
[----:B------:R-:W-:-:S03]  /*1ce6f0*/  IADD3 R22, P5, PT, R22, R241, RZ ;  /* 0x000000f116167210 */ /* 0x000fc60007fbe0ff */
[----:B-1----:R-:W2:Y:S04]  /*1ce700*/  LDL.LU R13, [R1+0x7d44] ;  /* 0x007d4400010d7983 */ /* 0x002ea80000300800 */
[----:B------:R1:W-:Y:S04]  /*1ce710*/  STL [R1+0x7dd0], R24 ;  /* 0x007dd01801007387 */ /* 0x0003e80000100800 */
[----:B-1----:R-:W3:Y:S04]  /*1ce720*/  LDL.LU R24, [R1+0x7d40] ;  /* 0x007d400001187983 */ /* 0x002ee80000300800 */
[----:B------:R1:W-:Y:S01]  /*1ce730*/  STL [R1+0x7dd8], R23 ;  /* 0x007dd81701007387 */ /* 0x0003e20000100800 */
[----:B------:R-:W-:-:S03]  /*1ce740*/  IMAD.X R19, R19, 0x1, R2, P2 ;  /* 0x0000000113137824 */ /* 0x000fc600010e0602 */
[----:B-1----:R-:W4:Y:S04]  /*1ce750*/  LDL.LU R23, [R1+0x7d3c] ;  /* 0x007d3c0001177983 */ /* 0x002f280000300800 */
[----:B------:R-:W4:Y:S04]  /*1ce760*/  LDL.LU R21, [R1+0x7d38] ;  /* 0x007d380001157983 */ /* 0x000f280000300800 */
[----:B------:R1:W-:Y:S04]  /*1ce770*/  STL [R1+0x7de8], R22 ;  /* 0x007de81601007387 */ /* 0x0003e80000100800 */
[----:B-1----:R-:W4:Y:S04]  /*1ce780*/  LDL.LU R22, [R1+0x7d34] ;  /* 0x007d340001167983 */ /* 0x002f280000300800 */
[----:B------:R1:W-:Y:S04]  /*1ce790*/  STL [R1+0x7de0], R19 ;  /* 0x007de01301007387 */ /* 0x0003e80000100800 */
[----:B-1----:R-:W4:Y:S01]  /*1ce7a0*/  LDL.LU R19, [R1+0x7d30] ;  /* 0x007d300001137983 */ /* 0x002f220000300800 */
[----:B------:R-:W-:-:S02]  /*1ce7b0*/  IADD3 R27, P2, PT, R27, R241, RZ ;  /* 0x000000f11b1b7210 */ /* 0x000fc40007f5e0ff */
[-C--:B------:R-:W-:Y:S02]  /*1ce7c0*/  IADD3.X R18, PT, PT, R18, R2.reuse, RZ, P5, !PT ;  /* 0x0000000212127210 */ /* 0x080fe40002ffe4ff */
[-C--:B------:R-:W-:Y:S01]  /*1ce7d0*/  IADD3 R14, P5, PT, R14, R241.reuse, RZ ;  /* 0x000000f10e0e7210 */ /* 0x080fe20007fbe0ff */
[----:B------:R-:W-:Y:S01]  /*1ce7e0*/  STL [R1+0x7d60], R27 ;  /* 0x007d601b01007387 */ /* 0x000fe20000100800 */
[--C-:B------:R-:W-:Y:S02]  /*1ce7f0*/  IMAD.X R26, R26, 0x1, R2.reuse, P2 ;  /* 0x000000011a1a7824 */ /* 0x100fe400010e0602 */
[----:B------:R-:W-:Y:S01]  /*1ce800*/  IADD3.X R16, PT, PT, R16, R2, RZ, P5, !PT ;  /* 0x0000000210107210 */ /* 0x000fe20002ffe4ff */
[----:B------:R1:W-:Y:S01]  /*1ce810*/  STL [R1+0x7d5c], R18 ;  /* 0x007d5c1201007387 */ /* 0x0003e20000100800 */
[-C--:B------:R-:W-:Y:S02]  /*1ce820*/  IADD3 R25, P2, PT, R25, R241.reuse, RZ ;  /* 0x000000f119197210 */ /* 0x080fe40007f5e0ff */
[----:B------:R-:W-:Y:S01]  /*1ce830*/  IADD3 R20, P5, PT, R20, R241, RZ ;  /* 0x000000f114147210 */ /* 0x000fe20007fbe0ff */
[----:B-1----:R-:W4:Y:S04]  /*1ce840*/  LDL.LU R18, [R1+0x7d2c] ;  /* 0x007d2c0001127983 */ /* 0x002f280000300800 */
[----:B------:R1:W-:Y:S04]  /*1ce850*/  STL [R1+0x7d58], R14 ;  /* 0x007d580e01007387 */ /* 0x0003e80000100800 */
[----:B-1----:R-:W4:Y:S04]  /*1ce860*/  LDL.LU R14, [R1+0x7d28] ;  /* 0x007d2800010e7983 */ /* 0x002f280000300800 */
[----:B------:R1:W-:Y:S04]  /*1ce870*/  STL [R1+0x7d4c], R16 ;  /* 0x007d4c1001007387 */ /* 0x0003e80000100800 */
[----:B------:R-:W-:Y:S04]  /*1ce880*/  STL [R1+0x7d54], R26 ;  /* 0x007d541a01007387 */ /* 0x000fe80000100800 */
[----:B-1----:R-:W4:Y:S04]  /*1ce890*/  LDL.LU R16, [R1+0x7d24] ;  /* 0x007d240001107983 */ /* 0x002f280000300800 */
[----:B------:R-:W-:Y:S04]  /*1ce8a0*/  STL [R1+0x7d50], R25 ;  /* 0x007d501901007387 */ /* 0x000fe80000100800 */
[----:B------:R-:W4:Y:S04]  /*1ce8b0*/  LDL.LU R32, [R1+0x7d20] ;  /* 0x007d200001207983 */ /* 0x000f280000300800 */
[----:B------:R1:W-:Y:S04]  /*1ce8c0*/  STL [R1+0x7d48], R20 ;  /* 0x007d481401007387 */ /* 0x0003e80000100800 */
[----:B-1----:R-:W4:Y:S01]  /*1ce8d0*/  LDL.LU R20, [R1+0x7d1c] ;  /* 0x007d1c0001147983 */ /* 0x002f220000300800 */
[----:B--2---:R-:W-:-:S05]  /*1ce8e0*/  IMAD.X R13, R13, 0x1, R2, P2 ;  /* 0x000000010d0d7824 */ /* 0x004fca00010e0602 */
[----:B------:R1:W-:Y:S01]  /*1ce8f0*/  STL [R1+0x7d44], R13 ;  /* 0x007d440d01007387 */ /* 0x0003e20000100800 */
[----:B---3--:R-:W-:-:S03]  /*1ce900*/  IADD3 R24, P2, PT, R24, R241, RZ ;  /* 0x000000f118187210 */ /* 0x008fc60007f5e0ff */
[----:B-1----:R-:W2:Y:S04]  /*1ce910*/  LDL.LU R13, [R1+0x7d18] ;  /* 0x007d1800010d7983 */ /* 0x002ea80000300800 */
[----:B------:R-:W3:Y:S04]  /*1ce920*/  LDL.LU R31, [R1+0x7d14] ;  /* 0x007d1400011f7983 */ /* 0x000ee80000300800 */
[----:B------:R-:W-:Y:S01]  /*1ce930*/  STL [R1+0x7d40], R24 ;  /* 0x007d401801007387 */ /* 0x000fe20000100800 */
[----:B----4-:R-:W-:Y:S02]  /*1ce940*/  IADD3.X R23, PT, PT, R23, R2, RZ, P5, !PT ;  /* 0x0000000217177210 */ /* 0x010fe40002ffe4ff */
[----:B------:R-:W-:-:S03]  /*1ce950*/  IADD3 R21, P5, PT, R21, R241, RZ ;  /* 0x000000f115157210 */ /* 0x000fc60007fbe0ff */
[----:B------:R1:W-:Y:S04]  /*1ce960*/  STL [R1+0x7d3c], R23 ;  /* 0x007d3c1701007387 */ /* 0x0003e80000100800 */
[----:B-1----:R-:W4:Y:S04]  /*1ce970*/  LDL.LU R23, [R1+0x7d10] ;  /* 0x007d100001177983 */ /* 0x002f280000300800 */
[----:B------:R1:W-:Y:S01]  /*1ce980*/  STL [R1+0x7d38], R21 ;  /* 0x007d381501007387 */ /* 0x0003e20000100800 */
[----:B------:R-:W-:-:S03]  /*1ce990*/  IMAD.X R22, R22, 0x1, R2, P2 ;  /* 0x0000000116167824 */ /* 0x000fc600010e0602 */
[----:B-1----:R-:W4:Y:S01]  /*1ce9a0*/  LDL.LU R21, [R1+0x7d0c] ;  /* 0x007d0c0001157983 */ /* 0x002f220000300800 */
[----:B------:R-:W-:-:S03]  /*1ce9b0*/  IADD3 R19, P2, PT, R19, R241, RZ ;  /* 0x000000f113137210 */ /* 0x000fc60007f5e0ff */
[----:B------:R-:W4:Y:S04]  /*1ce9c0*/  LDL.LU R30, [R1+0x7d08] ;  /* 0x007d0800011e7983 */ /* 0x000f280000300800 */
[----:B------:R-:W4:Y:S04]  /*1ce9d0*/  LDL.LU R29, [R1+0x7d04] ;  /* 0x007d0400011d7983 */ /* 0x000f280000300800 */
[----:B------:R-:W4:Y:S04]  /*1ce9e0*/  LDL.LU R28, [R1+0x7d00] ;  /* 0x007d0000011c7983 */ /* 0x000f280000300800 */
[----:B------:R-:W-:Y:S04]  /*1ce9f0*/  STL [R1+0x7d34], R22 ;  /* 0x007d341601007387 */ /* 0x000fe80000100800 */
[----:B------:R-:W4:Y:S04]  /*1cea00*/  LDL.LU R27, [R1+0x7cfc] ;  /* 0x007cfc00011b7983 */ /* 0x000f280000300800 */
[----:B------:R-:W-:Y:S04]  /*1cea10*/  STL [R1+0x7d30], R19 ;  /* 0x007d301301007387 */ /* 0x000fe80000100800 */
[----:B------:R-:W4:Y:S01]  /*1cea20*/  LDL.LU R26, [R1+0x7cf8] ;  /* 0x007cf800011a7983 */ /* 0x000f220000300800 */
[----:B------:R-:W-:-:S03]  /*1cea30*/  IADD3.X R18, PT, PT, R18, R2, RZ, P5, !PT ;  /* 0x0000000212127210 */ /* 0x000fc60002ffe4ff */
[----:B------:R-:W4:Y:S04]  /*1cea40*/  LDL.LU R25, [R1+0x7cf4] ;  /* 0x007cf40001197983 */ /* 0x000f280000300800 */
[----:B------:R-:W4:Y:S01]  /*1cea50*/  LDL.LU R24, [R1+0x7cf0] ;  /* 0x007cf00001187983 */ /* 0x000f220000300800 */
[----:B------:R-:W-:-:S03]  /*1cea60*/  IADD3 R14, P5, PT, R14, R241, RZ ;  /* 0x000000f10e0e7210 */ /* 0x000fc60007fbe0ff */
[----:B------:R-:W-:Y:S04]  /*1cea70*/  STL [R1+0x7d2c], R18 ;  /* 0x007d2c1201007387 */ /* 0x000fe80000100800 */
[----:B------:R1:W-:Y:S01]  /*1cea80*/  STL [R1+0x7d28], R14 ;  /* 0x007d280e01007387 */ /* 0x0003e20000100800 */
[----:B------:R-:W-:-:S03]  /*1cea90*/  IMAD.X R16, R16, 0x1, R2, P2 ;  /* 0x0000000110107824 */ /* 0x000fc600010e0602 */
[----:B-1----:R-:W4:Y:S04]  /*1ceaa0*/  LDL.LU R14, [R1+0x7cec] ;  /* 0x007cec00010e7983 */ /* 0x002f280000300800 */
[----:B------:R-:W4:Y:S04]  /*1ceab0*/  LDL.LU R18, [R1+0x7c6c] ;  /* 0x007c6c0001127983 */ /* 0x000f280000300800 */
[----:B------:R-:W4:Y:S04]  /*1ceac0*/  LDL.LU R22, [R1+0x7c64] ;  /* 0x007c640001167983 */ /* 0x000f280000300800 */
[----:B------:R-:W4:Y:S04]  /*1cead0*/  LDL.LU R19, [R1+0x7c74] ;  /* 0x007c740001137983 */ /* 0x000f280000300800 */
[----:B------:R1:W-:Y:S01]  /*1ceae0*/  STL [R1+0x7d24], R16 ;  /* 0x007d241001007387 */ /* 0x0003e20000100800 */
[----:B------:R-:W-:-:S03]  /*1ceaf0*/  IADD3.X R20, PT, PT, R20, R2, RZ, P5, !PT ;  /* 0x0000000214147210 */ /* 0x000fc60002ffe4ff */
[----:B-1----:R-:W4:Y:S04]  /*1ceb00*/  LDL.LU R16, [R1+0x7c7c] ;  /* 0x007c7c0001107983 */ /* 0x002f280000300800 */
[----:B------:R1:W-:Y:S04]  /*1ceb10*/  STL [R1+0x7d1c], R20 ;  /* 0x007d1c1401007387 */ /* 0x0003e80000100800 */
[----:B-1----:R-:W4:Y:S01]  /*1ceb20*/  LDL.LU R20, [R1+0x7c68] ;  /* 0x007c680001147983 */ /* 0x002f220000300800 */
[----:B------:R-:W-:Y:S02]  /*1ceb30*/  IMAD.MOV.U32 R6, RZ, RZ, R36 ;  /* 0x000000ffff067224 */ /* 0x000fe400078e0024 */
[----:B------:R-:W-:-:S05]  /*1ceb40*/  IMAD.MOV.U32 R7, RZ, RZ, R61 ;  /* 0x000000ffff077224 */ /* 0x000fca00078e003d */
[----:B------:R1:W-:Y:S02]  /*1ceb50*/  LDGSTS.E [R4+0x3000], desc[UR40][R6.64], P4 ;  /* 0x0300000006047fae */ /* 0x0003e4000a1a1028 */
[----:B-1----:R-:W-:Y:S02]  /*1ceb60*/  IMAD.MOV.U32 R6, RZ, RZ, R48 ;  /* 0x000000ffff067224 */ /* 0x002fe400078e0030 */
        /* <DEDUP_REMOVED lines=10> */
[----:B------:R1:W-:Y:S01]  /*1cec10*/  LDGSTS.E [R4+0x4000], desc[UR40][R6.64], P4 ;  /* 0x0400000006047fae */ /* 0x0003e2000a1a1028 */
[----:B------:R-:W-:Y:S01]  /*1cec20*/  IADD3 R32, P2, PT, R32, R241, RZ ;  /* 0x000000f120207210 */ /* 0x000fe20007f5e0ff */
[----:B-1----:R-:W-:Y:S02]  /*1cec30*/  IMAD.MOV.U32 R6, RZ, RZ, R69 ;  /* 0x000000ffff067224 */ /* 0x002fe400078e0045 */
[----:B------:R-:W-:-:S05]  /*1cec40*/  IMAD.MOV.U32 R7, RZ, RZ, R68 ;  /* 0x000000ffff077224 */ /* 0x000fca00078e0044 */
[----:B------:R1:W-:Y:S02]  /*1cec50*/  LDGSTS.E [R4+0x4080], desc[UR40][R6.64], P1 ;  /* 0x0408000006047fae */ /* 0x0003e400089a1028 */
[----:B-1----:R-:W-:Y:S02]  /*1cec60*/  IMAD.MOV.U32 R6, RZ, RZ, R71 ;  /* 0x000000ffff067224 */ /* 0x002fe400078e0047 */
[----:B------:R-:W-:-:S05]  /*1cec70*/  IMAD.MOV.U32 R7, RZ, RZ, R70 ;  /* 0x000000ffff077224 */ /* 0x000fca00078e0046 */
[----:B------:R1:W-:Y:S04]  /*1cec80*/  LDGSTS.E [R4+0x4100], desc[UR40][R6.64], P0 ;  /* 0x0410000006047fae */ /* 0x0003e800081a1028 */
[----:B------:R-:W-:Y:S01]  /*1cec90*/  STL [R1+0x7d20], R32 ;  /* 0x007d202001007387 */ /* 0x000fe20000100800 */
[----:B-1----:R-:W-:Y:S02]  /*1ceca0*/  IMAD.MOV.U32 R6, RZ, RZ, R53 ;  /* 0x000000ffff067224 */ /* 0x002fe400078e0035 */
[----:B------:R-:W-:-:S05]  /*1cecb0*/  IMAD.MOV.U32 R7, RZ, RZ, R52 ;  /* 0x000000ffff077224 */ /* 0x000fca00078e0034 */
[----:B------:R1:W-:Y:S02]  /*1cecc0*/  LDGSTS.E [R4+0x4180], desc[UR40][R6.64], P3 ;  /* 0x0418000006047fae */ /* 0x0003e400099a1028 */
[----:B-1----:R-:W-:Y:S02]  /*1cecd0*/  IMAD.MOV.U32 R6, RZ, RZ, R55 ;  /* 0x000000ffff067224 */ /* 0x002fe400078e0037 */
[----:B------:R-:W-:-:S05]  /*1cece0*/  IMAD.MOV.U32 R7, RZ, RZ, R54 ;  /* 0x000000ffff077224 */ /* 0x000fca00078e0036 */
[----:B------:R1:W-:Y:S01]  /*1cecf0*/  LDGSTS.E [R4+0x5000], desc[UR40][R6.64], P4 ;  /* 0x0500000006047fae */ /* 0x0003e2000a1a1028 */
[----:B--2---:R-:W-:Y:S01]  /*1ced00*/  IADD3 R13, P5, PT, R13, R241, RZ ;  /* 0x000000f10d0d7210 */ /* 0x004fe20007fbe0ff */
[----:B---3--:R-:W-:-:S04]  /*1ced10*/  IMAD.X R31, R31, 0x1, R2, P2 ;  /* 0x000000011f1f7824 */ /* 0x008fc800010e0602 */
[----:B------:R2:W-:Y:S01]  /*1ced20*/  STL [R1+0x7d18], R13 ;  /* 0x007d180d01007387 */ /* 0x0005e20000100800 */
[----:B-1----:R-:W-:Y:S02]  /*1ced30*/  IMAD.MOV.U32 R6, RZ, RZ, R237 ;  /* 0x000000ffff067224 */ /* 0x002fe400078e00ed */
[----:B------:R-:W-:Y:S01]  /*1ced40*/  IMAD.MOV.U32 R7, RZ, RZ, R238 ;  /* 0x000000ffff077224 */ /* 0x000fe200078e00ee */
[----:B--2---:R-:W2:Y:S04]  /*1ced50*/  LDL.LU R13, [R1+0x7c84] ;  /* 0x007c8400010d7983 */ /* 0x004ea80000300800 */
[----:B------:R1:W-:Y:S01]  /*1ced60*/  LDGSTS.E [R4+0x5080], desc[UR40][R6.64], P1 ;  /* 0x0508000006047fae */ /* 0x0003e200089a1028 */
[----:B----4-:R-:W-:Y:S02]  /*1ced70*/  IADD3 R23, P2, PT, R23, R241, RZ ;  /* 0x000000f117177210 */ /* 0x010fe40007f5e0ff */
[----:B------:R-:W-:-:S02]  /*1ced80*/  IADD3.X R21, PT, PT, R21, R2, RZ, P5, !PT ;  /* 0x0000000215157210 */ /* 0x000fc40002ffe4ff */
[----:B------:R-:W-:-:S03]  /*1ced90*/  IADD3 R30, P5, PT, R30, R241, RZ ;  /* 0x000000f11e1e7210 */ /* 0x000fc60007fbe0ff */
[----:B------:R3:W-:Y:S01]  /*1ceda0*/  STL [R1+0x7d0c], R21 ;  /* 0x007d0c1501007387 */ /* 0x0007e20000100800 */
[----:B------:R-:W-:-:S03]  /*1cedb0*/  IMAD.X R29, R29, 0x1, R2, P2 ;  /* 0x000000011d1d7824 */ /* 0x000fc600010e0602 */
[----:B------:R-:W-:Y:S01]  /*1cedc0*/  STL [R1+0x7d14], R31 ;  /* 0x007d141f01007387 */ /* 0x000fe20000100800 */
[----:B------:R-:W-:-:S03]  /*1cedd0*/  IADD3 R28, P2, PT, R28, R241, RZ ;  /* 0x000000f11c1c7210 */ /* 0x000fc60007f5e0ff */
[----:B---3--:R-:W3:Y:S04]  /*1cede0*/  LDL.LU R21, [R1+0x7c70] ;  /* 0x007c700001157983 */ /* 0x008ee80000300800 */
[----:B------:R4:W-:Y:S01]  /*1cedf0*/  STL [R1+0x7d10], R23 ;  /* 0x007d101701007387 */ /* 0x0009e20000100800 */
[----:B------:R-:W-:Y:S01]  /*1cee00*/  IADD3.X R27, PT, PT, R27, R2, RZ, P5, !PT ;  /* 0x000000021b1b7210 */ /* 0x000fe20002ffe4ff */
[----:B-1----:R-:W-:Y:S01]  /*1cee10*/  IMAD.MOV.U32 R6, RZ, RZ, R64 ;  /* 0x000000ffff067224 */ /* 0x002fe200078e0040 */
[-C--:B------:R-:W-:Y:S01]  /*1cee20*/  IADD3 R26, P5, PT, R26, R241.reuse, RZ ;  /* 0x000000f11a1a7210 */ /* 0x080fe20007fbe0ff */
[----:B----4-:R-:W4:Y:S04]  /*1cee30*/  LDL.LU R23, [R1+0x7c78] ;  /* 0x007c780001177983 */ /* 0x010f280000300800 */
[----:B------:R-:W-:Y:S04]  /*1cee40*/  STL [R1+0x7d08], R30 ;  /* 0x007d081e01007387 */ /* 0x000fe80000100800 */
[----:B------:R-:W-:Y:S04]  /*1cee50*/  STL [R1+0x7d04], R29 ;  /* 0x007d041d01007387 */ /* 0x000fe80000100800 */
[----:B------:R-:W-:Y:S04]  /*1cee60*/  STL [R1+0x7d00], R28 ;  /* 0x007d001c01007387 */ /* 0x000fe80000100800 */
[----:B------:R-:W-:Y:S04]  /*1cee70*/  STL [R1+0x7cfc], R27 ;  /* 0x007cfc1b01007387 */ /* 0x000fe80000100800 */
[----:B------:R-:W-:Y:S04]  /*1cee80*/  STL [R1+0x7cf8], R26 ;  /* 0x007cf81a01007387 */ /* 0x000fe80000100800 */
[----:B------:R-:W4:Y:S01]  /*1cee90*/  LDL.LU R64, [R1+0x7c8c] ;  /* 0x007c8c0001407983 */ /* 0x000f220000300800 */
[----:B------:R-:W-:Y:S01]  /*1ceea0*/  IMAD.X R25, R25, 0x1, R2, P2 ;  /* 0x0000000119197824 */ /* 0x000fe200010e0602 */
[----:B------:R-:W-:-:S02]  /*1ceeb0*/  IADD3 R24, P2, PT, R24, R241, RZ ;  /* 0x000000f118187210 */ /* 0x000fc40007f5e0ff */
[----:B------:R-:W-:Y:S02]  /*1ceec0*/  IADD3.X R14, PT, PT, R14, R2, RZ, P5, !PT ;  /* 0x000000020e0e7210 */ /* 0x000fe40002ffe4ff */
[----:B------:R-:W-:Y:S01]  /*1ceed0*/  IADD3 R18, P5, PT, R18, R241, RZ ;  /* 0x000000f112127210 */ /* 0x000fe20007fbe0ff */
[----:B------:R-:W-:Y:S01]  /*1ceee0*/  STL [R1+0x7cf4], R25 ;  /* 0x007cf41901007387 */ /* 0x000fe20000100800 */
[----:B------:R-:W-:-:S03]  /*1ceef0*/  IMAD.X R22, R22, 0x1, R2, P2 ;  /* 0x0000000116167824 */ /* 0x000fc600010e0602 */
[----:B------:R1:W-:Y:S01]  /*1cef00*/  STL [R1+0x7cec], R14 ;  /* 0x007cec0e01007387 */ /* 0x0003e20000100800 */
[----:B------:R-:W-:-:S03]  /*1cef10*/  IADD3 R19, P2, PT, R19, R241, RZ ;  /* 0x000000f113137210 */ /* 0x000fc60007f5e0ff */
[----:B------:R2:W-:Y:S04]  /*1cef20*/  STL [R1+0x7cf0], R24 ;  /* 0x007cf01801007387 */ /* 0x0005e80000100800 */
[----:B-1----:R-:W4:Y:S04]  /*1cef30*/  LDL.LU R14, [R1+0x7c80] ;  /* 0x007c8000010e7983 */ /* 0x002f280000300800 */
[----:B------:R-:W-:Y:S04]  /*1cef40*/  STL [R1+0x7c6c], R18 ;  /* 0x007c6c1201007387 */ /* 0x000fe80000100800 */
[----:B------:R1:W-:Y:S04]  /*1cef50*/  STL [R1+0x7c64], R22 ;  /* 0x007c641601007387 */ /* 0x0003e80000100800 */
[----:B------:R-:W-:Y:S01]  /*1cef60*/  STL [R1+0x7c74], R19 ;  /* 0x007c741301007387 */ /* 0x000fe20000100800 */
[----:B------:R-:W-:-:S05]  /*1cef70*/  IADD3.X R20, PT, PT, R20, R2, RZ, P5, !PT ;  /* 0x0000000214147210 */ /* 0x000fca0002ffe4ff */
[----:B------:R-:W-:Y:S04]  /*1cef80*/  STL [R1+0x7c68], R20 ;  /* 0x007c681401007387 */ /* 0x000fe80000100800 */
[----:B------:R-:W4:Y:S04]  /*1cef90*/  LDL.LU R86, [R1+0x7c88] ;  /* 0x007c880001567983 */ /* 0x000f280000300800 */
[----:B------:R-:W4:Y:S01]  /*1cefa0*/  LDL.LU R84, [R1+0x7c94] ;  /* 0x007c940001547983 */ /* 0x000f220000300800 */
[----:B------:R-:W-:-:S05]  /*1cefb0*/  IADD3 R16, P5, PT, R16, R241, RZ ;  /* 0x000000f110107210 */ /* 0x000fca0007fbe0ff */
[----:B------:R-:W-:Y:S04]  /*1cefc0*/  STL [R1+0x7c7c], R16 ;  /* 0x007c7c1001007387 */ /* 0x000fe80000100800 */
[----:B------:R-:W4:Y:S01]  /*1cefd0*/  LDL.LU R82, [R1+0x7c9c] ;  /* 0x007c9c0001527983 */ /* 0x000f220000300800 */
        /* <DEDUP_REMOVED lines=12> */
[----:B---3--:R-:W-:Y:S01]  /*1cf0a0*/  IMAD.X R21, R21, 0x1, R2, P2 ;  /* 0x0000000115157824 */ /* 0x008fe200010e0602 */
[----:B--2---:R-:W-:-:S04]  /*1cf0b0*/  IADD3 R13, P2, PT, R13, R241, RZ ;  /* 0x000000f10d0d7210 */ /* 0x004fc80007f5e0ff */
[----:B------:R-:W-:Y:S04]  /*1cf0c0*/  STL [R1+0x7c70], R21 ;  /* 0x007c701501007387 */ /* 0x000fe80000100800 */
[----:B------:R-:W-:Y:S01]  /*1cf0d0*/  STL [R1+0x7c84], R13 ;  /* 0x007c840d01007387 */ /* 0x000fe20000100800 */
[----:B----4-:R-:W-:-:S05]  /*1cf0e0*/  IADD3.X R23, PT, PT, R23, R2, RZ, P5, !PT ;  /* 0x0000000217177210 */ /* 0x010fca0002ffe4ff */
[----:B------:R-:W-:Y:S04]  /*1cf0f0*/  STL [R1+0x7c78], R23 ;  /* 0x007c781701007387 */ /* 0x000fe80000100800 */
[----:B------:R-:W2:Y:S04]  /*1cf100*/  LDL.LU R85, [R1+0x7c90] ;  /* 0x007c900001557983 */ /* 0x000ea80000300800 */
[----:B------:R-:W3:Y:S01]  /*1cf110*/  LDL.LU R83, [R1+0x7c98] ;  /* 0x007c980001537983 */ /* 0x000ee20000300800 */
[----:B------:R-:W-:-:S05]  /*1cf120*/  IADD3 R64, P5, PT, R64, R241, RZ ;  /* 0x000000f140407210 */ /* 0x000fca0007fbe0ff */
[----:B------:R-:W-:Y:S04]  /*1cf130*/  STL [R1+0x7c8c], R64 ;  /* 0x007c8c4001007387 */ /* 0x000fe80000100800 */
[----:B------:R-:W4:Y:S04]  /*1cf140*/  LDL.LU R75, [R1+0x7ca0] ;  /* 0x007ca000014b7983 */ /* 0x000f280000300800 */
[----:B------:R-:W4:Y:S04]  /*1cf150*/  LDL.LU R74, [R1+0x7ca4] ;  /* 0x007ca400014a7983 */ /* 0x000f280000300800 */
[----:B------:R-:W4:Y:S04]  /*1cf160*/  LDL.LU R80, [R1+0x7ca8] ;  /* 0x007ca80001507983 */ /* 0x000f280000300800 */
[----:B------:R-:W4:Y:S01]  /*1cf170*/  LDL.LU R26, [R1+0x7cac] ;  /* 0x007cac00011a7983 */ /* 0x000f220000300800 */
[----:B------:R-:W-:-:S03]  /*1cf180*/  IMAD.X R14, R14, 0x1, R2, P2 ;  /* 0x000000010e0e7824 */ /* 0x000fc600010e0602 */
[----:B------:R-:W4:Y:S04]  /*1cf190*/  LDL.LU R28, [R1+0x7cb4] ;  /* 0x007cb400011c7983 */ /* 0x000f280000300800 */
[----:B------:R-:W4:Y:S04]  /*1cf1a0*/  LDL.LU R41, [R1+0x7cbc] ;  /* 0x007cbc0001297983 */ /* 0x000f280000300800 */
[----:B------:R-:W4:Y:S04]  /*1cf1b0*/  LDL.LU R31, [R1+0x7cc4] ;  /* 0x007cc400011f7983 */ /* 0x000f280000300800 */
[----:B------:R-:W-:Y:S01]  /*1cf1c0*/  STL [R1+0x7c80], R14 ;  /* 0x007c800e01007387 */ /* 0x000fe20000100800 */
[----:B------:R-:W-:-:S02]  /*1cf1d0*/  IADD3.X R86, PT, PT, R86, R2, RZ, P5, !PT ;  /* 0x0000000256567210 */ /* 0x000fc40002ffe4ff */
[----:B------:R-:W-:-:S05]  /*1cf1e0*/  IADD3 R84, P2, PT, R84, R241, RZ ;  /* 0x000000f154547210 */ /* 0x000fca0007f5e0ff */
[----:B------:R-:W-:Y:S04]  /*1cf1f0*/  STL [R1+0x7c94], R84 ;  /* 0x007c945401007387 */ /* 0x000fe80000100800 */
[----:B------:R-:W-:Y:S04]  /*1cf200*/  STL [R1+0x7c88], R86 ;  /* 0x007c885601007387 */ /* 0x000fe80000100800 */
[----:B------:R-:W-:Y:S04]  /*1cf210*/  STL.64 [R1+0xb1b0], R86 ;  /* 0x00b1b05601007387 */ /* 0x000fe80000100a00 */
[----:B------:R-:W4:Y:S01]  /*1cf220*/  LDL.LU R27, [R1+0x7cb0] ;  /* 0x007cb000011b7983 */ /* 0x000f220000300800 */
[----:B------:R-:W-:Y:S01]  /*1cf230*/  IMAD.MOV.U32 R7, RZ, RZ, R43 ;  /* 0x000000ffff077224 */ /* 0x000fe200078e002b */
[----:B------:R-:W-:-:S02]  /*1cf240*/  IADD3 R82, P5, PT, R82, R241, RZ ;  /* 0x000000f152527210 */ /* 0x000fc40007fbe0ff */
[----:B------:R-:W4:Y:S04]  /*1cf250*/  LDL.LU R29, [R1+0x7cb8] ;  /* 0x007cb800011d7983 */ /* 0x000f280000300800 */
[----:B------:R1:W-:Y:S04]  /*1cf260*/  LDGSTS.E [R4+0x6100], desc[UR40][R6.64], P0 ;  /* 0x0610000006047fae */ /* 0x0003e800081a1028 */
[----:B------:R-:W-:Y:S04]  /*1cf270*/  STL [R1+0x7c9c], R82 ;  /* 0x007c9c5201007387 */ /* 0x000fe80000100800 */
[----:B------:R-:W4:Y:S01]  /*1cf280*/  LDL.LU R30, [R1+0x7cc0] ;  /* 0x007cc000011e7983 */ /* 0x000f220000300800 */
[----:B-1----:R-:W-:-:S02]  /*1cf290*/  IMAD.MOV.U32 R6, RZ, RZ, R39 ;  /* 0x000000ffff067224 */ /* 0x002fc400078e0027 */
        /* <DEDUP_REMOVED lines=9> */
[----:B--2---:R-:W-:Y:S01]  /*1cf330*/  IMAD.X R85, R85, 0x1, R2, P2 ;  /* 0x0000000155557824 */ /* 0x004fe200010e0602 */
[----:B---3--:R-:W-:-:S04]  /*1cf340*/  IADD3.X R83, PT, PT, R83, R2, RZ, P5, !PT ;  /* 0x0000000253537210 */ /* 0x008fc80002ffe4ff */
[----:B------:R-:W-:Y:S04]  /*1cf350*/  STL [R1+0x7c90], R85 ;  /* 0x007c905501007387 */ /* 0x000fe80000100800 */
[----:B------:R-:W-:Y:S04]  /*1cf360*/  STL.64 [R1+0xb1b8], R84 ;  /* 0x00b1b85401007387 */ /* 0x000fe80000100a00 */
[----:B------:R-:W2:Y:S01]  /*1cf370*/  LDL.LU R12, [R1+0x7ccc] ;  /* 0x007ccc00010c7983 */ /* 0x000ea20000300800 */
[----:B----4-:R-:W-:-:S05]  /*1cf380*/  IADD3 R74, P2, PT, R74, R241, RZ ;  /* 0x000000f14a4a7210 */ /* 0x010fca0007f5e0ff */
[----:B------:R-:W-:Y:S01]  /*1cf390*/  IMAD.X R75, R75, 0x1, R2, P2 ;  /* 0x000000014b4b7824 */ /* 0x000fe200010e0602 */
[----:B------:R-:W-:Y:S01]  /*1cf3a0*/  STL [R1+0x7ca4], R74 ;  /* 0x007ca44a01007387 */ /* 0x000fe20000100800 */
[----:B------:R-:W-:-:S03]  /*1cf3b0*/  IADD3 R26, P5, PT, R26, R241, RZ ;  /* 0x000000f11a1a7210 */ /* 0x000fc60007fbe0ff */
[----:B------:R-:W-:Y:S04]  /*1cf3c0*/  STL [R1+0x7c98], R83 ;  /* 0x007c985301007387 */ /* 0x000fe80000100800 */
[----:B------:R-:W-:Y:S04]  /*1cf3d0*/  STL.64 [R1+0xb1c0], R82 ;  /* 0x00b1c05201007387 */ /* 0x000fe80000100a00 */
[----:B------:R-:W-:Y:S04]  /*1cf3e0*/  STL [R1+0x7cac], R26 ;  /* 0x007cac1a01007387 */ /* 0x000fe80000100800 */
[----:B------:R-:W-:Y:S04]  /*1cf3f0*/  STL [R1+0x7ca0], R75 ;  /* 0x007ca04b01007387 */ /* 0x000fe80000100800 */
[----:B------:R-:W-:Y:S04]  /*1cf400*/  STL.64 [R1+0xb1c8], R74 ;  /* 0x00b1c84a01007387 */ /* 0x000fe80000100a00 */
[----:B------:R-:W3:Y:S04]  /*1cf410*/  LDL.LU R35, [R1+0x7cd4] ;  /* 0x007cd40001237983 */ /* 0x000ee80000300800 */
[----:B------:R-:W4:Y:S04]  /*1cf420*/  LDL.LU R24, [R1+0x7cc8] ;  /* 0x007cc80001187983 */ /* 0x000f280000300800 */
[----:B------:R-:W4:Y:S01]  /*1cf430*/  LDL.LU R11, [R1+0x7cdc] ;  /* 0x007cdc00010b7983 */ /* 0x000f220000300800 */
[----:B------:R-:W-:-:S02]  /*1cf440*/  IADD3 R28, P2, PT, R28, R241, RZ ;  /* 0x000000f11c1c7210 */ /* 0x000fc40007f5e0ff */
[----:B------:R-:W-:Y:S01]  /*1cf450*/  IADD3.X R80, PT, PT, R80, R2, RZ, P5, !PT ;  /* 0x0000000250507210 */ /* 0x000fe20002ffe4ff */
[----:B------:R-:W4:Y:S01]  /*1cf460*/  LDL.LU R34, [R1+0x7cd0] ;  /* 0x007cd00001227983 */ /* 0x000f220000300800 */
[----:B------:R-:W-:-:S03]  /*1cf470*/  IADD3 R41, P5, PT, R41, R241, RZ ;  /* 0x000000f129297210 */ /* 0x000fc60007fbe0ff */
[----:B------:R-:W4:Y:S04]  /*1cf480*/  LDL.LU R22, [R1+0x7ce4] ;  /* 0x007ce40001167983 */ /* 0x000f280000300800 */
[----:B------:R-:W4:Y:S04]  /*1cf490*/  LDL.LU R33, [R1+0x7cd8] ;  /* 0x007cd80001217983 */ /* 0x000f280000300800 */
[----:B------:R-:W4:Y:S04]  /*1cf4a0*/  LDL.LU R32, [R1+0x7ce8] ;  /* 0x007ce80001207983 */ /* 0x000f280000300800 */
[----:B------:R-:W-:Y:S01]  /*1cf4b0*/  STL [R1+0x7cb4], R28 ;  /* 0x007cb41c01007387 */ /* 0x000fe20000100800 */
[----:B------:R-:W-:-:S03]  /*1cf4c0*/  IMAD.X R27, R27, 0x1, R2, P2 ;  /* 0x000000011b1b7824 */ /* 0x000fc600010e0602 */
[----:B------:R-:W-:Y:S04]  /*1cf4d0*/  STL [R1+0x7ca8], R80 ;  /* 0x007ca85001007387 */ /* 0x000fe80000100800 */
[----:B------:R-:W-:Y:S04]  /*1cf4e0*/  STL.64 [R1+0xaef0], R80 ;  /* 0x00aef05001007387 */ /* 0x000fe80000100a00 */
[----:B------:R-:W-:Y:S04]  /*1cf4f0*/  STL [R1+0x7cbc], R41 ;  /* 0x007cbc2901007387 */ /* 0x000fe80000100800 */
[----:B------:R-:W-:Y:S04]  /*1cf500*/  STL.64 [R1+0xaef8], R40 ;  /* 0x00aef82801007387 */ /* 0x000fe80000100a00 */
[----:B------:R-:W-:Y:S04]  /*1cf510*/  STL [R1+0x7cb0], R27 ;  /* 0x007cb01b01007387 */ /* 0x000fe80000100800 */
[----:B------:R1:W-:Y:S04]  /*1cf520*/  STL.64 [R1+0xaf00], R26 ;  /* 0x00af001a01007387 */ /* 0x0003e80000100a00 */
[----:B------:R-:W4:Y:S04]  /*1cf530*/  LDL.LU R17, [R1+0x7ce0] ;  /* 0x007ce00001117983 */ /* 0x000f280000300800 */
[----:B------:R-:W4:Y:S01]  /*1cf540*/  LDL.LU R0, [R1+0x7c60] ;  /* 0x007c600001007983 */ /* 0x000f220000300800 */
[----:B------:R-:W-:-:S02]  /*1cf550*/  IADD3.X R29, PT, PT, R29, R2, RZ, P5, !PT ;  /* 0x000000021d1d7210 */ /* 0x000fc40002ffe4ff */
[----:B------:R-:W-:Y:S01]  /*1cf560*/  IADD3 R31, P2, PT, R31, R241, RZ ;  /* 0x000000f11f1f7210 */ /* 0x000fe20007f5e0ff */
[----:B------:R-:W-:-:S04]  /*1cf570*/  IMAD.MOV.U32 R7, RZ, RZ, R9 ;  /* 0x000000ffff077224 */ /* 0x000fc800078e0009 */
[----:B------:R-:W-:Y:S01]  /*1cf580*/  IMAD.X R30, R30, 0x1, R2, P2 ;  /* 0x000000011e1e7824 */ /* 0x000fe200010e0602 */
[----:B------:R1:W-:Y:S02]  /*1cf590*/  LDGSTS.E [R4+0x7100], desc[UR40][R6.64], P0 ;  /* 0x0710000006047fae */ /* 0x0003e400081a1028 */
[----:B-1----:R-:W-:Y:S02]  /*1cf5a0*/  IMAD.MOV.U32 R7, RZ, RZ, R10 ;  /* 0x000000ffff077224 */ /* 0x002fe400078e000a */
[----:B------:R-:W-:-:S05]  /*1cf5b0*/  IMAD.MOV.U32 R6, RZ, RZ, R5 ;  /* 0x000000ffff067224 */ /* 0x000fca00078e0005 */
[----:B------:R1:W-:Y:S02]  /*1cf5c0*/  LDGSTS.E [R4+0x7180], desc[UR40][R6.64], P3 ;  /* 0x0718000006047fae */ /* 0x0003e400099a1028 */
[----:B-1----:R-:W-:Y:S02]  /*1cf5d0*/  IMAD.MOV.U32 R6, RZ, RZ, R18 ;  /* 0x000000ffff067224 */ /* 0x002fe400078e0012 */
[----:B------:R-:W-:-:S05]  /*1cf5e0*/  IMAD.MOV.U32 R7, RZ, RZ, R20 ;  /* 0x000000ffff077224 */ /* 0x000fca00078e0014 */
[----:B------:R1:W-:Y:S01]  /*1cf5f0*/  LDGSTS.E [R4+0x8000], desc[UR40][R6.64], P4 ;  /* 0x0800000006047fae */ /* 0x0003e2000a1a1028 */
[----:B--2---:R-:W-:-:S05]  /*1cf600*/  IADD3 R12, P5, PT, R12, R241, RZ ;  /* 0x000000f10c0c7210 */ /* 0x004fca0007fbe0ff */
[----:B------:R2:W-:Y:S04]  /*1cf610*/  STL [R1+0x7ccc], R12 ;  /* 0x007ccc0c01007387 */ /* 0x0005e80000100800 */
[----:B------:R-:W4:Y:S04]  /*1cf620*/  LDL.LU R26, [R1+0x7c5c] ;  /* 0x007c5c00011a7983 */ /* 0x000f280000300800 */
[----:B------:R-:W4:Y:S04]  /*1cf630*/  LDL.LU R25, [R1+0x7c58] ;  /* 0x007c580001197983 */ /* 0x000f280000300800 */
[----:B------:R-:W4:Y:S04]  /*1cf640*/  LDL.LU R15, [R1+0x7c54] ;  /* 0x007c5400010f7983 */ /* 0x000f280000300800 */
[----:B--2---:R-:W2:Y:S04]  /*1cf650*/  LDL.LU R12, [R1+0x7c50] ;  /* 0x007c5000010c7983 */ /* 0x004ea80000300800 */
[----:B------:R-:W2:Y:S04]  /*1cf660*/  LDL.LU R9, [R1+0x6910] ;  /* 0x0069100001097983 */ /* 0x000ea80000300800 */
[----:B------:R-:W-:Y:S04]  /*1cf670*/  STL [R1+0x7cc4], R31 ;  /* 0x007cc41f01007387 */ /* 0x000fe80000100800 */
[----:B------:R-:W-:Y:S04]  /*1cf680*/  STL [R1+0x7cb8], R29 ;  /* 0x007cb81d01007387 */ /* 0x000fe80000100800 */
[----:B------:R-:W-:Y:S01]  /*1cf690*/  STL.64 [R1+0xaf08], R28 ;  /* 0x00af081c01007387 */ /* 0x000fe20000100a00 */
[----:B---3--:R-:W-:-:S02]  /*1cf6a0*/  IADD3 R35, P2, PT, R35, R241, RZ ;  /* 0x000000f123237210 */ /* 0x008fc40007f5e0ff */
[----:B----4-:R-:W-:Y:S02]  /*1cf6b0*/  IADD3.X R24, PT, PT, R24, R2, RZ, P5, !PT ;  /* 0x0000000218187210 */ /* 0x010fe40002ffe4ff */
[----:B------:R-:W-:-:S03]  /*1cf6c0*/  IADD3 R11, P5, PT, R11, R241, RZ ;  /* 0x000000f10b0b7210 */ /* 0x000fc60007fbe0ff */
[----:B------:R3:W-:Y:S04]  /*1cf6d0*/  STL [R1+0x7cc8], R24 ;  /* 0x007cc81801007387 */ /* 0x0007e80000100800 */
[----:B------:R-:W-:Y:S04]  /*1cf6e0*/  STL [R1+0x7cd4], R35 ;  /* 0x007cd42301007387 */ /* 0x000fe80000100800 */
[----:B---3--:R-:W3:Y:S04]  /*1cf6f0*/  LDL.LU R24, [R1+0x7c4c] ;  /* 0x007c4c0001187983 */ /* 0x008ee80000300800 */
[----:B------:R-:W-:Y:S04]  /*1cf700*/  STL [R1+0x7cc0], R30 ;  /* 0x007cc01e01007387 */ /* 0x000fe80000100800 */
[----:B------:R-:W-:Y:S04]  /*1cf710*/  STL.64 [R1+0xaf10], R30 ;  /* 0x00af101e01007387 */ /* 0x000fe80000100a00 */
[----:B------:R4:W-:Y:S04]  /*1cf720*/  STL [R1+0x7cdc], R11 ;  /* 0x007cdc0b01007387 */ /* 0x0009e80000100800 */
[----:B------:R-:W3:Y:S04]  /*1cf730*/  LDL.LU R10, [R1+0x68a8] ;  /* 0x0068a800010a7983 */ /* 0x000ee80000300800 */
[----:B------:R-:W3:Y:S01]  /*1cf740*/  LDL.LU R5, [R1+0x68b0] ;  /* 0x0068b00001057983 */ /* 0x000ee20000300800 */
[----:B------:R-:W-:Y:S01]  /*1cf750*/  IMAD.X R34, R34, 0x1, R2, P2 ;  /* 0x0000000122227824 */ /* 0x000fe200010e0602 */
[----:B------:R-:W-:-:S02]  /*1cf760*/  IADD3 R22, P2, PT, R22, R241, RZ ;  /* 0x000000f116167210 */ /* 0x000fc40007f5e0ff */
[----:B----4-:R-:W4:Y:S01]  /*1cf770*/  LDL.LU R11, [R1+0x6918] ;  /* 0x00691800010b7983 */ /* 0x010f220000300800 */
[----:B------:R-:W-:Y:S02]  /*1cf780*/  IADD3.X R33, PT, PT, R33, R2, RZ, P5, !PT ;  /* 0x0000000221217210 */ /* 0x000fe40002ffe4ff */
[----:B------:R-:W-:Y:S01]  /*1cf790*/  IADD3 R32, P5, PT, R32, R241, RZ ;  /* 0x000000f120207210 */ /* 0x000fe20007fbe0ff */
[----:B------:R1:W-:Y:S01]  /*1cf7a0*/  STL [R1+0x7ce4], R22 ;  /* 0x007ce41601007387 */ /* 0x0003e20000100800 */
[----:B------:R-:W-:-:S03]  /*1cf7b0*/  IMAD.X R17, R17, 0x1, R2, P2 ;  /* 0x0000000111117824 */ /* 0x000fc600010e0602 */
[----:B-1----:R-:W4:Y:S01]  /*1cf7c0*/  LDL.LU R22, [R1+0x690c] ;  /* 0x00690c0001167983 */ /* 0x002f220000300800 */
[----:B------:R-:W-:-:S03]  /*1cf7d0*/  IADD3 R0, P2, PT, R0, R241, RZ ;  /* 0x000000f100007210 */ /* 0x000fc60007f5e0ff */
[----:B------:R-:W-:Y:S04]  /*1cf7e0*/  STL [R1+0x7cd0], R34 ;  /* 0x007cd02201007387 */ /* 0x000fe80000100800 */
[----:B------:R-:W4:Y:S04]  /*1cf7f0*/  LDL.LU R18, [R1+0x6920] ;  /* 0x0069200001127983 */ /* 0x000f280000300800 */
[----:B------:R-:W-:Y:S04]  /*1cf800*/  STL [R1+0x7cd8], R33 ;  /* 0x007cd82101007387 */ /* 0x000fe80000100800 */
[----:B------:R-:W-:Y:S04]  /*1cf810*/  STL [R1+0x7ce8], R32 ;  /* 0x007ce82001007387 */ /* 0x000fe80000100800 */
[----:B------:R-:W4:Y:S04]  /*1cf820*/  LDL.LU R20, [R1+0x68ac] ;  /* 0x0068ac0001147983 */ /* 0x000f280000300800 */
[----:B------:R1:W-:Y:S04]  /*1cf830*/  STL [R1+0x7c60], R0 ;  /* 0x007c600001007387 */ /* 0x0003e80000100800 */
[----:B------:R1:W-:Y:S04]  /*1cf840*/  STL [R1+0x7ce0], R17 ;  /* 0x007ce01101007387 */ /* 0x0003e80000100800 */
[----:B-1----:R-:W4:Y:S01]  /*1cf850*/  LDL.LU R0, [R1+0x68b8] ;  /* 0x0068b80001007983 */ /* 0x002f220000300800 */
[----:B------:R-:W-:-:S03]  /*1cf860*/  IMAD.MOV.U32 R6, RZ, RZ, R19 ;  /* 0x000000ffff067224 */ /* 0x000fc600078e0013 */
[----:B------:R-:W4:Y:S01]  /*1cf870*/  LDL.LU R17, [R1+0x6914] ;  /* 0x0069140001117983 */ /* 0x000f220000300800 */
[----:B------:R-:W-:-:S03]  /*1cf880*/  IMAD.MOV.U32 R7, RZ, RZ, R21 ;  /* 0x000000ffff077224 */ /* 0x000fc600078e0015 */
[----:B------:R-:W4:Y:S04]  /*1cf890*/  LDL.LU R19, [R1+0x6928] ;  /* 0x0069280001137983 */ /* 0x000f280000300800 */
[----:B------:R1:W-:Y:S02]  /*1cf8a0*/  LDGSTS.E [R4+0x8080], desc[UR40][R6.64], P1 ;  /* 0x0808000006047fae */ /* 0x0003e400089a1028 */
[----:B-1----:R-:W-:Y:S02]  /*1cf8b0*/  IMAD.MOV.U32 R6, RZ, RZ, R16 ;  /* 0x000000ffff067224 */ /* 0x002fe400078e0010 */
[----:B------:R-:W-:-:S05]  /*1cf8c0*/  IMAD.MOV.U32 R7, RZ, RZ, R23 ;  /* 0x000000ffff077224 */ /* 0x000fca00078e0017 */
[----:B------:R1:W-:Y:S02]  /*1cf8d0*/  LDGSTS.E [R4+0x8100], desc[UR40][R6.64], P0 ;  /* 0x0810000006047fae */ /* 0x0003e400081a1028 */
[----:B-1----:R-:W-:Y:S02]  /*1cf8e0*/  IMAD.MOV.U32 R6, RZ, RZ, R13 ;  /* 0x000000ffff067224 */ /* 0x002fe400078e000d */
[----:B------:R-:W-:-:S05]  /*1cf8f0*/  IMAD.MOV.U32 R7, RZ, RZ, R14 ;  /* 0x000000ffff077224 */ /* 0x000fca00078e000e */
[----:B------:R1:W-:Y:S01]  /*1cf900*/  LDGSTS.E [R4+0x8180], desc[UR40][R6.64], P3 ;  /* 0x0818000006047fae */ /* 0x0003e200099a1028 */
[----:B------:R-:W-:Y:S02]  /*1cf910*/  IADD3.X R26, PT, PT, R26, R2, RZ, P5, !PT ;  /* 0x000000021a1a7210 */ /* 0x000fe40002ffe4ff */
[----:B------:R-:W-:-:S03]  /*1cf920*/  IADD3 R25, P5, PT, R25, R241, RZ ;  /* 0x000000f119197210 */ /* 0x000fc60007fbe0ff */
[----:B------:R-:W-:Y:S01]  /*1cf930*/  STL [R1+0x7c5c], R26 ;  /* 0x007c5c1a01007387 */ /* 0x000fe20000100800 */
[----:B------:R-:W-:-:S03]  /*1cf940*/  IMAD.X R15, R15, 0x1, R2, P2 ;  /* 0x000000010f0f7824 */ /* 0x000fc600010e0602 */
[----:B------:R-:W-:Y:S01]  /*1cf950*/  STL [R1+0x7c58], R25 ;  /* 0x007c581901007387 */ /* 0x000fe20000100800 */
[----:B--2---:R-:W-:-:S03]  /*1cf960*/  IADD3 R12, P2, PT, R12, R241, RZ ;  /* 0x000000f10c0c7210 */ /* 0x004fc60007f5e0ff */
[----:B------:R2:W-:Y:S04]  /*1cf970*/  STL [R1+0x7c54], R15 ;  /* 0x007c540f01007387 */ /* 0x0005e80000100800 */
[----:B--2---:R-:W2:Y:S04]  /*1cf980*/  LDL.LU R15, [R1+0x68b4] ;  /* 0x0068b400010f7983 */ /* 0x004ea80000300800 */
[----:B------:R1:W-:Y:S04]  /*1cf990*/  STL [R1+0x7c50], R12 ;  /* 0x007c500c01007387 */ /* 0x0003e80000100800 */
[----:B-1----:R-:W2:Y:S04]  /*1cf9a0*/  LDL.LU R12, [R1+0x68c0] ;  /* 0x0068c000010c7983 */ /* 0x002ea80000300800 */
[----:B------:R-:W2:Y:S04]  /*1cf9b0*/  LDL.LU R21, [R1+0x691c] ;  /* 0x00691c0001157983 */ /* 0x000ea80000300800 */
[----:B------:R-:W2:Y:S01]  /*1cf9c0*/  LDL.LU R16, [R1+0x6a10] ;  /* 0x006a100001107983 */ /* 0x000ea20000300800 */
[----:B---3--:R-:W-:-:S02]  /*1cf9d0*/  IADD3.X R24, PT, PT, R24, R2, RZ, P5, !PT ;  /* 0x0000000218187210 */ /* 0x008fc40002ffe4ff */
[----:B------:R-:W-:-:S03]  /*1cf9e0*/  IADD3 R9, P5, PT, R9, R241, RZ ;  /* 0x000000f109097210 */ /* 0x000fc60007fbe0ff */
[----:B------:R-:W-:Y:S04]  /*1cf9f0*/  STL [R1+0x7c4c], R24 ;  /* 0x007c4c1801007387 */ /* 0x000fe80000100800 */
[----:B------:R-:W-:Y:S01]  /*1cfa00*/  STL [R1+0x6910], R9 ;  /* 0x0069100901007387 */ /* 0x000fe20000100800 */
[----:B------:R-:W-:Y:S01]  /*1cfa10*/  IMAD.X R10, R10, 0x1, R2, P2 ;  /* 0x000000010a0a7824 */ /* 0x000fe200010e0602 */
[----:B------:R-:W-:-:S04]  /*1cfa20*/  IADD3 R5, P2, PT, R5, R241, RZ ;  /* 0x000000f105057210 */ /* 0x000fc80007f5e0ff */
[----:B------:R1:W-:Y:S04]  /*1cfa30*/  STL [R1+0x68a8], R10 ;  /* 0x0068a80a01007387 */ /* 0x0003e80000100800 */
[----:B-1----:R-:W3:Y:S04]  /*1cfa40*/  LDL.LU R10, [R1+0x68bc] ;  /* 0x0068bc00010a7983 */ /* 0x002ee80000300800 */
[----:B------:R1:W-:Y:S04]  /*1cfa50*/  STL [R1+0x68b0], R5 ;  /* 0x0068b00501007387 */ /* 0x0003e80000100800 */
[----:B-1----:R-:W3:Y:S04]  /*1cfa60*/  LDL.LU R5, [R1+0x68c8] ;  /* 0x0068c80001057983 */ /* 0x002ee80000300800 */
[----:B------:R-:W3:Y:S04]  /*1cfa70*/  LDL.LU R23, [R1+0x6924] ;  /* 0x0069240001177983 */ /* 0x000ee80000300800 */
[----:B------:R-:W3:Y:S01]  /*1cfa80*/  LDL.LU R13, [R1+0x68c4] ;  /* 0x0068c400010d7983 */ /* 0x000ee20000300800 */
[----:B----4-:R-:W-:-:S02]  /*1cfa90*/  IADD3.X R22, PT, PT, R22, R2, RZ, P5, !PT ;  /* 0x0000000216167210 */ /* 0x010fc40002ffe4ff */
[-C--:B------:R-:W-:Y:S01]  /*1cfaa0*/  IADD3 R11, P5, PT, R11, R241.reuse, RZ ;  /* 0x000000f10b0b7210 */ /* 0x080fe20007fbe0ff */
[----:B------:R-:W-:Y:S02]  /*1cfab0*/  IMAD.X R20, R20, 0x1, R2, P2 ;  /* 0x0000000114147824 */ /* 0x000fe400010e0602 */
[----:B------:R-:W-:Y:S04]  /*1cfac0*/  STL [R1+0x690c], R22 ;  /* 0x00690c1601007387 */ /* 0x000fe80000100800 */
[----:B------:R-:W4:Y:S04]  /*1cfad0*/  LDL.LU R14, [R1+0x6a18] ;  /* 0x006a1800010e7983 */ /* 0x000f280000300800 */
[----:B------:R-:W-:Y:S01]  /*1cfae0*/  STL [R1+0x6918], R11 ;  /* 0x0069180b01007387 */ /* 0x000fe20000100800 */
[----:B------:R-:W-:-:S05]  /*1cfaf0*/  IADD3 R0, P2, PT, R0, R241, RZ ;  /* 0x000000f100007210 */ /* 0x000fca0007f5e0ff */
[----:B------:R1:W-:Y:S04]  /*1cfb00*/  STL [R1+0x68b8], R0 ;  /* 0x0068b80001007387 */ /* 0x0003e80000100800 */
[----:B-1----:R-:W4:Y:S01]  /*1cfb10*/  LDL.LU R0, [R1+0x68d0] ;  /* 0x0068d00001007983 */ /* 0x002f220000300800 */
[----:B------:R-:W-:Y:S02]  /*1cfb20*/  IADD3.X R17, PT, PT, R17, R2, RZ, P5, !PT ;  /* 0x0000000211117210 */ /* 0x000fe40002ffe4ff */
[----:B------:R-:W-:Y:S01]  /*1cfb30*/  IADD3 R18, P5, PT, R18, R241, RZ ;  /* 0x000000f112127210 */ /* 0x000fe20007fbe0ff */
[----:B------:R1:W-:Y:S01]  /*1cfb40*/  STL [R1+0x68ac], R20 ;  /* 0x0068ac1401007387 */ /* 0x0003e20000100800 */
[----:B------:R-:W-:Y:S02]  /*1cfb50*/  IMAD.MOV.U32 R6, RZ, RZ, R9 ;  /* 0x000000ffff067224 */ /* 0x000fe400078e0009 */
[----:B------:R-:W-:-:S05]  /*1cfb60*/  IMAD.MOV.U32 R7, RZ, RZ, R22 ;  /* 0x000000ffff077224 */ /* 0x000fca00078e0016 */
[----:B------:R1:W-:Y:S04]  /*1cfb70*/  LDGSTS.E [R4+0x9000], desc[UR40][R6.64], P4 ;  /* 0x0900000006047fae */ /* 0x0003e8000a1a1028 */
[----:B-1----:R-:W4:Y:S04]  /*1cfb80*/  LDL.LU R20, [R1+0x6a0c] ;  /* 0x006a0c0001147983 */ /* 0x002f280000300800 */
[----:B------:R-:W4:Y:S04]  /*1cfb90*/  LDL.LU R9, [R1+0x6a20] ;  /* 0x006a200001097983 */ /* 0x000f280000300800 */
[----:B------:R-:W-:Y:S04]  /*1cfba0*/  STL [R1+0x6914], R17 ;  /* 0x0069141101007387 */ /* 0x000fe80000100800 */
[----:B------:R-:W-:Y:S04]  /*1cfbb0*/  STL [R1+0x6920], R18 ;  /* 0x0069201201007387 */ /* 0x000fe80000100800 */
[----:B------:R-:W4:Y:S01]  /*1cfbc0*/  LDL.LU R22, [R1+0x68cc] ;  /* 0x0068cc0001167983 */ /* 0x000f220000300800 */
[----:B------:R-:W-:-:S02]  /*1cfbd0*/  IMAD.MOV.U32 R6, RZ, RZ, R11 ;  /* 0x000000ffff067224 */ /* 0x000fc400078e000b */
[----:B------:R-:W-:-:S05]  /*1cfbe0*/  IMAD.MOV.U32 R7, RZ, RZ, R17 ;  /* 0x000000ffff077224 */ /* 0x000fca00078e0011 */
[----:B------:R1:W-:Y:S02]  /*1cfbf0*/  LDGSTS.E [R4+0x9080], desc[UR40][R6.64], P1 ;  /* 0x0908000006047fae */ /* 0x0003e400089a1028 */
[----:B-1----:R-:W-:Y:S02]  /*1cfc00*/  IMAD.MOV.U32 R6, RZ, RZ, R18 ;  /* 0x000000ffff067224 */ /* 0x002fe400078e0012 */
[----:B--2---:R-:W-:Y:S01]  /*1cfc10*/  IMAD.X R15, R15, 0x1, R2, P2 ;  /* 0x000000010f0f7824 */ /* 0x004fe200010e0602 */
[----:B------:R-:W-:Y:S02]  /*1cfc20*/  IADD3 R12, P2, PT, R12, R241, RZ ;  /* 0x000000f10c0c7210 */ /* 0x000fe40007f5e0ff */
[----:B------:R-:W-:-:S03]  /*1cfc30*/  IADD3.X R21, PT, PT, R21, R2, RZ, P5, !PT ;  /* 0x0000000215157210 */ /* 0x000fc60002ffe4ff */
[----:B------:R1:W-:Y:S01]  /*1cfc40*/  STL [R1+0x68c0], R12 ;  /* 0x0068c00c01007387 */ /* 0x0003e20000100800 */
[----:B------:R-:W-:-:S03]  /*1cfc50*/  IADD3 R19, P5, PT, R19, R241, RZ ;  /* 0x000000f113137210 */ /* 0x000fc60007fbe0ff */
[----:B------:R2:W-:Y:S04]  /*1cfc60*/  STL [R1+0x68b4], R15 ;  /* 0x0068b40f01007387 */ /* 0x0005e80000100800 */
[----:B-1----:R-:W4:Y:S04]  /*1cfc70*/  LDL.LU R12, [R1+0x68d8] ;  /* 0x0068d800010c7983 */ /* 0x002f280000300800 */
[----:B--2---:R-:W2:Y:S04]  /*1cfc80*/  LDL.LU R15, [R1+0x6a14] ;  /* 0x006a1400010f7983 */ /* 0x004ea80000300800 */
[----:B------:R-:W2:Y:S04]  /*1cfc90*/  LDL.LU R11, [R1+0x6a28] ;  /* 0x006a2800010b7983 */ /* 0x000ea80000300800 */
[----:B------:R-:W-:Y:S04]  /*1cfca0*/  STL [R1+0x691c], R21 ;  /* 0x00691c1501007387 */ /* 0x000fe80000100800 */
[----:B------:R-:W-:Y:S01]  /*1cfcb0*/  STL [R1+0x6928], R19 ;  /* 0x0069281301007387 */ /* 0x000fe20000100800 */
[----:B------:R-:W-:-:S05]  /*1cfcc0*/  IMAD.MOV.U32 R7, RZ, RZ, R21 ;  /* 0x000000ffff077224 */ /* 0x000fca00078e0015 */
[----:B------:R1:W-:Y:S01]  /*1cfcd0*/  LDGSTS.E [R4+0x9100], desc[UR40][R6.64], P0 ;  /* 0x0910000006047fae */ /* 0x0003e200081a1028 */
[----:B---3--:R-:W-:-:S05]  /*1cfce0*/  IMAD.X R10, R10, 0x1, R2, P2 ;  /* 0x000000010a0a7824 */ /* 0x008fca00010e0602 */
[----:B------:R3:W-:Y:S01]  /*1cfcf0*/  STL [R1+0x68bc], R10 ;  /* 0x0068bc0a01007387 */ /* 0x0007e20000100800 */
[----:B------:R-:W-:-:S03]  /*1cfd00*/  IADD3 R5, P2, PT, R5, R241, RZ ;  /* 0x000000f105057210 */ /* 0x000fc60007f5e0ff */
[----:B---3--:R-:W3:Y:S01]  /*1cfd10*/  LDL.LU R10, [R1+0x68d4] ;  /* 0x0068d400010a7983 */ /* 0x008ee20000300800 */
[----:B------:R-:W-:-:S03]  /*1cfd20*/  IADD3.X R23, PT, PT, R23, R2, RZ, P5, !PT ;  /* 0x0000000217177210 */ /* 0x000fc60002ffe4ff */
[----:B------:R1:W-:Y:S01]  /*1cfd30*/  STL [R1+0x68c8], R5 ;  /* 0x0068c80501007387 */ /* 0x0003e20000100800 */
[-C--:B------:R-:W-:Y:S01]  /*1cfd40*/  IADD3 R16, P5, PT, R16, R241.reuse, RZ ;  /* 0x000000f110107210 */ /* 0x080fe20007fbe0ff */
[----:B------:R-:W-:Y:S02]  /*1cfd50*/  IMAD.X R13, R13, 0x1, R2, P2 ;  /* 0x000000010d0d7824 */ /* 0x000fe400010e0602 */
[----:B-1----:R-:W3:Y:S04]  /*1cfd60*/  LDL.LU R5, [R1+0x68e0] ;  /* 0x0068e00001057983 */ /* 0x002ee80000300800 */
[----:B------:R-:W3:Y:S04]  /*1cfd70*/  LDL.LU R17, [R1+0x6a1c] ;  /* 0x006a1c0001117983 */ /* 0x000ee80000300800 */
[----:B------:R-:W-:Y:S04]  /*1cfd80*/  STL [R1+0x6924], R23 ;  /* 0x0069241701007387 */ /* 0x000fe80000100800 */
[----:B------:R-:W-:Y:S04]  /*1cfd90*/  STL [R1+0x6a10], R16 ;  /* 0x006a101001007387 */ /* 0x000fe80000100800 */
[----:B------:R-:W3:Y:S04]  /*1cfda0*/  LDL.LU R21, [R1+0x6b10] ;  /* 0x006b100001157983 */ /* 0x000ee80000300800 */
[----:B------:R-:W-:Y:S04]  /*1cfdb0*/  STL [R1+0x68c4], R13 ;  /* 0x0068c40d01007387 */ /* 0x000fe80000100800 */
[----:B------:R-:W3:Y:S01]  /*1cfdc0*/  LDL.LU R18, [R1+0x68dc] ;  /* 0x0068dc0001127983 */ /* 0x000ee20000300800 */
[----:B----4-:R-:W-:-:S05]  /*1cfdd0*/  IADD3 R0, P2, PT, R0, R241, RZ ;  /* 0x000000f100007210 */ /* 0x010fca0007f5e0ff */
[----:B------:R1:W-:Y:S04]  /*1cfde0*/  STL [R1+0x68d0], R0 ;  /* 0x0068d00001007387 */ /* 0x0003e80000100800 */
[----:B-1----:R-:W4:Y:S04]  /*1cfdf0*/  LDL.LU R0, [R1+0x68e8] ;  /* 0x0068e80001007983 */ /* 0x002f280000300800 */
[----:B------:R-:W4:Y:S01]  /*1cfe00*/  LDL.LU R13, [R1+0x6a24] ;  /* 0x006a2400010d7983 */ /* 0x000f220000300800 */
[----:B------:R-:W-:Y:S02]  /*1cfe10*/  IADD3.X R20, PT, PT, R20, R2, RZ, P5, !PT ;  /* 0x0000000214147210 */ /* 0x000fe40002ffe4ff */
[----:B------:R-:W-:Y:S01]  /*1cfe20*/  IADD3 R14, P5, PT, R14, R241, RZ ;  /* 0x000000f10e0e7210 */ /* 0x000fe20007fbe0ff */
[----:B------:R-:W-:-:S02]  /*1cfe30*/  IMAD.MOV.U32 R6, RZ, RZ, R19 ;  /* 0x000000ffff067224 */ /* 0x000fc400078e0013 */
[----:B------:R-:W4:Y:S01]  /*1cfe40*/  LDL.LU R19, [R1+0x6b18] ;  /* 0x006b180001137983 */ /* 0x000f220000300800 */
[----:B------:R-:W-:-:S03]  /*1cfe50*/  IMAD.MOV.U32 R7, RZ, RZ, R23 ;  /* 0x000000ffff077224 */ /* 0x000fc600078e0017 */
[----:B------:R-:W-:Y:S01]  /*1cfe60*/  STL [R1+0x6a0c], R20 ;  /* 0x006a0c1401007387 */ /* 0x000fe20000100800 */
[----:B------:R-:W-:-:S03]  /*1cfe70*/  IMAD.X R22, R22, 0x1, R2, P2 ;  /* 0x0000000116167824 */ /* 0x000fc600010e0602 */
[----:B------:R-:W-:Y:S04]  /*1cfe80*/  STL [R1+0x6a18], R14 ;  /* 0x006a180e01007387 */ /* 0x000fe80000100800 */
[----:B------:R-:W4:Y:S04]  /*1cfe90*/  LDL.LU R25, [R1+0x68e4] ;  /* 0x0068e40001197983 */ /* 0x000f280000300800 */
[----:B------:R-:W4:Y:S04]  /*1cfea0*/  LDL.LU R24, [R1+0x68f0] ;  /* 0x0068f00001187983 */ /* 0x000f280000300800 */
[----:B------:R1:W-:Y:S04]  /*1cfeb0*/  STL [R1+0x68cc], R22 ;  /* 0x0068cc1601007387 */ /* 0x0003e80000100800 */
[----:B------:R1:W-:Y:S04]  /*1cfec0*/  LDGSTS.E [R4+0x9180], desc[UR40][R6.64], P3 ;  /* 0x0918000006047fae */ /* 0x0003e800099a1028 */
[----:B-1----:R-:W4:Y:S01]  /*1cfed0*/  LDL.LU R22, [R1+0x6b0c] ;  /* 0x006b0c0001167983 */ /* 0x002f220000300800 */
[----:B------:R-:W-:-:S02]  /*1cfee0*/  IMAD.MOV.U32 R7, RZ, RZ, R20 ;  /* 0x000000ffff077224 */ /* 0x000fc400078e0014 */
[----:B------:R-:W-:-:S05]  /*1cfef0*/  IMAD.MOV.U32 R6, RZ, RZ, R16 ;  /* 0x000000ffff067224 */ /* 0x000fca00078e0010 */
[----:B------:R1:W-:Y:S02]  /*1cff00*/  LDGSTS.E [R4+0xa000], desc[UR40][R6.64], P4 ;  /* 0x0a00000006047fae */ /* 0x0003e4000a1a1028 */
[----:B-1----:R-:W-:Y:S01]  /*1cff10*/  IMAD.MOV.U32 R6, RZ, RZ, R14 ;  /* 0x000000ffff067224 */ /* 0x002fe200078e000e */
[-C--:B------:R-:W-:Y:S02]  /*1cff20*/  IADD3 R12, P2, PT, R12, R241.reuse, RZ ;  /* 0x000000f10c0c7210 */ /* 0x080fe40007f5e0ff */
[----:B--2---:R-:W-:Y:S02]  /*1cff30*/  IADD3.X R15, PT, PT, R15, R2, RZ, P5, !PT ;  /* 0x000000020f0f7210 */ /* 0x004fe40002ffe4ff */
[----:B------:R-:W-:Y:S01]  /*1cff40*/  IADD3 R9, P5, PT, R9, R241, RZ ;  /* 0x000000f109097210 */ /* 0x000fe20007fbe0ff */
[----:B------:R1:W-:Y:S04]  /*1cff50*/  STL [R1+0x68d8], R12 ;  /* 0x0068d80c01007387 */ /* 0x0003e80000100800 */
[----:B-1----:R-:W2:Y:S04]  /*1cff60*/  LDL.LU R12, [R1+0x6b20] ;  /* 0x006b2000010c7983 */ /* 0x002ea80000300800 */
[----:B------:R-:W-:Y:S04]  /*1cff70*/  STL [R1+0x6a14], R15 ;  /* 0x006a140f01007387 */ /* 0x000fe80000100800 */
[----:B------:R-:W-:Y:S04]  /*1cff80*/  STL [R1+0x6a20], R9 ;  /* 0x006a200901007387 */ /* 0x000fe80000100800 */
[----:B------:R-:W2:Y:S01]  /*1cff90*/  LDL.LU R20, [R1+0x6b14] ;  /* 0x006b140001147983 */ /* 0x000ea20000300800 */
[----:B------:R-:W-:-:S05]  /*1cffa0*/  IMAD.MOV.U32 R7, RZ, RZ, R15 ;  /* 0x000000ffff077224 */ /* 0x000fca00078e000f */
[----:B------:R1:W-:Y:S01]  /*1cffb0*/  LDGSTS.E [R4+0xa080], desc[UR40][R6.64], P1 ;  /* 0x0a08000006047fae */ /* 0x0003e200089a1028 */
[----:B---3--:R-:W-:-:S05]  /*1cffc0*/  IMAD.X R10, R10, 0x1, R2, P2 ;  /* 0x000000010a0a7824 */ /* 0x008fca00010e0602 */
[----:B------:R3:W-:Y:S01]  /*1cffd0*/  STL [R1+0x68d4], R10 ;  /* 0x0068d40a01007387 */ /* 0x0007e20000100800 */
[----:B------:R-:W-:-:S03]  /*1cffe0*/  IADD3 R5, P2, PT, R5, R241, RZ ;  /* 0x000000f105057210 */ /* 0x000fc60007f5e0ff */
[----:B---3--:R-:W3:Y:S01]  /*1cfff0*/  LDL.LU R10, [R1+0x68ec] ;  /* 0x0068ec00010a7983 */ /* 0x008ee20000300800 */
[----:B------:R-:W-:-:S03]  /*1d0000*/  IADD3.X R17, PT, PT, R17, R2, RZ, P5, !PT ;  /* 0x0000000211117210 */ /* 0x000fc60002ffe4ff */
[----:B------:R-:W3:Y:S01]  /*1d0010*/  LDL.LU R23, [R1+0x68f8] ;  /* 0x0068f80001177983 */ /* 0x000ee20000300800 */
[----:B------:R-:W-:-:S03]  /*1d0020*/  IADD3 R11, P5, PT, R11, R241, RZ ;  /* 0x000000f10b0b7210 */ /* 0x000fc60007fbe0ff */
[----:B------:R1:W-:Y:S04]  /*1d0030*/  STL [R1+0x68e0], R5 ;  /* 0x0068e00501007387 */ /* 0x0003e80000100800 */
[----:B-1----:R-:W3:Y:S04]  /*1d0040*/  LDL.LU R5, [R1+0x6b28] ;  /* 0x006b280001057983 */ /* 0x002ee80000300800 */
[----:B------:R-:W3:Y:S01]  /*1d0050*/  LDL.LU R15, [R1+0x68f4] ;  /* 0x0068f400010f7983 */ /* 0x000ee20000300800 */
[----:B------:R-:W-:-:S03]  /*1d0060*/  IMAD.X R18, R18, 0x1, R2, P2 ;  /* 0x0000000112127824 */ /* 0x000fc600010e0602 */
[----:B------:R-:W-:Y:S04]  /*1d0070*/  STL [R1+0x6a1c], R17 ;  /* 0x006a1c1101007387 */ /* 0x000fe80000100800 */
[----:B------:R-:W3:Y:S04]  /*1d0080*/  LDL.LU R14, [R1+0x6900] ;  /* 0x00690000010e7983 */ /* 0x000ee80000300800 */
[----:B------:R-:W-:Y:S04]  /*1d0090*/  STL [R1+0x6a28], R11 ;  /* 0x006a280b01007387 */ /* 0x000fe80000100800 */
[----:B------:R-:W3:Y:S04]  /*1d00a0*/  LDL.LU R16, [R1+0x6b1c] ;  /* 0x006b1c0001107983 */ /* 0x000ee80000300800 */
[----:B------:R1:W-:Y:S04]  /*1d00b0*/  STL [R1+0x68dc], R18 ;  /* 0x0068dc1201007387 */ /* 0x0003e80000100800 */
[----:B-1----:R-:W3:Y:S01]  /*1d00c0*/  LDL.LU R18, [R1+0x68fc] ;  /* 0x0068fc0001127983 */ /* 0x002ee20000300800 */
[----:B----4-:R-:W-:-:S02]  /*1d00d0*/  IADD3 R0, P2, PT, R0, R241, RZ ;  /* 0x000000f100007210 */ /* 0x010fc40007f5e0ff */
[----:B------:R-:W-:Y:S01]  /*1d00e0*/  IADD3.X R13, PT, PT, R13, R2, RZ, P5, !PT ;  /* 0x000000020d0d7210 */ /* 0x000fe20002ffe4ff */
[----:B------:R-:W-:Y:S02]  /*1d00f0*/  IMAD.MOV.U32 R7, RZ, RZ, R17 ;  /* 0x000000ffff077224 */ /* 0x000fe400078e0011 */
[----:B------:R1:W-:Y:S01]  /*1d0100*/  STL [R1+0x68e8], R0 ;  /* 0x0068e80001007387 */ /* 0x0003e20000100800 */
[----:B------:R-:W-:Y:S01]  /*1d0110*/  IMAD.MOV.U32 R6, RZ, RZ, R9 ;  /* 0x000000ffff067224 */ /* 0x000fe200078e0009 */
[----:B------:R-:W-:Y:S01]  /*1d0120*/  IADD3 R21, P5, PT, R21, R241, RZ ;  /* 0x000000f115157210 */ /* 0x000fe20007fbe0ff */
[----:B------:R-:W-:-:S03]  /*1d0130*/  IMAD.X R25, R25, 0x1, R2, P2 ;  /* 0x0000000119197824 */ /* 0x000fc600010e0602 */
[----:B------:R4:W-:Y:S04]  /*1d0140*/  LDGSTS.E [R4+0xa100], desc[UR40][R6.64], P0 ;  /* 0x0a10000006047fae */ /* 0x0009e800081a1028 */
[----:B-1----:R-:W3:Y:S04]  /*1d0150*/  LDL.LU R0, [R1+0x6c10] ;  /* 0x006c100001007983 */ /* 0x002ee80000300800 */
[----:B------:R-:W3:Y:S04]  /*1d0160*/  LDL.LU R17, [R1+0x6908] ;  /* 0x0069080001117983 */ /* 0x000ee80000300800 */
[----:B------:R1:W-:Y:S04]  /*1d0170*/  STL [R1+0x6a24], R13 ;  /* 0x006a240d01007387 */ /* 0x0003e80000100800 */
[----:B------:R-:W3:Y:S01]  /*1d0180*/  LDL.LU R9, [R1+0x6b24] ;  /* 0x006b240001097983 */ /* 0x000ee20000300800 */
[----:B------:R-:W-:-:S02]  /*1d0190*/  IADD3 R24, P2, PT, R24, R241, RZ ;  /* 0x000000f118187210 */ /* 0x000fc40007f5e0ff */
[----:B------:R-:W-:Y:S01]  /*1d01a0*/  IADD3.X R22, PT, PT, R22, R2, RZ, P5, !PT ;  /* 0x0000000216167210 */ /* 0x000fe20002ffe4ff */
[----:B------:R-:W-:Y:S01]  /*1d01b0*/  STL [R1+0x6b10], R21 ;  /* 0x006b101501007387 */ /* 0x000fe20000100800 */
[----:B------:R-:W-:Y:S01]  /*1d01c0*/  IADD3 R19, P5, PT, R19, R241, RZ ;  /* 0x000000f113137210 */ /* 0x000fe20007fbe0ff */
[----:B----4-:R-:W-:Y:S02]  /*1d01d0*/  IMAD.MOV.U32 R7, RZ, RZ, R13 ;  /* 0x000000ffff077224 */ /* 0x010fe400078e000d */
[----:B------:R-:W-:Y:S01]  /*1d01e0*/  STL [R1+0x68e4], R25 ;  /* 0x0068e41901007387 */ /* 0x000fe20000100800 */
[----:B------:R-:W-:-:S03]  /*1d01f0*/  IMAD.MOV.U32 R6, RZ, RZ, R11 ;  /* 0x000000ffff067224 */ /* 0x000fc600078e000b */
[----:B------:R-:W-:Y:S04]  /*1d0200*/  STL [R1+0x68f0], R24 ;  /* 0x0068f01801007387 */ /* 0x000fe80000100800 */
[----:B-1----:R-:W4:Y:S04]  /*1d0210*/  LDL.LU R13, [R1+0x6904] ;  /* 0x00690400010d7983 */ /* 0x002f280000300800 */
[----:B------:R-:W-:Y:S04]  /*1d0220*/  STL [R1+0x6b0c], R22 ;  /* 0x006b0c1601007387 */ /* 0x000fe80000100800 */
[----:B------:R-:W4:Y:S04]  /*1d0230*/  LDL.LU R11, [R1+0x6c18] ;  /* 0x006c1800010b7983 */ /* 0x000f280000300800 */
[----:B------:R-:W-:Y:S04]  /*1d0240*/  STL [R1+0x6b18], R19 ;  /* 0x006b181301007387 */ /* 0x000fe80000100800 */
[----:B------:R1:W-:Y:S02]  /*1d0250*/  LDGSTS.E [R4+0xa180], desc[UR40][R6.64], P3 ;  /* 0x0a18000006047fae */ /* 0x0003e400099a1028 */
[----:B-1----:R-:W-:-:S02]  /*1d0260*/  IMAD.MOV.U32 R6, RZ, RZ, R21 ;  /* 0x000000ffff067224 */ /* 0x002fc400078e0015 */
[----:B------:R-:W-:-:S05]  /*1d0270*/  IMAD.MOV.U32 R7, RZ, RZ, R22 ;  /* 0x000000ffff077224 */ /* 0x000fca00078e0016 */
[----:B------:R1:W-:Y:S02]  /*1d0280*/  LDGSTS.E [R4+0xb000], desc[UR40][R6.64], P4 ;  /* 0x0b00000006047fae */ /* 0x0003e4000a1a1028 */
[----:B-1----:R-:W-:Y:S01]  /*1d0290*/  IMAD.MOV.U32 R6, RZ, RZ, R19 ;  /* 0x000000ffff067224 */ /* 0x002fe200078e0013 */
[----:B--2---:R-:W-:Y:S02]  /*1d02a0*/  IADD3.X R20, PT, PT, R20, R2, RZ, P5, !PT ;  /* 0x0000000214147210 */ /* 0x004fe40002ffe4ff */
[-C--:B------:R-:W-:Y:S01]  /*1d02b0*/  IADD3 R12, P5, PT, R12, R241.reuse, RZ ;  /* 0x000000f10c0c7210 */ /* 0x080fe20007fbe0ff */
[----:B---3--:R-:W-:Y:S01]  /*1d02c0*/  IMAD.X R10, R10, 0x1, R2, P2 ;  /* 0x000000010a0a7824 */ /* 0x008fe200010e0602 */
[----:B------:R-:W-:-:S04]  /*1d02d0*/  IADD3 R23, P2, PT, R23, R241, RZ ;  /* 0x000000f117177210 */ /* 0x000fc80007f5e0ff */
[----:B------:R1:W-:Y:S04]  /*1d02e0*/  STL [R1+0x68ec], R10 ;  /* 0x0068ec0a01007387 */ /* 0x0003e80000100800 */
[----:B-1----:R-:W2:Y:S04]  /*1d02f0*/  LDL.LU R10, [R1+0x6c0c] ;  /* 0x006c0c00010a7983 */ /* 0x002ea80000300800 */
[----:B------:R-:W-:Y:S01]  /*1d0300*/  STL [R1+0x68f8], R23 ;  /* 0x0068f81701007387 */ /* 0x000fe20000100800 */
[----:B------:R-:W-:-:S03]  /*1d0310*/  IMAD.X R15, R15, 0x1, R2, P2 ;  /* 0x000000010f0f7824 */ /* 0x000fc600010e0602 */
[----:B------:R-:W-:Y:S04]  /*1d0320*/  STL [R1+0x6b14], R20 ;  /* 0x006b141401007387 */ /* 0x000fe80000100800 */
[----:B------:R-:W-:Y:S01]  /*1d0330*/  STL [R1+0x6b20], R12 ;  /* 0x006b200c01007387 */ /* 0x000fe20000100800 */
[----:B------:R-:W-:-:S03]  /*1d0340*/  IADD3 R14, P2, PT, R14, R241, RZ ;  /* 0x000000f10e0e7210 */ /* 0x000fc60007f5e0ff */
[----:B------:R-:W3:Y:S04]  /*1d0350*/  LDL.LU R78, [R1+0x6930] ;  /* 0x00693000014e7983 */ /* 0x000ee80000300800 */
[----:B------:R1:W-:Y:S01]  /*1d0360*/  STL [R1+0x68f4], R15 ;  /* 0x0068f40f01007387 */ /* 0x0003e20000100800 */
[----:B------:R-:W-:Y:S02]  /*1d0370*/  IADD3.X R16, PT, PT, R16, R2, RZ, P5, !PT ;  /* 0x0000000210107210 */ /* 0x000fe40002ffe4ff */
[----:B------:R-:W-:Y:S01]  /*1d0380*/  IADD3 R5, P5, PT, R5, R241, RZ ;  /* 0x000000f105057210 */ /* 0x000fe20007fbe0ff */
[----:B-1----:R-:W3:Y:S04]  /*1d0390*/  LDL.LU R15, [R1+0x6c14] ;  /* 0x006c1400010f7983 */ /* 0x002ee80000300800 */
[----:B------:R1:W-:Y:S01]  /*1d03a0*/  STL [R1+0x6900], R14 ;  /* 0x0069000e01007387 */ /* 0x0003e20000100800 */
[----:B------:R-:W-:-:S03]  /*1d03b0*/  IMAD.X R18, R18, 0x1, R2, P2 ;  /* 0x0000000112127824 */ /* 0x000fc600010e0602 */
[----:B-1----:R-:W3:Y:S04]  /*1d03c0*/  LDL.LU R14, [R1+0x6c20] ;  /* 0x006c2000010e7983 */ /* 0x002ee80000300800 */
[----:B------:R1:W-:Y:S04]  /*1d03d0*/  STL [R1+0x6b1c], R16 ;  /* 0x006b1c1001007387 */ /* 0x0003e80000100800 */
[----:B------:R-:W-:Y:S04]  /*1d03e0*/  STL [R1+0x6b28], R5 ;  /* 0x006b280501007387 */ /* 0x000fe80000100800 */
[----:B------:R-:W3:Y:S04]  /*1d03f0*/  LDL.LU R76, [R1+0x6938] ;  /* 0x00693800014c7983 */ /* 0x000ee80000300800 */
[----:B------:R-:W-:Y:S04]  /*1d0400*/  STL [R1+0x68fc], R18 ;  /* 0x0068fc1201007387 */ /* 0x000fe80000100800 */
[----:B------:R-:W3:Y:S01]  /*1d0410*/  LDL.LU R79, [R1+0x692c] ;  /* 0x00692c00014f7983 */ /* 0x000ee20000300800 */
[----:B------:R-:W-:Y:S01]  /*1d0420*/  IMAD.MOV.U32 R7, RZ, RZ, R20 ;  /* 0x000000ffff077224 */ /* 0x000fe200078e0014 */
[----:B------:R-:W-:-:S02]  /*1d0430*/  IADD3 R17, P2, PT, R17, R241, RZ ;  /* 0x000000f111117210 */ /* 0x000fc40007f5e0ff */
[----:B------:R-:W-:Y:S02]  /*1d0440*/  IADD3.X R9, PT, PT, R9, R2, RZ, P5, !PT ;  /* 0x0000000209097210 */ /* 0x000fe40002ffe4ff */
[----:B------:R1:W-:Y:S01]  /*1d0450*/  LDGSTS.E [R4+0xb080], desc[UR40][R6.64], P1 ;  /* 0x0b08000006047fae */ /* 0x0003e200089a1028 */
[----:B------:R-:W-:-:S03]  /*1d0460*/  IADD3 R0, P5, PT, R0, R241, RZ ;  /* 0x000000f100007210 */ /* 0x000fc60007fbe0ff */
[----:B------:R-:W-:Y:S01]  /*1d0470*/  STL [R1+0x6908], R17 ;  /* 0x0069081101007387 */ /* 0x000fe20000100800 */
[----:B-1----:R-:W-:-:S03]  /*1d0480*/  IMAD.MOV.U32 R7, RZ, RZ, R16 ;  /* 0x000000ffff077224 */ /* 0x002fc600078e0010 */
[----:B------:R-:W3:Y:S01]  /*1d0490*/  LDL.LU R16, [R1+0x6c1c] ;  /* 0x006c1c0001107983 */ /* 0x000ee20000300800 */
[----:B------:R-:W-:-:S03]  /*1d04a0*/  IMAD.MOV.U32 R6, RZ, RZ, R12 ;  /* 0x000000ffff067224 */ /* 0x000fc600078e000c */
[----:B------:R-:W-:Y:S04]  /*1d04b0*/  STL [R1+0x6b24], R9 ;  /* 0x006b240901007387 */ /* 0x000fe80000100800 */
[----:B------:R-:W3:Y:S04]  /*1d04c0*/  LDL.LU R12, [R1+0x6c28] ;  /* 0x006c2800010c7983 */ /* 0x000ee80000300800 */
[----:B------:R-:W-:Y:S04]  /*1d04d0*/  STL [R1+0x6c10], R0 ;  /* 0x006c100001007387 */ /* 0x000fe80000100800 */
[----:B------:R-:W3:Y:S04]  /*1d04e0*/  LDL.LU R77, [R1+0x6934] ;  /* 0x00693400014d7983 */ /* 0x000ee80000300800 */
[----:B------:R-:W3:Y:S01]  /*1d04f0*/  LDL.LU R49, [R1+0x6940] ;  /* 0x0069400001317983 */ /* 0x000ee20000300800 */
[----:B----4-:R-:W-:-:S03]  /*1d0500*/  IMAD.X R13, R13, 0x1, R2, P2 ;  /* 0x000000010d0d7824 */ /* 0x010fc600010e0602 */
[----:B------:R1:W-:Y:S04]  /*1d0510*/  LDGSTS.E [R4+0xb100], desc[UR40][R6.64], P0 ;  /* 0x0b10000006047fae */ /* 0x0003e800081a1028 */
[----:B------:R4:W-:Y:S01]  /*1d0520*/  STL [R1+0x6904], R13 ;  /* 0x0069040d01007387 */ /* 0x0009e20000100800 */
[----:B-1----:R-:W-:-:S03]  /*1d0530*/  IMAD.MOV.U32 R6, RZ, RZ, R5 ;  /* 0x000000ffff067224 */ /* 0x002fc600078e0005 */
[----:B----4-:R-:W4:Y:S01]  /*1d0540*/  LDL.LU R13, [R1+0x6c24] ;  /* 0x006c2400010d7983 */ /* 0x010f220000300800 */
[----:B------:R-:W-:-:S05]  /*1d0550*/  IMAD.MOV.U32 R7, RZ, RZ, R9 ;  /* 0x000000ffff077224 */ /* 0x000fca00078e0009 */
[----:B------:R1:W-:Y:S02]  /*1d0560*/  LDGSTS.E [R4+0xb180], desc[UR40][R6.64], P3 ;  /* 0x0b18000006047fae */ /* 0x0003e400099a1028 */
[----:B-1----:R-:W-:Y:S01]  /*1d0570*/  IMAD.MOV.U32 R6, RZ, RZ, R0 ;  /* 0x000000ffff067224 */ /* 0x002fe200078e0000 */
[----:B--2---:R-:W-:Y:S02]  /*1d0580*/  IADD3.X R10, PT, PT, R10, R2, RZ, P5, !PT ;  /* 0x000000020a0a7210 */ /* 0x004fe40002ffe4ff */
[----:B------:R-:W-:-:S03]  /*1d0590*/  IADD3 R11, P5, PT, R11, R241, RZ ;  /* 0x000000f10b0b7210 */ /* 0x000fc60007fbe0ff */
[----:B------:R1:W-:Y:S04]  /*1d05a0*/  STL [R1+0x6c0c], R10 ;  /* 0x006c0c0a01007387 */ /* 0x0003e80000100800 */
[----:B------:R-:W2:Y:S01]  /*1d05b0*/  LDL.LU R5, [R1+0x6d10] ;  /* 0x006d100001057983 */ /* 0x000ea20000300800 */
[----:B---3--:R-:W-:-:S03]  /*1d05c0*/  IADD3 R78, P2, PT, R78, R241, RZ ;  /* 0x000000f14e4e7210 */ /* 0x008fc60007f5e0ff */
[----:B------:R3:W-:Y:S04]  /*1d05d0*/  STL [R1+0x6c18], R11 ;  /* 0x006c180b01007387 */ /* 0x0007e80000100800 */
[----:B------:R-:W-:Y:S04]  /*1d05e0*/  STL [R1+0x6930], R78 ;  /* 0x0069304e01007387 */ /* 0x000fe80000100800 */
[----:B------:R-:W2:Y:S04]  /*1d05f0*/  LDL.LU R73, [R1+0x693c] ;  /* 0x00693c0001497983 */ /* 0x000ea80000300800 */
[----:B------:R-:W2:Y:S01]  /*1d0600*/  LDL.LU R9, [R1+0x6948] ;  /* 0x0069480001097983 */ /* 0x000ea20000300800 */
[----:B------:R-:W-:Y:S01]  /*1d0610*/  IADD3.X R15, PT, PT, R15, R2, RZ, P5, !PT ;  /* 0x000000020f0f7210 */ /* 0x000fe20002ffe4ff */
[----:B------:R-:W-:-:S05]  /*1d0620*/  IMAD.MOV.U32 R7, RZ, RZ, R10 ;  /* 0x000000ffff077224 */ /* 0x000fca00078e000a */
[----:B------:R1:W-:Y:S01]  /*1d0630*/  LDGSTS.E [R4+0xc000], desc[UR40][R6.64], P4 ;  /* 0x0c00000006047fae */ /* 0x0003e2000a1a1028 */
[-C--:B------:R-:W-:Y:S01]  /*1d0640*/  IADD3 R14, P5, PT, R14, R241.reuse, RZ ;  /* 0x000000f10e0e7210 */ /* 0x080fe20007fbe0ff */
[----:B------:R-:W-:Y:S01]  /*1d0650*/  IMAD.X R79, R79, 0x1, R2, P2 ;  /* 0x000000014f4f7824 */ /* 0x000fe200010e0602 */
[----:B------:R-:W-:-:S04]  /*1d0660*/  IADD3 R76, P2, PT, R76, R241, RZ ;  /* 0x000000f14c4c7210 */ /* 0x000fc80007f5e0ff */
[----:B------:R-:W-:Y:S04]  /*1d0670*/  STL [R1+0x692c], R79 ;  /* 0x00692c4f01007387 */ /* 0x000fe80000100800 */
[----:B------:R-:W-:Y:S04]  /*1d0680*/  STL.64 [R1+0xb1d0], R78 ;  /* 0x00b1d04e01007387 */ /* 0x000fe80000100a00 */
[----:B------:R3:W-:Y:S04]  /*1d0690*/  STL [R1+0x6c14], R15 ;  /* 0x006c140f01007387 */ /* 0x0007e80000100800 */
[----:B------:R-:W-:Y:S04]  /*1d06a0*/  STL [R1+0x6c20], R14 ;  /* 0x006c200e01007387 */ /* 0x000fe80000100800 */
[----:B-1----:R-:W2:Y:S04]  /*1d06b0*/  LDL.LU R10, [R1+0x6d0c] ;  /* 0x006d0c00010a7983 */ /* 0x002ea80000300800 */
[----:B------:R-:W2:Y:S04]  /*1d06c0*/  LDL.LU R0, [R1+0x6d18] ;  /* 0x006d180001007983 */ /* 0x000ea80000300800 */
[----:B------:R-:W-:Y:S04]  /*1d06d0*/  STL [R1+0x6938], R76 ;  /* 0x0069384c01007387 */ /* 0x000fe80000100800 */
[----:B------:R-:W2:Y:S04]  /*1d06e0*/  LDL.LU R72, [R1+0x6944] ;  /* 0x0069440001487983 */ /* 0x000ea80000300800 */
[----:B------:R-:W2:Y:S01]  /*1d06f0*/  LDL.LU R33, [R1+0x6950] ;  /* 0x0069500001217983 */ /* 0x000ea20000300800 */
[----:B------:R-:W-:Y:S01]  /*1d0700*/  IMAD.X R77, R77, 0x1, R2, P2 ;  /* 0x000000014d4d7824 */ /* 0x000fe200010e0602 */
[----:B------:R-:W-:-:S02]  /*1d0710*/  IADD3.X R16, PT, PT, R16, R2, RZ, P5, !PT ;  /* 0x0000000210107210 */ /* 0x000fc40002ffe4ff */
[-C--:B------:R-:W-:Y:S02]  /*1d0720*/  IADD3 R12, P5, PT, R12, R241.reuse, RZ ;  /* 0x000000f10c0c7210 */ /* 0x080fe40007fbe0ff */
[----:B------:R-:W-:Y:S01]  /*1d0730*/  STL [R1+0x6934], R77 ;  /* 0x0069344d01007387 */ /* 0x000fe20000100800 */
[----:B------:R-:W-:Y:S01]  /*1d0740*/  IADD3 R49, P2, PT, R49, R241, RZ ;  /* 0x000000f131317210 */ /* 0x000fe20007f5e0ff */
[----:B------:R-:W-:Y:S02]  /*1d0750*/  IMAD.MOV.U32 R6, RZ, RZ, R11 ;  /* 0x000000ffff067224 */ /* 0x000fe400078e000b */
[----:B------:R-:W-:Y:S01]  /*1d0760*/  STL.64 [R1+0xb1d8], R76 ;  /* 0x00b1d84c01007387 */ /* 0x000fe20000100a00 */
[----:B------:R-:W-:-:S03]  /*1d0770*/  IMAD.MOV.U32 R7, RZ, RZ, R15 ;  /* 0x000000ffff077224 */ /* 0x000fc600078e000f */
[----:B------:R1:W-:Y:S04]  /*1d0780*/  STL [R1+0x6c1c], R16 ;  /* 0x006c1c1001007387 */ /* 0x0003e80000100800 */
[----:B------:R-:W-:Y:S04]  /*1d0790*/  STL [R1+0x6c28], R12 ;  /* 0x006c280c01007387 */ /* 0x000fe80000100800 */
[----:B---3--:R-:W3:Y:S04]  /*1d07a0*/  LDL.LU R11, [R1+0x6d14] ;  /* 0x006d1400010b7983 */ /* 0x008ee80000300800 */
[----:B------:R-:W3:Y:S04]  /*1d07b0*/  LDL.LU R15, [R1+0x6d20] ;  /* 0x006d2000010f7983 */ /* 0x000ee80000300800 */
[----:B------:R-:W-:Y:S04]  /*1d07c0*/  STL [R1+0x6940], R49 ;  /* 0x0069403101007387 */ /* 0x000fe80000100800 */
[----:B------:R-:W3:Y:S01]  /*1d07d0*/  LDL.LU R32, [R1+0x694c] ;  /* 0x00694c0001207983 */ /* 0x000ee20000300800 */
[----:B----4-:R-:W-:-:S03]  /*1d07e0*/  IADD3.X R13, PT, PT, R13, R2, RZ, P5, !PT ;  /* 0x000000020d0d7210 */ /* 0x010fc60002ffe4ff */
        /* <DEDUP_REMOVED lines=8> */
[-C--:B--2---:R-:W-:Y:S01]  /*1d0870*/  IADD3 R5, P5, PT, R5, R241.reuse, RZ ;  /* 0x000000f105057210 */ /* 0x084fe20007fbe0ff */
[----:B------:R-:W-:Y:S01]  /*1d0880*/  IMAD.X R73, R73, 0x1, R2, P2 ;  /* 0x0000000149497824 */ /* 0x000fe200010e0602 */
[----:B------:R-:W-:-:S04]  /*1d0890*/  IADD3 R9, P2, PT, R9, R241, RZ ;  /* 0x000000f109097210 */ /* 0x000fc80007f5e0ff */
[----:B------:R-:W-:Y:S04]  /*1d08a0*/  STL [R1+0x693c], R73 ;  /* 0x00693c4901007387 */ /* 0x000fe80000100800 */
[----:B------:R-:W-:Y:S04]  /*1d08b0*/  STL [R1+0x6c24], R13 ;  /* 0x006c240d01007387 */ /* 0x000fe80000100800 */
[----:B------:R-:W2:Y:S04]  /*1d08c0*/  LDL.LU R16, [R1+0x6d1c] ;  /* 0x006d1c0001107983 */ /* 0x000ea80000300800 */
[----:B------:R1:W-:Y:S04]  /*1d08d0*/  STL [R1+0x6d10], R5 ;  /* 0x006d100501007387 */ /* 0x0003e80000100800 */
[----:B------:R-:W2:Y:S04]  /*1d08e0*/  LDL.LU R20, [R1+0x6d28] ;  /* 0x006d280001147983 */ /* 0x000ea80000300800 */
[----:B------:R-:W2:Y:S04]  /*1d08f0*/  LDL.LU R14, [R1+0x6e10] ;  /* 0x006e1000010e7983 */ /* 0x000ea80000300800 */
[----:B------:R-:W-:Y:S04]  /*1d0900*/  STL [R1+0x6948], R9 ;  /* 0x0069480901007387 */ /* 0x000fe80000100800 */
[----:B------:R-:W-:Y:S04]  /*1d0910*/  STL.64 [R1+0xb1e0], R8 ;  /* 0x00b1e00801007387 */ /* 0x000fe80000100a00 */
[----:B------:R-:W2:Y:S04]  /*1d0920*/  LDL.LU R18, [R1+0x6954] ;  /* 0x0069540001127983 */ /* 0x000ea80000300800 */
[----:B------:R-:W2:Y:S04]  /*1d0930*/  LDL.LU R22, [R1+0x6960] ;  /* 0x0069600001167983 */ /* 0x000ea80000300800 */
[----:B------:R-:W2:Y:S01]  /*1d0940*/  LDL.LU R39, [R1+0x6968] ;  /* 0x0069680001277983 */ /* 0x000ea20000300800 */
[----:B------:R-:W-:-:S02]  /*1d0950*/  IADD3.X R10, PT, PT, R10, R2, RZ, P5, !PT ;  /* 0x000000020a0a7210 */ /* 0x000fc40002ffe4ff */
[-C--:B------:R-:W-:Y:S01]  /*1d0960*/  IADD3 R0, P5, PT, R0, R241.reuse, RZ ;  /* 0x000000f100007210 */ /* 0x080fe20007fbe0ff */
[----:B------:R-:W-:Y:S01]  /*1d0970*/  IMAD.X R72, R72, 0x1, R2, P2 ;  /* 0x0000000148487824 */ /* 0x000fe200010e0602 */
[----:B------:R-:W-:-:S04]  /*1d0980*/  IADD3 R33, P2, PT, R33, R241, RZ ;  /* 0x000000f121217210 */ /* 0x000fc80007f5e0ff */
[----:B------:R-:W-:Y:S04]  /*1d0990*/  STL [R1+0x6944], R72 ;  /* 0x0069444801007387 */ /* 0x000fe80000100800 */
[----:B------:R-:W-:Y:S04]  /*1d09a0*/  STL.64 [R1+0xb1e8], R72 ;  /* 0x00b1e84801007387 */ /* 0x000fe80000100a00 */
[----:B------:R1:W-:Y:S04]  /*1d09b0*/  STL [R1+0x6d0c], R10 ;  /* 0x006d0c0a01007387 */ /* 0x0003e80000100800 */
[----:B------:R-:W-:Y:S04]  /*1d09c0*/  STL [R1+0x6d18], R0 ;  /* 0x006d180001007387 */ /* 0x000fe80000100800 */
[----:B------:R-:W2:Y:S04]  /*1d09d0*/  LDL.LU R26, [R1+0x6d24] ;  /* 0x006d2400011a7983 */ /* 0x000ea80000300800 */
[----:B------:R-:W-:Y:S04]  /*1d09e0*/  STL [R1+0x6950], R33 ;  /* 0x0069502101007387 */ /* 0x000fe80000100800 */
[----:B------:R-:W2:Y:S01]  /*1d09f0*/  LDL.LU R19, [R1+0x695c] ;  /* 0x00695c0001137983 */ /* 0x000ea20000300800 */
[----:B---3--:R-:W-:-:S02]  /*1d0a00*/  IADD3.X R11, PT, PT, R11, R2, RZ, P5, !PT ;  /* 0x000000020b0b7210 */ /* 0x008fc40002ffe4ff */
[----:B------:R-:W-:Y:S01]  /*1d0a10*/  IADD3 R15, P5, PT, R15, R241, RZ ;  /* 0x000000f10f0f7210 */ /* 0x000fe20007fbe0ff */
[----:B------:R-:W3:Y:S01]  /*1d0a20*/  LDL.LU R24, [R1+0x6964] ;  /* 0x0069640001187983 */ /* 0x000ee20000300800 */
[----:B------:R-:W-:Y:S02]  /*1d0a30*/  IMAD.X R32, R32, 0x1, R2, P2 ;  /* 0x0000000120207824 */ /* 0x000fe400010e0602 */
[----:B-1----:R-:W-:-:S03]  /*1d0a40*/  IMAD.MOV.U32 R6, RZ, RZ, R5 ;  /* 0x000000ffff067224 */ /* 0x002fc600078e0005 */
[----:B------:R-:W-:Y:S04]  /*1d0a50*/  STL [R1+0x694c], R32 ;  /* 0x00694c2001007387 */ /* 0x000fe80000100800 */
[----:B------:R-:W-:Y:S04]  /*1d0a60*/  STL.64 [R1+0xaf18], R32 ;  /* 0x00af182001007387 */ /* 0x000fe80000100a00 */
[----:B------:R1:W-:Y:S04]  /*1d0a70*/  STL [R1+0x6d14], R11 ;  /* 0x006d140b01007387 */ /* 0x0003e80000100800 */
[----:B------:R1:W-:Y:S04]  /*1d0a80*/  STL [R1+0x6d20], R15 ;  /* 0x006d200f01007387 */ /* 0x0003e80000100800 */
[----:B------:R-:W3:Y:S01]  /*1d0a90*/  LDL.LU R5, [R1+0x6970] ;  /* 0x0069700001057983 */ /* 0x000ee20000300800 */
[----:B----4-:R-:W-:Y:S01]  /*1d0aa0*/  IADD3 R17, P2, PT, R17, R241, RZ ;  /* 0x000000f111117210 */ /* 0x010fe20007f5e0ff */
[----:B------:R-:W-:-:S02]  /*1d0ab0*/  IMAD.MOV.U32 R7, RZ, RZ, R10 ;  /* 0x000000ffff077224 */ /* 0x000fc400078e000a */
[----:B------:R-:W4:Y:S04]  /*1d0ac0*/  LDL.LU R21, [R1+0x6e0c] ;  /* 0x006e0c0001157983 */ /* 0x000f280000300800 */
        /* <DEDUP_REMOVED lines=9> */
[----:B------:R-:W-:Y:S01]  /*1d0b60*/  IMAD.X R18, R18, 0x1, R2, P2 ;  /* 0x0000000112127824 */ /* 0x000fe200010e0602 */
[----:B------:R-:W-:-:S04]  /*1d0b70*/  IADD3 R22, P2, PT, R22, R241, RZ ;  /* 0x000000f116167210 */ /* 0x000fc80007f5e0ff */
[----:B------:R-:W-:Y:S04]  /*1d0b80*/  STL [R1+0x6954], R18 ;  /* 0x0069541201007387 */ /* 0x000fe80000100800 */
[----:B------:R-:W-:Y:S04]  /*1d0b90*/  STL [R1+0x6d1c], R16 ;  /* 0x006d1c1001007387 */ /* 0x000fe80000100800 */
[----:B------:R-:W2:Y:S04]  /*1d0ba0*/  LDL.LU R12, [R1+0x696c] ;  /* 0x00696c00010c7983 */ /* 0x000ea80000300800 */
[----:B------:R-:W-:Y:S04]  /*1d0bb0*/  STL [R1+0x6d28], R20 ;  /* 0x006d281401007387 */ /* 0x000fe80000100800 */
[----:B------:R-:W2:Y:S04]  /*1d0bc0*/  LDL.LU R11, [R1+0x6978] ;  /* 0x00697800010b7983 */ /* 0x000ea80000300800 */
[----:B------:R-:W2:Y:S04]  /*1d0bd0*/  LDL.LU R25, [R1+0x6e14] ;  /* 0x006e140001197983 */ /* 0x000ea80000300800 */
[----:B------:R-:W2:Y:S04]  /*1d0be0*/  LDL.LU R13, [R1+0x6e20] ;  /* 0x006e2000010d7983 */ /* 0x000ea80000300800 */
[----:B------:R-:W2:Y:S04]  /*1d0bf0*/  LDL.LU R0, [R1+0x6e28] ;  /* 0x006e280001007983 */ /* 0x000ea80000300800 */
[----:B------:R-:W-:Y:S01]  /*1d0c00*/  STL [R1+0x6960], R22 ;  /* 0x0069601601007387 */ /* 0x000fe20000100800 */
[----:B------:R-:W-:-:S02]  /*1d0c10*/  IADD3.X R26, PT, PT, R26, R2, RZ, P5, !PT ;  /* 0x000000021a1a7210 */ /* 0x000fc40002ffe4ff */
[----:B------:R-:W-:Y:S01]  /*1d0c20*/  IADD3 R14, P5, PT, R14, R241, RZ ;  /* 0x000000f10e0e7210 */ /* 0x000fe20007fbe0ff */
[----:B------:R-:W-:-:S05]  /*1d0c30*/  IMAD.X R19, R19, 0x1, R2, P2 ;  /* 0x0000000113137824 */ /* 0x000fca00010e0602 */
[----:B------:R-:W-:Y:S04]  /*1d0c40*/  STL [R1+0x695c], R19 ;  /* 0x00695c1301007387 */ /* 0x000fe80000100800 */
[----:B------:R1:W-:Y:S04]  /*1d0c50*/  STL.64 [R1+0xaf20], R18 ;  /* 0x00af201201007387 */ /* 0x0003e80000100a00 */
[----:B------:R-:W-:Y:S04]  /*1d0c60*/  STL [R1+0x6d24], R26 ;  /* 0x006d241a01007387 */ /* 0x000fe80000100800 */
[----:B------:R-:W-:Y:S04]  /*1d0c70*/  STL [R1+0x6e10], R14 ;  /* 0x006e100e01007387 */ /* 0x000fe80000100800 */
[----:B------:R-:W2:Y:S04]  /*1d0c80*/  LDL.LU R9, [R1+0x6974] ;  /* 0x0069740001097983 */ /* 0x000ea80000300800 */
[----:B------:R-:W2:Y:S01]  /*1d0c90*/  LDL.LU R8, [R1+0x6980] ;  /* 0x0069800001087983 */ /* 0x000ea20000300800 */
[----:B------:R-:W-:-:S03]  /*1d0ca0*/  IADD3 R39, P2, PT, R39, R241, RZ ;  /* 0x000000f127277210 */ /* 0x000fc60007f5e0ff */
[----:B------:R-:W2:Y:S02]  /*1d0cb0*/  LDL.LU R15, [R1+0x6e1c] ;  /* 0x006e1c00010f7983 */ /* 0x000ea40000300800 */
[----:B---3--:R-:W-:Y:S01]  /*1d0cc0*/  IMAD.X R24, R24, 0x1, R2, P2 ;  /* 0x0000000118187824 */ /* 0x008fe200010e0602 */
[----:B------:R-:W-:Y:S01]  /*1d0cd0*/  IADD3 R5, P2, PT, R5, R241, RZ ;  /* 0x000000f105057210 */ /* 0x000fe20007f5e0ff */
[----:B-1----:R-:W3:Y:S01]  /*1d0ce0*/  LDL.LU R18, [R1+0x6f18] ;  /* 0x006f180001127983 */ /* 0x002ee20000300800 */
[----:B------:R-:W-:-:S03]  /*1d0cf0*/  IMAD.MOV.U32 R7, RZ, RZ, R16 ;  /* 0x000000ffff077224 */ /* 0x000fc600078e0010 */
[----:B------:R-:W-:Y:S04]  /*1d0d00*/  STL [R1+0x6968], R39 ;  /* 0x0069682701007387 */ /* 0x000fe80000100800 */
[----:B------:R-:W-:Y:S04]  /*1d0d10*/  STL.64 [R1+0xb1f0], R38 ;  /* 0x00b1f02601007387 */ /* 0x000fe80000100a00 */
[----:B------:R-:W3:Y:S04]  /*1d0d20*/  LDL.LU R16, [R1+0x697c] ;  /* 0x00697c0001107983 */ /* 0x000ee80000300800 */
[----:B------:R1:W-:Y:S01]  /*1d0d30*/  STL [R1+0x6970], R5 ;  /* 0x0069700501007387 */ /* 0x0003e20000100800 */
[----:B----4-:R-:W-:-:S03]  /*1d0d40*/  IADD3.X R21, PT, PT, R21, R2, RZ, P5, !PT ;  /* 0x0000000215157210 */ /* 0x010fc60002ffe4ff */
[----:B------:R4:W-:Y:S04]  /*1d0d50*/  LDGSTS.E [R4+0xd100], desc[UR40][R6.64], P0 ;  /* 0x0d10000006047fae */ /* 0x0009e800081a1028 */
[----:B-1----:R-:W3:Y:S01]  /*1d0d60*/  LDL.LU R5, [R1+0x6988] ;  /* 0x0069880001057983 */ /* 0x002ee20000300800 */
[----:B------:R-:W-:-:S03]  /*1d0d70*/  IADD3 R10, P5, PT, R10, R241, RZ ;  /* 0x000000f10a0a7210 */ /* 0x000fc60007fbe0ff */
[----:B------:R-:W3:Y:S01]  /*1d0d80*/  LDL.LU R23, [R1+0x6e24] ;  /* 0x006e240001177983 */ /* 0x000ee20000300800 */
[----:B----4-:R-:W-:-:S03]  /*1d0d90*/  IMAD.MOV.U32 R6, RZ, RZ, R20 ;  /* 0x000000ffff067224 */ /* 0x010fc600078e0014 */
[----:B------:R-:W-:Y:S01]  /*1d0da0*/  STL [R1+0x6964], R24 ;  /* 0x0069641801007387 */ /* 0x000fe20000100800 */
[----:B------:R-:W-:-:S03]  /*1d0db0*/  IMAD.MOV.U32 R7, RZ, RZ, R26 ;  /* 0x000000ffff077224 */ /* 0x000fc600078e001a */
[----:B------:R-:W-:Y:S04]  /*1d0dc0*/  STL [R1+0x6e0c], R21 ;  /* 0x006e0c1501007387 */ /* 0x000fe80000100800 */
[----:B------:R-:W4:Y:S04]  /*1d0dd0*/  LDL.LU R19, [R1+0x6f20] ;  /* 0x006f200001137983 */ /* 0x000f280000300800 */
[----:B------:R-:W-:Y:S04]  /*1d0de0*/  STL [R1+0x6e18], R10 ;  /* 0x006e180a01007387 */ /* 0x000fe80000100800 */
[----:B------:R1:W-:Y:S02]  /*1d0df0*/  LDGSTS.E [R4+0xd180], desc[UR40][R6.64], P3 ;  /* 0x0d18000006047fae */ /* 0x0003e400099a1028 */
[----:B-1----:R-:W-:-:S02]  /*1d0e00*/  IMAD.MOV.U32 R6, RZ, RZ, R14 ;  /* 0x000000ffff067224 */ /* 0x002fc400078e000e */
[----:B------:R-:W-:-:S05]  /*1d0e10*/  IMAD.MOV.U32 R7, RZ, RZ, R21 ;  /* 0x000000ffff077224 */ /* 0x000fca00078e0015 */
[----:B------:R1:W-:Y:S02]  /*1d0e20*/  LDGSTS.E [R4+0xe000], desc[UR40][R6.64], P4 ;  /* 0x0e00000006047fae */ /* 0x0003e4000a1a1028 */
[----:B-1----:R-:W-:Y:S02]  /*1d0e30*/  IMAD.MOV.U32 R6, RZ, RZ, R10 ;  /* 0x000000ffff067224 */ /* 0x002fe400078e000a */
[----:B--2---:R-:W-:-:S05]  /*1d0e40*/  IMAD.X R12, R12, 0x1, R2, P2 ;  /* 0x000000010c0c7824 */ /* 0x004fca00010e0602 */
[----:B------:R1:W-:Y:S01]  /*1d0e50*/  STL [R1+0x696c], R12 ;  /* 0x00696c0c01007387 */ /* 0x0003e20000100800 */
[-C--:B------:R-:W-:Y:S02]  /*1d0e60*/  IADD3 R11, P2, PT, R11, R241.reuse, RZ ;  /* 0x000000f10b0b7210 */ /* 0x080fe40007f5e0ff */
[----:B------:R-:W-:Y:S01]  /*1d0e70*/  IADD3.X R25, PT, PT, R25, R2, RZ, P5, !PT ;  /* 0x0000000219197210 */ /* 0x000fe20002ffe4ff */
[----:B-1----:R-:W2:Y:S01]  /*1d0e80*/  LDL.LU R12, [R1+0x6984] ;  /* 0x00698400010c7983 */ /* 0x002ea20000300800 */
[----:B------:R-:W-:-:S03]  /*1d0e90*/  IADD3 R13, P5, PT, R13, R241, RZ ;  /* 0x000000f10d0d7210 */ /* 0x000fc60007fbe0ff */
[----:B------:R1:W-:Y:S04]  /*1d0ea0*/  STL [R1+0x6978], R11 ;  /* 0x0069780b01007387 */ /* 0x0003e80000100800 */
[----:B-1----:R-:W4:Y:S04]  /*1d0eb0*/  LDL.LU R11, [R1+0x6990] ;  /* 0x00699000010b7983 */ /* 0x002f280000300800 */
[----:B------:R-:W4:Y:S04]  /*1d0ec0*/  LDL.LU R20, [R1+0x6f14] ;  /* 0x006f140001147983 */ /* 0x000f280000300800 */
[----:B------:R-:W4:Y:S04]  /*1d0ed0*/  LDL.LU R14, [R1+0x6f28] ;  /* 0x006f2800010e7983 */ /* 0x000f280000300800 */
[----:B------:R-:W-:Y:S04]  /*1d0ee0*/  STL [R1+0x6e14], R25 ;  /* 0x006e141901007387 */ /* 0x000fe80000100800 */
[----:B------:R-:W-:Y:S01]  /*1d0ef0*/  STL [R1+0x6e20], R13 ;  /* 0x006e200d01007387 */ /* 0x000fe20000100800 */
[----:B------:R-:W-:Y:S01]  /*1d0f00*/  IMAD.X R9, R9, 0x1, R2, P2 ;  /* 0x0000000109097824 */ /* 0x000fe200010e0602 */
[----:B------:R-:W-:-:S04]  /*1d0f10*/  IADD3 R8, P2, PT, R8, R241, RZ ;  /* 0x000000f108087210 */ /* 0x000fc80007f5e0ff */
[----:B------:R1:W-:Y:S04]  /*1d0f20*/  STL [R1+0x6974], R9 ;  /* 0x0069740901007387 */ /* 0x0003e80000100800 */
[----:B-1----:R-:W4:Y:S04]  /*1d0f30*/  LDL.LU R9, [R1+0x698c] ;  /* 0x00698c0001097983 */ /* 0x002f280000300800 */
[----:B------:R1:W-:Y:S04]  /*1d0f40*/  STL [R1+0x6980], R8 ;  /* 0x0069800801007387 */ /* 0x0003e80000100800 */
[----:B-1----:R-:W4:Y:S01]  /*1d0f50*/  LDL.LU R8, [R1+0x6998] ;  /* 0x0069980001087983 */ /* 0x002f220000300800 */
[----:B------:R-:W-:Y:S01]  /*1d0f60*/  IADD3.X R15, PT, PT, R15, R2, RZ, P5, !PT ;  /* 0x000000020f0f7210 */ /* 0x000fe20002ffe4ff */
[----:B---3--:R-:W-:Y:S01]  /*1d0f70*/  IMAD.X R16, R16, 0x1, R2, P2 ;  /* 0x0000000110107824 */ /* 0x008fe200010e0602 */
[-C--:B------:R-:W-:Y:S01]  /*1d0f80*/  IADD3 R0, P5, PT, R0, R241.reuse, RZ ;  /* 0x000000f100007210 */ /* 0x080fe20007fbe0ff */
[----:B------:R-:W3:Y:S04]  /*1d0f90*/  LDL.LU R21, [R1+0x6f1c] ;  /* 0x006f1c0001157983 */ /* 0x000ee80000300800 */
[----:B------:R-:W3:Y:S01]  /*1d0fa0*/  LDL.LU R10, [R1+0x6f30] ;  /* 0x006f3000010a7983 */ /* 0x000ee20000300800 */
[----:B------:R-:W-:-:S03]  /*1d0fb0*/  IADD3 R5, P2, PT, R5, R241, RZ ;  /* 0x000000f105057210 */ /* 0x000fc60007f5e0ff */
[----:B------:R-:W-:Y:S04]  /*1d0fc0*/  STL [R1+0x6e1c], R15 ;  /* 0x006e1c0f01007387 */ /* 0x000fe80000100800 */
[----:B------:R-:W-:Y:S04]  /*1d0fd0*/  STL [R1+0x6e28], R0 ;  /* 0x006e280001007387 */ /* 0x000fe80000100800 */
[----:B------:R1:W-:Y:S04]  /*1d0fe0*/  STL [R1+0x697c], R16 ;  /* 0x00697c1001007387 */ /* 0x0003e80000100800 */
[----:B-1----:R-:W3:Y:S04]  /*1d0ff0*/  LDL.LU R16, [R1+0x6994] ;  /* 0x0069940001107983 */ /* 0x002ee80000300800 */
[----:B------:R1:W-:Y:S04]  /*1d1000*/  STL [R1+0x6988], R5 ;  /* 0x0069880501007387 */ /* 0x0003e80000100800 */
[----:B-1----:R-:W3:Y:S01]  /*1d1010*/  LDL.LU R5, [R1+0x69a0] ;  /* 0x0069a00001057983 */ /* 0x002ee20000300800 */
[----:B------:R-:W-:Y:S01]  /*1d1020*/  IMAD.MOV.U32 R7, RZ, RZ, R25 ;  /* 0x000000ffff077224 */ /* 0x000fe200078e0019 */
[----:B------:R-:W-:-:S02]  /*1d1030*/  IADD3.X R23, PT, PT, R23, R2, RZ, P5, !PT ;  /* 0x0000000217177210 */ /* 0x000fc40002ffe4ff */
[----:B------:R-:W-:Y:S01]  /*1d1040*/  IADD3 R18, P5, PT, R18, R241, RZ ;  /* 0x000000f112127210 */ /* 0x000fe20007fbe0ff */
[----:B------:R-:W3:Y:S04]  /*1d1050*/  LDL.LU R25, [R1+0x6f24] ;  /* 0x006f240001197983 */ /* 0x000ee80000300800 */
[----:B------:R1:W-:Y:S02]  /*1d1060*/  LDGSTS.E [R4+0xe080], desc[UR40][R6.64], P1 ;  /* 0x0e08000006047fae */ /* 0x0003e400089a1028 */
[----:B-1----:R-:W-:Y:S02]  /*1d1070*/  IMAD.MOV.U32 R6, RZ, RZ, R13 ;  /* 0x000000ffff067224 */ /* 0x002fe400078e000d */
[----:B------:R-:W3:Y:S01]  /*1d1080*/  LDL.LU R13, [R1+0x7018] ;  /* 0x00701800010d7983 */ /* 0x000ee20000300800 */
[----:B------:R-:W-:-:S03]  /*1d1090*/  IMAD.MOV.U32 R7, RZ, RZ, R15 ;  /* 0x000000ffff077224 */ /* 0x000fc600078e000f */
[----:B------:R-:W-:Y:S04]  /*1d10a0*/  STL [R1+0x6e24], R23 ;  /* 0x006e241701007387 */ /* 0x000fe80000100800 */
        /* <DEDUP_REMOVED lines=8> */
[----:B----4-:R-:W-:-:S03]  /*1d1130*/  IADD3 R11, P2, PT, R11, R241, RZ ;  /* 0x000000f10b0b7210 */ /* 0x010fc60007f5e0ff */
[----:B-1----:R-:W2:Y:S01]  /*1d1140*/  LDL.LU R12, [R1+0x699c] ;  /* 0x00699c00010c7983 */ /* 0x002ea20000300800 */
[----:B------:R-:W-:-:S03]  /*1d1150*/  IADD3.X R20, PT, PT, R20, R2, RZ, P5, !PT ;  /* 0x0000000214147210 */ /* 0x000fc60002ffe4ff */
[----:B------:R1:W-:Y:S01]  /*1d1160*/  STL [R1+0x6990], R11 ;  /* 0x0069900b01007387 */ /* 0x0003e20000100800 */
[----:B------:R-:W-:-:S03]  /*1d1170*/  IADD3 R19, P5, PT, R19, R241, RZ ;  /* 0x000000f113137210 */ /* 0x000fc60007fbe0ff */
[----:B-1----:R-:W4:Y:S04]  /*1d1180*/  LDL.LU R11, [R1+0x69a8] ;  /* 0x0069a800010b7983 */ /* 0x002f280000300800 */
[----:B------:R-:W4:Y:S04]  /*1d1190*/  LDL.LU R15, [R1+0x6f2c] ;  /* 0x006f2c00010f7983 */ /* 0x000f280000300800 */
[----:B------:R-:W4:Y:S04]  /*1d11a0*/  LDL.LU R0, [R1+0x7020] ;  /* 0x0070200001007983 */ /* 0x000f280000300800 */
[----:B------:R-:W-:Y:S04]  /*1d11b0*/  STL [R1+0x6f14], R20 ;  /* 0x006f141401007387 */ /* 0x000fe80000100800 */
[----:B------:R-:W-:Y:S01]  /*1d11c0*/  STL [R1+0x6f20], R19 ;  /* 0x006f201301007387 */ /* 0x000fe20000100800 */
[----:B------:R-:W-:-:S05]  /*1d11d0*/  IMAD.X R9, R9, 0x1, R2, P2 ;  /* 0x0000000109097824 */ /* 0x000fca00010e0602 */
[----:B------:R1:W-:Y:S01]  /*1d11e0*/  STL [R1+0x698c], R9 ;  /* 0x00698c0901007387 */ /* 0x0003e20000100800 */
[----:B------:R-:W-:-:S03]  /*1d11f0*/  IADD3 R8, P2, PT, R8, R241, RZ ;  /* 0x000000f108087210 */ /* 0x000fc60007f5e0ff */
[----:B-1----:R-:W4:Y:S04]  /*1d1200*/  LDL.LU R9, [R1+0x69a4] ;  /* 0x0069a40001097983 */ /* 0x002f280000300800 */
[----:B------:R1:W-:Y:S04]  /*1d1210*/  STL [R1+0x6998], R8 ;  /* 0x0069980801007387 */ /* 0x0003e80000100800 */
[----:B-1----:R-:W4:Y:S01]  /*1d1220*/  LDL.LU R8, [R1+0x69b0] ;  /* 0x0069b00001087983 */ /* 0x002f220000300800 */
[----:B---3--:R-:W-:Y:S02]  /*1d1230*/  IADD3.X R21, PT, PT, R21, R2, RZ, P5, !PT ;  /* 0x0000000215157210 */ /* 0x008fe40002ffe4ff */
[----:B------:R-:W-:Y:S01]  /*1d1240*/  IADD3 R14, P5, PT, R14, R241, RZ ;  /* 0x000000f10e0e7210 */ /* 0x000fe20007fbe0ff */
[----:B------:R-:W3:Y:S01]  /*1d1250*/  LDL.LU R23, [R1+0x7014] ;  /* 0x0070140001177983 */ /* 0x000ee20000300800 */
[----:B------:R-:W-:-:S03]  /*1d1260*/  IMAD.MOV.U32 R7, RZ, RZ, R20 ;  /* 0x000000ffff077224 */ /* 0x000fc600078e0014 */
[----:B------:R-:W3:Y:S04]  /*1d1270*/  LDL.LU R18, [R1+0x7028] ;  /* 0x0070280001127983 */ /* 0x000ee80000300800 */
[----:B------:R-:W-:Y:S01]  /*1d1280*/  STL [R1+0x6f1c], R21 ;  /* 0x006f1c1501007387 */ /* 0x000fe20000100800 */
[----:B------:R-:W-:-:S03]  /*1d1290*/  IMAD.X R16, R16, 0x1, R2, P2 ;  /* 0x0000000110107824 */ /* 0x000fc600010e0602 */
[----:B------:R-:W-:Y:S04]  /*1d12a0*/  STL [R1+0x6f28], R14 ;  /* 0x006f280e01007387 */ /* 0x000fe80000100800 */
[----:B------:R-:W3:Y:S04]  /*1d12b0*/  LDL.LU R20, [R1+0x69ac] ;  /* 0x0069ac0001147983 */ /* 0x000ee80000300800 */
[----:B------:R1:W-:Y:S01]  /*1d12c0*/  LDGSTS.E [R4+0xf000], desc[UR40][R6.64], P4 ;  /* 0x0f00000006047fae */ /* 0x0003e2000a1a1028 */
[----:B------:R-:W-:-:S05]  /*1d12d0*/  IADD3 R5, P2, PT, R5, R241, RZ ;  /* 0x000000f105057210 */ /* 0x000fca0007f5e0ff */
[----:B------:R1:W-:Y:S04]  /*1d12e0*/  STL [R1+0x69a0], R5 ;  /* 0x0069a00501007387 */ /* 0x0003e80000100800 */
[----:B------:R1:W-:Y:S04]  /*1d12f0*/  STL [R1+0x6994], R16 ;  /* 0x0069941001007387 */ /* 0x0003e80000100800 */
[----:B-1----:R-:W3:Y:S01]  /*1d1300*/  LDL.LU R5, [R1+0x69b8] ;  /* 0x0069b80001057983 */ /* 0x002ee20000300800 */
[----:B------:R-:W-:Y:S02]  /*1d1310*/  IADD3.X R25, PT, PT, R25, R2, RZ, P5, !PT ;  /* 0x0000000219197210 */ /* 0x000fe40002ffe4ff */
[----:B------:R-:W-:Y:S01]  /*1d1320*/  IADD3 R10, P5, PT, R10, R241, RZ ;  /* 0x000000f10a0a7210 */ /* 0x000fe20007fbe0ff */
[----:B------:R-:W3:Y:S01]  /*1d1330*/  LDL.LU R16, [R1+0x701c] ;  /* 0x00701c0001107983 */ /* 0x000ee20000300800 */
[----:B------:R-:W-:-:S02]  /*1d1340*/  IMAD.MOV.U32 R6, RZ, RZ, R19 ;  /* 0x000000ffff067224 */ /* 0x000fc400078e0013 */
[----:B------:R-:W-:Y:S01]  /*1d1350*/  IMAD.MOV.U32 R7, RZ, RZ, R21 ;  /* 0x000000ffff077224 */ /* 0x000fe200078e0015 */
[----:B------:R-:W3:Y:S04]  /*1d1360*/  LDL.LU R19, [R1+0x7030] ;  /* 0x0070300001137983 */ /* 0x000ee80000300800 */
        /* <DEDUP_REMOVED lines=19> */
[----:B------:R-:W-:-:S05]  /*1d14a0*/  IMAD.MOV.U32 R7, RZ, RZ, R15 ;  /* 0x000000ffff077224 */ /* 0x000fca00078e000f */
[----:B------:R1:W-:Y:S01]  /*1d14b0*/  LDGSTS.E [R4+0xf180], desc[UR40][R6.64], P3 ;  /* 0x0f18000006047fae */ /* 0x0003e200099a1028 */
[----:B------:R-:W-:-:S05]  /*1d14c0*/  IMAD.X R9, R9, 0x1, R2, P2 ;  /* 0x0000000109097824 */ /* 0x000fca00010e0602 */
[----:B------:R1:W-:Y:S01]  /*1d14d0*/  STL [R1+0x69a4], R9 ;  /* 0x0069a40901007387 */ /* 0x0003e20000100800 */
[----:B------:R-:W-:-:S03]  /*1d14e0*/  IADD3 R8, P2, PT, R8, R241, RZ ;  /* 0x000000f108087210 */ /* 0x000fc60007f5e0ff */
[----:B-1----:R-:W4:Y:S04]  /*1d14f0*/  LDL.LU R9, [R1+0x69bc] ;  /* 0x0069bc0001097983 */ /* 0x002f280000300800 */
[----:B------:R1:W-:Y:S04]  /*1d1500*/  STL [R1+0x69b0], R8 ;  /* 0x0069b00801007387 */ /* 0x0003e80000100800 */
[----:B-1----:R-:W4:Y:S04]  /*1d1510*/  LDL.LU R8, [R1+0x69c8] ;  /* 0x0069c80001087983 */ /* 0x002f280000300800 */
[----:B------:R-:W4:Y:S04]  /*1d1520*/  LDL.LU R25, [R1+0x702c] ;  /* 0x00702c0001197983 */ /* 0x000f280000300800 */
[----:B------:R-:W4:Y:S01]  /*1d1530*/  LDL.LU R15, [R1+0x69c4] ;  /* 0x0069c400010f7983 */ /* 0x000f220000300800 */
[----:B---3--:R-:W-:Y:S01]  /*1d1540*/  IADD3.X R23, PT, PT, R23, R2, RZ, P5, !PT ;  /* 0x0000000217177210 */ /* 0x008fe20002ffe4ff */
[----:B------:R-:W-:Y:S01]  /*1d1550*/  IMAD.X R20, R20, 0x1, R2, P2 ;  /* 0x0000000114147824 */ /* 0x000fe200010e0602 */
[----:B------:R-:W-:-:S03]  /*1d1560*/  IADD3 R0, P5, PT, R0, R241, RZ ;  /* 0x000000f100007210 */ /* 0x000fc60007fbe0ff */
[----:B------:R-:W-:Y:S04]  /*1d1570*/  STL [R1+0x7014], R23 ;  /* 0x0070141701007387 */ /* 0x000fe80000100800 */
[----:B------:R-:W3:Y:S04]  /*1d1580*/  LDL.LU R10, [R1+0x7120] ;  /* 0x00712000010a7983 */ /* 0x000ee80000300800 */
[----:B------:R-:W-:Y:S01]  /*1d1590*/  STL [R1+0x7020], R0 ;  /* 0x0070200001007387 */ /* 0x000fe20000100800 */
[----:B------:R-:W-:-:S05]  /*1d15a0*/  IADD3 R5, P2, PT, R5, R241, RZ ;  /* 0x000000f105057210 */ /* 0x000fca0007f5e0ff */
[----:B------:R1:W-:Y:S04]  /*1d15b0*/  STL [R1+0x69b8], R5 ;  /* 0x0069b80501007387 */ /* 0x0003e80000100800 */
[----:B-1----:R-:W3:Y:S01]  /*1d15c0*/  LDL.LU R5, [R1+0x69d0] ;  /* 0x0069d00001057983 */ /* 0x002ee20000300800 */
[----:B------:R-:W-:Y:S02]  /*1d15d0*/  IADD3.X R16, PT, PT, R16, R2, RZ, P5, !PT ;  /* 0x0000000210107210 */ /* 0x000fe40002ffe4ff */
[----:B------:R-:W-:Y:S01]  /*1d15e0*/  IADD3 R18, P5, PT, R18, R241, RZ ;  /* 0x000000f112127210 */ /* 0x000fe20007fbe0ff */
[----:B------:R1:W-:Y:S01]  /*1d15f0*/  STL [R1+0x69ac], R20 ;  /* 0x0069ac1401007387 */ /* 0x0003e20000100800 */
[----:B------:R-:W-:Y:S02]  /*1d1600*/  IMAD.MOV.U32 R6, RZ, RZ, R13 ;  /* 0x000000ffff067224 */ /* 0x000fe400078e000d */
[----:B------:R-:W-:-:S05]  /*1d1610*/  IMAD.MOV.U32 R7, RZ, RZ, R23 ;  /* 0x000000ffff077224 */ /* 0x000fca00078e0017 */
[----:B------:R1:W-:Y:S04]  /*1d1620*/  LDGSTS.E [R4+0x10000], desc[UR40][R6.64], P4 ;  /* 0x1000000006047fae */ /* 0x0003e8000a1a1028 */
[----:B-1----:R-:W3:Y:S04]  /*1d1630*/  LDL.LU R20, [R1+0x7114] ;  /* 0x0071140001147983 */ /* 0x002ee80000300800 */
[----:B------:R-:W3:Y:S04]  /*1d1640*/  LDL.LU R13, [R1+0x7128] ;  /* 0x00712800010d7983 */ /* 0x000ee80000300800 */
[----:B------:R-:W-:Y:S04]  /*1d1650*/  STL [R1+0x701c], R16 ;  /* 0x00701c1001007387 */ /* 0x000fe80000100800 */
[----:B------:R-:W-:Y:S04]  /*1d1660*/  STL [R1+0x7028], R18 ;  /* 0x0070281201007387 */ /* 0x000fe80000100800 */
[----:B------:R-:W3:Y:S01]  /*1d1670*/  LDL.LU R23, [R1+0x69cc] ;  /* 0x0069cc0001177983 */ /* 0x000ee20000300800 */
[----:B------:R-:W-:-:S02]  /*1d1680*/  IMAD.MOV.U32 R6, RZ, RZ, R0 ;  /* 0x000000ffff067224 */ /* 0x000fc400078e0000 */
        /* <DEDUP_REMOVED lines=19> */
[----:B-1----:R-:W4:Y:S01]  /*1d17c0*/  LDL.LU R9, [R1+0x69d4] ;  /* 0x0069d40001097983 */ /* 0x002f220000300800 */
[----:B------:R-:W-:-:S03]  /*1d17d0*/  IADD3.X R25, PT, PT, R25, R2, RZ, P5, !PT ;  /* 0x0000000219197210 */ /* 0x000fc60002ffe4ff */
[----:B------:R1:W-:Y:S01]  /*1d17e0*/  STL [R1+0x69c8], R8 ;  /* 0x0069c80801007387 */ /* 0x0003e20000100800 */
[-C--:B------:R-:W-:Y:S01]  /*1d17f0*/  IADD3 R14, P5, PT, R14, R241.reuse, RZ ;  /* 0x000000f10e0e7210 */ /* 0x080fe20007fbe0ff */
[----:B------:R-:W-:Y:S02]  /*1d1800*/  IMAD.X R15, R15, 0x1, R2, P2 ;  /* 0x000000010f0f7824 */ /* 0x000fe400010e0602 */
[----:B-1----:R-:W4:Y:S04]  /*1d1810*/  LDL.LU R8, [R1+0x69e0] ;  /* 0x0069e00001087983 */ /* 0x002f280000300800 */
[----:B------:R-:W4:Y:S04]  /*1d1820*/  LDL.LU R16, [R1+0x7124] ;  /* 0x0071240001107983 */ /* 0x000f280000300800 */
[----:B------:R-:W-:Y:S04]  /*1d1830*/  STL [R1+0x702c], R25 ;  /* 0x00702c1901007387 */ /* 0x000fe80000100800 */
[----:B------:R-:W-:Y:S04]  /*1d1840*/  STL [R1+0x7118], R14 ;  /* 0x0071180e01007387 */ /* 0x000fe80000100800 */
[----:B------:R-:W4:Y:S04]  /*1d1850*/  LDL.LU R21, [R1+0x7218] ;  /* 0x0072180001157983 */ /* 0x000f280000300800 */
[----:B------:R-:W-:Y:S04]  /*1d1860*/  STL [R1+0x69c4], R15 ;  /* 0x0069c40f01007387 */ /* 0x000fe80000100800 */
[----:B------:R-:W4:Y:S01]  /*1d1870*/  LDL.LU R18, [R1+0x69dc] ;  /* 0x0069dc0001127983 */ /* 0x000f220000300800 */
[----:B---3--:R-:W-:-:S05]  /*1d1880*/  IADD3 R5, P2, PT, R5, R241, RZ ;  /* 0x000000f105057210 */ /* 0x008fca0007f5e0ff */
[----:B------:R1:W-:Y:S04]  /*1d1890*/  STL [R1+0x69d0], R5 ;  /* 0x0069d00501007387 */ /* 0x0003e80000100800 */
[----:B-1----:R-:W3:Y:S04]  /*1d18a0*/  LDL.LU R5, [R1+0x69e8] ;  /* 0x0069e80001057983 */ /* 0x002ee80000300800 */
[----:B------:R-:W3:Y:S01]  /*1d18b0*/  LDL.LU R15, [R1+0x712c] ;  /* 0x00712c00010f7983 */ /* 0x000ee20000300800 */
[----:B------:R-:W-:Y:S02]  /*1d18c0*/  IADD3.X R20, PT, PT, R20, R2, RZ, P5, !PT ;  /* 0x0000000214147210 */ /* 0x000fe40002ffe4ff */
[----:B------:R-:W-:Y:S01]  /*1d18d0*/  IADD3 R10, P5, PT, R10, R241, RZ ;  /* 0x000000f10a0a7210 */ /* 0x000fe20007fbe0ff */
[----:B------:R-:W-:-:S02]  /*1d18e0*/  IMAD.MOV.U32 R6, RZ, RZ, R19 ;  /* 0x000000ffff067224 */ /* 0x000fc400078e0013 */
[----:B------:R-:W3:Y:S01]  /*1d18f0*/  LDL.LU R19, [R1+0x7220] ;  /* 0x0072200001137983 */ /* 0x000ee20000300800 */
[----:B------:R-:W-:-:S03]  /*1d1900*/  IMAD.MOV.U32 R7, RZ, RZ, R25 ;  /* 0x000000ffff077224 */ /* 0x000fc600078e0019 */
[----:B------:R-:W-:Y:S01]  /*1d1910*/  STL [R1+0x7114], R20 ;  /* 0x0071141401007387 */ /* 0x000fe20000100800 */
[----:B------:R-:W-:-:S03]  /*1d1920*/  IMAD.X R23, R23, 0x1, R2, P2 ;  /* 0x0000000117177824 */ /* 0x000fc600010e0602 */
[----:B------:R-:W-:Y:S04]  /*1d1930*/  STL [R1+0x7120], R10 ;  /* 0x0071200a01007387 */ /* 0x000fe80000100800 */
[----:B------:R-:W3:Y:S04]  /*1d1940*/  LDL.LU R27, [R1+0x69e4] ;  /* 0x0069e400011b7983 */ /* 0x000ee80000300800 */
[----:B------:R-:W3:Y:S04]  /*1d1950*/  LDL.LU R26, [R1+0x69f0] ;  /* 0x0069f000011a7983 */ /* 0x000ee80000300800 */
[----:B------:R1:W-:Y:S04]  /*1d1960*/  STL [R1+0x69cc], R23 ;  /* 0x0069cc1701007387 */ /* 0x0003e80000100800 */
[----:B------:R1:W-:Y:S04]  /*1d1970*/  LDGSTS.E [R4+0x10180], desc[UR40][R6.64], P3 ;  /* 0x1018000006047fae */ /* 0x0003e800099a1028 */
[----:B-1----:R-:W3:Y:S01]  /*1d1980*/  LDL.LU R23, [R1+0x7214] ;  /* 0x0072140001177983 */ /* 0x002ee20000300800 */
[----:B------:R-:W-:-:S02]  /*1d1990*/  IMAD.MOV.U32 R7, RZ, RZ, R20 ;  /* 0x000000ffff077224 */ /* 0x000fc400078e0014 */
[----:B------:R-:W-:-:S05]  /*1d19a0*/  IMAD.MOV.U32 R6, RZ, RZ, R14 ;  /* 0x000000ffff067224 */ /* 0x000fca00078e000e */
[----:B------:R1:W-:Y:S02]  /*1d19b0*/  LDGSTS.E [R4+0x11000], desc[UR40][R6.64], P4 ;  /* 0x1100000006047fae */ /* 0x0003e4000a1a1028 */
[----:B-1----:R-:W-:Y:S01]  /*1d19c0*/  IMAD.MOV.U32 R6, RZ, RZ, R10 ;  /* 0x000000ffff067224 */ /* 0x002fe200078e000a */
[----:B--2---:R-:W-:-:S05]  /*1d19d0*/  IADD3 R12, P2, PT, R12, R241, RZ ;  /* 0x000000f10c0c7210 */ /* 0x004fca0007f5e0ff */
[----:B------:R1:W-:Y:S01]  /*1d19e0*/  STL [R1+0x69d8], R12 ;  /* 0x0069d80c01007387 */ /* 0x0003e20000100800 */
[----:B----4-:R-:W-:-:S03]  /*1d19f0*/  IADD3.X R11, PT, PT, R11, R2, RZ, P5, !PT ;  /* 0x000000020b0b7210 */ /* 0x010fc60002ffe4ff */
[----:B-1----:R-:W2:Y:S01]  /*1d1a00*/  LDL.LU R12, [R1+0x7228] ;  /* 0x00722800010c7983 */ /* 0x002ea20000300800 */
[----:B------:R-:W-:-:S03]  /*1d1a10*/  IADD3 R13, P5, PT, R13, R241, RZ ;  /* 0x000000f10d0d7210 */ /* 0x000fc60007fbe0ff */
[----:B------:R-:W-:Y:S04]  /*1d1a20*/  STL [R1+0x711c], R11 ;  /* 0x00711c0b01007387 */ /* 0x000fe80000100800 */
[----:B------:R-:W-:Y:S04]  /*1d1a30*/  STL [R1+0x7128], R13 ;  /* 0x0071280d01007387 */ /* 0x000fe80000100800 */
[----:B------:R-:W4:Y:S01]  /*1d1a40*/  LDL.LU R20, [R1+0x721c] ;  /* 0x00721c0001147983 */ /* 0x000f220000300800 */
[----:B------:R-:W-:-:S05]  /*1d1a50*/  IMAD.MOV.U32 R7, RZ, RZ, R11 ;  /* 0x000000ffff077224 */ /* 0x000fca00078e000b */
[----:B------:R1:W-:Y:S01]  /*1d1a60*/  LDGSTS.E [R4+0x11080], desc[UR40][R6.64], P1 ;  /* 0x1108000006047fae */ /* 0x0003e200089a1028 */
[----:B------:R-:W-:-:S05]  /*1d1a70*/  IMAD.X R9, R9, 0x1, R2, P2 ;  /* 0x0000000109097824 */ /* 0x000fca00010e0602 */
[----:B------:R1:W-:Y:S01]  /*1d1a80*/  STL [R1+0x69d4], R9 ;  /* 0x0069d40901007387 */ /* 0x0003e20000100800 */
[----:B------:R-:W-:-:S03]  /*1d1a90*/  IADD3 R8, P2, PT, R8, R241, RZ ;  /* 0x000000f108087210 */ /* 0x000fc60007f5e0ff */
[----:B-1----:R-:W2:Y:S01]  /*1d1aa0*/  LDL.LU R9, [R1+0x69ec] ;  /* 0x0069ec0001097983 */ /* 0x002ea20000300800 */
[----:B------:R-:W-:-:S03]  /*1d1ab0*/  IADD3.X R16, PT, PT, R16, R2, RZ, P5, !PT ;  /* 0x0000000210107210 */ /* 0x000fc60002ffe4ff */
[----:B------:R-:W2:Y:S01]  /*1d1ac0*/  LDL.LU R25, [R1+0x69f8] ;  /* 0x0069f80001197983 */ /* 0x000ea20000300800 */
[----:B------:R-:W-:-:S03]  /*1d1ad0*/  IADD3 R0, P5, PT, R0, R241, RZ ;  /* 0x000000f100007210 */ /* 0x000fc60007fbe0ff */
[----:B------:R1:W-:Y:S04]  /*1d1ae0*/  STL [R1+0x69e0], R8 ;  /* 0x0069e00801007387 */ /* 0x0003e80000100800 */
[----:B-1----:R-:W2:Y:S04]  /*1d1af0*/  LDL.LU R8, [R1+0x7230] ;  /* 0x0072300001087983 */ /* 0x002ea80000300800 */
[----:B------:R-:W2:Y:S01]  /*1d1b00*/  LDL.LU R11, [R1+0x69f4] ;  /* 0x0069f400010b7983 */ /* 0x000ea20000300800 */
[----:B------:R-:W-:-:S03]  /*1d1b10*/  IMAD.X R18, R18, 0x1, R2, P2 ;  /* 0x0000000112127824 */ /* 0x000fc600010e0602 */
[----:B------:R-:W-:Y:S04]  /*1d1b20*/  STL [R1+0x7124], R16 ;  /* 0x0071241001007387 */ /* 0x000fe80000100800 */
[----:B------:R-:W2:Y:S04]  /*1d1b30*/  LDL.LU R10, [R1+0x6a00] ;  /* 0x006a0000010a7983 */ /* 0x000ea80000300800 */
[----:B------:R-:W-:Y:S04]  /*1d1b40*/  STL [R1+0x7130], R0 ;  /* 0x0071300001007387 */ /* 0x000fe80000100800 */
[----:B------:R-:W2:Y:S04]  /*1d1b50*/  LDL.LU R14, [R1+0x7224] ;  /* 0x00722400010e7983 */ /* 0x000ea80000300800 */
[----:B------:R1:W-:Y:S04]  /*1d1b60*/  STL [R1+0x69dc], R18 ;  /* 0x0069dc1201007387 */ /* 0x0003e80000100800 */
[----:B-1----:R-:W2:Y:S01]  /*1d1b70*/  LDL.LU R18, [R1+0x69fc] ;  /* 0x0069fc0001127983 */ /* 0x002ea20000300800 */
[----:B---3--:R-:W-:-:S02]  /*1d1b80*/  IADD3 R5, P2, PT, R5, R241, RZ ;  /* 0x000000f105057210 */ /* 0x008fc40007f5e0ff */
[----:B------:R-:W-:Y:S01]  /*1d1b90*/  IADD3.X R15, PT, PT, R15, R2, RZ, P5, !PT ;  /* 0x000000020f0f7210 */ /* 0x000fe20002ffe4ff */
[----:B------:R-:W-:Y:S02]  /*1d1ba0*/  IMAD.MOV.U32 R7, RZ, RZ, R16 ;  /* 0x000000ffff077224 */ /* 0x000fe400078e0010 */
[----:B------:R1:W-:Y:S01]  /*1d1bb0*/  STL [R1+0x69e8], R5 ;  /* 0x0069e80501007387 */ /* 0x0003e20000100800 */
[----:B------:R-:W-:Y:S01]  /*1d1bc0*/  IMAD.MOV.U32 R6, RZ, RZ, R13 ;  /* 0x000000ffff067224 */ /* 0x000fe200078e000d */
[----:B------:R-:W-:-:S04]  /*1d1bd0*/  IADD3 R21, P5, PT, R21, R241, RZ ;  /* 0x000000f115157210 */ /* 0x000fc80007fbe0ff */
[----:B------:R3:W-:Y:S04]  /*1d1be0*/  LDGSTS.E [R4+0x11100], desc[UR40][R6.64], P0 ;  /* 0x1110000006047fae */ /* 0x0007e800081a1028 */
[----:B-1----:R-:W2:Y:S04]  /*1d1bf0*/  LDL.LU R5, [R1+0x7318] ;  /* 0x0073180001057983 */ /* 0x002ea80000300800 */
[----:B------:R-:W2:Y:S04]  /*1d1c00*/  LDL.LU R16, [R1+0x6a08] ;  /* 0x006a080001107983 */ /* 0x000ea80000300800 */
[----:B------:R1:W-:Y:S04]  /*1d1c10*/  STL [R1+0x712c], R15 ;  /* 0x00712c0f01007387 */ /* 0x0003e80000100800 */
[----:B------:R-:W2:Y:S01]  /*1d1c20*/  LDL.LU R13, [R1+0x722c] ;  /* 0x00722c00010d7983 */ /* 0x000ea20000300800 */
[----:B------:R-:W-:Y:S01]  /*1d1c30*/  IMAD.X R27, R27, 0x1, R2, P2 ;  /* 0x000000011b1b7824 */ /* 0x000fe200010e0602 */
[----:B------:R-:W-:-:S02]  /*1d1c40*/  IADD3 R26, P2, PT, R26, R241, RZ ;  /* 0x000000f11a1a7210 */ /* 0x000fc40007f5e0ff */
[----:B------:R-:W-:Y:S01]  /*1d1c50*/  IADD3.X R23, PT, PT, R23, R2, RZ, P5, !PT ;  /* 0x0000000217177210 */ /* 0x000fe20002ffe4ff */
[----:B------:R-:W-:Y:S01]  /*1d1c60*/  STL [R1+0x7218], R21 ;  /* 0x0072181501007387 */ /* 0x000fe20000100800 */
[----:B------:R-:W-:Y:S01]  /*1d1c70*/  IADD3 R19, P5, PT, R19, R241, RZ ;  /* 0x000000f113137210 */ /* 0x000fe20007fbe0ff */
[----:B---3--:R-:W-:Y:S02]  /*1d1c80*/  IMAD.MOV.U32 R7, RZ, RZ, R15 ;  /* 0x000000ffff077224 */ /* 0x008fe400078e000f */
[----:B------:R-:W-:Y:S01]  /*1d1c90*/  STL [R1+0x69e4], R27 ;  /* 0x0069e41b01007387 */ /* 0x000fe20000100800 */
[----:B------:R-:W-:-:S03]  /*1d1ca0*/  IMAD.MOV.U32 R6, RZ, RZ, R0 ;  /* 0x000000ffff067224 */ /* 0x000fc600078e0000 */
[----:B------:R-:W-:Y:S04]  /*1d1cb0*/  STL [R1+0x69f0], R26 ;  /* 0x0069f01a01007387 */ /* 0x000fe80000100800 */
[----:B-1----:R-:W3:Y:S04]  /*1d1cc0*/  LDL.LU R15, [R1+0x6a04] ;  /* 0x006a0400010f7983 */ /* 0x002ee80000300800 */
[----:B------:R-:W-:Y:S04]  /*1d1cd0*/  STL [R1+0x7214], R23 ;  /* 0x0072141701007387 */ /* 0x000fe80000100800 */
[----:B------:R-:W3:Y:S04]  /*1d1ce0*/  LDL.LU R0, [R1+0x7320] ;  /* 0x0073200001007983 */ /* 0x000ee80000300800 */
[----:B------:R-:W-:Y:S04]  /*1d1cf0*/  STL [R1+0x7220], R19 ;  /* 0x0072201301007387 */ /* 0x000fe80000100800 */
[----:B------:R1:W-:Y:S02]  /*1d1d00*/  LDGSTS.E [R4+0x11180], desc[UR40][R6.64], P3 ;  /* 0x1118000006047fae */ /* 0x0003e400099a1028 */
[----:B-1----:R-:W-:-:S02]  /*1d1d10*/  IMAD.MOV.U32 R6, RZ, RZ, R21 ;  /* 0x000000ffff067224 */ /* 0x002fc400078e0015 */
[----:B------:R-:W-:-:S05]  /*1d1d20*/  IMAD.MOV.U32 R7, RZ, RZ, R23 ;  /* 0x000000ffff077224 */ /* 0x000fca00078e0017 */
[----:B------:R1:W-:Y:S02]  /*1d1d30*/  LDGSTS.E [R4+0x12000], desc[UR40][R6.64], P4 ;  /* 0x1200000006047fae */ /* 0x0003e4000a1a1028 */
[----:B-1----:R-:W-:Y:S01]  /*1d1d40*/  IMAD.MOV.U32 R6, RZ, RZ, R19 ;  /* 0x000000ffff067224 */ /* 0x002fe200078e0013 */
[----:B----4-:R-:W-:Y:S02]  /*1d1d50*/  IADD3.X R20, PT, PT, R20, R2, RZ, P5, !PT ;  /* 0x0000000214147210 */ /* 0x010fe40002ffe4ff */
[----:B--2---:R-:W-:-:S03]  /*1d1d60*/  IADD3 R12, P5, PT, R12, R241, RZ ;  /* 0x000000f10c0c7210 */ /* 0x004fc60007fbe0ff */
[----:B------:R-:W-:-:S05]  /*1d1d70*/  IMAD.MOV.U32 R7, RZ, RZ, R20 ;  /* 0x000000ffff077224 */ /* 0x000fca00078e0014 */
[----:B------:R1:W-:Y:S01]  /*1d1d80*/  LDGSTS.E [R4+0x12080], desc[UR40][R6.64], P1 ;  /* 0x1208000006047fae */ /* 0x0003e200089a1028 */
[----:B------:R-:W-:Y:S01]  /*1d1d90*/  IMAD.X R9, R9, 0x1, R2, P2 ;  /* 0x0000000109097824 */ /* 0x000fe200010e0602 */
[----:B------:R-:W-:-:S04]  /*1d1da0*/  IADD3 R25, P2, PT, R25, R241, RZ ;  /* 0x000000f119197210 */ /* 0x000fc80007f5e0ff */
[----:B------:R2:W-:Y:S04]  /*1d1db0*/  STL [R1+0x69ec], R9 ;  /* 0x0069ec0901007387 */ /* 0x0005e80000100800 */
[----:B--2---:R-:W2:Y:S04]  /*1d1dc0*/  LDL.LU R9, [R1+0x7314] ;  /* 0x0073140001097983 */ /* 0x004ea80000300800 */
[----:B------:R-:W-:Y:S01]  /*1d1dd0*/  STL [R1+0x69f8], R25 ;  /* 0x0069f81901007387 */ /* 0x000fe20000100800 */
[----:B------:R-:W-:-:S03]  /*1d1de0*/  IMAD.X R11, R11, 0x1, R2, P2 ;  /* 0x000000010b0b7824 */ /* 0x000fc600010e0602 */
[----:B------:R-:W-:Y:S04]  /*1d1df0*/  STL [R1+0x721c], R20 ;  /* 0x00721c1401007387 */ /* 0x000fe80000100800 */
[----:B------:R-:W-:Y:S01]  /*1d1e00*/  STL [R1+0x7228], R12 ;  /* 0x0072280c01007387 */ /* 0x000fe20000100800 */
[----:B------:R-:W-:-:S03]  /*1d1e10*/  IADD3 R10, P2, PT, R10, R241, RZ ;  /* 0x000000f10a0a7210 */ /* 0x000fc60007f5e0ff */
[----:B------:R-:W4:Y:S04]  /*1d1e20*/  LDL.LU R70, [R1+0x6a30] ;  /* 0x006a300001467983 */ /* 0x000f280000300800 */
[----:B------:R-:W-:Y:S01]  /*1d1e30*/  STL [R1+0x69f4], R11 ;  /* 0x0069f40b01007387 */ /* 0x000fe20000100800 */
[----:B------:R-:W-:-:S03]  /*1d1e40*/  IADD3.X R14, PT, PT, R14, R2, RZ, P5, !PT ;  /* 0x000000020e0e7210 */ /* 0x000fc60002ffe4ff */
[----:B------:R1:W-:Y:S01]  /*1d1e50*/  STL [R1+0x6a00], R10 ;  /* 0x006a000a01007387 */ /* 0x0003e20000100800 */
[----:B------:R-:W-:-:S03]  /*1d1e60*/  IADD3 R8, P5, PT, R8, R241, RZ ;  /* 0x000000f108087210 */ /* 0x000fc60007fbe0ff */
[----:B-1----:R-:W4:Y:S01]  /*1d1e70*/  LDL.LU R10, [R1+0x731c] ;  /* 0x00731c00010a7983 */ /* 0x002f220000300800 */
[----:B------:R-:W-:-:S03]  /*1d1e80*/  IMAD.X R18, R18, 0x1, R2, P2 ;  /* 0x0000000112127824 */ /* 0x000fc600010e0602 */
[----:B------:R-:W4:Y:S04]  /*1d1e90*/  LDL.LU R11, [R1+0x7328] ;  /* 0x00732800010b7983 */ /* 0x000f280000300800 */
[----:B------:R1:W-:Y:S04]  /*1d1ea0*/  STL [R1+0x7224], R14 ;  /* 0x0072240e01007387 */ /* 0x0003e80000100800 */
[----:B------:R-:W-:Y:S04]  /*1d1eb0*/  STL [R1+0x7230], R8 ;  /* 0x0072300801007387 */ /* 0x000fe80000100800 */
[----:B------:R-:W4:Y:S04]  /*1d1ec0*/  LDL.LU R68, [R1+0x6a38] ;  /* 0x006a380001447983 */ /* 0x000f280000300800 */
[----:B------:R-:W-:Y:S04]  /*1d1ed0*/  STL [R1+0x69fc], R18 ;  /* 0x0069fc1201007387 */ /* 0x000fe80000100800 */
[----:B------:R-:W4:Y:S01]  /*1d1ee0*/  LDL.LU R71, [R1+0x6a2c] ;  /* 0x006a2c0001477983 */ /* 0x000f220000300800 */
[----:B------:R-:W-:Y:S01]  /*1d1ef0*/  IADD3 R16, P2, PT, R16, R241, RZ ;  /* 0x000000f110107210 */ /* 0x000fe20007f5e0ff */
[----:B------:R-:W-:Y:S01]  /*1d1f00*/  IMAD.MOV.U32 R7, RZ, RZ, R14 ;  /* 0x000000ffff077224 */ /* 0x000fe200078e000e */
[----:B------:R-:W-:-:S03]  /*1d1f10*/  IADD3.X R13, PT, PT, R13, R2, RZ, P5, !PT ;  /* 0x000000020d0d7210 */ /* 0x000fc60002ffe4ff */
[----:B------:R-:W-:Y:S01]  /*1d1f20*/  STL [R1+0x6a08], R16 ;  /* 0x006a081001007387 */ /* 0x000fe20000100800 */
[----:B------:R-:W-:Y:S01]  /*1d1f30*/  IADD3 R5, P5, PT, R5, R241, RZ ;  /* 0x000000f105057210 */ /* 0x000fe20007fbe0ff */
[----:B------:R-:W-:Y:S02]  /*1d1f40*/  IMAD.MOV.U32 R6, RZ, RZ, R12 ;  /* 0x000000ffff067224 */ /* 0x000fe400078e000c */
[----:B-1----:R-:W4:Y:S04]  /*1d1f50*/  LDL.LU R14, [R1+0x7324] ;  /* 0x00732400010e7983 */ /* 0x002f280000300800 */
[----:B------:R1:W-:Y:S04]  /*1d1f60*/  STL [R1+0x722c], R13 ;  /* 0x00722c0d01007387 */ /* 0x0003e80000100800 */
[----:B------:R-:W4:Y:S04]  /*1d1f70*/  LDL.LU R12, [R1+0x7330] ;  /* 0x00733000010c7983 */ /* 0x000f280000300800 */
[----:B------:R-:W-:Y:S04]  /*1d1f80*/  STL [R1+0x7318], R5 ;  /* 0x0073180501007387 */ /* 0x000fe80000100800 */
[----:B------:R-:W4:Y:S04]  /*1d1f90*/  LDL.LU R69, [R1+0x6a34] ;  /* 0x006a340001457983 */ /* 0x000f280000300800 */
[----:B------:R-:W4:Y:S01]  /*1d1fa0*/  LDL.LU R66, [R1+0x6a40] ;  /* 0x006a400001427983 */ /* 0x000f220000300800 */
[----:B---3--:R-:W-:-:S03]  /*1d1fb0*/  IMAD.X R15, R15, 0x1, R2, P2 ;  /* 0x000000010f0f7824 */ /* 0x008fc600010e0602 */
[----:B------:R3:W-:Y:S04]  /*1d1fc0*/  LDGSTS.E [R4+0x12100], desc[UR40][R6.64], P0 ;  /* 0x1210000006047fae */ /* 0x0007e800081a1028 */
[----:B------:R-:W-:Y:S01]  /*1d1fd0*/  STL [R1+0x6a04], R15 ;  /* 0x006a040f01007387 */ /* 0x000fe20000100800 */
[----:B---3--:R-:W-:-:S03]  /*1d1fe0*/  IMAD.MOV.U32 R7, RZ, RZ, R13 ;  /* 0x000000ffff077224 */ /* 0x008fc600078e000d */
[----:B-1----:R-:W3:Y:S01]  /*1d1ff0*/  LDL.LU R13, [R1+0x732c] ;  /* 0x00732c00010d7983 */ /* 0x002ee20000300800 */
[----:B------:R-:W-:-:S05]  /*1d2000*/  IMAD.MOV.U32 R6, RZ, RZ, R8 ;  /* 0x000000ffff067224 */ /* 0x000fca00078e0008 */
[----:B------:R1:W-:Y:S02]  /*1d2010*/  LDGSTS.E [R4+0x12180], desc[UR40][R6.64], P3 ;  /* 0x1218000006047fae */ /* 0x0003e400099a1028 */
[----:B-1----:R-:W-:Y:S01]  /*1d2020*/  IMAD.MOV.U32 R6, RZ, RZ, R5 ;  /* 0x000000ffff067224 */ /* 0x002fe200078e0005 */
[----:B--2---:R-:W-:Y:S02]  /*1d2030*/  IADD3.X R9, PT, PT, R9, R2, RZ, P5, !PT ;  /* 0x0000000209097210 */ /* 0x004fe40002ffe4ff */
[----:B------:R-:W-:-:S03]  /*1d2040*/  IADD3 R0, P5, PT, R0, R241, RZ ;  /* 0x000000f100007210 */ /* 0x000fc60007fbe0ff */
[----:B------:R1:W-:Y:S04]  /*1d2050*/  STL [R1+0x7314], R9 ;  /* 0x0073140901007387 */ /* 0x0003e80000100800 */
[----:B------:R-:W2:Y:S01]  /*1d2060*/  LDL.LU R8, [R1+0x7418] ;  /* 0x0074180001087983 */ /* 0x000ea20000300800 */
[----:B----4-:R-:W-:-:S03]  /*1d2070*/  IADD3 R70, P2, PT, R70, R241, RZ ;  /* 0x000000f146467210 */ /* 0x010fc60007f5e0ff */
[----:B------:R-:W-:Y:S04]  /*1d2080*/  STL [R1+0x7320], R0 ;  /* 0x0073200001007387 */ /* 0x000fe80000100800 */
[----:B------:R-:W-:Y:S04]  /*1d2090*/  STL [R1+0x6a30], R70 ;  /* 0x006a304601007387 */ /* 0x000fe80000100800 */
[----:B------:R-:W4:Y:S04]  /*1d20a0*/  LDL.LU R67, [R1+0x6a3c] ;  /* 0x006a3c0001437983 */ /* 0x000f280000300800 */
[----:B------:R-:W4:Y:S01]  /*1d20b0*/  LDL.LU R20, [R1+0x6a48] ;  /* 0x006a480001147983 */ /* 0x000f220000300800 */
[----:B------:R-:W-:-:S02]  /*1d20c0*/  IADD3.X R10, PT, PT, R10, R2, RZ, P5, !PT ;  /* 0x000000020a0a7210 */ /* 0x000fc40002ffe4ff */
[----:B------:R-:W-:Y:S01]  /*1d20d0*/  IADD3 R11, P5, PT, R11, R241, RZ ;  /* 0x000000f10b0b7210 */ /* 0x000fe20007fbe0ff */
[----:B------:R-:W-:-:S05]  /*1d20e0*/  IMAD.MOV.U32 R7, RZ, RZ, R9 ;  /* 0x000000ffff077224 */ /* 0x000fca00078e0009 */
[----:B------:R1:W-:Y:S01]  /*1d20f0*/  LDGSTS.E [R4+0x13000], desc[UR40][R6.64], P4 ;  /* 0x1300000006047fae */ /* 0x0003e2000a1a1028 */
[----:B------:R-:W-:Y:S01]  /*1d2100*/  IMAD.X R71, R71, 0x1, R2, P2 ;  /* 0x0000000147477824 */ /* 0x000fe200010e0602 */
[----:B------:R-:W-:-:S04]  /*1d2110*/  IADD3 R68, P2, PT, R68, R241, RZ ;  /* 0x000000f144447210 */ /* 0x000fc80007f5e0ff */
[----:B------:R-:W-:Y:S04]  /*1d2120*/  STL [R1+0x6a2c], R71 ;  /* 0x006a2c4701007387 */ /* 0x000fe80000100800 */
[----:B------:R-:W-:Y:S04]  /*1d2130*/  STL.64 [R1+0xb1f8], R70 ;  /* 0x00b1f84601007387 */ /* 0x000fe80000100a00 */
[----:B------:R3:W-:Y:S04]  /*1d2140*/  STL [R1+0x731c], R10 ;  /* 0x00731c0a01007387 */ /* 0x0007e80000100800 */
[----:B------:R2:W-:Y:S04]  /*1d2150*/  STL [R1+0x7328], R11 ;  /* 0x0073280b01007387 */ /* 0x0005e80000100800 */
[----:B-1----:R-:W4:Y:S04]  /*1d2160*/  LDL.LU R9, [R1+0x7414] ;  /* 0x0074140001097983 */ /* 0x002f280000300800 */
[----:B------:R-:W4:Y:S04]  /*1d2170*/  LDL.LU R5, [R1+0x7420] ;  /* 0x0074200001057983 */ /* 0x000f280000300800 */
[----:B------:R-:W-:Y:S04]  /*1d2180*/  STL [R1+0x6a38], R68 ;  /* 0x006a384401007387 */ /* 0x000fe80000100800 */
[----:B------:R-:W4:Y:S04]  /*1d2190*/  LDL.LU R63, [R1+0x6a44] ;  /* 0x006a4400013f7983 */ /* 0x000f280000300800 */
[----:B------:R-:W4:Y:S01]  /*1d21a0*/  LDL.LU R51, [R1+0x6a50] ;  /* 0x006a500001337983 */ /* 0x000f220000300800 */
        /* <DEDUP_REMOVED lines=8> */
[----:B------:R-:W-:Y:S04]  /*1d2230*/  STL [R1+0x7324], R14 ;  /* 0x0073240e01007387 */ /* 0x000fe80000100800 */
[----:B------:R-:W-:Y:S04]  /*1d2240*/  STL [R1+0x7330], R12 ;  /* 0x0073300c01007387 */ /* 0x000fe80000100800 */
[----:B---3--:R-:W3:Y:S04]  /*1d2250*/  LDL.LU R10, [R1+0x741c] ;  /* 0x00741c00010a7983 */ /* 0x008ee80000300800 */
[----:B------:R-:W3:Y:S04]  /*1d2260*/  LDL.LU R0, [R1+0x7428] ;  /* 0x0074280001007983 */ /* 0x000ee80000300800 */
[----:B------:R-:W-:Y:S04]  /*1d2270*/  STL [R1+0x6a40], R66 ;  /* 0x006a404201007387 */ /* 0x000fe80000100800 */
[----:B------:R-:W3:Y:S01]  /*1d2280*/  LDL.LU R62, [R1+0x6a4c] ;  /* 0x006a4c00013e7983 */ /* 0x000ee20000300800 */
[----:B------:R-:W-:-:S03]  /*1d2290*/  IADD3.X R13, PT, PT, R13, R2, RZ, P5, !PT ;  /* 0x000000020d0d7210 */ /* 0x000fc60002ffe4ff */
[----:B------:R-:W3:Y:S04]  /*1d22a0*/  LDL.LU R56, [R1+0x6a58] ;  /* 0x006a580001387983 */ /* 0x000ee80000300800 */
        /* <DEDUP_REMOVED lines=8> */
[----:B----4-:R-:W-:Y:S01]  /*1d2330*/  IMAD.X R67, R67, 0x1, R2, P2 ;  /* 0x0000000143437824 */ /* 0x010fe200010e0602 */
[----:B------:R-:W-:-:S04]  /*1d2340*/  IADD3 R20, P2, PT, R20, R241, RZ ;  /* 0x000000f114147210 */ /* 0x000fc80007f5e0ff */
[----:B------:R-:W-:Y:S04]  /*1d2350*/  STL [R1+0x6a3c], R67 ;  /* 0x006a3c4301007387 */ /* 0x000fe80000100800 */
[----:B------:R-:W-:Y:S04]  /*1d2360*/  STL.64 [R1+0xb208], R66 ;  /* 0x00b2084201007387 */ /* 0x000fe80000100a00 */
[----:B------:R-:W-:Y:S04]  /*1d2370*/  STL [R1+0x732c], R13 ;  /* 0x00732c0d01007387 */ /* 0x000fe80000100800 */
[----:B------:R-:W-:Y:S04]  /*1d2380*/  STL [R1+0x7418], R8 ;  /* 0x0074180801007387 */ /* 0x000fe80000100800 */
[----:B------:R-:W2:Y:S04]  /*1d2390*/  LDL.LU R11, [R1+0x7424] ;  /* 0x00742400010b7983 */ /* 0x000ea80000300800 */
[----:B------:R-:W4:Y:S04]  /*1d23a0*/  LDL.LU R19, [R1+0x7430] ;  /* 0x0074300001137983 */ /* 0x000f280000300800 */
[----:B------:R-:W-:Y:S04]  /*1d23b0*/  STL [R1+0x6a48], R20 ;  /* 0x006a481401007387 */ /* 0x000fe80000100800 */
[----:B------:R1:W-:Y:S04]  /*1d23c0*/  STL [R1+0xb210], R20 ;  /* 0x00b2101401007387 */ /* 0x0003e80000100800 */
[----:B------:R-:W4:Y:S04]  /*1d23d0*/  LDL.LU R65, [R1+0x6a54] ;  /* 0x006a540001417983 */ /* 0x000f280000300800 */
[----:B------:R-:W4:Y:S04]  /*1d23e0*/  LDL.LU R48, [R1+0x6a60] ;  /* 0x006a600001307983 */ /* 0x000f280000300800 */
[----:B------:R-:W4:Y:S01]  /*1d23f0*/  LDL.LU R55, [R1+0x6a68] ;  /* 0x006a680001377983 */ /* 0x000f220000300800 */
[----:B------:R-:W-:-:S02]  /*1d2400*/  IADD3.X R9, PT, PT, R9, R2, RZ, P5, !PT ;  /* 0x0000000209097210 */ /* 0x000fc40002ffe4ff */
[-C--:B------:R-:W-:Y:S01]  /*1d2410*/  IADD3 R5, P5, PT, R5, R241.reuse, RZ ;  /* 0x000000f105057210 */ /* 0x080fe20007fbe0ff */
[----:B------:R-:W-:Y:S01]  /*1d2420*/  IMAD.X R63, R63, 0x1, R2, P2 ;  /* 0x000000013f3f7824 */ /* 0x000fe200010e0602 */
[----:B------:R-:W-:-:S04]  /*1d2430*/  IADD3 R51, P2, PT, R51, R241, RZ ;  /* 0x000000f133337210 */ /* 0x000fc80007f5e0ff */
[----:B------:R-:W-:Y:S04]  /*1d2440*/  STL [R1+0x6a44], R63 ;  /* 0x006a443f01007387 */ /* 0x000fe80000100800 */
[----:B------:R3:W-:Y:S04]  /*1d2450*/  STL [R1+0x7414], R9 ;  /* 0x0074140901007387 */ /* 0x0007e80000100800 */
[----:B-1----:R-:W4:Y:S04]  /*1d2460*/  LDL.LU R20, [R1+0x742c] ;  /* 0x00742c0001147983 */ /* 0x002f280000300800 */
[----:B------:R-:W-:Y:S04]  /*1d2470*/  STL [R1+0x7420], R5 ;  /* 0x0074200501007387 */ /* 0x000fe80000100800 */
[----:B------:R-:W4:Y:S04]  /*1d2480*/  LDL.LU R15, [R1+0x7518] ;  /* 0x00751800010f7983 */ /* 0x000f280000300800 */
[----:B------:R-:W-:Y:S04]  /*1d2490*/  STL [R1+0x6a50], R51 ;  /* 0x006a503301007387 */ /* 0x000fe80000100800 */
[----:B------:R-:W-:Y:S04]  /*1d24a0*/  STL [R1+0xaf28], R51 ;  /* 0x00af283301007387 */ /* 0x000fe80000100800 */
[----:B------:R-:W4:Y:S01]  /*1d24b0*/  LDL.LU R238, [R1+0x6a5c] ;  /* 0x006a5c0001ee7983 */ /* 0x000f220000300800 */
[----:B---3--:R-:W-:Y:S01]  /*1d24c0*/  IADD3.X R10, PT, PT, R10, R2, RZ, P5, !PT ;  /* 0x000000020a0a7210 */ /* 0x008fe20002ffe4ff */
[----:B------:R-:W-:Y:S01]  /*1d24d0*/  IMAD.X R62, R62, 0x1, R2, P2 ;  /* 0x000000013e3e7824 */ /* 0x000fe200010e0602 */
[----:B------:R-:W-:Y:S01]  /*1d24e0*/  IADD3 R0, P5, PT, R0, R241, RZ ;  /* 0x000000f100007210 */ /* 0x000fe20007fbe0ff */
[----:B------:R-:W3:Y:S01]  /*1d24f0*/  LDL.LU R237, [R1+0x6a64] ;  /* 0x006a640001ed7983 */ /* 0x000ee20000300800 */
[----:B------:R-:W-:-:S03]  /*1d2500*/  IMAD.MOV.U32 R7, RZ, RZ, R9 ;  /* 0x000000ffff077224 */ /* 0x000fc600078e0009 */
[----:B------:R-:W-:Y:S04]  /*1d2510*/  STL [R1+0x6a4c], R62 ;  /* 0x006a4c3e01007387 */ /* 0x000fe80000100800 */
[----:B------:R-:W-:Y:S04]  /*1d2520*/  STL.64 [R1+0xb218], R62 ;  /* 0x00b2183e01007387 */ /* 0x000fe80000100a00 */
[----:B------:R1:W-:Y:S04]  /*1d2530*/  STL [R1+0x741c], R10 ;  /* 0x00741c0a01007387 */ /* 0x0003e80000100800 */
[----:B------:R-:W-:Y:S04]  /*1d2540*/  STL [R1+0x7428], R0 ;  /* 0x0074280001007387 */ /* 0x000fe80000100800 */
[----:B------:R-:W3:Y:S01]  /*1d2550*/  LDL.LU R9, [R1+0x6a70] ;  /* 0x006a700001097983 */ /* 0x000ee20000300800 */
[----:B------:R-:W-:Y:S01]  /*1d2560*/  IADD3 R56, P2, PT, R56, R241, RZ ;  /* 0x000000f138387210 */ /* 0x000fe20007f5e0ff */
[----:B------:R-:W-:-:S02]  /*1d2570*/  IMAD.MOV.U32 R6, RZ, RZ, R8 ;  /* 0x000000ffff067224 */ /* 0x000fc400078e0008 */
[----:B------:R-:W3:Y:S04]  /*1d2580*/  LDL.LU R21, [R1+0x7514] ;  /* 0x0075140001157983 */ /* 0x000ee80000300800 */
[----:B------:R-:W3:Y:S04]  /*1d2590*/  LDL.LU R8, [R1+0x7520] ;  /* 0x0075200001087983 */ /* 0x000ee80000300800 */
[----:B------:R-:W-:Y:S04]  /*1d25a0*/  STL [R1+0x6a58], R56 ;  /* 0x006a583801007387 */ /* 0x000fe80000100800 */
[----:B------:R1:W-:Y:S02]  /*1d25b0*/  LDGSTS.E [R4+0x14000], desc[UR40][R6.64], P4 ;  /* 0x1400000006047fae */ /* 0x0003e4000a1a1028 */
[----:B-1----:R-:W-:-:S02]  /*1d25c0*/  IMAD.MOV.U32 R7, RZ, RZ, R10 ;  /* 0x000000ffff077224 */ /* 0x002fc400078e000a */
[----:B------:R-:W-:-:S05]  /*1d25d0*/  IMAD.MOV.U32 R6, RZ, RZ, R5 ;  /* 0x000000ffff067224 */ /* 0x000fca00078e0005 */
[----:B------:R1:W-:Y:S02]  /*1d25e0*/  LDGSTS.E [R4+0x14080], desc[UR40][R6.64], P1 ;  /* 0x1408000006047fae */ /* 0x0003e400089a1028 */
[----:B-1----:R-:W-:Y:S01]  /*1d25f0*/  IMAD.MOV.U32 R6, RZ, RZ, R0 ;  /* 0x000000ffff067224 */ /* 0x002fe200078e0000 */
[----:B--2---:R-:W-:Y:S02]  /*1d2600*/  IADD3.X R11, PT, PT, R11, R2, RZ, P5, !PT ;  /* 0x000000020b0b7210 */ /* 0x004fe40002ffe4ff */
[-C--:B----4-:R-:W-:Y:S01]  /*1d2610*/  IADD3 R19, P5, PT, R19, R241.reuse, RZ ;  /* 0x000000f113137210 */ /* 0x090fe20007fbe0ff */
[----:B------:R-:W-:Y:S01]  /*1d2620*/  IMAD.X R65, R65, 0x1, R2, P2 ;  /* 0x0000000141417824 */ /* 0x000fe200010e0602 */
[----:B------:R-:W-:-:S04]  /*1d2630*/  IADD3 R48, P2, PT, R48, R241, RZ ;  /* 0x000000f130307210 */ /* 0x000fc80007f5e0ff */
[----:B------:R-:W-:Y:S04]  /*1d2640*/  STL [R1+0x6a54], R65 ;  /* 0x006a544101007387 */ /* 0x000fe80000100800 */
[----:B------:R-:W-:Y:S04]  /*1d2650*/  STL.64 [R1+0xb220], R64 ;  /* 0x00b2204001007387 */ /* 0x000fe80000100a00 */
[----:B------:R1:W-:Y:S04]  /*1d2660*/  STL [R1+0x7424], R11 ;  /* 0x0074240b01007387 */ /* 0x0003e80000100800 */
[----:B------:R-:W-:Y:S04]  /*1d2670*/  STL [R1+0x7430], R19 ;  /* 0x0074301301007387 */ /* 0x000fe80000100800 */
[----:B------:R-:W2:Y:S04]  /*1d2680*/  LDL.LU R12, [R1+0x6a6c] ;  /* 0x006a6c00010c7983 */ /* 0x000ea80000300800 */
[----:B------:R-:W4:Y:S04]  /*1d2690*/  LDL.LU R10, [R1+0x6a78] ;  /* 0x006a7800010a7983 */ /* 0x000f280000300800 */
[----:B------:R-:W4:Y:S04]  /*1d26a0*/  LDL.LU R25, [R1+0x751c] ;  /* 0x00751c0001197983 */ /* 0x000f280000300800 */
[----:B------:R-:W4:Y:S04]  /*1d26b0*/  LDL.LU R13, [R1+0x7528] ;  /* 0x00752800010d7983 */ /* 0x000f280000300800 */
[----:B------:R-:W4:Y:S04]  /*1d26c0*/  LDL.LU R5, [R1+0x7530] ;  /* 0x0075300001057983 */ /* 0x000f280000300800 */
[----:B------:R-:W-:Y:S01]  /*1d26d0*/  STL [R1+0x6a60], R48 ;  /* 0x006a603001007387 */ /* 0x000fe20000100800 */
[----:B------:R-:W-:-:S03]  /*1d26e0*/  IADD3.X R20, PT, PT, R20, R2, RZ, P5, !PT ;  /* 0x0000000214147210 */ /* 0x000fc60002ffe4ff */
[----:B------:R-:W-:Y:S01]  /*1d26f0*/  STL.64 [R1+0xb228], R48 ;  /* 0x00b2283001007387 */ /* 0x000fe20000100a00 */
[----:B------:R-:W-:Y:S01]  /*1d2700*/  IADD3 R15, P5, PT, R15, R241, RZ ;  /* 0x000000f10f0f7210 */ /* 0x000fe20007fbe0ff */
[----:B------:R-:W-:-:S05]  /*1d2710*/  IMAD.MOV.U32 R7, RZ, RZ, R11 ;  /* 0x000000ffff077224 */ /* 0x000fca00078e000b */
[----:B------:R1:W-:Y:S01]  /*1d2720*/  LDGSTS.E [R4+0x14100], desc[UR40][R6.64], P0 ;  /* 0x1410000006047fae */ /* 0x0003e200081a1028 */
[----:B------:R-:W-:-:S05]  /*1d2730*/  IMAD.X R238, R238, 0x1, R2, P2 ;  /* 0x00000001eeee7824 */ /* 0x000fca00010e0602 */
[----:B------:R-:W-:Y:S04]  /*1d2740*/  STL [R1+0x6a5c], R238 ;  /* 0x006a5cee01007387 */ /* 0x000fe80000100800 */
[----:B------:R-:W-:Y:S04]  /*1d2750*/  STL.64 [R1+0xb230], R238 ;  /* 0x00b230ee01007387 */ /* 0x000fe80000100a00 */
[----:B------:R-:W-:Y:S04]  /*1d2760*/  STL [R1+0x742c], R20 ;  /* 0x00742c1401007387 */ /* 0x000fe80000100800 */
[----:B------:R-:W-:Y:S04]  /*1d2770*/  STL [R1+0x7518], R15 ;  /* 0x0075180f01007387 */ /* 0x000fe80000100800 */
[----:B-1----:R-:W4:Y:S04]  /*1d2780*/  LDL.LU R11, [R1+0x6a74] ;  /* 0x006a7400010b7983 */ /* 0x002f280000300800 */
[----:B------:R-:W4:Y:S01]  /*1d2790*/  LDL.LU R0, [R1+0x6a80] ;  /* 0x006a800001007983 */ /* 0x000f220000300800 */
[----:B------:R-:W-:-:S03]  /*1d27a0*/  IADD3 R55, P2, PT, R55, R241, RZ ;  /* 0x000000f137377210 */ /* 0x000fc60007f5e0ff */
[----:B------:R-:W4:Y:S02]  /*1d27b0*/  LDL.LU R14, [R1+0x7524] ;  /* 0x00752400010e7983 */ /* 0x000f240000300800 */
[----:B---3--:R-:W-:Y:S01]  /*1d27c0*/  IMAD.X R237, R237, 0x1, R2, P2 ;  /* 0x00000001eded7824 */ /* 0x008fe200010e0602 */
[----:B------:R-:W-:Y:S01]  /*1d27d0*/  IADD3 R9, P2, PT, R9, R241, RZ ;  /* 0x000000f109097210 */ /* 0x000fe20007f5e0ff */
[----:B------:R-:W3:Y:S04]  /*1d27e0*/  LDL.LU R18, [R1+0x7628] ;  /* 0x0076280001127983 */ /* 0x000ee80000300800 */
[----:B------:R-:W-:Y:S04]  /*1d27f0*/  STL [R1+0x6a68], R55 ;  /* 0x006a683701007387 */ /* 0x000fe80000100800 */
[----:B------:R-:W-:Y:S04]  /*1d2800*/  STL [R1+0xb238], R55 ;  /* 0x00b2383701007387 */ /* 0x000fe80000100800 */
[----:B------:R-:W3:Y:S04]  /*1d2810*/  LDL.LU R16, [R1+0x6a7c] ;  /* 0x006a7c0001107983 */ /* 0x000ee80000300800 */
[----:B------:R1:W-:Y:S04]  /*1d2820*/  STL [R1+0x6a70], R9 ;  /* 0x006a700901007387 */ /* 0x0003e80000100800 */
[----:B-1----:R-:W3:Y:S01]  /*1d2830*/  LDL.LU R9, [R1+0x6a88] ;  /* 0x006a880001097983 */ /* 0x002ee20000300800 */
[----:B------:R-:W-:-:S02]  /*1d2840*/  IADD3.X R21, PT, PT, R21, R2, RZ, P5, !PT ;  /* 0x0000000215157210 */ /* 0x000fc40002ffe4ff */
[----:B------:R-:W-:Y:S01]  /*1d2850*/  IADD3 R8, P5, PT, R8, R241, RZ ;  /* 0x000000f108087210 */ /* 0x000fe20007fbe0ff */
[----:B------:R-:W3:Y:S01]  /*1d2860*/  LDL.LU R23, [R1+0x752c] ;  /* 0x00752c0001177983 */ /* 0x000ee20000300800 */
[----:B------:R-:W-:-:S03]  /*1d2870*/  IMAD.MOV.U32 R6, RZ, RZ, R19 ;  /* 0x000000ffff067224 */ /* 0x000fc600078e0013 */
[----:B------:R-:W-:Y:S01]  /*1d2880*/  STL [R1+0x6a64], R237 ;  /* 0x006a64ed01007387 */ /* 0x000fe20000100800 */
[----:B------:R-:W-:-:S03]  /*1d2890*/  IMAD.MOV.U32 R7, RZ, RZ, R20 ;  /* 0x000000ffff077224 */ /* 0x000fc600078e0014 */
[----:B------:R-:W-:Y:S04]  /*1d28a0*/  STL.64 [R1+0xb240], R236 ;  /* 0x00b240ec01007387 */ /* 0x000fe80000100a00 */
[----:B------:R-:W-:Y:S04]  /*1d28b0*/  STL [R1+0x7514], R21 ;  /* 0x0075141501007387 */ /* 0x000fe80000100800 */
[----:B------:R-:W-:Y:S04]  /*1d28c0*/  STL [R1+0x7520], R8 ;  /* 0x0075200801007387 */ /* 0x000fe80000100800 */
[----:B------:R-:W3:Y:S04]  /*1d28d0*/  LDL.LU R19, [R1+0x7630] ;  /* 0x0076300001137983 */ /* 0x000ee80000300800 */
[----:B------:R1:W-:Y:S02]  /*1d28e0*/  LDGSTS.E [R4+0x14180], desc[UR40][R6.64], P3 ;  /* 0x1418000006047fae */ /* 0x0003e400099a1028 */
[----:B-1----:R-:W-:-:S02]  /*1d28f0*/  IMAD.MOV.U32 R6, RZ, RZ, R15 ;  /* 0x000000ffff067224 */ /* 0x002fc400078e000f */
[----:B------:R-:W-:-:S05]  /*1d2900*/  IMAD.MOV.U32 R7, RZ, RZ, R21 ;  /* 0x000000ffff077224 */ /* 0x000fca00078e0015 */
[----:B------:R1:W-:Y:S02]  /*1d2910*/  LDGSTS.E [R4+0x15000], desc[UR40][R6.64], P4 ;  /* 0x1500000006047fae */ /* 0x0003e4000a1a1028 */
[----:B-1----:R-:W-:Y:S02]  /*1d2920*/  IMAD.MOV.U32 R6, RZ, RZ, R8 ;  /* 0x000000ffff067224 */ /* 0x002fe400078e0008 */
[----:B--2---:R-:W-:Y:S01]  /*1d2930*/  IMAD.X R12, R12, 0x1, R2, P2 ;  /* 0x000000010c0c7824 */ /* 0x004fe200010e0602 */
[----:B----4-:R-:W-:-:S04]  /*1d2940*/  IADD3 R10, P2, PT, R10, R241, RZ ;  /* 0x000000f10a0a7210 */ /* 0x010fc80007f5e0ff */
[----:B------:R1:W-:Y:S01]  /*1d2950*/  STL [R1+0x6a6c], R12 ;  /* 0x006a6c0c01007387 */ /* 0x0003e20000100800 */
[----:B------:R-:W-:Y:S02]  /*1d2960*/  IADD3.X R25, PT, PT, R25, R2, RZ, P5, !PT ;  /* 0x0000000219197210 */ /* 0x000fe40002ffe4ff */
[-C--:B------:R-:W-:Y:S01]  /*1d2970*/  IADD3 R13, P5, PT, R13, R241.reuse, RZ ;  /* 0x000000f10d0d7210 */ /* 0x080fe20007fbe0ff */
[----:B-1----:R-:W2:Y:S04]  /*1d2980*/  LDL.LU R12, [R1+0x6a84] ;  /* 0x006a8400010c7983 */ /* 0x002ea80000300800 */
        /* <DEDUP_REMOVED lines=41> */
[----:B----4-:R-:W-:Y:S02]  /*1d2c20*/  IADD3 R10, P2, PT, R10, R241, RZ ;  /* 0x000000f10a0a7210 */ /* 0x010fe40007f5e0ff */
        /* <DEDUP_REMOVED lines=9> */
[----:B------:R-:W-:-:S05]  /*1d2cc0*/  IMAD.X R11, R11, 0x1, R2, P2 ;  /* 0x000000010b0b7824 */ /* 0x000fca00010e0602 */
[----:B------:R1:W-:Y:S01]  /*1d2cd0*/  STL [R1+0x6a8c], R11 ;  /* 0x006a8c0b01007387 */ /* 0x0003e20000100800 */
[----:B------:R-:W-:-:S03]  /*1d2ce0*/  IADD3 R0, P2, PT, R0, R241, RZ ;  /* 0x000000f100007210 */ /* 0x000fc60007f5e0ff */
[----:B-1----:R-:W2:Y:S04]  /*1d2cf0*/  LDL.LU R11, [R1+0x6aa4] ;  /* 0x006aa400010b7983 */ /* 0x002ea80000300800 */
[----:B------:R1:W-:Y:S04]  /*1d2d00*/  STL [R1+0x6a98], R0 ;  /* 0x006a980001007387 */ /* 0x0003e80000100800 */
[----:B-1----:R-:W2:Y:S01]  /*1d2d10*/  LDL.LU R0, [R1+0x6ab0] ;  /* 0x006ab00001007983 */ /* 0x002ea20000300800 */
        /* <DEDUP_REMOVED lines=21> */
[----:B------:R-:W-:Y:S01]  /*1d2e70*/  STL [R1+0x7640], R8 ;  /* 0x0076400801007387 */ /* 0x000fe20000100800 */
[----:B------:R-:W-:-:S03]  /*1d2e80*/  IMAD.X R13, R13, 0x1, R2, P2 ;  /* 0x000000010d0d7824 */ /* 0x000fc600010e0602 */
[----:B------:R1:W-:Y:S04]  /*1d2e90*/  LDGSTS.E [R4+0x16080], desc[UR40][R6.64], P1 ;  /* 0x1608000006047fae */ /* 0x0003e800089a1028 */
[----:B------:R1:W-:Y:S04]  /*1d2ea0*/  STL [R1+0x6a9c], R13 ;  /* 0x006a9c0d01007387 */ /* 0x0003e80000100800 */
[----:B-1----:R-:W3:Y:S01]  /*1d2eb0*/  LDL.LU R13, [R1+0x6ab4] ;  /* 0x006ab400010d7983 */ /* 0x002ee20000300800 */
[----:B------:R-:W-:Y:S02]  /*1d2ec0*/  IMAD.MOV.U32 R6, RZ, RZ, R15 ;  /* 0x000000ffff067224 */ /* 0x000fe400078e000f */
[----:B------:R-:W-:-:S05]  /*1d2ed0*/  IMAD.MOV.U32 R7, RZ, RZ, R25 ;  /* 0x000000ffff077224 */ /* 0x000fca00078e0019 */
[----:B------:R1:W-:Y:S02]  /*1d2ee0*/  LDGSTS.E [R4+0x16100], desc[UR40][R6.64], P0 ;  /* 0x1610000006047fae */ /* 0x0003e400081a1028 */
[----:B-1----:R-:W-:Y:S01]  /*1d2ef0*/  IMAD.MOV.U32 R6, RZ, RZ, R8 ;  /* 0x000000ffff067224 */ /* 0x002fe200078e0008 */
[----:B----4-:R-:W-:Y:S02]  /*1d2f00*/  IADD3 R10, P2, PT, R10, R241, RZ ;  /* 0x000000f10a0a7210 */ /* 0x010fe40007f5e0ff */
[----:B--2---:R-:W-:-:S03]  /*1d2f10*/  IADD3.X R12, PT, PT, R12, R2, RZ, P5, !PT ;  /* 0x000000020c0c7210 */ /* 0x004fc60002ffe4ff */
[----:B------:R1:W-:Y:S01]  /*1d2f20*/  STL [R1+0x6aa8], R10 ;  /* 0x006aa80a01007387 */ /* 0x0003e20000100800 */
[----:B------:R-:W-:-:S03]  /*1d2f30*/  IADD3 R14, P5, PT, R14, R241, RZ ;  /* 0x000000f10e0e7210 */ /* 0x000fc60007fbe0ff */
[----:B-1----:R-:W2:Y:S04]  /*1d2f40*/  LDL.LU R10, [R1+0x6ac0] ;  /* 0x006ac000010a7983 */ /* 0x002ea80000300800 */
        /* <DEDUP_REMOVED lines=8> */
[----:B------:R1:W-:Y:S01]  /*1d2fd0*/  STL [R1+0x6ab0], R0 ;  /* 0x006ab00001007387 */ /* 0x0003e20000100800 */
[----:B------:R-:W-:Y:S01]  /*1d2fe0*/  IMAD.MOV.U32 R7, RZ, RZ, R12 ;  /* 0x000000ffff077224 */ /* 0x000fe200078e000c */
[----:B---3--:R-:W-:Y:S02]  /*1d2ff0*/  IADD3.X R23, PT, PT, R23, R2, RZ, P5, !PT ;  /* 0x0000000217177210 */ /* 0x008fe40002ffe4ff */
[----:B-1----:R-:W3:Y:S04]  /*1d3000*/  LDL.LU R0, [R1+0x6ac8] ;  /* 0x006ac80001007983 */ /* 0x002ee80000300800 */
[----:B------:R-:W3:Y:S04]  /*1d3010*/  LDL.LU R25, [R1+0x773c] ;  /* 0x00773c0001197983 */ /* 0x000ee80000300800 */
[----:B------:R-:W3:Y:S01]  /*1d3020*/  LDL.LU R12, [R1+0x6ac4] ;  /* 0x006ac400010c7983 */ /* 0x000ee20000300800 */
[----:B------:R-:W-:Y:S01]  /*1d3030*/  IADD3 R5, P5, PT, R5, R241, RZ ;  /* 0x000000f105057210 */ /* 0x000fe20007fbe0ff */
[----:B------:R-:W-:-:S02]  /*1d3040*/  IMAD.X R20, R20, 0x1, R2, P2 ;  /* 0x0000000114147824 */ /* 0x000fc400010e0602 */
[----:B------:R-:W-:Y:S04]  /*1d3050*/  STL [R1+0x7724], R23 ;  /* 0x0077241701007387 */ /* 0x000fe80000100800 */
[----:B------:R-:W3:Y:S04]  /*1d3060*/  LDL.LU R8, [R1+0x7830] ;  /* 0x0078300001087983 */ /* 0x000ee80000300800 */
[----:B------:R-:W-:Y:S04]  /*1d3070*/  STL [R1+0x7730], R5 ;  /* 0x0077300501007387 */ /* 0x000fe80000100800 */
[----:B------:R1:W-:Y:S01]  /*1d3080*/  LDGSTS.E [R4+0x16180], desc[UR40][R6.64], P3 ;  /* 0x1618000006047fae */ /* 0x0003e200099a1028 */
[----:B------:R-:W-:-:S05]  /*1d3090*/  IADD3 R9, P2, PT, R9, R241, RZ ;  /* 0x000000f109097210 */ /* 0x000fca0007f5e0ff */
[----:B------:R1:W-:Y:S04]  /*1d30a0*/  STL [R1+0x6ab8], R9 ;  /* 0x006ab80901007387 */ /* 0x0003e80000100800 */
[----:B-1----:R-:W3:Y:S04]  /*1d30b0*/  LDL.LU R9, [R1+0x6ad0] ;  /* 0x006ad00001097983 */ /* 0x002ee80000300800 */
[----:B------:R1:W-:Y:S04]  /*1d30c0*/  STL [R1+0x6aac], R20 ;  /* 0x006aac1401007387 */ /* 0x0003e80000100800 */
[----:B-1----:R-:W3:Y:S01]  /*1d30d0*/  LDL.LU R20, [R1+0x7824] ;  /* 0x0078240001147983 */ /* 0x002ee20000300800 */
[----:B------:R-:W-:-:S02]  /*1d30e0*/  IADD3.X R16, PT, PT, R16, R2, RZ, P5, !PT ;  /* 0x0000000210107210 */ /* 0x000fc40002ffe4ff */
[----:B------:R-:W-:Y:S01]  /*1d30f0*/  IADD3 R18, P5, PT, R18, R241, RZ ;  /* 0x000000f112127210 */ /* 0x000fe20007fbe0ff */
[----:B------:R-:W-:Y:S02]  /*1d3100*/  IMAD.MOV.U32 R6, RZ, RZ, R14 ;  /* 0x000000ffff067224 */ /* 0x000fe400078e000e */
[----:B------:R-:W-:Y:S01]  /*1d3110*/  IMAD.X R13, R13, 0x1, R2, P2 ;  /* 0x000000010d0d7824 */ /* 0x000fe200010e0602 */
[----:B------:R-:W3:Y:S01]  /*1d3120*/  LDL.LU R14, [R1+0x7838] ;  /* 0x00783800010e7983 */ /* 0x000ee20000300800 */
[----:B------:R-:W-:-:S03]  /*1d3130*/  IMAD.MOV.U32 R7, RZ, RZ, R23 ;  /* 0x000000ffff077224 */ /* 0x000fc600078e0017 */
[----:B------:R-:W-:Y:S04]  /*1d3140*/  STL [R1+0x772c], R16 ;  /* 0x00772c1001007387 */ /* 0x000fe80000100800 */
[----:B------:R-:W-:Y:S04]  /*1d3150*/  STL [R1+0x7738], R18 ;  /* 0x0077381201007387 */ /* 0x000fe80000100800 */
        /* <DEDUP_REMOVED lines=8> */
[----:B--2---:R-:W-:Y:S02]  /*1d31e0*/  IADD3 R10, P2, PT, R10, R241, RZ ;  /* 0x000000f10a0a7210 */ /* 0x004fe40007f5e0ff */
[----:B----4-:R-:W-:-:S03]  /*1d31f0*/  IADD3.X R21, PT, PT, R21, R2, RZ, P5, !PT ;  /* 0x0000000215157210 */ /* 0x010fc60002ffe4ff */
[----:B------:R1:W-:Y:S01]  /*1d3200*/  STL [R1+0x6ac0], R10 ;  /* 0x006ac00a01007387 */ /* 0x0003e20000100800 */
[----:B------:R-:W-:-:S03]  /*1d3210*/  IADD3 R19, P5, PT, R19, R241, RZ ;  /* 0x000000f113137210 */ /* 0x000fc60007fbe0ff */
[----:B-1----:R-:W2:Y:S04]  /*1d3220*/  LDL.LU R10, [R1+0x782c] ;  /* 0x00782c00010a7983 */ /* 0x002ea80000300800 */
[----:B------:R-:W4:Y:S04]  /*1d3230*/  LDL.LU R5, [R1+0x7840] ;  /* 0x0078400001057983 */ /* 0x000f280000300800 */
[----:B------:R-:W-:Y:S04]  /*1d3240*/  STL [R1+0x7734], R21 ;  /* 0x0077341501007387 */ /* 0x000fe80000100800 */
[----:B------:R-:W-:Y:S01]  /*1d3250*/  STL [R1+0x7740], R19 ;  /* 0x0077401301007387 */ /* 0x000fe20000100800 */
[----:B------:R-:W-:-:S05]  /*1d3260*/  IMAD.MOV.U32 R7, RZ, RZ, R21 ;  /* 0x000000ffff077224 */ /* 0x000fca00078e0015 */
[----:B------:R1:W-:Y:S01]  /*1d3270*/  LDGSTS.E [R4+0x17100], desc[UR40][R6.64], P0 ;  /* 0x1710000006047fae */ /* 0x0003e200081a1028 */
[----:B------:R-:W-:-:S05]  /*1d3280*/  IMAD.X R11, R11, 0x1, R2, P2 ;  /* 0x000000010b0b7824 */ /* 0x000fca00010e0602 */
[----:B------:R1:W-:Y:S01]  /*1d3290*/  STL [R1+0x6abc], R11 ;  /* 0x006abc0b01007387 */ /* 0x0003e20000100800 */
[----:B---3--:R-:W-:-:S03]  /*1d32a0*/  IADD3 R0, P2, PT, R0, R241, RZ ;  /* 0x000000f100007210 */ /* 0x008fc60007f5e0ff */
[----:B-1----:R-:W3:Y:S01]  /*1d32b0*/  LDL.LU R11, [R1+0x6ad4] ;  /* 0x006ad400010b7983 */ /* 0x002ee20000300800 */
        /* <DEDUP_REMOVED lines=11> */
[----:B------:R-:W-:Y:S01]  /*1d3370*/  IADD3 R9, P2, PT, R9, R241, RZ ;  /* 0x000000f109097210 */ /* 0x000fe20007f5e0ff */
[----:B------:R-:W-:-:S04]  /*1d3380*/  IMAD.MOV.U32 R6, RZ, RZ, R19 ;  /* 0x000000ffff067224 */ /* 0x000fc800078e0013 */
[----:B------:R1:W-:Y:S01]  /*1d3390*/  STL [R1+0x6ad0], R9 ;  /* 0x006ad00901007387 */ /* 0x0003e20000100800 */
[----:B------:R-:W-:-:S03]  /*1d33a0*/  IADD3.X R20, PT, PT, R20, R2, RZ, P5, !PT ;  /* 0x0000000214147210 */ /* 0x000fc60002ffe4ff */
[----:B-1----:R-:W4:Y:S01]  /*1d33b0*/  LDL.LU R9, [R1+0x6ae8] ;  /* 0x006ae80001097983 */ /* 0x002f220000300800 */
[----:B------:R-:W-:-:S03]  /*1d33c0*/  IADD3 R8, P5, PT, R8, R241, RZ ;  /* 0x000000f108087210 */ /* 0x000fc60007fbe0ff */
[----:B------:R-:W4:Y:S04]  /*1d33d0*/  LDL.LU R12, [R1+0x783c] ;  /* 0x00783c00010c7983 */ /* 0x000f280000300800 */
[----:B------:R-:W4:Y:S04]  /*1d33e0*/  LDL.LU R19, [R1+0x7930] ;  /* 0x0079300001137983 */ /* 0x000f280000300800 */
[----:B------:R-:W-:Y:S04]  /*1d33f0*/  STL [R1+0x7824], R20 ;  /* 0x0078241401007387 */ /* 0x000fe80000100800 */
[----:B------:R-:W-:Y:S04]  /*1d3400*/  STL [R1+0x7830], R8 ;  /* 0x0078300801007387 */ /* 0x000fe80000100800 */
[----:B------:R-:W4:Y:S04]  /*1d3410*/  LDL.LU R27, [R1+0x6ae4] ;  /* 0x006ae400011b7983 */ /* 0x000f280000300800 */
[----:B------:R-:W4:Y:S01]  /*1d3420*/  LDL.LU R26, [R1+0x6af0] ;  /* 0x006af000011a7983 */ /* 0x000f220000300800 */
[----:B------:R-:W-:-:S02]  /*1d3430*/  IMAD.X R23, R23, 0x1, R2, P2 ;  /* 0x0000000117177824 */ /* 0x000fc400010e0602 */
[----:B------:R-:W-:Y:S01]  /*1d3440*/  IMAD.MOV.U32 R7, RZ, RZ, R25 ;  /* 0x000000ffff077224 */ /* 0x000fe200078e0019 */
[----:B------:R-:W-:Y:S02]  /*1d3450*/  IADD3 R13, P2, PT, R13, R241, RZ ;  /* 0x000000f10d0d7210 */ /* 0x000fe40007f5e0ff */
[----:B------:R1:W-:Y:S04]  /*1d3460*/  STL [R1+0x6acc], R23 ;  /* 0x006acc1701007387 */ /* 0x0003e80000100800 */
[----:B------:R1:W-:Y:S04]  /*1d3470*/  LDGSTS.E [R4+0x17180], desc[UR40][R6.64], P3 ;  /* 0x1718000006047fae */ /* 0x0003e800099a1028 */
[----:B-1----:R-:W4:Y:S04]  /*1d3480*/  LDL.LU R23, [R1+0x7924] ;  /* 0x0079240001177983 */ /* 0x002f280000300800 */
[----:B------:R1:W-:Y:S01]  /*1d3490*/  STL [R1+0x6ad8], R13 ;  /* 0x006ad80d01007387 */ /* 0x0003e20000100800 */
[----:B------:R-:W-:-:S02]  /*1d34a0*/  IMAD.MOV.U32 R7, RZ, RZ, R20 ;  /* 0x000000ffff077224 */ /* 0x000fc400078e0014 */
[----:B------:R-:W-:-:S05]  /*1d34b0*/  IMAD.MOV.U32 R6, RZ, RZ, R15 ;  /* 0x000000ffff067224 */ /* 0x000fca00078e000f */
[----:B------:R1:W-:Y:S04]  /*1d34c0*/  LDGSTS.E [R4+0x18000], desc[UR40][R6.64], P4 ;  /* 0x1800000006047fae */ /* 0x0003e8000a1a1028 */
[----:B-1----:R-:W4:Y:S01]  /*1d34d0*/  LDL.LU R13, [R1+0x7938] ;  /* 0x00793800010d7983 */ /* 0x002f220000300800 */
[----:B------:R-:W-:Y:S01]  /*1d34e0*/  IMAD.MOV.U32 R6, RZ, RZ, R8 ;  /* 0x000000ffff067224 */ /* 0x000fe200078e0008 */
[----:B--2---:R-:W-:Y:S02]  /*1d34f0*/  IADD3.X R10, PT, PT, R10, R2, RZ, P5, !PT ;  /* 0x000000020a0a7210 */ /* 0x004fe40002ffe4ff */
[----:B------:R-:W-:-:S03]  /*1d3500*/  IADD3 R14, P5, PT, R14, R241, RZ ;  /* 0x000000f10e0e7210 */ /* 0x000fc60007fbe0ff */
[----:B------:R-:W-:Y:S04]  /*1d3510*/  STL [R1+0x782c], R10 ;  /* 0x00782c0a01007387 */ /* 0x000fe80000100800 */
[----:B------:R-:W-:Y:S04]  /*1d3520*/  STL [R1+0x7838], R14 ;  /* 0x0078380e01007387 */ /* 0x000fe80000100800 */
[----:B------:R-:W2:Y:S01]  /*1d3530*/  LDL.LU R20, [R1+0x792c] ;  /* 0x00792c0001147983 */ /* 0x000ea20000300800 */
[----:B------:R-:W-:-:S05]  /*1d3540*/  IMAD.MOV.U32 R7, RZ, RZ, R10 ;  /* 0x000000ffff077224 */ /* 0x000fca00078e000a */
[----:B------:R1:W-:Y:S01]  /*1d3550*/  LDGSTS.E [R4+0x18080], desc[UR40][R6.64], P1 ;  /* 0x1808000006047fae */ /* 0x0003e200089a1028 */
[----:B---3--:R-:W-:-:S05]  /*1d3560*/  IMAD.X R11, R11, 0x1, R2, P2 ;  /* 0x000000010b0b7824 */ /* 0x008fca00010e0602 */
[----:B------:R3:W-:Y:S01]  /*1d3570*/  STL [R1+0x6ad4], R11 ;  /* 0x006ad40b01007387 */ /* 0x0007e20000100800 */
[----:B----4-:R-:W-:-:S03]  /*1d3580*/  IADD3 R0, P2, PT, R0, R241, RZ ;  /* 0x000000f100007210 */ /* 0x010fc60007f5e0ff */
[----:B---3--:R-:W3:Y:S01]  /*1d3590*/  LDL.LU R11, [R1+0x6aec] ;  /* 0x006aec00010b7983 */ /* 0x008ee20000300800 */
[----:B------:R-:W-:-:S03]  /*1d35a0*/  IADD3.X R16, PT, PT, R16, R2, RZ, P5, !PT ;  /* 0x0000000210107210 */ /* 0x000fc60002ffe4ff */
[----:B------:R-:W4:Y:S01]  /*1d35b0*/  LDL.LU R25, [R1+0x6af8] ;  /* 0x006af80001197983 */ /* 0x000f220000300800 */
[----:B------:R-:W-:-:S03]  /*1d35c0*/  IADD3 R5, P5, PT, R5, R241, RZ ;  /* 0x000000f105057210 */ /* 0x000fc60007fbe0ff */
[----:B------:R1:W-:Y:S04]  /*1d35d0*/  STL [R1+0x6ae0], R0 ;  /* 0x006ae00001007387 */ /* 0x0003e80000100800 */
[----:B-1----:R-:W4:Y:S04]  /*1d35e0*/  LDL.LU R0, [R1+0x7940] ;  /* 0x0079400001007983 */ /* 0x002f280000300800 */
[----:B------:R-:W4:Y:S01]  /*1d35f0*/  LDL.LU R10, [R1+0x6af4] ;  /* 0x006af400010a7983 */ /* 0x000f220000300800 */
[----:B------:R-:W-:-:S03]  /*1d3600*/  IMAD.X R18, R18, 0x1, R2, P2 ;  /* 0x0000000112127824 */ /* 0x000fc600010e0602 */
[----:B------:R-:W-:Y:S04]  /*1d3610*/  STL [R1+0x7834], R16 ;  /* 0x0078341001007387 */ /* 0x000fe80000100800 */
[----:B------:R-:W4:Y:S04]  /*1d3620*/  LDL.LU R8, [R1+0x6b00] ;  /* 0x006b000001087983 */ /* 0x000f280000300800 */
[----:B------:R-:W-:Y:S04]  /*1d3630*/  STL [R1+0x7840], R5 ;  /* 0x0078400501007387 */ /* 0x000fe80000100800 */
[----:B------:R-:W4:Y:S04]  /*1d3640*/  LDL.LU R15, [R1+0x7934] ;  /* 0x00793400010f7983 */ /* 0x000f280000300800 */
[----:B------:R1:W-:Y:S04]  /*1d3650*/  STL [R1+0x6adc], R18 ;  /* 0x006adc1201007387 */ /* 0x0003e80000100800 */
[----:B-1----:R-:W4:Y:S01]  /*1d3660*/  LDL.LU R18, [R1+0x6afc] ;  /* 0x006afc0001127983 */ /* 0x002f220000300800 */
[----:B------:R-:W-:-:S02]  /*1d3670*/  IADD3 R9, P2, PT, R9, R241, RZ ;  /* 0x000000f109097210 */ /* 0x000fc40007f5e0ff */
[----:B------:R-:W-:Y:S01]  /*1d3680*/  IADD3.X R12, PT, PT, R12, R2, RZ, P5, !PT ;  /* 0x000000020c0c7210 */ /* 0x000fe20002ffe4ff */
[----:B------:R-:W-:Y:S01]  /*1d3690*/  IMAD.MOV.U32 R6, RZ, RZ, R14 ;  /* 0x000000ffff067224 */ /* 0x000fe200078e000e */
[----:B------:R-:W-:Y:S01]  /*1d36a0*/  IADD3 R21, P5, PT, R21, R241, RZ ;  /* 0x000000f115157210 */ /* 0x000fe20007fbe0ff */
[----:B------:R1:W-:Y:S01]  /*1d36b0*/  STL [R1+0x6ae8], R9 ;  /* 0x006ae80901007387 */ /* 0x0003e20000100800 */
[----:B------:R-:W-:Y:S02]  /*1d36c0*/  IMAD.MOV.U32 R7, RZ, RZ, R16 ;  /* 0x000000ffff077224 */ /* 0x000fe400078e0010 */
[----:B------:R-:W-:-:S03]  /*1d36d0*/  IMAD.X R27, R27, 0x1, R2, P2 ;  /* 0x000000011b1b7824 */ /* 0x000fc600010e0602 */
[----:B------:R1:W-:Y:S01]  /*1d36e0*/  LDGSTS.E [R4+0x18100], desc[UR40][R6.64], P0 ;  /* 0x1810000006047fae */ /* 0x0003e200081a1028 */
[----:B------:R-:W-:-:S03]  /*1d36f0*/  IADD3 R26, P2, PT, R26, R241, RZ ;  /* 0x000000f11a1a7210 */ /* 0x000fc60007f5e0ff */
[----:B-1----:R-:W4:Y:S04]  /*1d3700*/  LDL.LU R9, [R1+0x7948] ;  /* 0x0079480001097983 */ /* 0x002f280000300800 */
[----:B------:R-:W4:Y:S04]  /*1d3710*/  LDL.LU R16, [R1+0x6b08] ;  /* 0x006b080001107983 */ /* 0x000f280000300800 */
[----:B------:R1:W-:Y:S01]  /*1d3720*/  STL [R1+0x783c], R12 ;  /* 0x00783c0c01007387 */ /* 0x0003e20000100800 */
[----:B------:R-:W-:-:S03]  /*1d3730*/  IMAD.MOV.U32 R7, RZ, RZ, R12 ;  /* 0x000000ffff077224 */ /* 0x000fc600078e000c */
[----:B------:R-:W4:Y:S04]  /*1d3740*/  LDL.LU R14, [R1+0x793c] ;  /* 0x00793c00010e7983 */ /* 0x000f280000300800 */
[----:B------:R-:W-:Y:S04]  /*1d3750*/  STL [R1+0x7928], R21 ;  /* 0x0079281501007387 */ /* 0x000fe80000100800 */
[----:B------:R-:W-:Y:S04]  /*1d3760*/  STL [R1+0x6ae4], R27 ;  /* 0x006ae41b01007387 */ /* 0x000fe80000100800 */
[----:B------:R-:W-:Y:S04]  /*1d3770*/  STL [R1+0x6af0], R26 ;  /* 0x006af01a01007387 */ /* 0x000fe80000100800 */
[----:B-1----:R-:W4:Y:S01]  /*1d3780*/  LDL.LU R12, [R1+0x6b04] ;  /* 0x006b0400010c7983 */ /* 0x002f220000300800 */
[----:B------:R-:W-:-:S02]  /*1d3790*/  IADD3.X R23, PT, PT, R23, R2, RZ, P5, !PT ;  /* 0x0000000217177210 */ /* 0x000fc40002ffe4ff */
[----:B------:R-:W-:Y:S01]  /*1d37a0*/  IADD3 R19, P5, PT, R19, R241, RZ ;  /* 0x000000f113137210 */ /* 0x000fe20007fbe0ff */
[----:B------:R-:W-:Y:S02]  /*1d37b0*/  IMAD.MOV.U32 R6, RZ, RZ, R5 ;  /* 0x000000ffff067224 */ /* 0x000fe400078e0005 */
        /* <DEDUP_REMOVED lines=9> */
[----:B------:R-:W-:-:S03]  /*1d3850*/  IADD3 R13, P5, PT, R13, R241, RZ ;  /* 0x000000f10d0d7210 */ /* 0x000fc60007fbe0ff */
[----:B------:R-:W-:-:S05]  /*1d3860*/  IMAD.MOV.U32 R7, RZ, RZ, R20 ;  /* 0x000000ffff077224 */ /* 0x000fca00078e0014 */
[----:B------:R1:W-:Y:S01]  /*1d3870*/  LDGSTS.E [R4+0x19080], desc[UR40][R6.64], P1 ;  /* 0x1908000006047fae */ /* 0x0003e200089a1028 */
[----:B---3--:R-:W-:Y:S01]  /*1d3880*/  IMAD.X R11, R11, 0x1, R2, P2 ;  /* 0x000000010b0b7824 */ /* 0x008fe200010e0602 */
[----:B----4-:R-:W-:-:S04]  /*1d3890*/  IADD3 R25, P2, PT, R25, R241, RZ ;  /* 0x000000f119197210 */ /* 0x010fc80007f5e0ff */
[----:B------:R2:W-:Y:S04]  /*1d38a0*/  STL [R1+0x6aec], R11 ;  /* 0x006aec0b01007387 */ /* 0x0005e80000100800 */
[----:B--2---:R-:W2:Y:S04]  /*1d38b0*/  LDL.LU R11, [R1+0x7944] ;  /* 0x00794400010b7983 */ /* 0x004ea80000300800 */
        /* <DEDUP_REMOVED lines=9> */
[----:B----4-:R-:W4:Y:S04]  /*1d3950*/  LDL.LU R10, [R1+0x794c] ;  /* 0x00794c00010a7983 */ /* 0x010f280000300800 */
[----:B------:R1:W-:Y:S01]  /*1d3960*/  STL [R1+0x6b00], R8 ;  /* 0x006b000801007387 */ /* 0x0003e20000100800 */
[----:B------:R-:W-:-:S03]  /*1d3970*/  IMAD.X R18, R18, 0x1, R2, P2 ;  /* 0x0000000112127824 */ /* 0x000fc600010e0602 */
[----:B-1----:R-:W4:Y:S04]  /*1d3980*/  LDL.LU R8, [R1+0x7958] ;  /* 0x0079580001087983 */ /* 0x002f280000300800 */
[----:B------:R-:W-:Y:S04]  /*1d3990*/  STL [R1+0x7934], R15 ;  /* 0x0079340f01007387 */ /* 0x000fe80000100800 */
[----:B------:R-:W-:Y:S04]  /*1d39a0*/  STL [R1+0x7940], R0 ;  /* 0x0079400001007387 */ /* 0x000fe80000100800 */
[----:B------:R-:W4:Y:S04]  /*1d39b0*/  LDL.LU R50, [R1+0x6b38] ;  /* 0x006b380001327983 */ /* 0x000f280000300800 */
[----:B------:R-:W-:Y:S04]  /*1d39c0*/  STL [R1+0x6afc], R18 ;  /* 0x006afc1201007387 */ /* 0x000fe80000100800 */
[----:B------:R-:W4:Y:S01]  /*1d39d0*/  LDL.LU R58, [R1+0x6b2c] ;  /* 0x006b2c00013a7983 */ /* 0x000f220000300800 */
[----:B------:R-:W-:-:S02]  /*1d39e0*/  IADD3 R16, P2, PT, R16, R241, RZ ;  /* 0x000000f110107210 */ /* 0x000fc40007f5e0ff */
[----:B------:R-:W-:Y:S02]  /*1d39f0*/  IADD3.X R14, PT, PT, R14, R2, RZ, P5, !PT ;  /* 0x000000020e0e7210 */ /* 0x000fe40002ffe4ff */
[----:B------:R-:W-:Y:S01]  /*1d3a00*/  IADD3 R9, P5, PT, R9, R241, RZ ;  /* 0x000000f109097210 */ /* 0x000fe20007fbe0ff */
[----:B------:R-:W-:Y:S01]  /*1d3a10*/  STL [R1+0x6b08], R16 ;  /* 0x006b081001007387 */ /* 0x000fe20000100800 */
[----:B------:R-:W-:-:S03]  /*1d3a20*/  IMAD.MOV.U32 R6, RZ, RZ, R13 ;  /* 0x000000ffff067224 */ /* 0x000fc600078e000d */
[----:B------:R-:W4:Y:S04]  /*1d3a30*/  LDL.LU R13, [R1+0x7960] ;  /* 0x00796000010d7983 */ /* 0x000f280000300800 */
[----:B------:R-:W-:Y:S01]  /*1d3a40*/  STL [R1+0x793c], R14 ;  /* 0x00793c0e01007387 */ /* 0x000fe20000100800 */
[----:B------:R-:W-:-:S03]  /*1d3a50*/  IMAD.X R12, R12, 0x1, R2, P2 ;  /* 0x000000010c0c7824 */ /* 0x000fc600010e0602 */
[----:B------:R-:W-:Y:S04]  /*1d3a60*/  STL [R1+0x7948], R9 ;  /* 0x0079480901007387 */ /* 0x000fe80000100800 */
[----:B------:R1:W-:Y:S04]  /*1d3a70*/  STL [R1+0x6b04], R12 ;  /* 0x006b040c01007387 */ /* 0x0003e80000100800 */
[----:B-1----:R-:W4:Y:S04]  /*1d3a80*/  LDL.LU R12, [R1+0x7954] ;  /* 0x00795400010c7983 */ /* 0x002f280000300800 */
[----:B------:R-:W4:Y:S04]  /*1d3a90*/  LDL.LU R51, [R1+0x6b34] ;  /* 0x006b340001337983 */ /* 0x000f280000300800 */
[----:B------:R-:W4:Y:S01]  /*1d3aa0*/  LDL.LU R43, [R1+0x6b40] ;  /* 0x006b4000012b7983 */ /* 0x000f220000300800 */
[----:B------:R-:W-:-:S03]  /*1d3ab0*/  IMAD.MOV.U32 R7, RZ, RZ, R15 ;  /* 0x000000ffff077224 */ /* 0x000fc600078e000f */
[----:B------:R-:W4:Y:S04]  /*1d3ac0*/  LDL.LU R16, [R1+0x795c] ;  /* 0x00795c0001107983 */ /* 0x000f280000300800 */
[----:B------:R1:W-:Y:S02]  /*1d3ad0*/  LDGSTS.E [R4+0x19100], desc[UR40][R6.64], P0 ;  /* 0x1910000006047fae */ /* 0x0003e400081a1028 */
[----:B-1----:R-:W-:Y:S02]  /*1d3ae0*/  IMAD.MOV.U32 R6, RZ, RZ, R0 ;  /* 0x000000ffff067224 */ /* 0x002fe400078e0000 */
        /* <DEDUP_REMOVED lines=8> */
[----:B------:R-:W-:Y:S04]  /*1d3b70*/  STL [R1+0x7950], R5 ;  /* 0x0079500501007387 */ /* 0x000fe80000100800 */
[----:B------:R-:W-:Y:S04]  /*1d3b80*/  STL [R1+0x6b30], R57 ;  /* 0x006b303901007387 */ /* 0x000fe80000100800 */
[----:B------:R-:W-:Y:S04]  /*1d3b90*/  STL.64 [R1+0xb248], R56 ;  /* 0x00b2483801007387 */ /* 0x000fe80000100a00 */
[----:B------:R-:W3:Y:S01]  /*1d3ba0*/  LDL.LU R45, [R1+0x6b3c] ;  /* 0x006b3c00012d7983 */ /* 0x000ee20000300800 */
[----:B----4-:R-:W-:-:S03]  /*1d3bb0*/  IADD3.X R10, PT, PT, R10, R2, RZ, P5, !PT ;  /* 0x000000020a0a7210 */ /* 0x010fc60002ffe4ff */
[----:B------:R-:W4:Y:S01]  /*1d3bc0*/  LDL.LU R41, [R1+0x6b48] ;  /* 0x006b480001297983 */ /* 0x000f220000300800 */
        /* <DEDUP_REMOVED lines=23> */
[----:B------:R1:W-:Y:S04]  /*1d3d40*/  STL [R1+0x7960], R13 ;  /* 0x0079600d01007387 */ /* 0x0003e80000100800 */
[----:B------:R-:W4:Y:S04]  /*1d3d50*/  LDL.LU R10, [R1+0x796c] ;  /* 0x00796c00010a7983 */ /* 0x000f280000300800 */
[----:B------:R-:W4:Y:S04]  /*1d3d60*/  LDL.LU R5, [R1+0x7978] ;  /* 0x0079780001057983 */ /* 0x000f280000300800 */
[----:B------:R-:W-:Y:S04]  /*1d3d70*/  STL [R1+0x6b40], R43 ;  /* 0x006b402b01007387 */ /* 0x000fe80000100800 */
[----:B------:R-:W4:Y:S01]  /*1d3d80*/  LDL.LU R23, [R1+0x6b4c] ;  /* 0x006b4c0001177983 */ /* 0x000f220000300800 */
[----:B------:R-:W-:-:S03]  /*1d3d90*/  IADD3.X R16, PT, PT, R16, R2, RZ, P5, !PT ;  /* 0x0000000210107210 */ /* 0x000fc60002ffe4ff */
        /* <DEDUP_REMOVED lines=9> */
[----:B---3--:R-:W-:Y:S01]  /*1d3e30*/  IMAD.X R45, R45, 0x1, R2, P2 ;  /* 0x000000012d2d7824 */ /* 0x008fe200010e0602 */
[----:B----4-:R-:W-:-:S04]  /*1d3e40*/  IADD3 R41, P2, PT, R41, R241, RZ ;  /* 0x000000f129297210 */ /* 0x010fc80007f5e0ff */
[----:B------:R-:W-:Y:S04]  /*1d3e50*/  STL [R1+0x6b3c], R45 ;  /* 0x006b3c2d01007387 */ /* 0x000fe80000100800 */
[----:B------:R-:W-:Y:S04]  /*1d3e60*/  STL.64 [R1+0xb260], R44 ;  /* 0x00b2602c01007387 */ /* 0x000fe80000100a00 */
[----:B------:R2:W-:Y:S04]  /*1d3e70*/  STL [R1+0x795c], R16 ;  /* 0x00795c1001007387 */ /* 0x0005e80000100800 */
[----:B------:R3:W-:Y:S04]  /*1d3e80*/  STL [R1+0x7968], R0 ;  /* 0x0079680001007387 */ /* 0x0007e80000100800 */
[----:B------:R-:W4:Y:S04]  /*1d3e90*/  LDL.LU R8, [R1+0x7974] ;  /* 0x0079740001087983 */ /* 0x000f280000300800 */
[----:B------:R-:W4:Y:S04]  /*1d3ea0*/  LDL.LU R31, [R1+0x7980] ;  /* 0x00798000011f7983 */ /* 0x000f280000300800 */
[----:B------:R-:W-:Y:S04]  /*1d3eb0*/  STL [R1+0x6b48], R41 ;  /* 0x006b482901007387 */ /* 0x000fe80000100800 */
[----:B------:R-:W-:Y:S04]  /*1d3ec0*/  STL [R1+0xb268], R41 ;  /* 0x00b2682901007387 */ /* 0x000fe80000100800 */
        /* <DEDUP_REMOVED lines=8> */
[----:B------:R-:W-:Y:S04]  /*1d3f50*/  STL.64 [R1+0xb270], R42 ;  /* 0x00b2702a01007387 */ /* 0x000fe80000100a00 */
[----:B------:R-:W-:Y:S04]  /*1d3f60*/  STL [R1+0x7964], R11 ;  /* 0x0079640b01007387 */ /* 0x000fe80000100800 */
[----:B------:R-:W-:Y:S04]  /*1d3f70*/  STL [R1+0x7970], R9 ;  /* 0x0079700901007387 */ /* 0x000fe80000100800 */
[----:B------:R-:W4:Y:S04]  /*1d3f80*/  LDL.LU R32, [R1+0x797c] ;  /* 0x00797c0001207983 */ /* 0x000f280000300800 */
[----:B------:R-:W4:Y:S04]  /*1d3f90*/  LDL.LU R27, [R1+0x7988] ;  /* 0x00798800011b7983 */ /* 0x000f280000300800 */
[----:B------:R-:W-:Y:S04]  /*1d3fa0*/  STL [R1+0x6b50], R25 ;  /* 0x006b501901007387 */ /* 0x000fe80000100800 */
[----:B------:R3:W-:Y:S04]  /*1d3fb0*/  STL.64 [R1+0xaf30], R24 ;  /* 0x00af301801007387 */ /* 0x0007e80000100a00 */
[----:B------:R-:W4:Y:S01]  /*1d3fc0*/  LDL.LU R13, [R1+0x6b5c] ;  /* 0x006b5c00010d7983 */ /* 0x000f220000300800 */
[----:B------:R-:W-:Y:S01]  /*1d3fd0*/  IMAD.X R23, R23, 0x1, R2, P2 ;  /* 0x0000000117177824 */ /* 0x000fe200010e0602 */
[----:B------:R-:W-:-:S02]  /*1d3fe0*/  IADD3.X R10, PT, PT, R10, R2, RZ, P5, !PT ;  /* 0x000000020a0a7210 */ /* 0x000fc40002ffe4ff */
[----:B------:R-:W-:Y:S01]  /*1d3ff0*/  IADD3 R5, P5, PT, R5, R241, RZ ;  /* 0x000000f105057210 */ /* 0x000fe20007fbe0ff */
[----:B--2---:R-:W2:Y:S01]  /*1d4000*/  LDL.LU R16, [R1+0x6b64] ;  /* 0x006b640001107983 */ /* 0x004ea20000300800 */
[----:B-1----:R-:W-:-:S03]  /*1d4010*/  IMAD.MOV.U32 R6, RZ, RZ, R0 ;  /* 0x000000ffff067224 */ /* 0x002fc600078e0000 */
[----:B------:R-:W-:Y:S04]  /*1d4020*/  STL [R1+0x6b4c], R23 ;  /* 0x006b4c1701007387 */ /* 0x000fe80000100800 */
[----:B------:R1:W-:Y:S04]  /*1d4030*/  STL.64 [R1+0xaf38], R22 ;  /* 0x00af381601007387 */ /* 0x0003e80000100a00 */
[----:B------:R1:W-:Y:S04]  /*1d4040*/  STL [R1+0x796c], R10 ;  /* 0x00796c0a01007387 */ /* 0x0003e80000100800 */
[----:B------:R-:W-:Y:S04]  /*1d4050*/  STL [R1+0x7978], R5 ;  /* 0x0079780501007387 */ /* 0x000fe80000100800 */
[----:B---3--:R-:W3:Y:S01]  /*1d4060*/  LDL.LU R0, [R1+0x6b70] ;  /* 0x006b700001007983 */ /* 0x008ee20000300800 */
[----:B------:R-:W-:Y:S01]  /*1d4070*/  IADD3 R14, P2, PT, R14, R241, RZ ;  /* 0x000000f10e0e7210 */ /* 0x000fe20007f5e0ff */
[----:B------:R-:W-:-:S04]  /*1d4080*/  IMAD.MOV.U32 R7, RZ, RZ, R11 ;  /* 0x000000ffff077224 */ /* 0x000fc800078e000b */
[----:B------:R-:W-:Y:S04]  /*1d4090*/  STL [R1+0x6b58], R14 ;  /* 0x006b580e01007387 */ /* 0x000fe80000100800 */
[----:B------:R1:W-:Y:S02]  /*1d40a0*/  LDGSTS.E [R4+0x1b000], desc[UR40][R6.64], P4 ;  /* 0x1b00000006047fae */ /* 0x0003e4000a1a1028 */
[----:B-1----:R-:W-:Y:S02]  /*1d40b0*/  IMAD.MOV.U32 R7, RZ, RZ, R10 ;  /* 0x000000ffff077224 */ /* 0x002fe400078e000a */
[----:B------:R-:W-:-:S05]  /*1d40c0*/  IMAD.MOV.U32 R6, RZ, RZ, R9 ;  /* 0x000000ffff067224 */ /* 0x000fca00078e0009 */
[----:B------:R1:W-:Y:S02]  /*1d40d0*/  LDGSTS.E [R4+0x1b080], desc[UR40][R6.64], P1 ;  /* 0x1b08000006047fae */ /* 0x0003e400089a1028 */
[----:B-1----:R-:W-:Y:S01]  /*1d40e0*/  IMAD.MOV.U32 R6, RZ, RZ, R5 ;  /* 0x000000ffff067224 */ /* 0x002fe200078e0005 */
[----:B----4-:R-:W-:Y:S02]  /*1d40f0*/  IADD3.X R8, PT, PT, R8, R2, RZ, P5, !PT ;  /* 0x0000000208087210 */ /* 0x010fe40002ffe4ff */
[-C--:B------:R-:W-:Y:S01]  /*1d4100*/  IADD3 R31, P5, PT, R31, R241.reuse, RZ ;  /* 0x000000f11f1f7210 */ /* 0x080fe20007fbe0ff */
[----:B------:R-:W-:Y:S01]  /*1d4110*/  IMAD.X R12, R12, 0x1, R2, P2 ;  /* 0x000000010c0c7824 */ /* 0x000fe200010e0602 */
[----:B------:R-:W-:-:S04]  /*1d4120*/  IADD3 R242, P2, PT, R242, R241, RZ ;  /* 0x000000f1f2f27210 */ /* 0x000fc80007f5e0ff */
[----:B------:R-:W-:Y:S04]  /*1d4130*/  STL [R1+0x6b54], R12 ;  /* 0x006b540c01007387 */ /* 0x000fe80000100800 */
[----:B------:R-:W-:Y:S04]  /*1d4140*/  STL [R1+0x7974], R8 ;  /* 0x0079740801007387 */ /* 0x000fe80000100800 */
[----:B------:R-:W4:Y:S04]  /*1d4150*/  LDL.LU R28, [R1+0x7984] ;  /* 0x00798400011c7983 */ /* 0x000f280000300800 */
[----:B------:R-:W-:Y:S04]  /*1d4160*/  STL [R1+0x7980], R31 ;  /* 0x0079801f01007387 */ /* 0x000fe80000100800 */
[----:B------:R-:W4:Y:S04]  /*1d4170*/  LDL.LU R24, [R1+0x798c] ;  /* 0x00798c0001187983 */ /* 0x000f280000300800 */
[----:B------:R-:W4:Y:S04]  /*1d4180*/  LDL.LU R23, [R1+0x7990] ;  /* 0x0079900001177983 */ /* 0x000f280000300800 */
[----:B------:R-:W4:Y:S04]  /*1d4190*/  LDL.LU R18, [R1+0x7998] ;  /* 0x0079980001127983 */ /* 0x000f280000300800 */
[----:B------:R-:W4:Y:S04]  /*1d41a0*/  LDL.LU R10, [R1+0x79a0] ;  /* 0x0079a000010a7983 */ /* 0x000f280000300800 */
[----:B------:R-:W-:Y:S04]  /*1d41b0*/  STL [R1+0x6b60], R242 ;  /* 0x006b60f201007387 */ /* 0x000fe80000100800 */
[----:B------:R-:W-:Y:S01]  /*1d41c0*/  STL [R1+0xb278], R242 ;  /* 0x00b278f201007387 */ /* 0x000fe20000100800 */
[----:B------:R-:W-:-:S02]  /*1d41d0*/  IADD3.X R32, PT, PT, R32, R2, RZ, P5, !PT ;  /* 0x0000000220207210 */ /* 0x000fc40002ffe4ff */
[----:B------:R-:W-:Y:S01]  /*1d41e0*/  IADD3 R27, P5, PT, R27, R241, RZ ;  /* 0x000000f11b1b7210 */ /* 0x000fe20007fbe0ff */
[----:B------:R-:W-:-:S05]  /*1d41f0*/  IMAD.X R13, R13, 0x1, R2, P2 ;  /* 0x000000010d0d7824 */ /* 0x000fca00010e0602 */
[----:B------:R-:W-:Y:S04]  /*1d4200*/  STL [R1+0x6b5c], R13 ;  /* 0x006b5c0d01007387 */ /* 0x000fe80000100800 */
[----:B------:R-:W-:Y:S04]  /*1d4210*/  STL.64 [R1+0xaf40], R12 ;  /* 0x00af400c01007387 */ /* 0x000fe80000100a00 */
[----:B------:R-:W-:Y:S04]  /*1d4220*/  STL [R1+0x797c], R32 ;  /* 0x00797c2001007387 */ /* 0x000fe80000100800 */
[----:B------:R-:W4:Y:S04]  /*1d4230*/  LDL.LU R30, [R1+0x6b6c] ;  /* 0x006b6c00011e7983 */ /* 0x000f280000300800 */
[----:B------:R-:W4:Y:S01]  /*1d4240*/  LDL.LU R29, [R1+0x6b78] ;  /* 0x006b7800011d7983 */ /* 0x000f220000300800 */
[----:B------:R-:W-:-:S03]  /*1d4250*/  IADD3 R15, P2, PT, R15, R241, RZ ;  /* 0x000000f10f0f7210 */ /* 0x000fc60007f5e0ff */
[----:B------:R-:W-:Y:S04]  /*1d4260*/  STL [R1+0x7988], R27 ;  /* 0x0079881b01007387 */ /* 0x000fe80000100800 */
[----:B------:R-:W4:Y:S04]  /*1d4270*/  LDL.LU R26, [R1+0x6b74] ;  /* 0x006b7400011a7983 */ /* 0x000f280000300800 */
[----:B------:R-:W4:Y:S01]  /*1d4280*/  LDL.LU R25, [R1+0x6b80] ;  /* 0x006b800001197983 */ /* 0x000f220000300800 */
[----:B--2---:R-:W-:-:S03]  /*1d4290*/  IMAD.X R16, R16, 0x1, R2, P2 ;  /* 0x0000000110107824 */ /* 0x004fc600010e0602 */
[----:B------:R-:W2:Y:S01]  /*1d42a0*/  LDL.LU R19, [R1+0x7994] ;  /* 0x0079940001137983 */ /* 0x000ea20000300800 */
[----:B---3--:R-:W-:-:S03]  /*1d42b0*/  IADD3 R0, P2, PT, R0, R241, RZ ;  /* 0x000000f100007210 */ /* 0x008fc60007f5e0ff */
[----:B------:R-:W3:Y:S04]  /*1d42c0*/  LDL.LU R11, [R1+0x799c] ;  /* 0x00799c00010b7983 */ /* 0x000ee80000300800 */
[----:B------:R-:W-:Y:S04]  /*1d42d0*/  STL [R1+0x6b68], R15 ;  /* 0x006b680f01007387 */ /* 0x000fe80000100800 */
[----:B------:R1:W-:Y:S04]  /*1d42e0*/  STL.64 [R1+0xaf48], R14 ;  /* 0x00af480e01007387 */ /* 0x0003e80000100a00 */
[----:B------:R-:W3:Y:S04]  /*1d42f0*/  LDL.LU R22, [R1+0x6b7c] ;  /* 0x006b7c0001167983 */ /* 0x000ee80000300800 */
[----:B------:R-:W3:Y:S04]  /*1d4300*/  LDL.LU R21, [R1+0x6b88] ;  /* 0x006b880001157983 */ /* 0x000ee80000300800 */
[----:B------:R-:W3:Y:S04]  /*1d4310*/  LDL.LU R20, [R1+0x6b90] ;  /* 0x006b900001147983 */ /* 0x000ee80000300800 */
[----:B------:R1:W-:Y:S04]  /*1d4320*/  STL [R1+0x6b70], R0 ;  /* 0x006b700001007387 */ /* 0x0003e80000100800 */
[----:B-1----:R-:W3:Y:S04]  /*1d4330*/  LDL.LU R15, [R1+0x6b84] ;  /* 0x006b8400010f7983 */ /* 0x002ee80000300800 */
        /* <DEDUP_REMOVED lines=8> */
[----:B------:R-:W-:Y:S04]  /*1d43c0*/  STL [R1+0x6b64], R16 ;  /* 0x006b641001007387 */ /* 0x000fe80000100800 */
[----:B------:R-:W-:Y:S04]  /*1d43d0*/  STL.64 [R1+0xaf50], R16 ;  /* 0x00af501001007387 */ /* 0x000fe80000100a00 */
[----:B------:R1:W-:Y:S01]  /*1d43e0*/  LDGSTS.E [R4+0x1b100], desc[UR40][R6.64], P0 ;  /* 0x1b10000006047fae */ /* 0x0003e200081a1028 */
[----:B----4-:R-:W-:-:S02]  /*1d43f0*/  IADD3.X R28, PT, PT, R28, R2, RZ, P5, !PT ;  /* 0x000000021c1c7210 */ /* 0x010fc40002ffe4ff */
[----:B------:R-:W-:-:S04]  /*1d4400*/  IADD3 R23, P5, PT, R23, R241, RZ ;  /* 0x000000f117177210 */ /* 0x000fc80007fbe0ff */
[----:B------:R-:W-:Y:S02]  /*1d4410*/  IADD3.X R24, PT, PT, R24, R2, RZ, P5, !PT ;  /* 0x0000000218187210 */ /* 0x000fe40002ffe4ff */
[-C--:B------:R-:W-:Y:S01]  /*1d4420*/  IADD3 R18, P5, PT, R18, R241.reuse, RZ ;  /* 0x000000f112127210 */ /* 0x080fe20007fbe0ff */
[----:B------:R-:W-:Y:S04]  /*1d4430*/  STL [R1+0x7984], R28 ;  /* 0x0079841c01007387 */ /* 0x000fe80000100800 */
[----:B------:R-:W-:Y:S01]  /*1d4440*/  STL [R1+0x7990], R23 ;  /* 0x0079901701007387 */ /* 0x000fe20000100800 */
[----:B------:R-:W-:Y:S01]  /*1d4450*/  IMAD.X R30, R30, 0x1, R2, P2 ;  /* 0x000000011e1e7824 */ /* 0x000fe200010e0602 */
[----:B------:R-:W-:-:S04]  /*1d4460*/  IADD3 R29, P2, PT, R29, R241, RZ ;  /* 0x000000f11d1d7210 */ /* 0x000fc80007f5e0ff */
[----:B------:R-:W-:Y:S01]  /*1d4470*/  STL [R1+0x6b6c], R30 ;  /* 0x006b6c1e01007387 */ /* 0x000fe20000100800 */
[--C-:B------:R-:W-:Y:S01]  /*1d4480*/  IMAD.X R26, R26, 0x1, R2.reuse, P2 ;  /* 0x000000011a1a7824 */ /* 0x100fe200010e0602 */
[-C--:B------:R-:W-:Y:S02]  /*1d4490*/  IADD3 R25, P2, PT, R25, R241.reuse, RZ ;  /* 0x000000f119197210 */ /* 0x080fe40007f5e0ff */
[----:B------:R-:W-:Y:S01]  /*1d44a0*/  STL [R1+0x6b78], R29 ;  /* 0x006b781d01007387 */ /* 0x000fe20000100800 */
[-C--:B--2---:R-:W-:Y:S02]  /*1d44b0*/  IADD3.X R19, PT, PT, R19, R2.reuse, RZ, P5, !PT ;  /* 0x0000000213137210 */ /* 0x084fe40002ffe4ff */
[-C--:B------:R-:W-:Y:S01]  /*1d44c0*/  IADD3 R10, P5, PT, R10, R241.reuse, RZ ;  /* 0x000000f10a0a7210 */ /* 0x080fe20007fbe0ff */
[----:B------:R-:W-:Y:S03]  /*1d44d0*/  STL [R1+0x798c], R24 ;  /* 0x00798c1801007387 */ /* 0x000fe60000100800 */
[----:B---3--:R-:W-:Y:S01]  /*1d44e0*/  IADD3.X R11, PT, PT, R11, R2, RZ, P5, !PT ;  /* 0x000000020b0b7210 */ /* 0x008fe20002ffe4ff */
[----:B------:R-:W-:Y:S04]  /*1d44f0*/  STL [R1+0x7998], R18 ;  /* 0x0079981201007387 */ /* 0x000fe80000100800 */
[----:B------:R-:W-:Y:S01]  /*1d4500*/  STL [R1+0x6b74], R26 ;  /* 0x006b741a01007387 */ /* 0x000fe20000100800 */
[----:B------:R-:W-:Y:S01]  /*1d4510*/  IMAD.X R22, R22, 0x1, R2, P2 ;  /* 0x0000000116167824 */ /* 0x000fe200010e0602 */
[----:B------:R-:W-:-:S02]  /*1d4520*/  IADD3 R21, P2, PT, R21, R241, RZ ;  /* 0x000000f115157210 */ /* 0x000fc40007f5e0ff */
[----:B------:R-:W-:Y:S01]  /*1d4530*/  STL [R1+0x6b80], R25 ;  /* 0x006b801901007387 */ /* 0x000fe20000100800 */
[----:B------:R-:W-:-:S03]  /*1d4540*/  IADD3 R20, P5, PT, R20, R241, RZ ;  /* 0x000000f114147210 */ /* 0x000fc60007fbe0ff */
[----:B------:R-:W-:Y:S04]  /*1d4550*/  STL [R1+0x7994], R19 ;  /* 0x0079941301007387 */ /* 0x000fe80000100800 */
[----:B------:R-:W-:Y:S01]  /*1d4560*/  STL [R1+0x79a0], R10 ;  /* 0x0079a00a01007387 */ /* 0x000fe20000100800 */
[----:B------:R-:W-:-:S03]  /*1d4570*/  IMAD.X R15, R15, 0x1, R2, P2 ;  /* 0x000000010f0f7824 */ /* 0x000fc600010e0602 */
[----:B------:R-:W-:Y:S01]  /*1d4580*/  STL [R1+0x6b7c], R22 ;  /* 0x006b7c1601007387 */ /* 0x000fe20000100800 */
[----:B------:R-:W-:-:S03]  /*1d4590*/  IADD3 R14, P2, PT, R14, R241, RZ ;  /* 0x000000f10e0e7210 */ /* 0x000fc60007f5e0ff */
[----:B------:R-:W-:Y:S01]  /*1d45a0*/  STL [R1+0x6b88], R21 ;  /* 0x006b881501007387 */ /* 0x000fe20000100800 */
[----:B------:R-:W-:-:S03]  /*1d45b0*/  IADD3.X R13, PT, PT, R13, R2, RZ, P5, !PT ;  /* 0x000000020d0d7210 */ /* 0x000fc60002ffe4ff */
[----:B------:R-:W-:Y:S01]  /*1d45c0*/  STL [R1+0x799c], R11 ;  /* 0x00799c0b01007387 */ /* 0x000fe20000100800 */
[----:B------:R-:W-:-:S03]  /*1d45d0*/  IADD3 R12, P5, PT, R12, R241, RZ ;  /* 0x000000f10c0c7210 */ /* 0x000fc60007fbe0ff */
[----:B------:R-:W-:Y:S01]  /*1d45e0*/  STL [R1+0x6b90], R20 ;  /* 0x006b901401007387 */ /* 0x000fe20000100800 */
[----:B------:R-:W-:-:S03]  /*1d45f0*/  IMAD.X R9, R9, 0x1, R2, P2 ;  /* 0x0000000109097824 */ /* 0x000fc600010e0602 */
[----:B------:R-:W-:Y:S01]  /*1d4600*/  STL [R1+0x6b84], R15 ;  /* 0x006b840f01007387 */ /* 0x000fe20000100800 */
[----:B------:R-:W-:-:S03]  /*1d4610*/  IADD3 R8, P2, PT, R8, R241, RZ ;  /* 0x000000f108087210 */ /* 0x000fc60007f5e0ff */
[----:B------:R-:W-:Y:S01]  /*1d4620*/  STL [R1+0x6b98], R14 ;  /* 0x006b980e01007387 */ /* 0x000fe20000100800 */
[----:B------:R-:W-:-:S03]  /*1d4630*/  IADD3.X R5, PT, PT, R5, R2, RZ, P5, !PT ;  /* 0x0000000205057210 */ /* 0x000fc60002ffe4ff */
[----:B------:R-:W-:Y:S04]  /*1d4640*/  STL [R1+0x6b8c], R13 ;  /* 0x006b8c0d01007387 */ /* 0x000fe80000100800 */
[----:B------:R-:W-:Y:S04]  /*1d4650*/  STL [R1+0x6ba0], R12 ;  /* 0x006ba00c01007387 */ /* 0x000fe80000100800 */
[----:B------:R-:W-:Y:S04]  /*1d4660*/  STL.64 [R1+0xb280], R2 ;  /* 0x00b2800201007387 */ /* 0x000fe80000100a00 */
[----:B------:R-:W-:Y:S01]  /*1d4670*/  STL [R1+0x6b94], R9 ;  /* 0x006b940901007387 */ /* 0x000fe20000100800 */
[----:B------:R-:W-:-:S03]  /*1d4680*/  IADD3 R0, P5, PT, R0, R241, RZ ;  /* 0x000000f100007210 */ /* 0x000fc60007fbe0ff */
[----:B------:R-:W-:Y:S04]  /*1d4690*/  STL [R1+0x6ba8], R8 ;  /* 0x006ba80801007387 */ /* 0x000fe80000100800 */
[----:B------:R-:W2:Y:S04]  /*1d46a0*/  LDL.LU R46, [R1+0xdf4] ;  /* 0x000df400012e7983 */ /* 0x000ea80000300800 */
[----:B------:R3:W-:Y:S04]  /*1d46b0*/  STL [R1+0x6b9c], R5 ;  /* 0x006b9c0501007387 */ /* 0x0007e80000100800 */
[----:B------:R-:W4:Y:S04]  /*1d46c0*/  LDL.LU R47, [R1+0xe34] ;  /* 0x000e3400012f7983 */ /* 0x000f280000300800 */
[----:B------:R-:W4:Y:S04]  /*1d46d0*/  LDL.LU R230, [R1+0xda8] ;  /* 0x000da80001e67983 */ /* 0x000f280000300800 */
        /* <DEDUP_REMOVED lines=36> */
[----:B------:R-:W-:Y:S01]  /*1d4920*/  STL [R1+0xb288], R241 ;  /* 0x00b288f101007387 */ /* 0x000fe20000100800 */
[----:B--2---:R-:W-:-:S03]  /*1d4930*/  IMAD.MOV.U32 R3, RZ, RZ, R46 ;  /* 0x000000ffff037224 */ /* 0x004fc600078e002e */
[----:B------:R-:W2:Y:S01]  /*1d4940*/  LDL.LU R46, [R1+0xc90] ;  /* 0x000c9000012e7983 */ /* 0x000ea20000300800 */
[----:B----4-:R-:W-:-:S03]  /*1d4950*/  IMAD.MOV.U32 R2, RZ, RZ, R47 ;  /* 0x000000ffff027224 */ /* 0x010fc600078e002f */
[----:B------:R-:W4:Y:S04]  /*1d4960*/  LDL.LU R47, [R1+0xce8] ;  /* 0x000ce800012f7983 */ /* 0x000f280000300800 */
[----:B------:R1:W-:Y:S02]  /*1d4970*/  STL.64 [R1+0x5748], R2 ;  /* 0x0057480201007387 */ /* 0x0003e40000100a00 */
[----:B-1----:R-:W-:Y:S01]  /*1d4980*/  IMAD.MOV.U32 R2, RZ, RZ, R231 ;  /* 0x000000ffff027224 */ /* 0x002fe200078e00e7 */
[----:B------:R-:W-:Y:S02]  /*1d4990*/  MOV R3, R230 ;  /* 0x000000e600037202 */ /* 0x000fe40000000f00 */
[----:B------:R-:W2:Y:S04]  /*1d49a0*/  LDL.LU R230, [R1+0xc94] ;  /* 0x000c940001e67983 */ /* 0x000ea80000300800 */
[----:B------:R-:W2:Y:S04]  /*1d49b0*/  LDL.LU R231, [R1+0xcec] ;  /* 0x000cec0001e77983 */ /* 0x000ea80000300800 */
[----:B------:R1:W-:Y:S02]  /*1d49c0*/  STL.64 [R1+0x5740], R2 ;  /* 0x0057400201007387 */ /* 0x0003e40000100a00 */
[----:B-1----:R-:W-:-:S02]  /*1d49d0*/  IMAD.MOV.U32 R3, RZ, RZ, R53 ;  /* 0x000000ffff037224 */ /* 0x002fc400078e0035 */
[----:B------:R-:W2:Y:S01]  /*1d49e0*/  LDL.LU R53, [R1+0xc98] ;  /* 0x000c980001357983 */ /* 0x000ea20000300800 */
        /* <DEDUP_REMOVED lines=9> */
[----:B------:R-:W-:Y:S01]  /*1d4a80*/  IMAD.MOV.U32 R2, RZ, RZ, R54 ;  /* 0x000000ffff027224 */ /* 0x000fe200078e0036 */
[----:B------:R-:W-:Y:S01]  /*1d4a90*/  MOV R9, R208 ;  /* 0x000000d000097202 */ /* 0x000fe20000000f00 */
[----:B------:R-:W-:Y:S01]  /*1d4aa0*/  IMAD.MOV.U32 R8, RZ, RZ, R209 ;  /* 0x000000ffff087224 */ /* 0x000fe200078e00d1 */
[----:B------:R-:W4:Y:S01]  /*1d4ab0*/  LDL.LU R54, [R1+0xcf0] ;  /* 0x000cf00001367983 */ /* 0x000f220000300800 */
[----:B-1----:R-:W-:Y:S02]  /*1d4ac0*/  IMAD.MOV.U32 R6, RZ, RZ, R18 ;  /* 0x000000ffff067224 */ /* 0x002fe400078e0012 */
[----:B------:R-:W-:-:S05]  /*1d4ad0*/  IMAD.MOV.U32 R7, RZ, RZ, R19 ;  /* 0x000000ffff077224 */ /* 0x000fca00078e0013 */
[----:B------:R1:W-:Y:S04]  /*1d4ae0*/  LDGSTS.E [R4+0x1c100], desc[UR40][R6.64], P0 ;  /* 0x1c10000006047fae */ /* 0x0003e800081a1028 */
[----:B------:R1:W-:Y:S02]  /*1d4af0*/  STL.64 [R1+0x5738], R2 ;  /* 0x0057380201007387 */ /* 0x0003e40000100a00 */
[----:B-1----:R-:W-:Y:S02]  /*1d4b00*/  IMAD.MOV.U32 R6, RZ, RZ, R10 ;  /* 0x000000ffff067224 */ /* 0x002fe400078e000a */
[----:B------:R-:W-:Y:S01]  /*1d4b10*/  IMAD.MOV.U32 R7, RZ, RZ, R11 ;  /* 0x000000ffff077224 */ /* 0x000fe200078e000b */
[----:B------:R1:W-:Y:S01]  /*1d4b20*/  STL.64 [R1+0x5730], R8 ;  /* 0x0057300801007387 */ /* 0x0003e20000100a00 */
[----:B------:R-:W-:-:S03]  /*1d4b30*/  IMAD.MOV.U32 R2, RZ, RZ, R36 ;  /* 0x000000ffff027224 */ /* 0x000fc600078e0024 */
[----:B------:R1:W-:Y:S01]  /*1d4b40*/  LDGSTS.E [R4+0x1c180], desc[UR40][R6.64], P3 ;  /* 0x1c18000006047fae */ /* 0x0003e200099a1028 */
[----:B------:R-:W-:-:S03]  /*1d4b50*/  MOV R3, R61 ;  /* 0x0000003d00037202 */ /* 0x000fc60000000f00 */
[----:B------:R-:W4:Y:S01]  /*1d4b60*/  LDL.LU R61, [R1+0xc40] ;  /* 0x000c4000013d7983 */ /* 0x000f220000300800 */
[----:B-1----:R-:W-:Y:S02]  /*1d4b70*/  IMAD.MOV.U32 R6, RZ, RZ, R207 ;  /* 0x000000ffff067224 */ /* 0x002fe400078e00cf */
[----:B------:R-:W-:Y:S01]  /*1d4b80*/  IMAD.MOV.U32 R7, RZ, RZ, R206 ;  /* 0x000000ffff077224 */ /* 0x000fe200078e00ce */
[----:B------:R-:W-:-:S04]  /*1d4b90*/  MOV R9, R216 ;  /* 0x000000d800097202 */ /* 0x000fc80000000f00 */
[----:B------:R1:W-:Y:S01]  /*1d4ba0*/  STL.64 [R1+0x5728], R6 ;  /* 0x0057280601007387 */ /* 0x0003e20000100a00 */
[----:B------:R-:W-:-:S03]  /*1d4bb0*/  IMAD.MOV.U32 R8, RZ, RZ, R217 ;  /* 0x000000ffff087224 */ /* 0x000fc600078e00d9 */
[----:B------:R-:W4:Y:S04]  /*1d4bc0*/  LDL.LU R36, [R1+0xc9c] ;  /* 0x000c9c0001247983 */ /* 0x000f280000300800 */
[----:B------:R3:W-:Y:S01]  /*1d4bd0*/  STL.64 [R1+0x5720], R2 ;  /* 0x0057200201007387 */ /* 0x0007e20000100a00 */
[----:B-1----:R-:W-:Y:S02]  /*1d4be0*/  IMAD.MOV.U32 R6, RZ, RZ, R219 ;  /* 0x000000ffff067224 */ /* 0x002fe400078e00db */
[----:B------:R-:W-:Y:S02]  /*1d4bf0*/  IMAD.MOV.U32 R7, RZ, RZ, R218 ;  /* 0x000000ffff077224 */ /* 0x000fe400078e00da */
[----:B---3--:R-:W-:Y:S02]  /*1d4c00*/  IMAD.MOV.U32 R2, RZ, RZ, R197 ;  /* 0x000000ffff027224 */ /* 0x008fe400078e00c5 */
[----:B------:R-:W-:-:S05]  /*1d4c10*/  IMAD.MOV.U32 R3, RZ, RZ, R196 ;  /* 0x000000ffff037224 */ /* 0x000fca00078e00c4 */
[----:B------:R1:W-:Y:S04]  /*1d4c20*/  STL.64 [R1+0x5718], R2 ;  /* 0x0057180201007387 */ /* 0x0003e80000100a00 */
[----:B------:R3:W-:Y:S04]  /*1d4c30*/  STL.64 [R1+0x5710], R8 ;  /* 0x0057100801007387 */ /* 0x0007e80000100a00 */
[----:B------:R-:W-:Y:S01]  /*1d4c40*/  STL.64 [R1+0x5708], R6 ;  /* 0x0057080601007387 */ /* 0x000fe20000100a00 */
[----:B-1----:R-:W-:Y:S01]  /*1d4c50*/  IMAD.MOV.U32 R2, RZ, RZ, R221 ;  /* 0x000000ffff027224 */ /* 0x002fe200078e00dd */
[----:B------:R-:W-:Y:S01]  /*1d4c60*/  MOV R3, R220 ;  /* 0x000000dc00037202 */ /* 0x000fe20000000f00 */
[----:B---3--:R-:W-:-:S02]  /*1d4c70*/  IMAD.MOV.U32 R8, RZ, RZ, R223 ;  /* 0x000000ffff087224 */ /* 0x008fc400078e00df */
[----:B------:R-:W-:Y:S02]  /*1d4c80*/  IMAD.MOV.U32 R9, RZ, RZ, R222 ;  /* 0x000000ffff097224 */ /* 0x000fe400078e00de */
[----:B------:R1:W-:Y:S04]  /*1d4c90*/  STL.64 [R1+0x5700], R2 ;  /* 0x0057000201007387 */ /* 0x0003e80000100a00 */
[----:B------:R3:W-:Y:S01]  /*1d4ca0*/  STL.64 [R1+0x56f8], R8 ;  /* 0x0056f80801007387 */ /* 0x0007e20000100a00 */
[----:B-1----:R-:W-:-:S03]  /*1d4cb0*/  IMAD.MOV.U32 R3, RZ, RZ, R37 ;  /* 0x000000ffff037224 */ /* 0x002fc600078e0025 */
[----:B------:R-:W4:Y:S01]  /*1d4cc0*/  LDL.LU R37, [R1+0xc44] ;  /* 0x000c440001257983 */ /* 0x000f220000300800 */
[----:B------:R-:W-:Y:S01]  /*1d4cd0*/  IMAD.MOV.U32 R6, RZ, RZ, R227 ;  /* 0x000000ffff067224 */ /* 0x000fe200078e00e3 */
[----:B------:R-:W-:Y:S01]  /*1d4ce0*/  MOV R7, R226 ;  /* 0x000000e200077202 */ /* 0x000fe20000000f00 */
[----:B------:R-:W-:-:S04]  /*1d4cf0*/  IMAD.MOV.U32 R2, RZ, RZ, R5 ;  /* 0x000000ffff027224 */ /* 0x000fc800078e0005 */
[----:B------:R1:W-:Y:S04]  /*1d4d00*/  STL.64 [R1+0x56f0], R6 ;  /* 0x0056f00601007387 */ /* 0x0003e80000100a00 */
[----:B------:R-:W4:Y:S01]  /*1d4d10*/  LDL.LU R5, [R1+0xca0] ;  /* 0x000ca00001057983 */ /* 0x000f220000300800 */
[----:B---3--:R-:W-:Y:S01]  /*1d4d20*/  IMAD.MOV.U32 R8, RZ, RZ, R229 ;  /* 0x000000ffff087224 */ /* 0x008fe200078e00e5 */
[----:B------:R-:W-:Y:S02]  /*1d4d30*/  MOV R9, R228 ;  /* 0x000000e400097202 */ /* 0x000fe40000000f00 */
[----:B------:R3:W-:Y:S01]  /*1d4d40*/  STL.64 [R1+0x56e8], R2 ;  /* 0x0056e80201007387 */ /* 0x0007e20000100a00 */
[----:B-1----:R-:W-:Y:S02]  /*1d4d50*/  IMAD.MOV.U32 R6, RZ, RZ, R233 ;  /* 0x000000ffff067224 */ /* 0x002fe400078e00e9 */
[----:B------:R-:W-:Y:S01]  /*1d4d60*/  IMAD.MOV.U32 R7, RZ, RZ, R232 ;  /* 0x000000ffff077224 */ /* 0x000fe200078e00e8 */
[----:B------:R-:W-:Y:S01]  /*1d4d70*/  STL.64 [R1+0x56e0], R8 ;  /* 0x0056e00801007387 */ /* 0x000fe20000100a00 */
[----:B------:R-:W-:-:S02]  /*1d4d80*/  IMAD.MOV.U32 R241, RZ, RZ, R224 ;  /* 0x000000fffff17224 */ /* 0x000fc400078e00e0 */
[----:B---3--:R-:W-:Y:S01]  /*1d4d90*/  IMAD.MOV.U32 R2, RZ, RZ, R235 ;  /* 0x000000ffff027224 */ /* 0x008fe200078e00eb */
[----:B------:R-:W-:Y:S02]  /*1d4da0*/  MOV R3, R234 ;  /* 0x000000ea00037202 */ /* 0x000fe40000000f00 */
[----:B------:R-:W3:Y:S04]  /*1d4db0*/  LDL.LU R234, [R1+0xc48] ;  /* 0x000c480001ea7983 */ /* 0x000ee80000300800 */
[----:B------:R-:W-:Y:S01]  /*1d4dc0*/  STL.64 [R1+0x56d8], R6 ;  /* 0x0056d80601007387 */ /* 0x000fe20000100a00 */
[----:B------:R-:W-:-:S03]  /*1d4dd0*/  MOV R242, R52 ;  /* 0x0000003400f27202 */ /* 0x000fc60000000f00 */
[----:B------:R-:W3:Y:S04]  /*1d4de0*/  LDL.LU R235, [R1+0xca4] ;  /* 0x000ca40001eb7983 */ /* 0x000ee80000300800 */
[----:B------:R1:W-:Y:S02]  /*1d4df0*/  STL.64 [R1+0x56d0], R2 ;  /* 0x0056d00201007387 */ /* 0x0003e40000100a00 */
[----:B-1----:R-:W-:Y:S02]  /*1d4e00*/  IMAD.MOV.U32 R2, RZ, RZ, R60 ;  /* 0x000000ffff027224 */ /* 0x002fe400078e003c */
[----:B------:R-:W-:Y:S01]  /*1d4e10*/  IMAD.MOV.U32 R3, RZ, RZ, R225 ;  /* 0x000000ffff037224 */ /* 0x000fe200078e00e1 */
[----:B------:R-:W3:Y:S04]  /*1d4e20*/  LDL.LU R60, [R1+0xc24] ;  /* 0x000c2400013c7983 */ /* 0x000ee80000300800 */
[----:B------:R-:W3:Y:S04]  /*1d4e30*/  LDL.LU R52, [R1+0xc4c] ;  /* 0x000c4c0001347983 */ /* 0x000ee80000300800 */
[----:B------:R-:W-:Y:S04]  /*1d4e40*/  STL.64 [R1+0x56c8], R240 ;  /* 0x0056c8f001007387 */ /* 0x000fe80000100a00 */
[----:B------:R-:W-:Y:S04]  /*1d4e50*/  STL.64 [R1+0xb290], R240 ;  /* 0x00b290f001007387 */ /* 0x000fe80000100a00 */
[----:B------:R-:W-:Y:S04]  /*1d4e60*/  STL.64 [R1+0x56c0], R2 ;  /* 0x0056c00201007387 */ /* 0x000fe80000100a00 */
[----:B------:R-:W-:Y:S01]  /*1d4e70*/  STL.64 [R1+0xb298], R2 ;  /* 0x00b2980201007387 */ /* 0x000fe20000100a00 */
[----:B--2---:R-:W-:-:S03]  /*1d4e80*/  IMAD.MOV.U32 R45, RZ, RZ, R53 ;  /* 0x000000ffff2d7224 */ /* 0x004fc600078e0035 */
[----:B------:R-:W2:Y:S01]  /*1d4e90*/  LDL.LU R53, [R1+0xc28] ;  /* 0x000c280001357983 */ /* 0x000ea20000300800 */
[----:B----4-:R-:W-:Y:S02]  /*1d4ea0*/  IMAD.MOV.U32 R42, RZ, RZ, R47 ;  /* 0x000000ffff2a7224 */ /* 0x010fe400078e002f */
[----:B------:R-:W-:Y:S02]  /*1d4eb0*/  IMAD.MOV.U32 R43, RZ, RZ, R46 ;  /* 0x000000ffff2b7224 */ /* 0x000fe400078e002e */
[----:B------:R-:W-:Y:S02]  /*1d4ec0*/  IMAD.MOV.U32 R44, RZ, RZ, R54 ;  /* 0x000000ffff2c7224 */ /* 0x000fe400078e0036 */
[----:B------:R-:W4:Y:S04]  /*1d4ed0*/  LDL.LU R54, [R1+0xc50] ;  /* 0x000c500001367983 */ /* 0x000f280000300800 */
[----:B------:R-:W-:Y:S04]  /*1d4ee0*/  STL.64 [R1+0x56b8], R242 ;  /* 0x0056b8f201007387 */ /* 0x000fe80000100a00 */
[----:B------:R-:W-:Y:S04]  /*1d4ef0*/  STL.64 [R1+0xb2a0], R242 ;  /* 0x00b2a0f201007387 */ /* 0x000fe80000100a00 */
        /* <DEDUP_REMOVED lines=8> */
[----:B------:R-:W-:Y:S04]  /*1d4f80*/  STL.64 [R1+0x56b0], R42 ;  /* 0x0056b02a01007387 */ /* 0x000fe80000100a00 */
[----:B------:R-:W-:Y:S01]  /*1d4f90*/  STL.64 [R1+0xb2a8], R42 ;  /* 0x00b2a82a01007387 */ /* 0x000fe20000100a00 */
[----:B------:R-:W-:Y:S01]  /*1d4fa0*/  IMAD.MOV.U32 R40, RZ, RZ, R231 ;  /* 0x000000ffff287224 */ /* 0x000fe200078e00e7 */
[----:B------:R-:W-:Y:S01]  /*1d4fb0*/  MOV R41, R230 ;  /* 0x000000e600297202 */ /* 0x000fe20000000f00 */
[----:B------:R-:W-:-:S02]  /*1d4fc0*/  IMAD.MOV.U32 R59, RZ, RZ, R37 ;  /* 0x000000ffff3b7224 */ /* 0x000fc400078e0025 */
[----:B------:R-:W4:Y:S01]  /*1d4fd0*/  LDL.LU R37, [R1+0x91c] ;  /* 0x00091c0001257983 */ /* 0x000f220000300800 */
[----:B------:R-:W-:-:S03]  /*1d4fe0*/  IMAD.MOV.U32 R58, RZ, RZ, R5 ;  /* 0x000000ffff3a7224 */ /* 0x000fc600078e0005 */
[----:B------:R-:W4:Y:S04]  /*1d4ff0*/  LDL.LU R5, [R1+0xc38] ;  /* 0x000c380001057983 */ /* 0x000f280000300800 */
[----:B------:R-:W-:Y:S04]  /*1d5000*/  STL.64 [R1+0x56a8], R40 ;  /* 0x0056a82801007387 */ /* 0x000fe80000100a00 */
[----:B------:R-:W-:Y:S04]  /*1d5010*/  STL.64 [R1+0xb2b0], R40 ;  /* 0x00b2b02801007387 */ /* 0x000fe80000100a00 */
[----:B------:R-:W4:Y:S04]  /*1d5020*/  LDL.LU R225, [R1+0xbf0] ;  /* 0x000bf00001e17983 */ /* 0x000f280000300800 */
[----:B------:R-:W4:Y:S04]  /*1d5030*/  LDL.LU R46, [R1+0xc3c] ;  /* 0x000c3c00012e7983 */ /* 0x000f280000300800 */
[----:B------:R-:W-:Y:S01]  /*1d5040*/  STL.64 [R1+0x56a0], R44 ;  /* 0x0056a02c01007387 */ /* 0x000fe20000100a00 */
[----:B---3--:R-:W-:-:S03]  /*1d5050*/  MOV R57, R234 ;  /* 0x000000ea00397202 */ /* 0x008fc60000000f00 */
[----:B------:R-:W-:Y:S01]  /*1d5060*/  STL.64 [R1+0xb2b8], R44 ;  /* 0x00b2b82c01007387 */ /* 0x000fe20000100a00 */
[----:B------:R-:W-:-:S03]  /*1d5070*/  IMAD.MOV.U32 R56, RZ, RZ, R235 ;  /* 0x000000ffff387224 */ /* 0x000fc600078e00eb */
[----:B------:R-:W3:Y:S04]  /*1d5080*/  LDL.LU R47, [R1+0x8dc] ;  /* 0x0008dc00012f7983 */ /* 0x000ee80000300800 */
[----:B------:R-:W3:Y:S04]  /*1d5090*/  LDL.LU R230, [R1+0xbf4] ;  /* 0x000bf40001e67983 */ /* 0x000ee80000300800 */
[----:B------:R-:W3:Y:S04]  /*1d50a0*/  LDL.LU R231, [R1+0x8e0] ;  /* 0x0008e00001e77983 */ /* 0x000ee80000300800 */
[----:B------:R-:W3:Y:S01]  /*1d50b0*/  LDL.LU R234, [R1+0xbf8] ;  /* 0x000bf80001ea7983 */ /* 0x000ee20000300800 */
[----:B------:R-:W-:-:S03]  /*1d50c0*/  IMAD.MOV.U32 R237, RZ, RZ, R60 ;  /* 0x000000ffffed7224 */ /* 0x000fc600078e003c */
[----:B------:R-:W3:Y:S04]  /*1d50d0*/  LDL.LU R235, [R1+0x8e4] ;  /* 0x0008e40001eb7983 */ /* 0x000ee80000300800 */
[----:B------:R-:W3:Y:S01]  /*1d50e0*/  LDL.LU R60, [R1+0xbfc] ;  /* 0x000bfc00013c7983 */ /* 0x000ee20000300800 */
[----:B------:R-:W-:-:S03]  /*1d50f0*/  IMAD.MOV.U32 R236, RZ, RZ, R52 ;  /* 0x000000ffffec7224 */ /* 0x000fc600078e0034 */
[----:B------:R-:W-:Y:S04]  /*1d5100*/  STL.64 [R1+0x5698], R50 ;  /* 0x0056983201007387 */ /* 0x000fe80000100a00 */
[----:B------:R-:W-:Y:S04]  /*1d5110*/  STL.64 [R1+0xb2c0], R50 ;  /* 0x00b2c03201007387 */ /* 0x000fe80000100a00 */
[----:B------:R-:W3:Y:S01]  /*1d5120*/  LDL.LU R52, [R1+0x8e8] ;  /* 0x0008e80001347983 */ /* 0x000ee20000300800 */
[----:B--2---:R-:W-:-:S03]  /*1d5130*/  IMAD.MOV.U32 R55, RZ, RZ, R53 ;  /* 0x000000ffff377224 */ /* 0x004fc600078e0035 */
[----:B------:R-:W2:Y:S04]  /*1d5140*/  LDL.LU R53, [R1+0xc00] ;  /* 0x000c000001357983 */ /* 0x000ea80000300800 */
[----:B------:R-:W-:Y:S04]  /*1d5150*/  STL.64 [R1+0x5690], R58 ;  /* 0x0056903a01007387 */ /* 0x000fe80000100a00 */
[----:B------:R-:W-:Y:S04]  /*1d5160*/  STL.64 [R1+0xb2c8], R58 ;  /* 0x00b2c83a01007387 */ /* 0x000fe80000100a00 */
[----:B------:R-:W-:Y:S04]  /*1d5170*/  STL.64 [R1+0x5688], R56 ;  /* 0x0056883801007387 */ /* 0x000fe80000100a00 */
[----:B------:R-:W-:Y:S04]  /*1d5180*/  STL.64 [R1+0xb2d0], R56 ;  /* 0x00b2d03801007387 */ /* 0x000fe80000100a00 */
[----:B------:R-:W-:Y:S04]  /*1d5190*/  STL.64 [R1+0x5680], R236 ;  /* 0x005680ec01007387 */ /* 0x000fe80000100a00 */
[----:B------:R-:W-:Y:S04]  /*1d51a0*/  STL.64 [R1+0xb2d8], R236 ;  /* 0x00b2d8ec01007387 */ /* 0x000fe80000100a00 */
[----:B----4-:R-:W-:Y:S04]  /*1d51b0*/  STL.64 [R1+0x5678], R54 ;  /* 0x0056783601007387 */ /* 0x010fe80000100a00 */
[----:B------:R-:W-:Y:S01]  /*1d51c0*/  STL.64 [R1+0xb2e0], R54 ;  /* 0x00b2e03601007387 */ /* 0x000fe20000100a00 */
[----:B------:R-:W-:-:S03]  /*1d51d0*/  IMAD.MOV.U32 R65, RZ, RZ, R61 ;  /* 0x000000ffff417224 */ /* 0x000fc600078e003d */
[----:B------:R-:W4:Y:S01]  /*1d51e0*/  LDL.LU R61, [R1+0x8b0] ;  /* 0x0008b000013d7983 */ /* 0x000f220000300800 */
[----:B------:R-:W-:-:S03]  /*1d51f0*/  MOV R64, R36 ;  /* 0x0000002400407202 */ /* 0x000fc60000000f00 */
[----:B------:R-:W4:Y:S01]  /*1d5200*/  LDL.LU R36, [R1+0x8ec] ;  /* 0x0008ec0001247983 */ /* 0x000f220000300800 */
[----:B------:R-:W-:Y:S01]  /*1d5210*/  MOV R238, R232 ;  /* 0x000000e800ee7202 */ /* 0x000fe20000000f00 */
[----:B------:R-:W-:Y:S02]  /*1d5220*/  IMAD.MOV.U32 R239, RZ, RZ, R229 ;  /* 0x000000ffffef7224 */ /* 0x000fe400078e00e5 */
[----:B------:R-:W-:Y:S02]  /*1d5230*/  IMAD.MOV.U32 R48, RZ, RZ, R224 ;  /* 0x000000ffff307224 */ /* 0x000fe400078e00e0 */
[----:B------:R-:W-:Y:S02]  /*1d5240*/  IMAD.MOV.U32 R49, RZ, RZ, R233 ;  /* 0x000000ffff317224 */ /* 0x000fe400078e00e9 */
[----:B------:R-:W-:Y:S02]  /*1d5250*/  IMAD.MOV.U32 R63, RZ, RZ, R37 ;  /* 0x000000ffff3f7224 */ /* 0x000fe400078e0025 */
[----:B------:R-:W4:Y:S01]  /*1d5260*/  LDL.LU R37, [R1+0x8b4] ;  /* 0x0008b40001257983 */ /* 0x000f220000300800 */
[----:B------:R-:W-:-:S03]  /*1d5270*/  IMAD.MOV.U32 R62, RZ, RZ, R5 ;  /* 0x000000ffff3e7224 */ /* 0x000fc600078e0005 */
[----:B------:R-:W4:Y:S04]  /*1d5280*/  LDL.LU R5, [R1+0x8f0] ;  /* 0x0008f00001057983 */ /* 0x000f280000300800 */
[----:B------:R-:W-:Y:S04]  /*1d5290*/  STL.64 [R1+0x5670], R238 ;  /* 0x005670ee01007387 */ /* 0x000fe80000100a00 */
[----:B------:R-:W-:Y:S01]  /*1d52a0*/  STL.64 [R1+0xb2e8], R238 ;  /* 0x00b2e8ee01007387 */ /* 0x000fe20000100a00 */
[----:B------:R-:W-:-:S03]  /*1d52b0*/  IMAD.MOV.U32 R21, RZ, RZ, R225 ;  /* 0x000000ffff157224 */ /* 0x000fc600078e00e1 */
[----:B------:R-:W-:Y:S01]  /*1d52c0*/  STL.64 [R1+0x5668], R48 ;  /* 0x0056683001007387 */ /* 0x000fe20000100a00 */
[----:B------:R-:W-:-:S03]  /*1d52d0*/  MOV R20, R46 ;  /* 0x0000002e00147202 */ /* 0x000fc60000000f00 */
[----:B------:R-:W-:Y:S04]  /*1d52e0*/  STL.64 [R1+0xb2f0], R48 ;  /* 0x00b2f03001007387 */ /* 0x000fe80000100a00 */
[----:B------:R-:W-:Y:S04]  /*1d52f0*/  STL.64 [R1+0x5660], R64 ;  /* 0x0056604001007387 */ /* 0x000fe80000100a00 */
[----:B------:R-:W-:Y:S04]  /*1d5300*/  STL.64 [R1+0xb2f8], R64 ;  /* 0x00b2f84001007387 */ /* 0x000fe80000100a00 */
[----:B------:R-:W-:Y:S04]  /*1d5310*/  STL.64 [R1+0x5658], R62 ;  /* 0x0056583e01007387 */ /* 0x000fe80000100a00 */
[----:B------:R-:W-:Y:S04]  /*1d5320*/  STL.64 [R1+0xb300], R62 ;  /* 0x00b3003e01007387 */ /* 0x000fe80000100a00 */
[----:B------:R-:W-:Y:S04]  /*1d5330*/  STL.64 [R1+0x5650], R20 ;  /* 0x0056501401007387 */ /* 0x000fe80000100a00 */
[----:B------:R1:W-:Y:S04]  /*1d5340*/  STL.64 [R1+0xb308], R20 ;  /* 0x00b3081401007387 */ /* 0x0003e80000100a00 */
[----:B------:R-:W4:Y:S04]  /*1d5350*/  LDL.LU R217, [R1+0x8b8] ;  /* 0x0008b80001d97983 */ /* 0x000f280000300800 */
[----:B------:R-:W4:Y:S04]  /*1d5360*/  LDL.LU R218, [R1+0x8f4] ;  /* 0x0008f40001da7983 */ /* 0x000f280000300800 */
[----:B------:R-:W4:Y:S04]  /*1d5370*/  LDL.LU R219, [R1+0x864] ;  /* 0x0008640001db7983 */ /* 0x000f280000300800 */
[----:B------:R-:W4:Y:S04]  /*1d5380*/  LDL.LU R220, [R1+0x8bc] ;  /* 0x0008bc0001dc7983 */ /* 0x000f280000300800 */
[----:B------:R-:W4:Y:S04]  /*1d5390*/  LDL.LU R221, [R1+0x868] ;  /* 0x0008680001dd7983 */ /* 0x000f280000300800 */
[----:B------:R-:W4:Y:S01]  /*1d53a0*/  LDL.LU R222, [R1+0x8d0] ;  /* 0x0008d00001de7983 */ /* 0x000f220000300800 */
[----:B---3--:R-:W-:-:S03]  /*1d53b0*/  IMAD.MOV.U32 R39, RZ, RZ, R52 ;  /* 0x000000ffff277224 */ /* 0x008fc600078e0034 */
[----:B------:R-:W3:Y:S04]  /*1d53c0*/  LDL.LU R223, [R1+0x86c] ;  /* 0x00086c0001df7983 */ /* 0x000ee80000300800 */
[----:B------:R-:W3:Y:S04]  /*1d53d0*/  LDL.LU R226, [R1+0x8d4] ;  /* 0x0008d40001e27983 */ /* 0x000ee80000300800 */
[----:B------:R-:W3:Y:S04]  /*1d53e0*/  LDL.LU R227, [R1+0x870] ;  /* 0x0008700001e37983 */ /* 0x000ee80000300800 */
[----:B------:R-:W3:Y:S04]  /*1d53f0*/  LDL.LU R228, [R1+0x8d8] ;  /* 0x0008d80001e47983 */ /* 0x000ee80000300800 */
[----:B------:R-:W3:Y:S01]  /*1d5400*/  LDL.LU R52, [R1+0x828] ;  /* 0x0008280001347983 */ /* 0x000ee20000300800 */
[----:B--2---:R-:W-:-:S03]  /*1d5410*/  MOV R38, R53 ;  /* 0x0000003500267202 */ /* 0x004fc60000000f00 */
[----:B------:R-:W2:Y:S01]  /*1d5420*/  LDL.LU R53, [R1+0x874] ;  /* 0x0008740001357983 */ /* 0x000ea20000300800 */
[----:B------:R-:W-:Y:S02]  /*1d5430*/  IMAD.MOV.U32 R66, RZ, RZ, R230 ;  /* 0x000000ffff427224 */ /* 0x000fe400078e00e6 */
[----:B------:R-:W-:Y:S01]  /*1d5440*/  IMAD.MOV.U32 R67, RZ, RZ, R47 ;  /* 0x000000ffff437224 */ /* 0x000fe200078e002f */
[----:B------:R-:W-:Y:S01]  /*1d5450*/  MOV R68, R234 ;  /* 0x000000ea00447202 */ /* 0x000fe20000000f00 */
[----:B------:R-:W-:-:S03]  /*1d5460*/  IMAD.MOV.U32 R69, RZ, RZ, R231 ;  /* 0x000000ffff457224 */ /* 0x000fc600078e00e7 */
[----:B------:R1:W-:Y:S04]  /*1d5470*/  STL.64 [R1+0x5648], R66 ;  /* 0x0056484201007387 */ /* 0x0003e80000100a00 */
[----:B------:R-:W2:Y:S04]  /*1d5480*/  LDL.LU R232, [R1+0x82c] ;  /* 0x00082c0001e87983 */ /* 0x000ea80000300800 */
[----:B------:R-:W2:Y:S04]  /*1d5490*/  LDL.LU R233, [R1+0x878] ;  /* 0x0008780001e97983 */ /* 0x000ea80000300800 */
[----:B------:R1:W-:Y:S04]  /*1d54a0*/  STL.64 [R1+0x5640], R68 ;  /* 0x0056404401007387 */ /* 0x0003e80000100a00 */
[----:B------:R-:W2:Y:S04]  /*1d54b0*/  LDL.LU R229, [R1+0x830] ;  /* 0x0008300001e57983 */ /* 0x000ea80000300800 */
[----:B------:R-:W2:Y:S04]  /*1d54c0*/  LDL.LU R224, [R1+0x87c] ;  /* 0x00087c0001e07983 */ /* 0x000ea80000300800 */
[----:B------:R-:W2:Y:S04]  /*1d54d0*/  LDL.LU R225, [R1+0x7f4] ;  /* 0x0007f40001e17983 */ /* 0x000ea80000300800 */
[----:B------:R-:W2:Y:S01]  /*1d54e0*/  LDL.LU R46, [R1+0x834] ;  /* 0x00083400012e7983 */ /* 0x000ea20000300800 */
[----:B------:R-:W-:-:S02]  /*1d54f0*/  IMAD.MOV.U32 R70, RZ, RZ, R60 ;  /* 0x000000ffff467224 */ /* 0x000fc400078e003c */
[----:B------:R-:W-:Y:S02]  /*1d5500*/  IMAD.MOV.U32 R71, RZ, RZ, R235 ;  /* 0x000000ffff477224 */ /* 0x000fe400078e00eb */
[----:B----4-:R-:W-:Y:S02]  /*1d5510*/  IMAD.MOV.U32 R72, RZ, RZ, R36 ;  /* 0x000000ffff487224 */ /* 0x010fe400078e0024 */
[----:B------:R-:W4:Y:S01]  /*1d5520*/  LDL.LU R36, [R1+0x7f8] ;  /* 0x0007f80001247983 */ /* 0x000f220000300800 */
[----:B------:R-:W-:Y:S02]  /*1d5530*/  IMAD.MOV.U32 R73, RZ, RZ, R61 ;  /* 0x000000ffff497224 */ /* 0x000fe400078e003d */
[----:B------:R-:W-:Y:S02]  /*1d5540*/  IMAD.MOV.U32 R9, RZ, RZ, R37 ;  /* 0x000000ffff097224 */ /* 0x000fe400078e0025 */
[----:B------:R-:W4:Y:S04]  /*1d5550*/  LDL.LU R37, [R1+0x838] ;  /* 0x0008380001257983 */ /* 0x000f280000300800 */
[----:B------:R-:W4:Y:S04]  /*1d5560*/  LDL.LU R60, [R1+0x7fc] ;  /* 0x0007fc00013c7983 */ /* 0x000f280000300800 */
[----:B------:R-:W4:Y:S04]  /*1d5570*/  LDL.LU R61, [R1+0x83c] ;  /* 0x00083c00013d7983 */ /* 0x000f280000300800 */
[----:B------:R-:W4:Y:S01]  /*1d5580*/  LDL.LU R234, [R1+0x800] ;  /* 0x0008000001ea7983 */ /* 0x000f220000300800 */
[----:B------:R-:W-:-:S03]  /*1d5590*/  MOV R8, R5 ;  /* 0x0000000500087202 */ /* 0x000fc60000000f00 */
[----:B------:R-:W4:Y:S04]  /*1d55a0*/  LDL.LU R235, [R1+0x840] ;  /* 0x0008400001eb7983 */ /* 0x000f280000300800 */
[----:B------:R-:W4:Y:S04]  /*1d55b0*/  LDL.LU R230, [R1+0x7b0] ;  /* 0x0007b00001e67983 */ /* 0x000f280000300800 */
[----:B------:R-:W4:Y:S04]  /*1d55c0*/  LDL.LU R231, [R1+0x804] ;  /* 0x0008040001e77983 */ /* 0x000f280000300800 */
[----:B------:R-:W4:Y:S04]  /*1d55d0*/  LDL.LU R47, [R1+0x7b4] ;  /* 0x0007b400012f7983 */ /* 0x000f280000300800 */
[----:B------:R-:W4:Y:S04]  /*1d55e0*/  LDL.LU R5, [R1+0x808] ;  /* 0x0008080001057983 */ /* 0x000f280000300800 */
[----:B------:R1:W-:Y:S04]  /*1d55f0*/  STL.64 [R1+0x5638], R70 ;  /* 0x0056384601007387 */ /* 0x0003e80000100a00 */
[----:B------:R1:W-:Y:S04]  /*1d5600*/  STL.64 [R1+0x5630], R38 ;  /* 0x0056302601007387 */ /* 0x0003e80000100a00 */
[----:B------:R1:W-:Y:S04]  /*1d5610*/  STL.64 [R1+0x5628], R72 ;  /* 0x0056284801007387 */ /* 0x0003e80000100a00 */
[----:B------:R1:W-:Y:S01]  /*1d5620*/  STL.64 [R1+0x5620], R8 ;  /* 0x0056200801007387 */ /* 0x0003e20000100a00 */
[----:B------:R-:W-:-:S02]  /*1d5630*/  IMAD.MOV.U32 R77, RZ, RZ, R217 ;  /* 0x000000ffff4d7224 */ /* 0x000fc400078e00d9 */
[----:B------:R-:W-:Y:S02]  /*1d5640*/  IMAD.MOV.U32 R76, RZ, RZ, R218 ;  /* 0x000000ffff4c7224 */ /* 0x000fe400078e00da */
[----:B------:R-:W-:Y:S01]  /*1d5650*/  IMAD.MOV.U32 R79, RZ, RZ, R219 ;  /* 0x000000ffff4f7224 */ /* 0x000fe200078e00db */
[----:B------:R-:W-:Y:S02]  /*1d5660*/  MOV R78, R220 ;  /* 0x000000dc004e7202 */ /* 0x000fe40000000f00 */
[----:B------:R1:W-:Y:S04]  /*1d5670*/  STL.64 [R1+0x5618], R76 ;  /* 0x0056184c01007387 */ /* 0x0003e80000100a00 */
[----:B------:R1:W-:Y:S01]  /*1d5680*/  STL.64 [R1+0x5610], R78 ;  /* 0x0056104e01007387 */ /* 0x0003e20000100a00 */
[----:B---3--:R-:W-:-:S03]  /*1d5690*/  IMAD.MOV.U32 R87, RZ, RZ, R52 ;  /* 0x000000ffff577224 */ /* 0x008fc600078e0034 */
[----:B------:R-:W3:Y:S01]  /*1d56a0*/  LDL.LU R52, [R1+0x7b8] ;  /* 0x0007b80001347983 */ /* 0x000ee20000300800 */
[----:B--2---:R-:W-:-:S03]  /*1d56b0*/  MOV R86, R53 ;  /* 0x0000003500567202 */ /* 0x004fc60000000f00 */
[----:B------:R-:W2:Y:S01]  /*1d56c0*/  LDL.LU R53, [R1+0x80c] ;  /* 0x00080c0001357983 */ /* 0x000ea20000300800 */
[----:B------:R-:W-:Y:S02]  /*1d56d0*/  IMAD.MOV.U32 R74, RZ, RZ, R222 ;  /* 0x000000ffff4a7224 */ /* 0x000fe400078e00de */
[----:B------:R-:W-:Y:S01]  /*1d56e0*/  IMAD.MOV.U32 R75, RZ, RZ, R221 ;  /* 0x000000ffff4b7224 */ /* 0x000fe200078e00dd */
[----:B------:R-:W-:Y:S01]  /*1d56f0*/  MOV R82, R226 ;  /* 0x000000e200527202 */ /* 0x000fe20000000f00 */
[----:B------:R-:W-:Y:S02]  /*1d5700*/  IMAD.MOV.U32 R83, RZ, RZ, R223 ;  /* 0x000000ffff537224 */ /* 0x000fe400078e00df */
[----:B------:R-:W-:Y:S01]  /*1d5710*/  IMAD.MOV.U32 R84, RZ, RZ, R228 ;  /* 0x000000ffff547224 */ /* 0x000fe200078e00e4 */
[----:B------:R1:W-:Y:S01]  /*1d5720*/  STL.64 [R1+0x5608], R74 ;  /* 0x0056084a01007387 */ /* 0x0003e20000100a00 */
[----:B------:R-:W-:Y:S02]  /*1d5730*/  IMAD.MOV.U32 R85, RZ, RZ, R227 ;  /* 0x000000ffff557224 */ /* 0x000fe400078e00e3 */
[----:B------:R-:W-:-:S02]  /*1d5740*/  IMAD.MOV.U32 R89, RZ, RZ, R232 ;  /* 0x000000ffff597224 */ /* 0x000fc400078e00e8 */
[----:B------:R-:W2:Y:S01]  /*1d5750*/  LDL.LU R232, [R1+0x764] ;  /* 0x0007640001e87983 */ /* 0x000ea20000300800 */
[----:B------:R-:W-:-:S03]  /*1d5760*/  IMAD.MOV.U32 R88, RZ, RZ, R233 ;  /* 0x000000ffff587224 */ /* 0x000fc600078e00e9 */
[----:B------:R-:W2:Y:S04]  /*1d5770*/  LDL.LU R233, [R1+0x7bc] ;  /* 0x0007bc0001e97983 */ /* 0x000ea80000300800 */
[----:B------:R1:W-:Y:S01]  /*1d5780*/  STL.64 [R1+0x5600], R82 ;  /* 0x0056005201007387 */ /* 0x0003e20000100a00 */
[----:B------:R-:W-:Y:S01]  /*1d5790*/  IMAD.MOV.U32 R91, RZ, RZ, R229 ;  /* 0x000000ffff5b7224 */ /* 0x000fe200078e00e5 */
[----:B------:R-:W-:Y:S02]  /*1d57a0*/  MOV R90, R224 ;  /* 0x000000e0005a7202 */ /* 0x000fe40000000f00 */
[----:B------:R1:W-:Y:S01]  /*1d57b0*/  STL.64 [R1+0x55f8], R84 ;  /* 0x0055f85401007387 */ /* 0x0003e20000100a00 */
[----:B------:R-:W-:-:S03]  /*1d57c0*/  IMAD.MOV.U32 R93, RZ, RZ, R225 ;  /* 0x000000ffff5d7224 */ /* 0x000fc600078e00e1 */
[----:B------:R1:W-:Y:S01]  /*1d57d0*/  STL.64 [R1+0x55f0], R86 ;  /* 0x0055f05601007387 */ /* 0x0003e20000100a00 */
[----:B------:R-:W-:-:S03]  /*1d57e0*/  IMAD.MOV.U32 R92, RZ, RZ, R46 ;  /* 0x000000ffff5c7224 */ /* 0x000fc600078e002e */
[----:B------:R1:W-:Y:S04]  /*1d57f0*/  STL.64 [R1+0x55e8], R88 ;  /* 0x0055e85801007387 */ /* 0x0003e80000100a00 */
[----:B------:R1:W-:Y:S04]  /*1d5800*/  STL.64 [R1+0x55e0], R90 ;  /* 0x0055e05a01007387 */ /* 0x0003e80000100a00 */
[----:B------:R1:W-:Y:S01]  /*1d5810*/  STL.64 [R1+0x55d8], R92 ;  /* 0x0055d85c01007387 */ /* 0x0003e20000100a00 */
[----:B----4-:R-:W-:-:S04]  /*1d5820*/  LOP3.LUT R37, R37, R36, RZ, 0x3c, !PT ;  /* 0x0000002425257212 */ /* 0x010fc800078e3cff */
[----:B------:R-:W-:-:S04]  /*1d5830*/  LOP3.LUT R36, R37, R36, RZ, 0x3c, !PT ;  /* 0x0000002425247212 */ /* 0x000fc800078e3cff */
[----:B------:R-:W-:-:S05]  /*1d5840*/  LOP3.LUT R37, R37, R36, RZ, 0x3c, !PT ;  /* 0x0000002425257212 */ /* 0x000fca00078e3cff */
[----:B------:R4:W-:Y:S04]  /*1d5850*/  STL.64 [R1+0x55d0], R36 ;  /* 0x0055d02401007387 */ /* 0x0009e80000100a00 */
        /* <DEDUP_REMOVED lines=12> */
[----:B------:R-:W4:Y:S01]  /*1d5920*/  LDL.LU R5, [R1+0x77c] ;  /* 0x00077c0001057983 */ /* 0x000f220000300800 */
[----:B------:R-:W-:-:S04]  /*1d5930*/  LOP3.LUT R61, R61, R60, RZ, 0x3c, !PT ;  /* 0x0000003c3d3d7212 */ /* 0x000fc800078e3cff */
[----:B------:R-:W-:-:S04]  /*1d5940*/  LOP3.LUT R60, R61, R60, RZ, 0x3c, !PT ;  /* 0x0000003c3d3c7212 */ /* 0x000fc800078e3cff */
[----:B------:R-:W-:-:S05]  /*1d5950*/  LOP3.LUT R61, R61, R60, RZ, 0x3c, !PT ;  /* 0x0000003c3d3d7212 */ /* 0x000fca00078e3cff */
[----:B------:R1:W-:Y:S01]  /*1d5960*/  STL.64 [R1+0x55c8], R60 ;  /* 0x0055c83c01007387 */ /* 0x0003e20000100a00 */
[----:B---3--:R-:W-:-:S03]  /*1d5970*/  IMAD.MOV.U32 R225, RZ, RZ, R52 ;  /* 0x000000ffffe17224 */ /* 0x008fc600078e0034 */
[----:B------:R-:W3:Y:S01]  /*1d5980*/  LDL.LU R52, [R1+0x6fc] ;  /* 0x0006fc0001347983 */ /* 0x000ee20000300800 */
[----:B--2---:R-:W-:-:S03]  /*1d5990*/  IMAD.MOV.U32 R224, RZ, RZ, R53 ;  /* 0x000000ffffe07224 */ /* 0x004fc600078e0035 */
[----:B------:R-:W2:Y:S01]  /*1d59a0*/  LDL.LU R53, [R1+0x744] ;  /* 0x0007440001357983 */ /* 0x000ea20000300800 */
[----:B------:R-:W-:-:S04]  /*1d59b0*/  LOP3.LUT R235, R235, R234, RZ, 0x3c, !PT ;  /* 0x000000eaebeb7212 */ /* 0x000fc800078e3cff */
[----:B------:R-:W-:-:S04]  /*1d59c0*/  LOP3.LUT R234, R235, R234, RZ, 0x3c, !PT ;  /* 0x000000eaebea7212 */ /* 0x000fc800078e3cff */
[----:B------:R-:W-:-:S05]  /*1d59d0*/  LOP3.LUT R235, R235, R234, RZ, 0x3c, !PT ;  /* 0x000000eaebeb7212 */ /* 0x000fca00078e3cff */
[----:B------:R1:W-:Y:S04]  /*1d59e0*/  STL.64 [R1+0x55c0], R234 ;  /* 0x0055c0ea01007387 */ /* 0x0003e80000100a00 */
[----:B------:R-:W2:Y:S04]  /*1d59f0*/  LDL.LU R206, [R1+0x700] ;  /* 0x0007000001ce7983 */ /* 0x000ea80000300800 */
[----:B------:R-:W2:Y:S04]  /*1d5a00*/  LDL.LU R207, [R1+0x748] ;  /* 0x0007480001cf7983 */ /* 0x000ea80000300800 */
[----:B------:R-:W2:Y:S04]  /*1d5a10*/  LDL.LU R250, [R1+0x704] ;  /* 0x0007040001fa7983 */ /* 0x000ea80000300800 */
[----:B------:R-:W2:Y:S04]  /*1d5a20*/  LDL.LU R251, [R1+0x74c] ;  /* 0x00074c0001fb7983 */ /* 0x000ea80000300800 */
[----:B------:R-:W2:Y:S04]  /*1d5a30*/  LDL.LU R248, [R1+0x708] ;  /* 0x0007080001f87983 */ /* 0x000ea80000300800 */
[----:B------:R-:W2:Y:S01]  /*1d5a40*/  LDL.LU R249, [R1+0x760] ;  /* 0x0007600001f97983 */ /* 0x000ea20000300800 */
[----:B------:R-:W-:-:S02]  /*1d5a50*/  LOP3.LUT R231, R231, R230, RZ, 0x3c, !PT ;  /* 0x000000e6e7e77212 */ /* 0x000fc400078e3cff */
[----:B------:R-:W-:Y:S01]  /*1d5a60*/  LOP3.LUT R233, R233, R232, RZ, 0x3c, !PT ;  /* 0x000000e8e9e97212 */ /* 0x000fe200078e3cff */
[----:B------:R-:W2:Y:S01]  /*1d5a70*/  LDL.LU R246, [R1+0x6c0] ;  /* 0x0006c00001f67983 */ /* 0x000ea20000300800 */
[----:B------:R-:W-:Y:S02]  /*1d5a80*/  LOP3.LUT R230, R231, R230, RZ, 0x3c, !PT ;  /* 0x000000e6e7e67212 */ /* 0x000fe400078e3cff */
[----:B------:R-:W-:Y:S01]  /*1d5a90*/  LOP3.LUT R232, R233, R232, RZ, 0x3c, !PT ;  /* 0x000000e8e9e87212 */ /* 0x000fe200078e3cff */
[----:B------:R-:W2:Y:S01]  /*1d5aa0*/  LDL.LU R247, [R1+0x70c] ;  /* 0x00070c0001f77983 */ /* 0x000ea20000300800 */
[----:B------:R-:W-:-:S03]  /*1d5ab0*/  LOP3.LUT R231, R231, R230, RZ, 0x3c, !PT ;  /* 0x000000e6e7e77212 */ /* 0x000fc600078e3cff */
[----:B------:R-:W2:Y:S01]  /*1d5ac0*/  LDL.LU R244, [R1+0x6c4] ;  /* 0x0006c40001f47983 */ /* 0x000ea20000300800 */
[----:B------:R-:W-:-:S03]  /*1d5ad0*/  LOP3.LUT R233, R233, R232, RZ, 0x3c, !PT ;  /* 0x000000e8e9e97212 */ /* 0x000fc600078e3cff */
[----:B------:R-:W2:Y:S04]  /*1d5ae0*/  LDL.LU R245, [R1+0x710] ;  /* 0x0007100001f57983 */ /* 0x000ea80000300800 */
[----:B------:R-:W2:Y:S04]  /*1d5af0*/  LDL.LU R193, [R1+0x6c8] ;  /* 0x0006c80001c17983 */ /* 0x000ea80000300800 */
[----:B------:R-:W2:Y:S04]  /*1d5b00*/  LDL.LU R190, [R1+0x714] ;  /* 0x0007140001be7983 */ /* 0x000ea80000300800 */
[----:B------:R-:W2:Y:S04]  /*1d5b10*/  LDL.LU R191, [R1+0x6a4] ;  /* 0x0006a40001bf7983 */ /* 0x000ea80000300800 */
[----:B------:R-:W2:Y:S04]  /*1d5b20*/  LDL.LU R208, [R1+0x6cc] ;  /* 0x0006cc0001d07983 */ /* 0x000ea80000300800 */
[----:B------:R1:W-:Y:S04]  /*1d5b30*/  STL.64 [R1+0x55b8], R230 ;  /* 0x0055b8e601007387 */ /* 0x0003e80000100a00 */
[----:B------:R1:W-:Y:S04]  /*1d5b40*/  STL.64 [R1+0x55b0], R46 ;  /* 0x0055b02e01007387 */ /* 0x0003e80000100a00 */
[----:B------:R1:W-:Y:S04]  /*1d5b50*/  STL.64 [R1+0x55a8], R224 ;  /* 0x0055a8e001007387 */ /* 0x0003e80000100a00 */
[----:B------:R1:W-:Y:S01]  /*1d5b60*/  STL.64 [R1+0x55a0], R232 ;  /* 0x0055a0e801007387 */ /* 0x0003e20000100a00 */
[----:B----4-:R-:W-:-:S04]  /*1d5b70*/  LOP3.LUT R229, R229, R228, RZ, 0x3c, !PT ;  /* 0x000000e4e5e57212 */ /* 0x010fc800078e3cff */
[----:B------:R-:W-:Y:S02]  /*1d5b80*/  LOP3.LUT R228, R229, R228, RZ, 0x3c, !PT ;  /* 0x000000e4e5e47212 */ /* 0x000fe400078e3cff */
[----:B------:R-:W-:-:S04]  /*1d5b90*/  LOP3.LUT R227, R227, R226, RZ, 0x3c, !PT ;  /* 0x000000e2e3e37212 */ /* 0x000fc800078e3cff */
[----:B------:R-:W-:Y:S02]  /*1d5ba0*/  LOP3.LUT R226, R227, R226, RZ, 0x3c, !PT ;  /* 0x000000e2e3e27212 */ /* 0x000fe400078e3cff */
[----:B------:R-:W-:Y:S02]  /*1d5bb0*/  LOP3.LUT R229, R229, R228, RZ, 0x3c, !PT ;  /* 0x000000e4e5e57212 */ /* 0x000fe400078e3cff */
[----:B------:R-:W-:-:S03]  /*1d5bc0*/  LOP3.LUT R227, R227, R226, RZ, 0x3c, !PT ;  /* 0x000000e2e3e37212 */ /* 0x000fc600078e3cff */
[----:B------:R4:W-:Y:S04]  /*1d5bd0*/  STL.64 [R1+0x5598], R228 ;  /* 0x005598e401007387 */ /* 0x0009e80000100a00 */
[----:B------:R1:W-:Y:S04]  /*1d5be0*/  STL.64 [R1+0x5590], R226 ;  /* 0x005590e201007387 */ /* 0x0003e80000100a00 */
[----:B------:R-:W4:Y:S01]  /*1d5bf0*/  LDL.LU R209, [R1+0x6a8] ;  /* 0x0006a80001d17983 */ /* 0x000f220000300800 */
[----:B------:R-:W-:-:S03]  /*1d5c00*/  IMAD.MOV.U32 R216, RZ, RZ, R5 ;  /* 0x000000ffffd87224 */ /* 0x000fc600078e0005 */
[----:B------:R-:W4:Y:S01]  /*1d5c10*/  LDL.LU R5, [R1+0x6d0] ;  /* 0x0006d00001057983 */ /* 0x000f220000300800 */
[----:B------:R-:W-:-:S04]  /*1d5c20*/  LOP3.LUT R223, R223, R222, RZ, 0x3c, !PT ;  /* 0x000000dedfdf7212 */ /* 0x000fc800078e3cff */
[----:B------:R-:W-:-:S04]  /*1d5c30*/  LOP3.LUT R222, R223, R222, RZ, 0x3c, !PT ;  /* 0x000000dedfde7212 */ /* 0x000fc800078e3cff */
[----:B------:R-:W-:-:S05]  /*1d5c40*/  LOP3.LUT R223, R223, R222, RZ, 0x3c, !PT ;  /* 0x000000dedfdf7212 */ /* 0x000fca00078e3cff */
[----:B------:R1:W-:Y:S01]  /*1d5c50*/  STL.64 [R1+0x5588], R222 ;  /* 0x005588de01007387 */ /* 0x0003e20000100a00 */
[----:B---3--:R-:W-:-:S03]  /*1d5c60*/  IMAD.MOV.U32 R197, RZ, RZ, R52 ;  /* 0x000000ffffc57224 */ /* 0x008fc600078e0034 */
[----:B------:R-:W3:Y:S01]  /*1d5c70*/  LDL.LU R52, [R1+0x6ac] ;  /* 0x0006ac0001347983 */ /* 0x000ee20000300800 */
[----:B--2---:R-:W-:-:S03]  /*1d5c80*/  MOV R196, R53 ;  /* 0x0000003500c47202 */ /* 0x004fc60000000f00 */
[----:B------:R-:W2:Y:S01]  /*1d5c90*/  LDL.LU R53, [R1+0x6d4] ;  /* 0x0006d40001357983 */ /* 0x000ea20000300800 */
[----:B------:R-:W-:Y:S02]  /*1d5ca0*/  LOP3.LUT R221, R221, R220, RZ, 0x3c, !PT ;  /* 0x000000dcdddd7212 */ /* 0x000fe400078e3cff */
[----:B------:R-:W-:Y:S02]  /*1d5cb0*/  LOP3.LUT R219, R219, R218, RZ, 0x3c, !PT ;  /* 0x000000dadbdb7212 */ /* 0x000fe400078e3cff */
[----:B------:R-:W-:Y:S02]  /*1d5cc0*/  LOP3.LUT R220, R221, R220, RZ, 0x3c, !PT ;  /* 0x000000dcdddc7212 */ /* 0x000fe400078e3cff */
[----:B------:R-:W-:Y:S02]  /*1d5cd0*/  LOP3.LUT R218, R219, R218, RZ, 0x3c, !PT ;  /* 0x000000dadbda7212 */ /* 0x000fe400078e3cff */
[----:B------:R-:W-:Y:S02]  /*1d5ce0*/  LOP3.LUT R221, R221, R220, RZ, 0x3c, !PT ;  /* 0x000000dcdddd7212 */ /* 0x000fe400078e3cff */
[----:B------:R-:W-:-:S02]  /*1d5cf0*/  LOP3.LUT R219, R219, R218, RZ, 0x3c, !PT ;  /* 0x000000dadbdb7212 */ /* 0x000fc400078e3cff */
[----:B------:R-:W-:-:S04]  /*1d5d00*/  LOP3.LUT R207, R207, R206, RZ, 0x3c, !PT ;  /* 0x000000cecfcf7212 */ /* 0x000fc800078e3cff */
[----:B------:R-:W-:Y:S02]  /*1d5d10*/  LOP3.LUT R206, R207, R206, RZ, 0x3c, !PT ;  /* 0x000000cecfce7212 */ /* 0x000fe400078e3cff */
[----:B------:R-:W-:-:S04]  /*1d5d20*/  LOP3.LUT R251, R251, R250, RZ, 0x3c, !PT ;  /* 0x000000fafbfb7212 */ /* 0x000fc800078e3cff */
[----:B------:R-:W-:Y:S02]  /*1d5d30*/  LOP3.LUT R250, R251, R250, RZ, 0x3c, !PT ;  /* 0x000000fafbfa7212 */ /* 0x000fe400078e3cff */
[----:B------:R-:W-:Y:S01]  /*1d5d40*/  LOP3.LUT R249, R249, R248, RZ, 0x3c, !PT ;  /* 0x000000f8f9f97212 */ /* 0x000fe200078e3cff */
[----:B------:R1:W-:Y:S01]  /*1d5d50*/  STL.64 [R1+0x5580], R220 ;  /* 0x005580dc01007387 */ /* 0x0003e20000100a00 */
[----:B------:R-:W-:Y:S02]  /*1d5d60*/  LOP3.LUT R207, R207, R206, RZ, 0x3c, !PT ;  /* 0x000000cecfcf7212 */ /* 0x000fe400078e3cff */
[----:B------:R-:W-:Y:S01]  /*1d5d70*/  LOP3.LUT R248, R249, R248, RZ, 0x3c, !PT ;  /* 0x000000f8f9f87212 */ /* 0x000fe200078e3cff */
[----:B------:R1:W-:Y:S01]  /*1d5d80*/  STL.64 [R1+0x5578], R218 ;  /* 0x005578da01007387 */ /* 0x0003e20000100a00 */
[----:B------:R-:W-:Y:S02]  /*1d5d90*/  LOP3.LUT R251, R251, R250, RZ, 0x3c, !PT ;  /* 0x000000fafbfb7212 */ /* 0x000fe400078e3cff */
[----:B------:R-:W-:Y:S01]  /*1d5da0*/  LOP3.LUT R249, R249, R248, RZ, 0x3c, !PT ;  /* 0x000000f8f9f97212 */ /* 0x000fe200078e3cff */
[----:B------:R1:W-:Y:S01]  /*1d5db0*/  STL.64 [R1+0x5570], R216 ;  /* 0x005570d801007387 */ /* 0x0003e20000100a00 */
[----:B------:R-:W-:-:S03]  /*1d5dc0*/  LOP3.LUT R247, R247, R246, RZ, 0x3c, !PT ;  /* 0x000000f6f7f77212 */ /* 0x000fc600078e3cff */
[----:B------:R1:W-:Y:S04]  /*1d5dd0*/  STL.64 [R1+0x5568], R196 ;  /* 0x005568c401007387 */ /* 0x0003e80000100a00 */
[----:B------:R1:W-:Y:S04]  /*1d5de0*/  STL.64 [R1+0x5560], R206 ;  /* 0x005560ce01007387 */ /* 0x0003e80000100a00 */
[----:B------:R-:W-:Y:S01]  /*1d5df0*/  STL.64 [R1+0x5558], R250 ;  /* 0x005558fa01007387 */ /* 0x000fe20000100a00 */
[----:B------:R-:W-:-:S03]  /*1d5e00*/  LOP3.LUT R245, R245, R244, RZ, 0x3c, !PT ;  /* 0x000000f4f5f57212 */ /* 0x000fc600078e3cff */
[----:B------:R-:W-:Y:S01]  /*1d5e10*/  STL.64 [R1+0x5550], R248 ;  /* 0x005550f801007387 */ /* 0x000fe20000100a00 */
[----:B------:R-:W-:-:S03]  /*1d5e20*/  LOP3.LUT R246, R247, R246, RZ, 0x3c, !PT ;  /* 0x000000f6f7f67212 */ /* 0x000fc600078e3cff */
[----:B------:R-:W2:Y:S04]  /*1d5e30*/  LDL.LU R177, [R1+0x6b0] ;  /* 0x0006b00001b17983 */ /* 0x000ea80000300800 */
[----:B------:R-:W2:Y:S04]  /*1d5e40*/  LDL.LU R174, [R1+0x6d8] ;  /* 0x0006d80001ae7983 */ /* 0x000ea80000300800 */
[----:B------:R-:W2:Y:S01]  /*1d5e50*/  LDL.LU R175, [R1+0x668] ;  /* 0x0006680001af7983 */ /* 0x000ea20000300800 */
[----:B------:R-:W-:-:S03]  /*1d5e60*/  LOP3.LUT R244, R245, R244, RZ, 0x3c, !PT ;  /* 0x000000f4f5f47212 */ /* 0x000fc600078e3cff */
[----:B------:R-:W2:Y:S01]  /*1d5e70*/  LDL.LU R172, [R1+0x6b4] ;  /* 0x0006b40001ac7983 */ /* 0x000ea20000300800 */
[----:B------:R-:W-:-:S03]  /*1d5e80*/  LOP3.LUT R247, R247, R246, RZ, 0x3c, !PT ;  /* 0x000000f6f7f77212 */ /* 0x000fc600078e3cff */
[----:B------:R-:W2:Y:S04]  /*1d5e90*/  LDL.LU R173, [R1+0x66c] ;  /* 0x00066c0001ad7983 */ /* 0x000ea80000300800 */
[----:B------:R-:W2:Y:S01]  /*1d5ea0*/  LDL.LU R170, [R1+0x6b8] ;  /* 0x0006b80001aa7983 */ /* 0x000ea20000300800 */
[----:B------:R-:W-:-:S03]  /*1d5eb0*/  IMAD.MOV.U32 R215, RZ, RZ, R193 ;  /* 0x000000ffffd77224 */ /* 0x000fc600078e00c1 */
[----:B------:R-:W2:Y:S01]  /*1d5ec0*/  LDL.LU R171, [R1+0x670] ;  /* 0x0006700001ab7983 */ /* 0x000ea20000300800 */
[----:B------:R-:W-:-:S03]  /*1d5ed0*/  LOP3.LUT R245, R245, R244, RZ, 0x3c, !PT ;  /* 0x000000f4f5f57212 */ /* 0x000fc600078e3cff */
[----:B------:R-:W2:Y:S01]  /*1d5ee0*/  LDL.LU R194, [R1+0x6bc] ;  /* 0x0006bc0001c27983 */ /* 0x000ea20000300800 */
[----:B------:R-:W-:-:S03]  /*1d5ef0*/  IMAD.MOV.U32 R214, RZ, RZ, R190 ;  /* 0x000000ffffd67224 */ /* 0x000fc600078e00be */
[----:B------:R-:W2:Y:S01]  /*1d5f00*/  LDL.LU R195, [R1+0x61c] ;  /* 0x00061c0001c37983 */ /* 0x000ea20000300800 */
[----:B------:R-:W-:-:S03]  /*1d5f10*/  IMAD.MOV.U32 R213, RZ, RZ, R191 ;  /* 0x000000ffffd57224 */ /* 0x000fc600078e00bf */
[----:B------:R-:W2:Y:S04]  /*1d5f20*/  LDL.LU R192, [R1+0x674] ;  /* 0x0006740001c07983 */ /* 0x000ea80000300800 */
[----:B------:R-:W2:Y:S04]  /*1d5f30*/  LDL.LU R193, [R1+0x620] ;  /* 0x0006200001c17983 */ /* 0x000ea80000300800 */
[----:B------:R-:W2:Y:S04]  /*1d5f40*/  LDL.LU R190, [R1+0x678] ;  /* 0x0006780001be7983 */ /* 0x000ea80000300800 */
[----:B------:R-:W-:Y:S04]  /*1d5f50*/  STL.64 [R1+0x5548], R246 ;  /* 0x005548f601007387 */ /* 0x000fe80000100a00 */
[----:B------:R-:W2:Y:S01]  /*1d5f60*/  LDL.LU R191, [R1+0x624] ;  /* 0x0006240001bf7983 */ /* 0x000ea20000300800 */
[----:B------:R-:W-:Y:S01]  /*1d5f70*/  MOV R212, R208 ;  /* 0x000000d000d47202 */ /* 0x000fe20000000f00 */
[----:B----4-:R-:W-:-:S02]  /*1d5f80*/  IMAD.MOV.U32 R210, RZ, RZ, R5 ;  /* 0x000000ffffd27224 */ /* 0x010fc400078e0005 */
[----:B------:R-:W4:Y:S04]  /*1d5f90*/  LDL.LU R5, [R1+0x67c] ;  /* 0x00067c0001057983 */ /* 0x000f280000300800 */
[----:B------:R-:W-:Y:S04]  /*1d5fa0*/  STL.64 [R1+0x5540], R244 ;  /* 0x005540f401007387 */ /* 0x000fe80000100a00 */
        /* <DEDUP_REMOVED lines=16> */
[----:B------:R-:W2:Y:S04]  /*1d60b0*/  LDL.LU R53, [R1+0x614] ;  /* 0x0006140001357983 */ /* 0x000ea80000300800 */
[----:B------:R-:W-:Y:S04]  /*1d60c0*/  STL.64 [R1+0x5538], R214 ;  /* 0x005538d601007387 */ /* 0x000fe80000100a00 */
[----:B------:R-:W-:Y:S04]  /*1d60d0*/  STL.64 [R1+0x5530], R212 ;  /* 0x005530d401007387 */ /* 0x000fe80000100a00 */
[----:B------:R-:W-:Y:S04]  /*1d60e0*/  STL.64 [R1+0x5528], R210 ;  /* 0x005528d201007387 */ /* 0x000fe80000100a00 */
[----:B------:R-:W-:Y:S01]  /*1d60f0*/  STL.64 [R1+0x5520], R208 ;  /* 0x005520d001007387 */ /* 0x000fe20000100a00 */
[----:B------:R-:W-:-:S02]  /*1d6100*/  IMAD.MOV.U32 R205, RZ, RZ, R177 ;  /* 0x000000ffffcd7224 */ /* 0x000fc400078e00b1 */
[----:B------:R-:W-:Y:S02]  /*1d6110*/  IMAD.MOV.U32 R204, RZ, RZ, R174 ;  /* 0x000000ffffcc7224 */ /* 0x000fe400078e00ae */
[----:B------:R-:W-:Y:S01]  /*1d6120*/  IMAD.MOV.U32 R203, RZ, RZ, R175 ;  /* 0x000000ffffcb7224 */ /* 0x000fe200078e00af */
[----:B------:R-:W-:Y:S02]  /*1d6130*/  MOV R202, R172 ;  /* 0x000000ac00ca7202 */ /* 0x000fe40000000f00 */
[----:B------:R-:W-:Y:S01]  /*1d6140*/  STL.64 [R1+0x5518], R204 ;  /* 0x005518cc01007387 */ /* 0x000fe20000100a00 */
[----:B------:R-:W-:-:S03]  /*1d6150*/  IMAD.MOV.U32 R201, RZ, RZ, R173 ;  /* 0x000000ffffc97224 */ /* 0x000fc600078e00ad */
[----:B------:R-:W-:Y:S01]  /*1d6160*/  STL.64 [R1+0x5510], R202 ;  /* 0x005510ca01007387 */ /* 0x000fe20000100a00 */
[----:B------:R-:W-:-:S03]  /*1d6170*/  IMAD.MOV.U32 R200, RZ, RZ, R170 ;  /* 0x000000ffffc87224 */ /* 0x000fc600078e00aa */
[----:B------:R-:W2:Y:S01]  /*1d6180*/  LDL.LU R175, [R1+0x5a8] ;  /* 0x0005a80001af7983 */ /* 0x000ea20000300800 */
[----:B------:R-:W-:-:S03]  /*1d6190*/  IMAD.MOV.U32 R199, RZ, RZ, R171 ;  /* 0x000000ffffc77224 */ /* 0x000fc600078e00ab */
[----:B------:R-:W2:Y:S01]  /*1d61a0*/  LDL.LU R172, [R1+0x618] ;  /* 0x0006180001ac7983 */ /* 0x000ea20000300800 */
[----:B------:R-:W-:-:S03]  /*1d61b0*/  MOV R198, R194 ;  /* 0x000000c200c67202 */ /* 0x000fc60000000f00 */
[----:B------:R-:W-:Y:S04]  /*1d61c0*/  STL.64 [R1+0x5508], R200 ;  /* 0x005508c801007387 */ /* 0x000fe80000100a00 */
[----:B------:R-:W2:Y:S01]  /*1d61d0*/  LDL.LU R173, [R1+0x558] ;  /* 0x0005580001ad7983 */ /* 0x000ea20000300800 */
[----:B------:R-:W-:Y:S02]  /*1d61e0*/  IMAD.MOV.U32 R194, RZ, RZ, R192 ;  /* 0x000000ffffc27224 */ /* 0x000fe400078e00c0 */
[----:B------:R-:W-:Y:S01]  /*1d61f0*/  IMAD.MOV.U32 R192, RZ, RZ, R190 ;  /* 0x000000ffffc07224 */ /* 0x000fe200078e00be */
[----:B----4-:R-:W-:Y:S02]  /*1d6200*/  MOV R190, R5 ;  /* 0x0000000500be7202 */ /* 0x010fe40000000f00 */
[----:B------:R-:W4:Y:S01]  /*1d6210*/  LDL.LU R5, [R1+0x5ac] ;  /* 0x0005ac0001057983 */ /* 0x000f220000300800 */
[----:B------:R-:W-:-:S04]  /*1d6220*/  LOP3.LUT R189, R189, R188, RZ, 0x3c, !PT ;  /* 0x000000bcbdbd7212 */ /* 0x000fc800078e3cff */
[----:B------:R-:W-:Y:S02]  /*1d6230*/  LOP3.LUT R188, R189, R188, RZ, 0x3c, !PT ;  /* 0x000000bcbdbc7212 */ /* 0x000fe400078e3cff */
[----:B------:R-:W-:-:S04]  /*1d6240*/  LOP3.LUT R187, R187, R186, RZ, 0x3c, !PT ;  /* 0x000000babbbb7212 */ /* 0x000fc800078e3cff */
[----:B------:R-:W-:Y:S02]  /*1d6250*/  LOP3.LUT R186, R187, R186, RZ, 0x3c, !PT ;  /* 0x000000babbba7212 */ /* 0x000fe400078e3cff */
[----:B------:R-:W-:Y:S01]  /*1d6260*/  LOP3.LUT R185, R185, R184, RZ, 0x3c, !PT ;  /* 0x000000b8b9b97212 */ /* 0x000fe200078e3cff */
[----:B------:R-:W-:Y:S01]  /*1d6270*/  STL.64 [R1+0x5500], R198 ;  /* 0x005500c601007387 */ /* 0x000fe20000100a00 */
[----:B------:R-:W-:Y:S02]  /*1d6280*/  LOP3.LUT R189, R189, R188, RZ, 0x3c, !PT ;  /* 0x000000bcbdbd7212 */ /* 0x000fe400078e3cff */
[----:B------:R-:W-:Y:S01]  /*1d6290*/  LOP3.LUT R184, R185, R184, RZ, 0x3c, !PT ;  /* 0x000000b8b9b87212 */ /* 0x000fe200078e3cff */
[----:B------:R-:W-:Y:S01]  /*1d62a0*/  STL.64 [R1+0x54f8], R194 ;  /* 0x0054f8c201007387 */ /* 0x000fe20000100a00 */
[----:B------:R-:W-:Y:S02]  /*1d62b0*/  LOP3.LUT R187, R187, R186, RZ, 0x3c, !PT ;  /* 0x000000babbbb7212 */ /* 0x000fe400078e3cff */
[----:B------:R-:W-:Y:S01]  /*1d62c0*/  LOP3.LUT R185, R185, R184, RZ, 0x3c, !PT ;  /* 0x000000b8b9b97212 */ /* 0x000fe200078e3cff */
        /* <DEDUP_REMOVED lines=10> */
[----:B------:R-:W4:Y:S01]  /*1d6370*/  LDL.LU R167, [R1+0x564] ;  /* 0x0005640001a77983 */ /* 0x000f220000300800 */
[----:B---3--:R-:W-:-:S03]  /*1d6380*/  IMAD.MOV.U32 R177, RZ, RZ, R52 ;  /* 0x000000ffffb17224 */ /* 0x008fc600078e0034 */
[----:B------:R-:W3:Y:S01]  /*1d6390*/  LDL.LU R164, [R1+0x540] ;  /* 0x0005400001a47983 */ /* 0x000ee20000300800 */
[----:B--2---:R-:W-:-:S03]  /*1d63a0*/  IMAD.MOV.U32 R176, RZ, RZ, R53 ;  /* 0x000000ffffb07224 */ /* 0x004fc600078e0035 */
[----:B------:R-:W3:Y:S04]  /*1d63b0*/  LDL.LU R165, [R1+0x568] ;  /* 0x0005680001a57983 */ /* 0x000ee80000300800 */
[----:B------:R-:W2:Y:S04]  /*1d63c0*/  LDL.LU R162, [R1+0x544] ;  /* 0x0005440001a27983 */ /* 0x000ea80000300800 */
[----:B------:R-:W2:Y:S04]  /*1d63d0*/  LDL.LU R163, [R1+0x56c] ;  /* 0x00056c0001a37983 */ /* 0x000ea80000300800 */
[----:B------:R-:W2:Y:S04]  /*1d63e0*/  LDL.LU R52, [R1+0x548] ;  /* 0x0005480001347983 */ /* 0x000ea80000300800 */
[----:B------:R-:W3:Y:S01]  /*1d63f0*/  LDL.LU R53, [R1+0x570] ;  /* 0x0005700001357983 */ /* 0x000ee20000300800 */
[----:B------:R-:W-:-:S02]  /*1d6400*/  LOP3.LUT R183, R183, R182, RZ, 0x3c, !PT ;  /* 0x000000b6b7b77212 */ /* 0x000fc400078e3cff */
[----:B------:R-:W-:Y:S02]  /*1d6410*/  LOP3.LUT R181, R181, R180, RZ, 0x3c, !PT ;  /* 0x000000b4b5b57212 */ /* 0x000fe400078e3cff */
[----:B------:R-:W-:Y:S02]  /*1d6420*/  LOP3.LUT R182, R183, R182, RZ, 0x3c, !PT ;  /* 0x000000b6b7b67212 */ /* 0x000fe400078e3cff */
[----:B------:R-:W-:Y:S02]  /*1d6430*/  LOP3.LUT R180, R181, R180, RZ, 0x3c, !PT ;  /* 0x000000b4b5b47212 */ /* 0x000fe400078e3cff */
[----:B------:R-:W-:Y:S02]  /*1d6440*/  LOP3.LUT R183, R183, R182, RZ, 0x3c, !PT ;  /* 0x000000b6b7b77212 */ /* 0x000fe400078e3cff */
[----:B------:R-:W-:-:S03]  /*1d6450*/  LOP3.LUT R181, R181, R180, RZ, 0x3c, !PT ;  /* 0x000000b4b5b57212 */ /* 0x000fc600078e3cff */
[----:B------:R-:W-:Y:S04]  /*1d6460*/  STL.64 [R1+0x54c8], R182 ;  /* 0x0054c8b601007387 */ /* 0x000fe80000100a00 */
[----:B------:R-:W3:Y:S04]  /*1d6470*/  LDL.LU R158, [R1+0x500] ;  /* 0x00050000019e7983 */ /* 0x000ee80000300800 */
[----:B------:R-:W3:Y:S04]  /*1d6480*/  LDL.LU R159, [R1+0x54c] ;  /* 0x00054c00019f7983 */ /* 0x000ee80000300800 */
        /* <DEDUP_REMOVED lines=9> */
[----:B------:R-:W-:-:S03]  /*1d6520*/  LOP3.LUT R179, R179, R178, RZ, 0x3c, !PT ;  /* 0x000000b2b3b37212 */ /* 0x000fc600078e3cff */
[----:B------:R-:W3:Y:S04]  /*1d6530*/  LDL.LU R148, [R1+0x4bc] ;  /* 0x0004bc0001947983 */ /* 0x000ee80000300800 */
[----:B------:R-:W3:Y:S04]  /*1d6540*/  LDL.LU R149, [R1+0x514] ;  /* 0x0005140001957983 */ /* 0x000ee80000300800 */
[----:B------:R-:W3:Y:S04]  /*1d6550*/  LDL.LU R146, [R1+0x4c0] ;  /* 0x0004c00001927983 */ /* 0x000ee80000300800 */
[----:B------:R-:W3:Y:S01]  /*1d6560*/  LDL.LU R147, [R1+0x518] ;  /* 0x0005180001937983 */ /* 0x000ee20000300800 */
[----:B------:R-:W-:-:S03]  /*1d6570*/  LOP3.LUT R178, R179, R178, RZ, 0x3c, !PT ;  /* 0x000000b2b3b27212 */ /* 0x000fc600078e3cff */
[----:B------:R-:W3:Y:S01]  /*1d6580*/  LDL.LU R139, [R1+0x488] ;  /* 0x00048800018b7983 */ /* 0x000ee20000300800 */
[----:B------:R-:W-:Y:S01]  /*1d6590*/  LOP3.LUT R179, R179, R178, RZ, 0x3c, !PT ;  /* 0x000000b2b3b37212 */ /* 0x000fe200078e3cff */
[----:B------:R-:W-:Y:S01]  /*1d65a0*/  IMAD.MOV.U32 R174, RZ, RZ, R172 ;  /* 0x000000ffffae7224 */ /* 0x000fe200078e00ac */
[----:B----4-:R-:W-:Y:S02]  /*1d65b0*/  MOV R172, R5 ;  /* 0x0000000500ac7202 */ /* 0x010fe40000000f00 */
[----:B------:R-:W4:Y:S04]  /*1d65c0*/  LDL.LU R5, [R1+0x4c4] ;  /* 0x0004c40001057983 */ /* 0x000f280000300800 */
[----:B------:R-:W-:Y:S04]  /*1d65d0*/  STL.64 [R1+0x54b8], R178 ;  /* 0x0054b8b201007387 */ /* 0x000fe80000100a00 */
[----:B------:R-:W-:Y:S04]  /*1d65e0*/  STL.64 [R1+0x54b0], R176 ;  /* 0x0054b0b001007387 */ /* 0x000fe80000100a00 */
[----:B------:R-:W-:Y:S04]  /*1d65f0*/  STL.64 [R1+0x54a8], R174 ;  /* 0x0054a8ae01007387 */ /* 0x000fe80000100a00 */
[----:B------:R-:W-:Y:S01]  /*1d6600*/  STL.64 [R1+0x54a0], R172 ;  /* 0x0054a0ac01007387 */ /* 0x000fe20000100a00 */
[----:B------:R-:W-:-:S04]  /*1d6610*/  LOP3.LUT R171, R171, R170, RZ, 0x3c, !PT ;  /* 0x000000aaabab7212 */ /* 0x000fc800078e3cff */
[----:B------:R-:W-:Y:S02]  /*1d6620*/  LOP3.LUT R170, R171, R170, RZ, 0x3c, !PT ;  /* 0x000000aaabaa7212 */ /* 0x000fe400078e3cff */
[----:B------:R-:W-:-:S04]  /*1d6630*/  LOP3.LUT R169, R169, R168, RZ, 0x3c, !PT ;  /* 0x000000a8a9a97212 */ /* 0x000fc800078e3cff */
[----:B------:R-:W-:Y:S02]  /*1d6640*/  LOP3.LUT R168, R169, R168, RZ, 0x3c, !PT ;  /* 0x000000a8a9a87212 */ /* 0x000fe400078e3cff */
[----:B------:R-:W-:Y:S02]  /*1d6650*/  LOP3.LUT R171, R171, R170, RZ, 0x3c, !PT ;  /* 0x000000aaabab7212 */ /* 0x000fe400078e3cff */
[----:B------:R-:W-:-:S03]  /*1d6660*/  LOP3.LUT R169, R169, R168, RZ, 0x3c, !PT ;  /* 0x000000a8a9a97212 */ /* 0x000fc600078e3cff */
[----:B------:R-:W-:Y:S04]  /*1d6670*/  STL.64 [R1+0x5498], R170 ;  /* 0x005498aa01007387 */ /* 0x000fe80000100a00 */
[----:B------:R-:W-:Y:S01]  /*1d6680*/  STL.64 [R1+0x5490], R168 ;  /* 0x005490a801007387 */ /* 0x000fe20000100a00 */
[----:B--2---:R-:W-:-:S03]  /*1d6690*/  IMAD.MOV.U32 R161, RZ, RZ, R52 ;  /* 0x000000ffffa17224 */ /* 0x004fc600078e0034 */
[----:B------:R-:W2:Y:S01]  /*1d66a0*/  LDL.LU R52, [R1+0x48c] ;  /* 0x00048c0001347983 */ /* 0x000ea20000300800 */
[----:B---3--:R-:W-:-:S03]  /*1d66b0*/  IMAD.MOV.U32 R160, RZ, RZ, R53 ;  /* 0x000000ffffa07224 */ /* 0x008fc600078e0035 */
[----:B------:R-:W3:Y:S01]  /*1d66c0*/  LDL.LU R53, [R1+0x4c8] ;  /* 0x0004c80001357983 */ /* 0x000ee20000300800 */
[----:B------:R-:W-:Y:S02]  /*1d66d0*/  LOP3.LUT R167, R167, R166, RZ, 0x3c, !PT ;  /* 0x000000a6a7a77212 */ /* 0x000fe400078e3cff */
[----:B------:R-:W-:Y:S02]  /*1d66e0*/  LOP3.LUT R165, R165, R164, RZ, 0x3c, !PT ;  /* 0x000000a4a5a57212 */ /* 0x000fe400078e3cff */
[----:B------:R-:W-:Y:S02]  /*1d66f0*/  LOP3.LUT R166, R167, R166, RZ, 0x3c, !PT ;  /* 0x000000a6a7a67212 */ /* 0x000fe400078e3cff */
[----:B------:R-:W-:Y:S02]  /*1d6700*/  LOP3.LUT R163, R163, R162, RZ, 0x3c, !PT ;  /* 0x000000a2a3a37212 */ /* 0x000fe400078e3cff */
[----:B------:R-:W-:Y:S02]  /*1d6710*/  LOP3.LUT R164, R165, R164, RZ, 0x3c, !PT ;  /* 0x000000a4a5a47212 */ /* 0x000fe400078e3cff */
[----:B------:R-:W-:-:S02]  /*1d6720*/  LOP3.LUT R167, R167, R166, RZ, 0x3c, !PT ;  /* 0x000000a6a7a77212 */ /* 0x000fc400078e3cff */
[----:B------:R-:W-:Y:S02]  /*1d6730*/  LOP3.LUT R162, R163, R162, RZ, 0x3c, !PT ;  /* 0x000000a2a3a27212 */ /* 0x000fe400078e3cff */
[----:B------:R-:W-:Y:S02]  /*1d6740*/  LOP3.LUT R165, R165, R164, RZ, 0x3c, !PT ;  /* 0x000000a4a5a57212 */ /* 0x000fe400078e3cff */
[----:B------:R-:W-:Y:S01]  /*1d6750*/  LOP3.LUT R159, R159, R158, RZ, 0x3c, !PT ;  /* 0x0000009e9f9f7212 */ /* 0x000fe200078e3cff */
[----:B------:R-:W-:Y:S01]  /*1d6760*/  STL.64 [R1+0x5488], R166 ;  /* 0x005488a601007387 */ /* 0x000fe20000100a00 */
[----:B------:R-:W-:Y:S02]  /*1d6770*/  LOP3.LUT R163, R163, R162, RZ, 0x3c, !PT ;  /* 0x000000a2a3a37212 */ /* 0x000fe400078e3cff */
[----:B------:R-:W-:Y:S01]  /*1d6780*/  LOP3.LUT R158, R159, R158, RZ, 0x3c, !PT ;  /* 0x0000009e9f9e7212 */ /* 0x000fe200078e3cff */
[----:B------:R-:W3:Y:S01]  /*1d6790*/  LDL.LU R140, [R1+0x4a0] ;  /* 0x0004a000018c7983 */ /* 0x000ee20000300800 */
[----:B------:R-:W-:-:S03]  /*1d67a0*/  LOP3.LUT R157, R157, R156, RZ, 0x3c, !PT ;  /* 0x0000009c9d9d7212 */ /* 0x000fc600078e3cff */
[----:B------:R-:W3:Y:S01]  /*1d67b0*/  LDL.LU R141, [R1+0x4cc] ;  /* 0x0004cc00018d7983 */ /* 0x000ee20000300800 */
[----:B------:R-:W-:Y:S02]  /*1d67c0*/  LOP3.LUT R156, R157, R156, RZ, 0x3c, !PT ;  /* 0x0000009c9d9c7212 */ /* 0x000fe400078e3cff */
[----:B------:R-:W-:Y:S02]  /*1d67d0*/  LOP3.LUT R155, R155, R154, RZ, 0x3c, !PT ;  /* 0x0000009a9b9b7212 */ /* 0x000fe400078e3cff */
[----:B------:R-:W-:Y:S02]  /*1d67e0*/  LOP3.LUT R159, R159, R158, RZ, 0x3c, !PT ;  /* 0x0000009e9f9f7212 */ /* 0x000fe400078e3cff */
[----:B------:R-:W-:Y:S02]  /*1d67f0*/  LOP3.LUT R154, R155, R154, RZ, 0x3c, !PT ;  /* 0x0000009a9b9a7212 */ /* 0x000fe400078e3cff */
[----:B------:R-:W-:Y:S01]  /*1d6800*/  LOP3.LUT R153, R153, R152, RZ, 0x3c, !PT ;  /* 0x0000009899997212 */ /* 0x000fe200078e3cff */
[----:B------:R-:W-:Y:S01]  /*1d6810*/  STL.64 [R1+0x5480], R164 ;  /* 0x005480a401007387 */ /* 0x000fe20000100a00 */
[----:B------:R-:W-:-:S02]  /*1d6820*/  LOP3.LUT R157, R157, R156, RZ, 0x3c, !PT ;  /* 0x0000009c9d9d7212 */ /* 0x000fc400078e3cff */
        /* <DEDUP_REMOVED lines=8> */
[----:B------:R-:W-:Y:S01]  /*1d68b0*/  STL.64 [R1+0x5450], R152 ;  /* 0x0054509801007387 */ /* 0x000fe20000100a00 */
[----:B------:R-:W-:-:S03]  /*1d68c0*/  MOV R145, R139 ;  /* 0x0000008b00917202 */ /* 0x000fc60000000f00 */
[----:B------:R-:W3:Y:S04]  /*1d68d0*/  LDL.LU R138, [R1+0x4a4] ;  /* 0x0004a400018a7983 */ /* 0x000ee80000300800 */
[----:B------:R-:W3:Y:S01]  /*1d68e0*/  LDL.LU R139, [R1+0x4a8] ;  /* 0x0004a800018b7983 */ /* 0x000ee20000300800 */
[----:B------:R-:W-:-:S03]  /*1d68f0*/  LOP3.LUT R151, R151, R150, RZ, 0x3c, !PT ;  /* 0x0000009697977212 */ /* 0x000fc600078e3cff */
[----:B------:R-:W3:Y:S04]  /*1d6900*/  LDL.LU R136, [R1+0x44c] ;  /* 0x00044c0001887983 */ /* 0x000ee80000300800 */
[----:B------:R-:W3:Y:S04]  /*1d6910*/  LDL.LU R137, [R1+0x4ac] ;  /* 0x0004ac0001897983 */ /* 0x000ee80000300800 */
[----:B------:R-:W3:Y:S01]  /*1d6920*/  LDL.LU R134, [R1+0x450] ;  /* 0x0004500001867983 */ /* 0x000ee20000300800 */
[----:B------:R-:W-:-:S03]  /*1d6930*/  LOP3.LUT R150, R151, R150, RZ, 0x3c, !PT ;  /* 0x0000009697967212 */ /* 0x000fc600078e3cff */
[----:B------:R-:W3:Y:S01]  /*1d6940*/  LDL.LU R135, [R1+0x4b0] ;  /* 0x0004b00001877983 */ /* 0x000ee20000300800 */
[----:B------:R-:W-:-:S03]  /*1d6950*/  LOP3.LUT R151, R151, R150, RZ, 0x3c, !PT ;  /* 0x0000009697977212 */ /* 0x000fc600078e3cff */
[----:B------:R-:W3:Y:S04]  /*1d6960*/  LDL.LU R132, [R1+0x454] ;  /* 0x0004540001847983 */ /* 0x000ee80000300800 */
[----:B------:R-:W3:Y:S04]  /*1d6970*/  LDL.LU R133, [R1+0x458] ;  /* 0x0004580001857983 */ /* 0x000ee80000300800 */
[----:B------:R-:W3:Y:S04]  /*1d6980*/  LDL.LU R130, [R1+0x45c] ;  /* 0x00045c0001827983 */ /* 0x000ee80000300800 */
[----:B------:R-:W3:Y:S04]  /*1d6990*/  LDL.LU R131, [R1+0x460] ;  /* 0x0004600001837983 */ /* 0x000ee80000300800 */
[----:B------:R-:W3:Y:S01]  /*1d69a0*/  LDL.LU R127, [R1+0x43c] ;  /* 0x00043c00017f7983 */ /* 0x000ee20000300800 */
[----:B----4-:R-:W-:-:S03]  /*1d69b0*/  IMAD.MOV.U32 R144, RZ, RZ, R5 ;  /* 0x000000ffff907224 */ /* 0x010fc600078e0005 */
[----:B------:R-:W4:Y:S04]  /*1d69c0*/  LDL.LU R5, [R1+0x464] ;  /* 0x0004640001057983 */ /* 0x000f280000300800 */
[----:B------:R-:W-:Y:S01]  /*1d69d0*/  STL.64 [R1+0x5448], R150 ;  /* 0x0054489601007387 */ /* 0x000fe20000100a00 */
[----:B--2---:R-:W-:-:S03]  /*1d69e0*/  IMAD.MOV.U32 R143, RZ, RZ, R52 ;  /* 0x000000ffff8f7224 */ /* 0x004fc600078e0034 */
[----:B------:R-:W2:Y:S01]  /*1d69f0*/  LDL.LU R52, [R1+0x404] ;  /* 0x0004040001347983 */ /* 0x000ea20000300800 */
[----:B---3--:R-:W-:-:S03]  /*1d6a00*/  IMAD.MOV.U32 R142, RZ, RZ, R53 ;  /* 0x000000ffff8e7224 */ /* 0x008fc600078e0035 */
[----:B------:R-:W3:Y:S01]  /*1d6a10*/  LDL.LU R53, [R1+0x440] ;  /* 0x0004400001357983 */ /* 0x000ee20000300800 */
[----:B------:R-:W-:-:S04]  /*1d6a20*/  LOP3.LUT R149, R149, R148, RZ, 0x3c, !PT ;  /* 0x0000009495957212 */ /* 0x000fc800078e3cff */
[----:B------:R-:W-:-:S04]  /*1d6a30*/  LOP3.LUT R148, R149, R148, RZ, 0x3c, !PT ;  /* 0x0000009495947212 */ /* 0x000fc800078e3cff */
[----:B------:R-:W-:-:S05]  /*1d6a40*/  LOP3.LUT R149, R149, R148, RZ, 0x3c, !PT ;  /* 0x0000009495957212 */ /* 0x000fca00078e3cff */
        /* <DEDUP_REMOVED lines=15> */
[----:B------:R-:W-:-:S02]  /*1d6b40*/  LOP3.LUT R147, R147, R146, RZ, 0x3c, !PT ;  /* 0x0000009293937212 */ /* 0x000fc400078e3cff */
        /* <DEDUP_REMOVED lines=8> */
[----:B------:R-:W-:Y:S02]  /*1d6bd0*/  LOP3.LUT R135, R135, R134, RZ, 0x3c, !PT ;  /* 0x0000008687877212 */ /* 0x000fe400078e3cff */
[----:B------:R-:W-:Y:S01]  /*1d6be0*/  LOP3.LUT R141, R141, R140, RZ, 0x3c, !PT ;  /* 0x0000008c8d8d7212 */ /* 0x000fe200078e3cff */
[----:B------:R-:W-:Y:S01]  /*1d6bf0*/  STL.64 [R1+0x5438], R146 ;  /* 0x0054389201007387 */ /* 0x000fe20000100a00 */
[----:B------:R-:W-:Y:S02]  /*1d6c00*/  LOP3.LUT R139, R139, R138, RZ, 0x3c, !PT ;  /* 0x0000008a8b8b7212 */ /* 0x000fe400078e3cff */
[----:B------:R-:W-:Y:S01]  /*1d6c10*/  LOP3.LUT R134, R135, R134, RZ, 0x3c, !PT ;  /* 0x0000008687867212 */ /* 0x000fe200078e3cff */
[----:B------:R-:W-:Y:S01]  /*1d6c20*/  STL.64 [R1+0x5430], R144 ;  /* 0x0054309001007387 */ /* 0x000fe20000100a00 */
[----:B------:R-:W-:-:S02]  /*1d6c30*/  LOP3.LUT R137, R137, R136, RZ, 0x3c, !PT ;  /* 0x0000008889897212 */ /* 0x000fc400078e3cff */
[----:B------:R-:W-:Y:S01]  /*1d6c40*/  LOP3.LUT R135, R135, R134, RZ, 0x3c, !PT ;  /* 0x0000008687877212 */ /* 0x000fe200078e3cff */
[----:B------:R-:W-:Y:S04]  /*1d6c50*/  STL.64 [R1+0x5428], R142 ;  /* 0x0054288e01007387 */ /* 0x000fe80000100a00 */
[----:B------:R-:W-:Y:S04]  /*1d6c60*/  STL.64 [R1+0x5420], R140 ;  /* 0x0054208c01007387 */ /* 0x000fe80000100a00 */
[----:B------:R-:W-:Y:S01]  /*1d6c70*/  STL.64 [R1+0x5418], R138 ;  /* 0x0054188a01007387 */ /* 0x000fe20000100a00 */
[----:B------:R-:W-:-:S03]  /*1d6c80*/  MOV R129, R127 ;  /* 0x0000007f00817202 */ /* 0x000fc60000000f00 */
[----:B------:R-:W-:Y:S04]  /*1d6c90*/  STL.64 [R1+0x5410], R136 ;  /* 0x0054108801007387 */ /* 0x000fe80000100a00 */
        /* <DEDUP_REMOVED lines=25> */
[----:B------:R-:W-:Y:S01]  /*1d6e30*/  STL.64 [R1+0x53f0], R128 ;  /* 0x0053f08001007387 */ /* 0x000fe20000100a00 */
[----:B------:R-:W-:-:S03]  /*1d6e40*/  LOP3.LUT R119, R119, R118, RZ, 0x3c, !PT ;  /* 0x0000007677777212 */ /* 0x000fc600078e3cff */
[----:B------:R-:W-:Y:S04]  /*1d6e50*/  STL.64 [R1+0x57e0], R126 ;  /* 0x0057e07e01007387 */ /* 0x000fe80000100a00 */
[----:B------:R-:W-:Y:S04]  /*1d6e60*/  STL.64 [R1+0x57d8], R124 ;  /* 0x0057d87c01007387 */ /* 0x000fe80000100a00 */
[----:B------:R-:W-:Y:S01]  /*1d6e70*/  STL.64 [R1+0x57d0], R122 ;  /* 0x0057d07a01007387 */ /* 0x000fe20000100a00 */
[----:B------:R-:W-:-:S03]  /*1d6e80*/  LOP3.LUT R117, R117, R116, RZ, 0x3c, !PT ;  /* 0x0000007475757212 */ /* 0x000fc600078e3cff */
[----:B------:R-:W-:Y:S01]  /*1d6e90*/  STL.64 [R1+0x57c8], R120 ;  /* 0x0057c87801007387 */ /* 0x000fe20000100a00 */
[----:B------:R-:W-:-:S03]  /*1d6ea0*/  MOV R113, R106 ;  /* 0x0000006a00717202 */ /* 0x000fc60000000f00 */
[----:B------:R-:W3:Y:S01]  /*1d6eb0*/  LDL.LU R106, [R1+0x39c] ;  /* 0x00039c00016a7983 */ /* 0x000ee20000300800 */
[----:B------:R-:W-:-:S03]  /*1d6ec0*/  IMAD.MOV.U32 R112, RZ, RZ, R107 ;  /* 0x000000ffff707224 */ /* 0x000fc600078e006b */
[----:B------:R-:W3:Y:S01]  /*1d6ed0*/  LDL.LU R107, [R1+0x3a0] ;  /* 0x0003a000016b7983 */ /* 0x000ee20000300800 */
[----:B------:R-:W-:-:S03]  /*1d6ee0*/  LOP3.LUT R118, R119, R118, RZ, 0x3c, !PT ;  /* 0x0000007677767212 */ /* 0x000fc600078e3cff */
[----:B------:R-:W3:Y:S01]  /*1d6ef0*/  LDL.LU R26, [R1+0x330] ;  /* 0x00033000011a7983 */ /* 0x000ee20000300800 */
[----:B------:R-:W-:-:S03]  /*1d6f00*/  LOP3.LUT R116, R117, R116, RZ, 0x3c, !PT ;  /* 0x0000007475747212 */ /* 0x000fc600078e3cff */
[----:B------:R-:W3:Y:S01]  /*1d6f10*/  LDL.LU R27, [R1+0x3a4] ;  /* 0x0003a400011b7983 */ /* 0x000ee20000300800 */
[----:B------:R-:W-:-:S03]  /*1d6f20*/  LOP3.LUT R119, R119, R118, RZ, 0x3c, !PT ;  /* 0x0000007677777212 */ /* 0x000fc600078e3cff */
[----:B------:R-:W3:Y:S04]  /*1d6f30*/  LDL.LU R11, [R1+0x334] ;  /* 0x00033400010b7983 */ /* 0x000ee80000300800 */
[----:B------:R-:W3:Y:S04]  /*1d6f40*/  LDL.LU R10, [R1+0x338] ;  /* 0x00033800010a7983 */ /* 0x000ee80000300800 */
[----:B------:R-:W3:Y:S01]  /*1d6f50*/  LDL.LU R104, [R1+0x33c] ;  /* 0x00033c0001687983 */ /* 0x000ee20000300800 */
[----:B------:R-:W-:-:S03]  /*1d6f60*/  LOP3.LUT R117, R117, R116, RZ, 0x3c, !PT ;  /* 0x0000007475757212 */ /* 0x000fc600078e3cff */
[----:B------:R-:W3:Y:S04]  /*1d6f70*/  LDL.LU R105, [R1+0x340] ;  /* 0x0003400001697983 */ /* 0x000ee80000300800 */
[----:B------:R-:W3:Y:S04]  /*1d6f80*/  LDL.LU R102, [R1+0x344] ;  /* 0x0003440001667983 */ /* 0x000ee80000300800 */
[----:B------:R-:W3:Y:S04]  /*1d6f90*/  LDL.LU R103, [R1+0x348] ;  /* 0x0003480001677983 */ /* 0x000ee80000300800 */
[----:B------:R-:W3:Y:S04]  /*1d6fa0*/  LDL.LU R100, [R1+0x2f0] ;  /* 0x0002f00001647983 */ /* 0x000ee80000300800 */
[----:B------:R-:W3:Y:S04]  /*1d6fb0*/  LDL.LU R101, [R1+0x2f4] ;  /* 0x0002f40001657983 */ /* 0x000ee80000300800 */
        /* <DEDUP_REMOVED lines=9> */
[----:B------:R-:W3:Y:S01]  /*1d7050*/  LDL.LU R81, [R1+0x2b4] ;  /* 0x0002b40001517983 */ /* 0x000ee20000300800 */
[----:B------:R-:W-:-:S02]  /*1d7060*/  IMAD.MOV.U32 R111, RZ, RZ, R109 ;  /* 0x000000ffff6f7224 */ /* 0x000fc400078e006d */
[----:B----4-:R-:W-:Y:S01]  /*1d7070*/  IMAD.MOV.U32 R110, RZ, RZ, R5 ;  /* 0x000000ffff6e7224 */ /* 0x010fe200078e0005 */
[----:B--2---:R-:W-:Y:S02]  /*1d7080*/  MOV R109, R52 ;  /* 0x00000034006d7202 */ /* 0x004fe40000000f00 */
[----:B------:R-:W2:Y:S01]  /*1d7090*/  LDL.LU R52, [R1+0x2b8] ;  /* 0x0002b80001347983 */ /* 0x000ea20000300800 */
[----:B---3--:R-:W-:-:S03]  /*1d70a0*/  IMAD.MOV.U32 R108, RZ, RZ, R53 ;  /* 0x000000ffff6c7224 */ /* 0x008fc600078e0035 */
[----:B------:R-:W2:Y:S04]  /*1d70b0*/  LDL.LU R53, [R1+0x2bc] ;  /* 0x0002bc0001357983 */ /* 0x000ea80000300800 */
[----:B------:R-:W3:Y:S04]  /*1d70c0*/  LDL.LU R35, [R1+0x2c0] ;  /* 0x0002c00001237983 */ /* 0x000ee80000300800 */
[----:B------:R-:W3:Y:S04]  /*1d70d0*/  LDL.LU R34, [R1+0x2c4] ;  /* 0x0002c40001227983 */ /* 0x000ee80000300800 */
[----:B------:R-:W4:Y:S04]  /*1d70e0*/  LDL.LU R31, [R1+0x2c8] ;  /* 0x0002c800011f7983 */ /* 0x000f280000300800 */
[----:B------:R-:W3:Y:S04]  /*1d70f0*/  LDL.LU R0, [R1+0x2cc] ;  /* 0x0002cc0001007983 */ /* 0x000ee80000300800 */
[----:B------:R-:W3:Y:S04]  /*1d7100*/  LDL.LU R252, [R1+0x288] ;  /* 0x0002880001fc7983 */ /* 0x000ee80000300800 */
[----:B------:R-:W3:Y:S01]  /*1d7110*/  LDL.LU R5, [R1+0x28c] ;  /* 0x00028c0001057983 */ /* 0x000ee20000300800 */
[----:B------:R-:W-:-:S04]  /*1d7120*/  LOP3.LUT R115, R115, R114, RZ, 0x3c, !PT ;  /* 0x0000007273737212 */ /* 0x000fc800078e3cff */
[----:B------:R-:W-:-:S04]  /*1d7130*/  LOP3.LUT R114, R115, R114, RZ, 0x3c, !PT ;  /* 0x0000007273727212 */ /* 0x000fc800078e3cff */
[----:B------:R-:W-:-:S05]  /*1d7140*/  LOP3.LUT R115, R115, R114, RZ, 0x3c, !PT ;  /* 0x0000007273737212 */ /* 0x000fca00078e3cff */
[----:B------:R-:W-:Y:S04]  /*1d7150*/  STL.64 [R1+0x57b0], R114 ;  /* 0x0057b07201007387 */ /* 0x000fe80000100a00 */
[----:B------:R-:W-:Y:S04]  /*1d7160*/  STL.64 [R1+0x57a8], R112 ;  /* 0x0057a87001007387 */ /* 0x000fe80000100a00 */
[----:B------:R-:W-:Y:S04]  /*1d7170*/  STL.64 [R1+0x57a0], R110 ;  /* 0x0057a06e01007387 */ /* 0x000fe80000100a00 */
[----:B------:R-:W-:Y:S01]  /*1d7180*/  STL.64 [R1+0x5798], R108 ;  /* 0x0057986c01007387 */ /* 0x000fe20000100a00 */
[----:B------:R-:W-:-:S04]  /*1d7190*/  LOP3.LUT R107, R107, R106, RZ, 0x3c, !PT ;  /* 0x0000006a6b6b7212 */ /* 0x000fc800078e3cff */
[----:B------:R-:W-:Y:S01]  /*1d71a0*/  LOP3.LUT R106, R107, R106, RZ, 0x3c, !PT ;  /* 0x0000006a6b6a7212 */ /* 0x000fe200078e3cff */
[----:B------:R-:W-:-:S03]  /*1d71b0*/  IMAD.MOV.U32 R13, RZ, RZ, R26 ;  /* 0x000000ffff0d7224 */ /* 0x000fc600078e001a */
[----:B------:R-:W-:Y:S01]  /*1d71c0*/  LOP3.LUT R107, R107, R106, RZ, 0x3c, !PT ;  /* 0x0000006a6b6b7212 */ /* 0x000fe200078e3cff */
[----:B------:R-:W-:-:S04]  /*1d71d0*/  IMAD.MOV.U32 R12, RZ, RZ, R27 ;  /* 0x000000ffff0c7224 */ /* 0x000fc800078e001b */
[----:B------:R-:W-:Y:S04]  /*1d71e0*/  STL.64 [R1+0x5790], R106 ;  /* 0x0057906a01007387 */ /* 0x000fe80000100a00 */
[----:B------:R1:W-:Y:S04]  /*1d71f0*/  STL.64 [R1+0x5788], R12 ;  /* 0x0057880c01007387 */ /* 0x0003e80000100a00 */
[----:B------:R-:W3:Y:S01]  /*1d7200*/  LDL.LU R28, [R1+0x290] ;  /* 0x00029000011c7983 */ /* 0x000ee20000300800 */
[----:B------:R-:W-:-:S03]  /*1d7210*/  LOP3.LUT R105, R105, R104, RZ, 0x3c, !PT ;  /* 0x0000006869697212 */ /* 0x000fc600078e3cff */
[----:B------:R-:W3:Y:S01]  /*1d7220*/  LDL.LU R29, [R1+0x294] ;  /* 0x00029400011d7983 */ /* 0x000ee20000300800 */
[----:B------:R-:W-:Y:S02]  /*1d7230*/  LOP3.LUT R104, R105, R104, RZ, 0x3c, !PT ;  /* 0x0000006869687212 */ /* 0x000fe400078e3cff */
[----:B------:R-:W-:-:S04]  /*1d7240*/  LOP3.LUT R103, R103, R102, RZ, 0x3c, !PT ;  /* 0x0000006667677212 */ /* 0x000fc800078e3cff */
[----:B------:R-:W-:Y:S02]  /*1d7250*/  LOP3.LUT R102, R103, R102, RZ, 0x3c, !PT ;  /* 0x0000006667667212 */ /* 0x000fe400078e3cff */
[----:B------:R-:W-:Y:S02]  /*1d7260*/  LOP3.LUT R101, R101, R100, RZ, 0x3c, !PT ;  /* 0x0000006465657212 */ /* 0x000fe400078e3cff */
[----:B------:R-:W-:Y:S02]  /*1d7270*/  LOP3.LUT R105, R105, R104, RZ, 0x3c, !PT ;  /* 0x0000006869697212 */ /* 0x000fe400078e3cff */
[----:B------:R-:W-:Y:S01]  /*1d7280*/  LOP3.LUT R100, R101, R100, RZ, 0x3c, !PT ;  /* 0x0000006465647212 */ /* 0x000fe200078e3cff */
[----:B------:R1:W-:Y:S01]  /*1d7290*/  STL.64 [R1+0x5780], R10 ;  /* 0x0057800a01007387 */ /* 0x0003e20000100a00 */
[----:B------:R-:W-:Y:S02]  /*1d72a0*/  LOP3.LUT R103, R103, R102, RZ, 0x3c, !PT ;  /* 0x0000006667677212 */ /* 0x000fe400078e3cff */
[-C--:B------:R-:W-:Y:S01]  /*1d72b0*/  LOP3.LUT R99, R99, R98.reuse, RZ, 0x3c, !PT ;  /* 0x0000006263637212 */ /* 0x080fe200078e3cff */
[----:B------:R-:W3:Y:S03]  /*1d72c0*/  LDL.LU R26, [R1+0x298] ;  /* 0x00029800011a7983 */ /* 0x000ee60000300800 */
[----:B------:R-:W-:Y:S01]  /*1d72d0*/  LOP3.LUT R98, R99, R98, RZ, 0x3c, !PT ;  /* 0x0000006263627212 */ /* 0x000fe200078e3cff */
[----:B------:R-:W3:Y:S01]  /*1d72e0*/  LDL.LU R27, [R1+0x29c] ;  /* 0x00029c00011b7983 */ /* 0x000ee20000300800 */
[----:B------:R-:W-:-:S02]  /*1d72f0*/  LOP3.LUT R101, R101, R100, RZ, 0x3c, !PT ;  /* 0x0000006465657212 */ /* 0x000fc400078e3cff */
[----:B------:R-:W-:-:S04]  /*1d7300*/  LOP3.LUT R97, R97, R96, RZ, 0x3c, !PT ;  /* 0x0000006061617212 */ /* 0x000fc800078e3cff */
        /* <DEDUP_REMOVED lines=25> */
[----:B--2---:R-:W-:-:S04]  /*1d74a0*/  LOP3.LUT R53, R53, R52, RZ, 0x3c, !PT ;  /* 0x0000003435357212 */ /* 0x004fc800078e3cff */
[----:B------:R-:W-:-:S04]  /*1d74b0*/  LOP3.LUT R52, R53, R52, RZ, 0x3c, !PT ;  /* 0x0000003435347212 */ /* 0x000fc800078e3cff */
[----:B------:R-:W-:Y:S02]  /*1d74c0*/  LOP3.LUT R53, R53, R52, RZ, 0x3c, !PT ;  /* 0x0000003435357212 */ /* 0x000fe400078e3cff */
[----:B----4-:R-:W-:Y:S01]  /*1d74d0*/  MOV R33, R31 ;  /* 0x0000001f00217202 */ /* 0x010fe20000000f00 */
[----:B---3--:R-:W-:Y:S02]  /*1d74e0*/  IMAD.MOV.U32 R32, RZ, RZ, R0 ;  /* 0x000000ffff207224 */ /* 0x008fe400078e0000 */
[----:B------:R-:W2:Y:S01]  /*1d74f0*/  LDL.LU R0, [R1+0x26c] ;  /* 0x00026c0001007983 */ /* 0x000ea20000300800 */
[----:B------:R-:W-:-:S03]  /*1d7500*/  IMAD.MOV.U32 R31, RZ, RZ, R252 ;  /* 0x000000ffff1f7224 */ /* 0x000fc600078e00fc */
[----:B------:R-:W3:Y:S01]  /*1d7510*/  LDL.LU R252, [R1+0x240] ;  /* 0x0002400001fc7983 */ /* 0x000ee20000300800 */
[----:B------:R-:W-:-:S03]  /*1d7520*/  IMAD.MOV.U32 R30, RZ, RZ, R5 ;  /* 0x000000ffff1e7224 */ /* 0x000fc600078e0005 */
[----:B------:R-:W4:Y:S04]  /*1d7530*/  LDL.LU R5, [R1+0x244] ;  /* 0x0002440001057983 */ /* 0x000f280000300800 */
[----:B------:R-:W-:Y:S04]  /*1d7540*/  STL.64 [R1+0x57f8], R52 ;  /* 0x0057f83401007387 */ /* 0x000fe80000100a00 */
[----:B-1----:R-:W4:Y:S04]  /*1d7550*/  LDL.64 R20, [R1+0x5748] ;  /* 0x0057480001147983 */ /* 0x002f280000100a00 */
[----:B------:R-:W4:Y:S04]  /*1d7560*/  LDL.64 R62, [R1+0x5740] ;  /* 0x00574000013e7983 */ /* 0x000f280000100a00 */
[----:B------:R-:W-:Y:S04]  /*1d7570*/  STL.64 [R1+0x57f0], R34 ;  /* 0x0057f02201007387 */ /* 0x000fe80000100a00 */
        /* <DEDUP_REMOVED lines=13> */
[----:B------:R-:W4:Y:S01]  /*1d7650*/  LDL.64 R240, [R1+0x56d0] ;  /* 0x0056d00001f07983 */ /* 0x000f220000100a00 */
[----:B------:R-:W-:-:S04]  /*1d7660*/  LOP3.LUT R29, R29, R28, RZ, 0x3c, !PT ;  /* 0x0000001c1d1d7212 */ /* 0x000fc800078e3cff */
[C---:B------:R-:W-:Y:S01]  /*1d7670*/  LOP3.LUT R28, R29.reuse, R28, RZ, 0x3c, !PT ;  /* 0x0000001c1d1c7212 */ /* 0x040fe200078e3cff */
[----:B------:R-:W-:Y:S03]  /*1d7680*/  STL.64 [R1+0x57e8], R32 ;  /* 0x0057e82001007387 */ /* 0x000fe60000100a00 */
[----:B------:R-:W-:Y:S01]  /*1d7690*/  LOP3.LUT R29, R29, R28, RZ, 0x3c, !PT ;  /* 0x0000001c1d1d7212 */ /* 0x000fe200078e3cff */
[----:B------:R-:W-:Y:S04]  /*1d76a0*/  STL.64 [R1+0x5820], R30 ;  /* 0x0058201e01007387 */ /* 0x000fe80000100a00 */
[----:B------:R-:W-:Y:S01]  /*1d76b0*/  STL.64 [R1+0x5818], R28 ;  /* 0x0058181c01007387 */ /* 0x000fe20000100a00 */
[----:B------:R-:W-:-:S04]  /*1d76c0*/  LOP3.LUT R27, R27, R26, RZ, 0x3c, !PT ;  /* 0x0000001a1b1b7212 */ /* 0x000fc800078e3cff */
[----:B------:R-:W-:-:S04]  /*1d76d0*/  LOP3.LUT R26, R27, R26, RZ, 0x3c, !PT ;  /* 0x0000001a1b1a7212 */ /* 0x000fc800078e3cff */
[----:B------:R-:W-:-:S05]  /*1d76e0*/  LOP3.LUT R27, R27, R26, RZ, 0x3c, !PT ;  /* 0x0000001a1b1b7212 */ /* 0x000fca00078e3cff */
[----:B------:R-:W-:Y:S01]  /*1d76f0*/  STL.64 [R1+0x5810], R26 ;  /* 0x0058101a01007387 */ /* 0x000fe20000100a00 */
[----:B------:R-:W-:-:S04]  /*1d7700*/  LOP3.LUT R25, R25, R24, RZ, 0x3c, !PT ;  /* 0x0000001819197212 */ /* 0x000fc800078e3cff */
[----:B------:R-:W-:Y:S02]  /*1d7710*/  LOP3.LUT R24, R25, R24, RZ, 0x3c, !PT ;  /* 0x0000001819187212 */ /* 0x000fe400078e3cff */
[----:B------:R-:W-:-:S04]  /*1d7720*/  LOP3.LUT R23, R23, R22, RZ, 0x3c, !PT ;  /* 0x0000001617177212 */ /* 0x000fc800078e3cff */
[----:B------:R-:W-:Y:S02]  /*1d7730*/  LOP3.LUT R22, R23, R22, RZ, 0x3c, !PT ;  /* 0x0000001617167212 */ /* 0x000fe400078e3cff */
[----:B------:R-:W-:Y:S02]  /*1d7740*/  LOP3.LUT R19, R19, R18, RZ, 0x3c, !PT ;  /* 0x0000001213137212 */ /* 0x000fe400078e3cff */
[----:B------:R-:W-:Y:S02]  /*1d7750*/  LOP3.LUT R25, R25, R24, RZ, 0x3c, !PT ;  /* 0x0000001819197212 */ /* 0x000fe400078e3cff */
[----:B------:R-:W-:Y:S02]  /*1d7760*/  LOP3.LUT R18, R19, R18, RZ, 0x3c, !PT ;  /* 0x0000001213127212 */ /* 0x000fe400078e3cff */
[----:B------:R-:W-:Y:S02]  /*1d7770*/  LOP3.LUT R23, R23, R22, RZ, 0x3c, !PT ;  /* 0x0000001617177212 */ /* 0x000fe400078e3cff */
[----:B------:R-:W-:Y:S01]  /*1d7780*/  LOP3.LUT R19, R19, R18, RZ, 0x3c, !PT ;  /* 0x0000001213137212 */ /* 0x000fe200078e3cff */
[----:B------:R-:W-:Y:S01]  /*1d7790*/  IMAD.MOV.U32 R16, RZ, RZ, R14 ;  /* 0x000000ffff107224 */ /* 0x000fe200078e000e */
[----:B------:R-:W-:Y:S04]  /*1d77a0*/  STL.64 [R1+0x5808], R24 ;  /* 0x0058081801007387 */ /* 0x000fe80000100a00 */
[----:B------:R1:W-:Y:S04]  /*1d77b0*/  STL.64 [R1+0x5840], R22 ;  /* 0x0058401601007387 */ /* 0x0003e80000100a00 */
[----:B------:R-:W-:Y:S01]  /*1d77c0*/  STL.64 [R1+0x5838], R18 ;  /* 0x0058381201007387 */ /* 0x000fe20000100a00 */
[----:B--2---:R-:W-:Y:S01]  /*1d77d0*/  MOV R14, R0 ;  /* 0x00000000000e7202 */ /* 0x004fe20000000f00 */
[----:B---3--:R-:W-:-:S02]  /*1d77e0*/  IMAD.MOV.U32 R7, RZ, RZ, R252 ;  /* 0x000000ffff077224 */ /* 0x008fc400078e00fc */
[----:B----4-:R-:W-:Y:S01]  /*1d77f0*/  IMAD.MOV.U32 R6, RZ, RZ, R5 ;  /* 0x000000ffff067224 */ /* 0x010fe200078e0005 */
        /* <DEDUP_REMOVED lines=10> */
[----:B------:R1:W-:Y:S04]  /*1d78a0*/  STL.64 [R1+0x5848], R6 ;  /* 0x0058480601007387 */ /* 0x0003e80000100a00 */
[----:B------:R-:W2:Y:S04]  /*1d78b0*/  LDL.LU.64 R48, [R1+0xb2f0] ;  /* 0x00b2f00001307983 */ /* 0x000ea80000300a00 */
[----:B------:R-:W2:Y:S04]  /*1d78c0*/  LDL.LU.64 R238, [R1+0xb2e8] ;  /* 0x00b2e80001ee7983 */ /* 0x000ea80000300a00 */
[----:B------:R-:W-:Y:S04]  /*1d78d0*/  LDGSTS.E [R4+0x1e080], desc[UR40][R54.64], P1 ;  /* 0x1e08000036047fae */ /* 0x000fe800089a1028 */
[----:B------:R-:W-:Y:S04]  /*1d78e0*/  LDGSTS.E [R4+0x1e100], desc[UR40][R236.64], P0 ;  /* 0x1e100000ec047fae */ /* 0x000fe800081a1028 */
[----:B------:R-:W-:Y:S04]  /*1d78f0*/  LDGSTS.E [R4+0x1e180], desc[UR40][R56.64], P3 ;  /* 0x1e18000038047fae */ /* 0x000fe800099a1028 */
[----:B------:R-:W2:Y:S04]  /*1d7900*/  LDL.LU.64 R54, [R1+0xb2e0] ;  /* 0x00b2e00001367983 */ /* 0x000ea80000300a00 */
        /* <DEDUP_REMOVED lines=73> */
[----:B------:R-:W3:Y:S04]  /*1d7da0*/  LDL.LU.64 R2, [R1+0xb280] ;  /* 0x00b2800001027983 */ /* 0x000ee80000300a00 */
[----:B------:R-:W-:Y:S04]  /*1d7db0*/  LDGSTS.E [R4+0x2e100], desc[UR40][R204.64], P0 ;  /* 0x2e100000cc047fae */ /* 0x000fe800081a1028 */
[----:B------:R-:W4:Y:S04]  /*1d7dc0*/  LDL.LU R242, [R1+0xb278] ;  /* 0x00b2780001f27983 */ /* 0x000f280000300800 */
[----:B------:R-:W-:Y:S04]  /*1d7dd0*/  LDGSTS.E [R4+0x2e180], desc[UR40][R202.64], P3 ;  /* 0x2e180000ca047fae */ /* 0x000fe800099a1028 */
[----:B------:R-:W2:Y:S04]  /*1d7de0*/  LDL.LU.64 R42, [R1+0xb270] ;  /* 0x00b27000012a7983 */ /* 0x000ea80000300a00 */
[----:B------:R-:W-:Y:S04]  /*1d7df0*/  LDGSTS.E [R4+0x2f000], desc[UR40][R200.64], P4 ;  /* 0x2f000000c8047fae */ /* 0x000fe8000a1a1028 */
[----:B------:R-:W2:Y:S04]  /*1d7e00*/  LDL.LU R41, [R1+0xb268] ;  /* 0x00b2680001297983 */ /* 0x000ea80000300800 */
        /* <DEDUP_REMOVED lines=84> */
[----:B------:R-:W3:Y:S04]  /*1d8350*/  LDL.LU R0, [R1+0x6ba4] ;  /* 0x006ba40001007983 */ /* 0x000ee80000300800 */
[----:B------:R-:W-:Y:S04]  /*1d8360*/  LDGSTS.E [R4+0x3a000], desc[UR40][R110.64], P4 ;  /* 0x3a0000006e047fae */ /* 0x000fe8000a1a1028 */
[----:B------:R-:W-:Y:S04]  /*1d8370*/  LDGSTS.E [R4+0x3a080], desc[UR40][R108.64], P1 ;  /* 0x3a0800006c047fae */ /* 0x000fe800089a1028 */
[----:B------:R-:W-:Y:S04]  /*1d8380*/  LDGSTS.E [R4+0x3a100], desc[UR40][R106.64], P0 ;  /* 0x3a1000006a047fae */ /* 0x000fe800081a1028 */
[----:B------:R2:W-:Y:S04]  /*1d8390*/  LDGSTS.E [R4+0x3a180], desc[UR40][R12.64], P3 ;  /* 0x3a1800000c047fae */ /* 0x0005e800099a1028 */
[----:B------:R1:W-:Y:S04]  /*1d83a0*/  LDGSTS.E [R4+0x3b000], desc[UR40][R10.64], P4 ;  /* 0x3b0000000a047fae */ /* 0x0003e8000a1a1028 */
[----:B------:R-:W-:Y:S04]  /*1d83b0*/  LDGSTS.E [R4+0x3b080], desc[UR40][R104.64], P1 ;  /* 0x3b08000068047fae */ /* 0x000fe800089a1028 */
[----:B------:R-:W2:Y:S04]  /*1d83c0*/  LDL.LU R12, [R1+0x6bb8] ;  /* 0x006bb800010c7983 */ /* 0x000ea80000300800 */
[----:B------:R-:W4:Y:S04]  /*1d83d0*/  LDL.LU R11, [R1+0x6bac] ;  /* 0x006bac00010b7983 */ /* 0x000f280000300800 */
[----:B------:R-:W4:Y:S04]  /*1d83e0*/  LDL.LU R5, [R1+0x6bc0] ;  /* 0x006bc00001057983 */ /* 0x000f280000300800 */
        /* <DEDUP_REMOVED lines=15> */
[----:B------:R-:W4:Y:S04]  /*1d84e0*/  LDL.LU R10, [R1+0x6bb4] ;  /* 0x006bb400010a7983 */ /* 0x000f280000300800 */
[----:B------:R-:W-:Y:S04]  /*1d84f0*/  LDGSTS.E [R4+0x3f080], desc[UR40][R16.64], P1 ;  /* 0x3f08000010047fae */ /* 0x000fe800089a1028 */
[----:B------:R-:W-:Y:S04]  /*1d8500*/  LDGSTS.E [R4+0x3f100], desc[UR40][R14.64], P0 ;  /* 0x3f1000000e047fae */ /* 0x000fe800081a1028 */
[----:B------:R2:W-:Y:S04]  /*1d8510*/  LDGSTS.E [R4+0x3f180], desc[UR40][R6.64], P3 ;  /* 0x3f18000006047fae */ /* 0x0005e800099a1028 */
[----:B-1----:R-:W4:Y:S04]  /*1d8520*/  LDL.LU R23, [R1+0x6bc8] ;  /* 0x006bc80001177983 */ /* 0x002f280000300800 */
[----:B------:R-:W4:Y:S04]  /*1d8530*/  LDL.LU R7, [R1+0x6bbc] ;  /* 0x006bbc0001077983 */ /* 0x000f280000300800 */
[----:B------:R-:W4:Y:S04]  /*1d8540*/  LDL.LU R4, [R1+0x6bd0] ;  /* 0x006bd00001047983 */ /* 0x000f280000300800 */
[----:B------:R-:W4:Y:S01]  /*1d8550*/  LDL.LU R6, [R1+0x6bc4] ;  /* 0x006bc40001067983 */ /* 0x000f220000300800 */
[----:B---3--:R-:W-:-:S05]  /*1d8560*/  IMAD.X R0, R0, 0x1, R2, P2 ;  /* 0x0000000100007824 */ /* 0x008fca00010e0602 */
[----:B------:R1:W-:Y:S04]  /*1d8570*/  STL [R1+0x6ba4], R0 ;  /* 0x006ba40001007387 */ /* 0x0003e80000100800 */
[----:B-1----:R-:W3:Y:S04]  /*1d8580*/  LDL.LU R0, [R1+0x6bd8] ;  /* 0x006bd80001007983 */ /* 0x002ee80000300800 */
[----:B------:R-:W3:Y:S04]  /*1d8590*/  LDL R240, [R1+0x84a8] ;  /* 0x0084a80001f07983 */ /* 0x000ee80000100800 */
[----:B------:R-:W3:Y:S04]  /*1d85a0*/  LDL R54, [R1+0x84ac] ;  /* 0x0084ac0001367983 */ /* 0x000ee80000100800 */
[----:B------:R-:W3:Y:S01]  /*1d85b0*/  LDL.LU R22, [R1+0x6bcc] ;  /* 0x006bcc0001167983 */ /* 0x000ee20000300800 */
[----:B--2---:R-:W-:-:S03]  /*1d85c0*/  IADD3 R12, P2, PT, R12, R241, RZ ;  /* 0x000000f10c0c7210 */ /* 0x004fc60007f5e0ff */
[----:B------:R-:W2:Y:S01]  /*1d85d0*/  LDL.LU R21, [R1+0x6be0] ;  /* 0x006be00001157983 */ /* 0x000ea20000300800 */
[----:B----4-:R-:W-:-:S03]  /*1d85e0*/  IADD3.X R11, PT, PT, R11, R2, RZ, P5, !PT ;  /* 0x000000020b0b7210 */ /* 0x010fc60002ffe4ff */
[----:B------:R1:W-:Y:S04]  /*1d85f0*/  STL [R1+0x6bb8], R12 ;  /* 0x006bb80c01007387 */ /* 0x0003e80000100800 */
[----:B------:R-:W4:Y:S04]  /*1d8600*/  LDL.LU R19, [R1+0x6bd4] ;  /* 0x006bd40001137983 */ /* 0x000f280000300800 */
[----:B------:R1:W-:Y:S04]  /*1d8610*/  STL [R1+0x6bac], R11 ;  /* 0x006bac0b01007387 */ /* 0x0003e80000100800 */
[----:B------:R-:W4:Y:S01]  /*1d8620*/  LDL.LU R18, [R1+0x6be8] ;  /* 0x006be80001127983 */ /* 0x000f220000300800 */
[----:B------:R-:W-:-:S03]  /*1d8630*/  IADD3 R5, P5, PT, R5, R241, RZ ;  /* 0x000000f105057210 */ /* 0x000fc60007fbe0ff */
[----:B------:R-:W4:Y:S04]  /*1d8640*/  LDL R208, [R1+0x84b0] ;  /* 0x0084b00001d07983 */ /* 0x000f280000100800 */
[----:B------:R-:W4:Y:S04]  /*1d8650*/  LDL R209, [R1+0x84b4] ;  /* 0x0084b40001d17983 */ /* 0x000f280000100800 */
[----:B------:R-:W4:Y:S04]  /*1d8660*/  LDL.LU R17, [R1+0x6bdc] ;  /* 0x006bdc0001117983 */ /* 0x000f280000300800 */
[----:B------:R-:W-:Y:S04]  /*1d8670*/  STL [R1+0x6bc0], R5 ;  /* 0x006bc00501007387 */ /* 0x000fe80000100800 */
[----:B------:R-:W4:Y:S04]  /*1d8680*/  LDL.LU R16, [R1+0x6bf0] ;  /* 0x006bf00001107983 */ /* 0x000f280000300800 */
[----:B------:R-:W4:Y:S04]  /*1d8690*/  LDL.LU R15, [R1+0x6be4] ;  /* 0x006be400010f7983 */ /* 0x000f280000300800 */
[----:B------:R-:W4:Y:S04]  /*1d86a0*/  LDL.LU R14, [R1+0x6bf8] ;  /* 0x006bf800010e7983 */ /* 0x000f280000300800 */
[----:B------:R-:W4:Y:S04]  /*1d86b0*/  LDL R243, [R1+0x84b8] ;  /* 0x0084b80001f37983 */ /* 0x000f280000100800 */
[----:B------:R-:W4:Y:S04]  /*1d86c0*/  LDL R52, [R1+0x84bc] ;  /* 0x0084bc0001347983 */ /* 0x000f280000100800 */
[----:B------:R-:W-:Y:S04]  /*1d86d0*/  STL [R1+0xaf58], R37 ;  /* 0x00af582501007387 */ /* 0x000fe80000100800 */
[----:B------:R-:W4:Y:S04]  /*1d86e0*/  LDL.LU R13, [R1+0x6bec] ;  /* 0x006bec00010d7983 */ /* 0x000f280000300800 */
[----:B-1----:R-:W4:Y:S04]  /*1d86f0*/  LDL.LU R12, [R1+0x6c00] ;  /* 0x006c0000010c7983 */ /* 0x002f280000300800 */
[----:B------:R-:W4:Y:S01]  /*1d8700*/  LDL.LU R11, [R1+0x6bf4] ;  /* 0x006bf400010b7983 */ /* 0x000f220000300800 */
[----:B------:R-:W-:-:S05]  /*1d8710*/  IMAD.X R10, R10, 0x1, R2, P2 ;  /* 0x000000010a0a7824 */ /* 0x000fca00010e0602 */
[----:B------:R1:W-:Y:S04]  /*1d8720*/  STL [R1+0x6bb4], R10 ;  /* 0x006bb40a01007387 */ /* 0x0003e80000100800 */
[----:B-1----:R-:W4:Y:S01]  /*1d8730*/  LDL.LU R10, [R1+0x6c08] ;  /* 0x006c0800010a7983 */ /* 0x002f220000300800 */
[----:B------:R-:W-:-:S03]  /*1d8740*/  IADD3 R23, P2, PT, R23, R241, RZ ;  /* 0x000000f117177210 */ /* 0x000fc60007f5e0ff */
[----:B------:R-:W4:Y:S01]  /*1d8750*/  LDL R53, [R1+0x84c0] ;  /* 0x0084c00001357983 */ /* 0x000f220000100800 */
[----:B------:R-:W-:Y:S01]  /*1d8760*/  IMAD.X R7, R7, 0x1, R2, P5 ;  /* 0x0000000107077824 */ /* 0x000fe200028e0602 */
[----:B------:R-:W-:Y:S02]  /*1d8770*/  IADD3 R4, P5, PT, R4, R241, RZ ;  /* 0x000000f104047210 */ /* 0x000fe40007fbe0ff */
[----:B------:R-:W-:Y:S01]  /*1d8780*/  STL [R1+0x6bc8], R23 ;  /* 0x006bc81701007387 */ /* 0x000fe20000100800 */
[----:B------:R-:W-:-:S03]  /*1d8790*/  IADD3.X R6, PT, PT, R6, R2, RZ, P2, !PT ;  /* 0x0000000206067210 */ /* 0x000fc600017fe4ff */
[----:B------:R1:W-:Y:S04]  /*1d87a0*/  STL [R1+0x6bd0], R4 ;  /* 0x006bd00401007387 */ /* 0x0003e80000100800 */
[----:B------:R3:W-:Y:S04]  /*1d87b0*/  STL [R1+0x6bbc], R7 ;  /* 0x006bbc0701007387 */ /* 0x0007e80000100800 */
[----:B-1----:R-:W4:Y:S04]  /*1d87c0*/  LDL.LU R4, [R1+0x6bfc] ;  /* 0x006bfc0001047983 */ /* 0x002f280000300800 */
[----:B------:R-:W-:Y:S01]  /*1d87d0*/  STL [R1+0x6bc4], R6 ;  /* 0x006bc40601007387 */ /* 0x000fe20000100800 */
[----:B------:R-:W-:-:S02]  /*1d87e0*/  LOP3.LUT R5, R36, 0x10, RZ, 0x3c, !PT ;  /* 0x0000001024057812 */ /* 0x000fc400078e3cff */
[----:B---3--:R-:W-:-:S05]  /*1d87f0*/  IADD3 R0, P2, PT, R0, R241, RZ ;  /* 0x000000f100007210 */ /* 0x008fca0007f5e0ff */
[----:B------:R1:W-:Y:S01]  /*1d8800*/  STL [R1+0x6bd8], R0 ;  /* 0x006bd80001007387 */ /* 0x0003e20000100800 */
[----:B------:R-:W-:Y:S02]  /*1d8810*/  IMAD.MOV.U32 R7, RZ, RZ, R240 ;  /* 0x000000ffff077224 */ /* 0x000fe400078e00f0 */
[----:B------:R-:W-:Y:S01]  /*1d8820*/  IMAD.X R22, R22, 0x1, R2, P5 ;  /* 0x0000000116167824 */ /* 0x000fe200028e0602 */
[----:B-1----:R-:W3:Y:S01]  /*1d8830*/  LDL.LU R0, [R1+0x6c04] ;  /* 0x006c040001007983 */ /* 0x002ee20000300800 */
[----:B--2---:R-:W-:Y:S01]  /*1d8840*/  IADD3 R21, P5, PT, R21, R241, RZ ;  /* 0x000000f115157210 */ /* 0x004fe20007fbe0ff */
[----:B------:R-:W-:Y:S02]  /*1d8850*/  IMAD.MOV.U32 R6, RZ, RZ, R54 ;  /* 0x000000ffff067224 */ /* 0x000fe400078e0036 */
[----:B------:R-:W-:Y:S04]  /*1d8860*/  STL [R1+0x6bcc], R22 ;  /* 0x006bcc1601007387 */ /* 0x000fe80000100800 */
[----:B------:R-:W2:Y:S01]  /*1d8870*/  LDL R240, [R1+0x83a8] ;  /* 0x0083a80001f07983 */ /* 0x000ea20000100800 */
[----:B----4-:R-:W-:-:S03]  /*1d8880*/  IADD3.X R19, PT, PT, R19, R2, RZ, P2, !PT ;  /* 0x0000000213137210 */ /* 0x010fc600017fe4ff */
[----:B------:R-:W-:Y:S04]  /*1d8890*/  STL [R1+0x6be0], R21 ;  /* 0x006be01501007387 */ /* 0x000fe80000100800 */
[----:B------:R-:W4:Y:S01]  /*1d88a0*/  LDL R54, [R1+0x83ac] ;  /* 0x0083ac0001367983 */ /* 0x000f220000100800 */
[----:B------:R-:W-:-:S03]  /*1d88b0*/  IADD3 R18, P2, PT, R18, R241, RZ ;  /* 0x000000f112127210 */ /* 0x000fc60007f5e0ff */
[----:B------:R-:W-:Y:S04]  /*1d88c0*/  STL [R1+0x6bd4], R19 ;  /* 0x006bd41301007387 */ /* 0x000fe80000100800 */
[----:B------:R-:W-:Y:S04]  /*1d88d0*/  STL [R1+0x6be8], R18 ;  /* 0x006be81201007387 */ /* 0x000fe80000100800 */
[----:B------:R-:W4:Y:S01]  /*1d88e0*/  LDL.LU R36, [R1+0x6c30] ;  /* 0x006c300001247983 */ /* 0x000f220000300800 */
[----:B------:R-:W-:Y:S01]  /*1d88f0*/  IMAD.X R17, R17, 0x1, R2, P5 ;  /* 0x0000000111117824 */ /* 0x000fe200028e0602 */
[----:B------:R-:W-:-:S04]  /*1d8900*/  IADD3 R16, P5, PT, R16, R241, RZ ;  /* 0x000000f110107210 */ /* 0x000fc80007fbe0ff */
[----:B------:R1:W-:Y:S04]  /*1d8910*/  STL [R1+0x6bdc], R17 ;  /* 0x006bdc1101007387 */ /* 0x0003e80000100800 */
[----:B------:R-:W-:Y:S04]  /*1d8920*/  STL [R1+0x6bf0], R16 ;  /* 0x006bf01001007387 */ /* 0x000fe80000100800 */
[----:B------:R-:W4:Y:S01]  /*1d8930*/  LDL.LU R30, [R1+0x6c38] ;  /* 0x006c3800011e7983 */ /* 0x000f220000300800 */
[----:B------:R-:W-:Y:S01]  /*1d8940*/  VIADD R5, R5, UR10 ;  /* 0x0000000a05057c36 */ /* 0x000fe20008000000 */
[----:B------:R-:W-:-:S02]  /*1d8950*/  IADD3.X R15, PT, PT, R15, R2, RZ, P2, !PT ;  /* 0x000000020f0f7210 */ /* 0x000fc400017fe4ff */
[-C--:B------:R-:W-:Y:S02]  /*1d8960*/  IADD3 R14, P2, PT, R14, R241.reuse, RZ ;  /* 0x000000f10e0e7210 */ /* 0x080fe40007f5e0ff */
[----:B------:R1:W-:Y:S04]  /*1d8970*/  LDGSTS.E [R5+0x200], desc[UR40][R6.64], P4 ;  /* 0x0020000006057fae */ /* 0x0003e8000a1a1028 */
[----:B------:R-:W-:Y:S01]  /*1d8980*/  STL [R1+0x6be4], R15 ;  /* 0x006be40f01007387 */ /* 0x000fe20000100800 */
[----:B------:R-:W-:Y:S02]  /*1d8990*/  IMAD.X R13, R13, 0x1, R2, P5 ;  /* 0x000000010d0d7824 */ /* 0x000fe400028e0602 */
[----:B-1----:R-:W-:Y:S01]  /*1d89a0*/  IMAD.MOV.U32 R6, RZ, RZ, R209 ;  /* 0x000000ffff067224 */ /* 0x002fe200078e00d1 */
[----:B------:R-:W-:Y:S01]  /*1d89b0*/  IADD3 R12, P5, PT, R12, R241, RZ ;  /* 0x000000f10c0c7210 */ /* 0x000fe20007fbe0ff */
[----:B------:R-:W-:Y:S01]  /*1d89c0*/  IMAD.MOV.U32 R7, RZ, RZ, R208 ;  /* 0x000000ffff077224 */ /* 0x000fe200078e00d0 */
[----:B------:R-:W-:Y:S01]  /*1d89d0*/  STL [R1+0x6bf8], R14 ;  /* 0x006bf80e01007387 */ /* 0x000fe20000100800 */
[----:B------:R-:W-:-:S03]  /*1d89e0*/  IADD3.X R11, PT, PT, R11, R2, RZ, P2, !PT ;  /* 0x000000020b0b7210 */ /* 0x000fc600017fe4ff */
[----:B------:R-:W-:Y:S04]  /*1d89f0*/  STL [R1+0x6bec], R13 ;  /* 0x006bec0d01007387 */ /* 0x000fe80000100800 */
[----:B------:R1:W-:Y:S04]  /*1d8a00*/  LDGSTS.E [R5+0x280], desc[UR40][R6.64], P1 ;  /* 0x0028000006057fae */ /* 0x0003e800089a1028 */
[----:B------:R-:W-:Y:S04]  /*1d8a10*/  STL [R1+0x6c00], R12 ;  /* 0x006c000c01007387 */ /* 0x000fe80000100800 */
[----:B------:R-:W4:Y:S01]  /*1d8a20*/  LDL R208, [R1+0x83b0] ;  /* 0x0083b00001d07983 */ /* 0x000f220000100800 */
[----:B------:R-:W-:Y:S01]  /*1d8a30*/  IADD3 R10, P2, PT, R10, R241, RZ ;  /* 0x000000f10a0a7210 */ /* 0x000fe20007f5e0ff */
[----:B-1----:R-:W-:-:S02]  /*1d8a40*/  IMAD.MOV.U32 R6, RZ, RZ, R52 ;  /* 0x000000ffff067224 */ /* 0x002fc400078e0034 */
[----:B------:R-:W-:Y:S01]  /*1d8a50*/  STL [R1+0x6bf4], R11 ;  /* 0x006bf40b01007387 */ /* 0x000fe20000100800 */
[----:B------:R-:W-:-:S03]  /*1d8a60*/  IMAD.MOV.U32 R7, RZ, RZ, R243 ;  /* 0x000000ffff077224 */ /* 0x000fc600078e00f3 */
[----:B------:R-:W4:Y:S04]  /*1d8a70*/  LDL.LU R17, [R1+0x6c40] ;  /* 0x006c400001117983 */ /* 0x000f280000300800 */
[----:B------:R1:W-:Y:S04]  /*1d8a80*/  STL [R1+0x6c08], R10 ;  /* 0x006c080a01007387 */ /* 0x0003e80000100800 */
[----:B------:R-:W4:Y:S04]  /*1d8a90*/  LDL.LU R31, [R1+0x6c48] ;  /* 0x006c4800011f7983 */ /* 0x000f280000300800 */
[----:B------:R1:W-:Y:S04]  /*1d8aa0*/  LDGSTS.E [R5+0x300], desc[UR40][R6.64], P0 ;  /* 0x0030000006057fae */ /* 0x0003e800081a1028 */
[----:B------:R-:W4:Y:S04]  /*1d8ab0*/  LDL.LU R37, [R1+0x6c2c] ;  /* 0x006c2c0001257983 */ /* 0x000f280000300800 */
[----:B------:R-:W4:Y:S01]  /*1d8ac0*/  LDL.LU R33, [R1+0x6c34] ;  /* 0x006c340001217983 */ /* 0x000f220000300800 */
[----:B------:R-:W-:-:S02]  /*1d8ad0*/  IMAD.X R4, R4, 0x1, R2, P5 ;  /* 0x0000000104047824 */ /* 0x000fc400028e0602 */
[----:B-1----:R-:W-:Y:S02]  /*1d8ae0*/  IMAD.MOV.U32 R6, RZ, RZ, R236 ;  /* 0x000000ffff067224 */ /* 0x002fe400078e00ec */
[----:B------:R-:W-:Y:S01]  /*1d8af0*/  IMAD.MOV.U32 R7, RZ, RZ, R53 ;  /* 0x000000ffff077224 */ /* 0x000fe200078e0035 */
[----:B------:R-:W-:Y:S04]  /*1d8b00*/  STL [R1+0x6bfc], R4 ;  /* 0x006bfc0401007387 */ /* 0x000fe80000100800 */
[----:B------:R-:W4:Y:S04]  /*1d8b10*/  LDL R52, [R1+0x83b8] ;  /* 0x0083b80001347983 */ /* 0x000f280000100800 */
[----:B------:R-:W4:Y:S04]  /*1d8b20*/  LDL R53, [R1+0x83bc] ;  /* 0x0083bc0001357983 */ /* 0x000f280000100800 */
[----:B------:R-:W4:Y:S04]  /*1d8b30*/  LDL.LU R243, [R1+0x6c50] ;  /* 0x006c500001f37983 */ /* 0x000f280000300800 */
[----:B------:R2:W-:Y:S01]  /*1d8b40*/  LDGSTS.E [R5+0x380], desc[UR40][R6.64], P3 ;  /* 0x0038000006057fae */ /* 0x0005e200099a1028 */
[----:B---3--:R-:W-:-:S05]  /*1d8b50*/  IADD3.X R0, PT, PT, R0, R2, RZ, P2, !PT ;  /* 0x0000000200007210 */ /* 0x008fca00017fe4ff */
[----:B------:R1:W-:Y:S01]  /*1d8b60*/  STL [R1+0x6c04], R0 ;  /* 0x006c040001007387 */ /* 0x0003e20000100800 */
[----:B--2---:R-:W-:-:S03]  /*1d8b70*/  IMAD.MOV.U32 R7, RZ, RZ, R240 ;  /* 0x000000ffff077224 */ /* 0x004fc600078e00f0 */
[----:B------:R-:W2:Y:S01]  /*1d8b80*/  LDL.LU R236, [R1+0x6c58] ;  /* 0x006c580001ec7983 */ /* 0x000ea20000300800 */
[----:B----4-:R-:W-:-:S05]  /*1d8b90*/  IADD3 R36, P5, PT, R36, R241, RZ ;  /* 0x000000f124247210 */ /* 0x010fca0007fbe0ff */
[----:B------:R-:W-:Y:S04]  /*1d8ba0*/  STL [R1+0x6c30], R36 ;  /* 0x006c302401007387 */ /* 0x000fe80000100800 */
[----:B------:R-:W3:Y:S04]  /*1d8bb0*/  LDL R209, [R1+0x83c0] ;  /* 0x0083c00001d17983 */ /* 0x000ee80000100800 */
[----:B------:R-:W4:Y:S04]  /*1d8bc0*/  LDL R240, [R1+0x83c4] ;  /* 0x0083c40001f07983 */ /* 0x000f280000100800 */
[----:B------:R-:W2:Y:S01]  /*1d8bd0*/  LDL.LU R18, [R1+0x6c3c] ;  /* 0x006c3c0001127983 */ /* 0x000ea20000300800 */
[----:B------:R-:W-:-:S03]  /*1d8be0*/  IADD3 R30, P2, PT, R30, R241, RZ ;  /* 0x000000f11e1e7210 */ /* 0x000fc60007f5e0ff */
[----:B------:R-:W3:Y:S04]  /*1d8bf0*/  LDL.LU R32, [R1+0x6c44] ;  /* 0x006c440001207983 */ /* 0x000ee80000300800 */
[----:B------:R-:W-:Y:S04]  /*1d8c00*/  STL [R1+0x6c38], R30 ;  /* 0x006c381e01007387 */ /* 0x000fe80000100800 */
[----:B------:R-:W4:Y:S01]  /*1d8c10*/  LDL.LU R10, [R1+0x6c4c] ;  /* 0x006c4c00010a7983 */ /* 0x000f220000300800 */
[----:B------:R-:W-:-:S03]  /*1d8c20*/  IMAD.MOV.U32 R6, RZ, RZ, R54 ;  /* 0x000000ffff067224 */ /* 0x000fc600078e0036 */
[----:B------:R-:W4:Y:S04]  /*1d8c30*/  LDL.LU R11, [R1+0x6c54] ;  /* 0x006c5400010b7983 */ /* 0x000f280000300800 */
[----:B-1----:R-:W4:Y:S04]  /*1d8c40*/  LDL.LU R0, [R1+0x6c60] ;  /* 0x006c600001007983 */ /* 0x002f280000300800 */
[----:B------:R-:W4:Y:S04]  /*1d8c50*/  LDL.LU R54, [R1+0x6c68] ;  /* 0x006c680001367983 */ /* 0x000f280000300800 */
[----:B------:R1:W-:Y:S02]  /*1d8c60*/  LDGSTS.E [R5+0x1200], desc[UR40][R6.64], P4 ;  /* 0x0120000006057fae */ /* 0x0003e4000a1a1028 */
[----:B-1----:R-:W-:-:S02]  /*1d8c70*/  IMAD.MOV.U32 R6, RZ, RZ, R61 ;  /* 0x000000ffff067224 */ /* 0x002fc400078e003d */
[----:B------:R-:W-:-:S05]  /*1d8c80*/  IMAD.MOV.U32 R7, RZ, RZ, R208 ;  /* 0x000000ffff077224 */ /* 0x000fca00078e00d0 */
[----:B------:R1:W-:Y:S01]  /*1d8c90*/  LDGSTS.E [R5+0x1280], desc[UR40][R6.64], P1 ;  /* 0x0128000006057fae */ /* 0x0003e200089a1028 */
[----:B------:R-:W-:Y:S01]  /*1d8ca0*/  IMAD.X R37, R37, 0x1, R2, P5 ;  /* 0x0000000125257824 */ /* 0x000fe200028e0602 */
[-C--:B------:R-:W-:Y:S02]  /*1d8cb0*/  IADD3 R17, P5, PT, R17, R241.reuse, RZ ;  /* 0x000000f111117210 */ /* 0x080fe40007fbe0ff */
[----:B------:R-:W-:Y:S02]  /*1d8cc0*/  IADD3.X R33, PT, PT, R33, R2, RZ, P2, !PT ;  /* 0x0000000221217210 */ /* 0x000fe400017fe4ff */
[----:B------:R-:W-:Y:S01]  /*1d8cd0*/  STL [R1+0x6c2c], R37 ;  /* 0x006c2c2501007387 */ /* 0x000fe20000100800 */
[----:B------:R-:W-:-:S03]  /*1d8ce0*/  IADD3 R31, P2, PT, R31, R241, RZ ;  /* 0x000000f11f1f7210 */ /* 0x000fc60007f5e0ff */
[----:B------:R-:W-:Y:S04]  /*1d8cf0*/  STL [R1+0x6c40], R17 ;  /* 0x006c401101007387 */ /* 0x000fe80000100800 */
[----:B------:R-:W-:Y:S04]  /*1d8d00*/  STL [R1+0x6c34], R33 ;  /* 0x006c342101007387 */ /* 0x000fe80000100800 */
[----:B------:R-:W4:Y:S04]  /*1d8d10*/  LDL.LU R252, [R1+0x6c5c] ;  /* 0x006c5c0001fc7983 */ /* 0x000f280000300800 */
[----:B------:R-:W4:Y:S04]  /*1d8d20*/  LDL.LU R61, [R1+0x6c64] ;  /* 0x006c6400013d7983 */ /* 0x000f280000300800 */
[----:B------:R-:W-:Y:S01]  /*1d8d30*/  STL [R1+0x6c48], R31 ;  /* 0x006c481f01007387 */ /* 0x000fe20000100800 */
[----:B-1----:R-:W-:-:S02]  /*1d8d40*/  IMAD.MOV.U32 R6, RZ, RZ, R53 ;  /* 0x000000ffff067224 */ /* 0x002fc400078e0035 */
[----:B------:R-:W-:-:S05]  /*1d8d50*/  IMAD.MOV.U32 R7, RZ, RZ, R52 ;  /* 0x000000ffff077224 */ /* 0x000fca00078e0034 */
[----:B------:R1:W-:Y:S01]  /*1d8d60*/  LDGSTS.E [R5+0x1300], desc[UR40][R6.64], P0 ;  /* 0x0130000006057fae */ /* 0x0003e200081a1028 */
[----:B--2---:R-:W-:Y:S01]  /*1d8d70*/  IMAD.X R18, R18, 0x1, R2, P5 ;  /* 0x0000000112127824 */ /* 0x004fe200028e0602 */
[----:B------:R-:W-:-:S04]  /*1d8d80*/  IADD3 R243, P5, PT, R243, R241, RZ ;  /* 0x000000f1f3f37210 */ /* 0x000fc80007fbe0ff */
[----:B------:R-:W-:Y:S01]  /*1d8d90*/  STL [R1+0x6c3c], R18 ;  /* 0x006c3c1201007387 */ /* 0x000fe20000100800 */
[----:B---3--:R-:W-:-:S03]  /*1d8da0*/  IADD3.X R32, PT, PT, R32, R2, RZ, P2, !PT ;  /* 0x0000000220207210 */ /* 0x008fc600017fe4ff */
[----:B------:R-:W2:Y:S01]  /*1d8db0*/  LDL.LU R4, [R1+0x6c70] ;  /* 0x006c700001047983 */ /* 0x000ea20000300800 */
[----:B------:R-:W-:-:S03]  /*1d8dc0*/  IADD3 R236, P2, PT, R236, R241, RZ ;  /* 0x000000f1ecec7210 */ /* 0x000fc60007f5e0ff */
[----:B------:R-:W3:Y:S01]  /*1d8dd0*/  LDL.LU R25, [R1+0x6c78] ;  /* 0x006c780001197983 */ /* 0x000ee20000300800 */
[----:B----4-:R-:W-:-:S03]  /*1d8de0*/  IMAD.X R10, R10, 0x1, R2, P5 ;  /* 0x000000010a0a7824 */ /* 0x010fc600028e0602 */
[----:B------:R-:W4:Y:S04]  /*1d8df0*/  LDL R52, [R1+0x82a8] ;  /* 0x0082a80001347983 */ /* 0x000f280000100800 */
[----:B------:R-:W4:Y:S04]  /*1d8e00*/  LDL R53, [R1+0x82ac] ;  /* 0x0082ac0001357983 */ /* 0x000f280000100800 */
[----:B------:R-:W-:Y:S04]  /*1d8e10*/  STL [R1+0x6c50], R243 ;  /* 0x006c50f301007387 */ /* 0x000fe80000100800 */
[----:B------:R-:W-:Y:S04]  /*1d8e20*/  STL [R1+0x6c44], R32 ;  /* 0x006c442001007387 */ /* 0x000fe80000100800 */
[----:B------:R-:W-:Y:S04]  /*1d8e30*/  STL.64 [R1+0xaf60], R242 ;  /* 0x00af60f201007387 */ /* 0x000fe80000100a00 */
[----:B------:R-:W-:Y:S04]  /*1d8e40*/  STL [R1+0x6c58], R236 ;  /* 0x006c58ec01007387 */ /* 0x000fe80000100800 */
[----:B------:R-:W-:Y:S04]  /*1d8e50*/  STL.64 [R1+0xaf68], R236 ;  /* 0x00af68ec01007387 */ /* 0x000fe80000100a00 */
[----:B------:R-:W-:Y:S04]  /*1d8e60*/  STL [R1+0x6c4c], R10 ;  /* 0x006c4c0a01007387 */ /* 0x000fe80000100800 */
        /* <DEDUP_REMOVED lines=10> */
[-C--:B------:R-:W-:Y:S01]  /*1d8f10*/  IADD3 R0, P5, PT, R0, R241.reuse, RZ ;  /* 0x000000f100007210 */ /* 0x080fe20007fbe0ff */
[----:B-1----:R-:W-:Y:S01]  /*1d8f20*/  IMAD.MOV.U32 R6, RZ, RZ, R240 ;  /* 0x000000ffff067224 */ /* 0x002fe200078e00f0 */
[----:B------:R-:W-:Y:S01]  /*1d8f30*/  IADD3.X R11, PT, PT, R11, R2, RZ, P2, !PT ;  /* 0x000000020b0b7210 */ /* 0x000fe200017fe4ff */
[----:B------:R-:W-:Y:S01]  /*1d8f40*/  IMAD.MOV.U32 R7, RZ, RZ, R209 ;  /* 0x000000ffff077224 */ /* 0x000fe200078e00d1 */
[----:B------:R-:W-:Y:S01]  /*1d8f50*/  IADD3 R54, P2, PT, R54, R241, RZ ;  /* 0x000000f136367210 */ /* 0x000fe20007f5e0ff */
[----:B------:R-:W4:Y:S04]  /*1d8f60*/  LDL R209, [R1+0x82b8] ;  /* 0x0082b80001d17983 */ /* 0x000f280000100800 */
[----:B------:R-:W4:Y:S01]  /*1d8f70*/  LDL R240, [R1+0x82bc] ;  /* 0x0082bc0001f07983 */ /* 0x000f220000100800 */
[----:B------:R-:W-:-:S03]  /*1d8f80*/  IMAD.X R252, R252, 0x1, R2, P5 ;  /* 0x00000001fcfc7824 */ /* 0x000fc600028e0602 */
[----:B------:R-:W4:Y:S04]  /*1d8f90*/  LDL.LU R19, [R1+0x6c8c] ;  /* 0x006c8c0001137983 */ /* 0x000f280000300800 */
[----:B------:R-:W-:Y:S04]  /*1d8fa0*/  STL [R1+0x6c60], R0 ;  /* 0x006c600001007387 */ /* 0x000fe80000100800 */
[----:B------:R-:W-:Y:S04]  /*1d8fb0*/  STL [R1+0x6c54], R11 ;  /* 0x006c540b01007387 */ /* 0x000fe80000100800 */
[----:B------:R1:W-:Y:S04]  /*1d8fc0*/  STL.64 [R1+0xaf70], R10 ;  /* 0x00af700a01007387 */ /* 0x0003e80000100a00 */
[----:B------:R-:W-:Y:S04]  /*1d8fd0*/  STL [R1+0x6c68], R54 ;  /* 0x006c683601007387 */ /* 0x000fe80000100800 */
[----:B------:R-:W-:Y:S04]  /*1d8fe0*/  STL.64 [R1+0xaf78], R54 ;  /* 0x00af783601007387 */ /* 0x000fe80000100a00 */
[----:B------:R-:W4:Y:S04]  /*1d8ff0*/  LDL.LU R16, [R1+0x6ca0] ;  /* 0x006ca00001107983 */ /* 0x000f280000300800 */
[----:B-1----:R-:W4:Y:S01]  /*1d9000*/  LDL.LU R10, [R1+0x6c94] ;  /* 0x006c9400010a7983 */ /* 0x002f220000300800 */
[----:B------:R-:W-:-:S03]  /*1d9010*/  IADD3.X R61, PT, PT, R61, R2, RZ, P2, !PT ;  /* 0x000000023d3d7210 */ /* 0x000fc600017fe4ff */
[----:B------:R4:W-:Y:S01]  /*1d9020*/  LDGSTS.E [R5+0x1380], desc[UR40][R6.64], P3 ;  /* 0x0138000006057fae */ /* 0x0009e200099a1028 */
[----:B--2---:R-:W-:-:S05]  /*1d9030*/  IADD3 R4, P5, PT, R4, R241, RZ ;  /* 0x000000f104047210 */ /* 0x004fca0007fbe0ff */
[----:B------:R1:W-:Y:S01]  /*1d9040*/  STL [R1+0x6c70], R4 ;  /* 0x006c700401007387 */ /* 0x0003e20000100800 */
[----:B---3--:R-:W-:-:S03]  /*1d9050*/  IADD3 R25, P2, PT, R25, R241, RZ ;  /* 0x000000f119197210 */ /* 0x008fc60007f5e0ff */
[----:B-1----:R-:W2:Y:S01]  /*1d9060*/  LDL.LU R4, [R1+0x6ca8] ;  /* 0x006ca80001047983 */ /* 0x002ea20000300800 */
[----:B----4-:R-:W-:Y:S02]  /*1d9070*/  IMAD.MOV.U32 R6, RZ, RZ, R53 ;  /* 0x000000ffff067224 */ /* 0x010fe400078e0035 */
[----:B------:R-:W-:Y:S01]  /*1d9080*/  IMAD.MOV.U32 R7, RZ, RZ, R52 ;  /* 0x000000ffff077224 */ /* 0x000fe200078e0034 */
[----:B------:R-:W-:Y:S04]  /*1d9090*/  STL [R1+0x6c5c], R252 ;  /* 0x006c5cfc01007387 */ /* 0x000fe80000100800 */
[----:B------:R-:W3:Y:S04]  /*1d90a0*/  LDL R52, [R1+0x82c0] ;  /* 0x0082c00001347983 */ /* 0x000ee80000100800 */
[----:B------:R-:W4:Y:S04]  /*1d90b0*/  LDL R53, [R1+0x82c4] ;  /* 0x0082c40001357983 */ /* 0x000f280000100800 */
[----:B------:R-:W-:Y:S04]  /*1d90c0*/  STL [R1+0x6c78], R25 ;  /* 0x006c781901007387 */ /* 0x000fe80000100800 */
[----:B------:R-:W-:Y:S04]  /*1d90d0*/  STL [R1+0x6c64], R61 ;  /* 0x006c643d01007387 */ /* 0x000fe80000100800 */
[----:B------:R1:W-:Y:S01]  /*1d90e0*/  LDGSTS.E [R5+0x2200], desc[UR40][R6.64], P4 ;  /* 0x0220000006057fae */ /* 0x0003e2000a1a1028 */
[----:B------:R-:W-:Y:S01]  /*1d90f0*/  IMAD.X R24, R24, 0x1, R2, P5 ;  /* 0x0000000118187824 */ /* 0x000fe200028e0602 */
[----:B------:R-:W-:-:S02]  /*1d9100*/  IADD3 R23, P5, PT, R23, R241, RZ ;  /* 0x000000f117177210 */ /* 0x000fc40007fbe0ff */
[----:B------:R-:W-:Y:S02]  /*1d9110*/  IADD3.X R22, PT, PT, R22, R2, RZ, P2, !PT ;  /* 0x0000000216167210 */ /* 0x000fe400017fe4ff */
[----:B------:R-:W-:Y:S01]  /*1d9120*/  STL [R1+0x6c6c], R24 ;  /* 0x006c6c1801007387 */ /* 0x000fe20000100800 */
[----:B------:R-:W-:-:S03]  /*1d9130*/  IADD3 R15, P2, PT, R15, R241, RZ ;  /* 0x000000f10f0f7210 */ /* 0x000fc60007f5e0ff */
[----:B------:R-:W-:Y:S04]  /*1d9140*/  STL [R1+0x6c80], R23 ;  /* 0x006c801701007387 */ /* 0x000fe80000100800 */
[----:B------:R1:W-:Y:S04]  /*1d9150*/  STL [R1+0x6c88], R15 ;  /* 0x006c880f01007387 */ /* 0x0003e80000100800 */
[----:B------:R-:W-:Y:S01]  /*1d9160*/  STL [R1+0x6c74], R22 ;  /* 0x006c741601007387 */ /* 0x000fe20000100800 */
[----:B------:R-:W-:-:S03]  /*1d9170*/  IMAD.X R14, R14, 0x1, R2, P5 ;  /* 0x000000010e0e7824 */ /* 0x000fc600028e0602 */
[----:B-1----:R-:W3:Y:S01]  /*1d9180*/  LDL.LU R15, [R1+0x6c9c] ;  /* 0x006c9c00010f7983 */ /* 0x002ee20000300800 */
[----:B------:R-:W-:-:S03]  /*1d9190*/  IADD3 R13, P5, PT, R13, R241, RZ ;  /* 0x000000f10d0d7210 */ /* 0x000fc60007fbe0ff */
[----:B------:R1:W-:Y:S01]  /*1d91a0*/  STL [R1+0x6c7c], R14 ;  /* 0x006c7c0e01007387 */ /* 0x0003e20000100800 */
[----:B------:R-:W-:-:S03]  /*1d91b0*/  IADD3.X R12, PT, PT, R12, R2, RZ, P2, !PT ;  /* 0x000000020c0c7210 */ /* 0x000fc600017fe4ff */
[----:B-1----:R-:W3:Y:S04]  /*1d91c0*/  LDL.LU R14, [R1+0x6cb0] ;  /* 0x006cb000010e7983 */ /* 0x002ee80000300800 */
[----:B------:R1:W-:Y:S01]  /*1d91d0*/  STL [R1+0x6c90], R13 ;  /* 0x006c900d01007387 */ /* 0x0003e20000100800 */
[----:B------:R-:W-:Y:S01]  /*1d91e0*/  IADD3 R21, P2, PT, R21, R241, RZ ;  /* 0x000000f115157210 */ /* 0x000fe20007f5e0ff */
[----:B------:R-:W-:Y:S02]  /*1d91f0*/  IMAD.MOV.U32 R6, RZ, RZ, R208 ;  /* 0x000000ffff067224 */ /* 0x000fe400078e00d0 */
[----:B------:R-:W-:Y:S02]  /*1d9200*/  IMAD.MOV.U32 R7, RZ, RZ, R247 ;  /* 0x000000ffff077224 */ /* 0x000fe400078e00f7 */
[----:B------:R-:W-:-:S03]  /*1d9210*/  IMAD.X R19, R19, 0x1, R2, P5 ;  /* 0x0000000113137824 */ /* 0x000fc600028e0602 */
[----:B------:R1:W-:Y:S04]  /*1d9220*/  LDGSTS.E [R5+0x2280], desc[UR40][R6.64], P1 ;  /* 0x0228000006057fae */ /* 0x0003e800089a1028 */
[----:B-1----:R-:W3:Y:S04]  /*1d9230*/  LDL.LU R13, [R1+0x6ca4] ;  /* 0x006ca400010d7983 */ /* 0x002ee80000300800 */
[----:B------:R1:W-:Y:S04]  /*1d9240*/  STL [R1+0x6c84], R12 ;  /* 0x006c840c01007387 */ /* 0x0003e80000100800 */
[----:B-1----:R-:W3:Y:S04]  /*1d9250*/  LDL.LU R12, [R1+0x6cb8] ;  /* 0x006cb800010c7983 */ /* 0x002ee80000300800 */
[----:B------:R-:W3:Y:S04]  /*1d9260*/  LDL R247, [R1+0x81a8] ;  /* 0x0081a80001f77983 */ /* 0x000ee80000100800 */
[----:B------:R-:W3:Y:S04]  /*1d9270*/  LDL R208, [R1+0x81ac] ;  /* 0x0081ac0001d07983 */ /* 0x000ee80000100800 */
[----:B------:R-:W-:Y:S04]  /*1d9280*/  STL [R1+0x6c98], R21 ;  /* 0x006c981501007387 */ /* 0x000fe80000100800 */
[----:B------:R-:W3:Y:S01]  /*1d9290*/  LDL.LU R11, [R1+0x6cac] ;  /* 0x006cac00010b7983 */ /* 0x000ee20000300800 */
[----:B------:R-:W-:-:S02]  /*1d92a0*/  IADD3 R16, P5, PT, R16, R241, RZ ;  /* 0x000000f110107210 */ /* 0x000fc40007fbe0ff */
[----:B------:R-:W-:Y:S01]  /*1d92b0*/  IADD3.X R10, PT, PT, R10, R2, RZ, P2, !PT ;  /* 0x000000020a0a7210 */ /* 0x000fe200017fe4ff */
[----:B------:R-:W-:Y:S04]  /*1d92c0*/  STL [R1+0x6c8c], R19 ;  /* 0x006c8c1301007387 */ /* 0x000fe80000100800 */
[----:B------:R-:W3:Y:S04]  /*1d92d0*/  LDL.LU R34, [R1+0x6cc0] ;  /* 0x006cc00001227983 */ /* 0x000ee80000300800 */
[----:B------:R-:W-:Y:S01]  /*1d92e0*/  STL [R1+0x6ca0], R16 ;  /* 0x006ca01001007387 */ /* 0x000fe20000100800 */
[----:B------:R-:W-:-:S03]  /*1d92f0*/  IMAD.MOV.U32 R6, RZ, RZ, R240 ;  /* 0x000000ffff067224 */ /* 0x000fc600078e00f0 */
[----:B------:R-:W3:Y:S01]  /*1d9300*/  LDL.LU R29, [R1+0x6cb4] ;  /* 0x006cb400011d7983 */ /* 0x000ee20000300800 */
[----:B------:R-:W-:-:S03]  /*1d9310*/  IMAD.MOV.U32 R7, RZ, RZ, R209 ;  /* 0x000000ffff077224 */ /* 0x000fc600078e00d1 */
[----:B------:R1:W-:Y:S04]  /*1d9320*/  STL [R1+0x6c94], R10 ;  /* 0x006c940a01007387 */ /* 0x0003e80000100800 */
[----:B------:R-:W3:Y:S04]  /*1d9330*/  LDL.LU R28, [R1+0x6cc8] ;  /* 0x006cc800011c7983 */ /* 0x000ee80000300800 */
[----:B------:R4:W-:Y:S01]  /*1d9340*/  LDGSTS.E [R5+0x2300], desc[UR40][R6.64], P0 ;  /* 0x0230000006057fae */ /* 0x0009e200081a1028 */
[----:B--2---:R-:W-:-:S05]  /*1d9350*/  IADD3 R4, P2, PT, R4, R241, RZ ;  /* 0x000000f104047210 */ /* 0x004fca0007f5e0ff */
[----:B------:R2:W-:Y:S04]  /*1d9360*/  STL [R1+0x6ca8], R4 ;  /* 0x006ca80401007387 */ /* 0x0005e80000100800 */
[----:B------:R-:W3:Y:S04]  /*1d9370*/  LDL R209, [R1+0x81b0] ;  /* 0x0081b00001d17983 */ /* 0x000ee80000100800 */
[----:B------:R-:W3:Y:S04]  /*1d9380*/  LDL R240, [R1+0x81b4] ;  /* 0x0081b40001f07983 */ /* 0x000ee80000100800 */
[----:B-1----:R-:W3:Y:S01]  /*1d9390*/  LDL.LU R10, [R1+0x6cbc] ;  /* 0x006cbc00010a7983 */ /* 0x002ee20000300800 */
[----:B----4-:R-:W-:-:S03]  /*1d93a0*/  IMAD.MOV.U32 R6, RZ, RZ, R53 ;  /* 0x000000ffff067224 */ /* 0x010fc600078e0035 */
[----:B--2---:R-:W2:Y:S01]  /*1d93b0*/  LDL.LU R4, [R1+0x6cd0] ;  /* 0x006cd00001047983 */ /* 0x004ea20000300800 */
[----:B---3--:R-:W-:-:S03]  /*1d93c0*/  IMAD.MOV.U32 R7, RZ, RZ, R52 ;  /* 0x000000ffff077224 */ /* 0x008fc600078e0034 */
[----:B------:R-:W3:Y:S04]  /*1d93d0*/  LDL.LU R27, [R1+0x6cc4] ;  /* 0x006cc400011b7983 */ /* 0x000ee80000300800 */
[----:B------:R-:W4:Y:S04]  /*1d93e0*/  LDL.LU R26, [R1+0x6cd8] ;  /* 0x006cd800011a7983 */ /* 0x000f280000300800 */
[----:B------:R-:W4:Y:S04]  /*1d93f0*/  LDL R52, [R1+0x81b8] ;  /* 0x0081b80001347983 */ /* 0x000f280000100800 */
[----:B------:R-:W4:Y:S04]  /*1d9400*/  LDL R53, [R1+0x81bc] ;  /* 0x0081bc0001357983 */ /* 0x000f280000100800 */
[----:B------:R-:W4:Y:S04]  /*1d9410*/  LDL.LU R25, [R1+0x6ccc] ;  /* 0x006ccc0001197983 */ /* 0x000f280000300800 */
[----:B------:R-:W4:Y:S04]  /*1d9420*/  LDL.LU R24, [R1+0x6ce0] ;  /* 0x006ce00001187983 */ /* 0x000f280000300800 */
[----:B------:R-:W4:Y:S01]  /*1d9430*/  LDL.LU R23, [R1+0x6cd4] ;  /* 0x006cd40001177983 */ /* 0x000f220000300800 */
[----:B------:R-:W-:-:S03]  /*1d9440*/  IMAD.X R15, R15, 0x1, R2, P5 ;  /* 0x000000010f0f7824 */ /* 0x000fc600028e0602 */
[----:B------:R1:W-:Y:S04]  /*1d9450*/  LDGSTS.E [R5+0x2380], desc[UR40][R6.64], P3 ;  /* 0x0238000006057fae */ /* 0x0003e800099a1028 */
[----:B------:R1:W-:Y:S04]  /*1d9460*/  STL [R1+0x6c9c], R15 ;  /* 0x006c9c0f01007387 */ /* 0x0003e80000100800 */
[----:B------:R-:W4:Y:S04]  /*1d9470*/  LDL.LU R22, [R1+0x6ce8] ;  /* 0x006ce80001167983 */ /* 0x000f280000300800 */
[----:B------:R-:W4:Y:S01]  /*1d9480*/  LDL.LU R21, [R1+0x6cdc] ;  /* 0x006cdc0001157983 */ /* 0x000f220000300800 */
[----:B------:R-:W-:-:S05]  /*1d9490*/  IADD3 R14, P5, PT, R14, R241, RZ ;  /* 0x000000f10e0e7210 */ /* 0x000fca0007fbe0ff */
[----:B------:R1:W-:Y:S04]  /*1d94a0*/  STL [R1+0x6cb0], R14 ;  /* 0x006cb00e01007387 */ /* 0x0003e80000100800 */
[----:B------:R-:W4:Y:S01]  /*1d94b0*/  LDL.LU R16, [R1+0x6cf0] ;  /* 0x006cf00001107983 */ /* 0x000f220000300800 */
[----:B------:R-:W-:-:S05]  /*1d94c0*/  IADD3.X R13, PT, PT, R13, R2, RZ, P2, !PT ;  /* 0x000000020d0d7210 */ /* 0x000fca00017fe4ff */
[----:B------:R1:W-:Y:S01]  /*1d94d0*/  STL [R1+0x6ca4], R13 ;  /* 0x006ca40d01007387 */ /* 0x0003e20000100800 */
[----:B------:R-:W-:-:S05]  /*1d94e0*/  IADD3 R12, P2, PT, R12, R241, RZ ;  /* 0x000000f10c0c7210 */ /* 0x000fca0007f5e0ff */
[----:B------:R1:W-:Y:S04]  /*1d94f0*/  STL [R1+0x6cb8], R12 ;  /* 0x006cb80c01007387 */ /* 0x0003e80000100800 */
[----:B------:R-:W4:Y:S04]  /*1d9500*/  LDL.LU R19, [R1+0x6ce4] ;  /* 0x006ce40001137983 */ /* 0x000f280000300800 */
[----:B-1----:R-:W4:Y:S01]  /*1d9510*/  LDL.LU R15, [R1+0x6cf8] ;  /* 0x006cf800010f7983 */ /* 0x002f220000300800 */
[----:B------:R-:W-:-:S03]  /*1d9520*/  IMAD.X R11, R11, 0x1, R2, P5 ;  /* 0x000000010b0b7824 */ /* 0x000fc600028e0602 */
[----:B------:R-:W4:Y:S04]  /*1d9530*/  LDL.LU R14, [R1+0x6cec] ;  /* 0x006cec00010e7983 */ /* 0x000f280000300800 */
[----:B------:R-:W4:Y:S04]  /*1d9540*/  LDL.LU R13, [R1+0x6d00] ;  /* 0x006d0000010d7983 */ /* 0x000f280000300800 */
[----:B------:R-:W4:Y:S04]  /*1d9550*/  LDL.LU R12, [R1+0x6cf4] ;  /* 0x006cf400010c7983 */ /* 0x000f280000300800 */
[----:B------:R1:W-:Y:S04]  /*1d9560*/  STL [R1+0x6cac], R11 ;  /* 0x006cac0b01007387 */ /* 0x0003e80000100800 */
[----:B-1----:R-:W4:Y:S01]  /*1d9570*/  LDL.LU R11, [R1+0x6d08] ;  /* 0x006d0800010b7983 */ /* 0x002f220000300800 */
[----:B------:R-:W-:-:S02]  /*1d9580*/  IADD3 R34, P5, PT, R34, R241, RZ ;  /* 0x000000f122227210 */ /* 0x000fc40007fbe0ff */
[----:B------:R-:W-:Y:S02]  /*1d9590*/  IADD3.X R29, PT, PT, R29, R2, RZ, P2, !PT ;  /* 0x000000021d1d7210 */ /* 0x000fe400017fe4ff */
[----:B------:R-:W-:Y:S01]  /*1d95a0*/  IADD3 R28, P2, PT, R28, R241, RZ ;  /* 0x000000f11c1c7210 */ /* 0x000fe20007f5e0ff */
[----:B------:R-:W-:Y:S01]  /*1d95b0*/  IMAD.MOV.U32 R6, RZ, RZ, R208 ;  /* 0x000000ffff067224 */ /* 0x000fe200078e00d0 */
[----:B------:R-:W-:Y:S01]  /*1d95c0*/  STL [R1+0x6cc0], R34 ;  /* 0x006cc02201007387 */ /* 0x000fe20000100800 */
[----:B------:R-:W-:-:S03]  /*1d95d0*/  IMAD.MOV.U32 R7, RZ, RZ, R247 ;  /* 0x000000ffff077224 */ /* 0x000fc600078e00f7 */
[----:B------:R-:W-:Y:S04]  /*1d95e0*/  STL [R1+0x6cb4], R29 ;  /* 0x006cb41d01007387 */ /* 0x000fe80000100800 */
[----:B------:R-:W-:Y:S04]  /*1d95f0*/  STL [R1+0x6cc8], R28 ;  /* 0x006cc81c01007387 */ /* 0x000fe80000100800 */
[----:B------:R1:W-:Y:S02]  /*1d9600*/  LDGSTS.E [R5+0x3200], desc[UR40][R6.64], P4 ;  /* 0x0320000006057fae */ /* 0x0003e4000a1a1028 */
[----:B-1----:R-:W-:-:S02]  /*1d9610*/  IMAD.MOV.U32 R7, RZ, RZ, R209 ;  /* 0x000000ffff077224 */ /* 0x002fc400078e00d1 */
[----:B------:R-:W-:Y:S01]  /*1d9620*/  IMAD.X R10, R10, 0x1, R2, P5 ;  /* 0x000000010a0a7824 */ /* 0x000fe200028e0602 */
[----:B--2---:R-:W-:-:S04]  /*1d9630*/  IADD3 R4, P5, PT, R4, R241, RZ ;  /* 0x000000f104047210 */ /* 0x004fc80007fbe0ff */
[----:B------:R1:W-:Y:S01]  /*1d9640*/  STL [R1+0x6cbc], R10 ;  /* 0x006cbc0a01007387 */ /* 0x0003e20000100800 */
[----:B---3--:R-:W-:Y:S01]  /*1d9650*/  IADD3.X R27, PT, PT, R27, R2, RZ, P2, !PT ;  /* 0x000000021b1b7210 */ /* 0x008fe200017fe4ff */
[----:B------:R-:W-:Y:S01]  /*1d9660*/  IMAD.MOV.U32 R6, RZ, RZ, R240 ;  /* 0x000000ffff067224 */ /* 0x000fe200078e00f0 */
[----:B----4-:R-:W-:-:S04]  /*1d9670*/  IADD3 R26, P2, PT, R26, R241, RZ ;  /* 0x000000f11a1a7210 */ /* 0x010fc80007f5e0ff */
[----:B------:R2:W-:Y:S04]  /*1d9680*/  LDGSTS.E [R5+0x3280], desc[UR40][R6.64], P1 ;  /* 0x0328000006057fae */ /* 0x0005e800089a1028 */
[----:B-1----:R-:W3:Y:S04]  /*1d9690*/  LDL.LU R10, [R1+0x6cfc] ;  /* 0x006cfc00010a7983 */ /* 0x002ee80000300800 */
[----:B------:R1:W-:Y:S01]  /*1d96a0*/  STL [R1+0x6cd0], R4 ;  /* 0x006cd00401007387 */ /* 0x0003e20000100800 */
[----:B------:R-:W-:Y:S01]  /*1d96b0*/  IMAD.X R25, R25, 0x1, R2, P5 ;  /* 0x0000000119197824 */ /* 0x000fe200028e0602 */
[----:B------:R-:W-:-:S02]  /*1d96c0*/  IADD3 R24, P5, PT, R24, R241, RZ ;  /* 0x000000f118187210 */ /* 0x000fc40007fbe0ff */
[----:B-1----:R-:W4:Y:S04]  /*1d96d0*/  LDL.LU R4, [R1+0x6d04] ;  /* 0x006d040001047983 */ /* 0x002f280000300800 */
[----:B------:R-:W-:Y:S01]  /*1d96e0*/  STL [R1+0x6cc4], R27 ;  /* 0x006cc41b01007387 */ /* 0x000fe20000100800 */
[----:B--2---:R-:W-:-:S03]  /*1d96f0*/  IMAD.MOV.U32 R6, RZ, RZ, R53 ;  /* 0x000000ffff067224 */ /* 0x004fc600078e0035 */
[----:B------:R-:W-:Y:S01]  /*1d9700*/  STL [R1+0x6cd8], R26 ;  /* 0x006cd81a01007387 */ /* 0x000fe20000100800 */
[----:B------:R-:W-:-:S03]  /*1d9710*/  IMAD.MOV.U32 R7, RZ, RZ, R52 ;  /* 0x000000ffff077224 */ /* 0x000fc600078e0034 */
[----:B------:R1:W-:Y:S04]  /*1d9720*/  STL [R1+0x6ccc], R25 ;  /* 0x006ccc1901007387 */ /* 0x0003e80000100800 */
[----:B------:R-:W-:Y:S01]  /*1d9730*/  STL [R1+0x6ce0], R24 ;  /* 0x006ce01801007387 */ /* 0x000fe20000100800 */
[----:B------:R-:W-:Y:S01]  /*1d9740*/  IADD3.X R23, PT, PT, R23, R2, RZ, P2, !PT ;  /* 0x0000000217177210 */ /* 0x000fe200017fe4ff */
[----:B------:R-:W-:Y:S02]  /*1d9750*/  IMAD.X R21, R21, 0x1, R2, P5 ;  /* 0x0000000115157824 */ /* 0x000fe400028e0602 */
[----:B------:R2:W-:Y:S04]  /*1d9760*/  LDGSTS.E [R5+0x3300], desc[UR40][R6.64], P0 ;  /* 0x0330000006057fae */ /* 0x0005e800081a1028 */
[----:B-1----:R-:W4:Y:S01]  /*1d9770*/  LDL.LU R25, [R1+0x6d30] ;  /* 0x006d300001197983 */ /* 0x002f220000300800 */
[----:B------:R-:W-:-:S02]  /*1d9780*/  IADD3 R22, P2, PT, R22, R241, RZ ;  /* 0x000000f116167210 */ /* 0x000fc40007f5e0ff */
[-C--:B------:R-:W-:Y:S01]  /*1d9790*/  IADD3 R16, P5, PT, R16, R241.reuse, RZ ;  /* 0x000000f110107210 */ /* 0x080fe20007fbe0ff */
[----:B------:R-:W-:Y:S01]  /*1d97a0*/  STL [R1+0x6cd4], R23 ;  /* 0x006cd41701007387 */ /* 0x000fe20000100800 */
[----:B--2---:R-:W-:Y:S02]  /*1d97b0*/  IMAD.MOV.U32 R6, RZ, RZ, R235 ;  /* 0x000000ffff067224 */ /* 0x004fe400078e00eb */
[----:B------:R-:W-:Y:S01]  /*1d97c0*/  IMAD.MOV.U32 R7, RZ, RZ, R239 ;  /* 0x000000ffff077224 */ /* 0x000fe200078e00ef */
[----:B------:R-:W-:Y:S04]  /*1d97d0*/  STL [R1+0x6ce8], R22 ;  /* 0x006ce81601007387 */ /* 0x000fe80000100800 */
[----:B------:R1:W-:Y:S04]  /*1d97e0*/  STL [R1+0x6cf0], R16 ;  /* 0x006cf01001007387 */ /* 0x0003e80000100800 */
[----:B------:R2:W-:Y:S04]  /*1d97f0*/  LDGSTS.E [R5+0x3380], desc[UR40][R6.64], P3 ;  /* 0x0338000006057fae */ /* 0x0005e800099a1028 */
[----:B-1----:R-:W4:Y:S04]  /*1d9800*/  LDL.LU R16, [R1+0x6d38] ;  /* 0x006d380001107983 */ /* 0x002f280000300800 */
[----:B------:R-:W-:Y:S01]  /*1d9810*/  STL [R1+0x6cdc], R21 ;  /* 0x006cdc1501007387 */ /* 0x000fe20000100800 */
[----:B--2---:R-:W-:Y:S01]  /*1d9820*/  IMAD.MOV.U32 R6, RZ, RZ, R230 ;  /* 0x000000ffff067224 */ /* 0x004fe200078e00e6 */
[----:B------:R-:W-:Y:S01]  /*1d9830*/  IADD3.X R19, PT, PT, R19, R2, RZ, P2, !PT ;  /* 0x0000000213137210 */ /* 0x000fe200017fe4ff */
[----:B------:R-:W-:Y:S01]  /*1d9840*/  IMAD.MOV.U32 R7, RZ, RZ, R234 ;  /* 0x000000ffff077224 */ /* 0x000fe200078e00ea */
[----:B------:R-:W-:-:S03]  /*1d9850*/  IADD3 R15, P2, PT, R15, R241, RZ ;  /* 0x000000f10f0f7210 */ /* 0x000fc60007f5e0ff */
[----:B------:R-:W-:Y:S01]  /*1d9860*/  STL [R1+0x6ce4], R19 ;  /* 0x006ce41301007387 */ /* 0x000fe20000100800 */
[----:B------:R-:W-:-:S03]  /*1d9870*/  IMAD.X R14, R14, 0x1, R2, P5 ;  /* 0x000000010e0e7824 */ /* 0x000fc600028e0602 */
[----:B------:R-:W-:Y:S01]  /*1d9880*/  STL [R1+0x6cf8], R15 ;  /* 0x006cf80f01007387 */ /* 0x000fe20000100800 */
[----:B------:R-:W-:-:S03]  /*1d9890*/  IADD3 R13, P5, PT, R13, R241, RZ ;  /* 0x000000f10d0d7210 */ /* 0x000fc60007fbe0ff */
[----:B------:R1:W-:Y:S01]  /*1d98a0*/  LDGSTS.E [R5+0x4200], desc[UR40][R6.64], P4 ;  /* 0x0420000006057fae */ /* 0x0003e2000a1a1028 */
[----:B------:R-:W-:-:S03]  /*1d98b0*/  IADD3.X R12, PT, PT, R12, R2, RZ, P2, !PT ;  /* 0x000000020c0c7210 */ /* 0x000fc600017fe4ff */
[----:B------:R-:W-:Y:S04]  /*1d98c0*/  STL [R1+0x6cec], R14 ;  /* 0x006cec0e01007387 */ /* 0x000fe80000100800 */
[----:B------:R-:W-:Y:S01]  /*1d98d0*/  STL [R1+0x6d00], R13 ;  /* 0x006d000d01007387 */ /* 0x000fe20000100800 */
[----:B-1----:R-:W-:-:S03]  /*1d98e0*/  IMAD.MOV.U32 R6, RZ, RZ, R47 ;  /* 0x000000ffff067224 */ /* 0x002fc600078e002f */
[----:B------:R-:W2:Y:S01]  /*1d98f0*/  LDL.LU R47, [R1+0x6d2c] ;  /* 0x006d2c00012f7983 */ /* 0x000ea20000300800 */
[----:B------:R-:W-:-:S03]  /*1d9900*/  IADD3 R11, P2, PT, R11, R241, RZ ;  /* 0x000000f10b0b7210 */ /* 0x000fc60007f5e0ff */
[----:B------:R-:W-:Y:S04]  /*1d9910*/  STL [R1+0x6cf4], R12 ;  /* 0x006cf40c01007387 */ /* 0x000fe80000100800 */
[----:B------:R-:W2:Y:S04]  /*1d9920*/  LDL.LU R24, [R1+0x6d34] ;  /* 0x006d340001187983 */ /* 0x000ea80000300800 */
[----:B------:R-:W-:Y:S04]  /*1d9930*/  STL [R1+0x6d08], R11 ;  /* 0x006d080b01007387 */ /* 0x000fe80000100800 */
[----:B------:R-:W2:Y:S04]  /*1d9940*/  LDL.LU R34, [R1+0x6d40] ;  /* 0x006d400001227983 */ /* 0x000ea80000300800 */
[----:B------:R-:W2:Y:S04]  /*1d9950*/  LDL.LU R28, [R1+0x6d48] ;  /* 0x006d4800011c7983 */ /* 0x000ea80000300800 */
[----:B------:R-:W2:Y:S01]  /*1d9960*/  LDL.LU R52, [R1+0x6d50] ;  /* 0x006d500001347983 */ /* 0x000ea20000300800 */
[----:B------:R-:W-:-:S05]  /*1d9970*/  IMAD.MOV.U32 R7, RZ, RZ, R225 ;  /* 0x000000ffff077224 */ /* 0x000fca00078e00e1 */
[----:B------:R1:W-:Y:S02]  /*1d9980*/  LDGSTS.E [R5+0x4280], desc[UR40][R6.64], P1 ;  /* 0x0428000006057fae */ /* 0x0003e400089a1028 */
[----:B-1----:R-:W-:Y:S02]  /*1d9990*/  IMAD.MOV.U32 R6, RZ, RZ, R59 ;  /* 0x000000ffff067224 */ /* 0x002fe400078e003b */
[----:B------:R-:W-:-:S05]  /*1d99a0*/  IMAD.MOV.U32 R7, RZ, RZ, R60 ;  /* 0x000000ffff077224 */ /* 0x000fca00078e003c */
[----:B------:R1:W-:Y:S01]  /*1d99b0*/  LDGSTS.E [R5+0x4300], desc[UR40][R6.64], P0 ;  /* 0x0430000006057fae */ /* 0x0003e200081a1028 */
[----:B---3--:R-:W-:-:S05]  /*1d99c0*/  IMAD.X R10, R10, 0x1, R2, P5 ;  /* 0x000000010a0a7824 */ /* 0x008fca00028e0602 */
[----:B------:R-:W-:Y:S04]  /*1d99d0*/  STL [R1+0x6cfc], R10 ;  /* 0x006cfc0a01007387 */ /* 0x000fe80000100800 */
[----:B------:R-:W3:Y:S01]  /*1d99e0*/  LDL.LU R53, [R1+0x6d58] ;  /* 0x006d580001357983 */ /* 0x000ee20000300800 */
[----:B----4-:R-:W-:Y:S02]  /*1d99f0*/  IADD3.X R4, PT, PT, R4, R2, RZ, P2, !PT ;  /* 0x0000000204047210 */ /* 0x010fe400017fe4ff */
[----:B------:R-:W-:-:S05]  /*1d9a00*/  IADD3 R25, P5, PT, R25, R241, RZ ;  /* 0x000000f119197210 */ /* 0x000fca0007fbe0ff */
[----:B------:R-:W-:Y:S04]  /*1d9a10*/  STL [R1+0x6d30], R25 ;  /* 0x006d301901007387 */ /* 0x000fe80000100800 */
[----:B------:R4:W-:Y:S04]  /*1d9a20*/  STL [R1+0x6d04], R4 ;  /* 0x006d040401007387 */ /* 0x0009e80000100800 */
[----:B------:R-:W3:Y:S04]  /*1d9a30*/  LDL.LU R35, [R1+0x6d3c] ;  /* 0x006d3c0001237983 */ /* 0x000ee80000300800 */
[----:B------:R-:W3:Y:S01]  /*1d9a40*/  LDL.LU R29, [R1+0x6d44] ;  /* 0x006d4400011d7983 */ /* 0x000ee20000300800 */
[----:B------:R-:W-:-:S05]  /*1d9a50*/  IADD3 R16, P2, PT, R16, R241, RZ ;  /* 0x000000f110107210 */ /* 0x000fca0007f5e0ff */
[----:B------:R-:W-:Y:S04]  /*1d9a60*/  STL [R1+0x6d38], R16 ;  /* 0x006d381001007387 */ /* 0x000fe80000100800 */
[----:B------:R-:W3:Y:S04]  /*1d9a70*/  LDL.LU R59, [R1+0x6d4c] ;  /* 0x006d4c00013b7983 */ /* 0x000ee80000300800 */
[----:B------:R-:W3:Y:S04]  /*1d9a80*/  LDL.LU R60, [R1+0x6d54] ;  /* 0x006d5400013c7983 */ /* 0x000ee80000300800 */
[----:B------:R-:W3:Y:S04]  /*1d9a90*/  LDL.LU R230, [R1+0x6d60] ;  /* 0x006d600001e67983 */ /* 0x000ee80000300800 */
[----:B------:R-:W3:Y:S01]  /*1d9aa0*/  LDL.LU R225, [R1+0x6d68] ;  /* 0x006d680001e17983 */ /* 0x000ee20000300800 */
[----:B--2---:R-:W-:-:S05]  /*1d9ab0*/  IMAD.X R47, R47, 0x1, R2, P5 ;  /* 0x000000012f2f7824 */ /* 0x004fca00028e0602 */
[----:B------:R-:W-:Y:S01]  /*1d9ac0*/  STL [R1+0x6d2c], R47 ;  /* 0x006d2c2f01007387 */ /* 0x000fe20000100800 */
[----:B------:R-:W-:-:S03]  /*1d9ad0*/  IADD3.X R24, PT, PT, R24, R2, RZ, P2, !PT ;  /* 0x0000000218187210 */ /* 0x000fc600017fe4ff */
[----:B----4-:R-:W2:Y:S01]  /*1d9ae0*/  LDL.LU R4, [R1+0x6d70] ;  /* 0x006d700001047983 */ /* 0x010ea20000300800 */
[----:B------:R-:W-:-:S05]  /*1d9af0*/  IADD3 R34, P5, PT, R34, R241, RZ ;  /* 0x000000f122227210 */ /* 0x000fca0007fbe0ff */
[----:B------:R-:W-:Y:S04]  /*1d9b00*/  STL [R1+0x6d40], R34 ;  /* 0x006d402201007387 */ /* 0x000fe80000100800 */
[----:B------:R-:W-:Y:S04]  /*1d9b10*/  STL [R1+0x6d34], R24 ;  /* 0x006d341801007387 */ /* 0x000fe80000100800 */
[----:B------:R-:W4:Y:S01]  /*1d9b20*/  LDL.LU R235, [R1+0x6d5c] ;  /* 0x006d5c0001eb7983 */ /* 0x000f220000300800 */
[----:B------:R-:W-:Y:S01]  /*1d9b30*/  IADD3 R28, P2, PT, R28, R241, RZ ;  /* 0x000000f11c1c7210 */ /* 0x000fe20007f5e0ff */
[----:B-1----:R-:W-:-:S02]  /*1d9b40*/  IMAD.MOV.U32 R7, RZ, RZ, R233 ;  /* 0x000000ffff077224 */ /* 0x002fc400078e00e9 */
[----:B------:R-:W2:Y:S04]  /*1d9b50*/  LDL.LU R233, [R1+0x6d64] ;  /* 0x006d640001e97983 */ /* 0x000ea80000300800 */
[----:B------:R-:W-:Y:S01]  /*1d9b60*/  STL [R1+0x6d48], R28 ;  /* 0x006d481c01007387 */ /* 0x000fe20000100800 */
[----:B---3--:R-:W-:Y:S01]  /*1d9b70*/  IMAD.X R35, R35, 0x1, R2, P5 ;  /* 0x0000000123237824 */ /* 0x008fe200028e0602 */
[----:B------:R-:W-:-:S04]  /*1d9b80*/  IADD3 R52, P5, PT, R52, R241, RZ ;  /* 0x000000f134347210 */ /* 0x000fc80007fbe0ff */
[----:B------:R-:W-:Y:S01]  /*1d9b90*/  STL [R1+0x6d3c], R35 ;  /* 0x006d3c2301007387 */ /* 0x000fe20000100800 */
[----:B------:R-:W-:-:S03]  /*1d9ba0*/  IADD3.X R29, PT, PT, R29, R2, RZ, P2, !PT ;  /* 0x000000021d1d7210 */ /* 0x000fc600017fe4ff */
[----:B------:R-:W3:Y:S01]  /*1d9bb0*/  LDL.LU R15, [R1+0x6d78] ;  /* 0x006d7800010f7983 */ /* 0x000ee20000300800 */
[----:B------:R-:W-:-:S03]  /*1d9bc0*/  IADD3 R53, P2, PT, R53, R241, RZ ;  /* 0x000000f135357210 */ /* 0x000fc60007f5e0ff */
[----:B------:R-:W3:Y:S04]  /*1d9bd0*/  LDL.LU R14, [R1+0x6d6c] ;  /* 0x006d6c00010e7983 */ /* 0x000ee80000300800 */
[----:B------:R-:W3:Y:S04]  /*1d9be0*/  LDL.LU R13, [R1+0x6d80] ;  /* 0x006d8000010d7983 */ /* 0x000ee80000300800 */
[----:B------:R-:W3:Y:S01]  /*1d9bf0*/  LDL.LU R12, [R1+0x6d74] ;  /* 0x006d7400010c7983 */ /* 0x000ee20000300800 */
[----:B------:R-:W-:-:S03]  /*1d9c00*/  IMAD.X R59, R59, 0x1, R2, P5 ;  /* 0x000000013b3b7824 */ /* 0x000fc600028e0602 */
[----:B------:R-:W3:Y:S04]  /*1d9c10*/  LDL.LU R27, [R1+0x6d88] ;  /* 0x006d8800011b7983 */ /* 0x000ee80000300800 */
[----:B------:R-:W-:Y:S04]  /*1d9c20*/  STL [R1+0x6d50], R52 ;  /* 0x006d503401007387 */ /* 0x000fe80000100800 */
[----:B------:R-:W-:Y:S04]  /*1d9c30*/  STL [R1+0x6d44], R29 ;  /* 0x006d441d01007387 */ /* 0x000fe80000100800 */
[----:B------:R-:W-:Y:S04]  /*1d9c40*/  STL [R1+0x6d58], R53 ;  /* 0x006d583501007387 */ /* 0x000fe80000100800 */
[----:B------:R-:W-:Y:S01]  /*1d9c50*/  STL.64 [R1+0xaf80], R52 ;  /* 0x00af803401007387 */ /* 0x000fe20000100a00 */
[----:B------:R-:W-:-:S03]  /*1d9c60*/  IADD3 R230, P5, PT, R230, R241, RZ ;  /* 0x000000f1e6e67210 */ /* 0x000fc60007fbe0ff */
[----:B------:R-:W-:Y:S04]  /*1d9c70*/  STL [R1+0x6d4c], R59 ;  /* 0x006d4c3b01007387 */ /* 0x000fe80000100800 */
[----:B------:R-:W3:Y:S04]  /*1d9c80*/  LDL.LU R26, [R1+0x6d7c] ;  /* 0x006d7c00011a7983 */ /* 0x000ee80000300800 */
[----:B------:R-:W3:Y:S01]  /*1d9c90*/  LDL.LU R23, [R1+0x6d90] ;  /* 0x006d900001177983 */ /* 0x000ee20000300800 */
[----:B------:R-:W-:-:S03]  /*1d9ca0*/  IADD3.X R60, PT, PT, R60, R2, RZ, P2, !PT ;  /* 0x000000023c3c7210 */ /* 0x000fc600017fe4ff */
[----:B------:R-:W3:Y:S01]  /*1d9cb0*/  LDL.LU R11, [R1+0x6d84] ;  /* 0x006d8400010b7983 */ /* 0x000ee20000300800 */
[----:B------:R-:W-:-:S03]  /*1d9cc0*/  IADD3 R225, P2, PT, R225, R241, RZ ;  /* 0x000000f1e1e17210 */ /* 0x000fc60007f5e0ff */
[----:B------:R-:W3:Y:S04]  /*1d9cd0*/  LDL.LU R22, [R1+0x6d98] ;  /* 0x006d980001167983 */ /* 0x000ee80000300800 */
[----:B------:R-:W3:Y:S04]  /*1d9ce0*/  LDL.LU R21, [R1+0x6d8c] ;  /* 0x006d8c0001157983 */ /* 0x000ee80000300800 */
[----:B------:R-:W3:Y:S04]  /*1d9cf0*/  LDL.LU R19, [R1+0x6da0] ;  /* 0x006da00001137983 */ /* 0x000ee80000300800 */
[----:B------:R-:W3:Y:S01]  /*1d9d00*/  LDL.LU R10, [R1+0x6d94] ;  /* 0x006d9400010a7983 */ /* 0x000ee20000300800 */
[----:B----4-:R-:W-:Y:S01]  /*1d9d10*/  IMAD.X R235, R235, 0x1, R2, P5 ;  /* 0x00000001ebeb7824 */ /* 0x010fe200028e0602 */
[----:B--2---:R-:W-:-:S02]  /*1d9d20*/  IADD3 R4, P5, PT, R4, R241, RZ ;  /* 0x000000f104047210 */ /* 0x004fc40007fbe0ff */
[----:B------:R-:W-:Y:S04]  /*1d9d30*/  STL [R1+0x6d60], R230 ;  /* 0x006d60e601007387 */ /* 0x000fe80000100800 */
[----:B------:R-:W-:Y:S04]  /*1d9d40*/  STL [R1+0x6d54], R60 ;  /* 0x006d543c01007387 */ /* 0x000fe80000100800 */
[----:B------:R-:W-:Y:S04]  /*1d9d50*/  STL.64 [R1+0xaf88], R60 ;  /* 0x00af883c01007387 */ /* 0x000fe80000100a00 */
[----:B------:R-:W-:Y:S04]  /*1d9d60*/  STL [R1+0x6d68], R225 ;  /* 0x006d68e101007387 */ /* 0x000fe80000100800 */
[----:B------:R1:W-:Y:S04]  /*1d9d70*/  STL [R1+0x6d70], R4 ;  /* 0x006d700401007387 */ /* 0x0003e80000100800 */
[----:B-1----:R-:W2:Y:S01]  /*1d9d80*/  LDL.LU R4, [R1+0x6da8] ;  /* 0x006da80001047983 */ /* 0x002ea20000300800 */
[----:B------:R-:W-:-:S03]  /*1d9d90*/  IADD3.X R233, PT, PT, R233, R2, RZ, P2, !PT ;  /* 0x00000002e9e97210 */ /* 0x000fc600017fe4ff */
[----:B------:R-:W-:Y:S01]  /*1d9da0*/  STL [R1+0x6d5c], R235 ;  /* 0x006d5ceb01007387 */ /* 0x000fe20000100800 */
[----:B---3--:R-:W-:Y:S01]  /*1d9db0*/  IADD3 R15, P2, PT, R15, R241, RZ ;  /* 0x000000f10f0f7210 */ /* 0x008fe20007f5e0ff */
[----:B------:R-:W-:-:S04]  /*1d9dc0*/  IMAD.X R14, R14, 0x1, R2, P5 ;  /* 0x000000010e0e7824 */ /* 0x000fc800028e0602 */
[----:B------:R1:W-:Y:S01]  /*1d9dd0*/  STL [R1+0x6d78], R15 ;  /* 0x006d780f01007387 */ /* 0x0003e20000100800 */
[-C--:B------:R-:W-:Y:S02]  /*1d9de0*/  IADD3 R13, P5, PT, R13, R241.reuse, RZ ;  /* 0x000000f10d0d7210 */ /* 0x080fe40007fbe0ff */
[----:B------:R-:W-:Y:S01]  /*1d9df0*/  IADD3.X R12, PT, PT, R12, R2, RZ, P2, !PT ;  /* 0x000000020c0c7210 */ /* 0x000fe200017fe4ff */
[----:B-1----:R-:W3:Y:S01]  /*1d9e00*/  LDL.LU R15, [R1+0x6d9c] ;  /* 0x006d9c00010f7983 */ /* 0x002ee20000300800 */
[----:B------:R-:W-:-:S03]  /*1d9e10*/  IADD3 R27, P2, PT, R27, R241, RZ ;  /* 0x000000f11b1b7210 */ /* 0x000fc60007f5e0ff */
[----:B------:R-:W-:Y:S04]  /*1d9e20*/  STL [R1+0x6d64], R233 ;  /* 0x006d64e901007387 */ /* 0x000fe80000100800 */
[----:B------:R1:W-:Y:S04]  /*1d9e30*/  STL [R1+0x6d6c], R14 ;  /* 0x006d6c0e01007387 */ /* 0x0003e80000100800 */
[----:B-1----:R-:W4:Y:S04]  /*1d9e40*/  LDL.LU R14, [R1+0x6db0] ;  /* 0x006db000010e7983 */ /* 0x002f280000300800 */
[----:B------:R1:W-:Y:S01]  /*1d9e50*/  STL [R1+0x6d80], R13 ;  /* 0x006d800d01007387 */ /* 0x0003e20000100800 */
[----:B------:R-:W-:Y:S01]  /*1d9e60*/  IMAD.X R26, R26, 0x1, R2, P5 ;  /* 0x000000011a1a7824 */ /* 0x000fe200028e0602 */
[----:B------:R-:W-:-:S02]  /*1d9e70*/  IADD3 R23, P5, PT, R23, R241, RZ ;  /* 0x000000f117177210 */ /* 0x000fc40007fbe0ff */
[----:B-1----:R-:W4:Y:S01]  /*1d9e80*/  LDL.LU R13, [R1+0x6da4] ;  /* 0x006da400010d7983 */ /* 0x002f220000300800 */
[----:B------:R-:W-:-:S03]  /*1d9e90*/  IADD3.X R11, PT, PT, R11, R2, RZ, P2, !PT ;  /* 0x000000020b0b7210 */ /* 0x000fc600017fe4ff */
[----:B------:R1:W-:Y:S01]  /*1d9ea0*/  STL [R1+0x6d74], R12 ;  /* 0x006d740c01007387 */ /* 0x0003e20000100800 */
[----:B------:R-:W-:Y:S01]  /*1d9eb0*/  IADD3 R22, P2, PT, R22, R241, RZ ;  /* 0x000000f116167210 */ /* 0x000fe20007f5e0ff */
[----:B------:R-:W-:Y:S02]  /*1d9ec0*/  IMAD.X R21, R21, 0x1, R2, P5 ;  /* 0x0000000115157824 */ /* 0x000fe400028e0602 */
[----:B-1----:R-:W4:Y:S04]  /*1d9ed0*/  LDL.LU R12, [R1+0x6db8] ;  /* 0x006db800010c7983 */ /* 0x002f280000300800 */
[----:B------:R-:W-:Y:S04]  /*1d9ee0*/  STL [R1+0x6d88], R27 ;  /* 0x006d881b01007387 */ /* 0x000fe80000100800 */
[----:B------:R1:W-:Y:S01]  /*1d9ef0*/  STL [R1+0x6d84], R11 ;  /* 0x006d840b01007387 */ /* 0x0003e20000100800 */
[----:B------:R-:W-:-:S03]  /*1d9f00*/  IADD3.X R10, PT, PT, R10, R2, RZ, P2, !PT ;  /* 0x000000020a0a7210 */ /* 0x000fc600017fe4ff */
[----:B------:R-:W-:Y:S01]  /*1d9f10*/  STL [R1+0x6d7c], R26 ;  /* 0x006d7c1a01007387 */ /* 0x000fe20000100800 */
[----:B------:R-:W-:-:S03]  /*1d9f20*/  IADD3 R19, P5, PT, R19, R241, RZ ;  /* 0x000000f113137210 */ /* 0x000fc60007fbe0ff */
[----:B-1----:R-:W4:Y:S04]  /*1d9f30*/  LDL.LU R11, [R1+0x6dac] ;  /* 0x006dac00010b7983 */ /* 0x002f280000300800 */
[----:B------:R-:W-:Y:S04]  /*1d9f40*/  STL [R1+0x6d90], R23 ;  /* 0x006d901701007387 */ /* 0x000fe80000100800 */
[----:B------:R-:W-:Y:S04]  /*1d9f50*/  STL [R1+0x6d98], R22 ;  /* 0x006d981601007387 */ /* 0x000fe80000100800 */
[----:B------:R-:W4:Y:S04]  /*1d9f60*/  LDL.LU R60, [R1+0x6dc0] ;  /* 0x006dc000013c7983 */ /* 0x000f280000300800 */
[----:B------:R-:W4:Y:S01]  /*1d9f70*/  LDL.LU R55, [R1+0x6db4] ;  /* 0x006db40001377983 */ /* 0x000f220000300800 */
[----:B--2---:R-:W-:-:S03]  /*1d9f80*/  IADD3 R4, P2, PT, R4, R241, RZ ;  /* 0x000000f104047210 */ /* 0x004fc60007f5e0ff */
[----:B------:R-:W2:Y:S04]  /*1d9f90*/  LDL.LU R54, [R1+0x6dc8] ;  /* 0x006dc80001367983 */ /* 0x000ea80000300800 */
[----:B------:R-:W-:Y:S04]  /*1d9fa0*/  STL [R1+0x6d8c], R21 ;  /* 0x006d8c1501007387 */ /* 0x000fe80000100800 */
[----:B------:R1:W-:Y:S04]  /*1d9fb0*/  STL [R1+0x6d94], R10 ;  /* 0x006d940a01007387 */ /* 0x0003e80000100800 */
[----:B-1----:R-:W2:Y:S04]  /*1d9fc0*/  LDL.LU R10, [R1+0x6dbc] ;  /* 0x006dbc00010a7983 */ /* 0x002ea80000300800 */
[----:B------:R-:W-:Y:S04]  /*1d9fd0*/  STL [R1+0x6da0], R19 ;  /* 0x006da01301007387 */ /* 0x000fe80000100800 */
[----:B------:R1:W-:Y:S04]  /*1d9fe0*/  STL [R1+0x6da8], R4 ;  /* 0x006da80401007387 */ /* 0x0003e80000100800 */
[----:B-1----:R-:W2:Y:S04]  /*1d9ff0*/  LDL.LU R4, [R1+0x6dd0] ;  /* 0x006dd00001047983 */ /* 0x002ea80000300800 */
[----:B------:R-:W2:Y:S04]  /*1da000*/  LDL.LU R53, [R1+0x6dc4] ;  /* 0x006dc40001357983 */ /* 0x000ea80000300800 */
[----:B------:R-:W2:Y:S04]  /*1da010*/  LDL.LU R52, [R1+0x6dd8] ;  /* 0x006dd80001347983 */ /* 0x000ea80000300800 */
[----:B------:R-:W2:Y:S04]  /*1da020*/  LDL.LU R40, [R1+0x6dcc] ;  /* 0x006dcc0001287983 */ /* 0x000ea80000300800 */
[----:B------:R-:W2:Y:S01]  /*1da030*/  LDL.LU R27, [R1+0x6de0] ;  /* 0x006de000011b7983 */ /* 0x000ea20000300800 */
[----:B------:R-:W-:-:S03]  /*1da040*/  IMAD.MOV.U32 R6, RZ, RZ, R232 ;  /* 0x000000ffff067224 */ /* 0x000fc600078e00e8 */
[----:B------:R-:W2:Y:S04]  /*1da050*/  LDL.LU R26, [R1+0x6dd4] ;  /* 0x006dd400011a7983 */ /* 0x000ea80000300800 */
        /* <DEDUP_REMOVED lines=22> */
[----:B---3--:R-:W-:-:S05]  /*1da1c0*/  IMAD.X R15, R15, 0x1, R2, P5 ;  /* 0x000000010f0f7824 */ /* 0x008fca00028e0602 */
[----:B------:R3:W-:Y:S04]  /*1da1d0*/  STL [R1+0x6d9c], R15 ;  /* 0x006d9c0f01007387 */ /* 0x0007e80000100800 */
[----:B------:R-:W2:Y:S01]  /*1da1e0*/  LDL.LU R19, [R1+0x6de8] ;  /* 0x006de80001137983 */ /* 0x000ea20000300800 */
[----:B----4-:R-:W-:-:S05]  /*1da1f0*/  IADD3 R14, P5, PT, R14, R241, RZ ;  /* 0x000000f10e0e7210 */ /* 0x010fca0007fbe0ff */
[----:B------:R4:W-:Y:S04]  /*1da200*/  STL [R1+0x6db0], R14 ;  /* 0x006db00e01007387 */ /* 0x0009e80000100800 */
[----:B------:R-:W2:Y:S01]  /*1da210*/  LDL.LU R23, [R1+0x6ddc] ;  /* 0x006ddc0001177983 */ /* 0x000ea20000300800 */
[----:B------:R-:W-:-:S05]  /*1da220*/  IADD3.X R13, PT, PT, R13, R2, RZ, P2, !PT ;  /* 0x000000020d0d7210 */ /* 0x000fca00017fe4ff */
[----:B------:R1:W-:Y:S04]  /*1da230*/  STL [R1+0x6da4], R13 ;  /* 0x006da40d01007387 */ /* 0x0003e80000100800 */
[----:B------:R-:W2:Y:S01]  /*1da240*/  LDL.LU R22, [R1+0x6df0] ;  /* 0x006df00001167983 */ /* 0x000ea20000300800 */
[----:B------:R-:W-:-:S05]  /*1da250*/  IADD3 R12, P2, PT, R12, R241, RZ ;  /* 0x000000f10c0c7210 */ /* 0x000fca0007f5e0ff */
[----:B------:R4:W-:Y:S04]  /*1da260*/  STL [R1+0x6db8], R12 ;  /* 0x006db80c01007387 */ /* 0x0009e80000100800 */
[----:B------:R-:W2:Y:S04]  /*1da270*/  LDL.LU R21, [R1+0x6de4] ;  /* 0x006de40001157983 */ /* 0x000ea80000300800 */
[----:B---3--:R-:W3:Y:S01]  /*1da280*/  LDL.LU R15, [R1+0x6df8] ;  /* 0x006df800010f7983 */ /* 0x008ee20000300800 */
[----:B-1----:R-:W-:-:S03]  /*1da290*/  IMAD.MOV.U32 R6, RZ, RZ, R197 ;  /* 0x000000ffff067224 */ /* 0x002fc600078e00c5 */
[----:B----4-:R-:W4:Y:S01]  /*1da2a0*/  LDL.LU R14, [R1+0x6dec] ;  /* 0x006dec00010e7983 */ /* 0x010f220000300800 */
[----:B------:R-:W-:-:S03]  /*1da2b0*/  IMAD.X R11, R11, 0x1, R2, P5 ;  /* 0x000000010b0b7824 */ /* 0x000fc600028e0602 */
[----:B------:R-:W4:Y:S01]  /*1da2c0*/  LDL.LU R13, [R1+0x6e00] ;  /* 0x006e0000010d7983 */ /* 0x000f220000300800 */
[----:B------:R-:W-:-:S03]  /*1da2d0*/  IMAD.MOV.U32 R7, RZ, RZ, R207 ;  /* 0x000000ffff077224 */ /* 0x000fc600078e00cf */
[----:B------:R-:W4:Y:S01]  /*1da2e0*/  LDL.LU R12, [R1+0x6df4] ;  /* 0x006df400010c7983 */ /* 0x000f220000300800 */
[----:B------:R-:W-:-:S03]  /*1da2f0*/  IADD3 R60, P5, PT, R60, R241, RZ ;  /* 0x000000f13c3c7210 */ /* 0x000fc60007fbe0ff */
[----:B------:R1:W-:Y:S01]  /*1da300*/  STL [R1+0x6dac], R11 ;  /* 0x006dac0b01007387 */ /* 0x0003e20000100800 */
[----:B------:R-:W-:-:S03]  /*1da310*/  IADD3.X R55, PT, PT, R55, R2, RZ, P2, !PT ;  /* 0x0000000237377210 */ /* 0x000fc600017fe4ff */
[----:B------:R2:W-:Y:S02]  /*1da320*/  LDGSTS.E [R5+0x6380], desc[UR40][R6.64], P3 ;  /* 0x0638000006057fae */ /* 0x0005e400099a1028 */
[----:B--2---:R-:W-:Y:S02]  /*1da330*/  IADD3 R54, P2, PT, R54, R241, RZ ;  /* 0x000000f136367210 */ /* 0x004fe40007f5e0ff */
[----:B-1----:R-:W2:Y:S04]  /*1da340*/  LDL.LU R11, [R1+0x6e08] ;  /* 0x006e0800010b7983 */ /* 0x002ea80000300800 */
[----:B------:R-:W-:Y:S04]  /*1da350*/  STL [R1+0x6dc0], R60 ;  /* 0x006dc03c01007387 */ /* 0x000fe80000100800 */
[----:B------:R-:W-:Y:S01]  /*1da360*/  STL [R1+0x6db4], R55 ;  /* 0x006db43701007387 */ /* 0x000fe20000100800 */
[----:B------:R-:W-:-:S02]  /*1da370*/  IMAD.MOV.U32 R6, RZ, RZ, R92 ;  /* 0x000000ffff067224 */ /* 0x000fc400078e005c */
[----:B------:R-:W-:Y:S01]  /*1da380*/  IMAD.X R10, R10, 0x1, R2, P5 ;  /* 0x000000010a0a7824 */ /* 0x000fe200028e0602 */
[----:B------:R-:W-:Y:S01]  /*1da390*/  STL [R1+0x6dc8], R54 ;  /* 0x006dc83601007387 */ /* 0x000fe20000100800 */
[----:B------:R-:W-:-:S03]  /*1da3a0*/  IMAD.MOV.U32 R7, RZ, RZ, R93 ;  /* 0x000000ffff077224 */ /* 0x000fc600078e005d */
[----:B------:R1:W-:Y:S04]  /*1da3b0*/  STL [R1+0x6dbc], R10 ;  /* 0x006dbc0a01007387 */ /* 0x0003e80000100800 */
[----:B------:R1:W-:Y:S04]  /*1da3c0*/  LDGSTS.E [R5+0x7200], desc[UR40][R6.64], P4 ;  /* 0x0720000006057fae */ /* 0x0003e8000a1a1028 */
[----:B-1----:R-:W2:Y:S01]  /*1da3d0*/  LDL.LU R10, [R1+0x6dfc] ;  /* 0x006dfc00010a7983 */ /* 0x002ea20000300800 */
[----:B------:R-:W-:Y:S02]  /*1da3e0*/  IADD3 R4, P5, PT, R4, R241, RZ ;  /* 0x000000f104047210 */ /* 0x000fe40007fbe0ff */
[----:B------:R-:W-:-:S03]  /*1da3f0*/  IADD3.X R53, PT, PT, R53, R2, RZ, P2, !PT ;  /* 0x0000000235357210 */ /* 0x000fc600017fe4ff */
[----:B------:R1:W-:Y:S01]  /*1da400*/  STL [R1+0x6dd0], R4 ;  /* 0x006dd00401007387 */ /* 0x0003e20000100800 */
[-C--:B------:R-:W-:Y:S01]  /*1da410*/  IADD3 R52, P2, PT, R52, R241.reuse, RZ ;  /* 0x000000f134347210 */ /* 0x080fe20007f5e0ff */
[----:B------:R-:W-:Y:S02]  /*1da420*/  IMAD.X R40, R40, 0x1, R2, P5 ;  /* 0x0000000128287824 */ /* 0x000fe400028e0602 */
[----:B-1----:R-:W2:Y:S01]  /*1da430*/  LDL.LU R4, [R1+0x6e04] ;  /* 0x006e040001047983 */ /* 0x002ea20000300800 */
[----:B------:R-:W-:-:S03]  /*1da440*/  IADD3 R27, P5, PT, R27, R241, RZ ;  /* 0x000000f11b1b7210 */ /* 0x000fc60007fbe0ff */
[----:B------:R-:W-:Y:S01]  /*1da450*/  STL [R1+0x6dc4], R53 ;  /* 0x006dc43501007387 */ /* 0x000fe20000100800 */
[----:B------:R-:W-:-:S03]  /*1da460*/  IMAD.MOV.U32 R6, RZ, RZ, R38 ;  /* 0x000000ffff067224 */ /* 0x000fc600078e0026 */
[----:B------:R-:W-:Y:S04]  /*1da470*/  STL [R1+0x6dd8], R52 ;  /* 0x006dd83401007387 */ /* 0x000fe80000100800 */
[----:B------:R-:W-:Y:S04]  /*1da480*/  STL [R1+0x6dcc], R40 ;  /* 0x006dcc2801007387 */ /* 0x000fe80000100800 */
[----:B------:R-:W-:Y:S04]  /*1da490*/  STL [R1+0x6de0], R27 ;  /* 0x006de01b01007387 */ /* 0x000fe80000100800 */
[----:B------:R-:W2:Y:S01]  /*1da4a0*/  LDL.LU R38, [R1+0x6e38] ;  /* 0x006e380001267983 */ /* 0x000ea20000300800 */
[----:B------:R-:W-:-:S05]  /*1da4b0*/  IADD3.X R26, PT, PT, R26, R2, RZ, P2, !PT ;  /* 0x000000021a1a7210 */ /* 0x000fca00017fe4ff */
[----:B------:R-:W-:Y:S01]  /*1da4c0*/  STL [R1+0x6dd4], R26 ;  /* 0x006dd41a01007387 */ /* 0x000fe20000100800 */
[----:B------:R-:W-:-:S05]  /*1da4d0*/  IADD3 R19, P2, PT, R19, R241, RZ ;  /* 0x000000f113137210 */ /* 0x000fca0007f5e0ff */
[----:B------:R1:W-:Y:S04]  /*1da4e0*/  STL [R1+0x6de8], R19 ;  /* 0x006de81301007387 */ /* 0x0003e80000100800 */
[----:B-1----:R-:W2:Y:S01]  /*1da4f0*/  LDL.LU R19, [R1+0x6e40] ;  /* 0x006e400001137983 */ /* 0x002ea20000300800 */
[----:B------:R-:W-:-:S05]  /*1da500*/  IMAD.X R23, R23, 0x1, R2, P5 ;  /* 0x0000000117177824 */ /* 0x000fca00028e0602 */
[----:B------:R1:W-:Y:S01]  /*1da510*/  STL [R1+0x6ddc], R23 ;  /* 0x006ddc1701007387 */ /* 0x0003e20000100800 */
[----:B------:R-:W-:-:S05]  /*1da520*/  IADD3 R22, P5, PT, R22, R241, RZ ;  /* 0x000000f116167210 */ /* 0x000fca0007fbe0ff */
[----:B------:R-:W-:Y:S01]  /*1da530*/  STL [R1+0x6df0], R22 ;  /* 0x006df01601007387 */ /* 0x000fe20000100800 */
[----:B------:R-:W-:Y:S02]  /*1da540*/  IADD3.X R21, PT, PT, R21, R2, RZ, P2, !PT ;  /* 0x0000000215157210 */ /* 0x000fe400017fe4ff */
[----:B---3--:R-:W-:-:S03]  /*1da550*/  IADD3 R15, P2, PT, R15, R241, RZ ;  /* 0x000000f10f0f7210 */ /* 0x008fc60007f5e0ff */
[----:B------:R3:W-:Y:S01]  /*1da560*/  STL [R1+0x6de4], R21 ;  /* 0x006de41501007387 */ /* 0x0007e20000100800 */
[----:B----4-:R-:W-:-:S03]  /*1da570*/  IMAD.X R14, R14, 0x1, R2, P5 ;  /* 0x000000010e0e7824 */ /* 0x010fc600028e0602 */
[----:B------:R-:W-:Y:S01]  /*1da580*/  STL [R1+0x6df8], R15 ;  /* 0x006df80f01007387 */ /* 0x000fe20000100800 */
[----:B------:R-:W-:-:S03]  /*1da590*/  IADD3 R13, P5, PT, R13, R241, RZ ;  /* 0x000000f10d0d7210 */ /* 0x000fc60007fbe0ff */
[----:B------:R-:W-:Y:S01]  /*1da5a0*/  STL [R1+0x6dec], R14 ;  /* 0x006dec0e01007387 */ /* 0x000fe20000100800 */
[----:B------:R-:W-:-:S03]  /*1da5b0*/  IADD3.X R12, PT, PT, R12, R2, RZ, P2, !PT ;  /* 0x000000020c0c7210 */ /* 0x000fc600017fe4ff */
[----:B------:R-:W-:Y:S04]  /*1da5c0*/  STL [R1+0x6e00], R13 ;  /* 0x006e000d01007387 */ /* 0x000fe80000100800 */
[----:B------:R-:W4:Y:S04]  /*1da5d0*/  LDL.LU R40, [R1+0x6e34] ;  /* 0x006e340001287983 */ /* 0x000f280000300800 */
[----:B------:R-:W-:Y:S04]  /*1da5e0*/  STL [R1+0x6df4], R12 ;  /* 0x006df40c01007387 */ /* 0x000fe80000100800 */
[----:B-1----:R-:W4:Y:S01]  /*1da5f0*/  LDL.LU R23, [R1+0x6e3c] ;  /* 0x006e3c0001177983 */ /* 0x002f220000300800 */
[----:B--2---:R-:W-:-:S05]  /*1da600*/  IADD3 R11, P2, PT, R11, R241, RZ ;  /* 0x000000f10b0b7210 */ /* 0x004fca0007f5e0ff */
[----:B------:R-:W-:Y:S04]  /*1da610*/  STL [R1+0x6e08], R11 ;  /* 0x006e080b01007387 */ /* 0x000fe80000100800 */
[----:B---3--:R-:W2:Y:S04]  /*1da620*/  LDL.LU R21, [R1+0x6e48] ;  /* 0x006e480001157983 */ /* 0x008ea80000300800 */
[----:B------:R-:W3:Y:S04]  /*1da630*/  LDL.LU R26, [R1+0x6e50] ;  /* 0x006e5000011a7983 */ /* 0x000ee80000300800 */
[----:B------:R-:W3:Y:S01]  /*1da640*/  LDL.LU R239, [R1+0x6e58] ;  /* 0x006e580001ef7983 */ /* 0x000ee20000300800 */
[----:B------:R-:W-:-:S05]  /*1da650*/  IMAD.X R10, R10, 0x1, R2, P5 ;  /* 0x000000010a0a7824 */ /* 0x000fca00028e0602 */
[----:B------:R1:W-:Y:S04]  /*1da660*/  STL [R1+0x6dfc], R10 ;  /* 0x006dfc0a01007387 */ /* 0x0003e80000100800 */
[----:B------:R-:W3:Y:S01]  /*1da670*/  LDL.LU R229, [R1+0x6e60] ;  /* 0x006e600001e57983 */ /* 0x000ee20000300800 */
[----:B------:R-:W-:Y:S02]  /*1da680*/  IADD3.X R4, PT, PT, R4, R2, RZ, P2, !PT ;  /* 0x0000000204047210 */ /* 0x000fe400017fe4ff */
[----:B------:R-:W-:-:S05]  /*1da690*/  IADD3 R38, P5, PT, R38, R241, RZ ;  /* 0x000000f126267210 */ /* 0x000fca0007fbe0ff */
[----:B------:R-:W-:Y:S04]  /*1da6a0*/  STL [R1+0x6e38], R38 ;  /* 0x006e382601007387 */ /* 0x000fe80000100800 */
[----:B------:R1:W-:Y:S04]  /*1da6b0*/  STL [R1+0x6e04], R4 ;  /* 0x006e040401007387 */ /* 0x0003e80000100800 */
[----:B------:R-:W3:Y:S01]  /*1da6c0*/  LDL.LU R22, [R1+0x6e44] ;  /* 0x006e440001167983 */ /* 0x000ee20000300800 */
[----:B------:R-:W-:-:S03]  /*1da6d0*/  IMAD.MOV.U32 R7, RZ, RZ, R91 ;  /* 0x000000ffff077224 */ /* 0x000fc600078e005b */
[----:B------:R-:W3:Y:S04]  /*1da6e0*/  LDL.LU R27, [R1+0x6e4c] ;  /* 0x006e4c00011b7983 */ /* 0x000ee80000300800 */
[----:B------:R1:W-:Y:S02]  /*1da6f0*/  LDGSTS.E [R5+0x7280], desc[UR40][R6.64], P1 ;  /* 0x0728000006057fae */ /* 0x0003e400089a1028 */
[----:B-1----:R-:W-:Y:S02]  /*1da700*/  IMAD.MOV.U32 R6, RZ, RZ, R89 ;  /* 0x000000ffff067224 */ /* 0x002fe400078e0059 */
[----:B------:R-:W-:-:S05]  /*1da710*/  IMAD.MOV.U32 R7, RZ, RZ, R90 ;  /* 0x000000ffff077224 */ /* 0x000fca00078e005a */
[----:B------:R1:W-:Y:S02]  /*1da720*/  LDGSTS.E [R5+0x7300], desc[UR40][R6.64], P0 ;  /* 0x0730000006057fae */ /* 0x0003e400081a1028 */
[----:B-1----:R-:W-:Y:S02]  /*1da730*/  IMAD.MOV.U32 R6, RZ, RZ, R87 ;  /* 0x000000ffff067224 */ /* 0x002fe400078e0057 */
[----:B------:R-:W-:-:S05]  /*1da740*/  IMAD.MOV.U32 R7, RZ, RZ, R88 ;  /* 0x000000ffff077224 */ /* 0x000fca00078e0058 */
[----:B------:R1:W-:Y:S02]  /*1da750*/  LDGSTS.E [R5+0x7380], desc[UR40][R6.64], P3 ;  /* 0x0738000006057fae */ /* 0x0003e400099a1028 */
[----:B-1----:R-:W-:Y:S01]  /*1da760*/  IMAD.MOV.U32 R6, RZ, RZ, R64 ;  /* 0x000000ffff067224 */ /* 0x002fe200078e0040 */
[----:B------:R-:W-:-:S05]  /*1da770*/  IADD3 R19, P2, PT, R19, R241, RZ ;  /* 0x000000f113137210 */ /* 0x000fca0007f5e0ff */
[----:B------:R-:W-:Y:S04]  /*1da780*/  STL [R1+0x6e40], R19 ;  /* 0x006e401301007387 */ /* 0x000fe80000100800 */
[----:B------:R-:W3:Y:S04]  /*1da790*/  LDL.LU R240, [R1+0x6e54] ;  /* 0x006e540001f07983 */ /* 0x000ee80000300800 */
[----:B------:R-:W3:Y:S04]  /*1da7a0*/  LDL.LU R234, [R1+0x6e5c] ;  /* 0x006e5c0001ea7983 */ /* 0x000ee80000300800 */
[----:B------:R-:W3:Y:S04]  /*1da7b0*/  LDL.LU R227, [R1+0x6e68] ;  /* 0x006e680001e37983 */ /* 0x000ee80000300800 */
[----:B------:R-:W3:Y:S01]  /*1da7c0*/  LDL.LU R64, [R1+0x6e70] ;  /* 0x006e700001407983 */ /* 0x000ee20000300800 */
[----:B----4-:R-:W-:-:S05]  /*1da7d0*/  IMAD.X R40, R40, 0x1, R2, P5 ;  /* 0x0000000128287824 */ /* 0x010fca00028e0602 */
[----:B------:R-:W-:Y:S01]  /*1da7e0*/  STL [R1+0x6e34], R40 ;  /* 0x006e342801007387 */ /* 0x000fe20000100800 */
[----:B------:R-:W-:-:S03]  /*1da7f0*/  IADD3.X R23, PT, PT, R23, R2, RZ, P2, !PT ;  /* 0x0000000217177210 */ /* 0x000fc600017fe4ff */
[----:B------:R-:W4:Y:S01]  /*1da800*/  LDL.LU R10, [R1+0x6e78] ;  /* 0x006e7800010a7983 */ /* 0x000f220000300800 */
[----:B--2---:R-:W-:-:S05]  /*1da810*/  IADD3 R21, P5, PT, R21, R241, RZ ;  /* 0x000000f115157210 */ /* 0x004fca0007fbe0ff */
[----:B------:R-:W-:Y:S01]  /*1da820*/  STL [R1+0x6e48], R21 ;  /* 0x006e481501007387 */ /* 0x000fe20000100800 */
[----:B---3--:R-:W-:-:S03]  /*1da830*/  IADD3 R26, P2, PT, R26, R241, RZ ;  /* 0x000000f11a1a7210 */ /* 0x008fc60007f5e0ff */
[----:B------:R-:W-:Y:S04]  /*1da840*/  STL [R1+0x6e3c], R23 ;  /* 0x006e3c1701007387 */ /* 0x000fe80000100800 */
[----:B------:R-:W2:Y:S04]  /*1da850*/  LDL.LU R228, [R1+0x6e64] ;  /* 0x006e640001e47983 */ /* 0x000ea80000300800 */
[----:B------:R-:W3:Y:S04]  /*1da860*/  LDL.LU R198, [R1+0x6e6c] ;  /* 0x006e6c0001c67983 */ /* 0x000ee80000300800 */
[----:B------:R-:W-:Y:S01]  /*1da870*/  STL [R1+0x6e50], R26 ;  /* 0x006e501a01007387 */ /* 0x000fe20000100800 */
[----:B------:R-:W-:-:S05]  /*1da880*/  IMAD.X R22, R22, 0x1, R2, P5 ;  /* 0x0000000116167824 */ /* 0x000fca00028e0602 */
[----:B------:R-:W-:Y:S04]  /*1da890*/  STL [R1+0x6e44], R22 ;  /* 0x006e441601007387 */ /* 0x000fe80000100800 */
[----:B------:R-:W3:Y:S01]  /*1da8a0*/  LDL.LU R4, [R1+0x6e80] ;  /* 0x006e800001047983 */ /* 0x000ee20000300800 */
[----:B------:R-:W-:Y:S01]  /*1da8b0*/  IMAD.MOV.U32 R7, RZ, RZ, R86 ;  /* 0x000000ffff077224 */ /* 0x000fe200078e0056 */
[-C--:B------:R-:W-:Y:S02]  /*1da8c0*/  IADD3 R239, P5, PT, R239, R241.reuse, RZ ;  /* 0x000000f1efef7210 */ /* 0x080fe40007fbe0ff */
[----:B------:R-:W-:Y:S02]  /*1da8d0*/  IADD3.X R27, PT, PT, R27, R2, RZ, P2, !PT ;  /* 0x000000021b1b7210 */ /* 0x000fe400017fe4ff */
[----:B------:R1:W-:Y:S01]  /*1da8e0*/  LDGSTS.E [R5+0x8200], desc[UR40][R6.64], P4 ;  /* 0x0820000006057fae */ /* 0x0003e2000a1a1028 */
[----:B------:R-:W-:-:S03]  /*1da8f0*/  IADD3 R229, P2, PT, R229, R241, RZ ;  /* 0x000000f1e5e57210 */ /* 0x000fc60007f5e0ff */
[----:B------:R-:W-:Y:S01]  /*1da900*/  STL [R1+0x6e58], R239 ;  /* 0x006e58ef01007387 */ /* 0x000fe20000100800 */
[----:B-1----:R-:W-:Y:S02]  /*1da910*/  IMAD.MOV.U32 R6, RZ, RZ, R84 ;  /* 0x000000ffff067224 */ /* 0x002fe400078e0054 */
[----:B------:R-:W-:Y:S01]  /*1da920*/  IMAD.MOV.U32 R7, RZ, RZ, R85 ;  /* 0x000000ffff077224 */ /* 0x000fe200078e0055 */
[----:B------:R-:W-:Y:S04]  /*1da930*/  STL [R1+0x6e4c], R27 ;  /* 0x006e4c1b01007387 */ /* 0x000fe80000100800 */
[----:B------:R1:W-:Y:S04]  /*1da940*/  LDGSTS.E [R5+0x8280], desc[UR40][R6.64], P1 ;  /* 0x0828000006057fae */ /* 0x0003e800089a1028 */
[----:B------:R-:W-:Y:S04]  /*1da950*/  STL.64 [R1+0xaf90], R238 ;  /* 0x00af90ee01007387 */ /* 0x000fe80000100a00 */
[----:B------:R-:W-:Y:S01]  /*1da960*/  STL [R1+0x6e60], R229 ;  /* 0x006e60e501007387 */ /* 0x000fe20000100800 */
[----:B-1----:R-:W-:-:S02]  /*1da970*/  IMAD.MOV.U32 R6, RZ, RZ, R82 ;  /* 0x000000ffff067224 */ /* 0x002fc400078e0052 */
[----:B------:R-:W-:-:S05]  /*1da980*/  IMAD.MOV.U32 R7, RZ, RZ, R83 ;  /* 0x000000ffff077224 */ /* 0x000fca00078e0053 */
[----:B------:R1:W-:Y:S02]  /*1da990*/  LDGSTS.E [R5+0x8300], desc[UR40][R6.64], P0 ;  /* 0x0830000006057fae */ /* 0x0003e400081a1028 */
[----:B-1----:R-:W-:Y:S02]  /*1da9a0*/  IMAD.MOV.U32 R7, RZ, RZ, R75 ;  /* 0x000000ffff077224 */ /* 0x002fe400078e004b */
[----:B------:R-:W-:-:S05]  /*1da9b0*/  IMAD.MOV.U32 R6, RZ, RZ, R74 ;  /* 0x000000ffff067224 */ /* 0x000fca00078e004a */
[----:B------:R1:W-:Y:S01]  /*1da9c0*/  LDGSTS.E [R5+0x8380], desc[UR40][R6.64], P3 ;  /* 0x0838000006057fae */ /* 0x0003e200099a1028 */
[----:B------:R-:W-:-:S05]  /*1da9d0*/  IMAD.X R240, R240, 0x1, R2, P5 ;  /* 0x00000001f0f07824 */ /* 0x000fca00028e0602 */
[----:B------:R-:W-:Y:S04]  /*1da9e0*/  STL [R1+0x6e54], R240 ;  /* 0x006e54f001007387 */ /* 0x000fe80000100800 */
[----:B------:R-:W3:Y:S01]  /*1da9f0*/  LDL.LU R54, [R1+0x6e74] ;  /* 0x006e740001367983 */ /* 0x000ee20000300800 */
[----:B------:R-:W-:-:S03]  /*1daa00*/  IADD3 R227, P5, PT, R227, R241, RZ ;  /* 0x000000f1e3e37210 */ /* 0x000fc60007fbe0ff */
[----:B------:R-:W3:Y:S01]  /*1daa10*/  LDL.LU R53, [R1+0x6e88] ;  /* 0x006e880001357983 */ /* 0x000ee20000300800 */
[----:B------:R-:W-:-:S03]  /*1daa20*/  IADD3.X R234, PT, PT, R234, R2, RZ, P2, !PT ;  /* 0x00000002eaea7210 */ /* 0x000fc600017fe4ff */
[----:B------:R-:W3:Y:S01]  /*1daa30*/  LDL.LU R13, [R1+0x6e7c] ;  /* 0x006e7c00010d7983 */ /* 0x000ee20000300800 */
[----:B------:R-:W-:-:S03]  /*1daa40*/  IADD3 R64, P2, PT, R64, R241, RZ ;  /* 0x000000f140407210 */ /* 0x000fc60007f5e0ff */
[----:B------:R-:W3:Y:S04]  /*1daa50*/  LDL.LU R12, [R1+0x6e90] ;  /* 0x006e9000010c7983 */ /* 0x000ee80000300800 */
[----:B------:R-:W3:Y:S04]  /*1daa60*/  LDL.LU R75, [R1+0x6e84] ;  /* 0x006e8400014b7983 */ /* 0x000ee80000300800 */
[----:B------:R-:W3:Y:S04]  /*1daa70*/  LDL.LU R74, [R1+0x6e98] ;  /* 0x006e9800014a7983 */ /* 0x000ee80000300800 */
[----:B------:R-:W3:Y:S04]  /*1daa80*/  LDL.LU R52, [R1+0x6e8c] ;  /* 0x006e8c0001347983 */ /* 0x000ee80000300800 */
[----:B------:R-:W3:Y:S04]  /*1daa90*/  LDL.LU R61, [R1+0x6ea0] ;  /* 0x006ea000013d7983 */ /* 0x000ee80000300800 */
[----:B------:R-:W-:Y:S04]  /*1daaa0*/  STL [R1+0x6e68], R227 ;  /* 0x006e68e301007387 */ /* 0x000fe80000100800 */
[----:B------:R-:W-:Y:S04]  /*1daab0*/  STL [R1+0x6e5c], R234 ;  /* 0x006e5cea01007387 */ /* 0x000fe80000100800 */
[----:B------:R-:W-:Y:S04]  /*1daac0*/  STL.64 [R1+0xaf98], R234 ;  /* 0x00af98ea01007387 */ /* 0x000fe80000100a00 */
[----:B------:R-:W-:Y:S04]  /*1daad0*/  STL [R1+0x6e70], R64 ;  /* 0x006e704001007387 */ /* 0x000fe80000100800 */
[----:B------:R-:W-:Y:S04]  /*1daae0*/  STL.64 [R1+0xafa0], R64 ;  /* 0x00afa04001007387 */ /* 0x000fe80000100a00 */
[----:B------:R-:W3:Y:S04]  /*1daaf0*/  LDL.LU R60, [R1+0x6e94] ;  /* 0x006e9400013c7983 */ /* 0x000ee80000300800 */
[----:B------:R-:W3:Y:S04]  /*1dab00*/  LDL.LU R55, [R1+0x6ea8] ;  /* 0x006ea80001377983 */ /* 0x000ee80000300800 */
[----:B------:R-:W3:Y:S01]  /*1dab10*/  LDL.LU R15, [R1+0x6e9c] ;  /* 0x006e9c00010f7983 */ /* 0x000ee20000300800 */
[----:B--2---:R-:W-:Y:S01]  /*1dab20*/  IMAD.X R228, R228, 0x1, R2, P5 ;  /* 0x00000001e4e47824 */ /* 0x004fe200028e0602 */
[----:B----4-:R-:W-:-:S02]  /*1dab30*/  IADD3 R10, P5, PT, R10, R241, RZ ;  /* 0x000000f10a0a7210 */ /* 0x010fc40007fbe0ff */
[----:B---3--:R-:W-:-:S03]  /*1dab40*/  IADD3.X R198, PT, PT, R198, R2, RZ, P2, !PT ;  /* 0x00000002c6c67210 */ /* 0x008fc600017fe4ff */
[----:B------:R2:W-:Y:S04]  /*1dab50*/  STL [R1+0x6e78], R10 ;  /* 0x006e780a01007387 */ /* 0x0005e80000100800 */
[----:B--2---:R-:W2:Y:S04]  /*1dab60*/  LDL.LU R10, [R1+0x6eb0] ;  /* 0x006eb000010a7983 */ /* 0x004ea80000300800 */
[----:B------:R-:W-:Y:S04]  /*1dab70*/  STL [R1+0x6e64], R228 ;  /* 0x006e64e401007387 */ /* 0x000fe80000100800 */
[----:B------:R-:W-:Y:S04]  /*1dab80*/  STL.64 [R1+0xafa8], R228 ;  /* 0x00afa8e401007387 */ /* 0x000fe80000100a00 */
[----:B------:R-:W3:Y:S04]  /*1dab90*/  LDL.LU R14, [R1+0x6ea4] ;  /* 0x006ea400010e7983 */ /* 0x000ee80000300800 */
[----:B------:R-:W4:Y:S01]  /*1daba0*/  LDL.LU R11, [R1+0x6eb8] ;  /* 0x006eb800010b7983 */ /* 0x000f220000300800 */
[----:B------:R-:W-:-:S05]  /*1dabb0*/  IADD3 R4, P2, PT, R4, R241, RZ ;  /* 0x000000f104047210 */ /* 0x000fca0007f5e0ff */
[----:B------:R1:W-:Y:S04]  /*1dabc0*/  STL [R1+0x6e80], R4 ;  /* 0x006e800401007387 */ /* 0x0003e80000100800 */
[----:B-1----:R-:W4:Y:S01]  /*1dabd0*/  LDL.LU R4, [R1+0x6eac] ;  /* 0x006eac0001047983 */ /* 0x002f220000300800 */
[----:B------:R-:W-:Y:S02]  /*1dabe0*/  IMAD.MOV.U32 R6, RZ, RZ, R78 ;  /* 0x000000ffff067224 */ /* 0x000fe400078e004e */
[----:B------:R-:W-:Y:S01]  /*1dabf0*/  IMAD.MOV.U32 R7, RZ, RZ, R79 ;  /* 0x000000ffff077224 */ /* 0x000fe200078e004f */
[----:B------:R-:W-:Y:S04]  /*1dac00*/  STL [R1+0x6e6c], R198 ;  /* 0x006e6cc601007387 */ /* 0x000fe80000100800 */
[----:B------:R-:W-:Y:S04]  /*1dac10*/  STL [R1+0xafb0], R198 ;  /* 0x00afb0c601007387 */ /* 0x000fe80000100800 */
[----:B------:R1:W-:Y:S02]  /*1dac20*/  LDGSTS.E [R5+0x9200], desc[UR40][R6.64], P4 ;  /* 0x0920000006057fae */ /* 0x0003e4000a1a1028 */
[----:B-1----:R-:W-:-:S02]  /*1dac30*/  IMAD.MOV.U32 R6, RZ, RZ, R76 ;  /* 0x000000ffff067224 */ /* 0x002fc400078e004c */
[----:B------:R-:W-:-:S05]  /*1dac40*/  IMAD.MOV.U32 R7, RZ, RZ, R77 ;  /* 0x000000ffff077224 */ /* 0x000fca00078e004d */
[----:B------:R1:W-:Y:S02]  /*1dac50*/  LDGSTS.E [R5+0x9280], desc[UR40][R6.64], P1 ;  /* 0x0928000006057fae */ /* 0x0003e400089a1028 */
[----:B-1----:R-:W-:Y:S02]  /*1dac60*/  IMAD.MOV.U32 R6, RZ, RZ, R49 ;  /* 0x000000ffff067224 */ /* 0x002fe400078e0031 */
[----:B------:R-:W-:-:S05]  /*1dac70*/  IMAD.MOV.U32 R7, RZ, RZ, R73 ;  /* 0x000000ffff077224 */ /* 0x000fca00078e0049 */
[----:B------:R1:W-:Y:S02]  /*1dac80*/  LDGSTS.E [R5+0x9300], desc[UR40][R6.64], P0 ;  /* 0x0930000006057fae */ /* 0x0003e400081a1028 */
[----:B-1----:R-:W-:Y:S02]  /*1dac90*/  IMAD.MOV.U32 R6, RZ, RZ, R9 ;  /* 0x000000ffff067224 */ /* 0x002fe400078e0009 */
[----:B------:R-:W-:Y:S01]  /*1daca0*/  IMAD.X R54, R54, 0x1, R2, P5 ;  /* 0x0000000136367824 */ /* 0x000fe200028e0602 */
[----:B------:R-:W-:-:S04]  /*1dacb0*/  IADD3 R53, P5, PT, R53, R241, RZ ;  /* 0x000000f135357210 */ /* 0x000fc80007fbe0ff */
[----:B------:R1:W-:Y:S01]  /*1dacc0*/  STL [R1+0x6e74], R54 ;  /* 0x006e743601007387 */ /* 0x0003e20000100800 */
[----:B------:R-:W-:Y:S02]  /*1dacd0*/  IADD3.X R13, PT, PT, R13, R2, RZ, P2, !PT ;  /* 0x000000020d0d7210 */ /* 0x000fe400017fe4ff */
[----:B------:R-:W-:Y:S01]  /*1dace0*/  IADD3 R12, P2, PT, R12, R241, RZ ;  /* 0x000000f10c0c7210 */ /* 0x000fe20007f5e0ff */
[----:B-1----:R-:W4:Y:S01]  /*1dacf0*/  LDL.LU R54, [R1+0x6ec0] ;  /* 0x006ec00001367983 */ /* 0x002f220000300800 */
[----:B------:R-:W-:-:S03]  /*1dad00*/  IMAD.X R75, R75, 0x1, R2, P5 ;  /* 0x000000014b4b7824 */ /* 0x000fc600028e0602 */
[----:B------:R1:W-:Y:S01]  /*1dad10*/  STL [R1+0x6e88], R53 ;  /* 0x006e883501007387 */ /* 0x0003e20000100800 */
[----:B------:R-:W-:-:S03]  /*1dad20*/  IADD3 R74, P5, PT, R74, R241, RZ ;  /* 0x000000f14a4a7210 */ /* 0x000fc60007fbe0ff */
[----:B------:R1:W-:Y:S01]  /*1dad30*/  STL [R1+0x6e7c], R13 ;  /* 0x006e7c0d01007387 */ /* 0x0003e20000100800 */
[----:B------:R-:W-:Y:S02]  /*1dad40*/  IADD3.X R52, PT, PT, R52, R2, RZ, P2, !PT ;  /* 0x0000000234347210 */ /* 0x000fe400017fe4ff */
[----:B------:R-:W-:Y:S01]  /*1dad50*/  IADD3 R61, P2, PT, R61, R241, RZ ;  /* 0x000000f13d3d7210 */ /* 0x000fe20007f5e0ff */
[----:B-1----:R-:W4:Y:S04]  /*1dad60*/  LDL.LU R53, [R1+0x6eb4] ;  /* 0x006eb40001357983 */ /* 0x002f280000300800 */
[----:B------:R-:W4:Y:S04]  /*1dad70*/  LDL.LU R13, [R1+0x6ec8] ;  /* 0x006ec800010d7983 */ /* 0x000f280000300800 */
[----:B------:R1:W-:Y:S04]  /*1dad80*/  STL [R1+0x6e90], R12 ;  /* 0x006e900c01007387 */ /* 0x0003e80000100800 */
[----:B-1----:R-:W4:Y:S04]  /*1dad90*/  LDL.LU R12, [R1+0x6ebc] ;  /* 0x006ebc00010c7983 */ /* 0x002f280000300800 */
[----:B------:R1:W-:Y:S01]  /*1dada0*/  STL [R1+0x6e8c], R52 ;  /* 0x006e8c3401007387 */ /* 0x0003e20000100800 */
[----:B------:R-:W-:-:S03]  /*1dadb0*/  IMAD.X R60, R60, 0x1, R2, P5 ;  /* 0x000000013c3c7824 */ /* 0x000fc600028e0602 */
[----:B------:R-:W-:Y:S01]  /*1dadc0*/  STL [R1+0x6e84], R75 ;  /* 0x006e844b01007387 */ /* 0x000fe20000100800 */
[-C--:B------:R-:W-:Y:S02]  /*1dadd0*/  IADD3 R55, P5, PT, R55, R241.reuse, RZ ;  /* 0x000000f137377210 */ /* 0x080fe40007fbe0ff */
[----:B------:R-:W-:Y:S01]  /*1dade0*/  IADD3.X R15, PT, PT, R15, R2, RZ, P2, !PT ;  /* 0x000000020f0f7210 */ /* 0x000fe200017fe4ff */
[----:B-1----:R-:W4:Y:S04]  /*1dadf0*/  LDL.LU R52, [R1+0x6ed0] ;  /* 0x006ed00001347983 */ /* 0x002f280000300800 */
[----:B------:R-:W-:Y:S04]  /*1dae00*/  STL [R1+0x6e98], R74 ;  /* 0x006e984a01007387 */ /* 0x000fe80000100800 */
[----:B------:R-:W4:Y:S04]  /*1dae10*/  LDL.LU R49, [R1+0x6ec4] ;  /* 0x006ec40001317983 */ /* 0x000f280000300800 */
[----:B------:R-:W-:Y:S04]  /*1dae20*/  STL [R1+0x6ea0], R61 ;  /* 0x006ea03d01007387 */ /* 0x000fe80000100800 */
[----:B------:R1:W-:Y:S04]  /*1dae30*/  STL [R1+0x6e9c], R15 ;  /* 0x006e9c0f01007387 */ /* 0x0003e80000100800 */
[----:B------:R-:W-:Y:S01]  /*1dae40*/  STL [R1+0x6e94], R60 ;  /* 0x006e943c01007387 */ /* 0x000fe20000100800 */
[----:B--2---:R-:W-:-:S03]  /*1dae50*/  IADD3 R10, P2, PT, R10, R241, RZ ;  /* 0x000000f10a0a7210 */ /* 0x004fc60007f5e0ff */
[----:B-1----:R-:W2:Y:S04]  /*1dae60*/  LDL.LU R15, [R1+0x6ed8] ;  /* 0x006ed800010f7983 */ /* 0x002ea80000300800 */
[----:B------:R-:W-:Y:S01]  /*1dae70*/  STL [R1+0x6ea8], R55 ;  /* 0x006ea83701007387 */ /* 0x000fe20000100800 */
[----:B---3--:R-:W-:-:S03]  /*1dae80*/  IMAD.X R14, R14, 0x1, R2, P5 ;  /* 0x000000010e0e7824 */ /* 0x008fc600028e0602 */
[----:B------:R1:W-:Y:S01]  /*1dae90*/  STL [R1+0x6eb0], R10 ;  /* 0x006eb00a01007387 */ /* 0x0003e20000100800 */
[----:B----4-:R-:W-:-:S03]  /*1daea0*/  IADD3 R11, P5, PT, R11, R241, RZ ;  /* 0x000000f10b0b7210 */ /* 0x010fc60007fbe0ff */
[----:B-1----:R-:W3:Y:S04]  /*1daeb0*/  LDL.LU R10, [R1+0x6ecc] ;  /* 0x006ecc00010a7983 */ /* 0x002ee80000300800 */
[----:B------:R-:W4:Y:S04]  /*1daec0*/  LDL.LU R9, [R1+0x6ee0] ;  /* 0x006ee00001097983 */ /* 0x000f280000300800 */
[----:B------:R-:W4:Y:S04]  /*1daed0*/  LDL.LU R64, [R1+0x6ed4] ;  /* 0x006ed40001407983 */ /* 0x000f280000300800 */
[----:B------:R1:W-:Y:S04]  /*1daee0*/  STL [R1+0x6ea4], R14 ;  /* 0x006ea40e01007387 */ /* 0x0003e80000100800 */
[----:B-1----:R-:W4:Y:S04]  /*1daef0*/  LDL.LU R14, [R1+0x6ee8] ;  /* 0x006ee800010e7983 */ /* 0x002f280000300800 */
[----:B------:R1:W-:Y:S04]  /*1daf00*/  STL [R1+0x6eb8], R11 ;  /* 0x006eb80b01007387 */ /* 0x0003e80000100800 */
[----:B-1----:R-:W4:Y:S01]  /*1daf10*/  LDL.LU R11, [R1+0x6edc] ;  /* 0x006edc00010b7983 */ /* 0x002f220000300800 */
[----:B------:R-:W-:-:S05]  /*1daf20*/  IADD3.X R4, PT, PT, R4, R2, RZ, P2, !PT ;  /* 0x0000000204047210 */ /* 0x000fca00017fe4ff */
[----:B------:R1:W-:Y:S04]  /*1daf30*/  STL [R1+0x6eac], R4 ;  /* 0x006eac0401007387 */ /* 0x0003e80000100800 */
[----:B-1----:R-:W4:Y:S01]  /*1daf40*/  LDL.LU R4, [R1+0x6ef0] ;  /* 0x006ef00001047983 */ /* 0x002f220000300800 */
        /* <DEDUP_REMOVED lines=14> */
[----:B------:R-:W4:Y:S01]  /*1db030*/  LDL.LU R61, [R1+0x6ee4] ;  /* 0x006ee400013d7983 */ /* 0x000f220000300800 */
[----:B------:R-:W-:Y:S01]  /*1db040*/  IMAD.X R53, R53, 0x1, R2, P5 ;  /* 0x0000000135357824 */ /* 0x000fe200028e0602 */
[----:B------:R-:W-:-:S04]  /*1db050*/  IADD3 R13, P5, PT, R13, R241, RZ ;  /* 0x000000f10d0d7210 */ /* 0x000fc80007fbe0ff */
[----:B------:R-:W-:Y:S04]  /*1db060*/  STL [R1+0x6eb4], R53 ;  /* 0x006eb43501007387 */ /* 0x000fe80000100800 */
[----:B------:R-:W4:Y:S04]  /*1db070*/  LDL.LU R60, [R1+0x6ef8] ;  /* 0x006ef800013c7983 */ /* 0x000f280000300800 */
[----:B------:R1:W-:Y:S01]  /*1db080*/  STL [R1+0x6ec8], R13 ;  /* 0x006ec80d01007387 */ /* 0x0003e20000100800 */
[----:B------:R-:W-:-:S03]  /*1db090*/  IADD3.X R12, PT, PT, R12, R2, RZ, P2, !PT ;  /* 0x000000020c0c7210 */ /* 0x000fc600017fe4ff */
[----:B-1----:R-:W4:Y:S04]  /*1db0a0*/  LDL.LU R13, [R1+0x6eec] ;  /* 0x006eec00010d7983 */ /* 0x002f280000300800 */
[----:B------:R1:W-:Y:S01]  /*1db0b0*/  STL [R1+0x6ebc], R12 ;  /* 0x006ebc0c01007387 */ /* 0x0003e20000100800 */
[----:B------:R-:W-:-:S03]  /*1db0c0*/  IADD3 R52, P2, PT, R52, R241, RZ ;  /* 0x000000f134347210 */ /* 0x000fc60007f5e0ff */
[----:B-1----:R-:W4:Y:S01]  /*1db0d0*/  LDL.LU R12, [R1+0x6f00] ;  /* 0x006f0000010c7983 */ /* 0x002f220000300800 */
[----:B------:R-:W-:-:S03]  /*1db0e0*/  IMAD.X R49, R49, 0x1, R2, P5 ;  /* 0x0000000131317824 */ /* 0x000fc600028e0602 */
[----:B------:R1:W-:Y:S04]  /*1db0f0*/  STL [R1+0x6ed0], R52 ;  /* 0x006ed03401007387 */ /* 0x0003e80000100800 */
[----:B------:R-:W4:Y:S04]  /*1db100*/  LDL.LU R55, [R1+0x6ef4] ;  /* 0x006ef40001377983 */ /* 0x000f280000300800 */
[----:B------:R-:W4:Y:S04]  /*1db110*/  LDL.LU R54, [R1+0x6f08] ;  /* 0x006f080001367983 */ /* 0x000f280000300800 */
[----:B------:R-:W4:Y:S01]  /*1db120*/  LDL.LU R53, [R1+0x6efc] ;  /* 0x006efc0001357983 */ /* 0x000f220000300800 */
[----:B--2---:R-:W-:-:S03]  /*1db130*/  IADD3 R15, P5, PT, R15, R241, RZ ;  /* 0x000000f10f0f7210 */ /* 0x004fc60007fbe0ff */
[----:B------:R2:W-:Y:S04]  /*1db140*/  STL [R1+0x6ec4], R49 ;  /* 0x006ec43101007387 */ /* 0x0005e80000100800 */
[----:B-1----:R-:W4:Y:S04]  /*1db150*/  LDL.LU R52, [R1+0x6f10] ;  /* 0x006f100001347983 */ /* 0x002f280000300800 */
[----:B--2---:R-:W2:Y:S04]  /*1db160*/  LDL.LU R49, [R1+0x6f04] ;  /* 0x006f040001317983 */ /* 0x004ea80000300800 */
[----:B------:R1:W-:Y:S01]  /*1db170*/  STL [R1+0x6ed8], R15 ;  /* 0x006ed80f01007387 */ /* 0x0003e20000100800 */
[----:B---3--:R-:W-:-:S02]  /*1db180*/  IADD3.X R10, PT, PT, R10, R2, RZ, P2, !PT ;  /* 0x000000020a0a7210 */ /* 0x008fc400017fe4ff */
[----:B----4-:R-:W-:Y:S01]  /*1db190*/  IADD3 R9, P2, PT, R9, R241, RZ ;  /* 0x000000f109097210 */ /* 0x010fe20007f5e0ff */
[----:B-1----:R-:W3:Y:S01]  /*1db1a0*/  LDL.LU R15, [R1+0x6f38] ;  /* 0x006f3800010f7983 */ /* 0x002ee20000300800 */
[----:B------:R-:W-:-:S03]  /*1db1b0*/  IMAD.X R64, R64, 0x1, R2, P5 ;  /* 0x0000000140407824 */ /* 0x000fc600028e0602 */
[----:B------:R1:W-:Y:S04]  /*1db1c0*/  STL [R1+0x6ecc], R10 ;  /* 0x006ecc0a01007387 */ /* 0x0003e80000100800 */
[----:B-1----:R-:W4:Y:S01]  /*1db1d0*/  LDL.LU R10, [R1+0x6f0c] ;  /* 0x006f0c00010a7983 */ /* 0x002f220000300800 */
[----:B------:R-:W-:-:S03]  /*1db1e0*/  IADD3 R14, P5, PT, R14, R241, RZ ;  /* 0x000000f10e0e7210 */ /* 0x000fc60007fbe0ff */
[----:B------:R1:W-:Y:S04]  /*1db1f0*/  STL [R1+0x6ee0], R9 ;  /* 0x006ee00901007387 */ /* 0x0003e80000100800 */
[----:B-1----:R-:W4:Y:S01]  /*1db200*/  LDL.LU R9, [R1+0x6f40] ;  /* 0x006f400001097983 */ /* 0x002f220000300800 */
[----:B------:R-:W-:-:S03]  /*1db210*/  IADD3.X R11, PT, PT, R11, R2, RZ, P2, !PT ;  /* 0x000000020b0b7210 */ /* 0x000fc600017fe4ff */
[----:B------:R-:W-:Y:S01]  /*1db220*/  STL [R1+0x6ed4], R64 ;  /* 0x006ed44001007387 */ /* 0x000fe20000100800 */
[----:B------:R-:W-:-:S05]  /*1db230*/  IADD3 R4, P2, PT, R4, R241, RZ ;  /* 0x000000f104047210 */ /* 0x000fca0007f5e0ff */
[----:B------:R1:W-:Y:S04]  /*1db240*/  STL [R1+0x6ef0], R4 ;  /* 0x006ef00401007387 */ /* 0x0003e80000100800 */
[----:B------:R-:W-:Y:S04]  /*1db250*/  STL [R1+0x6ee8], R14 ;  /* 0x006ee80e01007387 */ /* 0x000fe80000100800 */
[----:B-1----:R-:W4:Y:S04]  /*1db260*/  LDL.LU R4, [R1+0x6f48] ;  /* 0x006f480001047983 */ /* 0x002f280000300800 */
[----:B------:R1:W-:Y:S04]  /*1db270*/  STL [R1+0x6edc], R11 ;  /* 0x006edc0b01007387 */ /* 0x0003e80000100800 */
[----:B-1----:R-:W4:Y:S04]  /*1db280*/  LDL.LU R11, [R1+0x6f50] ;  /* 0x006f5000010b7983 */ /* 0x002f280000300800 */
[----:B------:R-:W4:Y:S04]  /*1db290*/  LDL.LU R20, [R1+0x6f34] ;  /* 0x006f340001147983 */ /* 0x000f280000300800 */
        /* <DEDUP_REMOVED lines=10> */
[----:B------:R-:W-:-:S05]  /*1db340*/  IMAD.X R61, R61, 0x1, R2, P5 ;  /* 0x000000013d3d7824 */ /* 0x000fca00028e0602 */
[----:B------:R-:W-:Y:S01]  /*1db350*/  STL [R1+0x6ee4], R61 ;  /* 0x006ee43d01007387 */ /* 0x000fe20000100800 */
[----:B------:R-:W-:-:S05]  /*1db360*/  IADD3 R60, P5, PT, R60, R241, RZ ;  /* 0x000000f13c3c7210 */ /* 0x000fca0007fbe0ff */
[----:B------:R-:W-:Y:S01]  /*1db370*/  STL [R1+0x6ef8], R60 ;  /* 0x006ef83c01007387 */ /* 0x000fe20000100800 */
[----:B------:R-:W-:-:S05]  /*1db380*/  IADD3.X R13, PT, PT, R13, R2, RZ, P2, !PT ;  /* 0x000000020d0d7210 */ /* 0x000fca00017fe4ff */
[----:B------:R1:W-:Y:S01]  /*1db390*/  STL [R1+0x6eec], R13 ;  /* 0x006eec0d01007387 */ /* 0x0003e20000100800 */
[----:B------:R-:W-:-:S03]  /*1db3a0*/  IADD3 R12, P2, PT, R12, R241, RZ ;  /* 0x000000f10c0c7210 */ /* 0x000fc60007f5e0ff */
[----:B-1----:R-:W4:Y:S01]  /*1db3b0*/  LDL.LU R13, [R1+0x6f44] ;  /* 0x006f4400010d7983 */ /* 0x002f220000300800 */
[----:B------:R-:W-:-:S03]  /*1db3c0*/  IMAD.X R55, R55, 0x1, R2, P5 ;  /* 0x0000000137377824 */ /* 0x000fc600028e0602 */
[----:B------:R1:W-:Y:S01]  /*1db3d0*/  STL [R1+0x6f00], R12 ;  /* 0x006f000c01007387 */ /* 0x0003e20000100800 */
[-C--:B------:R-:W-:Y:S02]  /*1db3e0*/  IADD3 R54, P5, PT, R54, R241.reuse, RZ ;  /* 0x000000f136367210 */ /* 0x080fe40007fbe0ff */
[----:B------:R-:W-:Y:S01]  /*1db3f0*/  IADD3.X R53, PT, PT, R53, R2, RZ, P2, !PT ;  /* 0x0000000235357210 */ /* 0x000fe200017fe4ff */
[----:B-1----:R-:W4:Y:S04]  /*1db400*/  LDL.LU R12, [R1+0x6f4c] ;  /* 0x006f4c00010c7983 */ /* 0x002f280000300800 */
[----:B------:R-:W-:Y:S01]  /*1db410*/  STL [R1+0x6ef4], R55 ;  /* 0x006ef43701007387 */ /* 0x000fe20000100800 */
[----:B------:R-:W-:-:S03]  /*1db420*/  IADD3 R52, P2, PT, R52, R241, RZ ;  /* 0x000000f134347210 */ /* 0x000fc60007f5e0ff */
[----:B------:R-:W-:Y:S01]  /*1db430*/  STL [R1+0x6f08], R54 ;  /* 0x006f083601007387 */ /* 0x000fe20000100800 */
[----:B--2---:R-:W-:-:S03]  /*1db440*/  IMAD.X R49, R49, 0x1, R2, P5 ;  /* 0x0000000131317824 */ /* 0x004fc600028e0602 */
[----:B------:R-:W-:Y:S04]  /*1db450*/  STL [R1+0x6efc], R53 ;  /* 0x006efc3501007387 */ /* 0x000fe80000100800 */
[----:B------:R-:W-:Y:S04]  /*1db460*/  STL [R1+0x6f10], R52 ;  /* 0x006f103401007387 */ /* 0x000fe80000100800 */
[----:B------:R-:W2:Y:S01]  /*1db470*/  LDL.LU R231, [R1+0x6f58] ;  /* 0x006f580001e77983 */ /* 0x000ea20000300800 */
[----:B---3--:R-:W-:-:S03]  /*1db480*/  IADD3 R15, P5, PT, R15, R241, RZ ;  /* 0x000000f10f0f7210 */ /* 0x008fc60007fbe0ff */
[----:B------:R-:W-:Y:S04]  /*1db490*/  STL [R1+0x6f04], R49 ;  /* 0x006f043101007387 */ /* 0x000fe80000100800 */
[----:B------:R-:W3:Y:S04]  /*1db4a0*/  LDL.LU R224, [R1+0x6f60] ;  /* 0x006f600001e07983 */ /* 0x000ee80000300800 */
[----:B------:R-:W-:Y:S01]  /*1db4b0*/  STL [R1+0x6f38], R15 ;  /* 0x006f380f01007387 */ /* 0x000fe20000100800 */
[----:B----4-:R-:W-:-:S05]  /*1db4c0*/  IADD3.X R10, PT, PT, R10, R2, RZ, P2, !PT ;  /* 0x000000020a0a7210 */ /* 0x010fca00017fe4ff */
[----:B------:R1:W-:Y:S04]  /*1db4d0*/  STL [R1+0x6f0c], R10 ;  /* 0x006f0c0a01007387 */ /* 0x0003e80000100800 */
[----:B------:R-:W4:Y:S04]  /*1db4e0*/  LDL.LU R232, [R1+0x6f54] ;  /* 0x006f540001e87983 */ /* 0x000f280000300800 */
[----:B------:R-:W4:Y:S01]  /*1db4f0*/  LDL.LU R226, [R1+0x6f5c] ;  /* 0x006f5c0001e27983 */ /* 0x000f220000300800 */
[----:B------:R-:W-:-:S05]  /*1db500*/  IADD3 R9, P2, PT, R9, R241, RZ ;  /* 0x000000f109097210 */ /* 0x000fca0007f5e0ff */
[----:B------:R-:W-:Y:S04]  /*1db510*/  STL [R1+0x6f40], R9 ;  /* 0x006f400901007387 */ /* 0x000fe80000100800 */
[----:B------:R-:W4:Y:S04]  /*1db520*/  LDL.LU R45, [R1+0x6f68] ;  /* 0x006f6800012d7983 */ /* 0x000f280000300800 */
[----:B------:R-:W4:Y:S01]  /*1db530*/  LDL.LU R217, [R1+0x6f70] ;  /* 0x006f700001d97983 */ /* 0x000f220000300800 */
[----:B------:R-:W-:Y:S01]  /*1db540*/  IMAD.X R20, R20, 0x1, R2, P5 ;  /* 0x0000000114147824 */ /* 0x000fe200028e0602 */
[----:B------:R-:W-:-:S02]  /*1db550*/  IADD3 R4, P5, PT, R4, R241, RZ ;  /* 0x000000f104047210 */ /* 0x000fc40007fbe0ff */
[----:B------:R-:W-:Y:S02]  /*1db560*/  IADD3.X R14, PT, PT, R14, R2, RZ, P2, !PT ;  /* 0x000000020e0e7210 */ /* 0x000fe400017fe4ff */
[----:B------:R-:W-:Y:S04]  /*1db570*/  STL [R1+0x6f34], R20 ;  /* 0x006f341401007387 */ /* 0x000fe80000100800 */
[----:B-1----:R-:W4:Y:S04]  /*1db580*/  LDL.LU R10, [R1+0x6f78] ;  /* 0x006f7800010a7983 */ /* 0x002f280000300800 */
[----:B------:R-:W-:Y:S04]  /*1db590*/  STL [R1+0x6f48], R4 ;  /* 0x006f480401007387 */ /* 0x000fe80000100800 */
[----:B------:R-:W-:Y:S04]  /*1db5a0*/  STL [R1+0x6f3c], R14 ;  /* 0x006f3c0e01007387 */ /* 0x000fe80000100800 */
[----:B------:R-:W4:Y:S01]  /*1db5b0*/  LDL.LU R63, [R1+0x6f64] ;  /* 0x006f6400013f7983 */ /* 0x000f220000300800 */
[----:B------:R-:W-:Y:S01]  /*1db5c0*/  IMAD.MOV.U32 R6, RZ, RZ, R43 ;  /* 0x000000ffff067224 */ /* 0x000fe200078e002b */
[----:B------:R-:W-:-:S02]  /*1db5d0*/  IADD3 R11, P2, PT, R11, R241, RZ ;  /* 0x000000f10b0b7210 */ /* 0x000fc40007f5e0ff */
[----:B------:R-:W4:Y:S04]  /*1db5e0*/  LDL.LU R218, [R1+0x6f6c] ;  /* 0x006f6c0001da7983 */ /* 0x000f280000300800 */
[----:B------:R1:W-:Y:S04]  /*1db5f0*/  LDGSTS.E [R5+0xb300], desc[UR40][R6.64], P0 ;  /* 0x0b30000006057fae */ /* 0x0003e800081a1028 */
[----:B------:R-:W-:Y:S01]  /*1db600*/  STL [R1+0x6f50], R11 ;  /* 0x006f500b01007387 */ /* 0x000fe20000100800 */
        /* <DEDUP_REMOVED lines=9> */
[----:B------:R-:W-:-:S05]  /*1db6a0*/  IMAD.X R13, R13, 0x1, R2, P5 ;  /* 0x000000010d0d7824 */ /* 0x000fca00028e0602 */
[----:B------:R-:W-:Y:S04]  /*1db6b0*/  STL [R1+0x6f44], R13 ;  /* 0x006f440d01007387 */ /* 0x000fe80000100800 */
[----:B------:R-:W4:Y:S04]  /*1db6c0*/  LDL.LU R36, [R1+0x6f80] ;  /* 0x006f800001247983 */ /* 0x000f280000300800 */
[----:B------:R-:W4:Y:S04]  /*1db6d0*/  LDL.LU R53, [R1+0x6f74] ;  /* 0x006f740001357983 */ /* 0x000f280000300800 */
[----:B------:R-:W4:Y:S01]  /*1db6e0*/  LDL.LU R52, [R1+0x6f88] ;  /* 0x006f880001347983 */ /* 0x000f220000300800 */
[----:B------:R-:W-:-:S03]  /*1db6f0*/  IADD3.X R12, PT, PT, R12, R2, RZ, P2, !PT ;  /* 0x000000020c0c7210 */ /* 0x000fc600017fe4ff */
[----:B------:R-:W4:Y:S01]  /*1db700*/  LDL.LU R41, [R1+0x6f7c] ;  /* 0x006f7c0001297983 */ /* 0x000f220000300800 */
[----:B--2---:R-:W-:-:S05]  /*1db710*/  IADD3 R231, P5, PT, R231, R241, RZ ;  /* 0x000000f1e7e77210 */ /* 0x004fca0007fbe0ff */
[----:B------:R-:W-:Y:S01]  /*1db720*/  STL [R1+0x6f58], R231 ;  /* 0x006f58e701007387 */ /* 0x000fe20000100800 */
[----:B---3--:R-:W-:-:S03]  /*1db730*/  IADD3 R224, P2, PT, R224, R241, RZ ;  /* 0x000000f1e0e07210 */ /* 0x008fc60007f5e0ff */
[----:B------:R-:W-:Y:S04]  /*1db740*/  STL [R1+0x6f4c], R12 ;  /* 0x006f4c0c01007387 */ /* 0x000fe80000100800 */
[----:B------:R-:W-:Y:S04]  /*1db750*/  STL.64 [R1+0xafb8], R230 ;  /* 0x00afb8e601007387 */ /* 0x000fe80000100a00 */
[----:B------:R-:W-:Y:S04]  /*1db760*/  STL [R1+0x6f60], R224 ;  /* 0x006f60e001007387 */ /* 0x000fe80000100800 */
[----:B------:R-:W-:Y:S01]  /*1db770*/  STL.64 [R1+0xafc0], R224 ;  /* 0x00afc0e001007387 */ /* 0x000fe20000100a00 */
[----:B----4-:R-:W-:-:S05]  /*1db780*/  IMAD.X R232, R232, 0x1, R2, P5 ;  /* 0x00000001e8e87824 */ /* 0x010fca00028e0602 */
[----:B------:R-:W-:Y:S01]  /*1db790*/  STL [R1+0x6f54], R232 ;  /* 0x006f54e801007387 */ /* 0x000fe20000100800 */
[----:B------:R-:W-:-:S03]  /*1db7a0*/  IADD3.X R226, PT, PT, R226, R2, RZ, P2, !PT ;  /* 0x00000002e2e27210 */ /* 0x000fc600017fe4ff */
[----:B------:R-:W-:Y:S04]  /*1db7b0*/  STL.64 [R1+0xafc8], R232 ;  /* 0x00afc8e801007387 */ /* 0x000fe80000100a00 */
[----:B------:R-:W2:Y:S01]  /*1db7c0*/  LDL.LU R33, [R1+0x6f90] ;  /* 0x006f900001217983 */ /* 0x000ea20000300800 */
[----:B------:R-:W-:-:S03]  /*1db7d0*/  IADD3 R45, P5, PT, R45, R241, RZ ;  /* 0x000000f12d2d7210 */ /* 0x000fc60007fbe0ff */
[----:B------:R-:W3:Y:S01]  /*1db7e0*/  LDL.LU R51, [R1+0x6f84] ;  /* 0x006f840001337983 */ /* 0x000ee20000300800 */
[----:B------:R-:W-:-:S03]  /*1db7f0*/  IADD3 R217, P2, PT, R217, R241, RZ ;  /* 0x000000f1d9d97210 */ /* 0x000fc60007f5e0ff */
[----:B------:R-:W4:Y:S04]  /*1db800*/  LDL.LU R50, [R1+0x6f98] ;  /* 0x006f980001327983 */ /* 0x000f280000300800 */
[----:B------:R-:W4:Y:S04]  /*1db810*/  LDL.LU R30, [R1+0x6f8c] ;  /* 0x006f8c00011e7983 */ /* 0x000f280000300800 */
[----:B------:R-:W4:Y:S04]  /*1db820*/  LDL.LU R49, [R1+0x6fa0] ;  /* 0x006fa00001317983 */ /* 0x000f280000300800 */
[----:B------:R-:W-:Y:S04]  /*1db830*/  STL [R1+0x6f68], R45 ;  /* 0x006f682d01007387 */ /* 0x000fe80000100800 */
[----:B------:R-:W-:Y:S04]  /*1db840*/  STL.64 [R1+0xafd0], R44 ;  /* 0x00afd02c01007387 */ /* 0x000fe80000100a00 */
[----:B------:R-:W-:Y:S04]  /*1db850*/  STL [R1+0x6f5c], R226 ;  /* 0x006f5ce201007387 */ /* 0x000fe80000100800 */
[----:B------:R-:W-:Y:S04]  /*1db860*/  STL.64 [R1+0xafd8], R226 ;  /* 0x00afd8e201007387 */ /* 0x000fe80000100a00 */
[----:B------:R-:W-:Y:S04]  /*1db870*/  STL [R1+0x6f70], R217 ;  /* 0x006f70d901007387 */ /* 0x000fe80000100800 */
[----:B------:R-:W4:Y:S04]  /*1db880*/  LDL.LU R43, [R1+0x6f94] ;  /* 0x006f9400012b7983 */ /* 0x000f280000300800 */
[----:B------:R-:W4:Y:S01]  /*1db890*/  LDL.LU R42, [R1+0x6fa8] ;  /* 0x006fa800012a7983 */ /* 0x000f220000300800 */
[----:B------:R-:W-:Y:S01]  /*1db8a0*/  IMAD.X R63, R63, 0x1, R2, P5 ;  /* 0x000000013f3f7824 */ /* 0x000fe200028e0602 */
[----:B------:R-:W-:-:S05]  /*1db8b0*/  IADD3 R10, P5, PT, R10, R241, RZ ;  /* 0x000000f10a0a7210 */ /* 0x000fca0007fbe0ff */
[----:B------:R1:W-:Y:S04]  /*1db8c0*/  STL [R1+0x6f78], R10 ;  /* 0x006f780a01007387 */ /* 0x0003e80000100800 */
[----:B-1----:R-:W4:Y:S01]  /*1db8d0*/  LDL.LU R10, [R1+0x6f9c] ;  /* 0x006f9c00010a7983 */ /* 0x002f220000300800 */
[----:B------:R-:W-:-:S03]  /*1db8e0*/  IADD3.X R218, PT, PT, R218, R2, RZ, P2, !PT ;  /* 0x00000002dada7210 */ /* 0x000fc600017fe4ff */
[----:B------:R-:W4:Y:S04]  /*1db8f0*/  LDL.LU R37, [R1+0x6fb0] ;  /* 0x006fb00001257983 */ /* 0x000f280000300800 */
[----:B------:R-:W-:Y:S01]  /*1db900*/  STL [R1+0x6f64], R63 ;  /* 0x006f643f01007387 */ /* 0x000fe20000100800 */
[----:B------:R-:W-:-:S03]  /*1db910*/  IMAD.MOV.U32 R7, RZ, RZ, R18 ;  /* 0x000000ffff077224 */ /* 0x000fc600078e0012 */
[----:B------:R-:W-:Y:S01]  /*1db920*/  STL.64 [R1+0xafe0], R62 ;  /* 0x00afe03e01007387 */ /* 0x000fe20000100a00 */
        /* <DEDUP_REMOVED lines=11> */
[----:B------:R-:W-:-:S05]  /*1db9e0*/  IADD3 R36, P2, PT, R36, R241, RZ ;  /* 0x000000f124247210 */ /* 0x000fca0007f5e0ff */
[----:B------:R1:W-:Y:S01]  /*1db9f0*/  STL [R1+0x6f80], R36 ;  /* 0x006f802401007387 */ /* 0x0003e20000100800 */
[--C-:B------:R-:W-:Y:S01]  /*1dba00*/  IMAD.X R53, R53, 0x1, R2.reuse, P5 ;  /* 0x0000000135357824 */ /* 0x100fe200028e0602 */
[-C--:B------:R-:W-:Y:S02]  /*1dba10*/  IADD3 R52, P5, PT, R52, R241.reuse, RZ ;  /* 0x000000f134347210 */ /* 0x080fe40007fbe0ff */
[----:B------:R-:W-:Y:S01]  /*1dba20*/  IADD3.X R41, PT, PT, R41, R2, RZ, P2, !PT ;  /* 0x0000000229297210 */ /* 0x000fe200017fe4ff */
[----:B-1----:R-:W4:Y:S04]  /*1dba30*/  LDL.LU R36, [R1+0x6fa4] ;  /* 0x006fa40001247983 */ /* 0x002f280000300800 */
[----:B------:R-:W4:Y:S04]  /*1dba40*/  LDL.LU R18, [R1+0x6fb8] ;  /* 0x006fb80001127983 */ /* 0x000f280000300800 */
[----:B------:R-:W4:Y:S04]  /*1dba50*/  LDL.LU R17, [R1+0x6fac] ;  /* 0x006fac0001117983 */ /* 0x000f280000300800 */
[----:B------:R-:W-:Y:S04]  /*1dba60*/  STL [R1+0x6f6c], R218 ;  /* 0x006f6cda01007387 */ /* 0x000fe80000100800 */
[----:B------:R1:W-:Y:S04]  /*1dba70*/  STL [R1+0x6f7c], R41 ;  /* 0x006f7c2901007387 */ /* 0x0003e80000100800 */
[----:B------:R-:W-:Y:S04]  /*1dba80*/  STL [R1+0x6f74], R53 ;  /* 0x006f743501007387 */ /* 0x000fe80000100800 */
[----:B-1----:R-:W4:Y:S04]  /*1dba90*/  LDL.LU R41, [R1+0x6fc0] ;  /* 0x006fc00001297983 */ /* 0x002f280000300800 */
[----:B------:R-:W-:Y:S01]  /*1dbaa0*/  STL [R1+0x6f88], R52 ;  /* 0x006f883401007387 */ /* 0x000fe20000100800 */
[----:B--2---:R-:W-:Y:S01]  /*1dbab0*/  IADD3 R33, P2, PT, R33, R241, RZ ;  /* 0x000000f121217210 */ /* 0x004fe20007f5e0ff */
[----:B---3--:R-:W-:-:S04]  /*1dbac0*/  IMAD.X R51, R51, 0x1, R2, P5 ;  /* 0x0000000133337824 */ /* 0x008fc800028e0602 */
[----:B------:R1:W-:Y:S01]  /*1dbad0*/  STL [R1+0x6f90], R33 ;  /* 0x006f902101007387 */ /* 0x0003e20000100800 */
[-C--:B----4-:R-:W-:Y:S02]  /*1dbae0*/  IADD3 R50, P5, PT, R50, R241.reuse, RZ ;  /* 0x000000f132327210 */ /* 0x090fe40007fbe0ff */
[----:B------:R-:W-:Y:S01]  /*1dbaf0*/  IADD3.X R30, PT, PT, R30, R2, RZ, P2, !PT ;  /* 0x000000021e1e7210 */ /* 0x000fe200017fe4ff */
[----:B-1----:R-:W2:Y:S01]  /*1dbb00*/  LDL.LU R33, [R1+0x6fb4] ;  /* 0x006fb40001217983 */ /* 0x002ea20000300800 */
[----:B------:R-:W-:-:S03]  /*1dbb10*/  IADD3 R49, P2, PT, R49, R241, RZ ;  /* 0x000000f131317210 */ /* 0x000fc60007f5e0ff */
[----:B------:R-:W3:Y:S04]  /*1dbb20*/  LDL.LU R32, [R1+0x6fc8] ;  /* 0x006fc80001207983 */ /* 0x000ee80000300800 */
[----:B------:R-:W4:Y:S04]  /*1dbb30*/  LDL.LU R31, [R1+0x6fbc] ;  /* 0x006fbc00011f7983 */ /* 0x000f280000300800 */
[----:B------:R1:W-:Y:S04]  /*1dbb40*/  STL [R1+0x6f8c], R30 ;  /* 0x006f8c1e01007387 */ /* 0x0003e80000100800 */
[----:B------:R-:W-:Y:S04]  /*1dbb50*/  STL [R1+0x6f84], R51 ;  /* 0x006f843301007387 */ /* 0x000fe80000100800 */
[----:B-1----:R-:W4:Y:S01]  /*1dbb60*/  LDL.LU R30, [R1+0x6fd0] ;  /* 0x006fd000011e7983 */ /* 0x002f220000300800 */
[----:B------:R-:W-:-:S03]  /*1dbb70*/  IMAD.X R43, R43, 0x1, R2, P5 ;  /* 0x000000012b2b7824 */ /* 0x000fc600028e0602 */
[----:B------:R-:W-:Y:S01]  /*1dbb80*/  STL [R1+0x6f98], R50 ;  /* 0x006f983201007387 */ /* 0x000fe20000100800 */
[----:B------:R-:W-:-:S03]  /*1dbb90*/  IADD3 R42, P5, PT, R42, R241, RZ ;  /* 0x000000f12a2a7210 */ /* 0x000fc60007fbe0ff */
[----:B------:R-:W4:Y:S04]  /*1dbba0*/  LDL.LU R25, [R1+0x6fc4] ;  /* 0x006fc40001197983 */ /* 0x000f280000300800 */
[----:B------:R-:W-:Y:S01]  /*1dbbb0*/  STL [R1+0x6fa0], R49 ;  /* 0x006fa03101007387 */ /* 0x000fe20000100800 */
[----:B------:R-:W-:-:S05]  /*1dbbc0*/  IADD3.X R10, PT, PT, R10, R2, RZ, P2, !PT ;  /* 0x000000020a0a7210 */ /* 0x000fca00017fe4ff */
[----:B------:R1:W-:Y:S04]  /*1dbbd0*/  STL [R1+0x6f9c], R10 ;  /* 0x006f9c0a01007387 */ /* 0x0003e80000100800 */
[----:B------:R-:W-:Y:S04]  /*1dbbe0*/  STL [R1+0x6f94], R43 ;  /* 0x006f942b01007387 */ /* 0x000fe80000100800 */
[----:B-1----:R-:W4:Y:S04]  /*1dbbf0*/  LDL.LU R10, [R1+0x6fd8] ;  /* 0x006fd800010a7983 */ /* 0x002f280000300800 */
[----:B------:R-:W-:Y:S04]  /*1dbc00*/  STL [R1+0x6fa8], R42 ;  /* 0x006fa82a01007387 */ /* 0x000fe80000100800 */
[----:B------:R-:W4:Y:S04]  /*1dbc10*/  LDL.LU R24, [R1+0x6fcc] ;  /* 0x006fcc0001187983 */ /* 0x000f280000300800 */
[----:B------:R-:W4:Y:S01]  /*1dbc20*/  LDL.LU R16, [R1+0x6fe0] ;  /* 0x006fe00001107983 */ /* 0x000f220000300800 */
[----:B------:R-:W-:-:S05]  /*1dbc30*/  IADD3 R37, P2, PT, R37, R241, RZ ;  /* 0x000000f125257210 */ /* 0x000fca0007f5e0ff */
[----:B------:R1:W-:Y:S04]  /*1dbc40*/  STL [R1+0x6fb0], R37 ;  /* 0x006fb02501007387 */ /* 0x0003e80000100800 */
[----:B-1----:R-:W4:Y:S01]  /*1dbc50*/  LDL.LU R37, [R1+0x6fd4] ;  /* 0x006fd40001257983 */ /* 0x002f220000300800 */
[----:B------:R-:W-:Y:S02]  /*1dbc60*/  IMAD.MOV.U32 R7, RZ, RZ, R35 ;  /* 0x000000ffff077224 */ /* 0x000fe400078e0023 */
[----:B------:R-:W-:-:S05]  /*1dbc70*/  IMAD.MOV.U32 R6, RZ, RZ, R34 ;  /* 0x000000ffff067224 */ /* 0x000fca00078e0022 */
[----:B------:R1:W-:Y:S02]  /*1dbc80*/  LDGSTS.E [R5+0xd300], desc[UR40][R6.64], P0 ;  /* 0x0d30000006057fae */ /* 0x0003e400081a1028 */
[----:B-1----:R-:W-:Y:S02]  /*1dbc90*/  IMAD.MOV.U32 R7, RZ, RZ, R29 ;  /* 0x000000ffff077224 */ /* 0x002fe400078e001d */
[----:B------:R-:W-:-:S05]  /*1dbca0*/  IMAD.MOV.U32 R6, RZ, RZ, R28 ;  /* 0x000000ffff067224 */ /* 0x000fca00078e001c */
[----:B------:R1:W-:Y:S01]  /*1dbcb0*/  LDGSTS.E [R5+0xd380], desc[UR40][R6.64], P3 ;  /* 0x0d38000006057fae */ /* 0x0003e200099a1028 */
[----:B------:R-:W-:Y:S01]  /*1dbcc0*/  IMAD.X R36, R36, 0x1, R2, P5 ;  /* 0x0000000124247824 */ /* 0x000fe200028e0602 */
[----:B------:R-:W-:-:S04]  /*1dbcd0*/  IADD3 R18, P5, PT, R18, R241, RZ ;  /* 0x000000f112127210 */ /* 0x000fc80007fbe0ff */
[----:B------:R1:W-:Y:S01]  /*1dbce0*/  STL [R1+0x6fa4], R36 ;  /* 0x006fa42401007387 */ /* 0x0003e20000100800 */
[----:B------:R-:W-:-:S03]  /*1dbcf0*/  IADD3.X R17, PT, PT, R17, R2, RZ, P2, !PT ;  /* 0x0000000211117210 */ /* 0x000fc600017fe4ff */
[----:B-1----:R-:W4:Y:S04]  /*1dbd00*/  LDL.LU R36, [R1+0x6fe8] ;  /* 0x006fe80001247983 */ /* 0x002f280000300800 */
[----:B------:R1:W-:Y:S01]  /*1dbd10*/  STL [R1+0x6fb8], R18 ;  /* 0x006fb81201007387 */ /* 0x0003e20000100800 */
[----:B------:R-:W-:-:S03]  /*1dbd20*/  IADD3 R41, P2, PT, R41, R241, RZ ;  /* 0x000000f129297210 */ /* 0x000fc60007f5e0ff */
[----:B-1----:R-:W4:Y:S04]  /*1dbd30*/  LDL.LU R18, [R1+0x6fdc] ;  /* 0x006fdc0001127983 */ /* 0x002f280000300800 */
[----:B------:R1:W-:Y:S04]  /*1dbd40*/  STL [R1+0x6fac], R17 ;  /* 0x006fac1101007387 */ /* 0x0003e80000100800 */
[----:B-1----:R-:W4:Y:S04]  /*1dbd50*/  LDL.LU R17, [R1+0x6ff0] ;  /* 0x006ff00001117983 */ /* 0x002f280000300800 */
[----:B------:R-:W-:Y:S04]  /*1dbd60*/  STL [R1+0x6fc0], R41 ;  /* 0x006fc02901007387 */ /* 0x000fe80000100800 */
[----:B------:R-:W4:Y:S01]  /*1dbd70*/  LDL.LU R35, [R1+0x6fe4] ;  /* 0x006fe40001237983 */ /* 0x000f220000300800 */
[----:B--2---:R-:W-:Y:S01]  /*1dbd80*/  IMAD.X R33, R33, 0x1, R2, P5 ;  /* 0x0000000121217824 */ /* 0x004fe200028e0602 */
[----:B---3--:R-:W-:-:S04]  /*1dbd90*/  IADD3 R32, P5, PT, R32, R241, RZ ;  /* 0x000000f120207210 */ /* 0x008fc80007fbe0ff */
[----:B------:R1:W-:Y:S01]  /*1dbda0*/  STL [R1+0x6fb4], R33 ;  /* 0x006fb42101007387 */ /* 0x0003e20000100800 */
[----:B----4-:R-:W-:-:S03]  /*1dbdb0*/  IADD3.X R31, PT, PT, R31, R2, RZ, P2, !PT ;  /* 0x000000021f1f7210 */ /* 0x010fc600017fe4ff */
[----:B------:R-:W2:Y:S04]  /*1dbdc0*/  LDL.LU R34, [R1+0x6ff8] ;  /* 0x006ff80001227983 */ /* 0x000ea80000300800 */
[----:B------:R3:W-:Y:S04]  /*1dbdd0*/  STL [R1+0x6fc8], R32 ;  /* 0x006fc82001007387 */ /* 0x0007e80000100800 */
[----:B-1----:R-:W4:Y:S01]  /*1dbde0*/  LDL.LU R33, [R1+0x6fec] ;  /* 0x006fec0001217983 */ /* 0x002f220000300800 */
[----:B------:R-:W-:-:S03]  /*1dbdf0*/  IADD3 R30, P2, PT, R30, R241, RZ ;  /* 0x000000f11e1e7210 */ /* 0x000fc60007f5e0ff */
[----:B------:R1:W-:Y:S04]  /*1dbe00*/  STL [R1+0x6fbc], R31 ;  /* 0x006fbc1f01007387 */ /* 0x0003e80000100800 */
[----:B---3--:R-:W3:Y:S01]  /*1dbe10*/  LDL.LU R32, [R1+0x7000] ;  /* 0x0070000001207983 */ /* 0x008ee20000300800 */
[----:B------:R-:W-:-:S03]  /*1dbe20*/  IMAD.X R25, R25, 0x1, R2, P5 ;  /* 0x0000000119197824 */ /* 0x000fc600028e0602 */
[----:B------:R1:W-:Y:S04]  /*1dbe30*/  STL [R1+0x6fd0], R30 ;  /* 0x006fd01e01007387 */ /* 0x0003e80000100800 */
[----:B-1----:R-:W3:Y:S04]  /*1dbe40*/  LDL.LU R31, [R1+0x6ff4] ;  /* 0x006ff400011f7983 */ /* 0x002ee80000300800 */
[----:B------:R-:W3:Y:S04]  /*1dbe50*/  LDL.LU R30, [R1+0x7008] ;  /* 0x00700800011e7983 */ /* 0x000ee80000300800 */
[----:B------:R-:W3:Y:S04]  /*1dbe60*/  LDL.LU R29, [R1+0x6ffc] ;  /* 0x006ffc00011d7983 */ /* 0x000ee80000300800 */
[----:B------:R1:W-:Y:S04]  /*1dbe70*/  STL [R1+0x6fc4], R25 ;  /* 0x006fc41901007387 */ /* 0x0003e80000100800 */
[----:B------:R-:W3:Y:S04]  /*1dbe80*/  LDL.LU R28, [R1+0x7010] ;  /* 0x00701000011c7983 */ /* 0x000ee80000300800 */
[----:B-1----:R-:W3:Y:S01]  /*1dbe90*/  LDL.LU R25, [R1+0x7004] ;  /* 0x0070040001197983 */ /* 0x002ee20000300800 */
[----:B------:R-:W-:-:S05]  /*1dbea0*/  IADD3 R10, P5, PT, R10, R241, RZ ;  /* 0x000000f10a0a7210 */ /* 0x000fca0007fbe0ff */
[----:B------:R1:W-:Y:S01]  /*1dbeb0*/  STL [R1+0x6fd8], R10 ;  /* 0x006fd80a01007387 */ /* 0x0003e20000100800 */
[----:B------:R-:W-:Y:S02]  /*1dbec0*/  IADD3.X R24, PT, PT, R24, R2, RZ, P2, !PT ;  /* 0x0000000218187210 */ /* 0x000fe400017fe4ff */
[----:B------:R-:W-:Y:S01]  /*1dbed0*/  IADD3 R16, P2, PT, R16, R241, RZ ;  /* 0x000000f110107210 */ /* 0x000fe20007f5e0ff */
[----:B-1----:R-:W3:Y:S04]  /*1dbee0*/  LDL.LU R10, [R1+0x7038] ;  /* 0x00703800010a7983 */ /* 0x002ee80000300800 */
[----:B------:R1:W-:Y:S04]  /*1dbef0*/  STL [R1+0x6fcc], R24 ;  /* 0x006fcc1801007387 */ /* 0x0003e80000100800 */
[----:B-1----:R-:W3:Y:S04]  /*1dbf00*/  LDL.LU R24, [R1+0x700c] ;  /* 0x00700c0001187983 */ /* 0x002ee80000300800 */
[----:B------:R1:W-:Y:S04]  /*1dbf10*/  STL [R1+0x6fe0], R16 ;  /* 0x006fe01001007387 */ /* 0x0003e80000100800 */
[----:B-1----:R-:W3:Y:S01]  /*1dbf20*/  LDL.LU R16, [R1+0x7040] ;  /* 0x0070400001107983 */ /* 0x002ee20000300800 */
[----:B------:R-:W-:-:S02]  /*1dbf30*/  IMAD.X R37, R37, 0x1, R2, P5 ;  /* 0x0000000125257824 */ /* 0x000fc400028e0602 */
[----:B------:R-:W-:Y:S02]  /*1dbf40*/  IMAD.MOV.U32 R6, RZ, RZ, R38 ;  /* 0x000000ffff067224 */ /* 0x000fe400078e0026 */
[----:B------:R-:W-:Y:S01]  /*1dbf50*/  IMAD.MOV.U32 R7, RZ, RZ, R40 ;  /* 0x000000ffff077224 */ /* 0x000fe200078e0028 */
[----:B------:R-:W-:Y:S04]  /*1dbf60*/  STL [R1+0x6fd4], R37 ;  /* 0x006fd42501007387 */ /* 0x000fe80000100800 */
[----:B------:R1:W-:Y:S02]  /*1dbf70*/  LDGSTS.E [R5+0xe200], desc[UR40][R6.64], P4 ;  /* 0x0e20000006057fae */ /* 0x0003e4000a1a1028 */
[----:B-1----:R-:W-:Y:S02]  /*1dbf80*/  IMAD.MOV.U32 R6, RZ, RZ, R19 ;  /* 0x000000ffff067224 */ /* 0x002fe400078e0013 */
[----:B------:R-:W-:-:S05]  /*1dbf90*/  IMAD.MOV.U32 R7, RZ, RZ, R23 ;  /* 0x000000ffff077224 */ /* 0x000fca00078e0017 */
[----:B------:R1:W-:Y:S02]  /*1dbfa0*/  LDGSTS.E [R5+0xe280], desc[UR40][R6.64], P1 ;  /* 0x0e28000006057fae */ /* 0x0003e400089a1028 */
[----:B-1----:R-:W-:Y:S02]  /*1dbfb0*/  IMAD.MOV.U32 R6, RZ, RZ, R21 ;  /* 0x000000ffff067224 */ /* 0x002fe400078e0015 */
[----:B------:R-:W-:-:S05]  /*1dbfc0*/  IMAD.MOV.U32 R7, RZ, RZ, R22 ;  /* 0x000000ffff077224 */ /* 0x000fca00078e0016 */
[----:B------:R1:W-:Y:S01]  /*1dbfd0*/  LDGSTS.E [R5+0xe300], desc[UR40][R6.64], P0 ;  /* 0x0e30000006057fae */ /* 0x0003e200081a1028 */
[-C--:B------:R-:W-:Y:S02]  /*1dbfe0*/  IADD3 R36, P5, PT, R36, R241.reuse, RZ ;  /* 0x000000f124247210 */ /* 0x080fe40007fbe0ff */
[----:B------:R-:W-:Y:S02]  /*1dbff0*/  IADD3.X R18, PT, PT, R18, R2, RZ, P2, !PT ;  /* 0x0000000212127210 */ /* 0x000fe400017fe4ff */
[----:B------:R-:W-:-:S05]  /*1dc000*/  IADD3 R17, P2, PT, R17, R241, RZ ;  /* 0x000000f111117210 */ /* 0x000fca0007f5e0ff */
[----:B------:R1:W-:Y:S04]  /*1dc010*/  STL [R1+0x6ff0], R17 ;  /* 0x006ff01101007387 */ /* 0x0003e80000100800 */
[----:B------:R-:W-:Y:S01]  /*1dc020*/  STL [R1+0x6fe8], R36 ;  /* 0x006fe82401007387 */ /* 0x000fe20000100800 */
[----:B------:R-:W-:-:S03]  /*1dc030*/  IMAD.X R35, R35, 0x1, R2, P5 ;  /* 0x0000000123237824 */ /* 0x000fc600028e0602 */
[----:B-1----:R-:W3:Y:S04]  /*1dc040*/  LDL.LU R17, [R1+0x7048] ;  /* 0x0070480001117983 */ /* 0x002ee80000300800 */
[----:B------:R1:W-:Y:S04]  /*1dc050*/  STL [R1+0x6fdc], R18 ;  /* 0x006fdc1201007387 */ /* 0x0003e80000100800 */
[----:B-1----:R-:W3:Y:S04]  /*1dc060*/  LDL.LU R18, [R1+0x7050] ;  /* 0x0070500001127983 */ /* 0x002ee80000300800 */
[----:B------:R-:W3:Y:S04]  /*1dc070*/  LDL.LU R23, [R1+0x7034] ;  /* 0x0070340001177983 */ /* 0x000ee80000300800 */
[----:B------:R-:W3:Y:S01]  /*1dc080*/  LDL.LU R19, [R1+0x703c] ;  /* 0x00703c0001137983 */ /* 0x000ee20000300800 */
[----:B--2---:R-:W-:-:S03]  /*1dc090*/  IADD3 R34, P5, PT, R34, R241, RZ ;  /* 0x000000f122227210 */ /* 0x004fc60007fbe0ff */
[----:B------:R-:W-:Y:S01]  /*1dc0a0*/  STL [R1+0x6fe4], R35 ;  /* 0x006fe42301007387 */ /* 0x000fe20000100800 */
[----:B----4-:R-:W-:-:S03]  /*1dc0b0*/  IADD3.X R33, PT, PT, R33, R2, RZ, P2, !PT ;  /* 0x0000000221217210 */ /* 0x010fc600017fe4ff */
[----:B------:R-:W-:Y:S04]  /*1dc0c0*/  STL [R1+0x6ff8], R34 ;  /* 0x006ff82201007387 */ /* 0x000fe80000100800 */
[----:B------:R-:W2:Y:S01]  /*1dc0d0*/  LDL.LU R21, [R1+0x7044] ;  /* 0x0070440001157983 */ /* 0x000ea20000300800 */
[----:B---3--:R-:W-:-:S03]  /*1dc0e0*/  IADD3 R32, P2, PT, R32, R241, RZ ;  /* 0x000000f120207210 */ /* 0x008fc60007f5e0ff */
[----:B------:R-:W-:Y:S04]  /*1dc0f0*/  STL [R1+0x6fec], R33 ;  /* 0x006fec2101007387 */ /* 0x000fe80000100800 */
[----:B------:R-:W3:Y:S01]  /*1dc100*/  LDL.LU R22, [R1+0x704c] ;  /* 0x00704c0001167983 */ /* 0x000ee20000300800 */
        /* <DEDUP_REMOVED lines=9> */
[----:B------:R-:W-:Y:S04]  /*1dc1a0*/  STL [R1+0x7010], R28 ;  /* 0x0070101c01007387 */ /* 0x000fe80000100800 */
[----:B------:R-:W4:Y:S04]  /*1dc1b0*/  LDL.LU R42, [R1+0x7058] ;  /* 0x00705800012a7983 */ /* 0x000f280000300800 */
[----:B------:R-:W-:Y:S04]  /*1dc1c0*/  STL [R1+0x7004], R25 ;  /* 0x0070041901007387 */ /* 0x000fe80000100800 */
[----:B------:R-:W4:Y:S01]  /*1dc1d0*/  LDL.LU R49, [R1+0x7060] ;  /* 0x0070600001317983 */ /* 0x000f220000300800 */
[----:B------:R-:W-:-:S05]  /*1dc1e0*/  IADD3 R10, P5, PT, R10, R241, RZ ;  /* 0x000000f10a0a7210 */ /* 0x000fca0007fbe0ff */
[----:B------:R-:W-:Y:S01]  /*1dc1f0*/  STL [R1+0x7038], R10 ;  /* 0x0070380a01007387 */ /* 0x000fe20000100800 */
[----:B------:R-:W-:-:S05]  /*1dc200*/  IADD3.X R24, PT, PT, R24, R2, RZ, P2, !PT ;  /* 0x0000000218187210 */ /* 0x000fca00017fe4ff */
[----:B------:R1:W-:Y:S04]  /*1dc210*/  STL [R1+0x700c], R24 ;  /* 0x00700c1801007387 */ /* 0x0003e80000100800 */
[----:B------:R-:W4:Y:S04]  /*1dc220*/  LDL.LU R57, [R1+0x7054] ;  /* 0x0070540001397983 */ /* 0x000f280000300800 */
[----:B------:R-:W4:Y:S01]  /*1dc230*/  LDL.LU R58, [R1+0x705c] ;  /* 0x00705c00013a7983 */ /* 0x000f220000300800 */
[----:B------:R-:W-:-:S05]  /*1dc240*/  IADD3 R16, P2, PT, R16, R241, RZ ;  /* 0x000000f110107210 */ /* 0x000fca0007f5e0ff */
[----:B------:R-:W-:Y:S04]  /*1dc250*/  STL [R1+0x7040], R16 ;  /* 0x0070401001007387 */ /* 0x000fe80000100800 */
[----:B------:R-:W4:Y:S04]  /*1dc260*/  LDL.LU R211, [R1+0x7068] ;  /* 0x0070680001d37983 */ /* 0x000f280000300800 */
[----:B------:R-:W4:Y:S01]  /*1dc270*/  LDL.LU R221, [R1+0x7070] ;  /* 0x0070700001dd7983 */ /* 0x000f220000300800 */
        /* <DEDUP_REMOVED lines=15> */
[----:B------:R-:W-:Y:S01]  /*1dc370*/  IMAD.X R23, R23, 0x1, R2, P5 ;  /* 0x0000000117177824 */ /* 0x000fe200028e0602 */
[-C--:B------:R-:W-:Y:S02]  /*1dc380*/  IADD3 R17, P5, PT, R17, R241.reuse, RZ ;  /* 0x000000f111117210 */ /* 0x080fe40007fbe0ff */
[----:B------:R-:W-:Y:S02]  /*1dc390*/  IADD3.X R19, PT, PT, R19, R2, RZ, P2, !PT ;  /* 0x0000000213137210 */ /* 0x000fe400017fe4ff */
[----:B------:R-:W-:Y:S01]  /*1dc3a0*/  STL [R1+0x7034], R23 ;  /* 0x0070341701007387 */ /* 0x000fe20000100800 */
[----:B------:R-:W-:-:S03]  /*1dc3b0*/  IADD3 R18, P2, PT, R18, R241, RZ ;  /* 0x000000f112127210 */ /* 0x000fc60007f5e0ff */
[----:B------:R-:W4:Y:S04]  /*1dc3c0*/  LDL.LU R9, [R1+0x7078] ;  /* 0x0070780001097983 */ /* 0x000f280000300800 */
[----:B------:R-:W-:Y:S04]  /*1dc3d0*/  STL [R1+0x7048], R17 ;  /* 0x0070481101007387 */ /* 0x000fe80000100800 */
[----:B------:R-:W-:Y:S01]  /*1dc3e0*/  STL [R1+0x703c], R19 ;  /* 0x00703c1301007387 */ /* 0x000fe20000100800 */
[----:B--2---:R-:W-:-:S03]  /*1dc3f0*/  IMAD.X R21, R21, 0x1, R2, P5 ;  /* 0x0000000115157824 */ /* 0x004fc600028e0602 */
[----:B------:R-:W2:Y:S04]  /*1dc400*/  LDL.LU R223, [R1+0x7064] ;  /* 0x0070640001df7983 */ /* 0x000ea80000300800 */
[----:B------:R-:W2:Y:S04]  /*1dc410*/  LDL.LU R222, [R1+0x706c] ;  /* 0x00706c0001de7983 */ /* 0x000ea80000300800 */
[----:B------:R-:W-:Y:S04]  /*1dc420*/  STL [R1+0x7050], R18 ;  /* 0x0070501201007387 */ /* 0x000fe80000100800 */
[----:B------:R-:W-:Y:S01]  /*1dc430*/  STL [R1+0x7044], R21 ;  /* 0x0070441501007387 */ /* 0x000fe20000100800 */
[----:B---3--:R-:W-:-:S03]  /*1dc440*/  IADD3.X R22, PT, PT, R22, R2, RZ, P2, !PT ;  /* 0x0000000216167210 */ /* 0x008fc600017fe4ff */
[----:B------:R-:W3:Y:S04]  /*1dc450*/  LDL.LU R24, [R1+0x7080] ;  /* 0x0070800001187983 */ /* 0x000ee80000300800 */
[----:B------:R-:W3:Y:S04]  /*1dc460*/  LDL.LU R15, [R1+0x7074] ;  /* 0x00707400010f7983 */ /* 0x000ee80000300800 */
[----:B------:R-:W3:Y:S04]  /*1dc470*/  LDL.LU R4, [R1+0x7088] ;  /* 0x0070880001047983 */ /* 0x000ee80000300800 */
[----:B------:R-:W3:Y:S04]  /*1dc480*/  LDL.LU R27, [R1+0x707c] ;  /* 0x00707c00011b7983 */ /* 0x000ee80000300800 */
[----:B------:R-:W3:Y:S01]  /*1dc490*/  LDL.LU R26, [R1+0x7090] ;  /* 0x00709000011a7983 */ /* 0x000ee20000300800 */
[----:B----4-:R-:W-:-:S05]  /*1dc4a0*/  IADD3 R42, P5, PT, R42, R241, RZ ;  /* 0x000000f12a2a7210 */ /* 0x010fca0007fbe0ff */
[----:B------:R-:W-:Y:S01]  /*1dc4b0*/  STL [R1+0x7058], R42 ;  /* 0x0070582a01007387 */ /* 0x000fe20000100800 */
[----:B------:R-:W-:-:S03]  /*1dc4c0*/  IADD3 R49, P2, PT, R49, R241, RZ ;  /* 0x000000f131317210 */ /* 0x000fc60007f5e0ff */
[----:B------:R-:W-:Y:S04]  /*1dc4d0*/  STL [R1+0x704c], R22 ;  /* 0x00704c1601007387 */ /* 0x000fe80000100800 */
[----:B------:R-:W-:Y:S04]  /*1dc4e0*/  STL [R1+0x7060], R49 ;  /* 0x0070603101007387 */ /* 0x000fe80000100800 */
[----:B------:R-:W-:Y:S01]  /*1dc4f0*/  STL.64 [R1+0xafe8], R48 ;  /* 0x00afe83001007387 */ /* 0x000fe20000100a00 */
[----:B------:R-:W-:-:S05]  /*1dc500*/  IMAD.X R57, R57, 0x1, R2, P5 ;  /* 0x0000000139397824 */ /* 0x000fca00028e0602 */
[----:B------:R-:W-:Y:S01]  /*1dc510*/  STL [R1+0x7054], R57 ;  /* 0x0070543901007387 */ /* 0x000fe20000100800 */
[----:B------:R-:W-:-:S03]  /*1dc520*/  IADD3.X R58, PT, PT, R58, R2, RZ, P2, !PT ;  /* 0x000000023a3a7210 */ /* 0x000fc600017fe4ff */
[----:B------:R-:W-:Y:S04]  /*1dc530*/  STL.64 [R1+0xaff0], R56 ;  /* 0x00aff03801007387 */ /* 0x000fe80000100a00 */
[----:B------:R-:W4:Y:S01]  /*1dc540*/  LDL.LU R14, [R1+0x7084] ;  /* 0x00708400010e7983 */ /* 0x000f220000300800 */
[----:B------:R-:W-:-:S03]  /*1dc550*/  IADD3 R211, P5, PT, R211, R241, RZ ;  /* 0x000000f1d3d37210 */ /* 0x000fc60007fbe0ff */
[----:B------:R-:W4:Y:S01]  /*1dc560*/  LDL.LU R13, [R1+0x7098] ;  /* 0x00709800010d7983 */ /* 0x000f220000300800 */
[----:B------:R-:W-:-:S03]  /*1dc570*/  IADD3 R221, P2, PT, R221, R241, RZ ;  /* 0x000000f1dddd7210 */ /* 0x000fc60007f5e0ff */
[----:B------:R-:W4:Y:S04]  /*1dc580*/  LDL.LU R25, [R1+0x708c] ;  /* 0x00708c0001197983 */ /* 0x000f280000300800 */
[----:B------:R-:W4:Y:S04]  /*1dc590*/  LDL.LU R20, [R1+0x7138] ;  /* 0x0071380001147983 */ /* 0x000f280000300800 */
[----:B------:R-:W-:Y:S04]  /*1dc5a0*/  STL [R1+0x7068], R211 ;  /* 0x007068d301007387 */ /* 0x000fe80000100800 */
[----:B------:R-:W-:Y:S04]  /*1dc5b0*/  STL [R1+0x705c], R58 ;  /* 0x00705c3a01007387 */ /* 0x000fe80000100800 */
[----:B------:R-:W-:Y:S04]  /*1dc5c0*/  STL.64 [R1+0xaff8], R58 ;  /* 0x00aff83a01007387 */ /* 0x000fe80000100a00 */
[----:B------:R-:W-:Y:S04]  /*1dc5d0*/  STL [R1+0x7070], R221 ;  /* 0x007070dd01007387 */ /* 0x000fe80000100800 */
[----:B------:R-:W4:Y:S04]  /*1dc5e0*/  LDL.LU R12, [R1+0x7094] ;  /* 0x00709400010c7983 */ /* 0x000f280000300800 */
        /* <DEDUP_REMOVED lines=8> */
[----:B--2---:R-:W-:Y:S01]  /*1dc670*/  IMAD.X R223, R223, 0x1, R2, P5 ;  /* 0x00000001dfdf7824 */ /* 0x004fe200028e0602 */
[----:B------:R-:W-:Y:S02]  /*1dc680*/  IADD3 R9, P5, PT, R9, R241, RZ ;  /* 0x000000f109097210 */ /* 0x000fe40007fbe0ff */
[----:B------:R-:W-:-:S03]  /*1dc690*/  IADD3.X R222, PT, PT, R222, R2, RZ, P2, !PT ;  /* 0x00000002dede7210 */ /* 0x000fc600017fe4ff */
[----:B------:R1:W-:Y:S01]  /*1dc6a0*/  STL [R1+0x7078], R9 ;  /* 0x0070780901007387 */ /* 0x0003e20000100800 */
[----:B---3--:R-:W-:-:S03]  /*1dc6b0*/  IADD3 R24, P2, PT, R24, R241, RZ ;  /* 0x000000f118187210 */ /* 0x008fc60007f5e0ff */
[----:B-1----:R-:W2:Y:S01]  /*1dc6c0*/  LDL.LU R9, [R1+0x7140] ;  /* 0x0071400001097983 */ /* 0x002ea20000300800 */
[----:B------:R-:W-:-:S03]  /*1dc6d0*/  IMAD.X R15, R15, 0x1, R2, P5 ;  /* 0x000000010f0f7824 */ /* 0x000fc600028e0602 */
[----:B------:R-:W-:Y:S04]  /*1dc6e0*/  STL [R1+0x7064], R223 ;  /* 0x007064df01007387 */ /* 0x000fe80000100800 */
[----:B------:R1:W-:Y:S01]  /*1dc6f0*/  STL [R1+0x7080], R24 ;  /* 0x0070801801007387 */ /* 0x0003e20000100800 */
[-C--:B------:R-:W-:Y:S02]  /*1dc700*/  IADD3 R4, P5, PT, R4, R241.reuse, RZ ;  /* 0x000000f104047210 */ /* 0x080fe40007fbe0ff */
[----:B------:R-:W-:Y:S01]  /*1dc710*/  IADD3.X R27, PT, PT, R27, R2, RZ, P2, !PT ;  /* 0x000000021b1b7210 */ /* 0x000fe200017fe4ff */
[----:B-1----:R-:W3:Y:S04]  /*1dc720*/  LDL.LU R24, [R1+0x7134] ;  /* 0x0071340001187983 */ /* 0x002ee80000300800 */
[----:B------:R-:W3:Y:S04]  /*1dc730*/  LDL.LU R10, [R1+0x7148] ;  /* 0x00714800010a7983 */ /* 0x000ee80000300800 */
[----:B------:R-:W-:Y:S01]  /*1dc740*/  STL [R1+0x706c], R222 ;  /* 0x00706cde01007387 */ /* 0x000fe20000100800 */
[----:B------:R-:W-:-:S03]  /*1dc750*/  IADD3 R26, P2, PT, R26, R241, RZ ;  /* 0x000000f11a1a7210 */ /* 0x000fc60007f5e0ff */
[----:B------:R-:W-:Y:S04]  /*1dc760*/  STL.64 [R1+0xb000], R222 ;  /* 0x00b000de01007387 */ /* 0x000fe80000100a00 */
[----:B------:R1:W-:Y:S04]  /*1dc770*/  STL [R1+0x7074], R15 ;  /* 0x0070740f01007387 */ /* 0x0003e80000100800 */
[----:B-1----:R-:W3:Y:S04]  /*1dc780*/  LDL.LU R15, [R1+0x709c] ;  /* 0x00709c00010f7983 */ /* 0x002ee80000300800 */
[----:B------:R1:W-:Y:S04]  /*1dc790*/  STL [R1+0x7088], R4 ;  /* 0x0070880401007387 */ /* 0x0003e80000100800 */
[----:B-1----:R-:W3:Y:S04]  /*1dc7a0*/  LDL.LU R4, [R1+0x70a8] ;  /* 0x0070a80001047983 */ /* 0x002ee80000300800 */
[----:B------:R-:W3:Y:S04]  /*1dc7b0*/  LDL.LU R23, [R1+0x713c] ;  /* 0x00713c0001177983 */ /* 0x000ee80000300800 */
[----:B------:R-:W3:Y:S04]  /*1dc7c0*/  LDL.LU R16, [R1+0x7150] ;  /* 0x0071500001107983 */ /* 0x000ee80000300800 */
[----:B------:R-:W-:Y:S04]  /*1dc7d0*/  STL [R1+0x707c], R27 ;  /* 0x00707c1b01007387 */ /* 0x000fe80000100800 */
[----:B------:R-:W-:Y:S01]  /*1dc7e0*/  STL [R1+0x7090], R26 ;  /* 0x0070901a01007387 */ /* 0x000fe20000100800 */
[----:B----4-:R-:W-:Y:S01]  /*1dc7f0*/  IMAD.X R14, R14, 0x1, R2, P5 ;  /* 0x000000010e0e7824 */ /* 0x010fe200028e0602 */
[----:B------:R-:W-:-:S04]  /*1dc800*/  IADD3 R13, P5, PT, R13, R241, RZ ;  /* 0x000000f10d0d7210 */ /* 0x000fc80007fbe0ff */
[----:B------:R1:W-:Y:S01]  /*1dc810*/  STL [R1+0x7084], R14 ;  /* 0x0070840e01007387 */ /* 0x0003e20000100800 */
[----:B------:R-:W-:Y:S02]  /*1dc820*/  IADD3.X R25, PT, PT, R25, R2, RZ, P2, !PT ;  /* 0x0000000219197210 */ /* 0x000fe400017fe4ff */
[----:B------:R-:W-:Y:S01]  /*1dc830*/  IADD3 R20, P6, PT, R20, R241, RZ ;  /* 0x000000f114147210 */ /* 0x000fe20007fde0ff */
[----:B-1----:R-:W4:Y:S04]  /*1dc840*/  LDL.LU R14, [R1+0x70a4] ;  /* 0x0070a400010e7983 */ /* 0x002f280000300800 */
[----:B------:R1:W-:Y:S04]  /*1dc850*/  STL [R1+0x7098], R13 ;  /* 0x0070980d01007387 */ /* 0x0003e80000100800 */
[----:B-1----:R-:W4:Y:S01]  /*1dc860*/  LDL.LU R13, [R1+0x70b0] ;  /* 0x0070b000010d7983 */ /* 0x002f220000300800 */
[----:B------:R-:W-:-:S03]  /*1dc870*/  IMAD.X R12, R12, 0x1, R2, P5 ;  /* 0x000000010c0c7824 */ /* 0x000fc600028e0602 */
[----:B------:R-:W4:Y:S01]  /*1dc880*/  LDL.LU R19, [R1+0x7144] ;  /* 0x0071440001137983 */ /* 0x000f220000300800 */
[----:B------:R-:W-:-:S03]  /*1dc890*/  IADD3 R11, P2, PT, R11, R241, RZ ;  /* 0x000000f10b0b7210 */ /* 0x000fc60007f5e0ff */
[----:B------:R-:W4:Y:S04]  /*1dc8a0*/  LDL.LU R17, [R1+0x7238] ;  /* 0x0072380001117983 */ /* 0x000f280000300800 */
[----:B------:R-:W-:Y:S04]  /*1dc8b0*/  STL [R1+0x708c], R25 ;  /* 0x00708c1901007387 */ /* 0x000fe80000100800 */
[----:B------:R-:W-:Y:S04]  /*1dc8c0*/  STL [R1+0x7138], R20 ;  /* 0x0071381401007387 */ /* 0x000fe80000100800 */
[----:B------:R1:W-:Y:S04]  /*1dc8d0*/  STL [R1+0x7094], R12 ;  /* 0x0070940c01007387 */ /* 0x0003e80000100800 */
[----:B-1----:R-:W4:Y:S04]  /*1dc8e0*/  LDL.LU R12, [R1+0x70ac] ;  /* 0x0070ac00010c7983 */ /* 0x002f280000300800 */
[----:B------:R1:W-:Y:S04]  /*1dc8f0*/  STL [R1+0x70a0], R11 ;  /* 0x0070a00b01007387 */ /* 0x0003e80000100800 */
[----:B-1----:R-:W4:Y:S01]  /*1dc900*/  LDL.LU R11, [R1+0x70b8] ;  /* 0x0070b800010b7983 */ /* 0x002f220000300800 */
[----:B------:R-:W-:-:S03]  /*1dc910*/  IMAD.MOV.U32 R7, RZ, RZ, R21 ;  /* 0x000000ffff077224 */ /* 0x000fc600078e0015 */
[----:B------:R-:W4:Y:S04]  /*1dc920*/  LDL.LU R21, [R1+0x714c] ;  /* 0x00714c0001157983 */ /* 0x000f280000300800 */
[----:B------:R1:W-:Y:S02]  /*1dc930*/  LDGSTS.E [R5+0x10300], desc[UR40][R6.64], P0 ;  /* 0x1030000006057fae */ /* 0x0003e400081a1028 */
[----:B-1----:R-:W-:Y:S02]  /*1dc940*/  IMAD.MOV.U32 R7, RZ, RZ, R22 ;  /* 0x000000ffff077224 */ /* 0x002fe400078e0016 */
[----:B------:R-:W4:Y:S01]  /*1dc950*/  LDL.LU R22, [R1+0x7240] ;  /* 0x0072400001167983 */ /* 0x000f220000300800 */
[----:B------:R-:W-:-:S05]  /*1dc960*/  IMAD.MOV.U32 R6, RZ, RZ, R18 ;  /* 0x000000ffff067224 */ /* 0x000fca00078e0012 */
[----:B------:R1:W-:Y:S02]  /*1dc970*/  LDGSTS.E [R5+0x10380], desc[UR40][R6.64], P3 ;  /* 0x1038000006057fae */ /* 0x0003e400099a1028 */
[----:B-1----:R-:W-:Y:S01]  /*1dc980*/  IMAD.MOV.U32 R6, RZ, RZ, R20 ;  /* 0x000000ffff067224 */ /* 0x002fe200078e0014 */
[----:B--2---:R-:W-:Y:S02]  /*1dc990*/  IADD3 R9, P5, PT, R9, R241, RZ ;  /* 0x000000f109097210 */ /* 0x004fe40007fbe0ff */
[----:B---3--:R-:W-:-:S05]  /*1dc9a0*/  IADD3.X R24, PT, PT, R24, R2, RZ, P6, !PT ;  /* 0x0000000218187210 */ /* 0x008fca00037fe4ff */
[----:B------:R-:W-:Y:S04]  /*1dc9b0*/  STL [R1+0x7134], R24 ;  /* 0x0071341801007387 */ /* 0x000fe80000100800 */
[----:B------:R-:W-:Y:S01]  /*1dc9c0*/  STL [R1+0x7140], R9 ;  /* 0x0071400901007387 */ /* 0x000fe20000100800 */
[----:B------:R-:W-:-:S05]  /*1dc9d0*/  IMAD.MOV.U32 R7, RZ, RZ, R24 ;  /* 0x000000ffff077224 */ /* 0x000fca00078e0018 */
[----:B------:R1:W-:Y:S01]  /*1dc9e0*/  LDGSTS.E [R5+0x11200], desc[UR40][R6.64], P4 ;  /* 0x1120000006057fae */ /* 0x0003e2000a1a1028 */
[----:B------:R-:W-:-:S05]  /*1dc9f0*/  IMAD.X R15, R15, 0x1, R2, P2 ;  /* 0x000000010f0f7824 */ /* 0x000fca00010e0602 */
[----:B------:R2:W-:Y:S01]  /*1dca00*/  STL [R1+0x709c], R15 ;  /* 0x00709c0f01007387 */ /* 0x0005e20000100800 */
[----:B------:R-:W-:-:S03]  /*1dca10*/  IADD3 R4, P2, PT, R4, R241, RZ ;  /* 0x000000f104047210 */ /* 0x000fc60007f5e0ff */
[----:B--2---:R-:W2:Y:S01]  /*1dca20*/  LDL.LU R15, [R1+0x70b4] ;  /* 0x0070b400010f7983 */ /* 0x004ea20000300800 */
[----:B------:R-:W-:-:S03]  /*1dca30*/  IADD3.X R23, PT, PT, R23, R2, RZ, P5, !PT ;  /* 0x0000000217177210 */ /* 0x000fc60002ffe4ff */
[----:B------:R3:W-:Y:S01]  /*1dca40*/  STL [R1+0x70a8], R4 ;  /* 0x0070a80401007387 */ /* 0x0007e20000100800 */
[----:B------:R-:W-:-:S03]  /*1dca50*/  IADD3 R10, P5, PT, R10, R241, RZ ;  /* 0x000000f10a0a7210 */ /* 0x000fc60007fbe0ff */
[----:B---3--:R-:W3:Y:S04]  /*1dca60*/  LDL.LU R4, [R1+0x70c0] ;  /* 0x0070c00001047983 */ /* 0x008ee80000300800 */
[----:B------:R-:W3:Y:S04]  /*1dca70*/  LDL.LU R18, [R1+0x7234] ;  /* 0x0072340001127983 */ /* 0x000ee80000300800 */
[----:B------:R-:W3:Y:S04]  /*1dca80*/  LDL.LU R20, [R1+0x7248] ;  /* 0x0072480001147983 */ /* 0x000ee80000300800 */
[----:B------:R-:W-:Y:S04]  /*1dca90*/  STL [R1+0x713c], R23 ;  /* 0x00713c1701007387 */ /* 0x000fe80000100800 */
[----:B------:R-:W-:Y:S01]  /*1dcaa0*/  STL [R1+0x7148], R10 ;  /* 0x0071480a01007387 */ /* 0x000fe20000100800 */
[----:B-1----:R-:W-:-:S02]  /*1dcab0*/  IMAD.MOV.U32 R6, RZ, RZ, R9 ;  /* 0x000000ffff067224 */ /* 0x002fc400078e0009 */
[----:B----4-:R-:W-:-:S05]  /*1dcac0*/  IMAD.X R14, R14, 0x1, R2, P2 ;  /* 0x000000010e0e7824 */ /* 0x010fca00010e0602 */
[----:B------:R1:W-:Y:S01]  /*1dcad0*/  STL [R1+0x70a4], R14 ;  /* 0x0070a40e01007387 */ /* 0x0003e20000100800 */
[----:B------:R-:W-:-:S03]  /*1dcae0*/  IADD3 R13, P2, PT, R13, R241, RZ ;  /* 0x000000f10d0d7210 */ /* 0x000fc60007f5e0ff */
[----:B-1----:R-:W4:Y:S01]  /*1dcaf0*/  LDL.LU R14, [R1+0x70bc] ;  /* 0x0070bc00010e7983 */ /* 0x002f220000300800 */
[----:B------:R-:W-:-:S03]  /*1dcb00*/  IADD3.X R19, PT, PT, R19, R2, RZ, P5, !PT ;  /* 0x0000000213137210 */ /* 0x000fc60002ffe4ff */
[----:B------:R1:W-:Y:S01]  /*1dcb10*/  STL [R1+0x70b0], R13 ;  /* 0x0070b00d01007387 */ /* 0x0003e20000100800 */
[----:B------:R-:W-:-:S03]  /*1dcb20*/  IADD3 R16, P5, PT, R16, R241, RZ ;  /* 0x000000f110107210 */ /* 0x000fc60007fbe0ff */
[----:B-1----:R-:W4:Y:S04]  /*1dcb30*/  LDL.LU R13, [R1+0x70c8] ;  /* 0x0070c800010d7983 */ /* 0x002f280000300800 */
[----:B------:R-:W4:Y:S04]  /*1dcb40*/  LDL.LU R24, [R1+0x723c] ;  /* 0x00723c0001187983 */ /* 0x000f280000300800 */
[----:B------:R-:W4:Y:S04]  /*1dcb50*/  LDL.LU R9, [R1+0x7250] ;  /* 0x0072500001097983 */ /* 0x000f280000300800 */
[----:B------:R-:W-:Y:S01]  /*1dcb60*/  STL [R1+0x7144], R19 ;  /* 0x0071441301007387 */ /* 0x000fe20000100800 */
[----:B------:R-:W-:-:S03]  /*1dcb70*/  IMAD.X R12, R12, 0x1, R2, P2 ;  /* 0x000000010c0c7824 */ /* 0x000fc600010e0602 */
[----:B------:R-:W-:Y:S04]  /*1dcb80*/  STL [R1+0x7150], R16 ;  /* 0x0071501001007387 */ /* 0x000fe80000100800 */
[----:B------:R1:W-:Y:S01]  /*1dcb90*/  STL [R1+0x70ac], R12 ;  /* 0x0070ac0c01007387 */ /* 0x0003e20000100800 */
[----:B------:R-:W-:-:S03]  /*1dcba0*/  IADD3 R11, P2, PT, R11, R241, RZ ;  /* 0x000000f10b0b7210 */ /* 0x000fc60007f5e0ff */
[----:B-1----:R-:W4:Y:S04]  /*1dcbb0*/  LDL.LU R12, [R1+0x70c4] ;  /* 0x0070c400010c7983 */ /* 0x002f280000300800 */
[----:B------:R1:W-:Y:S04]  /*1dcbc0*/  STL [R1+0x70b8], R11 ;  /* 0x0070b80b01007387 */ /* 0x0003e80000100800 */
[----:B-1----:R-:W4:Y:S01]  /*1dcbd0*/  LDL.LU R11, [R1+0x70d0] ;  /* 0x0070d000010b7983 */ /* 0x002f220000300800 */
[----:B------:R-:W-:Y:S01]  /*1dcbe0*/  IMAD.MOV.U32 R7, RZ, RZ, R23 ;  /* 0x000000ffff077224 */ /* 0x000fe200078e0017 */
[----:B------:R-:W-:-:S02]  /*1dcbf0*/  IADD3.X R21, PT, PT, R21, R2, RZ, P5, !PT ;  /* 0x0000000215157210 */ /* 0x000fc40002ffe4ff */
[----:B------:R-:W-:Y:S01]  /*1dcc00*/  IADD3 R17, P5, PT, R17, R241, RZ ;  /* 0x000000f111117210 */ /* 0x000fe20007fbe0ff */
[----:B------:R-:W4:Y:S04]  /*1dcc10*/  LDL.LU R23, [R1+0x7244] ;  /* 0x0072440001177983 */ /* 0x000f280000300800 */
[----:B------:R1:W-:Y:S02]  /*1dcc20*/  LDGSTS.E [R5+0x11280], desc[UR40][R6.64], P1 ;  /* 0x1128000006057fae */ /* 0x0003e400089a1028 */
[----:B-1----:R-:W-:Y:S02]  /*1dcc30*/  IMAD.MOV.U32 R7, RZ, RZ, R19 ;  /* 0x000000ffff077224 */ /* 0x002fe400078e0013 */
[----:B------:R-:W4:Y:S01]  /*1dcc40*/  LDL.LU R19, [R1+0x70cc] ;  /* 0x0070cc0001137983 */ /* 0x000f220000300800 */
        /* <DEDUP_REMOVED lines=9> */
[----:B--2---:R-:W-:Y:S01]  /*1dcce0*/  IMAD.X R15, R15, 0x1, R2, P2 ;  /* 0x000000010f0f7824 */ /* 0x004fe200010e0602 */
[----:B---3--:R-:W-:Y:S02]  /*1dccf0*/  IADD3 R4, P2, PT, R4, R241, RZ ;  /* 0x000000f104047210 */ /* 0x008fe40007f5e0ff */
[----:B------:R-:W-:-:S03]  /*1dcd00*/  IADD3.X R18, PT, PT, R18, R2, RZ, P5, !PT ;  /* 0x0000000212127210 */ /* 0x000fc60002ffe4ff */
[----:B------:R1:W-:Y:S01]  /*1dcd10*/  STL [R1+0x70c0], R4 ;  /* 0x0070c00401007387 */ /* 0x0003e20000100800 */
[----:B------:R-:W-:-:S03]  /*1dcd20*/  IADD3 R22, P5, PT, R22, R241, RZ ;  /* 0x000000f116167210 */ /* 0x000fc60007fbe0ff */
[----:B-1----:R-:W2:Y:S04]  /*1dcd30*/  LDL.LU R4, [R1+0x70d8] ;  /* 0x0070d80001047983 */ /* 0x002ea80000300800 */
[----:B------:R1:W-:Y:S04]  /*1dcd40*/  STL [R1+0x70b4], R15 ;  /* 0x0070b40f01007387 */ /* 0x0003e80000100800 */
[----:B-1----:R-:W3:Y:S04]  /*1dcd50*/  LDL.LU R15, [R1+0x724c] ;  /* 0x00724c00010f7983 */ /* 0x002ee80000300800 */
[----:B------:R-:W3:Y:S04]  /*1dcd60*/  LDL.LU R16, [R1+0x7340] ;  /* 0x0073400001107983 */ /* 0x000ee80000300800 */
[----:B------:R-:W-:Y:S04]  /*1dcd70*/  STL [R1+0x7234], R18 ;  /* 0x0072341201007387 */ /* 0x000fe80000100800 */
[----:B------:R-:W-:Y:S04]  /*1dcd80*/  STL [R1+0x7240], R22 ;  /* 0x0072401601007387 */ /* 0x000fe80000100800 */
[----:B------:R-:W3:Y:S01]  /*1dcd90*/  LDL.LU R21, [R1+0x70d4] ;  /* 0x0070d40001157983 */ /* 0x000ee20000300800 */
[----:B----4-:R-:W-:Y:S01]  /*1dcda0*/  IMAD.X R14, R14, 0x1, R2, P2 ;  /* 0x000000010e0e7824 */ /* 0x010fe200010e0602 */
[----:B------:R-:W-:-:S02]  /*1dcdb0*/  IADD3 R13, P2, PT, R13, R241, RZ ;  /* 0x000000f10d0d7210 */ /* 0x000fc40007f5e0ff */
[----:B------:R-:W-:-:S03]  /*1dcdc0*/  IADD3.X R24, PT, PT, R24, R2, RZ, P5, !PT ;  /* 0x0000000218187210 */ /* 0x000fc60002ffe4ff */
[----:B------:R1:W-:Y:S01]  /*1dcdd0*/  STL [R1+0x70c8], R13 ;  /* 0x0070c80d01007387 */ /* 0x0003e20000100800 */
[----:B------:R-:W-:-:S03]  /*1dcde0*/  IADD3 R20, P5, PT, R20, R241, RZ ;  /* 0x000000f114147210 */ /* 0x000fc60007fbe0ff */
[----:B------:R4:W-:Y:S04]  /*1dcdf0*/  STL [R1+0x70bc], R14 ;  /* 0x0070bc0e01007387 */ /* 0x0009e80000100800 */
[----:B-1----:R-:W3:Y:S04]  /*1dce00*/  LDL.LU R13, [R1+0x70e0] ;  /* 0x0070e000010d7983 */ /* 0x002ee80000300800 */
[----:B----4-:R-:W4:Y:S04]  /*1dce10*/  LDL.LU R14, [R1+0x7334] ;  /* 0x00733400010e7983 */ /* 0x010f280000300800 */
[----:B------:R-:W4:Y:S04]  /*1dce20*/  LDL.LU R17, [R1+0x7348] ;  /* 0x0073480001117983 */ /* 0x000f280000300800 */
[----:B------:R-:W-:Y:S01]  /*1dce30*/  STL [R1+0x723c], R24 ;  /* 0x00723c1801007387 */ /* 0x000fe20000100800 */
[----:B------:R-:W-:-:S03]  /*1dce40*/  IMAD.X R12, R12, 0x1, R2, P2 ;  /* 0x000000010c0c7824 */ /* 0x000fc600010e0602 */
[----:B------:R-:W-:Y:S04]  /*1dce50*/  STL [R1+0x7248], R20 ;  /* 0x0072481401007387 */ /* 0x000fe80000100800 */
[----:B------:R1:W-:Y:S01]  /*1dce60*/  STL [R1+0x70c4], R12 ;  /* 0x0070c40c01007387 */ /* 0x0003e20000100800 */
[----:B------:R-:W-:-:S03]  /*1dce70*/  IADD3 R11, P2, PT, R11, R241, RZ ;  /* 0x000000f10b0b7210 */ /* 0x000fc60007f5e0ff */
[----:B-1----:R-:W4:Y:S04]  /*1dce80*/  LDL.LU R12, [R1+0x70dc] ;  /* 0x0070dc00010c7983 */ /* 0x002f280000300800 */
[----:B------:R1:W-:Y:S01]  /*1dce90*/  STL [R1+0x70d0], R11 ;  /* 0x0070d00b01007387 */ /* 0x0003e20000100800 */
[----:B------:R-:W-:Y:S01]  /*1dcea0*/  IMAD.MOV.U32 R7, RZ, RZ, R18 ;  /* 0x000000ffff077224 */ /* 0x000fe200078e0012 */
[----:B------:R-:W-:Y:S02]  /*1dceb0*/  IADD3.X R23, PT, PT, R23, R2, RZ, P5, !PT ;  /* 0x0000000217177210 */ /* 0x000fe40002ffe4ff */
[----:B-1----:R-:W4:Y:S04]  /*1dcec0*/  LDL.LU R11, [R1+0x70e8] ;  /* 0x0070e800010b7983 */ /* 0x002f280000300800 */
[----:B------:R-:W4:Y:S01]  /*1dced0*/  LDL.LU R18, [R1+0x733c] ;  /* 0x00733c0001127983 */ /* 0x000f220000300800 */
[----:B------:R-:W-:Y:S01]  /*1dcee0*/  IADD3 R9, P5, PT, R9, R241, RZ ;  /* 0x000000f109097210 */ /* 0x000fe20007fbe0ff */
[----:B------:R-:W-:-:S02]  /*1dcef0*/  IMAD.X R19, R19, 0x1, R2, P2 ;  /* 0x0000000113137824 */ /* 0x000fc400010e0602 */
[----:B------:R1:W-:Y:S04]  /*1dcf00*/  LDGSTS.E [R5+0x12200], desc[UR40][R6.64], P4 ;  /* 0x1220000006057fae */ /* 0x0003e8000a1a1028 */
[----:B------:R-:W-:Y:S04]  /*1dcf10*/  STL [R1+0x7244], R23 ;  /* 0x0072441701007387 */ /* 0x000fe80000100800 */
[----:B------:R-:W-:Y:S01]  /*1dcf20*/  STL [R1+0x7250], R9 ;  /* 0x0072500901007387 */ /* 0x000fe20000100800 */
[----:B-1----:R-:W-:Y:S02]  /*1dcf30*/  IMAD.MOV.U32 R6, RZ, RZ, R22 ;  /* 0x000000ffff067224 */ /* 0x002fe400078e0016 */
[----:B------:R-:W-:Y:S01]  /*1dcf40*/  IMAD.MOV.U32 R7, RZ, RZ, R24 ;  /* 0x000000ffff077224 */ /* 0x000fe200078e0018 */
        /* <DEDUP_REMOVED lines=8> */
[----:B--2---:R-:W-:-:S05]  /*1dcfd0*/  IADD3 R4, P2, PT, R4, R241, RZ ;  /* 0x000000f104047210 */ /* 0x004fca0007f5e0ff */
[----:B------:R1:W-:Y:S01]  /*1dcfe0*/  STL [R1+0x70d8], R4 ;  /* 0x0070d80401007387 */ /* 0x0003e20000100800 */
[----:B---3--:R-:W-:-:S03]  /*1dcff0*/  IADD3.X R15, PT, PT, R15, R2, RZ, P5, !PT ;  /* 0x000000020f0f7210 */ /* 0x008fc60002ffe4ff */
[----:B-1----:R-:W2:Y:S01]  /*1dd000*/  LDL.LU R4, [R1+0x70f0] ;  /* 0x0070f00001047983 */ /* 0x002ea20000300800 */
[----:B------:R-:W-:-:S03]  /*1dd010*/  IADD3 R10, P5, PT, R10, R241, RZ ;  /* 0x000000f10a0a7210 */ /* 0x000fc60007fbe0ff */
[----:B------:R-:W3:Y:S04]  /*1dd020*/  LDL.LU R24, [R1+0x7344] ;  /* 0x0073440001187983 */ /* 0x000ee80000300800 */
[----:B------:R-:W3:Y:S04]  /*1dd030*/  LDL.LU R20, [R1+0x7438] ;  /* 0x0074380001147983 */ /* 0x000ee80000300800 */
[----:B------:R-:W-:Y:S01]  /*1dd040*/  STL [R1+0x724c], R15 ;  /* 0x00724c0f01007387 */ /* 0x000fe20000100800 */
[----:B------:R-:W-:-:S03]  /*1dd050*/  IMAD.X R21, R21, 0x1, R2, P2 ;  /* 0x0000000115157824 */ /* 0x000fc600010e0602 */
[----:B------:R-:W-:Y:S04]  /*1dd060*/  STL [R1+0x7338], R10 ;  /* 0x0073380a01007387 */ /* 0x000fe80000100800 */
[----:B------:R-:W3:Y:S04]  /*1dd070*/  LDL.LU R26, [R1+0x70ec] ;  /* 0x0070ec00011a7983 */ /* 0x000ee80000300800 */
[----:B------:R-:W3:Y:S04]  /*1dd080*/  LDL.LU R25, [R1+0x70f8] ;  /* 0x0070f80001197983 */ /* 0x000ee80000300800 */
[----:B------:R-:W-:Y:S04]  /*1dd090*/  STL [R1+0x70d4], R21 ;  /* 0x0070d41501007387 */ /* 0x000fe80000100800 */
[----:B------:R-:W3:Y:S01]  /*1dd0a0*/  LDL.LU R23, [R1+0x734c] ;  /* 0x00734c0001177983 */ /* 0x000ee20000300800 */
[----:B------:R-:W-:-:S05]  /*1dd0b0*/  IMAD.MOV.U32 R7, RZ, RZ, R15 ;  /* 0x000000ffff077224 */ /* 0x000fca00078e000f */
[----:B------:R1:W-:Y:S01]  /*1dd0c0*/  LDGSTS.E [R5+0x12380], desc[UR40][R6.64], P3 ;  /* 0x1238000006057fae */ /* 0x0003e200099a1028 */
[----:B------:R-:W-:Y:S02]  /*1dd0d0*/  IADD3 R13, P2, PT, R13, R241, RZ ;  /* 0x000000f10d0d7210 */ /* 0x000fe40007f5e0ff */
[----:B----4-:R-:W-:-:S03]  /*1dd0e0*/  IADD3.X R14, PT, PT, R14, R2, RZ, P5, !PT ;  /* 0x000000020e0e7210 */ /* 0x010fc60002ffe4ff */
[----:B------:R4:W-:Y:S01]  /*1dd0f0*/  STL [R1+0x70e0], R13 ;  /* 0x0070e00d01007387 */ /* 0x0009e20000100800 */
[----:B------:R-:W-:-:S03]  /*1dd100*/  IADD3 R16, P5, PT, R16, R241, RZ ;  /* 0x000000f110107210 */ /* 0x000fc60007fbe0ff */
[----:B----4-:R-:W4:Y:S04]  /*1dd110*/  LDL.LU R13, [R1+0x7440] ;  /* 0x00744000010d7983 */ /* 0x010f280000300800 */
[----:B------:R-:W4:Y:S04]  /*1dd120*/  LDL.LU R9, [R1+0x70f4] ;  /* 0x0070f40001097983 */ /* 0x000f280000300800 */
[----:B------:R-:W-:Y:S01]  /*1dd130*/  STL [R1+0x7334], R14 ;  /* 0x0073340e01007387 */ /* 0x000fe20000100800 */
[----:B------:R-:W-:-:S03]  /*1dd140*/  IMAD.X R12, R12, 0x1, R2, P2 ;  /* 0x000000010c0c7824 */ /* 0x000fc600010e0602 */
[----:B------:R-:W-:Y:S04]  /*1dd150*/  STL [R1+0x7340], R16 ;  /* 0x0073401001007387 */ /* 0x000fe80000100800 */
[----:B------:R-:W4:Y:S01]  /*1dd160*/  LDL.LU R21, [R1+0x7434] ;  /* 0x0074340001157983 */ /* 0x000f220000300800 */
[----:B------:R-:W-:-:S05]  /*1dd170*/  IADD3 R11, P2, PT, R11, R241, RZ ;  /* 0x000000f10b0b7210 */ /* 0x000fca0007f5e0ff */
[----:B------:R1:W-:Y:S01]  /*1dd180*/  STL [R1+0x70e8], R11 ;  /* 0x0070e80b01007387 */ /* 0x0003e20000100800 */
[----:B------:R-:W-:-:S03]  /*1dd190*/  IADD3.X R18, PT, PT, R18, R2, RZ, P5, !PT ;  /* 0x0000000212127210 */ /* 0x000fc60002ffe4ff */
[----:B------:R1:W-:Y:S02]  /*1dd1a0*/  STL [R1+0x70dc], R12 ;  /* 0x0070dc0c01007387 */ /* 0x0003e40000100800 */
[----:B-1----:R-:W-:Y:S02]  /*1dd1b0*/  IMAD.MOV.U32 R7, RZ, RZ, R14 ;  /* 0x000000ffff077224 */ /* 0x002fe400078e000e */
[----:B------:R-:W4:Y:S01]  /*1dd1c0*/  LDL.LU R11, [R1+0x7100] ;  /* 0x00710000010b7983 */ /* 0x000f220000300800 */
[----:B------:R-:W-:-:S03]  /*1dd1d0*/  IMAD.MOV.U32 R6, RZ, RZ, R10 ;  /* 0x000000ffff067224 */ /* 0x000fc600078e000a */
[----:B------:R-:W4:Y:S04]  /*1dd1e0*/  LDL.LU R12, [R1+0x7448] ;  /* 0x00744800010c7983 */ /* 0x000f280000300800 */
[----:B------:R-:W4:Y:S04]  /*1dd1f0*/  LDL.LU R14, [R1+0x70fc] ;  /* 0x0070fc00010e7983 */ /* 0x000f280000300800 */
[----:B------:R-:W-:Y:S04]  /*1dd200*/  STL [R1+0x733c], R18 ;  /* 0x00733c1201007387 */ /* 0x000fe80000100800 */
[----:B------:R-:W4:Y:S01]  /*1dd210*/  LDL.LU R10, [R1+0x7108] ;  /* 0x00710800010a7983 */ /* 0x000f220000300800 */
[----:B------:R-:W-:-:S03]  /*1dd220*/  IADD3 R17, P5, PT, R17, R241, RZ ;  /* 0x000000f111117210 */ /* 0x000fc60007fbe0ff */
[----:B------:R1:W-:Y:S01]  /*1dd230*/  LDGSTS.E [R5+0x13200], desc[UR40][R6.64], P4 ;  /* 0x1320000006057fae */ /* 0x0003e2000a1a1028 */
[----:B------:R-:W-:-:S03]  /*1dd240*/  IMAD.X R19, R19, 0x1, R2, P2 ;  /* 0x0000000113137824 */ /* 0x000fc600010e0602 */
[----:B------:R-:W-:Y:S04]  /*1dd250*/  STL [R1+0x7348], R17 ;  /* 0x0073481101007387 */ /* 0x000fe80000100800 */
[----:B------:R-:W4:Y:S04]  /*1dd260*/  LDL.LU R15, [R1+0x743c] ;  /* 0x00743c00010f7983 */ /* 0x000f280000300800 */
[----:B------:R1:W-:Y:S02]  /*1dd270*/  STL [R1+0x70e4], R19 ;  /* 0x0070e41301007387 */ /* 0x0003e40000100800 */
[----:B-1----:R-:W-:-:S02]  /*1dd280*/  IMAD.MOV.U32 R7, RZ, RZ, R18 ;  /* 0x000000ffff077224 */ /* 0x002fc400078e0012 */
[----:B------:R-:W-:-:S05]  /*1dd290*/  IMAD.MOV.U32 R6, RZ, RZ, R16 ;  /* 0x000000ffff067224 */ /* 0x000fca00078e0010 */
[----:B------:R1:W-:Y:S04]  /*1dd2a0*/  LDGSTS.E [R5+0x13280], desc[UR40][R6.64], P1 ;  /* 0x1328000006057fae */ /* 0x0003e800089a1028 */
[----:B------:R-:W4:Y:S01]  /*1dd2b0*/  LDL.LU R19, [R1+0x7104] ;  /* 0x0071040001137983 */ /* 0x000f220000300800 */
[----:B-1----:R-:W-:Y:S01]  /*1dd2c0*/  IMAD.MOV.U32 R6, RZ, RZ, R17 ;  /* 0x000000ffff067224 */ /* 0x002fe200078e0011 */
[----:B--2---:R-:W-:Y:S02]  /*1dd2d0*/  IADD3 R4, P2, PT, R4, R241, RZ ;  /* 0x000000f104047210 */ /* 0x004fe40007f5e0ff */
[----:B---3--:R-:W-:-:S03]  /*1dd2e0*/  IADD3.X R24, PT, PT, R24, R2, RZ, P5, !PT ;  /* 0x0000000218187210 */ /* 0x008fc60002ffe4ff */
[----:B------:R1:W-:Y:S01]  /*1dd2f0*/  STL [R1+0x70f0], R4 ;  /* 0x0070f00401007387 */ /* 0x0003e20000100800 */
[----:B------:R-:W-:-:S03]  /*1dd300*/  IADD3 R22, P5, PT, R22, R241, RZ ;  /* 0x000000f116167210 */ /* 0x000fc60007fbe0ff */
[----:B-1----:R-:W2:Y:S04]  /*1dd310*/  LDL.LU R4, [R1+0x7450] ;  /* 0x0074500001047983 */ /* 0x002ea80000300800 */
[----:B------:R-:W3:Y:S01]  /*1dd320*/  LDL.LU R18, [R1+0x7110] ;  /* 0x0071100001127983 */ /* 0x000ee20000300800 */
[----:B------:R-:W-:Y:S01]  /*1dd330*/  IMAD.X R26, R26, 0x1, R2, P2 ;  /* 0x000000011a1a7824 */ /* 0x000fe200010e0602 */
[----:B------:R-:W-:Y:S02]  /*1dd340*/  IADD3 R25, P2, PT, R25, R241, RZ ;  /* 0x000000f119197210 */ /* 0x000fe40007f5e0ff */
[----:B------:R-:W-:Y:S04]  /*1dd350*/  STL [R1+0x7344], R24 ;  /* 0x0073441801007387 */ /* 0x000fe80000100800 */
[----:B------:R-:W2:Y:S01]  /*1dd360*/  LDL.LU R16, [R1+0x7444] ;  /* 0x0074440001107983 */ /* 0x000ea20000300800 */
[----:B------:R-:W-:-:S03]  /*1dd370*/  IADD3.X R23, PT, PT, R23, R2, RZ, P5, !PT ;  /* 0x0000000217177210 */ /* 0x000fc60002ffe4ff */
[----:B------:R-:W-:Y:S01]  /*1dd380*/  STL [R1+0x7350], R22 ;  /* 0x0073501601007387 */ /* 0x000fe20000100800 */
[----:B------:R-:W-:-:S03]  /*1dd390*/  IADD3 R20, P5, PT, R20, R241, RZ ;  /* 0x000000f114147210 */ /* 0x000fc60007fbe0ff */
[----:B------:R-:W-:Y:S04]  /*1dd3a0*/  STL [R1+0x70ec], R26 ;  /* 0x0070ec1a01007387 */ /* 0x000fe80000100800 */
[----:B------:R-:W-:Y:S04]  /*1dd3b0*/  STL [R1+0x70f8], R25 ;  /* 0x0070f81901007387 */ /* 0x000fe80000100800 */
[----:B------:R-:W-:Y:S04]  /*1dd3c0*/  STL [R1+0x734c], R23 ;  /* 0x00734c1701007387 */ /* 0x000fe80000100800 */
[----:B------:R-:W-:Y:S04]  /*1dd3d0*/  STL [R1+0x7438], R20 ;  /* 0x0074381401007387 */ /* 0x000fe80000100800 */
[----:B------:R-:W2:Y:S01]  /*1dd3e0*/  LDL.LU R17, [R1+0x710c] ;  /* 0x00710c0001117983 */ /* 0x000ea20000300800 */
[----:B----4-:R-:W-:-:S05]  /*1dd3f0*/  IMAD.X R9, R9, 0x1, R2, P2 ;  /* 0x0000000109097824 */ /* 0x010fca00010e0602 */
[----:B------:R1:W-:Y:S04]  /*1dd400*/  STL [R1+0x70f4], R9 ;  /* 0x0070f40901007387 */ /* 0x0003e80000100800 */
[----:B-1----:R-:W4:Y:S01]  /*1dd410*/  LDL.LU R9, [R1+0x7538] ;  /* 0x0075380001097983 */ /* 0x002f220000300800 */
[----:B------:R-:W-:Y:S02]  /*1dd420*/  IADD3.X R21, PT, PT, R21, R2, RZ, P5, !PT ;  /* 0x0000000215157210 */ /* 0x000fe40002ffe4ff */
[-C--:B------:R-:W-:Y:S02]  /*1dd430*/  IADD3 R13, P5, PT, R13, R241.reuse, RZ ;  /* 0x000000f10d0d7210 */ /* 0x080fe40007fbe0ff */
[----:B------:R-:W-:-:S05]  /*1dd440*/  IADD3 R11, P2, PT, R11, R241, RZ ;  /* 0x000000f10b0b7210 */ /* 0x000fca0007f5e0ff */
[----:B------:R1:W-:Y:S01]  /*1dd450*/  STL [R1+0x7100], R11 ;  /* 0x0071000b01007387 */ /* 0x0003e20000100800 */
[----:B------:R-:W-:-:S03]  /*1dd460*/  IMAD.X R14, R14, 0x1, R2, P2 ;  /* 0x000000010e0e7824 */ /* 0x000fc600010e0602 */
[----:B-1----:R-:W4:Y:S01]  /*1dd470*/  LDL.LU R11, [R1+0x744c] ;  /* 0x00744c00010b7983 */ /* 0x002f220000300800 */
[----:B------:R-:W-:-:S03]  /*1dd480*/  IADD3 R10, P2, PT, R10, R241, RZ ;  /* 0x000000f10a0a7210 */ /* 0x000fc60007f5e0ff */
[----:B------:R-:W-:Y:S04]  /*1dd490*/  STL [R1+0x7434], R21 ;  /* 0x0074341501007387 */ /* 0x000fe80000100800 */
[----:B------:R-:W-:Y:S04]  /*1dd4a0*/  STL [R1+0x7440], R13 ;  /* 0x0074400d01007387 */ /* 0x000fe80000100800 */
[----:B------:R1:W-:Y:S04]  /*1dd4b0*/  STL [R1+0x7108], R10 ;  /* 0x0071080a01007387 */ /* 0x0003e80000100800 */
[----:B------:R1:W-:Y:S04]  /*1dd4c0*/  STL [R1+0x70fc], R14 ;  /* 0x0070fc0e01007387 */ /* 0x0003e80000100800 */
[----:B-1----:R-:W4:Y:S04]  /*1dd4d0*/  LDL.LU R10, [R1+0x7534] ;  /* 0x00753400010a7983 */ /* 0x002f280000300800 */
[----:B------:R-:W4:Y:S04]  /*1dd4e0*/  LDL.LU R14, [R1+0x7540] ;  /* 0x00754000010e7983 */ /* 0x000f280000300800 */
[----:B------:R-:W4:Y:S01]  /*1dd4f0*/  LDL.LU R213, [R1+0x7158] ;  /* 0x0071580001d57983 */ /* 0x000f220000300800 */
[----:B------:R-:W-:Y:S01]  /*1dd500*/  IMAD.MOV.U32 R7, RZ, RZ, R24 ;  /* 0x000000ffff077224 */ /* 0x000fe200078e0018 */
[----:B------:R-:W-:-:S04]  /*1dd510*/  IADD3.X R15, PT, PT, R15, R2, RZ, P5, !PT ;  /* 0x000000020f0f7210 */ /* 0x000fc80002ffe4ff */
[----:B------:R1:W-:Y:S01]  /*1dd520*/  LDGSTS.E [R5+0x13300], desc[UR40][R6.64], P0 ;  /* 0x1330000006057fae */ /* 0x0003e200081a1028 */
[----:B------:R-:W-:Y:S01]  /*1dd530*/  IADD3 R12, P5, PT, R12, R241, RZ ;  /* 0x000000f10c0c7210 */ /* 0x000fe20007fbe0ff */
[----:B------:R-:W-:Y:S02]  /*1dd540*/  IMAD.X R19, R19, 0x1, R2, P2 ;  /* 0x0000000113137824 */ /* 0x000fe400010e0602 */
[----:B------:R3:W-:Y:S01]  /*1dd550*/  STL [R1+0x743c], R15 ;  /* 0x00743c0f01007387 */ /* 0x0007e20000100800 */
[----:B-1----:R-:W-:Y:S02]  /*1dd560*/  IMAD.MOV.U32 R6, RZ, RZ, R22 ;  /* 0x000000ffff067224 */ /* 0x002fe400078e0016 */
[----:B------:R-:W-:Y:S01]  /*1dd570*/  IMAD.MOV.U32 R7, RZ, RZ, R23 ;  /* 0x000000ffff077224 */ /* 0x000fe200078e0017 */
[----:B------:R1:W-:Y:S04]  /*1dd580*/  STL [R1+0x7448], R12 ;  /* 0x0074480c01007387 */ /* 0x0003e80000100800 */
[----:B------:R1:W-:Y:S04]  /*1dd590*/  LDGSTS.E [R5+0x13380], desc[UR40][R6.64], P3 ;  /* 0x1338000006057fae */ /* 0x0003e800099a1028 */
[----:B------:R-:W4:Y:S04]  /*1dd5a0*/  LDL.LU R216, [R1+0x7154] ;  /* 0x0071540001d87983 */ /* 0x000f280000300800 */
[----:B------:R-:W-:Y:S01]  /*1dd5b0*/  STL [R1+0x7104], R19 ;  /* 0x0071041301007387 */ /* 0x000fe20000100800 */
[----:B-1----:R-:W-:-:S03]  /*1dd5c0*/  IMAD.MOV.U32 R6, RZ, RZ, R20 ;  /* 0x000000ffff067224 */ /* 0x002fc600078e0014 */
[----:B------:R-:W4:Y:S01]  /*1dd5d0*/  LDL.LU R201, [R1+0x7160] ;  /* 0x0071600001c97983 */ /* 0x000f220000300800 */
[----:B------:R-:W-:-:S05]  /*1dd5e0*/  IMAD.MOV.U32 R7, RZ, RZ, R21 ;  /* 0x000000ffff077224 */ /* 0x000fca00078e0015 */
[----:B------:R1:W-:Y:S02]  /*1dd5f0*/  LDGSTS.E [R5+0x14200], desc[UR40][R6.64], P4 ;  /* 0x1420000006057fae */ /* 0x0003e4000a1a1028 */
[----:B-1----:R-:W-:Y:S02]  /*1dd600*/  IMAD.MOV.U32 R7, RZ, RZ, R15 ;  /* 0x000000ffff077224 */ /* 0x002fe400078e000f */
[----:B------:R-:W-:-:S05]  /*1dd610*/  IMAD.MOV.U32 R6, RZ, RZ, R13 ;  /* 0x000000ffff067224 */ /* 0x000fca00078e000d */
[----:B------:R1:W-:Y:S02]  /*1dd620*/  LDGSTS.E [R5+0x14280], desc[UR40][R6.64], P1 ;  /* 0x1428000006057fae */ /* 0x0003e400089a1028 */
[----:B-1----:R-:W-:Y:S01]  /*1dd630*/  IMAD.MOV.U32 R6, RZ, RZ, R12 ;  /* 0x000000ffff067224 */ /* 0x002fe200078e000c */
[----:B---3--:R-:W-:-:S05]  /*1dd640*/  IADD3 R18, P2, PT, R18, R241, RZ ;  /* 0x000000f112127210 */ /* 0x008fca0007f5e0ff */
[----:B------:R-:W-:Y:S04]  /*1dd650*/  STL [R1+0x7110], R18 ;  /* 0x0071101201007387 */ /* 0x000fe80000100800 */
[----:B------:R-:W3:Y:S01]  /*1dd660*/  LDL.LU R15, [R1+0x753c] ;  /* 0x00753c00010f7983 */ /* 0x000ee20000300800 */
[----:B--2---:R-:W-:Y:S02]  /*1dd670*/  IADD3.X R16, PT, PT, R16, R2, RZ, P5, !PT ;  /* 0x0000000210107210 */ /* 0x004fe40002ffe4ff */
[----:B------:R-:W-:-:S03]  /*1dd680*/  IADD3 R4, P5, PT, R4, R241, RZ ;  /* 0x000000f104047210 */ /* 0x000fc60007fbe0ff */
[----:B------:R-:W-:Y:S04]  /*1dd690*/  STL [R1+0x7444], R16 ;  /* 0x0074441001007387 */ /* 0x000fe80000100800 */
[----:B------:R-:W2:Y:S04]  /*1dd6a0*/  LDL.LU R13, [R1+0x7548] ;  /* 0x00754800010d7983 */ /* 0x000ea80000300800 */
[----:B------:R-:W-:Y:S04]  /*1dd6b0*/  STL [R1+0x7450], R4 ;  /* 0x0074500401007387 */ /* 0x000fe80000100800 */
[----:B------:R-:W2:Y:S04]  /*1dd6c0*/  LDL.LU R219, [R1+0x7168] ;  /* 0x0071680001db7983 */ /* 0x000ea80000300800 */
[----:B------:R-:W2:Y:S01]  /*1dd6d0*/  LDL.LU R210, [R1+0x715c] ;  /* 0x00715c0001d27983 */ /* 0x000ea20000300800 */
[----:B------:R-:W-:-:S03]  /*1dd6e0*/  IMAD.X R17, R17, 0x1, R2, P2 ;  /* 0x0000000111117824 */ /* 0x000fc600010e0602 */
[----:B------:R-:W2:Y:S04]  /*1dd6f0*/  LDL.LU R38, [R1+0x7170] ;  /* 0x0071700001267983 */ /* 0x000ea80000300800 */
[----:B------:R-:W-:Y:S04]  /*1dd700*/  STL [R1+0x710c], R17 ;  /* 0x00710c1101007387 */ /* 0x000fe80000100800 */
[----:B------:R-:W2:Y:S01]  /*1dd710*/  LDL.LU R22, [R1+0x7544] ;  /* 0x0075440001167983 */ /* 0x000ea20000300800 */
[----:B----4-:R-:W-:Y:S02]  /*1dd720*/  IADD3.X R11, PT, PT, R11, R2, RZ, P5, !PT ;  /* 0x000000020b0b7210 */ /* 0x010fe40002ffe4ff */
[----:B------:R-:W-:-:S03]  /*1dd730*/  IADD3 R9, P5, PT, R9, R241, RZ ;  /* 0x000000f109097210 */ /* 0x000fc60007fbe0ff */
[----:B------:R1:W-:Y:S04]  /*1dd740*/  STL [R1+0x744c], R11 ;  /* 0x00744c0b01007387 */ /* 0x0003e80000100800 */
[----:B------:R-:W4:Y:S04]  /*1dd750*/  LDL.LU R12, [R1+0x7550] ;  /* 0x00755000010c7983 */ /* 0x000f280000300800 */
[----:B------:R-:W-:Y:S01]  /*1dd760*/  STL [R1+0x7538], R9 ;  /* 0x0075380901007387 */ /* 0x000fe20000100800 */
[----:B------:R-:W-:-:S05]  /*1dd770*/  IADD3 R213, P2, PT, R213, R241, RZ ;  /* 0x000000f1d5d57210 */ /* 0x000fca0007f5e0ff */
[----:B------:R-:W-:Y:S04]  /*1dd780*/  STL [R1+0x7158], R213 ;  /* 0x007158d501007387 */ /* 0x000fe80000100800 */
[----:B------:R-:W4:Y:S01]  /*1dd790*/  LDL.LU R220, [R1+0x7164] ;  /* 0x0071640001dc7983 */ /* 0x000f220000300800 */
[----:B------:R-:W-:Y:S01]  /*1dd7a0*/  IMAD.MOV.U32 R7, RZ, RZ, R16 ;  /* 0x000000ffff077224 */ /* 0x000fe200078e0010 */
[----:B------:R-:W-:Y:S02]  /*1dd7b0*/  IADD3.X R10, PT, PT, R10, R2, RZ, P5, !PT ;  /* 0x000000020a0a7210 */ /* 0x000fe40002ffe4ff */
[----:B------:R-:W-:Y:S01]  /*1dd7c0*/  IADD3 R14, P5, PT, R14, R241, RZ ;  /* 0x000000f10e0e7210 */ /* 0x000fe20007fbe0ff */
[----:B------:R-:W4:Y:S04]  /*1dd7d0*/  LDL.LU R212, [R1+0x716c] ;  /* 0x00716c0001d47983 */ /* 0x000f280000300800 */
[----:B------:R1:W-:Y:S01]  /*1dd7e0*/  LDGSTS.E [R5+0x14300], desc[UR40][R6.64], P0 ;  /* 0x1430000006057fae */ /* 0x0003e200081a1028 */
[----:B------:R-:W-:-:S02]  /*1dd7f0*/  IMAD.X R216, R216, 0x1, R2, P2 ;  /* 0x00000001d8d87824 */ /* 0x000fc400010e0602 */
[----:B-1----:R-:W-:-:S03]  /*1dd800*/  IMAD.MOV.U32 R7, RZ, RZ, R11 ;  /* 0x000000ffff077224 */ /* 0x002fc600078e000b */
[----:B------:R-:W-:Y:S01]  /*1dd810*/  STL [R1+0x7154], R216 ;  /* 0x007154d801007387 */ /* 0x000fe20000100800 */
[----:B------:R-:W-:-:S03]  /*1dd820*/  IADD3 R201, P2, PT, R201, R241, RZ ;  /* 0x000000f1c9c97210 */ /* 0x000fc60007f5e0ff */
[----:B------:R-:W-:Y:S01]  /*1dd830*/  STL.64 [R1+0xb008], R216 ;  /* 0x00b008d801007387 */ /* 0x000fe20000100a00 */
[----:B------:R-:W-:-:S03]  /*1dd840*/  IMAD.MOV.U32 R6, RZ, RZ, R4 ;  /* 0x000000ffff067224 */ /* 0x000fc600078e0004 */
[----:B------:R1:W-:Y:S04]  /*1dd850*/  STL [R1+0x7534], R10 ;  /* 0x0075340a01007387 */ /* 0x0003e80000100800 */
[----:B------:R-:W-:Y:S04]  /*1dd860*/  STL [R1+0x7540], R14 ;  /* 0x0075400e01007387 */ /* 0x000fe80000100800 */
[----:B------:R-:W4:Y:S04]  /*1dd870*/  LDL.LU R11, [R1+0x7178] ;  /* 0x00717800010b7983 */ /* 0x000f280000300800 */
[----:B------:R-:W4:Y:S04]  /*1dd880*/  LDL.LU R24, [R1+0x754c] ;  /* 0x00754c0001187983 */ /* 0x000f280000300800 */
[----:B------:R-:W4:Y:S04]  /*1dd890*/  LDL.LU R4, [R1+0x7648] ;  /* 0x0076480001047983 */ /* 0x000f280000300800 */
[----:B------:R-:W-:Y:S04]  /*1dd8a0*/  STL [R1+0x7160], R201 ;  /* 0x007160c901007387 */ /* 0x000fe80000100800 */
[----:B------:R-:W-:Y:S04]  /*1dd8b0*/  STL [R1+0xb010], R201 ;  /* 0x00b010c901007387 */ /* 0x000fe80000100800 */
[----:B------:R1:W-:Y:S02]  /*1dd8c0*/  LDGSTS.E [R5+0x14380], desc[UR40][R6.64], P3 ;  /* 0x1438000006057fae */ /* 0x0003e400099a1028 */
[----:B-1----:R-:W-:-:S02]  /*1dd8d0*/  IMAD.MOV.U32 R7, RZ, RZ, R10 ;  /* 0x000000ffff077224 */ /* 0x002fc400078e000a */
[----:B------:R-:W-:-:S05]  /*1dd8e0*/  IMAD.MOV.U32 R6, RZ, RZ, R9 ;  /* 0x000000ffff067224 */ /* 0x000fca00078e0009 */
[----:B------:R1:W-:Y:S02]  /*1dd8f0*/  LDGSTS.E [R5+0x15200], desc[UR40][R6.64], P4 ;  /* 0x1520000006057fae */ /* 0x0003e4000a1a1028 */
[----:B-1----:R-:W-:Y:S01]  /*1dd900*/  IMAD.MOV.U32 R6, RZ, RZ, R14 ;  /* 0x000000ffff067224 */ /* 0x002fe200078e000e */
[----:B---3--:R-:W-:Y:S02]  /*1dd910*/  IADD3.X R15, PT, PT, R15, R2, RZ, P5, !PT ;  /* 0x000000020f0f7210 */ /* 0x008fe40002ffe4ff */
[-C--:B--2---:R-:W-:Y:S01]  /*1dd920*/  IADD3 R13, P5, PT, R13, R241.reuse, RZ ;  /* 0x000000f10d0d7210 */ /* 0x084fe20007fbe0ff */
[----:B------:R-:W-:Y:S01]  /*1dd930*/  IMAD.X R210, R210, 0x1, R2, P2 ;  /* 0x00000001d2d27824 */ /* 0x000fe200010e0602 */
[----:B------:R-:W-:-:S04]  /*1dd940*/  IADD3 R219, P2, PT, R219, R241, RZ ;  /* 0x000000f1dbdb7210 */ /* 0x000fc80007f5e0ff */
[----:B------:R-:W-:Y:S04]  /*1dd950*/  STL [R1+0x715c], R210 ;  /* 0x00715cd201007387 */ /* 0x000fe80000100800 */
[----:B------:R-:W-:Y:S04]  /*1dd960*/  STL.64 [R1+0xb018], R210 ;  /* 0x00b018d201007387 */ /* 0x000fe80000100a00 */
[----:B------:R1:W-:Y:S04]  /*1dd970*/  STL [R1+0x753c], R15 ;  /* 0x00753c0f01007387 */ /* 0x0003e80000100800 */
[----:B------:R-:W-:Y:S04]  /*1dd980*/  STL [R1+0x7548], R13 ;  /* 0x0075480d01007387 */ /* 0x000fe80000100800 */
[----:B------:R-:W2:Y:S01]  /*1dd990*/  LDL.LU R10, [R1+0x7174] ;  /* 0x00717400010a7983 */ /* 0x000ea20000300800 */
[----:B------:R-:W-:-:S03]  /*1dd9a0*/  IADD3.X R22, PT, PT, R22, R2, RZ, P5, !PT ;  /* 0x0000000216167210 */ /* 0x000fc60002ffe4ff */
[----:B------:R-:W3:Y:S04]  /*1dd9b0*/  LDL.LU R9, [R1+0x7180] ;  /* 0x0071800001097983 */ /* 0x000ee80000300800 */
[----:B------:R-:W3:Y:S04]  /*1dd9c0*/  LDL.LU R23, [R1+0x7644] ;  /* 0x0076440001177983 */ /* 0x000ee80000300800 */
[----:B------:R-:W3:Y:S04]  /*1dd9d0*/  LDL.LU R16, [R1+0x7650] ;  /* 0x0076500001107983 */ /* 0x000ee80000300800 */
[----:B------:R-:W3:Y:S04]  /*1dd9e0*/  LDL.LU R17, [R1+0x7658] ;  /* 0x0076580001117983 */ /* 0x000ee80000300800 */
[----:B------:R-:W-:Y:S04]  /*1dd9f0*/  STL [R1+0x7168], R219 ;  /* 0x007168db01007387 */ /* 0x000fe80000100800 */
[----:B------:R-:W-:Y:S01]  /*1dda00*/  STL.64 [R1+0xb020], R218 ;  /* 0x00b020da01007387 */ /* 0x000fe20000100a00 */
[----:B------:R-:W-:-:S05]  /*1dda10*/  IMAD.MOV.U32 R7, RZ, RZ, R15 ;  /* 0x000000ffff077224 */ /* 0x000fca00078e000f */
[----:B------:R1:W-:Y:S01]  /*1dda20*/  LDGSTS.E [R5+0x15280], desc[UR40][R6.64], P1 ;  /* 0x1528000006057fae */ /* 0x0003e200089a1028 */
[----:B----4-:R-:W-:Y:S01]  /*1dda30*/  IADD3 R12, P5, PT, R12, R241, RZ ;  /* 0x000000f10c0c7210 */ /* 0x010fe20007fbe0ff */
        /* <DEDUP_REMOVED lines=9> */
[----:B------:R-:W-:Y:S02]  /*1ddad0*/  IMAD.X R212, R212, 0x1, R2, P2 ;  /* 0x00000001d4d47824 */ /* 0x000fe400010e0602 */
[----:B------:R-:W4:Y:S04]  /*1ddae0*/  LDL.LU R19, [R1+0x7660] ;  /* 0x0076600001137983 */ /* 0x000f280000300800 */
[----:B------:R-:W-:Y:S01]  /*1ddaf0*/  STL [R1+0x7170], R38 ;  /* 0x0071702601007387 */ /* 0x000fe20000100800 */
[----:B------:R-:W-:-:S03]  /*1ddb00*/  IADD3 R11, P2, PT, R11, R241, RZ ;  /* 0x000000f10b0b7210 */ /* 0x000fc60007f5e0ff */
[----:B------:R-:W-:Y:S01]  /*1ddb10*/  STL.64 [R1+0xb030], R38 ;  /* 0x00b0302601007387 */ /* 0x000fe20000100a00 */
[----:B------:R-:W-:-:S03]  /*1ddb20*/  IADD3.X R24, PT, PT, R24, R2, RZ, P5, !PT ;  /* 0x0000000218187210 */ /* 0x000fc60002ffe4ff */
[----:B------:R-:W4:Y:S01]  /*1ddb30*/  LDL.LU R18, [R1+0x7184] ;  /* 0x0071840001127983 */ /* 0x000f220000300800 */
[----:B------:R-:W-:-:S03]  /*1ddb40*/  IADD3 R4, P5, PT, R4, R241, RZ ;  /* 0x000000f104047210 */ /* 0x000fc60007fbe0ff */
[----:B------:R1:W-:Y:S01]  /*1ddb50*/  STL [R1+0x7178], R11 ;  /* 0x0071780b01007387 */ /* 0x0003e20000100800 */
[----:B------:R-:W-:Y:S02]  /*1ddb60*/  IMAD.MOV.U32 R6, RZ, RZ, R13 ;  /* 0x000000ffff067224 */ /* 0x000fe400078e000d */
[----:B------:R-:W-:-:S05]  /*1ddb70*/  IMAD.MOV.U32 R7, RZ, RZ, R22 ;  /* 0x000000ffff077224 */ /* 0x000fca00078e0016 */
[----:B------:R1:W-:Y:S04]  /*1ddb80*/  LDGSTS.E [R5+0x15300], desc[UR40][R6.64], P0 ;  /* 0x1530000006057fae */ /* 0x0003e800081a1028 */
[----:B-1----:R-:W4:Y:S04]  /*1ddb90*/  LDL.LU R11, [R1+0x7190] ;  /* 0x00719000010b7983 */ /* 0x002f280000300800 */
[----:B------:R-:W4:Y:S04]  /*1ddba0*/  LDL.LU R21, [R1+0x7654] ;  /* 0x0076540001157983 */ /* 0x000f280000300800 */
[----:B------:R-:W-:Y:S04]  /*1ddbb0*/  STL [R1+0x716c], R212 ;  /* 0x00716cd401007387 */ /* 0x000fe80000100800 */
[----:B------:R-:W-:Y:S04]  /*1ddbc0*/  STL.64 [R1+0xb038], R212 ;  /* 0x00b038d401007387 */ /* 0x000fe80000100a00 */
[----:B------:R-:W-:Y:S04]  /*1ddbd0*/  STL [R1+0x754c], R24 ;  /* 0x00754c1801007387 */ /* 0x000fe80000100800 */
[----:B------:R-:W-:Y:S04]  /*1ddbe0*/  STL [R1+0x7648], R4 ;  /* 0x0076480401007387 */ /* 0x000fe80000100800 */
[----:B------:R-:W4:Y:S01]  /*1ddbf0*/  LDL.LU R13, [R1+0x7748] ;  /* 0x00774800010d7983 */ /* 0x000f220000300800 */
[----:B------:R-:W-:-:S02]  /*1ddc00*/  IMAD.MOV.U32 R6, RZ, RZ, R12 ;  /* 0x000000ffff067224 */ /* 0x000fc400078e000c */
[----:B--2---:R-:W-:Y:S01]  /*1ddc10*/  IMAD.X R10, R10, 0x1, R2, P2 ;  /* 0x000000010a0a7824 */ /* 0x004fe200010e0602 */
[----:B---3--:R-:W-:-:S04]  /*1ddc20*/  IADD3 R9, P2, PT, R9, R241, RZ ;  /* 0x000000f109097210 */ /* 0x008fc80007f5e0ff */
[----:B------:R1:W-:Y:S01]  /*1ddc30*/  STL [R1+0x7174], R10 ;  /* 0x0071740a01007387 */ /* 0x0003e20000100800 */
[----:B------:R-:W-:Y:S02]  /*1ddc40*/  IADD3.X R23, PT, PT, R23, R2, RZ, P5, !PT ;  /* 0x0000000217177210 */ /* 0x000fe40002ffe4ff */
[-C--:B------:R-:W-:Y:S01]  /*1ddc50*/  IADD3 R16, P5, PT, R16, R241.reuse, RZ ;  /* 0x000000f110107210 */ /* 0x080fe20007fbe0ff */
[----:B-1----:R-:W2:Y:S04]  /*1ddc60*/  LDL.LU R10, [R1+0x718c] ;  /* 0x00718c00010a7983 */ /* 0x002ea80000300800 */
        /* <DEDUP_REMOVED lines=8> */
[----:B------:R1:W-:Y:S04]  /*1ddcf0*/  STL [R1+0x717c], R15 ;  /* 0x00717c0f01007387 */ /* 0x0003e80000100800 */
[----:B-1----:R-:W4:Y:S04]  /*1ddd00*/  LDL.LU R15, [R1+0x7194] ;  /* 0x00719400010f7983 */ /* 0x002f280000300800 */
[----:B------:R1:W-:Y:S04]  /*1ddd10*/  STL [R1+0x7188], R14 ;  /* 0x0071880e01007387 */ /* 0x0003e80000100800 */
[----:B-1----:R-:W4:Y:S01]  /*1ddd20*/  LDL.LU R14, [R1+0x71a0] ;  /* 0x0071a000010e7983 */ /* 0x002f220000300800 */
[----:B------:R-:W-:Y:S01]  /*1ddd30*/  IMAD.MOV.U32 R7, RZ, RZ, R24 ;  /* 0x000000ffff077224 */ /* 0x000fe200078e0018 */
[----:B------:R-:W-:Y:S01]  /*1ddd40*/  IADD3.X R20, PT, PT, R20, R2, RZ, P5, !PT ;  /* 0x0000000214147210 */ /* 0x000fe20002ffe4ff */
[----:B------:R-:W-:Y:S01]  /*1ddd50*/  IMAD.X R18, R18, 0x1, R2, P2 ;  /* 0x0000000112127824 */ /* 0x000fe200010e0602 */
[-C--:B------:R-:W-:Y:S01]  /*1ddd60*/  IADD3 R17, P5, PT, R17, R241.reuse, RZ ;  /* 0x000000f111117210 */ /* 0x080fe20007fbe0ff */
[----:B------:R-:W4:Y:S04]  /*1ddd70*/  LDL.LU R24, [R1+0x7744] ;  /* 0x0077440001187983 */ /* 0x000f280000300800 */
[----:B------:R1:W-:Y:S01]  /*1ddd80*/  LDGSTS.E [R5+0x15380], desc[UR40][R6.64], P3 ;  /* 0x1538000006057fae */ /* 0x0003e200099a1028 */
[----:B------:R-:W-:Y:S01]  /*1ddd90*/  IADD3 R11, P2, PT, R11, R241, RZ ;  /* 0x000000f10b0b7210 */ /* 0x000fe20007f5e0ff */
[----:B-1----:R-:W-:-:S02]  /*1ddda0*/  IMAD.MOV.U32 R6, RZ, RZ, R4 ;  /* 0x000000ffff067224 */ /* 0x002fc400078e0004 */
[----:B------:R-:W4:Y:S01]  /*1dddb0*/  LDL.LU R4, [R1+0x7758] ;  /* 0x0077580001047983 */ /* 0x000f220000300800 */
[----:B------:R-:W-:-:S03]  /*1dddc0*/  IMAD.MOV.U32 R7, RZ, RZ, R23 ;  /* 0x000000ffff077224 */ /* 0x000fc600078e0017 */
[----:B------:R-:W-:Y:S01]  /*1dddd0*/  STL [R1+0x764c], R20 ;  /* 0x00764c1401007387 */ /* 0x000fe20000100800 */
[----:B------:R-:W-:-:S03]  /*1ddde0*/  IADD3.X R21, PT, PT, R21, R2, RZ, P5, !PT ;  /* 0x0000000215157210 */ /* 0x000fc60002ffe4ff */
[----:B------:R-:W-:Y:S01]  /*1dddf0*/  STL [R1+0x7658], R17 ;  /* 0x0076581101007387 */ /* 0x000fe20000100800 */
[----:B------:R-:W-:-:S03]  /*1dde00*/  IADD3 R19, P5, PT, R19, R241, RZ ;  /* 0x000000f113137210 */ /* 0x000fc60007fbe0ff */
[----:B------:R1:W-:Y:S04]  /*1dde10*/  STL [R1+0x7184], R18 ;  /* 0x0071841201007387 */ /* 0x0003e80000100800 */
[----:B------:R1:W-:Y:S04]  /*1dde20*/  LDGSTS.E [R5+0x16200], desc[UR40][R6.64], P4 ;  /* 0x1620000006057fae */ /* 0x0003e8000a1a1028 */
[----:B-1----:R-:W4:Y:S04]  /*1dde30*/  LDL.LU R18, [R1+0x719c] ;  /* 0x00719c0001127983 */ /* 0x002f280000300800 */
[----:B------:R1:W-:Y:S01]  /*1dde40*/  STL [R1+0x7190], R11 ;  /* 0x0071900b01007387 */ /* 0x0003e20000100800 */
[----:B------:R-:W-:-:S02]  /*1dde50*/  IMAD.MOV.U32 R6, RZ, RZ, R16 ;  /* 0x000000ffff067224 */ /* 0x000fc400078e0010 */
[----:B------:R-:W-:-:S05]  /*1dde60*/  IMAD.MOV.U32 R7, RZ, RZ, R20 ;  /* 0x000000ffff077224 */ /* 0x000fca00078e0014 */
[----:B------:R1:W-:Y:S04]  /*1dde70*/  LDGSTS.E [R5+0x16280], desc[UR40][R6.64], P1 ;  /* 0x1628000006057fae */ /* 0x0003e800089a1028 */
[----:B-1----:R-:W4:Y:S04]  /*1dde80*/  LDL.LU R11, [R1+0x71a8] ;  /* 0x0071a800010b7983 */ /* 0x002f280000300800 */
[----:B------:R-:W4:Y:S04]  /*1dde90*/  LDL.LU R23, [R1+0x774c] ;  /* 0x00774c0001177983 */ /* 0x000f280000300800 */
[----:B------:R-:W4:Y:S04]  /*1ddea0*/  LDL.LU R16, [R1+0x7760] ;  /* 0x0077600001107983 */ /* 0x000f280000300800 */
[----:B------:R-:W-:Y:S04]  /*1ddeb0*/  STL [R1+0x7654], R21 ;  /* 0x0076541501007387 */ /* 0x000fe80000100800 */
[----:B------:R-:W-:Y:S01]  /*1ddec0*/  STL [R1+0x7660], R19 ;  /* 0x0076601301007387 */ /* 0x000fe20000100800 */
[----:B------:R-:W-:-:S02]  /*1dded0*/  IMAD.MOV.U32 R6, RZ, RZ, R17 ;  /* 0x000000ffff067224 */ /* 0x000fc400078e0011 */
[----:B--2---:R-:W-:-:S05]  /*1ddee0*/  IMAD.X R10, R10, 0x1, R2, P2 ;  /* 0x000000010a0a7824 */ /* 0x004fca00010e0602 */
[----:B------:R1:W-:Y:S01]  /*1ddef0*/  STL [R1+0x718c], R10 ;  /* 0x00718c0a01007387 */ /* 0x0003e20000100800 */
[----:B---3--:R-:W-:-:S03]  /*1ddf00*/  IADD3 R9, P2, PT, R9, R241, RZ ;  /* 0x000000f109097210 */ /* 0x008fc60007f5e0ff */
[----:B-1----:R-:W2:Y:S01]  /*1ddf10*/  LDL.LU R10, [R1+0x71a4] ;  /* 0x0071a400010a7983 */ /* 0x002ea20000300800 */
[----:B------:R-:W-:-:S03]  /*1ddf20*/  IADD3.X R22, PT, PT, R22, R2, RZ, P5, !PT ;  /* 0x0000000216167210 */ /* 0x000fc60002ffe4ff */
[----:B------:R1:W-:Y:S01]  /*1ddf30*/  STL [R1+0x7198], R9 ;  /* 0x0071980901007387 */ /* 0x0003e20000100800 */
[----:B------:R-:W-:-:S03]  /*1ddf40*/  IADD3 R13, P5, PT, R13, R241, RZ ;  /* 0x000000f10d0d7210 */ /* 0x000fc60007fbe0ff */
[----:B-1----:R-:W3:Y:S04]  /*1ddf50*/  LDL.LU R9, [R1+0x71b0] ;  /* 0x0071b00001097983 */ /* 0x002ee80000300800 */
[----:B------:R-:W3:Y:S04]  /*1ddf60*/  LDL.LU R20, [R1+0x7754] ;  /* 0x0077540001147983 */ /* 0x000ee80000300800 */
[----:B------:R-:W3:Y:S04]  /*1ddf70*/  LDL.LU R17, [R1+0x7848] ;  /* 0x0078480001117983 */ /* 0x000ee80000300800 */
[----:B------:R-:W-:Y:S04]  /*1ddf80*/  STL [R1+0x765c], R22 ;  /* 0x00765c1601007387 */ /* 0x000fe80000100800 */
[----:B------:R-:W-:Y:S01]  /*1ddf90*/  STL [R1+0x7748], R13 ;  /* 0x0077480d01007387 */ /* 0x000fe20000100800 */
[----:B----4-:R-:W-:-:S05]  /*1ddfa0*/  IMAD.X R15, R15, 0x1, R2, P2 ;  /* 0x000000010f0f7824 */ /* 0x010fca00010e0602 */
        /* <DEDUP_REMOVED lines=13> */
[----:B------:R-:W-:Y:S01]  /*1de080*/  STL [R1+0x7744], R24 ;  /* 0x0077441801007387 */ /* 0x000fe20000100800 */
[----:B------:R-:W-:-:S03]  /*1de090*/  IMAD.X R18, R18, 0x1, R2, P2 ;  /* 0x0000000112127824 */ /* 0x000fc600010e0602 */
[----:B------:R-:W-:Y:S04]  /*1de0a0*/  STL [R1+0x7750], R12 ;  /* 0x0077500c01007387 */ /* 0x000fe80000100800 */
[----:B------:R1:W-:Y:S04]  /*1de0b0*/  STL [R1+0x719c], R18 ;  /* 0x00719c1201007387 */ /* 0x0003e80000100800 */
[----:B------:R1:W-:Y:S04]  /*1de0c0*/  LDGSTS.E [R5+0x16380], desc[UR40][R6.64], P3 ;  /* 0x1638000006057fae */ /* 0x0003e800099a1028 */
[----:B-1----:R-:W4:Y:S01]  /*1de0d0*/  LDL.LU R18, [R1+0x71b4] ;  /* 0x0071b40001127983 */ /* 0x002f220000300800 */
[----:B------:R-:W-:-:S02]  /*1de0e0*/  IADD3 R11, P2, PT, R11, R241, RZ ;  /* 0x000000f10b0b7210 */ /* 0x000fc40007f5e0ff */
[----:B------:R-:W-:-:S03]  /*1de0f0*/  IADD3.X R23, PT, PT, R23, R2, RZ, P5, !PT ;  /* 0x0000000217177210 */ /* 0x000fc60002ffe4ff */
[----:B------:R1:W-:Y:S01]  /*1de100*/  STL [R1+0x71a8], R11 ;  /* 0x0071a80b01007387 */ /* 0x0003e20000100800 */
[----:B------:R-:W-:Y:S01]  /*1de110*/  IADD3 R4, P5, PT, R4, R241, RZ ;  /* 0x000000f104047210 */ /* 0x000fe20007fbe0ff */
[----:B------:R-:W-:Y:S02]  /*1de120*/  IMAD.MOV.U32 R6, RZ, RZ, R13 ;  /* 0x000000ffff067224 */ /* 0x000fe400078e000d */
        /* <DEDUP_REMOVED lines=37> */
[----:B------:R-:W4:Y:S04]  /*1de380*/  LDL.LU R20, [R1+0x71cc] ;  /* 0x0071cc0001147983 */ /* 0x000f280000300800 */
[----:B------:R1:W-:Y:S01]  /*1de390*/  LDGSTS.E [R5+0x17300], desc[UR40][R6.64], P0 ;  /* 0x1730000006057fae */ /* 0x0003e200081a1028 */
[----:B------:R-:W-:Y:S01]  /*1de3a0*/  IADD3 R11, P2, PT, R11, R241, RZ ;  /* 0x000000f10b0b7210 */ /* 0x000fe20007f5e0ff */
[----:B-1----:R-:W-:Y:S01]  /*1de3b0*/  IMAD.MOV.U32 R6, RZ, RZ, R16 ;  /* 0x000000ffff067224 */ /* 0x002fe200078e0010 */
[----:B------:R-:W-:-:S03]  /*1de3c0*/  IADD3.X R19, PT, PT, R19, R2, RZ, P5, !PT ;  /* 0x0000000213137210 */ /* 0x000fc60002ffe4ff */
[----:B------:R1:W-:Y:S01]  /*1de3d0*/  STL [R1+0x71c0], R11 ;  /* 0x0071c00b01007387 */ /* 0x0003e20000100800 */
[----:B------:R-:W-:-:S03]  /*1de3e0*/  IADD3 R22, P5, PT, R22, R241, RZ ;  /* 0x000000f116167210 */ /* 0x000fc60007fbe0ff */
[----:B------:R1:W-:Y:S01]  /*1de3f0*/  STL [R1+0x71b4], R18 ;  /* 0x0071b41201007387 */ /* 0x0003e20000100800 */
[----:B------:R-:W-:-:S03]  /*1de400*/  IMAD.MOV.U32 R7, RZ, RZ, R21 ;  /* 0x000000ffff077224 */ /* 0x000fc600078e0015 */
[----:B-1----:R-:W4:Y:S04]  /*1de410*/  LDL.LU R11, [R1+0x71d8] ;  /* 0x0071d800010b7983 */ /* 0x002f280000300800 */
[----:B------:R-:W4:Y:S04]  /*1de420*/  LDL.LU R18, [R1+0x785c] ;  /* 0x00785c0001127983 */ /* 0x000f280000300800 */
[----:B------:R-:W4:Y:S04]  /*1de430*/  LDL.LU R16, [R1+0x79b0] ;  /* 0x0079b00001107983 */ /* 0x000f280000300800 */
[----:B------:R-:W-:Y:S04]  /*1de440*/  STL [R1+0x7844], R19 ;  /* 0x0078441301007387 */ /* 0x000fe80000100800 */
[----:B------:R-:W-:Y:S04]  /*1de450*/  STL [R1+0x7850], R22 ;  /* 0x0078501601007387 */ /* 0x000fe80000100800 */
[----:B------:R-:W4:Y:S04]  /*1de460*/  LDL.LU R21, [R1+0x71d4] ;  /* 0x0071d40001157983 */ /* 0x000f280000300800 */
[----:B------:R1:W-:Y:S02]  /*1de470*/  LDGSTS.E [R5+0x17380], desc[UR40][R6.64], P3 ;  /* 0x1738000006057fae */ /* 0x0003e400099a1028 */
[----:B-1----:R-:W-:-:S02]  /*1de480*/  IMAD.MOV.U32 R6, RZ, RZ, R17 ;  /* 0x000000ffff067224 */ /* 0x002fc400078e0011 */
[----:B------:R-:W-:-:S05]  /*1de490*/  IMAD.MOV.U32 R7, RZ, RZ, R19 ;  /* 0x000000ffff077224 */ /* 0x000fca00078e0013 */
[----:B------:R1:W-:Y:S01]  /*1de4a0*/  LDGSTS.E [R5+0x18200], desc[UR40][R6.64], P4 ;  /* 0x1820000006057fae */ /* 0x0003e2000a1a1028 */
[----:B--2---:R-:W-:-:S05]  /*1de4b0*/  IMAD.X R10, R10, 0x1, R2, P2 ;  /* 0x000000010a0a7824 */ /* 0x004fca00010e0602 */
[----:B------:R2:W-:Y:S01]  /*1de4c0*/  STL [R1+0x71bc], R10 ;  /* 0x0071bc0a01007387 */ /* 0x0005e20000100800 */
[----:B---3--:R-:W-:-:S03]  /*1de4d0*/  IADD3 R9, P2, PT, R9, R241, RZ ;  /* 0x000000f109097210 */ /* 0x008fc60007f5e0ff */
[----:B--2---:R-:W2:Y:S01]  /*1de4e0*/  LDL.LU R10, [R1+0x71e0] ;  /* 0x0071e000010a7983 */ /* 0x004ea20000300800 */
[----:B------:R-:W-:-:S03]  /*1de4f0*/  IADD3.X R24, PT, PT, R24, R2, RZ, P5, !PT ;  /* 0x0000000218187210 */ /* 0x000fc60002ffe4ff */
[----:B------:R3:W-:Y:S01]  /*1de500*/  STL [R1+0x71c8], R9 ;  /* 0x0071c80901007387 */ /* 0x0007e20000100800 */
[----:B------:R-:W-:-:S03]  /*1de510*/  IADD3 R13, P5, PT, R13, R241, RZ ;  /* 0x000000f10d0d7210 */ /* 0x000fc60007fbe0ff */
[----:B---3--:R-:W3:Y:S04]  /*1de520*/  LDL.LU R9, [R1+0x79a4] ;  /* 0x0079a40001097983 */ /* 0x008ee80000300800 */
[----:B------:R-:W3:Y:S04]  /*1de530*/  LDL.LU R17, [R1+0x79b8] ;  /* 0x0079b80001117983 */ /* 0x000ee80000300800 */
[----:B------:R-:W-:Y:S04]  /*1de540*/  STL [R1+0x784c], R24 ;  /* 0x00784c1801007387 */ /* 0x000fe80000100800 */
[----:B------:R-:W-:Y:S01]  /*1de550*/  STL [R1+0x7858], R13 ;  /* 0x0078580d01007387 */ /* 0x000fe20000100800 */
[----:B----4-:R-:W-:-:S05]  /*1de560*/  IMAD.X R15, R15, 0x1, R2, P2 ;  /* 0x000000010f0f7824 */ /* 0x010fca00010e0602 */
[----:B------:R4:W-:Y:S01]  /*1de570*/  STL [R1+0x71c4], R15 ;  /* 0x0071c40f01007387 */ /* 0x0009e20000100800 */
[----:B------:R-:W-:-:S03]  /*1de580*/  IADD3 R14, P2, PT, R14, R241, RZ ;  /* 0x000000f10e0e7210 */ /* 0x000fc60007f5e0ff */
[----:B----4-:R-:W4:Y:S04]  /*1de590*/  LDL.LU R15, [R1+0x71dc] ;  /* 0x0071dc00010f7983 */ /* 0x010f280000300800 */
[----:B------:R1:W-:Y:S04]  /*1de5a0*/  STL [R1+0x71d0], R14 ;  /* 0x0071d00e01007387 */ /* 0x0003e80000100800 */
[----:B-1----:R-:W4:Y:S04]  /*1de5b0*/  LDL.LU R14, [R1+0x71e8] ;  /* 0x0071e800010e7983 */ /* 0x002f280000300800 */
[----:B------:R-:W4:Y:S01]  /*1de5c0*/  LDL.LU R19, [R1+0x79ac] ;  /* 0x0079ac0001137983 */ /* 0x000f220000300800 */
[----:B------:R-:W-:-:S02]  /*1de5d0*/  IADD3.X R23, PT, PT, R23, R2, RZ, P5, !PT ;  /* 0x0000000217177210 */ /* 0x000fc40002ffe4ff */
[----:B------:R-:W-:Y:S01]  /*1de5e0*/  IADD3 R12, P5, PT, R12, R241, RZ ;  /* 0x000000f10c0c7210 */ /* 0x000fe20007fbe0ff */
[----:B------:R-:W-:Y:S02]  /*1de5f0*/  IMAD.MOV.U32 R6, RZ, RZ, R22 ;  /* 0x000000ffff067224 */ /* 0x000fe400078e0016 */
        /* <DEDUP_REMOVED lines=8> */
[----:B------:R-:W-:Y:S01]  /*1de680*/  IMAD.MOV.U32 R6, RZ, RZ, R13 ;  /* 0x000000ffff067224 */ /* 0x000fe200078e000d */
[----:B------:R-:W-:-:S02]  /*1de690*/  IADD3 R11, P2, PT, R11, R241, RZ ;  /* 0x000000f10b0b7210 */ /* 0x000fc40007f5e0ff */
[----:B------:R-:W-:-:S03]  /*1de6a0*/  IADD3.X R18, PT, PT, R18, R2, RZ, P5, !PT ;  /* 0x0000000212127210 */ /* 0x000fc60002ffe4ff */
[----:B------:R1:W-:Y:S01]  /*1de6b0*/  STL [R1+0x71d8], R11 ;  /* 0x0071d80b01007387 */ /* 0x0003e20000100800 */
[----:B------:R-:W-:Y:S01]  /*1de6c0*/  IADD3 R4, P5, PT, R4, R241, RZ ;  /* 0x000000f104047210 */ /* 0x000fe20007fbe0ff */
[----:B------:R-:W-:-:S05]  /*1de6d0*/  IMAD.MOV.U32 R7, RZ, RZ, R23 ;  /* 0x000000ffff077224 */ /* 0x000fca00078e0017 */
[----:B------:R1:W-:Y:S04]  /*1de6e0*/  LDGSTS.E [R5+0x18300], desc[UR40][R6.64], P0 ;  /* 0x1830000006057fae */ /* 0x0003e800081a1028 */
[----:B-1----:R-:W4:Y:S04]  /*1de6f0*/  LDL.LU R11, [R1+0x71f0] ;  /* 0x0071f000010b7983 */ /* 0x002f280000300800 */
[----:B------:R-:W4:Y:S01]  /*1de700*/  LDL.LU R24, [R1+0x79b4] ;  /* 0x0079b40001187983 */ /* 0x000f220000300800 */
[----:B------:R-:W-:-:S03]  /*1de710*/  IMAD.X R21, R21, 0x1, R2, P2 ;  /* 0x0000000115157824 */ /* 0x000fc600010e0602 */
[----:B------:R-:W4:Y:S04]  /*1de720*/  LDL.LU R13, [R1+0x7a88] ;  /* 0x007a8800010d7983 */ /* 0x000f280000300800 */
[----:B------:R-:W-:Y:S04]  /*1de730*/  STL [R1+0x785c], R18 ;  /* 0x00785c1201007387 */ /* 0x000fe80000100800 */
[----:B------:R-:W-:Y:S04]  /*1de740*/  STL [R1+0x79a8], R4 ;  /* 0x0079a80401007387 */ /* 0x000fe80000100800 */
[----:B------:R-:W4:Y:S04]  /*1de750*/  LDL.LU R26, [R1+0x71ec] ;  /* 0x0071ec00011a7983 */ /* 0x000f280000300800 */
[----:B------:R-:W4:Y:S01]  /*1de760*/  LDL.LU R25, [R1+0x71f8] ;  /* 0x0071f80001197983 */ /* 0x000f220000300800 */
[----:B------:R-:W-:-:S03]  /*1de770*/  IMAD.MOV.U32 R6, RZ, RZ, R12 ;  /* 0x000000ffff067224 */ /* 0x000fc600078e000c */
[----:B------:R-:W-:Y:S04]  /*1de780*/  STL [R1+0x71d4], R21 ;  /* 0x0071d41501007387 */ /* 0x000fe80000100800 */
[----:B------:R-:W4:Y:S01]  /*1de790*/  LDL.LU R23, [R1+0x79bc] ;  /* 0x0079bc0001177983 */ /* 0x000f220000300800 */
        /* <DEDUP_REMOVED lines=9> */
[----:B------:R-:W-:Y:S04]  /*1de830*/  STL [R1+0x79a4], R9 ;  /* 0x0079a40901007387 */ /* 0x000fe80000100800 */
[----:B------:R-:W-:Y:S04]  /*1de840*/  STL [R1+0x79b0], R16 ;  /* 0x0079b01001007387 */ /* 0x000fe80000100800 */
[----:B------:R-:W2:Y:S01]  /*1de850*/  LDL.LU R21, [R1+0x7a84] ;  /* 0x007a840001157983 */ /* 0x000ea20000300800 */
[----:B------:R-:W-:-:S05]  /*1de860*/  IMAD.MOV.U32 R7, RZ, RZ, R9 ;  /* 0x000000ffff077224 */ /* 0x000fca00078e0009 */
[----:B------:R1:W-:Y:S01]  /*1de870*/  LDGSTS.E [R5+0x19200], desc[UR40][R6.64], P4 ;  /* 0x1920000006057fae */ /* 0x0003e2000a1a1028 */
[----:B----4-:R-:W-:Y:S01]  /*1de880*/  IMAD.X R15, R15, 0x1, R2, P2 ;  /* 0x000000010f0f7824 */ /* 0x010fe200010e0602 */
[----:B------:R-:W-:-:S05]  /*1de890*/  IADD3 R14, P2, PT, R14, R241, RZ ;  /* 0x000000f10e0e7210 */ /* 0x000fca0007f5e0ff */
[----:B------:R4:W-:Y:S01]  /*1de8a0*/  STL [R1+0x71e8], R14 ;  /* 0x0071e80e01007387 */ /* 0x0009e20000100800 */
[----:B------:R-:W-:-:S03]  /*1de8b0*/  IADD3.X R19, PT, PT, R19, R2, RZ, P5, !PT ;  /* 0x0000000213137210 */ /* 0x000fc60002ffe4ff */
[----:B------:R1:W-:Y:S04]  /*1de8c0*/  STL [R1+0x71dc], R15 ;  /* 0x0071dc0f01007387 */ /* 0x0003e80000100800 */
[----:B----4-:R-:W4:Y:S04]  /*1de8d0*/  LDL.LU R14, [R1+0x7200] ;  /* 0x00720000010e7983 */ /* 0x010f280000300800 */
[----:B-1----:R-:W4:Y:S04]  /*1de8e0*/  LDL.LU R15, [R1+0x7a98] ;  /* 0x007a9800010f7983 */ /* 0x002f280000300800 */
[----:B------:R-:W4:Y:S04]  /*1de8f0*/  LDL.LU R9, [R1+0x71fc] ;  /* 0x0071fc0001097983 */ /* 0x000f280000300800 */
[----:B------:R-:W-:Y:S04]  /*1de900*/  STL [R1+0x79ac], R19 ;  /* 0x0079ac1301007387 */ /* 0x000fe80000100800 */
[----:B------:R-:W4:Y:S01]  /*1de910*/  LDL.LU R4, [R1+0x7208] ;  /* 0x0072080001047983 */ /* 0x000f220000300800 */
[----:B------:R-:W-:Y:S01]  /*1de920*/  IADD3 R17, P5, PT, R17, R241, RZ ;  /* 0x000000f111117210 */ /* 0x000fe20007fbe0ff */
[----:B------:R-:W-:-:S04]  /*1de930*/  IMAD.X R20, R20, 0x1, R2, P2 ;  /* 0x0000000114147824 */ /* 0x000fc800010e0602 */
[----:B------:R-:W-:Y:S04]  /*1de940*/  STL [R1+0x79b8], R17 ;  /* 0x0079b81101007387 */ /* 0x000fe80000100800 */
[----:B------:R-:W4:Y:S01]  /*1de950*/  LDL.LU R18, [R1+0x7a8c] ;  /* 0x007a8c0001127983 */ /* 0x000f220000300800 */
[----:B------:R-:W-:Y:S02]  /*1de960*/  IMAD.MOV.U32 R7, RZ, RZ, R19 ;  /* 0x000000ffff077224 */ /* 0x000fe400078e0013 */
[----:B------:R-:W-:-:S05]  /*1de970*/  IMAD.MOV.U32 R6, RZ, RZ, R16 ;  /* 0x000000ffff067224 */ /* 0x000fca00078e0010 */
[----:B------:R1:W-:Y:S01]  /*1de980*/  LDGSTS.E [R5+0x19280], desc[UR40][R6.64], P1 ;  /* 0x1928000006057fae */ /* 0x0003e200089a1028 */
[----:B------:R-:W-:Y:S02]  /*1de990*/  IADD3 R11, P2, PT, R11, R241, RZ ;  /* 0x000000f10b0b7210 */ /* 0x000fe40007f5e0ff */
[----:B------:R-:W-:-:S03]  /*1de9a0*/  IADD3.X R24, PT, PT, R24, R2, RZ, P5, !PT ;  /* 0x0000000218187210 */ /* 0x000fc60002ffe4ff */
[----:B------:R1:W-:Y:S01]  /*1de9b0*/  STL [R1+0x71f0], R11 ;  /* 0x0071f00b01007387 */ /* 0x0003e20000100800 */
[----:B------:R-:W-:-:S03]  /*1de9c0*/  IADD3 R22, P5, PT, R22, R241, RZ ;  /* 0x000000f116167210 */ /* 0x000fc60007fbe0ff */
[----:B-1----:R-:W4:Y:S04]  /*1de9d0*/  LDL.LU R11, [R1+0x7aa0] ;  /* 0x007aa000010b7983 */ /* 0x002f280000300800 */
[----:B------:R1:W-:Y:S01]  /*1de9e0*/  STL [R1+0x71e4], R20 ;  /* 0x0071e41401007387 */ /* 0x0003e20000100800 */
[----:B------:R-:W-:Y:S01]  /*1de9f0*/  IMAD.X R26, R26, 0x1, R2, P2 ;  /* 0x000000011a1a7824 */ /* 0x000fe200010e0602 */
[----:B------:R-:W-:Y:S02]  /*1dea00*/  IADD3 R25, P2, PT, R25, R241, RZ ;  /* 0x000000f119197210 */ /* 0x000fe40007f5e0ff */
[----:B-1----:R-:W4:Y:S01]  /*1dea10*/  LDL.LU R20, [R1+0x7204] ;  /* 0x0072040001147983 */ /* 0x002f220000300800 */
[----:B------:R-:W-:-:S03]  /*1dea20*/  IADD3.X R23, PT, PT, R23, R2, RZ, P5, !PT ;  /* 0x0000000217177210 */ /* 0x000fc60002ffe4ff */
[----:B------:R-:W-:Y:S01]  /*1dea30*/  STL [R1+0x79b4], R24 ;  /* 0x0079b41801007387 */ /* 0x000fe20000100800 */
[----:B------:R-:W-:-:S03]  /*1dea40*/  IADD3 R13, P5, PT, R13, R241, RZ ;  /* 0x000000f10d0d7210 */ /* 0x000fc60007fbe0ff */
[----:B------:R-:W4:Y:S04]  /*1dea50*/  LDL.LU R19, [R1+0x7210] ;  /* 0x0072100001137983 */ /* 0x000f280000300800 */
[----:B------:R-:W-:Y:S04]  /*1dea60*/  STL [R1+0x79c0], R22 ;  /* 0x0079c01601007387 */ /* 0x000fe80000100800 */
[----:B------:R-:W4:Y:S01]  /*1dea70*/  LDL.LU R16, [R1+0x7a94] ;  /* 0x007a940001107983 */ /* 0x000f220000300800 */
[----:B------:R-:W-:-:S03]  /*1dea80*/  IMAD.MOV.U32 R6, RZ, RZ, R17 ;  /* 0x000000ffff067224 */ /* 0x000fc600078e0011 */
[----:B------:R-:W-:Y:S04]  /*1dea90*/  STL [R1+0x71ec], R26 ;  /* 0x0071ec1a01007387 */ /* 0x000fe80000100800 */
[----:B------:R-:W-:Y:S04]  /*1deaa0*/  STL [R1+0x71f8], R25 ;  /* 0x0071f81901007387 */ /* 0x000fe80000100800 */
[----:B------:R-:W-:Y:S04]  /*1deab0*/  STL [R1+0x79bc], R23 ;  /* 0x0079bc1701007387 */ /* 0x000fe80000100800 */
[----:B------:R-:W-:Y:S04]  /*1deac0*/  STL [R1+0x7a88], R13 ;  /* 0x007a880d01007387 */ /* 0x000fe80000100800 */
[----:B------:R-:W4:Y:S01]  /*1dead0*/  LDL.LU R17, [R1+0x720c] ;  /* 0x00720c0001117983 */ /* 0x000f220000300800 */
[----:B---3--:R-:W-:-:S05]  /*1deae0*/  IMAD.X R12, R12, 0x1, R2, P2 ;  /* 0x000000010c0c7824 */ /* 0x008fca00010e0602 */
[----:B------:R1:W-:Y:S01]  /*1deaf0*/  STL [R1+0x71f4], R12 ;  /* 0x0071f40c01007387 */ /* 0x0003e20000100800 */
[----:B--2---:R-:W-:Y:S02]  /*1deb00*/  IADD3.X R21, PT, PT, R21, R2, RZ, P5, !PT ;  /* 0x0000000215157210 */ /* 0x004fe40002ffe4ff */
[-C--:B------:R-:W-:Y:S01]  /*1deb10*/  IADD3 R10, P5, PT, R10, R241.reuse, RZ ;  /* 0x000000f10a0a7210 */ /* 0x080fe20007fbe0ff */
[----:B-1----:R-:W2:Y:S01]  /*1deb20*/  LDL.LU R12, [R1+0x7b68] ;  /* 0x007b6800010c7983 */ /* 0x002ea20000300800 */
[----:B----4-:R-:W-:-:S05]  /*1deb30*/  IADD3 R14, P2, PT, R14, R241, RZ ;  /* 0x000000f10e0e7210 */ /* 0x010fca0007f5e0ff */
[----:B------:R1:W-:Y:S01]  /*1deb40*/  STL [R1+0x7200], R14 ;  /* 0x0072000e01007387 */ /* 0x0003e20000100800 */
[----:B------:R-:W-:-:S03]  /*1deb50*/  IMAD.X R9, R9, 0x1, R2, P2 ;  /* 0x0000000109097824 */ /* 0x000fc600010e0602 */
[----:B-1----:R-:W3:Y:S01]  /*1deb60*/  LDL.LU R14, [R1+0x7a9c] ;  /* 0x007a9c00010e7983 */ /* 0x002ee20000300800 */
[----:B------:R-:W-:-:S03]  /*1deb70*/  IADD3 R4, P2, PT, R4, R241, RZ ;  /* 0x000000f104047210 */ /* 0x000fc60007f5e0ff */
[----:B------:R-:W-:Y:S04]  /*1deb80*/  STL [R1+0x7a84], R21 ;  /* 0x007a841501007387 */ /* 0x000fe80000100800 */
[----:B------:R-:W-:Y:S04]  /*1deb90*/  STL [R1+0x7a90], R10 ;  /* 0x007a900a01007387 */ /* 0x000fe80000100800 */
[----:B------:R1:W-:Y:S04]  /*1deba0*/  STL [R1+0x7208], R4 ;  /* 0x0072080401007387 */ /* 0x0003e80000100800 */
[----:B------:R4:W-:Y:S04]  /*1debb0*/  STL [R1+0x71fc], R9 ;  /* 0x0071fc0901007387 */ /* 0x0009e80000100800 */
[----:B-1----:R-:W2:Y:S04]  /*1debc0*/  LDL.LU R4, [R1+0x7b70] ;  /* 0x007b700001047983 */ /* 0x002ea80000300800 */
[----:B----4-:R-:W4:Y:S01]  /*1debd0*/  LDL.LU R9, [R1+0x7258] ;  /* 0x0072580001097983 */ /* 0x010f220000300800 */
[----:B------:R-:W-:Y:S01]  /*1debe0*/  IMAD.MOV.U32 R7, RZ, RZ, R24 ;  /* 0x000000ffff077224 */ /* 0x000fe200078e0018 */
[----:B------:R-:W-:-:S04]  /*1debf0*/  IADD3.X R18, PT, PT, R18, R2, RZ, P5, !PT ;  /* 0x0000000212127210 */ /* 0x000fc80002ffe4ff */
[----:B------:R1:W-:Y:S01]  /*1dec00*/  LDGSTS.E [R5+0x19300], desc[UR40][R6.64], P0 ;  /* 0x1930000006057fae */ /* 0x0003e200081a1028 */
[----:B------:R-:W-:Y:S01]  /*1dec10*/  IADD3 R15, P5, PT, R15, R241, RZ ;  /* 0x000000f10f0f7210 */ /* 0x000fe20007fbe0ff */
[----:B-1----:R-:W-:Y:S02]  /*1dec20*/  IMAD.MOV.U32 R6, RZ, RZ, R22 ;  /* 0x000000ffff067224 */ /* 0x002fe400078e0016 */
[----:B------:R-:W-:-:S05]  /*1dec30*/  IMAD.MOV.U32 R7, RZ, RZ, R23 ;  /* 0x000000ffff077224 */ /* 0x000fca00078e0017 */
[----:B------:R1:W-:Y:S02]  /*1dec40*/  LDGSTS.E [R5+0x19380], desc[UR40][R6.64], P3 ;  /* 0x1938000006057fae */ /* 0x0003e400099a1028 */
[----:B-1----:R-:W-:Y:S02]  /*1dec50*/  IMAD.MOV.U32 R6, RZ, RZ, R13 ;  /* 0x000000ffff067224 */ /* 0x002fe400078e000d */
[----:B------:R-:W-:Y:S01]  /*1dec60*/  IMAD.MOV.U32 R7, RZ, RZ, R21 ;  /* 0x000000ffff077224 */ /* 0x000fe200078e0015 */
[----:B------:R-:W4:Y:S01]  /*1dec70*/  LDL.LU R13, [R1+0x7b64] ;  /* 0x007b6400010d7983 */ /* 0x000f220000300800 */
[----:B------:R-:W-:-:S03]  /*1dec80*/  IMAD.X R20, R20, 0x1, R2, P2 ;  /* 0x0000000114147824 */ /* 0x000fc600010e0602 */
[----:B------:R-:W-:Y:S01]  /*1dec90*/  STL [R1+0x7a8c], R18 ;  /* 0x007a8c1201007387 */ /* 0x000fe20000100800 */
[----:B------:R-:W-:-:S03]  /*1deca0*/  IADD3 R19, P2, PT, R19, R241, RZ ;  /* 0x000000f113137210 */ /* 0x000fc60007f5e0ff */
[----:B------:R-:W-:Y:S04]  /*1decb0*/  STL [R1+0x7a98], R15 ;  /* 0x007a980f01007387 */ /* 0x000fe80000100800 */
[----:B------:R-:W4:Y:S01]  /*1decc0*/  LDL.LU R197, [R1+0x7254] ;  /* 0x0072540001c57983 */ /* 0x000f220000300800 */
[----:B------:R-:W-:-:S03]  /*1decd0*/  IADD3.X R16, PT, PT, R16, R2, RZ, P5, !PT ;  /* 0x0000000210107210 */ /* 0x000fc60002ffe4ff */
[----:B------:R-:W4:Y:S01]  /*1dece0*/  LDL.LU R43, [R1+0x7260] ;  /* 0x00726000012b7983 */ /* 0x000f220000300800 */
[----:B------:R-:W-:-:S03]  /*1decf0*/  IADD3 R11, P5, PT, R11, R241, RZ ;  /* 0x000000f10b0b7210 */ /* 0x000fc60007fbe0ff */
[----:B------:R1:W-:Y:S04]  /*1ded00*/  LDGSTS.E [R5+0x1a200], desc[UR40][R6.64], P4 ;  /* 0x1a20000006057fae */ /* 0x0003e8000a1a1028 */
[----:B------:R-:W-:Y:S04]  /*1ded10*/  STL [R1+0x7204], R20 ;  /* 0x0072041401007387 */ /* 0x000fe80000100800 */
[----:B------:R-:W-:Y:S01]  /*1ded20*/  STL [R1+0x7210], R19 ;  /* 0x0072101301007387 */ /* 0x000fe20000100800 */
[----:B-1----:R-:W-:-:S03]  /*1ded30*/  IMAD.MOV.U32 R6, RZ, RZ, R10 ;  /* 0x000000ffff067224 */ /* 0x002fc600078e000a */
[----:B------:R-:W4:Y:S01]  /*1ded40*/  LDL.LU R10, [R1+0x7b6c] ;  /* 0x007b6c00010a7983 */ /* 0x000f220000300800 */
[----:B------:R-:W-:-:S03]  /*1ded50*/  IMAD.X R17, R17, 0x1, R2, P2 ;  /* 0x0000000111117824 */ /* 0x000fc600010e0602 */
[----:B------:R-:W-:Y:S04]  /*1ded60*/  STL [R1+0x7a94], R16 ;  /* 0x007a941001007387 */ /* 0x000fe80000100800 */
[----:B------:R-:W4:Y:S04]  /*1ded70*/  LDL.LU R22, [R1+0x7b78] ;  /* 0x007b780001167983 */ /* 0x000f280000300800 */
[----:B------:R-:W-:Y:S04]  /*1ded80*/  STL [R1+0x7aa0], R11 ;  /* 0x007aa00b01007387 */ /* 0x000fe80000100800 */
[----:B------:R-:W4:Y:S04]  /*1ded90*/  LDL.LU R214, [R1+0x7268] ;  /* 0x0072680001d67983 */ /* 0x000f280000300800 */
[----:B------:R-:W4:Y:S04]  /*1deda0*/  LDL.LU R47, [R1+0x725c] ;  /* 0x00725c00012f7983 */ /* 0x000f280000300800 */
[----:B------:R-:W4:Y:S04]  /*1dedb0*/  LDL.LU R205, [R1+0x7270] ;  /* 0x0072700001cd7983 */ /* 0x000f280000300800 */
[----:B------:R1:W-:Y:S04]  /*1dedc0*/  STL [R1+0x720c], R17 ;  /* 0x00720c1101007387 */ /* 0x0003e80000100800 */
[----:B------:R-:W4:Y:S01]  /*1dedd0*/  LDL.LU R23, [R1+0x7b74] ;  /* 0x007b740001177983 */ /* 0x000f220000300800 */
[----:B---3--:R-:W-:-:S02]  /*1dede0*/  IADD3.X R14, PT, PT, R14, R2, RZ, P5, !PT ;  /* 0x000000020e0e7210 */ /* 0x008fc40002ffe4ff */
[----:B--2---:R-:W-:-:S03]  /*1dedf0*/  IADD3 R12, P5, PT, R12, R241, RZ ;  /* 0x000000f10c0c7210 */ /* 0x004fc60007fbe0ff */
[----:B------:R-:W-:Y:S04]  /*1dee00*/  STL [R1+0x7a9c], R14 ;  /* 0x007a9c0e01007387 */ /* 0x000fe80000100800 */
[----:B-1----:R-:W2:Y:S04]  /*1dee10*/  LDL.LU R17, [R1+0x7b80] ;  /* 0x007b800001117983 */ /* 0x002ea80000300800 */
[----:B------:R1:W-:Y:S01]  /*1dee20*/  STL [R1+0x7b68], R12 ;  /* 0x007b680c01007387 */ /* 0x0003e20000100800 */
[----:B----4-:R-:W-:-:S05]  /*1dee30*/  IADD3 R9, P2, PT, R9, R241, RZ ;  /* 0x000000f109097210 */ /* 0x010fca0007f5e0ff */
[----:B------:R-:W-:Y:S04]  /*1dee40*/  STL [R1+0x7258], R9 ;  /* 0x0072580901007387 */ /* 0x000fe80000100800 */
[----:B------:R-:W-:Y:S04]  /*1dee50*/  STL.64 [R1+0xb040], R8 ;  /* 0x00b0400801007387 */ /* 0x000fe80000100a00 */
[----:B------:R-:W3:Y:S01]  /*1dee60*/  LDL.LU R215, [R1+0x7264] ;  /* 0x0072640001d77983 */ /* 0x000ee20000300800 */
[----:B------:R-:W-:-:S03]  /*1dee70*/  IMAD.MOV.U32 R7, RZ, RZ, R18 ;  /* 0x000000ffff077224 */ /* 0x000fc600078e0012 */
[----:B------:R-:W4:Y:S04]  /*1dee80*/  LDL.LU R207, [R1+0x726c] ;  /* 0x00726c0001cf7983 */ /* 0x000f280000300800 */
[----:B------:R1:W-:Y:S02]  /*1dee90*/  LDGSTS.E [R5+0x1a280], desc[UR40][R6.64], P1 ;  /* 0x1a28000006057fae */ /* 0x0003e400089a1028 */
[----:B-1----:R-:W-:Y:S02]  /*1deea0*/  IMAD.MOV.U32 R6, RZ, RZ, R15 ;  /* 0x000000ffff067224 */ /* 0x002fe400078e000f */
[----:B------:R-:W-:Y:S01]  /*1deeb0*/  IMAD.MOV.U32 R7, RZ, RZ, R16 ;  /* 0x000000ffff077224 */ /* 0x000fe200078e0010 */
[----:B------:R-:W-:-:S04]  /*1deec0*/  IADD3.X R13, PT, PT, R13, R2, RZ, P5, !PT ;  /* 0x000000020d0d7210 */ /* 0x000fc80002ffe4ff */
[----:B------:R1:W-:Y:S01]  /*1deed0*/  LDGSTS.E [R5+0x1a300], desc[UR40][R6.64], P0 ;  /* 0x1a30000006057fae */ /* 0x0003e200081a1028 */
[-C--:B------:R-:W-:Y:S01]  /*1deee0*/  IADD3 R4, P5, PT, R4, R241.reuse, RZ ;  /* 0x000000f104047210 */ /* 0x080fe20007fbe0ff */
[----:B------:R-:W-:Y:S01]  /*1deef0*/  IMAD.X R197, R197, 0x1, R2, P2 ;  /* 0x00000001c5c57824 */ /* 0x000fe200010e0602 */
[----:B------:R-:W-:-:S04]  /*1def00*/  IADD3 R43, P2, PT, R43, R241, RZ ;  /* 0x000000f12b2b7210 */ /* 0x000fc80007f5e0ff */
[----:B------:R-:W-:Y:S01]  /*1def10*/  STL [R1+0x7254], R197 ;  /* 0x007254c501007387 */ /* 0x000fe20000100800 */
[----:B-1----:R-:W-:-:S03]  /*1def20*/  IMAD.MOV.U32 R6, RZ, RZ, R11 ;  /* 0x000000ffff067224 */ /* 0x002fc600078e000b */
[----:B------:R-:W-:Y:S04]  /*1def30*/  STL.64 [R1+0xb048], R196 ;  /* 0x00b048c401007387 */ /* 0x000fe80000100a00 */
[----:B------:R1:W-:Y:S01]  /*1def40*/  STL [R1+0x7b64], R13 ;  /* 0x007b640d01007387 */ /* 0x0003e20000100800 */
[----:B------:R-:W-:-:S03]  /*1def50*/  IMAD.MOV.U32 R7, RZ, RZ, R14 ;  /* 0x000000ffff077224 */ /* 0x000fc600078e000e */
[----:B------:R-:W-:Y:S04]  /*1def60*/  STL [R1+0x7b70], R4 ;  /* 0x007b700401007387 */ /* 0x000fe80000100800 */
[----:B------:R-:W4:Y:S01]  /*1def70*/  LDL.LU R11, [R1+0x7c48] ;  /* 0x007c4800010b7983 */ /* 0x000f220000300800 */
[----:B------:R-:W-:-:S03]  /*1def80*/  IADD3.X R10, PT, PT, R10, R2, RZ, P5, !PT ;  /* 0x000000020a0a7210 */ /* 0x000fc60002ffe4ff */
[----:B------:R-:W-:Y:S04]  /*1def90*/  STL [R1+0x7260], R43 ;  /* 0x0072602b01007387 */ /* 0x000fe80000100800 */
[----:B------:R-:W-:Y:S01]  /*1defa0*/  STL.64 [R1+0xb050], R42 ;  /* 0x00b0502a01007387 */ /* 0x000fe20000100a00 */
[----:B------:R-:W-:-:S03]  /*1defb0*/  IADD3 R22, P5, PT, R22, R241, RZ ;  /* 0x000000f116167210 */ /* 0x000fc60007fbe0ff */
[----:B------:R1:W-:Y:S01]  /*1defc0*/  LDGSTS.E [R5+0x1a380], desc[UR40][R6.64], P3 ;  /* 0x1a38000006057fae */ /* 0x0003e200099a1028 */
[----:B------:R-:W-:Y:S01]  /*1defd0*/  IMAD.X R47, R47, 0x1, R2, P2 ;  /* 0x000000012f2f7824 */ /* 0x000fe200010e0602 */
[----:B------:R-:W-:-:S04]  /*1defe0*/  IADD3 R214, P2, PT, R214, R241, RZ ;  /* 0x000000f1d6d67210 */ /* 0x000fc80007f5e0ff */
[----:B------:R-:W-:Y:S04]  /*1deff0*/  STL [R1+0x725c], R47 ;  /* 0x00725c2f01007387 */ /* 0x000fe80000100800 */
[----:B------:R-:W-:Y:S01]  /*1df000*/  STL.64 [R1+0xb058], R46 ;  /* 0x00b0582e01007387 */ /* 0x000fe20000100a00 */
[----:B-1----:R-:W-:-:S03]  /*1df010*/  IMAD.MOV.U32 R6, RZ, RZ, R12 ;  /* 0x000000ffff067224 */ /* 0x002fc600078e000c */
[----:B------:R1:W-:Y:S01]  /*1df020*/  STL [R1+0x7b6c], R10 ;  /* 0x007b6c0a01007387 */ /* 0x0003e20000100800 */
[----:B------:R-:W-:-:S03]  /*1df030*/  IADD3.X R23, PT, PT, R23, R2, RZ, P5, !PT ;  /* 0x0000000217177210 */ /* 0x000fc60002ffe4ff */
[----:B------:R-:W4:Y:S04]  /*1df040*/  LDL.LU R24, [R1+0x7278] ;  /* 0x0072780001187983 */ /* 0x000f280000300800 */
[----:B------:R-:W-:Y:S04]  /*1df050*/  STL [R1+0x7b78], R22 ;  /* 0x007b781601007387 */ /* 0x000fe80000100800 */
[----:B------:R-:W4:Y:S04]  /*1df060*/  LDL.LU R18, [R1+0x7b7c] ;  /* 0x007b7c0001127983 */ /* 0x000f280000300800 */
[----:B------:R-:W4:Y:S04]  /*1df070*/  LDL.LU R12, [R1+0x7c44] ;  /* 0x007c4400010c7983 */ /* 0x000f280000300800 */
[----:B------:R-:W-:Y:S01]  /*1df080*/  STL [R1+0x7268], R214 ;  /* 0x007268d601007387 */ /* 0x000fe20000100800 */
[----:B------:R-:W-:-:S05]  /*1df090*/  IMAD.MOV.U32 R7, RZ, RZ, R13 ;  /* 0x000000ffff077224 */ /* 0x000fca00078e000d */
[----:B------:R1:W-:Y:S02]  /*1df0a0*/  LDGSTS.E [R5+0x1b200], desc[UR40][R6.64], P4 ;  /* 0x1b20000006057fae */ /* 0x0003e4000a1a1028 */
[----:B-1----:R-:W-:Y:S02]  /*1df0b0*/  IMAD.MOV.U32 R7, RZ, RZ, R10 ;  /* 0x000000ffff077224 */ /* 0x002fe400078e000a */
[----:B------:R-:W-:-:S05]  /*1df0c0*/  IMAD.MOV.U32 R6, RZ, RZ, R4 ;  /* 0x000000ffff067224 */ /* 0x000fca00078e0004 */
[----:B------:R1:W-:Y:S01]  /*1df0d0*/  LDGSTS.E [R5+0x1b280], desc[UR40][R6.64], P1 ;  /* 0x1b28000006057fae */ /* 0x0003e200089a1028 */
[----:B--2---:R-:W-:Y:S01]  /*1df0e0*/  IADD3 R17, P5, PT, R17, R241, RZ ;  /* 0x000000f111117210 */ /* 0x004fe20007fbe0ff */
[----:B---3--:R-:W-:-:S05]  /*1df0f0*/  IMAD.X R215, R215, 0x1, R2, P2 ;  /* 0x00000001d7d77824 */ /* 0x008fca00010e0602 */
[----:B------:R-:W-:Y:S04]  /*1df100*/  STL [R1+0x7264], R215 ;  /* 0x007264d701007387 */ /* 0x000fe80000100800 */
[----:B------:R-:W-:Y:S04]  /*1df110*/  STL.64 [R1+0xb060], R214 ;  /* 0x00b060d601007387 */ /* 0x000fe80000100a00 */
[----:B------:R-:W-:Y:S04]  /*1df120*/  STL [R1+0x7b74], R23 ;  /* 0x007b741701007387 */ /* 0x000fe80000100800 */
[----:B------:R-:W2:Y:S04]  /*1df130*/  LDL.LU R21, [R1+0x7274] ;  /* 0x0072740001157983 */ /* 0x000ea80000300800 */
[----:B------:R-:W3:Y:S04]  /*1df140*/  LDL.LU R20, [R1+0x7280] ;  /* 0x0072800001147983 */ /* 0x000ee80000300800 */
[----:B------:R-:W3:Y:S04]  /*1df150*/  LDL.LU R19, [R1+0x7288] ;  /* 0x0072880001137983 */ /* 0x000ee80000300800 */
[----:B------:R-:W-:Y:S04]  /*1df160*/  STL [R1+0x7b80], R17 ;  /* 0x007b801101007387 */ /* 0x000fe80000100800 */
        /* <DEDUP_REMOVED lines=14> */
[----:B------:R-:W-:-:S05]  /*1df250*/  IADD3 R205, P2, PT, R205, R241, RZ ;  /* 0x000000f1cdcd7210 */ /* 0x000fca0007f5e0ff */
[----:B----4-:R-:W-:Y:S01]  /*1df260*/  IMAD.X R207, R207, 0x1, R2, P2 ;  /* 0x00000001cfcf7824 */ /* 0x010fe200010e0602 */
[----:B------:R-:W-:Y:S01]  /*1df270*/  STL [R1+0x7270], R205 ;  /* 0x007270cd01007387 */ /* 0x000fe20000100800 */
[----:B------:R-:W-:-:S03]  /*1df280*/  IADD3 R24, P2, PT, R24, R241, RZ ;  /* 0x000000f118187210 */ /* 0x000fc60007f5e0ff */
[----:B------:R-:W-:Y:S01]  /*1df290*/  STL [R1+0xb068], R205 ;  /* 0x00b068cd01007387 */ /* 0x000fe20000100800 */
[----:B-1----:R-:W-:Y:S01]  /*1df2a0*/  IMAD.MOV.U32 R6, RZ, RZ, R22 ;  /* 0x000000ffff067224 */ /* 0x002fe200078e0016 */
[-C--:B------:R-:W-:Y:S02]  /*1df2b0*/  IADD3.X R18, PT, PT, R18, R2.reuse, RZ, P5, !PT ;  /* 0x0000000212127210 */ /* 0x080fe40002ffe4ff */
[----:B------:R-:W-:Y:S01]  /*1df2c0*/  IADD3 R11, P5, PT, R11, R241, RZ ;  /* 0x000000f10b0b7210 */ /* 0x000fe20007fbe0ff */
[----:B------:R-:W-:Y:S01]  /*1df2d0*/  STL [R1+0x726c], R207 ;  /* 0x00726ccf01007387 */ /* 0x000fe20000100800 */
[----:B------:R-:W-:Y:S02]  /*1df2e0*/  IMAD.MOV.U32 R7, RZ, RZ, R23 ;  /* 0x000000ffff077224 */ /* 0x000fe400078e0017 */
[----:B------:R-:W-:Y:S01]  /*1df2f0*/  IADD3.X R12, PT, PT, R12, R2, RZ, P5, !PT ;  /* 0x000000020c0c7210 */ /* 0x000fe20002ffe4ff */
[----:B------:R-:W-:Y:S04]  /*1df300*/  STL [R1+0x7278], R24 ;  /* 0x0072781801007387 */ /* 0x000fe80000100800 */
[----:B------:R-:W-:Y:S04]  /*1df310*/  STL.64 [R1+0xb070], R206 ;  /* 0x00b070ce01007387 */ /* 0x000fe80000100a00 */
        /* <DEDUP_REMOVED lines=8> */
[----:B------:R1:W-:Y:S01]  /*1df3a0*/  LDGSTS.E [R5+0x1c200], desc[UR40][R6.64], P4 ;  /* 0x1c20000006057fae */ /* 0x0003e2000a1a1028 */
[----:B--2---:R-:W-:Y:S01]  /*1df3b0*/  IMAD.X R21, R21, 0x1, R2, P2 ;  /* 0x0000000115157824 */ /* 0x004fe200010e0602 */
[----:B---3--:R-:W-:-:S04]  /*1df3c0*/  IADD3 R20, P2, PT, R20, R241, RZ ;  /* 0x000000f114147210 */ /* 0x008fc80007f5e0ff */
        /* <DEDUP_REMOVED lines=16> */
[----:B------:R-:W-:Y:S04]  /*1df4d0*/  STL.64 [R1+0xb078], R2 ;  /* 0x00b0780201007387 */ /* 0x000fe80000100a00 */
[----:B------:R-:W-:Y:S01]  /*1df4e0*/  STL [R1+0x728c], R10 ;  /* 0x00728c0a01007387 */ /* 0x000fe20000100800 */
[----:B------:R-:W-:-:S03]  /*1df4f0*/  IADD3 R4, P5, PT, R4, R241, RZ ;  /* 0x000000f104047210 */ /* 0x000fc60007fbe0ff */
[----:B------:R2:W-:Y:S04]  /*1df500*/  STL [R1+0x72a0], R9 ;  /* 0x0072a00901007387 */ /* 0x0005e80000100800 */
[----:B------:R-:W-:Y:S04]  /*1df510*/  STL.64 [R1+0xb080], R240 ;  /* 0x00b080f001007387 */ /* 0x000fe80000100a00 */
[----:B------:R3:W-:Y:S01]  /*1df520*/  STL [R1+0x7294], R8 ;  /* 0x0072940801007387 */ /* 0x0007e20000100800 */
[----:B--2---:R-:W-:Y:S01]  /*1df530*/  IMAD.MOV.U32 R9, RZ, RZ, R75 ;  /* 0x000000ffff097224 */ /* 0x004fe200078e004b */
[----:B-1----:R-:W-:Y:S01]  /*1df540*/  MOV R7, R68 ;  /* 0x0000004400077202 */ /* 0x002fe20000000f00 */
[----:B------:R-:W-:Y:S01]  /*1df550*/  IMAD.MOV.U32 R6, RZ, RZ, R69 ;  /* 0x000000ffff067224 */ /* 0x000fe200078e0045 */
[----:B------:R-:W-:Y:S01]  /*1df560*/  STL [R1+0x72a8], R4 ;  /* 0x0072a80401007387 */ /* 0x000fe20000100800 */
[----:B---3--:R-:W-:-:S02]  /*1df570*/  IMAD.MOV.U32 R8, RZ, RZ, R50 ;  /* 0x000000ffff087224 */ /* 0x008fc400078e0032 */
[----:B------:R-:W-:Y:S02]  /*1df580*/  IMAD.MOV.U32 R2, RZ, RZ, R71 ;  /* 0x000000ffff027224 */ /* 0x000fe400078e0047 */
[----:B------:R-:W-:Y:S01]  /*1df590*/  IMAD.MOV.U32 R3, RZ, RZ, R70 ;  /* 0x000000ffff037224 */ /* 0x000fe200078e0046 */
[----:B------:R-:W-:Y:S04]  /*1df5a0*/  STL.64 [R1+0x4bf8], R8 ;  /* 0x004bf80801007387 */ /* 0x000fe80000100a00 */
[----:B------:R-:W2:Y:S04]  /*1df5b0*/  LDL.LU R247, [R1+0xf98] ;  /* 0x000f980001f77983 */ /* 0x000ea80000300800 */
[----:B------:R-:W-:Y:S04]  /*1df5c0*/  STL.64 [R1+0x4bf0], R6 ;  /* 0x004bf00601007387 */ /* 0x000fe80000100a00 */
[----:B------:R-:W3:Y:S04]  /*1df5d0*/  LDL.LU R208, [R1+0xf9c] ;  /* 0x000f9c0001d07983 */ /* 0x000ee80000300800 */
        /* <DEDUP_REMOVED lines=37> */
[----:B--2---:R-:W-:-:S03]  /*1df830*/  MOV R3, R247 ;  /* 0x000000f700037202 */ /* 0x004fc60000000f00 */
[----:B------:R-:W2:Y:S01]  /*1df840*/  LDL.LU R247, [R1+0xeb8] ;  /* 0x000eb80001f77983 */ /* 0x000ea20000300800 */
[----:B---3--:R-:W-:-:S03]  /*1df850*/  IMAD.MOV.U32 R2, RZ, RZ, R208 ;  /* 0x000000ffff027224 */ /* 0x008fc600078e00d0 */
[----:B------:R-:W3:Y:S01]  /*1df860*/  LDL.LU R208, [R1+0xebc] ;  /* 0x000ebc0001d07983 */ /* 0x000ee20000300800 */
[----:B----4-:R-:W-:-:S03]  /*1df870*/  IMAD.MOV.U32 R9, RZ, RZ, R173 ;  /* 0x000000ffff097224 */ /* 0x010fc600078e00ad */
[----:B------:R1:W-:Y:S01]  /*1df880*/  STL.64 [R1+0x4c70], R2 ;  /* 0x004c700201007387 */ /* 0x0003e20000100a00 */
[----:B------:R-:W-:Y:S01]  /*1df890*/  IMAD.MOV.U32 R8, RZ, RZ, R170 ;  /* 0x000000ffff087224 */ /* 0x000fe200078e00aa */
[----:B------:R-:W-:-:S04]  /*1df8a0*/  MOV R7, R171 ;  /* 0x000000ab00077202 */ /* 0x000fc80000000f00 */
[----:B------:R4:W-:Y:S01]  /*1df8b0*/  STL.64 [R1+0x4c68], R8 ;  /* 0x004c680801007387 */ /* 0x0009e20000100a00 */
[----:B------:R-:W-:Y:S02]  /*1df8c0*/  IMAD.MOV.U32 R6, RZ, RZ, R184 ;  /* 0x000000ffff067224 */ /* 0x000fe400078e00b8 */
[----:B-1----:R-:W-:Y:S02]  /*1df8d0*/  IMAD.MOV.U32 R3, RZ, RZ, R209 ;  /* 0x000000ffff037224 */ /* 0x002fe400078e00d1 */
[----:B------:R-:W3:Y:S01]  /*1df8e0*/  LDL.LU R209, [R1+0xec0] ;  /* 0x000ec00001d17983 */ /* 0x000ee20000300800 */
[----:B------:R-:W-:-:S03]  /*1df8f0*/  IMAD.MOV.U32 R2, RZ, RZ, R74 ;  /* 0x000000ffff027224 */ /* 0x000fc600078e004a */
[----:B------:R1:W-:Y:S01]  /*1df900*/  STL.64 [R1+0x4c60], R6 ;  /* 0x004c600601007387 */ /* 0x0003e20000100a00 */
[----:B----4-:R-:W-:-:S03]  /*1df910*/  MOV R9, R185 ;  /* 0x000000b900097202 */ /* 0x010fc60000000f00 */
[----:B------:R-:W4:Y:S01]  /*1df920*/  LDL.LU R74, [R1+0xec4] ;  /* 0x000ec400014a7983 */ /* 0x000f220000300800 */
[----:B------:R-:W-:-:S03]  /*1df930*/  IMAD.MOV.U32 R8, RZ, RZ, R182 ;  /* 0x000000ffff087224 */ /* 0x000fc600078e00b6 */
[----:B------:R1:W-:Y:S02]  /*1df940*/  STL.64 [R1+0x4ca8], R2 ;  /* 0x004ca80201007387 */ /* 0x0003e40000100a00 */
[----:B-1----:R-:W-:Y:S02]  /*1df950*/  IMAD.MOV.U32 R7, RZ, RZ, R183 ;  /* 0x000000ffff077224 */ /* 0x002fe400078e00b7 */
[----:B------:R-:W-:Y:S01]  /*1df960*/  IMAD.MOV.U32 R6, RZ, RZ, R180 ;  /* 0x000000ffff067224 */ /* 0x000fe200078e00b4 */
[----:B------:R-:W-:Y:S01]  /*1df970*/  STL.64 [R1+0x4ca0], R8 ;  /* 0x004ca00801007387 */ /* 0x000fe20000100a00 */
[----:B------:R-:W-:Y:S01]  /*1df980*/  MOV R3, R251 ;  /* 0x000000fb00037202 */ /* 0x000fe20000000f00 */
[----:B------:R-:W-:Y:S02]  /*1df990*/  IMAD.MOV.U32 R2, RZ, RZ, R248 ;  /* 0x000000ffff027224 */ /* 0x000fe400078e00f8 */
[----:B------:R-:W4:Y:S04]  /*1df9a0*/  LDL.LU R251, [R1+0xec8] ;  /* 0x000ec80001fb7983 */ /* 0x000f280000300800 */
[----:B------:R-:W-:Y:S04]  /*1df9b0*/  STL.64 [R1+0x4c98], R6 ;  /* 0x004c980601007387 */ /* 0x000fe80000100a00 */
[----:B------:R-:W4:Y:S04]  /*1df9c0*/  LDL.LU R248, [R1+0xecc] ;  /* 0x000ecc0001f87983 */ /* 0x000f280000300800 */
[----:B------:R1:W-:Y:S02]  /*1df9d0*/  STL.64 [R1+0x4c90], R2 ;  /* 0x004c900201007387 */ /* 0x0003e40000100a00 */
[----:B-1----:R-:W-:-:S02]  /*1df9e0*/  IMAD.MOV.U32 R3, RZ, RZ, R68 ;  /* 0x000000ffff037224 */ /* 0x002fc400078e0044 */
[----:B------:R-:W-:Y:S01]  /*1df9f0*/  IMAD.MOV.U32 R2, RZ, RZ, R69 ;  /* 0x000000ffff027224 */ /* 0x000fe200078e0045 */
[----:B------:R-:W4:Y:S04]  /*1dfa00*/  LDL.LU R68, [R1+0xed0] ;  /* 0x000ed00001447983 */ /* 0x000f280000300800 */
[----:B------:R-:W4:Y:S01]  /*1dfa10*/  LDL.LU R69, [R1+0xed4] ;  /* 0x000ed40001457983 */ /* 0x000f220000300800 */
[----:B------:R-:W-:Y:S01]  /*1dfa20*/  IMAD.MOV.U32 R8, RZ, RZ, R178 ;  /* 0x000000ffff087224 */ /* 0x000fe200078e00b2 */
[----:B------:R-:W-:Y:S01]  /*1dfa30*/  MOV R9, R181 ;  /* 0x000000b500097202 */ /* 0x000fe20000000f00 */
[----:B------:R-:W-:Y:S01]  /*1dfa40*/  IMAD.MOV.U32 R6, RZ, RZ, R186 ;  /* 0x000000ffff067224 */ /* 0x000fe200078e00ba */
[----:B------:R1:W-:Y:S01]  /*1dfa50*/  STL.64 [R1+0x4cd0], R2 ;  /* 0x004cd00201007387 */ /* 0x0003e20000100a00 */
[----:B------:R-:W-:-:S03]  /*1dfa60*/  IMAD.MOV.U32 R7, RZ, RZ, R179 ;  /* 0x000000ffff077224 */ /* 0x000fc600078e00b3 */
[----:B------:R-:W-:Y:S01]  /*1dfa70*/  STL.64 [R1+0x4cc8], R8 ;  /* 0x004cc80801007387 */ /* 0x000fe20000100a00 */
[----:B-1----:R-:W-:Y:S01]  /*1dfa80*/  IMAD.MOV.U32 R2, RZ, RZ, R246 ;  /* 0x000000ffff027224 */ /* 0x002fe200078e00f6 */
[----:B------:R-:W-:Y:S02]  /*1dfa90*/  MOV R3, R249 ;  /* 0x000000f900037202 */ /* 0x000fe40000000f00 */
[----:B------:R-:W4:Y:S04]  /*1dfaa0*/  LDL.LU R249, [R1+0xe98] ;  /* 0x000e980001f97983 */ /* 0x000f280000300800 */
[----:B------:R1:W-:Y:S04]  /*1dfab0*/  STL.64 [R1+0x4cc0], R6 ;  /* 0x004cc00601007387 */ /* 0x0003e80000100a00 */
[----:B------:R-:W4:Y:S04]  /*1dfac0*/  LDL.LU R246, [R1+0xe9c] ;  /* 0x000e9c0001f67983 */ /* 0x000f280000300800 */
[----:B------:R1:W-:Y:S02]  /*1dfad0*/  STL.64 [R1+0x4cb8], R2 ;  /* 0x004cb80201007387 */ /* 0x0003e40000100a00 */
[----:B-1----:R-:W-:Y:S01]  /*1dfae0*/  IMAD.MOV.U32 R6, RZ, RZ, R188 ;  /* 0x000000ffff067224 */ /* 0x002fe200078e00bc */
[----:B------:R-:W-:Y:S01]  /*1dfaf0*/  MOV R7, R187 ;  /* 0x000000bb00077202 */ /* 0x000fe20000000f00 */
[----:B------:R-:W-:-:S02]  /*1dfb00*/  IMAD.MOV.U32 R8, RZ, RZ, R194 ;  /* 0x000000ffff087224 */ /* 0x000fc400078e00c2 */
[----:B------:R-:W-:Y:S02]  /*1dfb10*/  IMAD.MOV.U32 R2, RZ, RZ, R50 ;  /* 0x000000ffff027224 */ /* 0x000fe400078e0032 */
[----:B------:R-:W-:Y:S02]  /*1dfb20*/  IMAD.MOV.U32 R3, RZ, RZ, R75 ;  /* 0x000000ffff037224 */ /* 0x000fe400078e004b */
[----:B------:R-:W4:Y:S01]  /*1dfb30*/  LDL.LU R75, [R1+0xea0] ;  /* 0x000ea000014b7983 */ /* 0x000f220000300800 */
[----:B------:R-:W-:-:S03]  /*1dfb40*/  IMAD.MOV.U32 R9, RZ, RZ, R189 ;  /* 0x000000ffff097224 */ /* 0x000fc600078e00bd */
[----:B------:R-:W4:Y:S04]  /*1dfb50*/  LDL.LU R50, [R1+0xea4] ;  /* 0x000ea40001327983 */ /* 0x000f280000300800 */
[----:B------:R1:W-:Y:S04]  /*1dfb60*/  STL.64 [R1+0x4cf0], R2 ;  /* 0x004cf00201007387 */ /* 0x0003e80000100a00 */
[----:B------:R1:W-:Y:S01]  /*1dfb70*/  STL.64 [R1+0x4ce8], R6 ;  /* 0x004ce80601007387 */ /* 0x0003e20000100a00 */
[----:B------:R-:W-:-:S03]  /*1dfb80*/  MOV R207, R70 ;  /* 0x0000004600cf7202 */ /* 0x000fc60000000f00 */
[----:B------:R-:W-:Y:S01]  /*1dfb90*/  STL.64 [R1+0x4ce0], R8 ;  /* 0x004ce00801007387 */ /* 0x000fe20000100a00 */
[----:B-1----:R-:W-:Y:S01]  /*1dfba0*/  IMAD.MOV.U32 R2, RZ, RZ, R192 ;  /* 0x000000ffff027224 */ /* 0x002fe200078e00c0 */
[----:B------:R-:W-:Y:S01]  /*1dfbb0*/  MOV R3, R195 ;  /* 0x000000c300037202 */ /* 0x000fe20000000f00 */
[----:B------:R-:W-:Y:S02]  /*1dfbc0*/  IMAD.MOV.U32 R6, RZ, RZ, R190 ;  /* 0x000000ffff067224 */ /* 0x000fe400078e00be */
[----:B------:R-:W-:Y:S02]  /*1dfbd0*/  IMAD.MOV.U32 R7, RZ, RZ, R193 ;  /* 0x000000ffff077224 */ /* 0x000fe400078e00c1 */
[----:B------:R1:W-:Y:S01]  /*1dfbe0*/  STL.64 [R1+0x4cd8], R2 ;  /* 0x004cd80201007387 */ /* 0x0003e20000100a00 */
[----:B------:R-:W-:-:S03]  /*1dfbf0*/  IMAD.MOV.U32 R206, RZ, RZ, R71 ;  /* 0x000000ffffce7224 */ /* 0x000fc600078e0047 */
[----:B------:R2:W-:Y:S04]  /*1dfc00*/  STL.64 [R1+0x4d10], R6 ;  /* 0x004d100601007387 */ /* 0x0005e80000100a00 */
[----:B------:R-:W4:Y:S04]  /*1dfc10*/  LDL.LU R70, [R1+0xea8] ;  /* 0x000ea80001467983 */ /* 0x000f280000300800 */
[----:B------:R-:W4:Y:S01]  /*1dfc20*/  LDL.LU R71, [R1+0xeac] ;  /* 0x000eac0001477983 */ /* 0x000f220000300800 */
[----:B------:R-:W-:Y:S01]  /*1dfc30*/  IMAD.MOV.U32 R240, RZ, RZ, R244 ;  /* 0x000000fffff07224 */ /* 0x000fe200078e00f4 */
[----:B------:R-:W-:Y:S01]  /*1dfc40*/  MOV R241, R191 ;  /* 0x000000bf00f17202 */ /* 0x000fe20000000f00 */
[----:B-1----:R-:W-:-:S02]  /*1dfc50*/  IMAD.MOV.U32 R2, RZ, RZ, R250 ;  /* 0x000000ffff027224 */ /* 0x002fc400078e00fa */
[----:B------:R-:W-:Y:S02]  /*1dfc60*/  IMAD.MOV.U32 R3, RZ, RZ, R245 ;  /* 0x000000ffff037224 */ /* 0x000fe400078e00f5 */
[----:B--2---:R-:W-:Y:S02]  /*1dfc70*/  IMAD.MOV.U32 R205, RZ, RZ, R247 ;  /* 0x000000ffffcd7224 */ /* 0x004fe400078e00f7 */
[----:B------:R-:W2:Y:S01]  /*1dfc80*/  LDL.LU R247, [R1+0xeb0] ;  /* 0x000eb00001f77983 */ /* 0x000ea20000300800 */
[----:B---3--:R-:W-:-:S03]  /*1dfc90*/  IMAD.MOV.U32 R204, RZ, RZ, R208 ;  /* 0x000000ffffcc7224 */ /* 0x008fc600078e00d0 */
[----:B------:R-:W3:Y:S04]  /*1dfca0*/  LDL.LU R208, [R1+0xeb4] ;  /* 0x000eb40001d07983 */ /* 0x000ee80000300800 */
[----:B------:R-:W-:Y:S04]  /*1dfcb0*/  STL.64 [R1+0x4d08], R240 ;  /* 0x004d08f001007387 */ /* 0x000fe80000100a00 */
[----:B------:R-:W-:Y:S01]  /*1dfcc0*/  STL.64 [R1+0xb088], R240 ;  /* 0x00b088f001007387 */ /* 0x000fe20000100a00 */
[----:B------:R-:W-:-:S03]  /*1dfcd0*/  MOV R215, R209 ;  /* 0x000000d100d77202 */ /* 0x000fc60000000f00 */
[----:B------:R-:W3:Y:S01]  /*1dfce0*/  LDL.LU R209, [R1+0xe58] ;  /* 0x000e580001d17983 */ /* 0x000ee20000300800 */
[----:B----4-:R-:W-:-:S03]  /*1dfcf0*/  IMAD.MOV.U32 R214, RZ, RZ, R74 ;  /* 0x000000ffffd67224 */ /* 0x010fc600078e004a */
[----:B------:R-:W4:Y:S04]  /*1dfd00*/  LDL.LU R74, [R1+0xe5c] ;  /* 0x000e5c00014a7983 */ /* 0x000f280000300800 */
[----:B------:R-:W-:Y:S04]  /*1dfd10*/  STL.64 [R1+0x4d00], R2 ;  /* 0x004d000201007387 */ /* 0x000fe80000100a00 */
[----:B------:R-:W-:Y:S04]  /*1dfd20*/  STL.64 [R1+0xb090], R2 ;  /* 0x00b0900201007387 */ /* 0x000fe80000100a00 */
[----:B------:R-:W-:Y:S04]  /*1dfd30*/  STL.64 [R1+0x4cf8], R206 ;  /* 0x004cf8ce01007387 */ /* 0x000fe80000100a00 */
[----:B------:R-:W-:Y:S01]  /*1dfd40*/  STL.64 [R1+0xb098], R206 ;  /* 0x00b098ce01007387 */ /* 0x000fe20000100a00 */
[----:B------:R-:W-:-:S03]  /*1dfd50*/  MOV R43, R68 ;  /* 0x00000044002b7202 */ /* 0x000fc60000000f00 */
[----:B------:R-:W4:Y:S01]  /*1dfd60*/  LDL.LU R68, [R1+0xe60] ;  /* 0x000e600001447983 */ /* 0x000f220000300800 */
[----:B------:R-:W-:-:S03]  /*1dfd70*/  IMAD.MOV.U32 R42, RZ, RZ, R69 ;  /* 0x000000ffff2a7224 */ /* 0x000fc600078e0045 */
[----:B------:R-:W4:Y:S04]  /*1dfd80*/  LDL.LU R69, [R1+0xe64] ;  /* 0x000e640001457983 */ /* 0x000f280000300800 */
[----:B------:R-:W-:Y:S04]  /*1dfd90*/  STL.64 [R1+0x5030], R204 ;  /* 0x005030cc01007387 */ /* 0x000fe80000100a00 */
[----:B------:R-:W-:Y:S01]  /*1dfda0*/  STL.64 [R1+0xb0a0], R204 ;  /* 0x00b0a0cc01007387 */ /* 0x000fe20000100a00 */
[----:B------:R-:W-:-:S03]  /*1dfdb0*/  IMAD.MOV.U32 R46, RZ, RZ, R248 ;  /* 0x000000ffff2e7224 */ /* 0x000fc600078e00f8 */
[----:B------:R-:W-:Y:S01]  /*1dfdc0*/  STL.64 [R1+0x5028], R214 ;  /* 0x005028d601007387 */ /* 0x000fe20000100a00 */
[----:B------:R-:W-:-:S03]  /*1dfdd0*/  IMAD.MOV.U32 R47, RZ, RZ, R251 ;  /* 0x000000ffff2f7224 */ /* 0x000fc600078e00fb */
        /* <DEDUP_REMOVED lines=11> */
[----:B------:R-:W-:Y:S02]  /*1dfe90*/  IMAD.MOV.U32 R196, RZ, RZ, R246 ;  /* 0x000000ffffc47224 */ /* 0x000fe400078e00f6 */
[----:B------:R-:W-:-:S02]  /*1dfea0*/  IMAD.MOV.U32 R213, RZ, RZ, R70 ;  /* 0x000000ffffd57224 */ /* 0x000fc400078e0046 */
[----:B------:R-:W4:Y:S01]  /*1dfeb0*/  LDL.LU R70, [R1+0xe40] ;  /* 0x000e400001467983 */ /* 0x000f220000300800 */
[----:B------:R-:W-:-:S03]  /*1dfec0*/  IMAD.MOV.U32 R212, RZ, RZ, R71 ;  /* 0x000000ffffd47224 */ /* 0x000fc600078e0047 */
[----:B------:R-:W4:Y:S01]  /*1dfed0*/  LDL.LU R71, [R1+0xe44] ;  /* 0x000e440001477983 */ /* 0x000f220000300800 */
[----:B------:R-:W-:-:S03]  /*1dfee0*/  IMAD.MOV.U32 R197, RZ, RZ, R249 ;  /* 0x000000ffffc57224 */ /* 0x000fc600078e00f9 */
[----:B------:R-:W-:Y:S04]  /*1dfef0*/  STL.64 [R1+0x5018], R42 ;  /* 0x0050182a01007387 */ /* 0x000fe80000100a00 */
[----:B------:R-:W-:Y:S04]  /*1dff00*/  STL.64 [R1+0xb0b8], R42 ;  /* 0x00b0b82a01007387 */ /* 0x000fe80000100a00 */
[----:B------:R-:W4:Y:S04]  /*1dff10*/  LDL.LU R251, [R1+0xe48] ;  /* 0x000e480001fb7983 */ /* 0x000f280000300800 */
[----:B------:R-:W4:Y:S04]  /*1dff20*/  LDL.LU R248, [R1+0xe4c] ;  /* 0x000e4c0001f87983 */ /* 0x000f280000300800 */
[----:B------:R-:W-:Y:S04]  /*1dff30*/  STL.64 [R1+0x5050], R196 ;  /* 0x005050c401007387 */ /* 0x000fe80000100a00 */
[----:B------:R-:W-:Y:S04]  /*1dff40*/  STL.64 [R1+0xb0c0], R196 ;  /* 0x00b0c0c401007387 */ /* 0x000fe80000100a00 */
[----:B------:R-:W4:Y:S04]  /*1dff50*/  LDL.LU R249, [R1+0xe50] ;  /* 0x000e500001f97983 */ /* 0x000f280000300800 */
[----:B------:R-:W4:Y:S01]  /*1dff60*/  LDL.LU R246, [R1+0xe54] ;  /* 0x000e540001f67983 */ /* 0x000f220000300800 */
[----:B--2---:R-:W-:-:S03]  /*1dff70*/  MOV R39, R247 ;  /* 0x000000f700277202 */ /* 0x004fc60000000f00 */
[----:B------:R-:W2:Y:S01]  /*1dff80*/  LDL.LU R247, [R1+0xe04] ;  /* 0x000e040001f77983 */ /* 0x000ea20000300800 */
[----:B---3--:R-:W-:-:S03]  /*1dff90*/  IMAD.MOV.U32 R38, RZ, RZ, R208 ;  /* 0x000000ffff267224 */ /* 0x008fc600078e00d0 */
[----:B------:R-:W3:Y:S04]  /*1dffa0*/  LDL.LU R208, [R1+0xe08] ;  /* 0x000e080001d07983 */ /* 0x000ee80000300800 */
[----:B------:R-:W-:Y:S04]  /*1dffb0*/  STL.64 [R1+0x5048], R8 ;  /* 0x0050480801007387 */ /* 0x000fe80000100a00 */
[----:B------:R-:W-:Y:S01]  /*1dffc0*/  STL.64 [R1+0xb0c8], R8 ;  /* 0x00b0c80801007387 */ /* 0x000fe20000100a00 */
[----:B------:R-:W-:-:S03]  /*1dffd0*/  IMAD.MOV.U32 R221, RZ, RZ, R209 ;  /* 0x000000ffffdd7224 */ /* 0x000fc600078e00d1 */
[----:B------:R-:W2:Y:S01]  /*1dffe0*/  LDL.LU R209, [R1+0xe0c] ;  /* 0x000e0c0001d17983 */ /* 0x000ea20000300800 */
[----:B----4-:R-:W-:-:S03]  /*1dfff0*/  IMAD.MOV.U32 R220, RZ, RZ, R74 ;  /* 0x000000ffffdc7224 */ /* 0x010fc600078e004a */
[----:B------:R-:W4:Y:S01]  /*1e0000*/  LDL.LU R74, [R1+0xe20] ;  /* 0x000e2000014a7983 */ /* 0x000f220000300800 */
[----:B------:R-:W-:-:S03]  /*1e0010*/  MOV R219, R68 ;  /* 0x0000004400db7202 */ /* 0x000fc60000000f00 */
[----:B------:R-:W2:Y:S01]  /*1e0020*/  LDL.LU R68, [R1+0xe24] ;  /* 0x000e240001447983 */ /* 0x000ea20000300800 */
[----:B------:R-:W-:-:S03]  /*1e0030*/  IMAD.MOV.U32 R218, RZ, RZ, R69 ;  /* 0x000000ffffda7224 */ /* 0x000fc600078e0045 */
[----:B------:R-:W3:Y:S04]  /*1e0040*/  LDL.LU R69, [R1+0xe28] ;  /* 0x000e280001457983 */ /* 0x000ee80000300800 */
        /* <DEDUP_REMOVED lines=14> */
[----:B------:R-:W-:Y:S02]  /*1e0130*/  MOV R77, R70 ;  /* 0x00000046004d7202 */ /* 0x000fe40000000f00 */
[----:B------:R-:W4:Y:S01]  /*1e0140*/  LDL.LU R70, [R1+0xe2c] ;  /* 0x000e2c0001467983 */ /* 0x000f220000300800 */
[----:B------:R-:W-:-:S03]  /*1e0150*/  IMAD.MOV.U32 R76, RZ, RZ, R71 ;  /* 0x000000ffff4c7224 */ /* 0x000fc600078e0047 */
[----:B------:R-:W4:Y:S04]  /*1e0160*/  LDL.LU R71, [R1+0xe30] ;  /* 0x000e300001477983 */ /* 0x000f280000300800 */
[----:B------:R-:W4:Y:S04]  /*1e0170*/  LDL.LU R75, [R1+0xdc4] ;  /* 0x000dc400014b7983 */ /* 0x000f280000300800 */
[----:B------:R-:W4:Y:S04]  /*1e0180*/  LDL.LU R50, [R1+0xdc8] ;  /* 0x000dc80001327983 */ /* 0x000f280000300800 */
[----:B------:R-:W-:Y:S01]  /*1e0190*/  STL.64 [R1+0x5068], R210 ;  /* 0x005068d201007387 */ /* 0x000fe20000100a00 */
[----:B------:R-:W-:-:S03]  /*1e01a0*/  IMAD.MOV.U32 R223, RZ, RZ, R251 ;  /* 0x000000ffffdf7224 */ /* 0x000fc600078e00fb */
[----:B------:R-:W-:Y:S01]  /*1e01b0*/  STL.64 [R1+0xb0f0], R210 ;  /* 0x00b0f0d201007387 */ /* 0x000fe20000100a00 */
[----:B------:R-:W-:-:S03]  /*1e01c0*/  IMAD.MOV.U32 R222, RZ, RZ, R248 ;  /* 0x000000ffffde7224 */ /* 0x000fc600078e00f8 */
[----:B------:R-:W-:Y:S04]  /*1e01d0*/  STL.64 [R1+0x5060], R200 ;  /* 0x005060c801007387 */ /* 0x000fe80000100a00 */
[----:B------:R-:W-:Y:S01]  /*1e01e0*/  STL.64 [R1+0xb0f8], R200 ;  /* 0x00b0f8c801007387 */ /* 0x000fe20000100a00 */
[----:B------:R-:W-:-:S03]  /*1e01f0*/  MOV R59, R249 ;  /* 0x000000f9003b7202 */ /* 0x000fc60000000f00 */
[----:B------:R-:W-:Y:S01]  /*1e0200*/  STL.64 [R1+0x5098], R216 ;  /* 0x005098d801007387 */ /* 0x000fe20000100a00 */
[----:B------:R-:W-:-:S03]  /*1e0210*/  IMAD.MOV.U32 R58, RZ, RZ, R246 ;  /* 0x000000ffff3a7224 */ /* 0x000fc600078e00f6 */
        /* <DEDUP_REMOVED lines=15> */
[----:B--2---:R-:W-:-:S03]  /*1e0310*/  IMAD.MOV.U32 R63, RZ, RZ, R68 ;  /* 0x000000ffff3f7224 */ /* 0x004fc600078e0044 */
[----:B------:R-:W2:Y:S01]  /*1e0320*/  LDL.LU R68, [R1+0xd74] ;  /* 0x000d740001447983 */ /* 0x000ea20000300800 */
[----:B---3--:R-:W-:-:S03]  /*1e0330*/  IMAD.MOV.U32 R62, RZ, RZ, R69 ;  /* 0x000000ffff3e7224 */ /* 0x008fc600078e0045 */
[----:B------:R-:W3:Y:S01]  /*1e0340*/  LDL.LU R69, [R1+0xd78] ;  /* 0x000d780001457983 */ /* 0x000ee20000300800 */
[----:B------:R-:W-:Y:S02]  /*1e0350*/  IMAD.MOV.U32 R56, RZ, RZ, R208 ;  /* 0x000000ffff387224 */ /* 0x000fe400078e00d0 */
[----:B------:R-:W-:-:S05]  /*1e0360*/  IMAD.MOV.U32 R57, RZ, RZ, R247 ;  /* 0x000000ffff397224 */ /* 0x000fca00078e00f7 */
[----:B------:R1:W-:Y:S01]  /*1e0370*/  STL.64 [R1+0x50b8], R56 ;  /* 0x0050b83801007387 */ /* 0x0003e20000100a00 */
[----:B----4-:R-:W-:Y:S01]  /*1e0380*/  IMAD.MOV.U32 R48, RZ, RZ, R74 ;  /* 0x000000ffff307224 */ /* 0x010fe200078e004a */
[----:B------:R-:W-:Y:S02]  /*1e0390*/  MOV R49, R209 ;  /* 0x000000d100317202 */ /* 0x000fe40000000f00 */
[----:B------:R-:W-:Y:S02]  /*1e03a0*/  MOV R227, R70 ;  /* 0x0000004600e37202 */ /* 0x000fe40000000f00 */
        /* <DEDUP_REMOVED lines=18> */
[----:B------:R-:W4:Y:S01]  /*1e04d0*/  LDL.LU R74, [R1+0xcc4] ;  /* 0x000cc400014a7983 */ /* 0x000f220000300800 */
[----:B------:R-:W-:-:S03]  /*1e04e0*/  MOV R233, R179 ;  /* 0x000000b300e97202 */ /* 0x000fc60000000f00 */
[----:B------:R-:W4:Y:S01]  /*1e04f0*/  LDL.LU R75, [R1+0xcc8] ;  /* 0x000cc800014b7983 */ /* 0x000f220000300800 */
[----:B------:R-:W-:-:S03]  /*1e0500*/  IMAD.MOV.U32 R232, RZ, RZ, R186 ;  /* 0x000000ffffe87224 */ /* 0x000fc600078e00ba */
[----:B------:R-:W4:Y:S04]  /*1e0510*/  LDL.LU R50, [R1+0xccc] ;  /* 0x000ccc0001327983 */ /* 0x000f280000300800 */
[----:B------:R1:W-:Y:S04]  /*1e0520*/  STL.64 [R1+0x50b0], R48 ;  /* 0x0050b03001007387 */ /* 0x0003e80000100a00 */
[----:B------:R1:W-:Y:S04]  /*1e0530*/  STL.64 [R1+0x50a8], R62 ;  /* 0x0050a83e01007387 */ /* 0x0003e80000100a00 */
[----:B------:R1:W-:Y:S04]  /*1e0540*/  STL.64 [R1+0x50a0], R226 ;  /* 0x0050a0e201007387 */ /* 0x0003e80000100a00 */
[----:B------:R1:W-:Y:S04]  /*1e0550*/  STL.64 [R1+0x50d8], R44 ;  /* 0x0050d82c01007387 */ /* 0x0003e80000100a00 */
[----:B------:R1:W-:Y:S01]  /*1e0560*/  STL.64 [R1+0x50d0], R232 ;  /* 0x0050d0e801007387 */ /* 0x0003e20000100a00 */
[----:B--2---:R-:W-:-:S03]  /*1e0570*/  MOV R229, R68 ;  /* 0x0000004400e57202 */ /* 0x004fc60000000f00 */
[----:B------:R-:W2:Y:S01]  /*1e0580*/  LDL.LU R68, [R1+0xcd0] ;  /* 0x000cd00001447983 */ /* 0x000ea20000300800 */
[----:B---3--:R-:W-:-:S03]  /*1e0590*/  IMAD.MOV.U32 R228, RZ, RZ, R69 ;  /* 0x000000ffffe47224 */ /* 0x008fc600078e0045 */
[----:B------:R-:W3:Y:S01]  /*1e05a0*/  LDL.LU R69, [R1+0xcd4] ;  /* 0x000cd40001457983 */ /* 0x000ee20000300800 */
[----:B------:R-:W-:Y:S02]  /*1e05b0*/  IMAD.MOV.U32 R224, RZ, RZ, R188 ;  /* 0x000000ffffe07224 */ /* 0x000fe400078e00bc */
[----:B------:R-:W-:-:S05]  /*1e05c0*/  IMAD.MOV.U32 R225, RZ, RZ, R187 ;  /* 0x000000ffffe17224 */ /* 0x000fca00078e00bb */
[----:B------:R1:W-:Y:S01]  /*1e05d0*/  STL.64 [R1+0x50c8], R224 ;  /* 0x0050c8e001007387 */ /* 0x0003e20000100a00 */
[----:B------:R-:W-:Y:S01]  /*1e05e0*/  IMAD.MOV.U32 R230, RZ, RZ, R194 ;  /* 0x000000ffffe67224 */ /* 0x000fe200078e00c2 */
[----:B------:R-:W-:Y:S01]  /*1e05f0*/  MOV R231, R189 ;  /* 0x000000bd00e77202 */ /* 0x000fe20000000f00 */
[----:B------:R-:W-:Y:S02]  /*1e0600*/  IMAD.MOV.U32 R198, RZ, RZ, R192 ;  /* 0x000000ffffc67224 */ /* 0x000fe400078e00c0 */
[----:B------:R-:W-:Y:S02]  /*1e0610*/  IMAD.MOV.U32 R199, RZ, RZ, R195 ;  /* 0x000000ffffc77224 */ /* 0x000fe400078e00c3 */
[----:B----4-:R-:W-:Y:S02]  /*1e0620*/  IMAD.MOV.U32 R65, RZ, RZ, R70 ;  /* 0x000000ffff417224 */ /* 0x010fe400078e0046 */
[----:B------:R-:W4:Y:S01]  /*1e0630*/  LDL.LU R70, [R1+0xc5c] ;  /* 0x000c5c0001467983 */ /* 0x000f220000300800 */
[----:B------:R-:W-:-:S03]  /*1e0640*/  IMAD.MOV.U32 R64, RZ, RZ, R71 ;  /* 0x000000ffff407224 */ /* 0x000fc600078e0047 */
[----:B------:R-:W4:Y:S01]  /*1e0650*/  LDL.LU R71, [R1+0xc60] ;  /* 0x000c600001477983 */ /* 0x000f220000300800 */
[----:B------:R-:W-:-:S03]  /*1e0660*/  MOV R235, R193 ;  /* 0x000000c100eb7202 */ /* 0x000fc60000000f00 */
[----:B------:R1:W-:Y:S01]  /*1e0670*/  STL.64 [R1+0x50c0], R230 ;  /* 0x0050c0e601007387 */ /* 0x0003e20000100a00 */
[----:B------:R-:W-:-:S03]  /*1e0680*/  IMAD.MOV.U32 R234, RZ, RZ, R190 ;  /* 0x000000ffffea7224 */ /* 0x000fc600078e00be */
[----:B------:R1:W-:Y:S01]  /*1e0690*/  STL.64 [R1+0x50f8], R198 ;  /* 0x0050f8c601007387 */ /* 0x0003e20000100a00 */
[----:B------:R-:W-:-:S03]  /*1e06a0*/  IMAD.MOV.U32 R239, RZ, RZ, R191 ;  /* 0x000000ffffef7224 */ /* 0x000fc600078e00bf */
[----:B------:R1:W-:Y:S01]  /*1e06b0*/  STL.64 [R1+0x50f0], R228 ;  /* 0x0050f0e401007387 */ /* 0x0003e20000100a00 */
[----:B------:R-:W-:-:S03]  /*1e06c0*/  IMAD.MOV.U32 R238, RZ, RZ, R244 ;  /* 0x000000ffffee7224 */ /* 0x000fc600078e00f4 */
[----:B------:R1:W-:Y:S01]  /*1e06d0*/  STL.64 [R1+0x50e8], R64 ;  /* 0x0050e84001007387 */ /* 0x0003e20000100a00 */
[----:B------:R-:W-:Y:S01]  /*1e06e0*/  MOV R61, R245 ;  /* 0x000000f5003d7202 */ /* 0x000fe20000000f00 */
[----:B------:R-:W-:Y:S02]  /*1e06f0*/  IMAD.MOV.U32 R60, RZ, RZ, R250 ;  /* 0x000000ffff3c7224 */ /* 0x000fe400078e00fa */
[----:B------:R1:W-:Y:S01]  /*1e0700*/  STL.64 [R1+0x50e0], R234 ;  /* 0x0050e0ea01007387 */ /* 0x0003e20000100a00 */
[----:B------:R-:W-:-:S03]  /*1e0710*/  IMAD.MOV.U32 R53, RZ, RZ, R251 ;  /* 0x000000ffff357224 */ /* 0x000fc600078e00fb */
[----:B------:R1:W-:Y:S01]  /*1e0720*/  STL.64 [R1+0x5118], R238 ;  /* 0x005118ee01007387 */ /* 0x0003e20000100a00 */
[----:B------:R-:W-:-:S03]  /*1e0730*/  IMAD.MOV.U32 R52, RZ, RZ, R248 ;  /* 0x000000ffff347224 */ /* 0x000fc600078e00f8 */
[----:B------:R1:W-:Y:S04]  /*1e0740*/  STL.64 [R1+0x5110], R60 ;  /* 0x0051103c01007387 */ /* 0x0003e80000100a00 */
[----:B------:R1:W-:Y:S04]  /*1e0750*/  STL.64 [R1+0x5108], R52 ;  /* 0x0051083401007387 */ /* 0x0003e80000100a00 */
        /* <DEDUP_REMOVED lines=13> */
[----:B------:R1:W-:Y:S01]  /*1e0830*/  STL.64 [R1+0x5100], R54 ;  /* 0x0051003601007387 */ /* 0x0003e20000100a00 */
[----:B--2---:R-:W-:-:S03]  /*1e0840*/  MOV R37, R68 ;  /* 0x0000004400257202 */ /* 0x004fc60000000f00 */
[----:B------:R-:W2:Y:S01]  /*1e0850*/  LDL.LU R68, [R1+0xc14] ;  /* 0x000c140001447983 */ /* 0x000ea20000300800 */
[----:B---3--:R-:W-:-:S03]  /*1e0860*/  IMAD.MOV.U32 R36, RZ, RZ, R69 ;  /* 0x000000ffff247224 */ /* 0x008fc600078e0045 */
[----:B------:R-:W3:Y:S01]  /*1e0870*/  LDL.LU R69, [R1+0xc18] ;  /* 0x000c180001457983 */ /* 0x000ee20000300800 */
[----:B------:R-:W-:Y:S02]  /*1e0880*/  IMAD.MOV.U32 R10, RZ, RZ, R208 ;  /* 0x000000ffff0a7224 */ /* 0x000fe400078e00d0 */
[----:B------:R-:W-:-:S05]  /*1e0890*/  IMAD.MOV.U32 R11, RZ, RZ, R247 ;  /* 0x000000ffff0b7224 */ /* 0x000fca00078e00f7 */
[----:B------:R1:W-:Y:S04]  /*1e08a0*/  STL.64 [R1+0x5138], R10 ;  /* 0x0051380a01007387 */ /* 0x0003e80000100a00 */
        /* <DEDUP_REMOVED lines=16> */
[----:B------:R-:W3:Y:S01]  /*1e09b0*/  LDL.LU R75, [R1+0x88c] ;  /* 0x00088c00014b7983 */ /* 0x000ee20000300800 */
[----:B----4-:R-:W-:-:S03]  /*1e09c0*/  IMAD.MOV.U32 R17, RZ, RZ, R70 ;  /* 0x000000ffff117224 */ /* 0x010fc600078e0046 */
[----:B------:R-:W4:Y:S01]  /*1e09d0*/  LDL.LU R70, [R1+0x8a0] ;  /* 0x0008a00001467983 */ /* 0x000f220000300800 */
[----:B------:R-:W-:-:S03]  /*1e09e0*/  IMAD.MOV.U32 R16, RZ, RZ, R71 ;  /* 0x000000ffff107224 */ /* 0x000fc600078e0047 */
[----:B------:R-:W4:Y:S04]  /*1e09f0*/  LDL.LU R71, [R1+0x8a4] ;  /* 0x0008a40001477983 */ /* 0x000f280000300800 */
[----:B------:R1:W-:Y:S04]  /*1e0a00*/  STL.64 [R1+0x5130], R236 ;  /* 0x005130ec01007387 */ /* 0x0003e80000100a00 */
[----:B------:R1:W-:Y:S04]  /*1e0a10*/  STL.64 [R1+0x5128], R242 ;  /* 0x005128f201007387 */ /* 0x0003e80000100a00 */
[----:B------:R1:W-:Y:S04]  /*1e0a20*/  STL.64 [R1+0x5120], R36 ;  /* 0x0051202401007387 */ /* 0x0003e80000100a00 */
[----:B------:R1:W-:Y:S01]  /*1e0a30*/  STL.64 [R1+0x5158], R16 ;  /* 0x0051581001007387 */ /* 0x0003e20000100a00 */
[----:B------:R-:W-:Y:S01]  /*1e0a40*/  MOV R15, R179 ;  /* 0x000000b3000f7202 */ /* 0x000fe20000000f00 */
[----:B------:R-:W-:-:S02]  /*1e0a50*/  IMAD.MOV.U32 R14, RZ, RZ, R186 ;  /* 0x000000ffff0e7224 */ /* 0x000fc400078e00ba */
[----:B------:R-:W-:-:S03]  /*1e0a60*/  IMAD.MOV.U32 R13, RZ, RZ, R187 ;  /* 0x000000ffff0d7224 */ /* 0x000fc600078e00bb */
[----:B------:R1:W-:Y:S01]  /*1e0a70*/  STL.64 [R1+0x5150], R14 ;  /* 0x0051500e01007387 */ /* 0x0003e20000100a00 */
[----:B------:R-:W-:Y:S02]  /*1e0a80*/  IMAD.MOV.U32 R12, RZ, RZ, R188 ;  /* 0x000000ffff0c7224 */ /* 0x000fe400078e00bc */
[----:B------:R-:W-:Y:S02]  /*1e0a90*/  IMAD.MOV.U32 R24, RZ, RZ, R250 ;  /* 0x000000ffff187224 */ /* 0x000fe400078e00fa */
[----:B------:R-:W4:Y:S01]  /*1e0aa0*/  LDL.LU R250, [R1+0x8a8] ;  /* 0x0008a80001fa7983 */ /* 0x000f220000300800 */
[----:B------:R-:W-:-:S03]  /*1e0ab0*/  IMAD.MOV.U32 R51, RZ, RZ, R251 ;  /* 0x000000ffff337224 */ /* 0x000fc600078e00fb */
[----:B------:R-:W4:Y:S04]  /*1e0ac0*/  LDL.LU R251, [R1+0x8ac] ;  /* 0x0008ac0001fb7983 */ /* 0x000f280000300800 */
[----:B------:R1:W-:Y:S01]  /*1e0ad0*/  STL.64 [R1+0x5148], R12 ;  /* 0x0051480c01007387 */ /* 0x0003e20000100a00 */
[----:B--2---:R-:W-:-:S03]  /*1e0ae0*/  IMAD.MOV.U32 R19, RZ, RZ, R68 ;  /* 0x000000ffff137224 */ /* 0x004fc600078e0044 */
[----:B------:R-:W2:Y:S01]  /*1e0af0*/  LDL.LU R68, [R1+0x844] ;  /* 0x0008440001447983 */ /* 0x000ea20000300800 */
[----:B---3--:R-:W-:-:S03]  /*1e0b00*/  MOV R18, R69 ;  /* 0x0000004500127202 */ /* 0x008fc60000000f00 */
[----:B------:R-:W3:Y:S01]  /*1e0b10*/  LDL.LU R69, [R1+0x848] ;  /* 0x0008480001457983 */ /* 0x000ee20000300800 */
[----:B------:R-:W-:Y:S01]  /*1e0b20*/  IMAD.MOV.U32 R22, RZ, RZ, R194 ;  /* 0x000000ffff167224 */ /* 0x000fe200078e00c2 */
[----:B------:R-:W-:Y:S01]  /*1e0b30*/  MOV R23, R189 ;  /* 0x000000bd00177202 */ /* 0x000fe20000000f00 */
[----:B------:R-:W-:-:S04]  /*1e0b40*/  IMAD.MOV.U32 R25, RZ, RZ, R195 ;  /* 0x000000ffff197224 */ /* 0x000fc800078e00c3 */
[----:B------:R1:W-:Y:S01]  /*1e0b50*/  STL.64 [R1+0x5140], R22 ;  /* 0x0051401601007387 */ /* 0x0003e20000100a00 */
[----:B------:R-:W-:-:S03]  /*1e0b60*/  IMAD.MOV.U32 R33, RZ, RZ, R192 ;  /* 0x000000ffff217224 */ /* 0x000fc600078e00c0 */
[----:B------:R1:W-:Y:S01]  /*1e0b70*/  STL.64 [R1+0x5178], R24 ;  /* 0x0051781801007387 */ /* 0x0003e20000100a00 */
[----:B------:R-:W-:-:S03]  /*1e0b80*/  IMAD.MOV.U32 R32, RZ, RZ, R193 ;  /* 0x000000ffff207224 */ /* 0x000fc600078e00c1 */
[----:B------:R1:W-:Y:S01]  /*1e0b90*/  STL.64 [R1+0x5170], R50 ;  /* 0x0051703201007387 */ /* 0x0003e20000100a00 */
[----:B------:R-:W-:-:S03]  /*1e0ba0*/  IMAD.MOV.U32 R31, RZ, RZ, R190 ;  /* 0x000000ffff1f7224 */ /* 0x000fc600078e00be */
[----:B------:R1:W-:Y:S01]  /*1e0bb0*/  STL.64 [R1+0x5168], R18 ;  /* 0x0051681201007387 */ /* 0x0003e20000100a00 */
[----:B------:R-:W-:-:S03]  /*1e0bc0*/  MOV R30, R191 ;  /* 0x000000bf001e7202 */ /* 0x000fc60000000f00 */
[----:B------:R1:W-:Y:S01]  /*1e0bd0*/  STL.64 [R1+0x5160], R32 ;  /* 0x0051602001007387 */ /* 0x0003e20000100a00 */
[----:B------:R-:W-:Y:S02]  /*1e0be0*/  IMAD.MOV.U32 R29, RZ, RZ, R244 ;  /* 0x000000ffff1d7224 */ /* 0x000fe400078e00f4 */
[----:B------:R-:W-:Y:S01]  /*1e0bf0*/  IMAD.MOV.U32 R28, RZ, RZ, R245 ;  /* 0x000000ffff1c7224 */ /* 0x000fe200078e00f5 */
[----:B------:R1:W-:Y:S01]  /*1e0c00*/  STL.64 [R1+0x5198], R30 ;  /* 0x0051981e01007387 */ /* 0x0003e20000100a00 */
[----:B------:R-:W-:Y:S01]  /*1e0c10*/  IMAD.MOV.U32 R27, RZ, RZ, R248 ;  /* 0x000000ffff1b7224 */ /* 0x000fe200078e00f8 */
[----:B------:R-:W-:Y:S02]  /*1e0c20*/  MOV R26, R249 ;  /* 0x000000f9001a7202 */ /* 0x000fe40000000f00 */
[----:B------:R1:W-:Y:S04]  /*1e0c30*/  STL.64 [R1+0x5190], R28 ;  /* 0x0051901c01007387 */ /* 0x0003e80000100a00 */
[----:B------:R1:W-:Y:S01]  /*1e0c40*/  STL.64 [R1+0x5188], R26 ;  /* 0x0051881a01007387 */ /* 0x0003e20000100a00 */
[----:B------:R-:W-:-:S02]  /*1e0c50*/  IMAD.MOV.U32 R41, RZ, RZ, R246 ;  /* 0x000000ffff297224 */ /* 0x000fc400078e00f6 */
[----:B------:R-:W-:Y:S02]  /*1e0c60*/  IMAD.MOV.U32 R40, RZ, RZ, R247 ;  /* 0x000000ffff287224 */ /* 0x000fe400078e00f7 */
[----:B------:R-:W-:Y:S02]  /*1e0c70*/  IMAD.MOV.U32 R81, RZ, RZ, R208 ;  /* 0x000000ffff517224 */ /* 0x000fe400078e00d0 */
[----:B------:R-:W-:Y:S02]  /*1e0c80*/  IMAD.MOV.U32 R21, RZ, RZ, R74 ;  /* 0x000000ffff157224 */ /* 0x000fe400078e004a */
[----:B------:R-:W3:Y:S01]  /*1e0c90*/  LDL.LU R74, [R1+0x84c] ;  /* 0x00084c00014a7983 */ /* 0x000ee20000300800 */
[----:B------:R-:W-:-:S03]  /*1e0ca0*/  IMAD.MOV.U32 R20, RZ, RZ, R75 ;  /* 0x000000ffff147224 */ /* 0x000fc600078e004b */
[----:B------:R-:W3:Y:S01]  /*1e0cb0*/  LDL.LU R75, [R1+0x850] ;  /* 0x00085000014b7983 */ /* 0x000ee20000300800 */
[----:B------:R-:W-:-:S03]  /*1e0cc0*/  MOV R80, R209 ;  /* 0x000000d100507202 */ /* 0x000fc60000000f00 */
[----:B------:R-:W3:Y:S04]  /*1e0cd0*/  LDL.LU R208, [R1+0x854] ;  /* 0x0008540001d07983 */ /* 0x000ee80000300800 */
[----:B------:R-:W3:Y:S04]  /*1e0ce0*/  LDL.LU R209, [R1+0x858] ;  /* 0x0008580001d17983 */ /* 0x000ee80000300800 */
[----:B------:R-:W3:Y:S04]  /*1e0cf0*/  LDL.LU R246, [R1+0x85c] ;  /* 0x00085c0001f67983 */ /* 0x000ee80000300800 */
[----:B------:R-:W3:Y:S01]  /*1e0d00*/  LDL.LU R247, [R1+0x860] ;  /* 0x0008600001f77983 */ /* 0x000ee20000300800 */
[----:B----4-:R-:W-:-:S03]  /*1e0d10*/  IMAD.MOV.U32 R73, RZ, RZ, R70 ;  /* 0x000000ffff497224 */ /* 0x010fc600078e0046 */
[----:B------:R-:W4:Y:S01]  /*1e0d20*/  LDL.LU R248, [R1+0x7d4] ;  /* 0x0007d40001f87983 */ /* 0x000f220000300800 */
[----:B------:R-:W-:-:S03]  /*1e0d30*/  MOV R72, R71 ;  /* 0x0000004700487202 */ /* 0x000fc60000000f00 */
[----:B------:R-:W4:Y:S04]  /*1e0d40*/  LDL.LU R249, [R1+0x7d8] ;  /* 0x0007d80001f97983 */ /* 0x000f280000300800 */
[----:B------:R-:W4:Y:S04]  /*1e0d50*/  LDL.LU R70, [R1+0x7dc] ;  /* 0x0007dc0001467983 */ /* 0x000f280000300800 */
[----:B------:R-:W4:Y:S04]  /*1e0d60*/  LDL.LU R71, [R1+0x7e0] ;  /* 0x0007e00001477983 */ /* 0x000f280000300800 */
[----:B------:R1:W-:Y:S04]  /*1e0d70*/  STL.64 [R1+0x5180], R40 ;  /* 0x0051802801007387 */ /* 0x0003e80000100a00 */
[----:B------:R-:W4:Y:S04]  /*1e0d80*/  LDL.LU R244, [R1+0x7e4] ;  /* 0x0007e40001f47983 */ /* 0x000f280000300800 */
[----:B------:R-:W4:Y:S04]  /*1e0d90*/  LDL.LU R245, [R1+0x7e8] ;  /* 0x0007e80001f57983 */ /* 0x000f280000300800 */
        /* <DEDUP_REMOVED lines=17> */
[----:B---3--:R-:W-:-:S03]  /*1e0eb0*/  MOV R202, R69 ;  /* 0x0000004500ca7202 */ /* 0x008fc60000000f00 */
[----:B------:R-:W3:Y:S01]  /*1e0ec0*/  LDL.LU R69, [R1+0x72c] ;  /* 0x00072c0001457983 */ /* 0x000ee20000300800 */
[----:B------:R-:W-:Y:S02]  /*1e0ed0*/  IMAD.MOV.U32 R66, RZ, RZ, R251 ;  /* 0x000000ffff427224 */ /* 0x000fe400078e00fb */
[----:B------:R-:W-:Y:S01]  /*1e0ee0*/  IMAD.MOV.U32 R67, RZ, RZ, R250 ;  /* 0x000000ffff437224 */ /* 0x000fe200078e00fa */
[----:B------:R1:W-:Y:S04]  /*1e0ef0*/  STL.64 [R1+0x51b0], R20 ;  /* 0x0051b01401007387 */ /* 0x0003e80000100a00 */
[----:B------:R1:W-:Y:S04]  /*1e0f00*/  STL.64 [R1+0x51a8], R72 ;  /* 0x0051a84801007387 */ /* 0x0003e80000100a00 */
[----:B------:R1:W-:Y:S04]  /*1e0f10*/  STL.64 [R1+0x51a0], R66 ;  /* 0x0051a04201007387 */ /* 0x0003e80000100a00 */
[----:B------:R1:W-:Y:S01]  /*1e0f20*/  STL.64 [R1+0x51d8], R202 ;  /* 0x0051d8ca01007387 */ /* 0x0003e20000100a00 */
[----:B------:R-:W-:-:S04]  /*1e0f30*/  LOP3.LUT R75, R75, R74, RZ, 0x3c, !PT ;  /* 0x0000004a4b4b7212 */ /* 0x000fc800078e3cff */
[----:B------:R-:W-:-:S04]  /*1e0f40*/  LOP3.LUT R74, R75, R74, RZ, 0x3c, !PT ;  /* 0x0000004a4b4a7212 */ /* 0x000fc800078e3cff */
[----:B------:R-:W-:Y:S02]  /*1e0f50*/  LOP3.LUT R75, R75, R74, RZ, 0x3c, !PT ;  /* 0x0000004a4b4b7212 */ /* 0x000fe400078e3cff */
[----:B------:R-:W-:-:S03]  /*1e0f60*/  LOP3.LUT R209, R209, R208, RZ, 0x3c, !PT ;  /* 0x000000d0d1d17212 */ /* 0x000fc600078e3cff */
[----:B------:R1:W-:Y:S01]  /*1e0f70*/  STL.64 [R1+0x51d0], R74 ;  /* 0x0051d04a01007387 */ /* 0x0003e20000100a00 */
[----:B------:R-:W-:Y:S02]  /*1e0f80*/  LOP3.LUT R208, R209, R208, RZ, 0x3c, !PT ;  /* 0x000000d0d1d07212 */ /* 0x000fe400078e3cff */
[----:B------:R-:W-:Y:S01]  /*1e0f90*/  LOP3.LUT R247, R247, R246, RZ, 0x3c, !PT ;  /* 0x000000f6f7f77212 */ /* 0x000fe200078e3cff */
[----:B----4-:R-:W-:Y:S02]  /*1e0fa0*/  IMAD.MOV.U32 R251, RZ, RZ, R70 ;  /* 0x000000fffffb7224 */ /* 0x010fe400078e0046 */
[----:B------:R-:W4:Y:S01]  /*1e0fb0*/  LDL.LU R70, [R1+0x730] ;  /* 0x0007300001467983 */ /* 0x000f220000300800 */
[----:B------:R-:W-:-:S03]  /*1e0fc0*/  IMAD.MOV.U32 R250, RZ, RZ, R71 ;  /* 0x000000fffffa7224 */ /* 0x000fc600078e0047 */
[----:B------:R-:W4:Y:S01]  /*1e0fd0*/  LDL.LU R71, [R1+0x734] ;  /* 0x0007340001477983 */ /* 0x000f220000300800 */
[----:B------:R-:W-:Y:S02]  /*1e0fe0*/  LOP3.LUT R249, R249, R248, RZ, 0x3c, !PT ;  /* 0x000000f8f9f97212 */ /* 0x000fe400078e3cff */
[----:B------:R-:W-:Y:S02]  /*1e0ff0*/  LOP3.LUT R246, R247, R246, RZ, 0x3c, !PT ;  /* 0x000000f6f7f67212 */ /* 0x000fe400078e3cff */
[----:B------:R-:W-:Y:S02]  /*1e1000*/  LOP3.LUT R209, R209, R208, RZ, 0x3c, !PT ;  /* 0x000000d0d1d17212 */ /* 0x000fe400078e3cff */
[----:B------:R-:W-:Y:S02]  /*1e1010*/  LOP3.LUT R248, R249, R248, RZ, 0x3c, !PT ;  /* 0x000000f8f9f87212 */ /* 0x000fe400078e3cff */
[----:B------:R-:W-:Y:S02]  /*1e1020*/  LOP3.LUT R245, R245, R244, RZ, 0x3c, !PT ;  /* 0x000000f4f5f57212 */ /* 0x000fe400078e3cff */
[----:B------:R-:W-:-:S02]  /*1e1030*/  LOP3.LUT R247, R247, R246, RZ, 0x3c, !PT ;  /* 0x000000f6f7f77212 */ /* 0x000fc400078e3cff */
[----:B------:R-:W-:Y:S01]  /*1e1040*/  LOP3.LUT R244, R245, R244, RZ, 0x3c, !PT ;  /* 0x000000f4f5f47212 */ /* 0x000fe200078e3cff */
[----:B------:R1:W-:Y:S01]  /*1e1050*/  STL.64 [R1+0x51c8], R208 ;  /* 0x0051c8d001007387 */ /* 0x0003e20000100a00 */
[----:B------:R-:W-:Y:S02]  /*1e1060*/  LOP3.LUT R249, R249, R248, RZ, 0x3c, !PT ;  /* 0x000000f8f9f97212 */ /* 0x000fe400078e3cff */
[-C--:B------:R-:W-:Y:S01]  /*1e1070*/  LOP3.LUT R191, R191, R190.reuse, RZ, 0x3c, !PT ;  /* 0x000000bebfbf7212 */ /* 0x080fe200078e3cff */
[----:B------:R-:W4:Y:S03]  /*1e1080*/  LDL.LU R170, [R1+0x6dc] ;  /* 0x0006dc0001aa7983 */ /* 0x000f260000300800 */
[----:B------:R-:W-:Y:S01]  /*1e1090*/  LOP3.LUT R190, R191, R190, RZ, 0x3c, !PT ;  /* 0x000000bebfbe7212 */ /* 0x000fe200078e3cff */
[----:B------:R-:W4:Y:S01]  /*1e10a0*/  LDL.LU R171, [R1+0x6e0] ;  /* 0x0006e00001ab7983 */ /* 0x000f220000300800 */
[----:B------:R-:W-:-:S02]  /*1e10b0*/  LOP3.LUT R193, R193, R192, RZ, 0x3c, !PT ;  /* 0x000000c0c1c17212 */ /* 0x000fc400078e3cff */
[----:B------:R-:W-:Y:S02]  /*1e10c0*/  LOP3.LUT R245, R245, R244, RZ, 0x3c, !PT ;  /* 0x000000f4f5f57212 */ /* 0x000fe400078e3cff */
[----:B------:R-:W-:Y:S02]  /*1e10d0*/  LOP3.LUT R192, R193, R192, RZ, 0x3c, !PT ;  /* 0x000000c0c1c07212 */ /* 0x000fe400078e3cff */
[----:B------:R-:W-:Y:S01]  /*1e10e0*/  LOP3.LUT R195, R195, R194, RZ, 0x3c, !PT ;  /* 0x000000c2c3c37212 */ /* 0x000fe200078e3cff */
[----:B------:R1:W-:Y:S01]  /*1e10f0*/  STL.64 [R1+0x51c0], R246 ;  /* 0x0051c0f601007387 */ /* 0x0003e20000100a00 */
[----:B------:R-:W-:Y:S02]  /*1e1100*/  LOP3.LUT R191, R191, R190, RZ, 0x3c, !PT ;  /* 0x000000bebfbf7212 */ /* 0x000fe400078e3cff */
[----:B------:R-:W-:Y:S02]  /*1e1110*/  LOP3.LUT R194, R195, R194, RZ, 0x3c, !PT ;  /* 0x000000c2c3c27212 */ /* 0x000fe400078e3cff */
[----:B------:R-:W-:Y:S01]  /*1e1120*/  LOP3.LUT R189, R189, R188, RZ, 0x3c, !PT ;  /* 0x000000bcbdbd7212 */ /* 0x000fe200078e3cff */
[----:B------:R1:W-:Y:S01]  /*1e1130*/  STL.64 [R1+0x51f8], R248 ;  /* 0x0051f8f801007387 */ /* 0x0003e20000100a00 */
[----:B------:R-:W-:-:S02]  /*1e1140*/  LOP3.LUT R193, R193, R192, RZ, 0x3c, !PT ;  /* 0x000000c0c1c17212 */ /* 0x000fc400078e3cff */
[----:B------:R-:W-:Y:S01]  /*1e1150*/  LOP3.LUT R188, R189, R188, RZ, 0x3c, !PT ;  /* 0x000000bcbdbc7212 */ /* 0x000fe200078e3cff */
[----:B------:R1:W-:Y:S01]  /*1e1160*/  STL.64 [R1+0x51f0], R250 ;  /* 0x0051f0fa01007387 */ /* 0x0003e20000100a00 */
[----:B------:R-:W-:Y:S02]  /*1e1170*/  LOP3.LUT R195, R195, R194, RZ, 0x3c, !PT ;  /* 0x000000c2c3c37212 */ /* 0x000fe400078e3cff */
[----:B------:R-:W-:Y:S01]  /*1e1180*/  LOP3.LUT R189, R189, R188, RZ, 0x3c, !PT ;  /* 0x000000bcbdbd7212 */ /* 0x000fe200078e3cff */
[----:B------:R1:W-:Y:S04]  /*1e1190*/  STL.64 [R1+0x51e8], R244 ;  /* 0x0051e8f401007387 */ /* 0x0003e80000100a00 */
        /* <DEDUP_REMOVED lines=16> */
[----:B------:R-:W-:Y:S02]  /*1e12a0*/  LOP3.LUT R187, R187, R186, RZ, 0x3c, !PT ;  /* 0x000000babbbb7212 */ /* 0x000fe400078e3cff */
[----:B------:R-:W-:Y:S02]  /*1e12b0*/  LOP3.LUT R179, R179, R178, RZ, 0x3c, !PT ;  /* 0x000000b2b3b37212 */ /* 0x000fe400078e3cff */
[----:B------:R-:W-:Y:S02]  /*1e12c0*/  LOP3.LUT R186, R187, R186, RZ, 0x3c, !PT ;  /* 0x000000babbba7212 */ /* 0x000fe400078e3cff */
[----:B------:R-:W-:Y:S02]  /*1e12d0*/  LOP3.LUT R178, R179, R178, RZ, 0x3c, !PT ;  /* 0x000000b2b3b27212 */ /* 0x000fe400078e3cff */
[----:B------:R-:W-:Y:S02]  /*1e12e0*/  LOP3.LUT R187, R187, R186, RZ, 0x3c, !PT ;  /* 0x000000babbbb7212 */ /* 0x000fe400078e3cff */
[----:B------:R-:W-:-:S03]  /*1e12f0*/  LOP3.LUT R179, R179, R178, RZ, 0x3c, !PT ;  /* 0x000000b2b3b37212 */ /* 0x000fc600078e3cff */
[----:B------:R1:W-:Y:S01]  /*1e1300*/  STL.64 [R1+0x5200], R186 ;  /* 0x005200ba01007387 */ /* 0x0003e20000100a00 */
[----:B------:R-:W-:-:S04]  /*1e1310*/  LOP3.LUT R181, R181, R180, RZ, 0x3c, !PT ;  /* 0x000000b4b5b57212 */ /* 0x000fc800078e3cff */
[----:B------:R-:W-:-:S04]  /*1e1320*/  LOP3.LUT R180, R181, R180, RZ, 0x3c, !PT ;  /* 0x000000b4b5b47212 */ /* 0x000fc800078e3cff */
[----:B------:R-:W-:Y:S01]  /*1e1330*/  LOP3.LUT R181, R181, R180, RZ, 0x3c, !PT ;  /* 0x000000b4b5b57212 */ /* 0x000fe200078e3cff */
[----:B----4-:R-:W-:Y:S02]  /*1e1340*/  IMAD.MOV.U32 R185, RZ, RZ, R70 ;  /* 0x000000ffffb97224 */ /* 0x010fe400078e0046 */
[----:B------:R-:W4:Y:S01]  /*1e1350*/  LDL.LU R70, [R1+0x694] ;  /* 0x0006940001467983 */ /* 0x000f220000300800 */
[----:B------:R-:W-:-:S03]  /*1e1360*/  IMAD.MOV.U32 R184, RZ, RZ, R71 ;  /* 0x000000ffffb87224 */ /* 0x000fc600078e0047 */
        /* <DEDUP_REMOVED lines=10> */
[----:B------:R-:W-:-:S03]  /*1e1410*/  LOP3.LUT R171, R171, R170, RZ, 0x3c, !PT ;  /* 0x000000aaabab7212 */ /* 0x000fc600078e3cff */
[----:B------:R-:W4:Y:S01]  /*1e1420*/  LDL.LU R160, [R1+0x660] ;  /* 0x0006600001a07983 */ /* 0x000f220000300800 */
[----:B------:R-:W-:-:S03]  /*1e1430*/  LOP3.LUT R170, R171, R170, RZ, 0x3c, !PT ;  /* 0x000000aaabaa7212 */ /* 0x000fc600078e3cff */
[----:B------:R-:W4:Y:S04]  /*1e1440*/  LDL.LU R161, [R1+0x664] ;  /* 0x0006640001a17983 */ /* 0x000f280000300800 */
[----:B------:R-:W4:Y:S01]  /*1e1450*/  LDL.LU R146, [R1+0x5b8] ;  /* 0x0005b80001927983 */ /* 0x000f220000300800 */
[----:B------:R-:W-:-:S03]  /*1e1460*/  LOP3.LUT R171, R171, R170, RZ, 0x3c, !PT ;  /* 0x000000aaabab7212 */ /* 0x000fc600078e3cff */
[----:B------:R-:W4:Y:S04]  /*1e1470*/  LDL.LU R147, [R1+0x5bc] ;  /* 0x0005bc0001937983 */ /* 0x000f280000300800 */
[----:B------:R-:W4:Y:S04]  /*1e1480*/  LDL.LU R148, [R1+0x5c0] ;  /* 0x0005c00001947983 */ /* 0x000f280000300800 */
[----:B------:R-:W4:Y:S04]  /*1e1490*/  LDL.LU R149, [R1+0x5c4] ;  /* 0x0005c40001957983 */ /* 0x000f280000300800 */
[----:B------:R-:W4:Y:S04]  /*1e14a0*/  LDL.LU R150, [R1+0x5c8] ;  /* 0x0005c80001967983 */ /* 0x000f280000300800 */
[----:B------:R-:W4:Y:S01]  /*1e14b0*/  LDL.LU R151, [R1+0x5cc] ;  /* 0x0005cc0001977983 */ /* 0x000f220000300800 */
[----:B------:R-:W-:-:S04]  /*1e14c0*/  LOP3.LUT R173, R173, R172, RZ, 0x3c, !PT ;  /* 0x000000acadad7212 */ /* 0x000fc800078e3cff */
[C---:B------:R-:W-:Y:S01]  /*1e14d0*/  LOP3.LUT R172, R173.reuse, R172, RZ, 0x3c, !PT ;  /* 0x000000acadac7212 */ /* 0x040fe200078e3cff */
[----:B------:R1:W-:Y:S03]  /*1e14e0*/  STL.64 [R1+0x5230], R180 ;  /* 0x005230b401007387 */ /* 0x0003e60000100a00 */
[----:B------:R-:W-:Y:S01]  /*1e14f0*/  LOP3.LUT R173, R173, R172, RZ, 0x3c, !PT ;  /* 0x000000acadad7212 */ /* 0x000fe200078e3cff */
[----:B------:R1:W-:Y:S04]  /*1e1500*/  STL.64 [R1+0x5228], R182 ;  /* 0x005228b601007387 */ /* 0x0003e80000100a00 */
[----:B------:R1:W-:Y:S04]  /*1e1510*/  STL.64 [R1+0x5220], R184 ;  /* 0x005220b801007387 */ /* 0x0003e80000100a00 */
[----:B------:R1:W-:Y:S04]  /*1e1520*/  STL.64 [R1+0x5258], R170 ;  /* 0x005258aa01007387 */ /* 0x0003e80000100a00 */
[----:B------:R1:W-:Y:S01]  /*1e1530*/  STL.64 [R1+0x5250], R172 ;  /* 0x005250ac01007387 */ /* 0x0003e20000100a00 */
        /* <DEDUP_REMOVED lines=11> */
[----:B------:R-:W-:Y:S01]  /*1e15f0*/  LOP3.LUT R177, R177, R176, RZ, 0x3c, !PT ;  /* 0x000000b0b1b17212 */ /* 0x000fe200078e3cff */
[----:B------:R1:W-:Y:S01]  /*1e1600*/  STL.64 [R1+0x5248], R174 ;  /* 0x005248ae01007387 */ /* 0x0003e20000100a00 */
[----:B------:R-:W-:Y:S01]  /*1e1610*/  LOP3.LUT R163, R163, R162, RZ, 0x3c, !PT ;  /* 0x000000a2a3a37212 */ /* 0x000fe200078e3cff */
[----:B----4-:R-:W-:Y:S02]  /*1e1620*/  IMAD.MOV.U32 R167, RZ, RZ, R70 ;  /* 0x000000ffffa77224 */ /* 0x010fe400078e0046 */
[----:B------:R-:W4:Y:S01]  /*1e1630*/  LDL.LU R70, [R1+0x574] ;  /* 0x0005740001467983 */ /* 0x000f220000300800 */
[----:B------:R-:W-:-:S03]  /*1e1640*/  IMAD.MOV.U32 R166, RZ, RZ, R71 ;  /* 0x000000ffffa67224 */ /* 0x000fc600078e0047 */
[----:B------:R-:W4:Y:S01]  /*1e1650*/  LDL.LU R71, [R1+0x578] ;  /* 0x0005780001477983 */ /* 0x000f220000300800 */
[----:B------:R-:W-:-:S04]  /*1e1660*/  LOP3.LUT R169, R169, R168, RZ, 0x3c, !PT ;  /* 0x000000a8a9a97212 */ /* 0x000fc800078e3cff */
[----:B------:R-:W-:Y:S02]  /*1e1670*/  LOP3.LUT R168, R169, R168, RZ, 0x3c, !PT ;  /* 0x000000a8a9a87212 */ /* 0x000fe400078e3cff */
[----:B------:R-:W-:-:S04]  /*1e1680*/  LOP3.LUT R155, R155, R154, RZ, 0x3c, !PT ;  /* 0x0000009a9b9b7212 */ /* 0x000fc800078e3cff */
        /* <DEDUP_REMOVED lines=16> */
[----:B------:R1:W-:Y:S01]  /*1e1790*/  STL.64 [R1+0x5288], R158 ;  /* 0x0052889e01007387 */ /* 0x0003e20000100a00 */
[----:B------:R-:W-:-:S03]  /*1e17a0*/  LOP3.LUT R161, R161, R160, RZ, 0x3c, !PT ;  /* 0x000000a0a1a17212 */ /* 0x000fc600078e3cff */
[----:B------:R-:W4:Y:S04]  /*1e17b0*/  LDL.LU R140, [R1+0x57c] ;  /* 0x00057c00018c7983 */ /* 0x000f280000300800 */
[----:B------:R-:W4:Y:S04]  /*1e17c0*/  LDL.LU R141, [R1+0x580] ;  /* 0x00058000018d7983 */ /* 0x000f280000300800 */
[----:B------:R-:W4:Y:S01]  /*1e17d0*/  LDL.LU R142, [R1+0x584] ;  /* 0x00058400018e7983 */ /* 0x000f220000300800 */
[----:B------:R-:W-:-:S03]  /*1e17e0*/  LOP3.LUT R160, R161, R160, RZ, 0x3c, !PT ;  /* 0x000000a0a1a07212 */ /* 0x000fc600078e3cff */
[----:B------:R-:W4:Y:S01]  /*1e17f0*/  LDL.LU R143, [R1+0x588] ;  /* 0x00058800018f7983 */ /* 0x000f220000300800 */
[----:B------:R-:W-:-:S03]  /*1e1800*/  LOP3.LUT R161, R161, R160, RZ, 0x3c, !PT ;  /* 0x000000a0a1a17212 */ /* 0x000fc600078e3cff */
[----:B------:R-:W4:Y:S04]  /*1e1810*/  LDL.LU R144, [R1+0x58c] ;  /* 0x00058c0001907983 */ /* 0x000f280000300800 */
[----:B------:R-:W4:Y:S04]  /*1e1820*/  LDL.LU R145, [R1+0x590] ;  /* 0x0005900001917983 */ /* 0x000f280000300800 */
[----:B------:R-:W4:Y:S04]  /*1e1830*/  LDL.LU R130, [R1+0x51c] ;  /* 0x00051c0001827983 */ /* 0x000f280000300800 */
[----:B------:R-:W4:Y:S04]  /*1e1840*/  LDL.LU R131, [R1+0x520] ;  /* 0x0005200001837983 */ /* 0x000f280000300800 */
[----:B------:R-:W4:Y:S04]  /*1e1850*/  LDL.LU R132, [R1+0x524] ;  /* 0x0005240001847983 */ /* 0x000f280000300800 */
[----:B------:R-:W4:Y:S04]  /*1e1860*/  LDL.LU R133, [R1+0x528] ;  /* 0x0005280001857983 */ /* 0x000f280000300800 */
[----:B------:R1:W-:Y:S01]  /*1e1870*/  STL.64 [R1+0x5280], R160 ;  /* 0x005280a001007387 */ /* 0x0003e20000100a00 */
[----:B--2---:R-:W-:-:S03]  /*1e1880*/  IMAD.MOV.U32 R153, RZ, RZ, R68 ;  /* 0x000000ffff997224 */ /* 0x004fc600078e0044 */
[----:B------:R-:W2:Y:S01]  /*1e1890*/  LDL.LU R68, [R1+0x52c] ;  /* 0x00052c0001447983 */ /* 0x000ea20000300800 */
[----:B---3--:R-:W-:-:S03]  /*1e18a0*/  MOV R152, R69 ;  /* 0x0000004500987202 */ /* 0x008fc60000000f00 */
[----:B------:R-:W3:Y:S01]  /*1e18b0*/  LDL.LU R69, [R1+0x530] ;  /* 0x0005300001457983 */ /* 0x000ee20000300800 */
[----:B------:R-:W-:-:S04]  /*1e18c0*/  LOP3.LUT R147, R147, R146, RZ, 0x3c, !PT ;  /* 0x0000009293937212 */ /* 0x000fc800078e3cff */
[----:B------:R-:W-:-:S04]  /*1e18d0*/  LOP3.LUT R146, R147, R146, RZ, 0x3c, !PT ;  /* 0x0000009293927212 */ /* 0x000fc800078e3cff */
[----:B------:R-:W-:-:S05]  /*1e18e0*/  LOP3.LUT R147, R147, R146, RZ, 0x3c, !PT ;  /* 0x0000009293937212 */ /* 0x000fca00078e3cff */
        /* <DEDUP_REMOVED lines=29> */
[----:B------:R-:W-:-:S04]  /*1e1ac0*/  LOP3.LUT R141, R141, R140, RZ, 0x3c, !PT ;  /* 0x0000008c8d8d7212 */ /* 0x000fc800078e3cff */
[----:B------:R-:W-:Y:S02]  /*1e1ad0*/  LOP3.LUT R140, R141, R140, RZ, 0x3c, !PT ;  /* 0x0000008c8d8c7212 */ /* 0x000fe400078e3cff */
[----:B------:R-:W-:Y:S02]  /*1e1ae0*/  LOP3.LUT R143, R143, R142, RZ, 0x3c, !PT ;  /* 0x0000008e8f8f7212 */ /* 0x000fe400078e3cff */
[----:B------:R-:W-:Y:S02]  /*1e1af0*/  LOP3.LUT R141, R141, R140, RZ, 0x3c, !PT ;  /* 0x0000008c8d8d7212 */ /* 0x000fe400078e3cff */
[----:B------:R-:W-:-:S04]  /*1e1b00*/  LOP3.LUT R142, R143, R142, RZ, 0x3c, !PT ;  /* 0x0000008e8f8e7212 */ /* 0x000fc800078e3cff */
[----:B------:R-:W-:Y:S01]  /*1e1b10*/  LOP3.LUT R143, R143, R142, RZ, 0x3c, !PT ;  /* 0x0000008e8f8f7212 */ /* 0x000fe200078e3cff */
[----:B------:R1:W-:Y:S04]  /*1e1b20*/  STL.64 [R1+0x52d0], R140 ;  /* 0x0052d08c01007387 */ /* 0x0003e80000100a00 */
[----:B------:R-:W4:Y:S04]  /*1e1b30*/  LDL.LU R120, [R1+0x480] ;  /* 0x0004800001787983 */ /* 0x000f280000300800 */
[----:B------:R-:W4:Y:S04]  /*1e1b40*/  LDL.LU R121, [R1+0x484] ;  /* 0x0004840001797983 */ /* 0x000f280000300800 */
        /* <DEDUP_REMOVED lines=14> */
[----:B------:R-:W-:Y:S02]  /*1e1c30*/  LOP3.LUT R133, R133, R132, RZ, 0x3c, !PT ;  /* 0x0000008485857212 */ /* 0x000fe400078e3cff */
        /* <DEDUP_REMOVED lines=14> */
[----:B------:R1:W-:Y:S01]  /*1e1d20*/  STL.64 [R1+0x52e8], R134 ;  /* 0x0052e88601007387 */ /* 0x0003e20000100a00 */
[----:B------:R-:W-:-:S03]  /*1e1d30*/  LOP3.LUT R129, R129, R128, RZ, 0x3c, !PT ;  /* 0x0000008081817212 */ /* 0x000fc600078e3cff */
[----:B------:R1:W-:Y:S04]  /*1e1d40*/  STL.64 [R1+0x52e0], R136 ;  /* 0x0052e08801007387 */ /* 0x0003e80000100a00 */
[----:B------:R1:W-:Y:S01]  /*1e1d50*/  STL.64 [R1+0x5318], R122 ;  /* 0x0053187a01007387 */ /* 0x0003e20000100a00 */
[----:B------:R-:W-:-:S03]  /*1e1d60*/  LOP3.LUT R115, R115, R114, RZ, 0x3c, !PT ;  /* 0x0000007273737212 */ /* 0x000fc600078e3cff */
[----:B------:R1:W-:Y:S01]  /*1e1d70*/  STL.64 [R1+0x5310], R124 ;  /* 0x0053107c01007387 */ /* 0x0003e20000100a00 */
[----:B------:R-:W-:-:S03]  /*1e1d80*/  LOP3.LUT R128, R129, R128, RZ, 0x3c, !PT ;  /* 0x0000008081807212 */ /* 0x000fc600078e3cff */
[----:B------:R1:W-:Y:S04]  /*1e1d90*/  STL.64 [R1+0x5308], R126 ;  /* 0x0053087e01007387 */ /* 0x0003e80000100a00 */
[----:B------:R-:W3:Y:S01]  /*1e1da0*/  LDL.LU R108, [R1+0x424] ;  /* 0x00042400016c7983 */ /* 0x000ee20000300800 */
[----:B------:R-:W-:-:S03]  /*1e1db0*/  LOP3.LUT R114, R115, R114, RZ, 0x3c, !PT ;  /* 0x0000007273727212 */ /* 0x000fc600078e3cff */
[----:B------:R-:W3:Y:S01]  /*1e1dc0*/  LDL.LU R109, [R1+0x428] ;  /* 0x00042800016d7983 */ /* 0x000ee20000300800 */
[----:B------:R-:W-:-:S03]  /*1e1dd0*/  LOP3.LUT R129, R129, R128, RZ, 0x3c, !PT ;  /* 0x0000008081817212 */ /* 0x000fc600078e3cff */
[----:B------:R-:W3:Y:S04]  /*1e1de0*/  LDL.LU R110, [R1+0x42c] ;  /* 0x00042c00016e7983 */ /* 0x000ee80000300800 */
[----:B------:R-:W3:Y:S04]  /*1e1df0*/  LDL.LU R111, [R1+0x430] ;  /* 0x00043000016f7983 */ /* 0x000ee80000300800 */
[----:B------:R-:W3:Y:S01]  /*1e1e00*/  LDL.LU R112, [R1+0x434] ;  /* 0x0004340001707983 */ /* 0x000ee20000300800 */
[----:B----4-:R-:W-:-:S03]  /*1e1e10*/  IMAD.MOV.U32 R119, RZ, RZ, R70 ;  /* 0x000000ffff777224 */ /* 0x010fc600078e0046 */
[----:B------:R-:W4:Y:S01]  /*1e1e20*/  LDL.LU R113, [R1+0x438] ;  /* 0x0004380001717983 */ /* 0x000f220000300800 */
[----:B------:R-:W-:Y:S01]  /*1e1e30*/  LOP3.LUT R115, R115, R114, RZ, 0x3c, !PT ;  /* 0x0000007273737212 */ /* 0x000fe200078e3cff */
[----:B------:R-:W-:Y:S02]  /*1e1e40*/  IMAD.MOV.U32 R118, RZ, RZ, R71 ;  /* 0x000000ffff767224 */ /* 0x000fe400078e0047 */
[----:B------:R-:W4:Y:S04]  /*1e1e50*/  LDL.LU R98, [R1+0x3cc] ;  /* 0x0003cc0001627983 */ /* 0x000f280000300800 */
        /* <DEDUP_REMOVED lines=30> */
[----:B------:R-:W-:-:S03]  /*1e2040*/  LOP3.LUT R121, R121, R120, RZ, 0x3c, !PT ;  /* 0x0000007879797212 */ /* 0x000fc600078e3cff */
        /* <DEDUP_REMOVED lines=8> */
[----:B------:R-:W-:Y:S02]  /*1e20d0*/  LOP3.LUT R110, R111, R110, RZ, 0x3c, !PT ;  /* 0x0000006e6f6e7212 */ /* 0x000fe400078e3cff */
[----:B----4-:R-:W-:Y:S02]  /*1e20e0*/  LOP3.LUT R113, R113, R112, RZ, 0x3c, !PT ;  /* 0x0000007071717212 */ /* 0x010fe400078e3cff */
[----:B------:R-:W-:-:S02]  /*1e20f0*/  LOP3.LUT R111, R111, R110, RZ, 0x3c, !PT ;  /* 0x0000006e6f6f7212 */ /* 0x000fc400078e3cff */
[----:B------:R-:W-:Y:S02]  /*1e2100*/  LOP3.LUT R112, R113, R112, RZ, 0x3c, !PT ;  /* 0x0000007071707212 */ /* 0x000fe400078e3cff */
[-C--:B------:R-:W-:Y:S01]  /*1e2110*/  LOP3.LUT R99, R99, R98.reuse, RZ, 0x3c, !PT ;  /* 0x0000006263637212 */ /* 0x080fe200078e3cff */
[----:B------:R4:W-:Y:S03]  /*1e2120*/  STL.64 [R1+0x5350], R108 ;  /* 0x0053506c01007387 */ /* 0x0009e60000100a00 */
[----:B------:R-:W-:Y:S01]  /*1e2130*/  LOP3.LUT R98, R99, R98, RZ, 0x3c, !PT ;  /* 0x0000006263627212 */ /* 0x000fe200078e3cff */
[----:B------:R-:W-:Y:S01]  /*1e2140*/  IMAD.MOV.U32 R101, RZ, RZ, R70 ;  /* 0x000000ffff657224 */ /* 0x000fe200078e0046 */
[----:B------:R-:W-:Y:S01]  /*1e2150*/  LOP3.LUT R113, R113, R112, RZ, 0x3c, !PT ;  /* 0x0000007071717212 */ /* 0x000fe200078e3cff */
[----:B------:R-:W4:Y:S01]  /*1e2160*/  LDL.LU R70, [R1+0x328] ;  /* 0x0003280001467983 */ /* 0x000f220000300800 */
[----:B------:R-:W-:Y:S01]  /*1e2170*/  IMAD.MOV.U32 R100, RZ, RZ, R71 ;  /* 0x000000ffff647224 */ /* 0x000fe200078e0047 */
[----:B------:R-:W-:-:S02]  /*1e2180*/  LOP3.LUT R99, R99, R98, RZ, 0x3c, !PT ;  /* 0x0000006263637212 */ /* 0x000fc400078e3cff */
[----:B------:R-:W4:Y:S01]  /*1e2190*/  LDL.LU R71, [R1+0x32c] ;  /* 0x00032c0001477983 */ /* 0x000f220000300800 */
[----:B------:R-:W-:-:S03]  /*1e21a0*/  LOP3.LUT R103, R103, R102, RZ, 0x3c, !PT ;  /* 0x0000006667677212 */ /* 0x000fc600078e3cff */
[----:B------:R1:W-:Y:S01]  /*1e21b0*/  STL.64 [R1+0x5348], R110 ;  /* 0x0053486e01007387 */ /* 0x0003e20000100a00 */
[----:B------:R-:W-:-:S03]  /*1e21c0*/  LOP3.LUT R102, R103, R102, RZ, 0x3c, !PT ;  /* 0x0000006667667212 */ /* 0x000fc600078e3cff */
[----:B------:R-:W4:Y:S01]  /*1e21d0*/  LDL.LU R82, [R1+0x2d0] ;  /* 0x0002d00001527983 */ /* 0x000f220000300800 */
[----:B------:R-:W-:-:S03]  /*1e21e0*/  LOP3.LUT R105, R105, R104, RZ, 0x3c, !PT ;  /* 0x0000006869697212 */ /* 0x000fc600078e3cff */
[----:B------:R-:W4:Y:S01]  /*1e21f0*/  LDL.LU R83, [R1+0x2d4] ;  /* 0x0002d40001537983 */ /* 0x000f220000300800 */
[----:B------:R-:W-:Y:S02]  /*1e2200*/  LOP3.LUT R104, R105, R104, RZ, 0x3c, !PT ;  /* 0x0000006869687212 */ /* 0x000fe400078e3cff */
[----:B------:R-:W-:Y:S02]  /*1e2210*/  LOP3.LUT R91, R91, R90, RZ, 0x3c, !PT ;  /* 0x0000005a5b5b7212 */ /* 0x000fe400078e3cff */
        /* <DEDUP_REMOVED lines=14> */
[----:B--2---:R-:W-:-:S04]  /*1e2300*/  LOP3.LUT R69, R69, R68, RZ, 0x3c, !PT ;  /* 0x0000004445457212 */ /* 0x004fc800078e3cff */
[----:B------:R-:W-:-:S04]  /*1e2310*/  LOP3.LUT R68, R69, R68, RZ, 0x3c, !PT ;  /* 0x0000004445447212 */ /* 0x000fc800078e3cff */
[----:B------:R-:W-:Y:S02]  /*1e2320*/  LOP3.LUT R69, R69, R68, RZ, 0x3c, !PT ;  /* 0x0000004445457212 */ /* 0x000fe400078e3cff */
[----:B---3--:R-:W-:-:S03]  /*1e2330*/  LOP3.LUT R95, R95, R94, RZ, 0x3c, !PT ;  /* 0x0000005e5f5f7212 */ /* 0x008fc600078e3cff */
[----:B------:R2:W-:Y:S01]  /*1e2340*/  STL.64 [R1+0x5388], R68 ;  /* 0x0053884401007387 */ /* 0x0005e20000100a00 */
[----:B------:R-:W-:Y:S01]  /*1e2350*/  LOP3.LUT R94, R95, R94, RZ, 0x3c, !PT ;  /* 0x0000005e5f5e7212 */ /* 0x000fe200078e3cff */
[----:B------:R-:W-:Y:S01]  /*1e2360*/  IMAD.MOV.U32 R89, RZ, RZ, R86 ;  /* 0x000000ffff597224 */ /* 0x000fe200078e0056 */
[----:B------:R-:W-:Y:S01]  /*1e2370*/  MOV R88, R87 ;  /* 0x0000005700587202 */ /* 0x000fe20000000f00 */
[----:B------:R-:W-:Y:S02]  /*1e2380*/  IMAD.MOV.U32 R35, RZ, RZ, R84 ;  /* 0x000000ffff237224 */ /* 0x000fe400078e0054 */
[----:B------:R-:W3:Y:S01]  /*1e2390*/  LDL.LU R84, [R1+0x2d8] ;  /* 0x0002d80001547983 */ /* 0x000ee20000300800 */
[----:B------:R-:W-:-:S03]  /*1e23a0*/  IMAD.MOV.U32 R34, RZ, RZ, R85 ;  /* 0x000000ffff227224 */ /* 0x000fc600078e0055 */
[----:B------:R-:W3:Y:S04]  /*1e23b0*/  LDL.LU R85, [R1+0x2dc] ;  /* 0x0002dc0001557983 */ /* 0x000ee80000300800 */
[----:B------:R-:W2:Y:S01]  /*1e23c0*/  LDL.LU R86, [R1+0x2e0] ;  /* 0x0002e00001567983 */ /* 0x000ea20000300800 */
[----:B------:R-:W-:-:S03]  /*1e23d0*/  LOP3.LUT R97, R97, R96, RZ, 0x3c, !PT ;  /* 0x0000006061617212 */ /* 0x000fc600078e3cff */
[----:B------:R-:W2:Y:S04]  /*1e23e0*/  LDL.LU R87, [R1+0x2e4] ;  /* 0x0002e40001577983 */ /* 0x000ea80000300800 */
[----:B------:R-:W2:Y:S04]  /*1e23f0*/  LDL.LU R7, [R1+0x2e8] ;  /* 0x0002e80001077983 */ /* 0x000ea80000300800 */
[----:B------:R-:W2:Y:S04]  /*1e2400*/  LDL.LU R4, [R1+0x2ec] ;  /* 0x0002ec0001047983 */ /* 0x000ea80000300800 */
[----:B------:R-:W2:Y:S01]  /*1e2410*/  LDL.LU R78, [R1+0x2a8] ;  /* 0x0002a800014e7983 */ /* 0x000ea20000300800 */
[----:B------:R-:W-:-:S03]  /*1e2420*/  LOP3.LUT R95, R95, R94, RZ, 0x3c, !PT ;  /* 0x0000005e5f5f7212 */ /* 0x000fc600078e3cff */
[----:B------:R-:W2:Y:S01]  /*1e2430*/  LDL.LU R79, [R1+0x2ac] ;  /* 0x0002ac00014f7983 */ /* 0x000ea20000300800 */
[----:B------:R-:W-:-:S03]  /*1e2440*/  LOP3.LUT R96, R97, R96, RZ, 0x3c, !PT ;  /* 0x0000006061607212 */ /* 0x000fc600078e3cff */
[----:B-1----:R-:W2:Y:S01]  /*1e2450*/  LDL.64 R58, [R1+0x4bf8] ;  /* 0x004bf800013a7983 */ /* 0x002ea20000100a00 */
[----:B------:R-:W-:-:S03]  /*1e2460*/  LOP3.LUT R97, R97, R96, RZ, 0x3c, !PT ;  /* 0x0000006061617212 */ /* 0x000fc600078e3cff */
[----:B------:R1:W-:Y:S04]  /*1e2470*/  STL.64 [R1+0x5380], R94 ;  /* 0x0053805e01007387 */ /* 0x0003e80000100a00 */
[----:B------:R-:W2:Y:S04]  /*1e2480*/  LDL.64 R222, [R1+0x4bf0] ;  /* 0x004bf00001de7983 */ /* 0x000ea80000100a00 */
[----:B------:R-:W2:Y:S04]  /*1e2490*/  LDL.64 R76, [R1+0x4be8] ;  /* 0x004be800014c7983 */ /* 0x000ea80000100a00 */
        /* <DEDUP_REMOVED lines=17> */
[----:B----4-:R-:W-:-:S02]  /*1e25b0*/  LOP3.LUT R71, R71, R70, RZ, 0x3c, !PT ;  /* 0x0000004647477212 */ /* 0x010fc400078e3cff */
[----:B------:R-:W-:Y:S02]  /*1e25c0*/  LOP3.LUT R83, R83, R82, RZ, 0x3c, !PT ;  /* 0x0000005253537212 */ /* 0x000fe400078e3cff */
[----:B------:R-:W-:Y:S02]  /*1e25d0*/  LOP3.LUT R70, R71, R70, RZ, 0x3c, !PT ;  /* 0x0000004647467212 */ /* 0x000fe400078e3cff */
[----:B------:R-:W-:Y:S02]  /*1e25e0*/  LOP3.LUT R82, R83, R82, RZ, 0x3c, !PT ;  /* 0x0000005253527212 */ /* 0x000fe400078e3cff */
[----:B------:R-:W-:Y:S02]  /*1e25f0*/  LOP3.LUT R71, R71, R70, RZ, 0x3c, !PT ;  /* 0x0000004647477212 */ /* 0x000fe400078e3cff */
[----:B------:R-:W-:Y:S01]  /*1e2600*/  LOP3.LUT R83, R83, R82, RZ, 0x3c, !PT ;  /* 0x0000005253537212 */ /* 0x000fe200078e3cff */
[----:B------:R-:W-:Y:S04]  /*1e2610*/  STL.64 [R1+0x53b0], R88 ;  /* 0x0053b05801007387 */ /* 0x000fe80000100a00 */
[----:B------:R4:W-:Y:S04]  /*1e2620*/  STL.64 [R1+0x53a8], R34 ;  /* 0x0053a82201007387 */ /* 0x0009e80000100a00 */
[----:B------:R1:W-:Y:S04]  /*1e2630*/  STL.64 [R1+0x53a0], R70 ;  /* 0x0053a04601007387 */ /* 0x0003e80000100a00 */
[----:B------:R1:W-:Y:S01]  /*1e2640*/  STL.64 [R1+0x53d8], R82 ;  /* 0x0053d85201007387 */ /* 0x0003e20000100a00 */
[----:B---3--:R-:W-:-:S04]  /*1e2650*/  LOP3.LUT R85, R85, R84, RZ, 0x3c, !PT ;  /* 0x0000005455557212 */ /* 0x008fc800078e3cff */
[----:B------:R-:W-:Y:S02]  /*1e2660*/  LOP3.LUT R84, R85, R84, RZ, 0x3c, !PT ;  /* 0x0000005455547212 */ /* 0x000fe400078e3cff */
[----:B--2---:R-:W-:Y:S02]  /*1e2670*/  LOP3.LUT R87, R87, R86, RZ, 0x3c, !PT ;  /* 0x0000005657577212 */ /* 0x004fe400078e3cff */
[----:B------:R-:W-:Y:S02]  /*1e2680*/  LOP3.LUT R85, R85, R84, RZ, 0x3c, !PT ;  /* 0x0000005455557212 */ /* 0x000fe400078e3cff */
[----:B------:R-:W-:-:S04]  /*1e2690*/  LOP3.LUT R86, R87, R86, RZ, 0x3c, !PT ;  /* 0x0000005657567212 */ /* 0x000fc800078e3cff */
[----:B------:R-:W-:Y:S01]  /*1e26a0*/  LOP3.LUT R87, R87, R86, RZ, 0x3c, !PT ;  /* 0x0000005657577212 */ /* 0x000fe200078e3cff */
[----:B------:R2:W-:Y:S01]  /*1e26b0*/  STL.64 [R1+0x53d0], R84 ;  /* 0x0053d05401007387 */ /* 0x0005e20000100a00 */
[----:B------:R-:W-:Y:S02]  /*1e26c0*/  MOV R6, R4 ;  /* 0x0000000400067202 */ /* 0x000fe40000000f00 */
[----:B------:R-:W-:-:S04]  /*1e26d0*/  LOP3.LUT R79, R79, R78, RZ, 0x3c, !PT ;  /* 0x0000004e4f4f7212 */ /* 0x000fc800078e3cff */
[C---:B------:R-:W-:Y:S01]  /*1e26e0*/  LOP3.LUT R78, R79.reuse, R78, RZ, 0x3c, !PT ;  /* 0x0000004e4f4e7212 */ /* 0x040fe200078e3cff */
[----:B------:R-:W-:Y:S03]  /*1e26f0*/  LDGSTS.E [R5+0x1c280], desc[UR40][R58.64], P1 ;  /* 0x1c2800003a057fae */ /* 0x000fe600089a1028 */
[----:B------:R-:W-:Y:S01]  /*1e2700*/  LOP3.LUT R79, R79, R78, RZ, 0x3c, !PT ;  /* 0x0000004e4f4f7212 */ /* 0x000fe200078e3cff */
[----:B------:R-:W-:Y:S04]  /*1e2710*/  LDGSTS.E [R5+0x1c300], desc[UR40][R222.64], P0 ;  /* 0x1c300000de057fae */ /* 0x000fe800081a1028 */
[----:B------:R-:W-:Y:S04]  /*1e2720*/  LDGSTS.E [R5+0x1c380], desc[UR40][R76.64], P3 ;  /* 0x1c3800004c057fae */ /* 0x000fe800099a1028 */
[----:B------:R-:W3:Y:S04]  /*1e2730*/  LDL.LU.64 R58, [R1+0xb118] ;  /* 0x00b11800013a7983 */ /* 0x000ee80000300a00 */
[----:B------:R1:W-:Y:S04]  /*1e2740*/  STL.64 [R1+0x53c8], R86 ;  /* 0x0053c85601007387 */ /* 0x0003e80000100a00 */
[----:B------:R-:W2:Y:S04]  /*1e2750*/  LDL.LU.64 R222, [R1+0xb110] ;  /* 0x00b1100001de7983 */ /* 0x000ea80000300a00 */
[----:B------:R1:W-:Y:S04]  /*1e2760*/  STL.64 [R1+0x53c0], R6 ;  /* 0x0053c00601007387 */ /* 0x0003e80000100a00 */
[----:B------:R-:W2:Y:S04]  /*1e2770*/  LDL.LU.64 R76, [R1+0xb108] ;  /* 0x00b10800014c7983 */ /* 0x000ea80000300a00 */
[----:B------:R1:W-:Y:S04]  /*1e2780*/  STL.64 [R1+0x53e0], R78 ;  /* 0x0053e04e01007387 */ /* 0x0003e80000100a00 */
        /* <DEDUP_REMOVED lines=31> */
[----:B------:R-:W2:Y:S04]  /*1e2980*/  LDL.LU.64 R240, [R1+0xb088] ;  /* 0x00b0880001f07983 */ /* 0x000ea80000300a00 */
[----:B--2---:R-:W-:Y:S04]  /*1e2990*/  LDGSTS.E [R5+0x21200], desc[UR40][R240.64], P4 ;  /* 0x21200000f0057fae */ /* 0x004fe8000a1a1028 */
        /* <DEDUP_REMOVED lines=8> */
[----:B------:R-:W2:Y:S04]  /*1e2a20*/  LDL.LU R205, [R1+0xb068] ;  /* 0x00b0680001cd7983 */ /* 0x000ea80000300800 */
        /* <DEDUP_REMOVED lines=19> */
[----:B------:R-:W2:Y:S04]  /*1e2b60*/  LDL.LU R201, [R1+0xb010] ;  /* 0x00b0100001c97983 */ /* 0x000ea80000300800 */
[----:B------:R-:W-:Y:S04]  /*1e2b70*/  LDGSTS.E [R5+0x24380], desc[UR40][R216.64], P3 ;  /* 0x24380000d8057fae */ /* 0x000fe800099a1028 */
[----:B------:R-:W-:Y:S04]  /*1e2b80*/  LDGSTS.E [R5+0x25200], desc[UR40][R222.64], P4 ;  /* 0x25200000de057fae */ /* 0x000fe8000a1a1028 */
[----:B---3--:R-:W-:Y:S04]  /*1e2b90*/  LDGSTS.E [R5+0x25280], desc[UR40][R58.64], P1 ;  /* 0x252800003a057fae */ /* 0x008fe800089a1028 */
[----:B------:R-:W3:Y:S04]  /*1e2ba0*/  LDL.LU.64 R216, [R1+0xb008] ;  /* 0x00b0080001d87983 */ /* 0x000ee80000300a00 */
        /* <DEDUP_REMOVED lines=42> */
[----:B------:R-:W2:Y:S04]  /*1e2e50*/  LDL.LU R37, [R1+0xaf58] ;  /* 0x00af580001257983 */ /* 0x000ea80000300800 */
        /* <DEDUP_REMOVED lines=146> */
[----:B------:R2:W-:Y:S04]  /*1e3780*/  LDGSTS.E [R5+0x3d200], desc[UR40][R68.64], P4 ;  /* 0x3d20000044057fae */ /* 0x0005e8000a1a1028 */
[----:B------:R-:W-:Y:S04]  /*1e3790*/  LDGSTS.E [R5+0x3d280], desc[UR40][R94.64], P1 ;  /* 0x3d2800005e057fae */ /* 0x000fe800089a1028 */
[----:B------:R-:W2:Y:S04]  /*1e37a0*/  LDL.LU.64 R92, [R1+0xad08] ;  /* 0x00ad0800015c7983 */ /* 0x000ea80000300a00 */
[----:B------:R-:W2:Y:S04]  /*1e37b0*/  LDL R50, [R1+0x84c8] ;  /* 0x0084c80001327983 */ /* 0x000ea80000100800 */
[----:B------:R-:W2:Y:S04]  /*1e37c0*/  LDL R69, [R1+0x84cc] ;  /* 0x0084cc0001457983 */ /* 0x000ea80000100800 */
[----:B-1----:R-:W2:Y:S04]  /*1e37d0*/  LDL.LU.64 R94, [R1+0xad00] ;  /* 0x00ad0000015e7983 */ /* 0x002ea80000300a00 */
[----:B------:R-:W-:Y:S04]  /*1e37e0*/  LDGSTS.E [R5+0x3d300], desc[UR40][R96.64], P0 ;  /* 0x3d30000060057fae */ /* 0x000fe800081a1028 */
[----:B------:R-:W-:Y:S04]  /*1e37f0*/  LDGSTS.E [R5+0x3d380], desc[UR40][R88.64], P3 ;  /* 0x3d38000058057fae */ /* 0x000fe800099a1028 */
[----:B------:R1:W-:Y:S04]  /*1e3800*/  LDGSTS.E [R5+0x3e200], desc[UR40][R34.64], P4 ;  /* 0x3e20000022057fae */ /* 0x0003e8000a1a1028 */
[----:B------:R-:W2:Y:S04]  /*1e3810*/  LDL.LU.64 R96, [R1+0xacf8] ;  /* 0x00acf80001607983 */ /* 0x000ea80000300a00 */
[----:B------:R-:W2:Y:S04]  /*1e3820*/  LDL.LU R68, [R1+0x729c] ;  /* 0x00729c0001447983 */ /* 0x000ea80000300800 */
[----:B----4-:R-:W1:Y:S04]  /*1e3830*/  LDL.LU R35, [R1+0x72b0] ;  /* 0x0072b00001237983 */ /* 0x010e680000300800 */
[----:B------:R-:W4:Y:S04]  /*1e3840*/  LDL.LU R4, [R1+0x72a4] ;  /* 0x0072a40001047983 */ /* 0x000f280000300800 */
[----:B------:R-:W3:Y:S04]  /*1e3850*/  LDL R89, [R1+0x84d0] ;  /* 0x0084d00001597983 */ /* 0x000ee80000100800 */
[----:B------:R-:W3:Y:S04]  /*1e3860*/  LDL R88, [R1+0x84d4] ;  /* 0x0084d40001587983 */ /* 0x000ee80000100800 */
[----:B------:R-:W3:Y:S04]  /*1e3870*/  LDL.LU R34, [R1+0x72b8] ;  /* 0x0072b80001227983 */ /* 0x000ee80000300800 */
[----:B------:R-:W-:Y:S04]  /*1e3880*/  LDGSTS.E [R5+0x3e280], desc[UR40][R70.64], P1 ;  /* 0x3e28000046057fae */ /* 0x000fe800089a1028 */
[----:B------:R-:W-:Y:S04]  /*1e3890*/  LDGSTS.E [R5+0x3e300], desc[UR40][R82.64], P0 ;  /* 0x3e30000052057fae */ /* 0x000fe800081a1028 */
[----:B------:R-:W-:Y:S04]  /*1e38a0*/  LDGSTS.E [R5+0x3e380], desc[UR40][R84.64], P3 ;  /* 0x3e38000054057fae */ /* 0x000fe800099a1028 */
[----:B------:R-:W3:Y:S04]  /*1e38b0*/  LDL R70, [R1+0x84d8] ;  /* 0x0084d80001467983 */ /* 0x000ee80000100800 */
[----:B------:R-:W3:Y:S04]  /*1e38c0*/  LDL R71, [R1+0x84dc] ;  /* 0x0084dc0001477983 */ /* 0x000ee80000100800 */
[----:B------:R-:W3:Y:S04]  /*1e38d0*/  LDL.LU.64 R82, [R1+0xacf0] ;  /* 0x00acf00001527983 */ /* 0x000ee80000300a00 */
[----:B------:R-:W3:Y:S04]  /*1e38e0*/  LDL.LU.64 R84, [R1+0xace8] ;  /* 0x00ace80001547983 */ /* 0x000ee80000300a00 */
[----:B------:R-:W-:Y:S04]  /*1e38f0*/  LDGSTS.E [R5+0x3f200], desc[UR40][R86.64], P4 ;  /* 0x3f20000056057fae */ /* 0x000fe8000a1a1028 */
[----:B------:R1:W-:Y:S04]  /*1e3900*/  LDGSTS.E [R5+0x3f280], desc[UR40][R6.64], P1 ;  /* 0x3f28000006057fae */ /* 0x0003e800089a1028 */
[----:B------:R1:W-:Y:S04]  /*1e3910*/  LDGSTS.E [R5+0x3f300], desc[UR40][R78.64], P0 ;  /* 0x3f3000004e057fae */ /* 0x0003e800081a1028 */
[----:B------:R-:W3:Y:S04]  /*1e3920*/  LDL.LU.64 R86, [R1+0xace0] ;  /* 0x00ace00001567983 */ /* 0x000ee80000300a00 */
[----:B------:R-:W3:Y:S04]  /*1e3930*/  LDL.LU R7, [R1+0x72ac] ;  /* 0x0072ac0001077983 */ /* 0x000ee80000300800 */
[----:B------:R-:W3:Y:S04]  /*1e3940*/  LDL.LU R6, [R1+0x72c0] ;  /* 0x0072c00001067983 */ /* 0x000ee80000300800 */
[----:B------:R-:W3:Y:S04]  /*1e3950*/  LDL.LU R36, [R1+0x72b4] ;  /* 0x0072b40001247983 */ /* 0x000ee80000300800 */
[----:B------:R-:W3:Y:S04]  /*1e3960*/  LDL.LU R78, [R1+0x72c8] ;  /* 0x0072c800014e7983 */ /* 0x000ee80000300800 */
[----:B------:R-:W-:Y:S01]  /*1e3970*/  LDGSTS.E [R5+0x3f380], desc[UR40][R76.64], P3 ;  /* 0x3f3800004c057fae */ /* 0x000fe200099a1028 */
[----:B--2---:R-:W-:Y:S01]  /*1e3980*/  IMAD.X R68, R68, 0x1, R2, P2 ;  /* 0x0000000144447824 */ /* 0x004fe200010e0602 */
[----:B-1----:R-:W-:-:S04]  /*1e3990*/  IADD3 R35, P2, PT, R35, R241, RZ ;  /* 0x000000f123237210 */ /* 0x002fc80007f5e0ff */
[----:B------:R1:W-:Y:S01]  /*1e39a0*/  STL [R1+0x729c], R68 ;  /* 0x00729c4401007387 */ /* 0x0003e20000100800 */
[----:B----4-:R-:W-:-:S03]  /*1e39b0*/  IMAD.X R4, R4, 0x1, R2, P5 ;  /* 0x0000000104047824 */ /* 0x010fc600028e0602 */
[----:B------:R-:W2:Y:S04]  /*1e39c0*/  LDL.LU R77, [R1+0x72bc] ;  /* 0x0072bc00014d7983 */ /* 0x000ea80000300800 */
[----:B------:R4:W-:Y:S04]  /*1e39d0*/  STL [R1+0x72b0], R35 ;  /* 0x0072b02301007387 */ /* 0x0009e80000100800 */
[----:B------:R-:W2:Y:S01]  /*1e39e0*/  LDL.LU R76, [R1+0x72d0] ;  /* 0x0072d000014c7983 */ /* 0x000ea20000300800 */
[----:B---3--:R-:W-:-:S03]  /*1e39f0*/  IADD3 R34, P5, PT, R34, R241, RZ ;  /* 0x000000f122227210 */ /* 0x008fc60007fbe0ff */
[----:B------:R-:W-:Y:S04]  /*1e3a00*/  STL [R1+0x72a4], R4 ;  /* 0x0072a40401007387 */ /* 0x000fe80000100800 */
[----:B-1----:R-:W3:Y:S04]  /*1e3a10*/  LDL.LU R68, [R1+0x72c4] ;  /* 0x0072c40001447983 */ /* 0x002ee80000300800 */
[----:B----4-:R-:W4:Y:S04]  /*1e3a20*/  LDL.LU R35, [R1+0x72d8] ;  /* 0x0072d80001237983 */ /* 0x010f280000300800 */
[----:B------:R1:W-:Y:S04]  /*1e3a30*/  STL [R1+0x72b8], R34 ;  /* 0x0072b82201007387 */ /* 0x0003e80000100800 */
[----:B-1----:R-:W4:Y:S04]  /*1e3a40*/  LDL.LU R34, [R1+0x72cc] ;  /* 0x0072cc0001227983 */ /* 0x002f280000300800 */
[----:B------:R-:W4:Y:S01]  /*1e3a50*/  LDL.LU R5, [R1+0x72e0] ;  /* 0x0072e00001057983 */ /* 0x000f220000300800 */
[----:B------:R-:W-:Y:S01]  /*1e3a60*/  VIADD R4, R37, UR10 ;  /* 0x0000000a25047c36 */ /* 0x000fe20008000000 */
[----:B------:R-:W-:-:S02]  /*1e3a70*/  IADD3.X R7, PT, PT, R7, R2, RZ, P2, !PT ;  /* 0x0000000207077210 */ /* 0x000fc400017fe4ff */
[----:B------:R-:W-:Y:S01]  /*1e3a80*/  IADD3 R6, P2, PT, R6, R241, RZ ;  /* 0x000000f106067210 */ /* 0x000fe20007f5e0ff */
[----:B------:R-:W-:-:S04]  /*1e3a90*/  IMAD.X R36, R36, 0x1, R2, P5 ;  /* 0x0000000124247824 */ /* 0x000fc800028e0602 */
[----:B------:R1:W-:Y:S01]  /*1e3aa0*/  STL [R1+0x72c0], R6 ;  /* 0x0072c00601007387 */ /* 0x0003e20000100800 */
[----:B------:R-:W-:-:S03]  /*1e3ab0*/  IADD3 R78, P5, PT, R78, R241, RZ ;  /* 0x000000f14e4e7210 */ /* 0x000fc60007fbe0ff */
[----:B------:R1:W-:Y:S02]  /*1e3ac0*/  STL [R1+0x72ac], R7 ;  /* 0x0072ac0701007387 */ /* 0x0003e40000100800 */
[----:B-1----:R-:W-:Y:S02]  /*1e3ad0*/  IMAD.MOV.U32 R6, RZ, RZ, R69 ;  /* 0x000000ffff067224 */ /* 0x002fe400078e0045 */
[----:B------:R-:W4:Y:S01]  /*1e3ae0*/  LDL.LU R69, [R1+0x72d4] ;  /* 0x0072d40001457983 */ /* 0x000f220000300800 */
[----:B------:R-:W-:-:S03]  /*1e3af0*/  IMAD.MOV.U32 R7, RZ, RZ, R50 ;  /* 0x000000ffff077224 */ /* 0x000fc600078e0032 */
[----:B------:R-:W4:Y:S04]  /*1e3b00*/  LDL.LU R50, [R1+0x72e8] ;  /* 0x0072e80001327983 */ /* 0x000f280000300800 */
[----:B------:R-:W4:Y:S04]  /*1e3b10*/  LDL.LU R37, [R1+0x72dc] ;  /* 0x0072dc0001257983 */ /* 0x000f280000300800 */
[----:B------:R1:W-:Y:S04]  /*1e3b20*/  STL [R1+0x72b4], R36 ;  /* 0x0072b42401007387 */ /* 0x0003e80000100800 */
[----:B------:R1:W-:Y:S04]  /*1e3b30*/  LDGSTS.E [R4+0x400], desc[UR40][R6.64], P4 ;  /* 0x0040000006047fae */ /* 0x0003e8000a1a1028 */
[----:B-1----:R-:W4:Y:S04]  /*1e3b40*/  LDL.LU R36, [R1+0x72f0] ;  /* 0x0072f00001247983 */ /* 0x002f280000300800 */
[----:B------:R-:W-:Y:S01]  /*1e3b50*/  STL [R1+0x72c8], R78 ;  /* 0x0072c84e01007387 */ /* 0x000fe20000100800 */
[----:B------:R-:W-:Y:S01]  /*1e3b60*/  IMAD.MOV.U32 R6, RZ, RZ, R88 ;  /* 0x000000ffff067224 */ /* 0x000fe200078e0058 */
[----:B--2---:R-:W-:-:S02]  /*1e3b70*/  IADD3.X R77, PT, PT, R77, R2, RZ, P2, !PT ;  /* 0x000000024d4d7210 */ /* 0x004fc400017fe4ff */
[----:B------:R-:W-:-:S03]  /*1e3b80*/  IADD3 R76, P2, PT, R76, R241, RZ ;  /* 0x000000f14c4c7210 */ /* 0x000fc60007f5e0ff */
[----:B------:R-:W-:Y:S01]  /*1e3b90*/  STL [R1+0x72bc], R77 ;  /* 0x0072bc4d01007387 */ /* 0x000fe20000100800 */
[----:B---3--:R-:W-:-:S03]  /*1e3ba0*/  IMAD.X R68, R68, 0x1, R2, P5 ;  /* 0x0000000144447824 */ /* 0x008fc600028e0602 */
[----:B------:R-:W-:Y:S01]  /*1e3bb0*/  STL [R1+0x72d0], R76 ;  /* 0x0072d04c01007387 */ /* 0x000fe20000100800 */
[----:B----4-:R-:W-:-:S03]  /*1e3bc0*/  IADD3 R35, P5, PT, R35, R241, RZ ;  /* 0x000000f123237210 */ /* 0x010fc60007fbe0ff */
[----:B------:R1:W-:Y:S04]  /*1e3bd0*/  STL [R1+0x72c4], R68 ;  /* 0x0072c44401007387 */ /* 0x0003e80000100800 */
[----:B------:R-:W2:Y:S04]  /*1e3be0*/  LDL R88, [R1+0x83d0] ;  /* 0x0083d00001587983 */ /* 0x000ea80000100800 */
[----:B------:R3:W-:Y:S01]  /*1e3bf0*/  STL [R1+0x72d8], R35 ;  /* 0x0072d82301007387 */ /* 0x0007e20000100800 */
[----:B------:R-:W-:Y:S02]  /*1e3c00*/  IADD3.X R34, PT, PT, R34, R2, RZ, P2, !PT ;  /* 0x0000000222227210 */ /* 0x000fe400017fe4ff */
[----:B------:R-:W-:-:S03]  /*1e3c10*/  IADD3 R5, P2, PT, R5, R241, RZ ;  /* 0x000000f105057210 */ /* 0x000fc60007f5e0ff */
[----:B------:R4:W-:Y:S04]  /*1e3c20*/  STL [R1+0x72cc], R34 ;  /* 0x0072cc2201007387 */ /* 0x0009e80000100800 */
[----:B-1----:R-:W2:Y:S04]  /*1e3c30*/  LDL.LU R68, [R1+0x72e4] ;  /* 0x0072e40001447983 */ /* 0x002ea80000300800 */
[----:B------:R1:W-:Y:S04]  /*1e3c40*/  STL [R1+0x72e0], R5 ;  /* 0x0072e00501007387 */ /* 0x0003e80000100800 */
[----:B---3--:R-:W3:Y:S04]  /*1e3c50*/  LDL.LU R35, [R1+0x72f8] ;  /* 0x0072f80001237983 */ /* 0x008ee80000300800 */
[----:B----4-:R-:W4:Y:S04]  /*1e3c60*/  LDL.LU R34, [R1+0x72ec] ;  /* 0x0072ec0001227983 */ /* 0x010f280000300800 */
[----:B-1----:R-:W4:Y:S01]  /*1e3c70*/  LDL.LU R5, [R1+0x7300] ;  /* 0x0073000001057983 */ /* 0x002f220000300800 */
[----:B------:R-:W-:-:S05]  /*1e3c80*/  IMAD.MOV.U32 R7, RZ, RZ, R89 ;  /* 0x000000ffff077224 */ /* 0x000fca00078e0059 */
[----:B------:R1:W-:Y:S02]  /*1e3c90*/  LDGSTS.E [R4+0x480], desc[UR40][R6.64], P1 ;  /* 0x0048000006047fae */ /* 0x0003e400089a1028 */
[----:B-1----:R-:W-:Y:S02]  /*1e3ca0*/  IMAD.MOV.U32 R6, RZ, RZ, R71 ;  /* 0x000000ffff067224 */ /* 0x002fe400078e0047 */
[----:B------:R-:W-:Y:S02]  /*1e3cb0*/  IMAD.X R69, R69, 0x1, R2, P5 ;  /* 0x0000000145457824 */ /* 0x000fe400028e0602 */
[----:B------:R-:W-:Y:S01]  /*1e3cc0*/  IMAD.MOV.U32 R7, RZ, RZ, R70 ;  /* 0x000000ffff077224 */ /* 0x000fe200078e0046 */
[----:B------:R-:W-:Y:S02]  /*1e3cd0*/  IADD3 R50, P5, PT, R50, R241, RZ ;  /* 0x000000f132327210 */ /* 0x000fe40007fbe0ff */
[----:B------:R1:W-:Y:S01]  /*1e3ce0*/  STL [R1+0x72d4], R69 ;  /* 0x0072d44501007387 */ /* 0x0003e20000100800 */
[----:B------:R-:W-:-:S03]  /*1e3cf0*/  IADD3.X R37, PT, PT, R37, R2, RZ, P2, !PT ;  /* 0x0000000225257210 */ /* 0x000fc600017fe4ff */
[----:B------:R1:W-:Y:S04]  /*1e3d00*/  STL [R1+0x72e8], R50 ;  /* 0x0072e83201007387 */ /* 0x0003e80000100800 */
[----:B------:R1:W-:Y:S04]  /*1e3d10*/  LDGSTS.E [R4+0x500], desc[UR40][R6.64], P0 ;  /* 0x0050000006047fae */ /* 0x0003e800081a1028 */
[----:B-1----:R-:W4:Y:S04]  /*1e3d20*/  LDL R69, [R1+0x83dc] ;  /* 0x0083dc0001457983 */ /* 0x002f280000100800 */
[----:B------:R-:W4:Y:S01]  /*1e3d30*/  LDL R50, [R1+0x83d8] ;  /* 0x0083d80001327983 */ /* 0x000f220000100800 */
[----:B------:R-:W-:-:S03]  /*1e3d40*/  IADD3 R36, P2, PT, R36, R241, RZ ;  /* 0x000000f124247210 */ /* 0x000fc60007f5e0ff */
[----:B------:R1:W-:Y:S01]  /*1e3d50*/  STL [R1+0x72dc], R37 ;  /* 0x0072dc2501007387 */ /* 0x0003e20000100800 */
[----:B------:R-:W-:Y:S02]  /*1e3d60*/  IMAD.MOV.U32 R7, RZ, RZ, R75 ;  /* 0x000000ffff077224 */ /* 0x000fe400078e004b */
[----:B------:R-:W-:Y:S01]  /*1e3d70*/  IMAD.MOV.U32 R6, RZ, RZ, R40 ;  /* 0x000000ffff067224 */ /* 0x000fe200078e0028 */
[----:B------:R1:W-:Y:S04]  /*1e3d80*/  STL [R1+0x72f0], R36 ;  /* 0x0072f02401007387 */ /* 0x0003e80000100800 */
[----:B------:R-:W4:Y:S04]  /*1e3d90*/  LDL.LU R75, [R1+0x72f4] ;  /* 0x0072f400014b7983 */ /* 0x000f280000300800 */
[----:B------:R-:W4:Y:S04]  /*1e3da0*/  LDL.LU R40, [R1+0x7308] ;  /* 0x0073080001287983 */ /* 0x000f280000300800 */
[----:B-1----:R-:W4:Y:S04]  /*1e3db0*/  LDL.LU R37, [R1+0x72fc] ;  /* 0x0072fc0001257983 */ /* 0x002f280000300800 */
[----:B------:R-:W4:Y:S04]  /*1e3dc0*/  LDL.LU R36, [R1+0x7310] ;  /* 0x0073100001247983 */ /* 0x000f280000300800 */
[----:B------:R1:W-:Y:S01]  /*1e3dd0*/  LDGSTS.E [R4+0x580], desc[UR40][R6.64], P3 ;  /* 0x0058000006047fae */ /* 0x0003e200099a1028 */
[----:B--2---:R-:W-:-:S05]  /*1e3de0*/  IMAD.X R68, R68, 0x1, R2, P5 ;  /* 0x0000000144447824 */ /* 0x004fca00028e0602 */
[----:B------:R-:W-:Y:S01]  /*1e3df0*/  STL [R1+0x72e4], R68 ;  /* 0x0072e44401007387 */ /* 0x000fe20000100800 */
[----:B---3--:R-:W-:-:S03]  /*1e3e00*/  IADD3 R35, P5, PT, R35, R241, RZ ;  /* 0x000000f123237210 */ /* 0x008fc60007fbe0ff */
[----:B------:R-:W2:Y:S01]  /*1e3e10*/  LDL.LU R70, [R1+0x7358] ;  /* 0x0073580001467983 */ /* 0x000ea20000300800 */
[----:B----4-:R-:W-:Y:S02]  /*1e3e20*/  IADD3.X R34, PT, PT, R34, R2, RZ, P2, !PT ;  /* 0x0000000222227210 */ /* 0x010fe400017fe4ff */
[----:B------:R-:W-:Y:S01]  /*1e3e30*/  IADD3 R5, P2, PT, R5, R241, RZ ;  /* 0x000000f105057210 */ /* 0x000fe20007f5e0ff */
[----:B------:R-:W-:Y:S04]  /*1e3e40*/  STL [R1+0x72f8], R35 ;  /* 0x0072f82301007387 */ /* 0x000fe80000100800 */
[----:B------:R3:W-:Y:S04]  /*1e3e50*/  STL [R1+0x7300], R5 ;  /* 0x0073000501007387 */ /* 0x0007e80000100800 */
[----:B------:R4:W-:Y:S04]  /*1e3e60*/  STL [R1+0x72ec], R34 ;  /* 0x0072ec2201007387 */ /* 0x0009e80000100800 */
[----:B---3--:R-:W3:Y:S04]  /*1e3e70*/  LDL.LU R5, [R1+0x7360] ;  /* 0x0073600001057983 */ /* 0x008ee80000300800 */
[----:B------:R-:W2:Y:S04]  /*1e3e80*/  LDL.LU R35, [R1+0x7304] ;  /* 0x0073040001237983 */ /* 0x000ea80000300800 */
[----:B----4-:R-:W4:Y:S01]  /*1e3e90*/  LDL.LU R34, [R1+0x730c] ;  /* 0x00730c0001227983 */ /* 0x010f220000300800 */
[----:B-1----:R-:W-:-:S02]  /*1e3ea0*/  IMAD.MOV.U32 R6, RZ, RZ, R44 ;  /* 0x000000ffff067224 */ /* 0x002fc400078e002c */
[----:B------:R-:W-:Y:S01]  /*1e3eb0*/  IMAD.MOV.U32 R7, RZ, RZ, R196 ;  /* 0x000000ffff077224 */ /* 0x000fe200078e00c4 */
[----:B------:R-:W3:Y:S04]  /*1e3ec0*/  LDL R68, [R1+0x83e0] ;  /* 0x0083e00001447983 */ /* 0x000ee80000100800 */
[----:B------:R-:W3:Y:S04]  /*1e3ed0*/  LDL R71, [R1+0x83e4] ;  /* 0x0083e40001477983 */ /* 0x000ee80000100800 */
[----:B------:R-:W3:Y:S04]  /*1e3ee0*/  LDL.LU R44, [R1+0x7368] ;  /* 0x00736800012c7983 */ /* 0x000ee80000300800 */
[----:B------:R-:W3:Y:S04]  /*1e3ef0*/  LDL.LU R196, [R1+0x7370] ;  /* 0x0073700001c47983 */ /* 0x000ee80000300800 */
[----:B------:R1:W-:Y:S01]  /*1e3f00*/  LDGSTS.E [R4+0x1400], desc[UR40][R6.64], P4 ;  /* 0x0140000006047fae */ /* 0x0003e2000a1a1028 */
[----:B------:R-:W-:Y:S01]  /*1e3f10*/  IMAD.X R75, R75, 0x1, R2, P5 ;  /* 0x000000014b4b7824 */ /* 0x000fe200028e0602 */
[----:B------:R-:W-:-:S04]  /*1e3f20*/  IADD3 R40, P5, PT, R40, R241, RZ ;  /* 0x000000f128287210 */ /* 0x000fc80007fbe0ff */
[----:B------:R1:W-:Y:S01]  /*1e3f30*/  STL [R1+0x72f4], R75 ;  /* 0x0072f44b01007387 */ /* 0x0003e20000100800 */
[-C--:B------:R-:W-:Y:S01]  /*1e3f40*/  IADD3.X R37, PT, PT, R37, R2.reuse, RZ, P2, !PT ;  /* 0x0000000225257210 */ /* 0x080fe200017fe4ff */
[----:B-1----:R-:W-:Y:S01]  /*1e3f50*/  IMAD.MOV.U32 R6, RZ, RZ, R46 ;  /* 0x000000ffff067224 */ /* 0x002fe200078e002e */
[----:B------:R-:W-:Y:S01]  /*1e3f60*/  IADD3 R36, P2, PT, R36, R241, RZ ;  /* 0x000000f124247210 */ /* 0x000fe20007f5e0ff */
[----:B------:R-:W3:Y:S04]  /*1e3f70*/  LDL.LU R75, [R1+0x7354] ;  /* 0x00735400014b7983 */ /* 0x000ee80000300800 */
[----:B------:R1:W-:Y:S04]  /*1e3f80*/  STL [R1+0x7308], R40 ;  /* 0x0073082801007387 */ /* 0x0003e80000100800 */
[----:B-1----:R-:W3:Y:S04]  /*1e3f90*/  LDL.LU R40, [R1+0x735c] ;  /* 0x00735c0001287983 */ /* 0x002ee80000300800 */
[----:B------:R-:W3:Y:S04]  /*1e3fa0*/  LDL.LU R46, [R1+0x7364] ;  /* 0x00736400012e7983 */ /* 0x000ee80000300800 */
[----:B------:R-:W-:Y:S04]  /*1e3fb0*/  STL [R1+0x72fc], R37 ;  /* 0x0072fc2501007387 */ /* 0x000fe80000100800 */
[----:B------:R-:W3:Y:S04]  /*1e3fc0*/  LDL.LU R200, [R1+0x736c] ;  /* 0x00736c0001c87983 */ /* 0x000ee80000300800 */
[----:B------:R-:W-:Y:S04]  /*1e3fd0*/  STL [R1+0x7310], R36 ;  /* 0x0073102401007387 */ /* 0x000fe80000100800 */
[----:B------:R-:W3:Y:S01]  /*1e3fe0*/  LDL R77, [R1+0x82c8] ;  /* 0x0082c800014d7983 */ /* 0x000ee20000100800 */
[----:B--2---:R-:W-:Y:S01]  /*1e3ff0*/  IMAD.X R35, R35, 0x1, R2, P5 ;  /* 0x0000000123237824 */ /* 0x004fe200028e0602 */
[----:B----4-:R-:W-:-:S04]  /*1e4000*/  IADD3.X R34, PT, PT, R34, R2, RZ, P2, !PT ;  /* 0x0000000222227210 */ /* 0x010fc800017fe4ff */
[----:B------:R-:W-:Y:S04]  /*1e4010*/  STL [R1+0x7304], R35 ;  /* 0x0073042301007387 */ /* 0x000fe80000100800 */
[----:B------:R-:W2:Y:S04]  /*1e4020*/  LDL R76, [R1+0x82cc] ;  /* 0x0082cc00014c7983 */ /* 0x000ea80000100800 */
[----:B------:R1:W-:Y:S04]  /*1e4030*/  STL [R1+0x730c], R34 ;  /* 0x00730c2201007387 */ /* 0x0003e80000100800 */
[----:B-1----:R-:W4:Y:S01]  /*1e4040*/  LDL.LU R34, [R1+0x7378] ;  /* 0x0073780001227983 */ /* 0x002f220000300800 */
[----:B------:R-:W-:Y:S01]  /*1e4050*/  IMAD.MOV.U32 R7, RZ, RZ, R88 ;  /* 0x000000ffff077224 */ /* 0x000fe200078e0058 */
[----:B------:R-:W-:-:S02]  /*1e4060*/  IADD3 R70, P5, PT, R70, R241, RZ ;  /* 0x000000f146467210 */ /* 0x000fc40007fbe0ff */
[----:B---3--:R-:W-:Y:S01]  /*1e4070*/  IADD3 R5, P2, PT, R5, R241, RZ ;  /* 0x000000f105057210 */ /* 0x008fe20007f5e0ff */
[----:B------:R-:W3:Y:S04]  /*1e4080*/  LDL R89, [R1+0x82d0] ;  /* 0x0082d00001597983 */ /* 0x000ee80000100800 */
[----:B------:R1:W-:Y:S02]  /*1e4090*/  LDGSTS.E [R4+0x1480], desc[UR40][R6.64], P1 ;  /* 0x0148000006047fae */ /* 0x0003e400089a1028 */
[----:B-1----:R-:W-:Y:S02]  /*1e40a0*/  IMAD.MOV.U32 R6, RZ, RZ, R69 ;  /* 0x000000ffff067224 */ /* 0x002fe400078e0045 */
[----:B------:R-:W2:Y:S01]  /*1e40b0*/  LDL R69, [R1+0x82d4] ;  /* 0x0082d40001457983 */ /* 0x000ea20000100800 */
[----:B------:R-:W-:-:S03]  /*1e40c0*/  IMAD.X R75, R75, 0x1, R2, P5 ;  /* 0x000000014b4b7824 */ /* 0x000fc600028e0602 */
[----:B------:R-:W-:Y:S01]  /*1e40d0*/  STL [R1+0x7358], R70 ;  /* 0x0073584601007387 */ /* 0x000fe20000100800 */
[----:B------:R-:W-:-:S03]  /*1e40e0*/  IADD3 R44, P5, PT, R44, R241, RZ ;  /* 0x000000f12c2c7210 */ /* 0x000fc60007fbe0ff */
[----:B------:R-:W-:Y:S04]  /*1e40f0*/  STL [R1+0x7360], R5 ;  /* 0x0073600501007387 */ /* 0x000fe80000100800 */
[----:B------:R-:W-:Y:S04]  /*1e4100*/  STL [R1+0x7354], R75 ;  /* 0x0073544b01007387 */ /* 0x000fe80000100800 */
[----:B------:R-:W2:Y:S01]  /*1e4110*/  LDL.LU R78, [R1+0x7380] ;  /* 0x00738000014e7983 */ /* 0x000ea20000300800 */
[----:B------:R-:W-:Y:S01]  /*1e4120*/  IADD3.X R40, PT, PT, R40, R2, RZ, P2, !PT ;  /* 0x0000000228287210 */ /* 0x000fe200017fe4ff */
[----:B------:R-:W-:Y:S01]  /*1e4130*/  IMAD.MOV.U32 R7, RZ, RZ, R50 ;  /* 0x000000ffff077224 */ /* 0x000fe200078e0032 */
[----:B------:R-:W-:Y:S01]  /*1e4140*/  IADD3 R196, P2, PT, R196, R241, RZ ;  /* 0x000000f1c4c47210 */ /* 0x000fe20007f5e0ff */
[----:B------:R-:W3:Y:S01]  /*1e4150*/  LDL.LU R37, [R1+0x7374] ;  /* 0x0073740001257983 */ /* 0x000ee20000300800 */
[----:B------:R-:W-:-:S03]  /*1e4160*/  IMAD.X R46, R46, 0x1, R2, P5 ;  /* 0x000000012e2e7824 */ /* 0x000fc600028e0602 */
[----:B------:R-:W3:Y:S04]  /*1e4170*/  LDL.LU R36, [R1+0x7388] ;  /* 0x0073880001247983 */ /* 0x000ee80000300800 */
[----:B------:R-:W3:Y:S04]  /*1e4180*/  LDL.LU R35, [R1+0x737c] ;  /* 0x00737c0001237983 */ /* 0x000ee80000300800 */
[----:B------:R-:W3:Y:S04]  /*1e4190*/  LDL R88, [R1+0x82d8] ;  /* 0x0082d80001587983 */ /* 0x000ee80000100800 */
[----:B------:R-:W3:Y:S04]  /*1e41a0*/  LDL R50, [R1+0x82dc] ;  /* 0x0082dc0001327983 */ /* 0x000ee80000100800 */
[----:B------:R-:W-:Y:S04]  /*1e41b0*/  STL [R1+0x7368], R44 ;  /* 0x0073682c01007387 */ /* 0x000fe80000100800 */
[----:B------:R-:W-:Y:S04]  /*1e41c0*/  STL [R1+0x735c], R40 ;  /* 0x00735c2801007387 */ /* 0x000fe80000100800 */
[----:B------:R-:W-:Y:S04]  /*1e41d0*/  STL [R1+0x7370], R196 ;  /* 0x007370c401007387 */ /* 0x000fe80000100800 */
[----:B------:R1:W-:Y:S01]  /*1e41e0*/  LDGSTS.E [R4+0x1500], desc[UR40][R6.64], P0 ;  /* 0x0150000006047fae */ /* 0x0003e200081a1028 */
[----:B----4-:R-:W-:-:S05]  /*1e41f0*/  IADD3 R34, P5, PT, R34, R241, RZ ;  /* 0x000000f122227210 */ /* 0x010fca0007fbe0ff */
[----:B------:R4:W-:Y:S04]  /*1e4200*/  STL [R1+0x7378], R34 ;  /* 0x0073782201007387 */ /* 0x0009e80000100800 */
[----:B----4-:R-:W4:Y:S01]  /*1e4210*/  LDL.LU R34, [R1+0x7390] ;  /* 0x0073900001227983 */ /* 0x010f220000300800 */
[----:B------:R-:W-:Y:S01]  /*1e4220*/  IADD3.X R200, PT, PT, R200, R2, RZ, P2, !PT ;  /* 0x00000002c8c87210 */ /* 0x000fe200017fe4ff */
[----:B-1----:R-:W-:Y:S02]  /*1e4230*/  IMAD.MOV.U32 R6, RZ, RZ, R71 ;  /* 0x000000ffff067224 */ /* 0x002fe400078e0047 */
[----:B------:R-:W-:Y:S01]  /*1e4240*/  IMAD.MOV.U32 R7, RZ, RZ, R68 ;  /* 0x000000ffff077224 */ /* 0x000fe200078e0044 */
[----:B------:R-:W4:Y:S04]  /*1e4250*/  LDL R71, [R1+0x82e4] ;  /* 0x0082e40001477983 */ /* 0x000f280000100800 */
[----:B------:R-:W4:Y:S04]  /*1e4260*/  LDL R68, [R1+0x82e0] ;  /* 0x0082e00001447983 */ /* 0x000f280000100800 */
[----:B------:R-:W-:Y:S04]  /*1e4270*/  STL [R1+0x7364], R46 ;  /* 0x0073642e01007387 */ /* 0x000fe80000100800 */
[----:B------:R-:W-:Y:S04]  /*1e4280*/  STL [R1+0x736c], R200 ;  /* 0x00736cc801007387 */ /* 0x000fe80000100800 */
[----:B------:R1:W-:Y:S01]  /*1e4290*/  LDGSTS.E [R4+0x1580], desc[UR40][R6.64], P3 ;  /* 0x0158000006047fae */ /* 0x0003e200099a1028 */
[----:B--2---:R-:W-:Y:S01]  /*1e42a0*/  IADD3 R78, P2, PT, R78, R241, RZ ;  /* 0x000000f14e4e7210 */ /* 0x004fe20007f5e0ff */
[----:B---3--:R-:W-:-:S04]  /*1e42b0*/  IMAD.X R37, R37, 0x1, R2, P5 ;  /* 0x0000000125257824 */ /* 0x008fc800028e0602 */
[----:B------:R2:W-:Y:S01]  /*1e42c0*/  STL [R1+0x7380], R78 ;  /* 0x0073804e01007387 */ /* 0x0005e20000100800 */
[----:B------:R-:W-:-:S03]  /*1e42d0*/  IADD3 R36, P5, PT, R36, R241, RZ ;  /* 0x000000f124247210 */ /* 0x000fc60007fbe0ff */
[----:B------:R-:W3:Y:S01]  /*1e42e0*/  LDL.LU R79, [R1+0x7384] ;  /* 0x00738400014f7983 */ /* 0x000ee20000300800 */
[----:B-1----:R-:W-:Y:S01]  /*1e42f0*/  IMAD.MOV.U32 R7, RZ, RZ, R77 ;  /* 0x000000ffff077224 */ /* 0x002fe200078e004d */
[----:B------:R-:W-:Y:S02]  /*1e4300*/  IADD3.X R35, PT, PT, R35, R2, RZ, P2, !PT ;  /* 0x0000000223237210 */ /* 0x000fe400017fe4ff */
[----:B--2---:R-:W2:Y:S04]  /*1e4310*/  LDL.LU R78, [R1+0x7398] ;  /* 0x00739800014e7983 */ /* 0x004ea80000300800 */
[----:B------:R-:W2:Y:S04]  /*1e4320*/  LDL.LU R77, [R1+0x738c] ;  /* 0x00738c00014d7983 */ /* 0x000ea80000300800 */
[----:B------:R1:W-:Y:S01]  /*1e4330*/  STL [R1+0x7374], R37 ;  /* 0x0073742501007387 */ /* 0x0003e20000100800 */
[----:B------:R-:W-:-:S05]  /*1e4340*/  IMAD.MOV.U32 R6, RZ, RZ, R76 ;  /* 0x000000ffff067224 */ /* 0x000fca00078e004c */
[----:B------:R4:W-:Y:S04]  /*1e4350*/  LDGSTS.E [R4+0x2400], desc[UR40][R6.64], P4 ;  /* 0x0240000006047fae */ /* 0x0009e8000a1a1028 */
[----:B-1----:R-:W2:Y:S04]  /*1e4360*/  LDL.LU R37, [R1+0x73a0] ;  /* 0x0073a00001257983 */ /* 0x002ea80000300800 */
[----:B------:R1:W-:Y:S04]  /*1e4370*/  STL [R1+0x7388], R36 ;  /* 0x0073882401007387 */ /* 0x0003e80000100800 */
[----:B-1----:R-:W2:Y:S04]  /*1e4380*/  LDL.LU R36, [R1+0x7394] ;  /* 0x0073940001247983 */ /* 0x002ea80000300800 */
[----:B------:R-:W-:Y:S04]  /*1e4390*/  STL [R1+0x737c], R35 ;  /* 0x00737c2301007387 */ /* 0x000fe80000100800 */
[----:B------:R-:W2:Y:S01]  /*1e43a0*/  LDL.LU R76, [R1+0x73a8] ;  /* 0x0073a800014c7983 */ /* 0x000ea20000300800 */
[----:B----4-:R-:W-:-:S05]  /*1e43b0*/  IADD3 R34, P2, PT, R34, R241, RZ ;  /* 0x000000f122227210 */ /* 0x010fca0007f5e0ff */
[----:B------:R1:W-:Y:S04]  /*1e43c0*/  STL [R1+0x7390], R34 ;  /* 0x0073902201007387 */ /* 0x0003e80000100800 */
[----:B-1----:R-:W4:Y:S01]  /*1e43d0*/  LDL.LU R34, [R1+0x739c] ;  /* 0x00739c0001227983 */ /* 0x002f220000300800 */
[----:B------:R-:W-:Y:S02]  /*1e43e0*/  IMAD.MOV.U32 R6, RZ, RZ, R69 ;  /* 0x000000ffff067224 */ /* 0x000fe400078e0045 */
[----:B------:R-:W-:Y:S01]  /*1e43f0*/  IMAD.MOV.U32 R7, RZ, RZ, R89 ;  /* 0x000000ffff077224 */ /* 0x000fe200078e0059 */
[----:B------:R-:W4:Y:S04]  /*1e4400*/  LDL.LU R35, [R1+0x73b0] ;  /* 0x0073b00001237983 */ /* 0x000f280000300800 */
[----:B------:R-:W4:Y:S04]  /*1e4410*/  LDL R203, [R1+0x81c8] ;  /* 0x0081c80001cb7983 */ /* 0x000f280000100800 */
[----:B------:R-:W4:Y:S04]  /*1e4420*/  LDL R199, [R1+0x81cc] ;  /* 0x0081cc0001c77983 */ /* 0x000f280000100800 */
[----:B------:R-:W4:Y:S01]  /*1e4430*/  LDL R89, [R1+0x81d0] ;  /* 0x0081d00001597983 */ /* 0x000f220000100800 */
[----:B---3--:R-:W-:-:S03]  /*1e4440*/  IMAD.X R79, R79, 0x1, R2, P5 ;  /* 0x000000014f4f7824 */ /* 0x008fc600028e0602 */
[----:B------:R-:W3:Y:S04]  /*1e4450*/  LDL R69, [R1+0x81d4] ;  /* 0x0081d40001457983 */ /* 0x000ee80000100800 */
[----:B------:R1:W-:Y:S01]  /*1e4460*/  LDGSTS.E [R4+0x2480], desc[UR40][R6.64], P1 ;  /* 0x0248000006047fae */ /* 0x0003e200089a1028 */
[----:B--2---:R-:W-:Y:S02]  /*1e4470*/  IADD3 R78, P5, PT, R78, R241, RZ ;  /* 0x000000f14e4e7210 */ /* 0x004fe40007fbe0ff */
[----:B------:R-:W-:Y:S01]  /*1e4480*/  IADD3.X R77, PT, PT, R77, R2, RZ, P2, !PT ;  /* 0x000000024d4d7210 */ /* 0x000fe200017fe4ff */
[----:B------:R-:W-:Y:S04]  /*1e4490*/  STL [R1+0x7384], R79 ;  /* 0x0073844f01007387 */ /* 0x000fe80000100800 */
[----:B------:R-:W-:Y:S01]  /*1e44a0*/  STL [R1+0x7398], R78 ;  /* 0x0073984e01007387 */ /* 0x000fe20000100800 */
[----:B-1----:R-:W-:-:S03]  /*1e44b0*/  IMAD.MOV.U32 R6, RZ, RZ, R50 ;  /* 0x000000ffff067224 */ /* 0x002fc600078e0032 */
[----:B------:R-:W-:Y:S01]  /*1e44c0*/  STL [R1+0x738c], R77 ;  /* 0x00738c4d01007387 */ /* 0x000fe20000100800 */
[----:B------:R-:W-:-:S05]  /*1e44d0*/  IADD3 R37, P2, PT, R37, R241, RZ ;  /* 0x000000f125257210 */ /* 0x000fca0007f5e0ff */
[----:B------:R1:W-:Y:S04]  /*1e44e0*/  STL [R1+0x73a0], R37 ;  /* 0x0073a02501007387 */ /* 0x0003e80000100800 */
[----:B------:R-:W2:Y:S01]  /*1e44f0*/  LDL.LU R50, [R1+0x73a4] ;  /* 0x0073a40001327983 */ /* 0x000ea20000300800 */
[----:B------:R-:W-:-:S03]  /*1e4500*/  IMAD.X R36, R36, 0x1, R2, P5 ;  /* 0x0000000124247824 */ /* 0x000fc600028e0602 */
[----:B-1----:R-:W3:Y:S04]  /*1e4510*/  LDL.LU R37, [R1+0x73b8] ;  /* 0x0073b80001257983 */ /* 0x002ee80000300800 */
[----:B------:R1:W-:Y:S04]  /*1e4520*/  STL [R1+0x7394], R36 ;  /* 0x0073942401007387 */ /* 0x0003e80000100800 */
[----:B-1----:R-:W3:Y:S01]  /*1e4530*/  LDL.LU R36, [R1+0x73ac] ;  /* 0x0073ac0001247983 */ /* 0x002ee20000300800 */
[----:B----4-:R-:W-:-:S05]  /*1e4540*/  IADD3.X R34, PT, PT, R34, R2, RZ, P2, !PT ;  /* 0x0000000222227210 */ /* 0x010fca00017fe4ff */
[----:B------:R1:W-:Y:S04]  /*1e4550*/  STL [R1+0x739c], R34 ;  /* 0x00739c2201007387 */ /* 0x0003e80000100800 */
[----:B-1----:R-:W4:Y:S01]  /*1e4560*/  LDL.LU R34, [R1+0x73c0] ;  /* 0x0073c00001227983 */ /* 0x002f220000300800 */
[-C--:B------:R-:W-:Y:S01]  /*1e4570*/  IADD3 R76, P5, PT, R76, R241.reuse, RZ ;  /* 0x000000f14c4c7210 */ /* 0x080fe20007fbe0ff */
[----:B------:R-:W-:Y:S01]  /*1e4580*/  IMAD.MOV.U32 R7, RZ, RZ, R88 ;  /* 0x000000ffff077224 */ /* 0x000fe200078e0058 */
[----:B------:R-:W-:-:S03]  /*1e4590*/  IADD3 R35, P2, PT, R35, R241, RZ ;  /* 0x000000f123237210 */ /* 0x000fc60007f5e0ff */
[----:B------:R1:W-:Y:S04]  /*1e45a0*/  STL [R1+0x73a8], R76 ;  /* 0x0073a84c01007387 */ /* 0x0003e80000100800 */
[----:B------:R-:W4:Y:S04]  /*1e45b0*/  LDL R79, [R1+0x81d8] ;  /* 0x0081d800014f7983 */ /* 0x000f280000100800 */
[----:B------:R-:W4:Y:S04]  /*1e45c0*/  LDL R88, [R1+0x81dc] ;  /* 0x0081dc0001587983 */ /* 0x000f280000100800 */
[----:B------:R-:W4:Y:S04]  /*1e45d0*/  LDL.LU R78, [R1+0x73b4] ;  /* 0x0073b400014e7983 */ /* 0x000f280000300800 */
[----:B------:R-:W4:Y:S04]  /*1e45e0*/  LDL.LU R77, [R1+0x73c8] ;  /* 0x0073c800014d7983 */ /* 0x000f280000300800 */
[----:B------:R2:W-:Y:S04]  /*1e45f0*/  STL [R1+0x73b0], R35 ;  /* 0x0073b02301007387 */ /* 0x0005e80000100800 */
[----:B-1----:R-:W4:Y:S04]  /*1e4600*/  LDL.LU R76, [R1+0x73bc] ;  /* 0x0073bc00014c7983 */ /* 0x002f280000300800 */
[----:B------:R1:W-:Y:S01]  /*1e4610*/  LDGSTS.E [R4+0x2500], desc[UR40][R6.64], P0 ;  /* 0x0250000006047fae */ /* 0x0003e200081a1028 */
[----:B--2---:R-:W-:-:S03]  /*1e4620*/  IMAD.X R50, R50, 0x1, R2, P5 ;  /* 0x0000000132327824 */ /* 0x004fc600028e0602 */
[----:B------:R-:W2:Y:S01]  /*1e4630*/  LDL.LU R35, [R1+0x73d0] ;  /* 0x0073d00001237983 */ /* 0x000ea20000300800 */
[----:B---3--:R-:W-:Y:S01]  /*1e4640*/  IADD3 R37, P5, PT, R37, R241, RZ ;  /* 0x000000f125257210 */ /* 0x008fe20007fbe0ff */
[----:B-1----:R-:W-:Y:S02]  /*1e4650*/  IMAD.MOV.U32 R6, RZ, RZ, R71 ;  /* 0x000000ffff067224 */ /* 0x002fe400078e0047 */
[----:B------:R-:W-:Y:S01]  /*1e4660*/  IMAD.MOV.U32 R7, RZ, RZ, R68 ;  /* 0x000000ffff077224 */ /* 0x000fe200078e0044 */
[----:B------:R-:W3:Y:S04]  /*1e4670*/  LDL R71, [R1+0x81e4] ;  /* 0x0081e40001477983 */ /* 0x000ee80000100800 */
[----:B------:R-:W3:Y:S01]  /*1e4680*/  LDL R68, [R1+0x81e0] ;  /* 0x0081e00001447983 */ /* 0x000ee20000100800 */
[----:B------:R-:W-:-:S03]  /*1e4690*/  IADD3.X R36, PT, PT, R36, R2, RZ, P2, !PT ;  /* 0x0000000224247210 */ /* 0x000fc600017fe4ff */
[----:B------:R1:W-:Y:S04]  /*1e46a0*/  STL [R1+0x73a4], R50 ;  /* 0x0073a43201007387 */ /* 0x0003e80000100800 */
[----:B------:R2:W-:Y:S04]  /*1e46b0*/  LDGSTS.E [R4+0x2580], desc[UR40][R6.64], P3 ;  /* 0x0258000006047fae */ /* 0x0005e800099a1028 */
[----:B-1----:R-:W3:Y:S04]  /*1e46c0*/  LDL.LU R50, [R1+0x73c4] ;  /* 0x0073c40001327983 */ /* 0x002ee80000300800 */
[----:B------:R1:W-:Y:S04]  /*1e46d0*/  STL [R1+0x73b8], R37 ;  /* 0x0073b82501007387 */ /* 0x0003e80000100800 */
[----:B-1----:R-:W3:Y:S04]  /*1e46e0*/  LDL.LU R37, [R1+0x73d8] ;  /* 0x0073d80001257983 */ /* 0x002ee80000300800 */
[----:B------:R1:W-:Y:S04]  /*1e46f0*/  STL [R1+0x73ac], R36 ;  /* 0x0073ac2401007387 */ /* 0x0003e80000100800 */
[----:B-1----:R-:W3:Y:S01]  /*1e4700*/  LDL.LU R36, [R1+0x73cc] ;  /* 0x0073cc0001247983 */ /* 0x002ee20000300800 */
[----:B----4-:R-:W-:-:S05]  /*1e4710*/  IADD3 R34, P2, PT, R34, R241, RZ ;  /* 0x000000f122227210 */ /* 0x010fca0007f5e0ff */
[----:B------:R1:W-:Y:S04]  /*1e4720*/  STL [R1+0x73c0], R34 ;  /* 0x0073c02201007387 */ /* 0x0003e80000100800 */
[----:B-1----:R-:W4:Y:S01]  /*1e4730*/  LDL.LU R34, [R1+0x73e0] ;  /* 0x0073e00001227983 */ /* 0x002f220000300800 */
[----:B------:R-:W-:Y:S01]  /*1e4740*/  IMAD.X R78, R78, 0x1, R2, P5 ;  /* 0x000000014e4e7824 */ /* 0x000fe200028e0602 */
[----:B------:R-:W-:-:S04]  /*1e4750*/  IADD3 R77, P5, PT, R77, R241, RZ ;  /* 0x000000f14d4d7210 */ /* 0x000fc80007fbe0ff */
[----:B------:R1:W-:Y:S04]  /*1e4760*/  STL [R1+0x73b4], R78 ;  /* 0x0073b44e01007387 */ /* 0x0003e80000100800 */
[----:B------:R2:W-:Y:S01]  /*1e4770*/  STL [R1+0x73c8], R77 ;  /* 0x0073c84d01007387 */ /* 0x0005e20000100800 */
[----:B------:R-:W-:-:S03]  /*1e4780*/  IADD3.X R76, PT, PT, R76, R2, RZ, P2, !PT ;  /* 0x000000024c4c7210 */ /* 0x000fc600017fe4ff */
[----:B-1----:R-:W4:Y:S01]  /*1e4790*/  LDL.LU R78, [R1+0x73d4] ;  /* 0x0073d400014e7983 */ /* 0x002f220000300800 */
[----:B--2---:R-:W-:-:S03]  /*1e47a0*/  IADD3 R35, P2, PT, R35, R241, RZ ;  /* 0x000000f123237210 */ /* 0x004fc60007f5e0ff */
[----:B------:R1:W-:Y:S04]  /*1e47b0*/  STL [R1+0x73bc], R76 ;  /* 0x0073bc4c01007387 */ /* 0x0003e80000100800 */
[----:B------:R-:W2:Y:S04]  /*1e47c0*/  LDL.LU R77, [R1+0x73e8] ;  /* 0x0073e800014d7983 */ /* 0x000ea80000300800 */
[----:B------:R1:W-:Y:S04]  /*1e47d0*/  STL [R1+0x73d0], R35 ;  /* 0x0073d02301007387 */ /* 0x0003e80000100800 */
[----:B-1----:R-:W2:Y:S01]  /*1e47e0*/  LDL.LU R76, [R1+0x73dc] ;  /* 0x0073dc00014c7983 */ /* 0x002ea20000300800 */
[----:B------:R-:W-:-:S03]  /*1e47f0*/  IMAD.MOV.U32 R6, RZ, RZ, R199 ;  /* 0x000000ffff067224 */ /* 0x000fc600078e00c7 */
[----:B------:R-:W2:Y:S01]  /*1e4800*/  LDL.LU R35, [R1+0x73f0] ;  /* 0x0073f00001237983 */ /* 0x000ea20000300800 */
[----:B------:R-:W-:-:S05]  /*1e4810*/  IMAD.MOV.U32 R7, RZ, RZ, R203 ;  /* 0x000000ffff077224 */ /* 0x000fca00078e00cb */
[----:B------:R1:W-:Y:S01]  /*1e4820*/  LDGSTS.E [R4+0x3400], desc[UR40][R6.64], P4 ;  /* 0x0340000006047fae */ /* 0x0003e2000a1a1028 */
[----:B---3--:R-:W-:-:S05]  /*1e4830*/  IMAD.X R50, R50, 0x1, R2, P5 ;  /* 0x0000000132327824 */ /* 0x008fca00028e0602 */
[----:B------:R3:W-:Y:S01]  /*1e4840*/  STL [R1+0x73c4], R50 ;  /* 0x0073c43201007387 */ /* 0x0007e20000100800 */
[----:B------:R-:W-:-:S03]  /*1e4850*/  IADD3 R37, P5, PT, R37, R241, RZ ;  /* 0x000000f125257210 */ /* 0x000fc60007fbe0ff */
[----:B---3--:R-:W3:Y:S04]  /*1e4860*/  LDL.LU R50, [R1+0x73e4] ;  /* 0x0073e40001327983 */ /* 0x008ee80000300800 */
[----:B------:R1:W-:Y:S01]  /*1e4870*/  STL [R1+0x73d8], R37 ;  /* 0x0073d82501007387 */ /* 0x0003e20000100800 */
[----:B------:R-:W-:-:S03]  /*1e4880*/  IADD3.X R36, PT, PT, R36, R2, RZ, P2, !PT ;  /* 0x0000000224247210 */ /* 0x000fc600017fe4ff */
[----:B-1----:R-:W3:Y:S04]  /*1e4890*/  LDL.LU R37, [R1+0x73f8] ;  /* 0x0073f80001257983 */ /* 0x002ee80000300800 */
[----:B------:R-:W-:Y:S01]  /*1e48a0*/  STL [R1+0x73cc], R36 ;  /* 0x0073cc2401007387 */ /* 0x000fe20000100800 */
[----:B------:R-:W-:Y:S02]  /*1e48b0*/  IMAD.MOV.U32 R6, RZ, RZ, R69 ;  /* 0x000000ffff067224 */ /* 0x000fe400078e0045 */
[----:B------:R-:W-:-:S05]  /*1e48c0*/  IMAD.MOV.U32 R7, RZ, RZ, R89 ;  /* 0x000000ffff077224 */ /* 0x000fca00078e0059 */
[----:B------:R1:W-:Y:S01]  /*1e48d0*/  LDGSTS.E [R4+0x3480], desc[UR40][R6.64], P1 ;  /* 0x0348000006047fae */ /* 0x0003e200089a1028 */
[----:B----4-:R-:W-:-:S05]  /*1e48e0*/  IADD3 R34, P2, PT, R34, R241, RZ ;  /* 0x000000f122227210 */ /* 0x010fca0007f5e0ff */
[----:B------:R4:W-:Y:S04]  /*1e48f0*/  STL [R1+0x73e0], R34 ;  /* 0x0073e02201007387 */ /* 0x0009e80000100800 */
[----:B----4-:R-:W4:Y:S04]  /*1e4900*/  LDL.LU R34, [R1+0x73ec] ;  /* 0x0073ec0001227983 */ /* 0x010f280000300800 */
[----:B------:R-:W4:Y:S04]  /*1e4910*/  LDL R89, [R1+0x80d0] ;  /* 0x0080d00001597983 */ /* 0x000f280000100800 */
[----:B------:R-:W4:Y:S04]  /*1e4920*/  LDL R69, [R1+0x80d4] ;  /* 0x0080d40001457983 */ /* 0x000f280000100800 */
[----:B------:R-:W4:Y:S01]  /*1e4930*/  LDL.LU R36, [R1+0x7400] ;  /* 0x0074000001247983 */ /* 0x000f220000300800 */
[----:B------:R-:W-:Y:S01]  /*1e4940*/  IMAD.X R78, R78, 0x1, R2, P5 ;  /* 0x000000014e4e7824 */ /* 0x000fe200028e0602 */
[----:B--2---:R-:W-:-:S04]  /*1e4950*/  IADD3 R77, P5, PT, R77, R241, RZ ;  /* 0x000000f14d4d7210 */ /* 0x004fc80007fbe0ff */
[----:B------:R-:W-:Y:S01]  /*1e4960*/  STL [R1+0x73d4], R78 ;  /* 0x0073d44e01007387 */ /* 0x000fe20000100800 */
[----:B------:R-:W-:-:S03]  /*1e4970*/  IADD3.X R76, PT, PT, R76, R2, RZ, P2, !PT ;  /* 0x000000024c4c7210 */ /* 0x000fc600017fe4ff */
[----:B------:R2:W-:Y:S01]  /*1e4980*/  STL [R1+0x73e8], R77 ;  /* 0x0073e84d01007387 */ /* 0x0005e20000100800 */
[----:B------:R-:W-:Y:S01]  /*1e4990*/  IADD3 R35, P2, PT, R35, R241, RZ ;  /* 0x000000f123237210 */ /* 0x000fe20007f5e0ff */
[----:B-1----:R-:W-:Y:S02]  /*1e49a0*/  IMAD.MOV.U32 R7, RZ, RZ, R79 ;  /* 0x000000ffff077224 */ /* 0x002fe400078e004f */
[----:B--2---:R-:W2:Y:S04]  /*1e49b0*/  LDL R77, [R1+0x80d8] ;  /* 0x0080d800014d7983 */ /* 0x004ea80000100800 */
[----:B------:R1:W-:Y:S01]  /*1e49c0*/  STL [R1+0x73f0], R35 ;  /* 0x0073f02301007387 */ /* 0x0003e20000100800 */
[----:B------:R-:W-:-:S03]  /*1e49d0*/  IMAD.MOV.U32 R6, RZ, RZ, R88 ;  /* 0x000000ffff067224 */ /* 0x000fc600078e0058 */
[----:B------:R-:W-:Y:S04]  /*1e49e0*/  STL [R1+0x73dc], R76 ;  /* 0x0073dc4c01007387 */ /* 0x000fe80000100800 */
[----:B------:R3:W-:Y:S04]  /*1e49f0*/  LDGSTS.E [R4+0x3500], desc[UR40][R6.64], P0 ;  /* 0x0350000006047fae */ /* 0x0007e800081a1028 */
[----:B-1----:R-:W2:Y:S04]  /*1e4a00*/  LDL R35, [R1+0x80dc] ;  /* 0x0080dc0001237983 */ /* 0x002ea80000100800 */
[----:B------:R-:W2:Y:S01]  /*1e4a10*/  LDL.LU R199, [R1+0x73f4] ;  /* 0x0073f40001c77983 */ /* 0x000ea20000300800 */
[----:B---3--:R-:W-:-:S03]  /*1e4a20*/  IMAD.X R50, R50, 0x1, R2, P5 ;  /* 0x0000000132327824 */ /* 0x008fc600028e0602 */
[----:B------:R-:W3:Y:S04]  /*1e4a30*/  LDL.LU R79, [R1+0x7408] ;  /* 0x00740800014f7983 */ /* 0x000ee80000300800 */
[----:B------:R-:W-:Y:S04]  /*1e4a40*/  STL [R1+0x73e4], R50 ;  /* 0x0073e43201007387 */ /* 0x000fe80000100800 */
[----:B------:R-:W3:Y:S01]  /*1e4a50*/  LDL.LU R78, [R1+0x73fc] ;  /* 0x0073fc00014e7983 */ /* 0x000ee20000300800 */
[----:B------:R-:W-:Y:S01]  /*1e4a60*/  IADD3 R37, P5, PT, R37, R241, RZ ;  /* 0x000000f125257210 */ /* 0x000fe20007fbe0ff */
[----:B------:R-:W-:-:S04]  /*1e4a70*/  IMAD.MOV.U32 R6, RZ, RZ, R71 ;  /* 0x000000ffff067224 */ /* 0x000fc800078e0047 */
[----:B------:R-:W-:Y:S01]  /*1e4a80*/  STL [R1+0x73f8], R37 ;  /* 0x0073f82501007387 */ /* 0x000fe20000100800 */
[----:B----4-:R-:W-:-:S05]  /*1e4a90*/  IADD3.X R34, PT, PT, R34, R2, RZ, P2, !PT ;  /* 0x0000000222227210 */ /* 0x010fca00017fe4ff */
[----:B------:R1:W-:Y:S01]  /*1e4aa0*/  STL [R1+0x73ec], R34 ;  /* 0x0073ec2201007387 */ /* 0x0003e20000100800 */
[----:B------:R-:W-:-:S03]  /*1e4ab0*/  IADD3 R36, P2, PT, R36, R241, RZ ;  /* 0x000000f124247210 */ /* 0x000fc60007f5e0ff */
[----:B-1----:R-:W4:Y:S04]  /*1e4ac0*/  LDL.LU R34, [R1+0x7410] ;  /* 0x0074100001227983 */ /* 0x002f280000300800 */
[----:B------:R-:W4:Y:S04]  /*1e4ad0*/  LDL.LU R71, [R1+0x7458] ;  /* 0x0074580001477983 */ /* 0x000f280000300800 */
[----:B------:R-:W4:Y:S04]  /*1e4ae0*/  LDL.LU R50, [R1+0x7460] ;  /* 0x0074600001327983 */ /* 0x000f280000300800 */
[----:B------:R1:W-:Y:S04]  /*1e4af0*/  STL [R1+0x7400], R36 ;  /* 0x0074002401007387 */ /* 0x0003e80000100800 */
[----:B------:R-:W4:Y:S04]  /*1e4b00*/  LDL.LU R37, [R1+0x7404] ;  /* 0x0074040001257983 */ /* 0x000f280000300800 */
[----:B-1----:R-:W4:Y:S01]  /*1e4b10*/  LDL.LU R36, [R1+0x740c] ;  /* 0x00740c0001247983 */ /* 0x002f220000300800 */
[----:B------:R-:W-:-:S03]  /*1e4b20*/  IMAD.MOV.U32 R7, RZ, RZ, R68 ;  /* 0x000000ffff077224 */ /* 0x000fc600078e0044 */
[----:B------:R-:W4:Y:S04]  /*1e4b30*/  LDL R76, [R1+0x80e0] ;  /* 0x0080e000014c7983 */ /* 0x000f280000100800 */
[----:B------:R1:W-:Y:S04]  /*1e4b40*/  LDGSTS.E [R4+0x3580], desc[UR40][R6.64], P3 ;  /* 0x0358000006047fae */ /* 0x0003e800099a1028 */
[----:B------:R-:W4:Y:S01]  /*1e4b50*/  LDL R88, [R1+0x80e4] ;  /* 0x0080e40001587983 */ /* 0x000f220000100800 */
[----:B--2---:R-:W-:Y:S01]  /*1e4b60*/  IMAD.X R199, R199, 0x1, R2, P5 ;  /* 0x00000001c7c77824 */ /* 0x004fe200028e0602 */
[----:B---3--:R-:W-:Y:S01]  /*1e4b70*/  IADD3 R79, P5, PT, R79, R241, RZ ;  /* 0x000000f14f4f7210 */ /* 0x008fe20007fbe0ff */
[----:B-1----:R-:W-:-:S02]  /*1e4b80*/  IMAD.MOV.U32 R6, RZ, RZ, R74 ;  /* 0x000000ffff067224 */ /* 0x002fc400078e004a */
[----:B------:R-:W-:Y:S01]  /*1e4b90*/  IMAD.MOV.U32 R7, RZ, RZ, R206 ;  /* 0x000000ffff077224 */ /* 0x000fe200078e00ce */
[----:B------:R-:W2:Y:S01]  /*1e4ba0*/  LDL.LU R74, [R1+0x7468] ;  /* 0x00746800014a7983 */ /* 0x000ea20000300800 */
[----:B------:R-:W-:-:S03]  /*1e4bb0*/  IADD3.X R78, PT, PT, R78, R2, RZ, P2, !PT ;  /* 0x000000024e4e7210 */ /* 0x000fc600017fe4ff */
[----:B------:R-:W3:Y:S04]  /*1e4bc0*/  LDL.LU R68, [R1+0x7470] ;  /* 0x0074700001447983 */ /* 0x000ee80000300800 */
[----:B------:R-:W2:Y:S04]  /*1e4bd0*/  LDL.LU R206, [R1+0x7454] ;  /* 0x0074540001ce7983 */ /* 0x000ea80000300800 */
[----:B------:R-:W3:Y:S04]  /*1e4be0*/  LDL.LU R204, [R1+0x745c] ;  /* 0x00745c0001cc7983 */ /* 0x000ee80000300800 */
[----:B------:R1:W-:Y:S04]  /*1e4bf0*/  LDGSTS.E [R4+0x4400], desc[UR40][R6.64], P4 ;  /* 0x0440000006047fae */ /* 0x0003e8000a1a1028 */
[----:B------:R-:W-:Y:S04]  /*1e4c00*/  STL [R1+0x73f4], R199 ;  /* 0x0073f4c701007387 */ /* 0x000fe80000100800 */
[----:B------:R-:W-:Y:S01]  /*1e4c10*/  STL [R1+0x7408], R79 ;  /* 0x0074084f01007387 */ /* 0x000fe20000100800 */
[----:B-1----:R-:W-:-:S02]  /*1e4c20*/  IMAD.MOV.U32 R6, RZ, RZ, R69 ;  /* 0x000000ffff067224 */ /* 0x002fc400078e0045 */
[----:B------:R-:W-:-:S05]  /*1e4c30*/  IMAD.MOV.U32 R7, RZ, RZ, R89 ;  /* 0x000000ffff077224 */ /* 0x000fca00078e0059 */
[----:B------:R1:W-:Y:S02]  /*1e4c40*/  LDGSTS.E [R4+0x4480], desc[UR40][R6.64], P1 ;  /* 0x0448000006047fae */ /* 0x0003e400089a1028 */
[----:B-1----:R-:W-:Y:S01]  /*1e4c50*/  IMAD.MOV.U32 R6, RZ, RZ, R35 ;  /* 0x000000ffff067224 */ /* 0x002fe200078e0023 */
[----:B----4-:R-:W-:-:S05]  /*1e4c60*/  IADD3 R34, P2, PT, R34, R241, RZ ;  /* 0x000000f122227210 */ /* 0x010fca0007f5e0ff */
[----:B------:R1:W-:Y:S04]  /*1e4c70*/  STL [R1+0x7410], R34 ;  /* 0x0074102201007387 */ /* 0x0003e80000100800 */
[----:B------:R-:W-:Y:S04]  /*1e4c80*/  STL [R1+0x73fc], R78 ;  /* 0x0073fc4e01007387 */ /* 0x000fe80000100800 */
[----:B------:R-:W4:Y:S01]  /*1e4c90*/  LDL R89, [R1+0x7fac] ;  /* 0x007fac0001597983 */ /* 0x000f220000100800 */
[----:B------:R-:W-:-:S03]  /*1e4ca0*/  IMAD.X R37, R37, 0x1, R2, P5 ;  /* 0x0000000125257824 */ /* 0x000fc600028e0602 */
[----:B-1----:R-:W4:Y:S04]  /*1e4cb0*/  LDL R34, [R1+0x7fa8] ;  /* 0x007fa80001227983 */ /* 0x002f280000100800 */
[----:B------:R-:W4:Y:S01]  /*1e4cc0*/  LDL.LU R199, [R1+0x7464] ;  /* 0x0074640001c77983 */ /* 0x000f220000300800 */
[----:B------:R-:W-:-:S03]  /*1e4cd0*/  IADD3.X R36, PT, PT, R36, R2, RZ, P2, !PT ;  /* 0x0000000224247210 */ /* 0x000fc600017fe4ff */
[----:B------:R-:W4:Y:S04]  /*1e4ce0*/  LDL.LU R69, [R1+0x746c] ;  /* 0x00746c0001457983 */ /* 0x000f280000300800 */
[----:B------:R-:W-:Y:S04]  /*1e4cf0*/  STL [R1+0x7404], R37 ;  /* 0x0074042501007387 */ /* 0x000fe80000100800 */
[----:B------:R-:W4:Y:S04]  /*1e4d00*/  LDL.LU R35, [R1+0x7478] ;  /* 0x0074780001237983 */ /* 0x000f280000300800 */
[----:B------:R1:W-:Y:S04]  /*1e4d10*/  STL [R1+0x740c], R36 ;  /* 0x00740c2401007387 */ /* 0x0003e80000100800 */
[----:B-1----:R-:W4:Y:S01]  /*1e4d20*/  LDL.LU R36, [R1+0x7480] ;  /* 0x0074800001247983 */ /* 0x002f220000300800 */
[----:B------:R-:W-:-:S02]  /*1e4d30*/  IADD3 R71, P5, PT, R71, R241, RZ ;  /* 0x000000f147477210 */ /* 0x000fc40007fbe0ff */
[----:B------:R-:W-:-:S03]  /*1e4d40*/  IADD3 R50, P2, PT, R50, R241, RZ ;  /* 0x000000f132327210 */ /* 0x000fc60007f5e0ff */
[----:B--2---:R-:W-:Y:S01]  /*1e4d50*/  IMAD.X R206, R206, 0x1, R2, P5 ;  /* 0x00000001cece7824 */ /* 0x004fe200028e0602 */
[-C--:B------:R-:W-:Y:S01]  /*1e4d60*/  IADD3 R74, P5, PT, R74, R241.reuse, RZ ;  /* 0x000000f14a4a7210 */ /* 0x080fe20007fbe0ff */
[----:B------:R-:W-:Y:S01]  /*1e4d70*/  IMAD.MOV.U32 R7, RZ, RZ, R77 ;  /* 0x000000ffff077224 */ /* 0x000fe200078e004d */
[----:B------:R-:W-:Y:S01]  /*1e4d80*/  STL [R1+0x7458], R71 ;  /* 0x0074584701007387 */ /* 0x000fe20000100800 */
[----:B---3--:R-:W-:Y:S02]  /*1e4d90*/  IADD3.X R204, PT, PT, R204, R2, RZ, P2, !PT ;  /* 0x00000002cccc7210 */ /* 0x008fe400017fe4ff */
[----:B------:R-:W-:Y:S01]  /*1e4da0*/  IADD3 R68, P2, PT, R68, R241, RZ ;  /* 0x000000f144447210 */ /* 0x000fe20007f5e0ff */
[----:B------:R-:W-:Y:S04]  /*1e4db0*/  STL [R1+0x7460], R50 ;  /* 0x0074603201007387 */ /* 0x000fe80000100800 */
[----:B------:R-:W-:Y:S04]  /*1e4dc0*/  STL [R1+0x7454], R206 ;  /* 0x007454ce01007387 */ /* 0x000fe80000100800 */
[----:B------:R-:W2:Y:S04]  /*1e4dd0*/  LDL R203, [R1+0x7fbc] ;  /* 0x007fbc0001cb7983 */ /* 0x000ea80000100800 */
[----:B------:R-:W-:Y:S04]  /*1e4de0*/  STL [R1+0x7468], R74 ;  /* 0x0074684a01007387 */ /* 0x000fe80000100800 */
[----:B------:R1:W-:Y:S04]  /*1e4df0*/  LDGSTS.E [R4+0x4500], desc[UR40][R6.64], P0 ;  /* 0x0450000006047fae */ /* 0x0003e800081a1028 */
[----:B------:R-:W-:Y:S04]  /*1e4e00*/  STL [R1+0x745c], R204 ;  /* 0x00745ccc01007387 */ /* 0x000fe80000100800 */
[----:B------:R-:W-:Y:S01]  /*1e4e10*/  STL [R1+0x7470], R68 ;  /* 0x0074704401007387 */ /* 0x000fe20000100800 */
[----:B-1----:R-:W-:-:S02]  /*1e4e20*/  IMAD.MOV.U32 R6, RZ, RZ, R88 ;  /* 0x000000ffff067224 */ /* 0x002fc400078e0058 */
[----:B------:R-:W-:Y:S01]  /*1e4e30*/  IMAD.MOV.U32 R7, RZ, RZ, R76 ;  /* 0x000000ffff077224 */ /* 0x000fe200078e004c */
[----:B------:R-:W3:Y:S04]  /*1e4e40*/  LDL.LU R88, [R1+0x7474] ;  /* 0x0074740001587983 */ /* 0x000ee80000300800 */
[----:B------:R1:W-:Y:S01]  /*1e4e50*/  LDGSTS.E [R4+0x4580], desc[UR40][R6.64], P3 ;  /* 0x0458000006047fae */ /* 0x0003e200099a1028 */
[----:B----4-:R-:W-:Y:S01]  /*1e4e60*/  IMAD.X R199, R199, 0x1, R2, P5 ;  /* 0x00000001c7c77824 */ /* 0x010fe200028e0602 */
[----:B------:R-:W-:Y:S02]  /*1e4e70*/  IADD3.X R69, PT, PT, R69, R2, RZ, P2, !PT ;  /* 0x0000000245457210 */ /* 0x000fe400017fe4ff */
[----:B------:R-:W-:Y:S01]  /*1e4e80*/  IADD3 R35, P5, PT, R35, R241, RZ ;  /* 0x000000f123237210 */ /* 0x000fe20007fbe0ff */
[----:B-1----:R-:W-:-:S04]  /*1e4e90*/  IMAD.MOV.U32 R6, RZ, RZ, R89 ;  /* 0x000000ffff067224 */ /* 0x002fc800078e0059 */
[----:B------:R1:W-:Y:S01]  /*1e4ea0*/  STL [R1+0x7478], R35 ;  /* 0x0074782301007387 */ /* 0x0003e20000100800 */
[----:B------:R-:W-:-:S05]  /*1e4eb0*/  IMAD.MOV.U32 R7, RZ, RZ, R34 ;  /* 0x000000ffff077224 */ /* 0x000fca00078e0022 */
[----:B------:R4:W-:Y:S01]  /*1e4ec0*/  LDGSTS.E [R4+0x5400], desc[UR40][R6.64], P4 ;  /* 0x0540000006047fae */ /* 0x0009e2000a1a1028 */
[----:B------:R-:W-:-:S03]  /*1e4ed0*/  IADD3 R36, P2, PT, R36, R241, RZ ;  /* 0x000000f124247210 */ /* 0x000fc60007f5e0ff */
[----:B-1----:R-:W2:Y:S04]  /*1e4ee0*/  LDL.LU R35, [R1+0x7488] ;  /* 0x0074880001237983 */ /* 0x002ea80000300800 */
[----:B------:R-:W4:Y:S04]  /*1e4ef0*/  LDL.LU R79, [R1+0x747c] ;  /* 0x00747c00014f7983 */ /* 0x000f280000300800 */
[----:B------:R-:W4:Y:S04]  /*1e4f00*/  LDL.LU R78, [R1+0x7490] ;  /* 0x00749000014e7983 */ /* 0x000f280000300800 */
[----:B------:R-:W4:Y:S04]  /*1e4f10*/  LDL R37, [R1+0x7fc4] ;  /* 0x007fc40001257983 */ /* 0x000f280000100800 */
[----:B------:R-:W-:Y:S04]  /*1e4f20*/  STL [R1+0x7464], R199 ;  /* 0x007464c701007387 */ /* 0x000fe80000100800 */
[----:B------:R-:W4:Y:S04]  /*1e4f30*/  LDL.LU R89, [R1+0x7484] ;  /* 0x0074840001597983 */ /* 0x000f280000300800 */
[----:B------:R1:W-:Y:S04]  /*1e4f40*/  STL [R1+0x7480], R36 ;  /* 0x0074802401007387 */ /* 0x0003e80000100800 */
[----:B-1----:R-:W4:Y:S04]  /*1e4f50*/  LDL.LU R36, [R1+0x748c] ;  /* 0x00748c0001247983 */ /* 0x002f280000300800 */
[----:B------:R-:W4:Y:S04]  /*1e4f60*/  LDL.LU R34, [R1+0x74a0] ;  /* 0x0074a00001227983 */ /* 0x000f280000300800 */
[----:B------:R-:W4:Y:S04]  /*1e4f70*/  LDL R6, [R1+0x7fb0] ;  /* 0x007fb00001067983 */ /* 0x000f280000100800 */
[----:B------:R-:W4:Y:S01]  /*1e4f80*/  LDL R7, [R1+0x7fb4] ;  /* 0x007fb40001077983 */ /* 0x000f220000100800 */
[----:B---3--:R-:W-:-:S03]  /*1e4f90*/  IMAD.X R88, R88, 0x1, R2, P5 ;  /* 0x0000000158587824 */ /* 0x008fc600028e0602 */
[----:B------:R-:W3:Y:S04]  /*1e4fa0*/  LDL R77, [R1+0x7ea8] ;  /* 0x007ea800014d7983 */ /* 0x000ee80000100800 */
[----:B------:R-:W3:Y:S04]  /*1e4fb0*/  LDL R76, [R1+0x7eac] ;  /* 0x007eac00014c7983 */ /* 0x000ee80000100800 */
[----:B------:R-:W-:Y:S04]  /*1e4fc0*/  STL [R1+0x746c], R69 ;  /* 0x00746c4501007387 */ /* 0x000fe80000100800 */
[----:B------:R1:W-:Y:S04]  /*1e4fd0*/  STL [R1+0x7474], R88 ;  /* 0x0074745801007387 */ /* 0x0003e80000100800 */
[----:B-1----:R-:W3:Y:S01]  /*1e4fe0*/  LDL.LU R88, [R1+0xacd8] ;  /* 0x00acd80001587983 */ /* 0x002ee20000300800 */
[----:B--2---:R-:W-:-:S02]  /*1e4ff0*/  IADD3 R35, P5, PT, R35, R241, RZ ;  /* 0x000000f123237210 */ /* 0x004fc40007fbe0ff */
[----:B----4-:R-:W-:-:S03]  /*1e5000*/  IADD3.X R79, PT, PT, R79, R2, RZ, P2, !PT ;  /* 0x000000024f4f7210 */ /* 0x010fc600017fe4ff */
[----:B------:R1:W-:Y:S01]  /*1e5010*/  STL [R1+0x7488], R35 ;  /* 0x0074882301007387 */ /* 0x0003e20000100800 */
[----:B------:R-:W-:-:S03]  /*1e5020*/  IADD3 R78, P2, PT, R78, R241, RZ ;  /* 0x000000f14e4e7210 */ /* 0x000fc60007f5e0ff */
[----:B-1----:R-:W2:Y:S04]  /*1e5030*/  LDL.LU R35, [R1+0x7494] ;  /* 0x0074940001237983 */ /* 0x002ea80000300800 */
[----:B------:R1:W-:Y:S04]  /*1e5040*/  STL [R1+0x747c], R79 ;  /* 0x00747c4f01007387 */ /* 0x0003e80000100800 */
[----:B-1----:R-:W4:Y:S04]  /*1e5050*/  LDL.LU R79, [R1+0x74a8] ;  /* 0x0074a800014f7983 */ /* 0x002f280000300800 */
[----:B------:R1:W-:Y:S04]  /*1e5060*/  STL [R1+0x7490], R78 ;  /* 0x0074904e01007387 */ /* 0x0003e80000100800 */
[----:B-1----:R-:W2:Y:S01]  /*1e5070*/  LDL.LU R78, [R1+0x749c] ;  /* 0x00749c00014e7983 */ /* 0x002ea20000300800 */
[----:B------:R-:W-:-:S04]  /*1e5080*/  LOP3.LUT R7, R7, R6, RZ, 0x3c, !PT ;  /* 0x0000000607077212 */ /* 0x000fc800078e3cff */
[----:B------:R-:W-:-:S04]  /*1e5090*/  LOP3.LUT R6, R7, R6, RZ, 0x3c, !PT ;  /* 0x0000000607067212 */ /* 0x000fc800078e3cff */
[----:B------:R-:W-:-:S05]  /*1e50a0*/  LOP3.LUT R7, R7, R6, RZ, 0x3c, !PT ;  /* 0x0000000607077212 */ /* 0x000fca00078e3cff */
[----:B------:R1:W-:Y:S04]  /*1e50b0*/  LDGSTS.E [R4+0x5480], desc[UR40][R6.64], P1 ;  /* 0x0548000006047fae */ /* 0x0003e800089a1028 */
[----:B------:R-:W1:Y:S04]  /*1e50c0*/  LDL.LU R6, [R1+0x7498] ;  /* 0x0074980001067983 */ /* 0x000e680000300800 */
[----:B------:R-:W2:Y:S01]  /*1e50d0*/  LDL R7, [R1+0x7fb8] ;  /* 0x007fb80001077983 */ /* 0x000ea20000100800 */
[--C-:B------:R-:W-:Y:S02]  /*1e50e0*/  IMAD.X R89, R89, 0x1, R2.reuse, P5 ;  /* 0x0000000159597824 */ /* 0x100fe400028e0602 */
[----:B------:R-:W-:Y:S01]  /*1e50f0*/  IMAD.X R36, R36, 0x1, R2, P2 ;  /* 0x0000000124247824 */ /* 0x000fe200010e0602 */
[----:B------:R-:W-:-:S02]  /*1e5100*/  IADD3 R34, P2, PT, R34, R241, RZ ;  /* 0x000000f122227210 */ /* 0x000fc40007f5e0ff */
[----:B------:R3:W-:Y:S04]  /*1e5110*/  STL [R1+0x7484], R89 ;  /* 0x0074845901007387 */ /* 0x0007e80000100800 */
[----:B---3--:R-:W3:Y:S04]  /*1e5120*/  LDL.LU R89, [R1+0xacd4] ;  /* 0x00acd40001597983 */ /* 0x008ee80000300800 */
[----:B------:R1:W-:Y:S02]  /*1e5130*/  STL [R1+0x74a0], R34 ;  /* 0x0074a02201007387 */ /* 0x0003e40000100800 */
[----:B-1----:R-:W-:-:S05]  /*1e5140*/  IADD3 R6, P5, PT, R6, R241, RZ ;  /* 0x000000f106067210 */ /* 0x002fca0007fbe0ff */
[----:B------:R1:W-:Y:S04]  /*1e5150*/  STL [R1+0x7498], R6 ;  /* 0x0074980601007387 */ /* 0x0003e80000100800 */
[----:B------:R-:W3:Y:S01]  /*1e5160*/  LDL.LU R34, [R1+0x74a4] ;  /* 0x0074a40001227983 */ /* 0x000ee20000300800 */
[----:B-1----:R-:W-:-:S03]  /*1e5170*/  IMAD.MOV.U32 R6, RZ, RZ, R203 ;  /* 0x000000ffff067224 */ /* 0x002fc600078e00cb */
[----:B------:R1:W-:Y:S04]  /*1e5180*/  STL [R1+0x748c], R36 ;  /* 0x00748c2401007387 */ /* 0x0003e80000100800 */
[----:B--2---:R2:W-:Y:S04]  /*1e5190*/  LDGSTS.E [R4+0x5500], desc[UR40][R6.64], P0 ;  /* 0x0550000006047fae */ /* 0x0045e800081a1028 */
[----:B-1----:R-:W2:Y:S04]  /*1e51a0*/  LDL.LU R36, [R1+0x74ac] ;  /* 0x0074ac0001247983 */ /* 0x002ea80000300800 */
[----:B------:R-:W2:Y:S04]  /*1e51b0*/  LDL.LU R6, [R1+0x74b0] ;  /* 0x0074b00001067983 */ /* 0x000ea80000300800 */
[----:B------:R-:W3:Y:S01]  /*1e51c0*/  LDL R7, [R1+0x7fc0] ;  /* 0x007fc00001077983 */ /* 0x000ee20000100800 */
[----:B------:R-:W-:-:S02]  /*1e51d0*/  IADD3.X R35, PT, PT, R35, R2, RZ, P5, !PT ;  /* 0x0000000223237210 */ /* 0x000fc40002ffe4ff */
[-C--:B----4-:R-:W-:Y:S01]  /*1e51e0*/  IADD3 R79, P5, PT, R79, R241.reuse, RZ ;  /* 0x000000f14f4f7210 */ /* 0x090fe20007fbe0ff */
[----:B------:R-:W-:Y:S02]  /*1e51f0*/  IMAD.X R78, R78, 0x1, R2, P2 ;  /* 0x000000014e4e7824 */ /* 0x000fe400010e0602 */
[----:B------:R1:W-:Y:S04]  /*1e5200*/  STL [R1+0x7494], R35 ;  /* 0x0074942301007387 */ /* 0x0003e80000100800 */
[----:B-1----:R-:W4:Y:S04]  /*1e5210*/  LDL.LU R35, [R1+0x74b4] ;  /* 0x0074b40001237983 */ /* 0x002f280000300800 */
[----:B------:R-:W4:Y:S04]  /*1e5220*/  LDL R203, [R1+0x7ec0] ;  /* 0x007ec00001cb7983 */ /* 0x000f280000100800 */
[----:B------:R1:W-:Y:S04]  /*1e5230*/  STL [R1+0x74a8], R79 ;  /* 0x0074a84f01007387 */ /* 0x0003e80000100800 */
[----:B-1----:R-:W4:Y:S04]  /*1e5240*/  LDL.LU R79, [R1+0x74c8] ;  /* 0x0074c800014f7983 */ /* 0x002f280000300800 */
[----:B------:R1:W-:Y:S04]  /*1e5250*/  STL [R1+0x749c], R78 ;  /* 0x00749c4e01007387 */ /* 0x0003e80000100800 */
[----:B-1----:R-:W4:Y:S01]  /*1e5260*/  LDL.LU R78, [R1+0x74bc] ;  /* 0x0074bc00014e7983 */ /* 0x002f220000300800 */
[----:B--2---:R-:W-:-:S05]  /*1e5270*/  IADD3 R6, P2, PT, R6, R241, RZ ;  /* 0x000000f106067210 */ /* 0x004fca0007f5e0ff */
[----:B------:R1:W-:Y:S02]  /*1e5280*/  STL [R1+0x74b0], R6 ;  /* 0x0074b00601007387 */ /* 0x0003e40000100800 */
[----:B-1----:R-:W-:Y:S02]  /*1e5290*/  IMAD.MOV.U32 R6, RZ, RZ, R37 ;  /* 0x000000ffff067224 */ /* 0x002fe400078e0025 */
[----:B------:R-:W2:Y:S04]  /*1e52a0*/  LDL.LU R37, [R1+0x74d0] ;  /* 0x0074d00001257983 */ /* 0x000ea80000300800 */
[----:B---3--:R1:W-:Y:S04]  /*1e52b0*/  LDGSTS.E [R4+0x5580], desc[UR40][R6.64], P3 ;  /* 0x0558000006047fae */ /* 0x0083e800099a1028 */
[----:B------:R-:W1:Y:S04]  /*1e52c0*/  LDL.LU R6, [R1+0x74b8] ;  /* 0x0074b80001067983 */ /* 0x000e680000300800 */
[----:B------:R-:W3:Y:S01]  /*1e52d0*/  LDL.LU R7, [R1+0x74c0] ;  /* 0x0074c00001077983 */ /* 0x000ee20000300800 */
[----:B------:R-:W-:Y:S01]  /*1e52e0*/  IMAD.X R34, R34, 0x1, R2, P5 ;  /* 0x0000000122227824 */ /* 0x000fe200028e0602 */
[----:B------:R-:W-:-:S04]  /*1e52f0*/  IADD3.X R36, PT, PT, R36, R2, RZ, P2, !PT ;  /* 0x0000000224247210 */ /* 0x000fc800017fe4ff */
[----:B------:R4:W-:Y:S04]  /*1e5300*/  STL [R1+0x74a4], R34 ;  /* 0x0074a42201007387 */ /* 0x0009e80000100800 */
[----:B----4-:R-:W4:Y:S04]  /*1e5310*/  LDL.LU R34, [R1+0xacd0] ;  /* 0x00acd00001227983 */ /* 0x010f280000300800 */
[----:B------:R2:W-:Y:S04]  /*1e5320*/  STL [R1+0x74ac], R36 ;  /* 0x0074ac2401007387 */ /* 0x0005e80000100800 */
[----:B--2---:R-:W2:Y:S01]  /*1e5330*/  LDL.LU R36, [R1+0x74c4] ;  /* 0x0074c40001247983 */ /* 0x004ea20000300800 */
[----:B-1----:R-:W-:-:S02]  /*1e5340*/  IADD3 R6, P5, PT, R6, R241, RZ ;  /* 0x000000f106067210 */ /* 0x002fc40007fbe0ff */
[----:B---3--:R-:W-:-:S03]  /*1e5350*/  IADD3 R7, P2, PT, R7, R241, RZ ;  /* 0x000000f107077210 */ /* 0x008fc60007f5e0ff */
[----:B------:R1:W-:Y:S01]  /*1e5360*/  STL [R1+0x74b8], R6 ;  /* 0x0074b80601007387 */ /* 0x0003e20000100800 */
[----:B------:R-:W-:-:S03]  /*1e5370*/  IMAD.X R35, R35, 0x1, R2, P5 ;  /* 0x0000000123237824 */ /* 0x000fc600028e0602 */
[----:B------:R3:W-:Y:S01]  /*1e5380*/  STL [R1+0x74c0], R7 ;  /* 0x0074c00701007387 */ /* 0x0007e20000100800 */
[----:B------:R-:W-:Y:S01]  /*1e5390*/  IADD3 R79, P5, PT, R79, R241, RZ ;  /* 0x000000f14f4f7210 */ /* 0x000fe20007fbe0ff */
[----:B-1----:R-:W-:Y:S02]  /*1e53a0*/  IMAD.MOV.U32 R6, RZ, RZ, R76 ;  /* 0x000000ffff067224 */ /* 0x002fe400078e004c */
[----:B---3--:R-:W-:Y:S01]  /*1e53b0*/  IMAD.MOV.U32 R7, RZ, RZ, R77 ;  /* 0x000000ffff077224 */ /* 0x008fe200078e004d */
[----:B------:R1:W-:Y:S01]  /*1e53c0*/  STL [R1+0x74b4], R35 ;  /* 0x0074b42301007387 */ /* 0x0003e20000100800 */
[----:B------:R-:W-:-:S03]  /*1e53d0*/  IADD3.X R78, PT, PT, R78, R2, RZ, P2, !PT ;  /* 0x000000024e4e7210 */ /* 0x000fc600017fe4ff */
[----:B------:R3:W-:Y:S01]  /*1e53e0*/  LDGSTS.E [R4+0x6400], desc[UR40][R6.64], P4 ;  /* 0x0640000006047fae */ /* 0x0007e2000a1a1028 */
[----:B------:R-:W-:-:S03]  /*1e53f0*/  IADD3 R37, P2, PT, R37, R241, RZ ;  /* 0x000000f125257210 */ /* 0x000fc60007f5e0ff */
[----:B-1----:R-:W4:Y:S04]  /*1e5400*/  LDL.LU R35, [R1+0x74d8] ;  /* 0x0074d80001237983 */ /* 0x002f280000300800 */
[----:B------:R-:W4:Y:S01]  /*1e5410*/  LDL.LU R76, [R1+0x74cc] ;  /* 0x0074cc00014c7983 */ /* 0x000f220000300800 */
[----:B---3--:R-:W-:Y:S02]  /*1e5420*/  IMAD.MOV.U32 R6, RZ, RZ, R202 ;  /* 0x000000ffff067224 */ /* 0x008fe400078e00ca */
[----:B------:R-:W-:Y:S01]  /*1e5430*/  IMAD.MOV.U32 R7, RZ, RZ, R208 ;  /* 0x000000ffff077224 */ /* 0x000fe200078e00d0 */
[----:B------:R-:W3:Y:S04]  /*1e5440*/  LDL.LU R77, [R1+0x74e0] ;  /* 0x0074e000014d7983 */ /* 0x000ee80000300800 */
[----:B------:R1:W-:Y:S04]  /*1e5450*/  STL [R1+0x74c8], R79 ;  /* 0x0074c84f01007387 */ /* 0x0003e80000100800 */
[----:B------:R2:W-:Y:S04]  /*1e5460*/  LDGSTS.E [R4+0x6480], desc[UR40][R6.64], P1 ;  /* 0x0648000006047fae */ /* 0x0005e800089a1028 */
[----:B-1----:R-:W3:Y:S04]  /*1e5470*/  LDL.LU R79, [R1+0x74d4] ;  /* 0x0074d400014f7983 */ /* 0x002ee80000300800 */
[----:B------:R1:W-:Y:S04]  /*1e5480*/  STL [R1+0x74bc], R78 ;  /* 0x0074bc4e01007387 */ /* 0x0003e80000100800 */
[----:B-1----:R-:W3:Y:S04]  /*1e5490*/  LDL.LU R78, [R1+0x74e8] ;  /* 0x0074e800014e7983 */ /* 0x002ee80000300800 */
[----:B------:R-:W3:Y:S04]  /*1e54a0*/  LDL R6, [R1+0x7eb8] ;  /* 0x007eb80001067983 */ /* 0x000ee80000100800 */
[----:B------:R1:W-:Y:S04]  /*1e54b0*/  STL [R1+0x74d0], R37 ;  /* 0x0074d02501007387 */ /* 0x0003e80000100800 */
[----:B------:R-:W3:Y:S01]  /*1e54c0*/  LDL R7, [R1+0x7ebc] ;  /* 0x007ebc0001077983 */ /* 0x000ee20000100800 */
[----:B--2---:R-:W-:-:S03]  /*1e54d0*/  IMAD.X R36, R36, 0x1, R2, P5 ;  /* 0x0000000124247824 */ /* 0x004fc600028e0602 */
[----:B------:R-:W2:Y:S04]  /*1e54e0*/  LDL.LU R208, [R1+0x74e4] ;  /* 0x0074e40001d07983 */ /* 0x000ea80000300800 */
[----:B------:R-:W2:Y:S04]  /*1e54f0*/  LDL.LU R202, [R1+0x74f8] ;  /* 0x0074f80001ca7983 */ /* 0x000ea80000300800 */
[----:B-1----:R-:W2:Y:S04]  /*1e5500*/  LDL.LU R37, [R1+0x74ec] ;  /* 0x0074ec0001257983 */ /* 0x002ea80000300800 */
[----:B------:R1:W-:Y:S04]  /*1e5510*/  STL [R1+0x74c4], R36 ;  /* 0x0074c42401007387 */ /* 0x0003e80000100800 */
[----:B-1----:R-:W2:Y:S01]  /*1e5520*/  LDL.LU R36, [R1+0x7500] ;  /* 0x0075000001247983 */ /* 0x002ea20000300800 */
[----:B----4-:R-:W-:-:S02]  /*1e5530*/  IADD3 R35, P5, PT, R35, R241, RZ ;  /* 0x000000f123237210 */ /* 0x010fc40007fbe0ff */
[----:B------:R-:W-:-:S03]  /*1e5540*/  IADD3.X R76, PT, PT, R76, R2, RZ, P2, !PT ;  /* 0x000000024c4c7210 */ /* 0x000fc600017fe4ff */
[----:B------:R1:W-:Y:S01]  /*1e5550*/  STL [R1+0x74d8], R35 ;  /* 0x0074d82301007387 */ /* 0x0003e20000100800 */
[----:B---3--:R-:W-:-:S03]  /*1e5560*/  IADD3 R77, P2, PT, R77, R241, RZ ;  /* 0x000000f14d4d7210 */ /* 0x008fc60007f5e0ff */
[----:B-1----:R-:W3:Y:S04]  /*1e5570*/  LDL.LU R35, [R1+0xaccc] ;  /* 0x00accc0001237983 */ /* 0x002ee80000300800 */
[----:B------:R1:W-:Y:S04]  /*1e5580*/  STL [R1+0x74cc], R76 ;  /* 0x0074cc4c01007387 */ /* 0x0003e80000100800 */
[----:B-1----:R-:W4:Y:S04]  /*1e5590*/  LDL.LU R76, [R1+0xacc8] ;  /* 0x00acc800014c7983 */ /* 0x002f280000300800 */
[----:B------:R1:W-:Y:S04]  /*1e55a0*/  STL [R1+0x74e0], R77 ;  /* 0x0074e04d01007387 */ /* 0x0003e80000100800 */
[----:B-1----:R-:W4:Y:S01]  /*1e55b0*/  LDL.LU R77, [R1+0xacc4] ;  /* 0x00acc400014d7983 */ /* 0x002f220000300800 */
[----:B------:R-:W-:-:S04]  /*1e55c0*/  LOP3.LUT R7, R7, R6, RZ, 0x3c, !PT ;  /* 0x0000000607077212 */ /* 0x000fc800078e3cff */
[----:B------:R-:W-:-:S04]  /*1e55d0*/  LOP3.LUT R6, R7, R6, RZ, 0x3c, !PT ;  /* 0x0000000607067212 */ /* 0x000fc800078e3cff */
[----:B------:R-:W-:-:S05]  /*1e55e0*/  LOP3.LUT R7, R7, R6, RZ, 0x3c, !PT ;  /* 0x0000000607077212 */ /* 0x000fca00078e3cff */
[----:B------:R1:W-:Y:S04]  /*1e55f0*/  LDGSTS.E [R4+0x6500], desc[UR40][R6.64], P0 ;  /* 0x0650000006047fae */ /* 0x0003e800081a1028 */
[----:B------:R-:W1:Y:S04]  /*1e5600*/  LDL.LU R6, [R1+0x74dc] ;  /* 0x0074dc0001067983 */ /* 0x000e680000300800 */
[----:B------:R-:W3:Y:S01]  /*1e5610*/  LDL.LU R7, [R1+0x74f0] ;  /* 0x0074f00001077983 */ /* 0x000ee20000300800 */
[----:B------:R-:W-:Y:S01]  /*1e5620*/  IMAD.X R79, R79, 0x1, R2, P5 ;  /* 0x000000014f4f7824 */ /* 0x000fe200028e0602 */
[----:B------:R-:W-:-:S04]  /*1e5630*/  IADD3 R78, P5, PT, R78, R241, RZ ;  /* 0x000000f14e4e7210 */ /* 0x000fc80007fbe0ff */
[----:B------:R2:W-:Y:S02]  /*1e5640*/  STL [R1+0x74d4], R79 ;  /* 0x0074d44f01007387 */ /* 0x0005e40000100800 */
[--C-:B--2---:R-:W-:Y:S01]  /*1e5650*/  IMAD.X R208, R208, 0x1, R2.reuse, P5 ;  /* 0x00000001d0d07824 */ /* 0x104fe200028e0602 */
[-C--:B------:R-:W-:Y:S01]  /*1e5660*/  IADD3 R202, P5, PT, R202, R241.reuse, RZ ;  /* 0x000000f1caca7210 */ /* 0x080fe20007fbe0ff */
[----:B------:R-:W2:Y:S04]  /*1e5670*/  LDL.LU R79, [R1+0xacc0] ;  /* 0x00acc000014f7983 */ /* 0x000ea80000300800 */
[----:B------:R4:W-:Y:S04]  /*1e5680*/  STL [R1+0x74e8], R78 ;  /* 0x0074e84e01007387 */ /* 0x0009e80000100800 */
[----:B----4-:R-:W4:Y:S01]  /*1e5690*/  LDL.LU R78, [R1+0xacbc] ;  /* 0x00acbc00014e7983 */ /* 0x010f220000300800 */
[----:B-1----:R-:W-:Y:S01]  /*1e56a0*/  IMAD.X R6, R6, 0x1, R2, P2 ;  /* 0x0000000106067824 */ /* 0x002fe200010e0602 */
[----:B---3--:R-:W-:-:S05]  /*1e56b0*/  IADD3 R7, P2, PT, R7, R241, RZ ;  /* 0x000000f107077210 */ /* 0x008fca0007f5e0ff */
[----:B------:R1:W-:Y:S01]  /*1e56c0*/  STL [R1+0x74f0], R7 ;  /* 0x0074f00701007387 */ /* 0x0003e20000100800 */
[----:B------:R-:W-:-:S03]  /*1e56d0*/  IMAD.X R37, R37, 0x1, R2, P2 ;  /* 0x0000000125257824 */ /* 0x000fc600010e0602 */
[----:B------:R3:W-:Y:S01]  /*1e56e0*/  STL [R1+0x74dc], R6 ;  /* 0x0074dc0601007387 */ /* 0x0007e20000100800 */
[----:B------:R-:W-:Y:S02]  /*1e56f0*/  IADD3 R36, P2, PT, R36, R241, RZ ;  /* 0x000000f124247210 */ /* 0x000fe40007f5e0ff */
[----:B-1----:R-:W-:Y:S01]  /*1e5700*/  MOV R7, R203 ;  /* 0x000000cb00077202 */ /* 0x002fe20000000f00 */
[----:B---3--:R-:W-:Y:S02]  /*1e5710*/  IMAD.MOV.U32 R6, RZ, RZ, R209 ;  /* 0x000000ffff067224 */ /* 0x008fe400078e00d1 */
[----:B------:R-:W3:Y:S04]  /*1e5720*/  LDL.LU R209, [R1+0x74f4] ;  /* 0x0074f40001d17983 */ /* 0x000ee80000300800 */
[----:B------:R-:W2:Y:S04]  /*1e5730*/  LDL.LU R203, [R1+0x7508] ;  /* 0x0075080001cb7983 */ /* 0x000ea80000300800 */
[----:B------:R-:W-:Y:S04]  /*1e5740*/  STL [R1+0x74e4], R208 ;  /* 0x0074e4d001007387 */ /* 0x000fe80000100800 */
[----:B------:R1:W-:Y:S04]  /*1e5750*/  STL [R1+0x74ec], R37 ;  /* 0x0074ec2501007387 */ /* 0x0003e80000100800 */
[----:B------:R-:W-:Y:S04]  /*1e5760*/  STL [R1+0x74f8], R202 ;  /* 0x0074f8ca01007387 */ /* 0x000fe80000100800 */
[----:B------:R4:W-:Y:S04]  /*1e5770*/  LDGSTS.E [R4+0x6580], desc[UR40][R6.64], P3 ;  /* 0x0658000006047fae */ /* 0x0009e800099a1028 */
[----:B-1----:R-:W2:Y:S04]  /*1e5780*/  LDL.LU R37, [R1+0x7504] ;  /* 0x0075040001257983 */ /* 0x002ea80000300800 */
[----:B------:R1:W-:Y:S01]  /*1e5790*/  STL [R1+0x7500], R36 ;  /* 0x0075002401007387 */ /* 0x0003e20000100800 */
[----:B----4-:R-:W-:Y:S01]  /*1e57a0*/  IMAD.MOV.U32 R6, RZ, RZ, R66 ;  /* 0x000000ffff067224 */ /* 0x010fe200078e0042 */
[----:B------:R-:W-:-:S02]  /*1e57b0*/  MOV R7, R72 ;  /* 0x0000004800077202 */ /* 0x000fc40000000f00 */
[----:B-1----:R-:W4:Y:S04]  /*1e57c0*/  LDL.LU R36, [R1+0x750c] ;  /* 0x00750c0001247983 */ /* 0x002f280000300800 */
[----:B------:R-:W4:Y:S04]  /*1e57d0*/  LDL.LU R208, [R1+0x7558] ;  /* 0x0075580001d07983 */ /* 0x000f280000300800 */
[----:B------:R-:W4:Y:S04]  /*1e57e0*/  LDL.LU R202, [R1+0x7560] ;  /* 0x0075600001ca7983 */ /* 0x000f280000300800 */
[----:B------:R-:W4:Y:S04]  /*1e57f0*/  LDL.LU R72, [R1+0x7568] ;  /* 0x0075680001487983 */ /* 0x000f280000300800 */
[----:B------:R-:W4:Y:S04]  /*1e5800*/  LDL.LU R66, [R1+0x7570] ;  /* 0x0075700001427983 */ /* 0x000f280000300800 */
[----:B------:R1:W-:Y:S04]  /*1e5810*/  LDGSTS.E [R4+0x7400], desc[UR40][R6.64], P4 ;  /* 0x0740000006047fae */ /* 0x0003e8000a1a1028 */
[----:B------:R-:W1:Y:S04]  /*1e5820*/  LDL.LU R6, [R1+0x74fc] ;  /* 0x0074fc0001067983 */ /* 0x000e680000300800 */
[----:B------:R-:W4:Y:S01]  /*1e5830*/  LDL.LU R7, [R1+0x7510] ;  /* 0x0075100001077983 */ /* 0x000f220000300800 */
[----:B---3--:R-:W-:Y:S01]  /*1e5840*/  IMAD.X R209, R209, 0x1, R2, P5 ;  /* 0x00000001d1d17824 */ /* 0x008fe200028e0602 */
[----:B--2---:R-:W-:-:S04]  /*1e5850*/  IADD3 R203, P5, PT, R203, R241, RZ ;  /* 0x000000f1cbcb7210 */ /* 0x004fc80007fbe0ff */
[----:B------:R2:W-:Y:S04]  /*1e5860*/  STL [R1+0x74f4], R209 ;  /* 0x0074f4d101007387 */ /* 0x0005e80000100800 */
[----:B--2---:R-:W2:Y:S04]  /*1e5870*/  LDL.LU R209, [R1+0x7554] ;  /* 0x0075540001d17983 */ /* 0x004ea80000300800 */
[----:B------:R3:W-:Y:S01]  /*1e5880*/  STL [R1+0x7508], R203 ;  /* 0x007508cb01007387 */ /* 0x0007e20000100800 */
[----:B------:R-:W-:-:S03]  /*1e5890*/  IMAD.X R37, R37, 0x1, R2, P5 ;  /* 0x0000000125257824 */ /* 0x000fc600028e0602 */
[----:B---3--:R-:W3:Y:S01]  /*1e58a0*/  LDL.LU R203, [R1+0x755c] ;  /* 0x00755c0001cb7983 */ /* 0x008ee20000300800 */
[----:B-1----:R-:W-:Y:S01]  /*1e58b0*/  IMAD.X R6, R6, 0x1, R2, P2 ;  /* 0x0000000106067824 */ /* 0x002fe200010e0602 */
[----:B----4-:R-:W-:-:S05]  /*1e58c0*/  IADD3 R7, P2, PT, R7, R241, RZ ;  /* 0x000000f107077210 */ /* 0x010fca0007f5e0ff */
[----:B------:R1:W-:Y:S04]  /*1e58d0*/  STL [R1+0x7510], R7 ;  /* 0x0075100701007387 */ /* 0x0003e80000100800 */
[----:B------:R4:W-:Y:S01]  /*1e58e0*/  STL [R1+0x74fc], R6 ;  /* 0x0074fc0601007387 */ /* 0x0009e20000100800 */
[----:B------:R-:W-:Y:S01]  /*1e58f0*/  IMAD.X R36, R36, 0x1, R2, P2 ;  /* 0x0000000124247824 */ /* 0x000fe200010e0602 */
[----:B-1----:R-:W-:Y:S02]  /*1e5900*/  MOV R7, R73 ;  /* 0x0000004900077202 */ /* 0x002fe40000000f00 */
[----:B------:R-:W3:Y:S01]  /*1e5910*/  LDL.LU R73, [R1+0x7564] ;  /* 0x0075640001497983 */ /* 0x000ee20000300800 */
[----:B----4-:R-:W-:-:S03]  /*1e5920*/  IMAD.MOV.U32 R6, RZ, RZ, R67 ;  /* 0x000000ffff067224 */ /* 0x010fc600078e0043 */
[----:B------:R-:W4:Y:S04]  /*1e5930*/  LDL.LU R67, [R1+0x756c] ;  /* 0x00756c0001437983 */ /* 0x000f280000300800 */
[----:B------:R1:W-:Y:S04]  /*1e5940*/  LDGSTS.E [R4+0x7480], desc[UR40][R6.64], P1 ;  /* 0x0748000006047fae */ /* 0x0003e800089a1028 */
[----:B------:R2:W-:Y:S01]  /*1e5950*/  STL [R1+0x7504], R37 ;  /* 0x0075042501007387 */ /* 0x0005e20000100800 */
[----:B-1----:R-:W-:-:S03]  /*1e5960*/  IMAD.MOV.U32 R6, RZ, RZ, R8 ;  /* 0x000000ffff067224 */ /* 0x002fc600078e0008 */
[----:B------:R-:W4:Y:S01]  /*1e5970*/  LDL.LU R8, [R1+0x7578] ;  /* 0x0075780001087983 */ /* 0x000f220000300800 */
[----:B------:R-:W-:-:S03]  /*1e5980*/  MOV R7, R20 ;  /* 0x0000001400077202 */ /* 0x000fc60000000f00 */
[----:B------:R1:W-:Y:S04]  /*1e5990*/  STL [R1+0x750c], R36 ;  /* 0x00750c2401007387 */ /* 0x0003e80000100800 */
[----:B------:R-:W4:Y:S01]  /*1e59a0*/  LDL.LU R20, [R1+0x7580] ;  /* 0x0075800001147983 */ /* 0x000f220000300800 */
[-C--:B------:R-:W-:Y:S02]  /*1e59b0*/  IADD3 R208, P5, PT, R208, R241.reuse, RZ ;  /* 0x000000f1d0d07210 */ /* 0x080fe40007fbe0ff */
[----:B------:R-:W-:Y:S01]  /*1e59c0*/  IADD3 R202, P2, PT, R202, R241, RZ ;  /* 0x000000f1caca7210 */ /* 0x000fe20007f5e0ff */
[----:B------:R1:W-:Y:S04]  /*1e59d0*/  LDGSTS.E [R4+0x7500], desc[UR40][R6.64], P0 ;  /* 0x0750000006047fae */ /* 0x0003e800081a1028 */
[----:B------:R-:W-:Y:S04]  /*1e59e0*/  STL [R1+0x7558], R208 ;  /* 0x007558d001007387 */ /* 0x000fe80000100800 */
[----:B------:R-:W-:Y:S01]  /*1e59f0*/  STL [R1+0x7560], R202 ;  /* 0x007560ca01007387 */ /* 0x000fe20000100800 */
[----:B-1----:R-:W-:Y:S01]  /*1e5a00*/  MOV R7, R81 ;  /* 0x0000005100077202 */ /* 0x002fe20000000f00 */
[----:B------:R-:W-:-:S05]  /*1e5a10*/  IMAD.MOV.U32 R6, RZ, RZ, R21 ;  /* 0x000000ffff067224 */ /* 0x000fca00078e0015 */
[----:B------:R1:W-:Y:S02]  /*1e5a20*/  LDGSTS.E [R4+0x7580], desc[UR40][R6.64], P3 ;  /* 0x0758000006047fae */ /* 0x0003e400099a1028 */
[----:B-1----:R-:W-:Y:S01]  /*1e5a30*/  IMAD.MOV.U32 R6, RZ, RZ, R26 ;  /* 0x000000ffff067224 */ /* 0x002fe200078e001a */
[----:B------:R-:W-:-:S05]  /*1e5a40*/  MOV R7, R80 ;  /* 0x0000005000077202 */ /* 0x000fca0000000f00 */
[----:B------:R1:W-:Y:S01]  /*1e5a50*/  LDGSTS.E [R4+0x8400], desc[UR40][R6.64], P4 ;  /* 0x0840000006047fae */ /* 0x0003e2000a1a1028 */
[----:B--2---:R-:W-:Y:S01]  /*1e5a60*/  IMAD.X R209, R209, 0x1, R2, P5 ;  /* 0x00000001d1d17824 */ /* 0x004fe200028e0602 */
[----:B------:R-:W-:-:S04]  /*1e5a70*/  IADD3 R72, P5, PT, R72, R241, RZ ;  /* 0x000000f148487210 */ /* 0x000fc80007fbe0ff */
[----:B------:R-:W-:Y:S04]  /*1e5a80*/  STL [R1+0x7554], R209 ;  /* 0x007554d101007387 */ /* 0x000fe80000100800 */
[----:B------:R-:W2:Y:S04]  /*1e5a90*/  LDL.LU R81, [R1+0xacb8] ;  /* 0x00acb80001517983 */ /* 0x000ea80000300800 */
[----:B------:R-:W2:Y:S01]  /*1e5aa0*/  LDL.LU R21, [R1+0x7574] ;  /* 0x0075740001157983 */ /* 0x000ea20000300800 */
[----:B---3--:R-:W-:Y:S01]  /*1e5ab0*/  IMAD.X R203, R203, 0x1, R2, P2 ;  /* 0x00000001cbcb7824 */ /* 0x008fe200010e0602 */
[----:B------:R-:W-:-:S02]  /*1e5ac0*/  IADD3 R66, P2, PT, R66, R241, RZ ;  /* 0x000000f142427210 */ /* 0x000fc40007f5e0ff */
[----:B------:R-:W3:Y:S04]  /*1e5ad0*/  LDL.LU R37, [R1+0x7588] ;  /* 0x0075880001257983 */ /* 0x000ee80000300800 */
[----:B------:R-:W3:Y:S04]  /*1e5ae0*/  LDL.LU R36, [R1+0x757c] ;  /* 0x00757c0001247983 */ /* 0x000ee80000300800 */
[----:B------:R-:W-:Y:S04]  /*1e5af0*/  STL [R1+0x7568], R72 ;  /* 0x0075684801007387 */ /* 0x000fe80000100800 */
[----:B------:R-:W-:Y:S04]  /*1e5b00*/  STL [R1+0x755c], R203 ;  /* 0x00755ccb01007387 */ /* 0x000fe80000100800 */
[----:B------:R-:W-:Y:S01]  /*1e5b10*/  STL [R1+0x7570], R66 ;  /* 0x0075704201007387 */ /* 0x000fe20000100800 */
[----:B------:R-:W-:-:S02]  /*1e5b20*/  IMAD.X R73, R73, 0x1, R2, P5 ;  /* 0x0000000149497824 */ /* 0x000fc400028e0602 */
[----:B----4-:R-:W-:Y:S01]  /*1e5b30*/  IMAD.X R67, R67, 0x1, R2, P2 ;  /* 0x0000000143437824 */ /* 0x010fe200010e0602 */
[----:B------:R-:W-:-:S05]  /*1e5b40*/  IADD3 R8, P5, PT, R8, R241, RZ ;  /* 0x000000f108087210 */ /* 0x000fca0007fbe0ff */
[----:B------:R4:W-:Y:S01]  /*1e5b50*/  STL [R1+0x7578], R8 ;  /* 0x0075780801007387 */ /* 0x0009e20000100800 */
[----:B------:R-:W-:-:S03]  /*1e5b60*/  IADD3 R20, P2, PT, R20, R241, RZ ;  /* 0x000000f114147210 */ /* 0x000fc60007f5e0ff */
[----:B----4-:R-:W4:Y:S04]  /*1e5b70*/  LDL.LU R8, [R1+0x758c] ;  /* 0x00758c0001087983 */ /* 0x010f280000300800 */
[----:B------:R-:W-:Y:S04]  /*1e5b80*/  STL [R1+0x7564], R73 ;  /* 0x0075644901007387 */ /* 0x000fe80000100800 */
[----:B------:R1:W-:Y:S04]  /*1e5b90*/  STL [R1+0x7580], R20 ;  /* 0x0075801401007387 */ /* 0x0003e80000100800 */
[----:B-1----:R-:W4:Y:S04]  /*1e5ba0*/  LDL.LU R20, [R1+0x75a0] ;  /* 0x0075a00001147983 */ /* 0x002f280000300800 */
[----:B------:R-:W4:Y:S04]  /*1e5bb0*/  LDL.LU R80, [R1+0xacb4] ;  /* 0x00acb40001507983 */ /* 0x000f280000300800 */
[----:B------:R-:W4:Y:S04]  /*1e5bc0*/  LDL.LU R26, [R1+0xacb0] ;  /* 0x00acb000011a7983 */ /* 0x000f280000300800 */
[----:B------:R-:W4:Y:S04]  /*1e5bd0*/  LDL.LU R7, [R1+0x7590] ;  /* 0x0075900001077983 */ /* 0x000f280000300800 */
[----:B------:R-:W-:Y:S01]  /*1e5be0*/  STL [R1+0x756c], R67 ;  /* 0x00756c4301007387 */ /* 0x000fe20000100800 */
[----:B------:R-:W-:-:S02]  /*1e5bf0*/  IMAD.MOV.U32 R6, RZ, RZ, R28 ;  /* 0x000000ffff067224 */ /* 0x000fc400078e001c */
[----:B--2---:R-:W-:Y:S01]  /*1e5c00*/  IMAD.X R21, R21, 0x1, R2, P5 ;  /* 0x0000000115157824 */ /* 0x004fe200028e0602 */
[----:B---3--:R-:W-:-:S04]  /*1e5c10*/  IADD3 R37, P5, PT, R37, R241, RZ ;  /* 0x000000f125257210 */ /* 0x008fc80007fbe0ff */
[----:B------:R1:W-:Y:S01]  /*1e5c20*/  STL [R1+0x7574], R21 ;  /* 0x0075741501007387 */ /* 0x0003e20000100800 */
[----:B------:R-:W-:-:S03]  /*1e5c30*/  IMAD.X R36, R36, 0x1, R2, P2 ;  /* 0x0000000124247824 */ /* 0x000fc600010e0602 */
[----:B-1----:R-:W2:Y:S04]  /*1e5c40*/  LDL.LU R21, [R1+0x7594] ;  /* 0x0075940001157983 */ /* 0x002ea80000300800 */
[----:B------:R1:W-:Y:S04]  /*1e5c50*/  STL [R1+0x7588], R37 ;  /* 0x0075882501007387 */ /* 0x0003e80000100800 */
[----:B-1----:R-:W3:Y:S04]  /*1e5c60*/  LDL.LU R37, [R1+0x75a8] ;  /* 0x0075a80001257983 */ /* 0x002ee80000300800 */
[----:B------:R1:W-:Y:S04]  /*1e5c70*/  STL [R1+0x757c], R36 ;  /* 0x00757c2401007387 */ /* 0x0003e80000100800 */
[----:B-1----:R-:W2:Y:S01]  /*1e5c80*/  LDL.LU R36, [R1+0x759c] ;  /* 0x00759c0001247983 */ /* 0x002ea20000300800 */
[----:B----4-:R-:W-:-:S05]  /*1e5c90*/  IADD3 R7, P2, PT, R7, R241, RZ ;  /* 0x000000f107077210 */ /* 0x010fca0007f5e0ff */
[----:B------:R1:W-:Y:S02]  /*1e5ca0*/  STL [R1+0x7590], R7 ;  /* 0x0075900701007387 */ /* 0x0003e40000100800 */
[----:B-1----:R-:W-:Y:S02]  /*1e5cb0*/  MOV R7, R27 ;  /* 0x0000001b00077202 */ /* 0x002fe40000000f00 */
[----:B------:R-:W4:Y:S04]  /*1e5cc0*/  LDL.LU R27, [R1+0xacac] ;  /* 0x00acac00011b7983 */ /* 0x000f280000300800 */
[----:B------:R-:W2:Y:S04]  /*1e5cd0*/  LDL.LU R28, [R1+0xaca8] ;  /* 0x00aca800011c7983 */ /* 0x000ea80000300800 */
[----:B------:R1:W-:Y:S04]  /*1e5ce0*/  LDGSTS.E [R4+0x8480], desc[UR40][R6.64], P1 ;  /* 0x0848000006047fae */ /* 0x0003e800089a1028 */
[----:B------:R-:W1:Y:S04]  /*1e5cf0*/  LDL.LU R6, [R1+0x7584] ;  /* 0x0075840001067983 */ /* 0x000e680000300800 */
[----:B------:R-:W2:Y:S01]  /*1e5d00*/  LDL.LU R7, [R1+0x7598] ;  /* 0x0075980001077983 */ /* 0x000ea20000300800 */
[----:B------:R-:W-:Y:S01]  /*1e5d10*/  IMAD.X R8, R8, 0x1, R2, P2 ;  /* 0x0000000108087824 */ /* 0x000fe200010e0602 */
[----:B------:R-:W-:-:S04]  /*1e5d20*/  IADD3 R20, P2, PT, R20, R241, RZ ;  /* 0x000000f114147210 */ /* 0x000fc80007f5e0ff */
[----:B------:R1:W-:Y:S02]  /*1e5d30*/  STL [R1+0x758c], R8 ;  /* 0x00758c0801007387 */ /* 0x0003e40000100800 */
[----:B-1----:R-:W-:Y:S01]  /*1e5d40*/  IMAD.X R6, R6, 0x1, R2, P5 ;  /* 0x0000000106067824 */ /* 0x002fe200028e0602 */
[----:B--2---:R-:W-:-:S04]  /*1e5d50*/  IADD3 R7, P5, PT, R7, R241, RZ ;  /* 0x000000f107077210 */ /* 0x004fc80007fbe0ff */
[----:B------:R1:W-:Y:S04]  /*1e5d60*/  STL [R1+0x7584], R6 ;  /* 0x0075840601007387 */ /* 0x0003e80000100800 */
[----:B------:R-:W2:Y:S04]  /*1e5d70*/  LDL.LU R8, [R1+0x75a4] ;  /* 0x0075a40001087983 */ /* 0x000ea80000300800 */
[----:B------:R3:W-:Y:S01]  /*1e5d80*/  STL [R1+0x7598], R7 ;  /* 0x0075980701007387 */ /* 0x0007e20000100800 */
[----:B-1----:R-:W-:-:S03]  /*1e5d90*/  IMAD.MOV.U32 R6, RZ, RZ, R41 ;  /* 0x000000ffff067224 */ /* 0x002fc600078e0029 */
[----:B------:R1:W-:Y:S01]  /*1e5da0*/  STL [R1+0x75a0], R20 ;  /* 0x0075a01401007387 */ /* 0x0003e20000100800 */
[----:B---3--:R-:W-:-:S03]  /*1e5db0*/  MOV R7, R29 ;  /* 0x0000001d00077202 */ /* 0x008fc60000000f00 */
[----:B-1----:R-:W3:Y:S04]  /*1e5dc0*/  LDL.LU R20, [R1+0x75c0] ;  /* 0x0075c00001147983 */ /* 0x002ee80000300800 */
[----:B------:R-:W2:Y:S04]  /*1e5dd0*/  LDL.LU R29, [R1+0xaca4] ;  /* 0x00aca400011d7983 */ /* 0x000ea80000300800 */
[----:B------:R1:W-:Y:S04]  /*1e5de0*/  LDGSTS.E [R4+0x8500], desc[UR40][R6.64], P0 ;  /* 0x0850000006047fae */ /* 0x0003e800081a1028 */
[----:B------:R-:W2:Y:S01]  /*1e5df0*/  LDL.LU R7, [R1+0x75b0] ;  /* 0x0075b00001077983 */ /* 0x000ea20000300800 */
[--C-:B------:R-:W-:Y:S01]  /*1e5e00*/  IMAD.X R21, R21, 0x1, R2.reuse, P5 ;  /* 0x0000000115157824 */ /* 0x100fe200028e0602 */
[----:B------:R-:W-:Y:S01]  /*1e5e10*/  IADD3 R37, P5, PT, R37, R241, RZ ;  /* 0x000000f125257210 */ /* 0x000fe20007fbe0ff */
[----:B------:R-:W-:Y:S01]  /*1e5e20*/  IMAD.X R36, R36, 0x1, R2, P2 ;  /* 0x0000000124247824 */ /* 0x000fe200010e0602 */
[----:B------:R-:W3:Y:S04]  /*1e5e30*/  LDL.LU R41, [R1+0x75b4] ;  /* 0x0075b40001297983 */ /* 0x000ee80000300800 */
[----:B------:R4:W-:Y:S01]  /*1e5e40*/  STL [R1+0x7594], R21 ;  /* 0x0075941501007387 */ /* 0x0009e20000100800 */
[----:B-1----:R-:W-:-:S03]  /*1e5e50*/  IMAD.MOV.U32 R6, RZ, RZ, R31 ;  /* 0x000000ffff067224 */ /* 0x002fc600078e001f */
[----:B----4-:R-:W4:Y:S04]  /*1e5e60*/  LDL.LU R21, [R1+0x75c8] ;  /* 0x0075c80001157983 */ /* 0x010f280000300800 */
[----:B------:R1:W-:Y:S04]  /*1e5e70*/  STL [R1+0x75a8], R37 ;  /* 0x0075a82501007387 */ /* 0x0003e80000100800 */
[----:B-1----:R-:W3:Y:S04]  /*1e5e80*/  LDL.LU R37, [R1+0x75bc] ;  /* 0x0075bc0001257983 */ /* 0x002ee80000300800 */
[----:B------:R1:W-:Y:S04]  /*1e5e90*/  STL [R1+0x759c], R36 ;  /* 0x00759c2401007387 */ /* 0x0003e80000100800 */
[----:B-1----:R-:W3:Y:S01]  /*1e5ea0*/  LDL.LU R36, [R1+0x75d0] ;  /* 0x0075d00001247983 */ /* 0x002ee20000300800 */
[----:B--2---:R-:W-:-:S05]  /*1e5eb0*/  IADD3 R7, P2, PT, R7, R241, RZ ;  /* 0x000000f107077210 */ /* 0x004fca0007f5e0ff */
[----:B------:R1:W-:Y:S02]  /*1e5ec0*/  STL [R1+0x75b0], R7 ;  /* 0x0075b00701007387 */ /* 0x0003e40000100800 */
[----:B-1----:R-:W-:Y:S02]  /*1e5ed0*/  MOV R7, R30 ;  /* 0x0000001e00077202 */ /* 0x002fe40000000f00 */
[----:B------:R-:W2:Y:S04]  /*1e5ee0*/  LDL.LU R30, [R1+0xaca0] ;  /* 0x00aca000011e7983 */ /* 0x000ea80000300800 */
[----:B------:R-:W2:Y:S04]  /*1e5ef0*/  LDL.LU R31, [R1+0xac9c] ;  /* 0x00ac9c00011f7983 */ /* 0x000ea80000300800 */
[----:B------:R1:W-:Y:S04]  /*1e5f00*/  LDGSTS.E [R4+0x8580], desc[UR40][R6.64], P3 ;  /* 0x0858000006047fae */ /* 0x0003e800099a1028 */
[----:B------:R-:W1:Y:S04]  /*1e5f10*/  LDL.LU R6, [R1+0x75b8] ;  /* 0x0075b80001067983 */ /* 0x000e680000300800 */
[----:B------:R-:W2:Y:S01]  /*1e5f20*/  LDL.LU R7, [R1+0x75ac] ;  /* 0x0075ac0001077983 */ /* 0x000ea20000300800 */
[----:B------:R-:W-:-:S05]  /*1e5f30*/  IMAD.X R8, R8, 0x1, R2, P5 ;  /* 0x0000000108087824 */ /* 0x000fca00028e0602 */
[----:B------:R3:W-:Y:S04]  /*1e5f40*/  STL [R1+0x75a4], R8 ;  /* 0x0075a40801007387 */ /* 0x0007e80000100800 */
[----:B---3--:R-:W3:Y:S01]  /*1e5f50*/  LDL.LU R8, [R1+0x75c4] ;  /* 0x0075c40001087983 */ /* 0x008ee20000300800 */
[-C--:B-1----:R-:W-:Y:S01]  /*1e5f60*/  IADD3 R6, P5, PT, R6, R241.reuse, RZ ;  /* 0x000000f106067210 */ /* 0x082fe20007fbe0ff */
[----:B--2---:R-:W-:Y:S01]  /*1e5f70*/  IMAD.X R7, R7, 0x1, R2, P2 ;  /* 0x0000000107077824 */ /* 0x004fe200010e0602 */
[----:B------:R-:W-:-:S03]  /*1e5f80*/  IADD3 R20, P2, PT, R20, R241, RZ ;  /* 0x000000f114147210 */ /* 0x000fc60007f5e0ff */
[----:B------:R-:W-:Y:S01]  /*1e5f90*/  IMAD.X R41, R41, 0x1, R2, P5 ;  /* 0x0000000129297824 */ /* 0x000fe200028e0602 */
[----:B----4-:R-:W-:Y:S01]  /*1e5fa0*/  IADD3 R21, P5, PT, R21, R241, RZ ;  /* 0x000000f115157210 */ /* 0x010fe20007fbe0ff */
[----:B------:R1:W-:Y:S04]  /*1e5fb0*/  STL [R1+0x75c0], R20 ;  /* 0x0075c01401007387 */ /* 0x0003e80000100800 */
[----:B------:R2:W-:Y:S04]  /*1e5fc0*/  STL [R1+0x75b8], R6 ;  /* 0x0075b80601007387 */ /* 0x0005e80000100800 */
[----:B-1----:R-:W4:Y:S04]  /*1e5fd0*/  LDL.LU R20, [R1+0x75d8] ;  /* 0x0075d80001147983 */ /* 0x002f280000300800 */
[----:B------:R1:W-:Y:S01]  /*1e5fe0*/  STL [R1+0x75ac], R7 ;  /* 0x0075ac0701007387 */ /* 0x0003e20000100800 */
[----:B--2---:R-:W-:-:S02]  /*1e5ff0*/  IMAD.MOV.U32 R6, RZ, RZ, R33 ;  /* 0x000000ffff067224 */ /* 0x004fc400078e0021 */
[----:B------:R-:W-:Y:S01]  /*1e6000*/  IMAD.X R37, R37, 0x1, R2, P2 ;  /* 0x0000000125257824 */ /* 0x000fe200010e0602 */
[----:B------:R-:W-:Y:S02]  /*1e6010*/  IADD3 R36, P2, PT, R36, R241, RZ ;  /* 0x000000f124247210 */ /* 0x000fe40007f5e0ff */
[----:B-1----:R-:W-:Y:S02]  /*1e6020*/  MOV R7, R32 ;  /* 0x0000002000077202 */ /* 0x002fe40000000f00 */
[----:B------:R-:W2:Y:S04]  /*1e6030*/  LDL.LU R32, [R1+0xac98] ;  /* 0x00ac980001207983 */ /* 0x000ea80000300800 */
[----:B------:R-:W2:Y:S04]  /*1e6040*/  LDL.LU R33, [R1+0xac94] ;  /* 0x00ac940001217983 */ /* 0x000ea80000300800 */
[----:B------:R1:W-:Y:S04]  /*1e6050*/  STL [R1+0x75c8], R21 ;  /* 0x0075c81501007387 */ /* 0x0003e80000100800 */
[----:B------:R3:W-:Y:S04]  /*1e6060*/  LDGSTS.E [R4+0x9400], desc[UR40][R6.64], P4 ;  /* 0x0940000006047fae */ /* 0x0007e8000a1a1028 */
[----:B-1----:R-:W2:Y:S04]  /*1e6070*/  LDL.LU R21, [R1+0x75d4] ;  /* 0x0075d40001157983 */ /* 0x002ea80000300800 */
[----:B------:R1:W-:Y:S01]  /*1e6080*/  STL [R1+0x75b4], R41 ;  /* 0x0075b42901007387 */ /* 0x0003e20000100800 */
[----:B---3--:R-:W-:Y:S01]  /*1e6090*/  IMAD.MOV.U32 R6, RZ, RZ, R17 ;  /* 0x000000ffff067224 */ /* 0x008fe200078e0011 */
[----:B------:R-:W-:-:S05]  /*1e60a0*/  MOV R7, R18 ;  /* 0x0000001200077202 */ /* 0x000fca0000000f00 */
[----:B------:R3:W-:Y:S04]  /*1e60b0*/  LDGSTS.E [R4+0x9480], desc[UR40][R6.64], P1 ;  /* 0x0948000006047fae */ /* 0x0007e800089a1028 */
[----:B-1----:R-:W2:Y:S04]  /*1e60c0*/  LDL.LU R41, [R1+0x75f0] ;  /* 0x0075f00001297983 */ /* 0x002ea80000300800 */
[----:B------:R-:W2:Y:S04]  /*1e60d0*/  LDL.LU R18, [R1+0xac90] ;  /* 0x00ac900001127983 */ /* 0x000ea80000300800 */
[----:B------:R1:W-:Y:S04]  /*1e60e0*/  STL [R1+0x75bc], R37 ;  /* 0x0075bc2501007387 */ /* 0x0003e80000100800 */
[----:B------:R-:W2:Y:S04]  /*1e60f0*/  LDL.LU R17, [R1+0xac8c] ;  /* 0x00ac8c0001117983 */ /* 0x000ea80000300800 */
[----:B------:R1:W-:Y:S04]  /*1e6100*/  STL [R1+0x75d0], R36 ;  /* 0x0075d02401007387 */ /* 0x0003e80000100800 */
[----:B------:R-:W3:Y:S04]  /*1e6110*/  LDL.LU R6, [R1+0x75cc] ;  /* 0x0075cc0001067983 */ /* 0x000ee80000300800 */
[----:B------:R-:W2:Y:S01]  /*1e6120*/  LDL.LU R7, [R1+0x75e0] ;  /* 0x0075e00001077983 */ /* 0x000ea20000300800 */
[----:B------:R-:W-:-:S03]  /*1e6130*/  IMAD.X R8, R8, 0x1, R2, P5 ;  /* 0x0000000108087824 */ /* 0x000fc600028e0602 */
[----:B-1----:R-:W2:Y:S04]  /*1e6140*/  LDL.LU R37, [R1+0x7608] ;  /* 0x0076080001257983 */ /* 0x002ea80000300800 */
[----:B------:R-:W2:Y:S04]  /*1e6150*/  LDL.LU R36, [R1+0x75ec] ;  /* 0x0075ec0001247983 */ /* 0x000ea80000300800 */
[----:B------:R1:W-:Y:S04]  /*1e6160*/  STL [R1+0x75c4], R8 ;  /* 0x0075c40801007387 */ /* 0x0003e80000100800 */
[----:B-1----:R-:W2:Y:S01]  /*1e6170*/  LDL.LU R8, [R1+0x7610] ;  /* 0x0076100001087983 */ /* 0x002ea20000300800 */
[----:B----4-:R-:W-:-:S05]  /*1e6180*/  IADD3 R20, P5, PT, R20, R241, RZ ;  /* 0x000000f114147210 */ /* 0x010fca0007fbe0ff */
[----:B------:R1:W-:Y:S04]  /*1e6190*/  STL [R1+0x75d8], R20 ;  /* 0x0075d81401007387 */ /* 0x0003e80000100800 */
[----:B-1----:R-:W4:Y:S01]  /*1e61a0*/  LDL.LU R20, [R1+0xac88] ;  /* 0x00ac880001147983 */ /* 0x002f220000300800 */
[----:B---3--:R-:W-:Y:S01]  /*1e61b0*/  IMAD.X R6, R6, 0x1, R2, P2 ;  /* 0x0000000106067824 */ /* 0x008fe200010e0602 */
[----:B--2---:R-:W-:-:S05]  /*1e61c0*/  IADD3 R7, P2, PT, R7, R241, RZ ;  /* 0x000000f107077210 */ /* 0x004fca0007f5e0ff */
[----:B------:R1:W-:Y:S04]  /*1e61d0*/  STL [R1+0x75e0], R7 ;  /* 0x0075e00701007387 */ /* 0x0003e80000100800 */
[----:B------:R2:W-:Y:S01]  /*1e61e0*/  STL [R1+0x75cc], R6 ;  /* 0x0075cc0601007387 */ /* 0x0005e20000100800 */
[----:B-1----:R-:W-:-:S03]  /*1e61f0*/  MOV R7, R19 ;  /* 0x0000001300077202 */ /* 0x002fc60000000f00 */
[----:B------:R-:W3:Y:S01]  /*1e6200*/  LDL.LU R19, [R1+0xac84] ;  /* 0x00ac840001137983 */ /* 0x000ee20000300800 */
[----:B--2---:R-:W-:-:S03]  /*1e6210*/  IMAD.MOV.U32 R6, RZ, RZ, R22 ;  /* 0x000000ffff067224 */ /* 0x004fc600078e0016 */
[----:B------:R-:W2:Y:S04]  /*1e6220*/  LDL.LU R22, [R1+0xac80] ;  /* 0x00ac800001167983 */ /* 0x000ea80000300800 */
[----:B------:R1:W-:Y:S04]  /*1e6230*/  LDGSTS.E [R4+0x9500], desc[UR40][R6.64], P0 ;  /* 0x0950000006047fae */ /* 0x0003e800081a1028 */
[----:B------:R-:W1:Y:S04]  /*1e6240*/  LDL.LU R6, [R1+0x75e8] ;  /* 0x0075e80001067983 */ /* 0x000e680000300800 */
[----:B------:R-:W2:Y:S01]  /*1e6250*/  LDL.LU R7, [R1+0x75dc] ;  /* 0x0075dc0001077983 */ /* 0x000ea20000300800 */
[----:B------:R-:W-:-:S05]  /*1e6260*/  IMAD.X R21, R21, 0x1, R2, P5 ;  /* 0x0000000115157824 */ /* 0x000fca00028e0602 */
[----:B------:R4:W-:Y:S04]  /*1e6270*/  STL [R1+0x75d4], R21 ;  /* 0x0075d41501007387 */ /* 0x0009e80000100800 */
[----:B----4-:R-:W4:Y:S01]  /*1e6280*/  LDL.LU R21, [R1+0xac7c] ;  /* 0x00ac7c0001157983 */ /* 0x010f220000300800 */
[-C--:B-1----:R-:W-:Y:S01]  /*1e6290*/  IADD3 R6, P5, PT, R6, R241.reuse, RZ ;  /* 0x000000f106067210 */ /* 0x082fe20007fbe0ff */
[----:B--2---:R-:W-:Y:S01]  /*1e62a0*/  IMAD.X R7, R7, 0x1, R2, P2 ;  /* 0x0000000107077824 */ /* 0x004fe200010e0602 */
[----:B------:R-:W-:-:S05]  /*1e62b0*/  IADD3 R41, P2, PT, R41, R241, RZ ;  /* 0x000000f129297210 */ /* 0x000fca0007f5e0ff */
[----:B------:R1:W-:Y:S04]  /*1e62c0*/  STL [R1+0x75f0], R41 ;  /* 0x0075f02901007387 */ /* 0x0003e80000100800 */
[----:B------:R2:W-:Y:S04]  /*1e62d0*/  STL [R1+0x75e8], R6 ;  /* 0x0075e80601007387 */ /* 0x0005e80000100800 */
[----:B-1----:R-:W3:Y:S04]  /*1e62e0*/  LDL.LU R41, [R1+0x7604] ;  /* 0x0076040001297983 */ /* 0x002ee80000300800 */
[----:B------:R1:W-:Y:S01]  /*1e62f0*/  STL [R1+0x75dc], R7 ;  /* 0x0075dc0701007387 */ /* 0x0003e20000100800 */
[----:B--2---:R-:W-:Y:S01]  /*1e6300*/  IMAD.MOV.U32 R6, RZ, RZ, R39 ;  /* 0x000000ffff067224 */ /* 0x004fe200078e0027 */
[----:B-1----:R-:W-:-:S02]  /*1e6310*/  MOV R7, R24 ;  /* 0x0000001800077202 */ /* 0x002fc40000000f00 */
[----:B------:R-:W2:Y:S04]  /*1e6320*/  LDL.LU R24, [R1+0xac78] ;  /* 0x00ac780001187983 */ /* 0x000ea80000300800 */
[----:B------:R-:W2:Y:S04]  /*1e6330*/  LDL.LU R39, [R1+0x7618] ;  /* 0x0076180001277983 */ /* 0x000ea80000300800 */
[----:B------:R1:W-:Y:S04]  /*1e6340*/  LDGSTS.E [R4+0x9580], desc[UR40][R6.64], P3 ;  /* 0x0958000006047fae */ /* 0x0003e800099a1028 */
[----:B------:R-:W2:Y:S01]  /*1e6350*/  LDL.LU R7, [R1+0x75e4] ;  /* 0x0075e40001077983 */ /* 0x000ea20000300800 */
[----:B------:R-:W-:Y:S01]  /*1e6360*/  IMAD.X R36, R36, 0x1, R2, P2 ;  /* 0x0000000124247824 */ /* 0x000fe200010e0602 */
[----:B------:R-:W-:Y:S01]  /*1e6370*/  IADD3 R8, P2, PT, R8, R241, RZ ;  /* 0x000000f108087210 */ /* 0x000fe20007f5e0ff */
[----:B-1----:R-:W-:-:S02]  /*1e6380*/  IMAD.MOV.U32 R6, RZ, RZ, R51 ;  /* 0x000000ffff067224 */ /* 0x002fc400078e0033 */
[----:B--2---:R-:W-:Y:S01]  /*1e6390*/  IMAD.X R7, R7, 0x1, R2, P5 ;  /* 0x0000000107077824 */ /* 0x004fe200028e0602 */
[----:B------:R-:W-:-:S04]  /*1e63a0*/  IADD3 R37, P5, PT, R37, R241, RZ ;  /* 0x000000f125257210 */ /* 0x000fc80007fbe0ff */
[----:B------:R1:W-:Y:S04]  /*1e63b0*/  STL [R1+0x75e4], R7 ;  /* 0x0075e40701007387 */ /* 0x0003e80000100800 */
[----:B------:R2:W-:Y:S01]  /*1e63c0*/  STL [R1+0x7608], R37 ;  /* 0x0076082501007387 */ /* 0x0005e20000100800 */
[----:B-1----:R-:W-:-:S03]  /*1e63d0*/  MOV R7, R62 ;  /* 0x0000003e00077202 */ /* 0x002fc60000000f00 */
[----:B--2---:R-:W2:Y:S04]  /*1e63e0*/  LDL.LU R37, [R1+0x761c] ;  /* 0x00761c0001257983 */ /* 0x004ea80000300800 */
[----:B------:R1:W-:Y:S04]  /*1e63f0*/  STL [R1+0x7610], R8 ;  /* 0x0076100801007387 */ /* 0x0003e80000100800 */
[----:B------:R3:W-:Y:S04]  /*1e6400*/  STL [R1+0x75ec], R36 ;  /* 0x0075ec2401007387 */ /* 0x0007e80000100800 */
[----:B------:R2:W-:Y:S04]  /*1e6410*/  LDGSTS.E [R4+0xa400], desc[UR40][R6.64], P4 ;  /* 0x0a40000006047fae */ /* 0x0005e8000a1a1028 */
[----:B-1----:R-:W2:Y:S04]  /*1e6420*/  LDL.LU R8, [R1+0x7668] ;  /* 0x0076680001087983 */ /* 0x002ea80000300800 */
[----:B---3--:R-:W3:Y:S04]  /*1e6430*/  LDL.LU R36, [R1+0x7670] ;  /* 0x0076700001247983 */ /* 0x008ee80000300800 */
[----:B------:R-:W2:Y:S04]  /*1e6440*/  LDL.LU R51, [R1+0x7678] ;  /* 0x0076780001337983 */ /* 0x000ea80000300800 */
[----:B------:R-:W2:Y:S04]  /*1e6450*/  LDL.LU R62, [R1+0x7680] ;  /* 0x00768000013e7983 */ /* 0x000ea80000300800 */
[----:B------:R-:W2:Y:S04]  /*1e6460*/  LDL.LU R6, [R1+0x760c] ;  /* 0x00760c0001067983 */ /* 0x000ea80000300800 */
[----:B------:R-:W3:Y:S01]  /*1e6470*/  LDL.LU R7, [R1+0x7620] ;  /* 0x0076200001077983 */ /* 0x000ee20000300800 */
[----:B------:R-:W-:Y:S01]  /*1e6480*/  IMAD.X R41, R41, 0x1, R2, P5 ;  /* 0x0000000129297824 */ /* 0x000fe200028e0602 */
[----:B------:R-:W-:-:S04]  /*1e6490*/  IADD3 R39, P5, PT, R39, R241, RZ ;  /* 0x000000f127277210 */ /* 0x000fc80007fbe0ff */
[----:B------:R1:W-:Y:S04]  /*1e64a0*/  STL [R1+0x7604], R41 ;  /* 0x0076042901007387 */ /* 0x0003e80000100800 */
[----:B-1----:R-:W4:Y:S04]  /*1e64b0*/  LDL.LU R41, [R1+0x7664] ;  /* 0x0076640001297983 */ /* 0x002f280000300800 */
[----:B------:R1:W-:Y:S04]  /*1e64c0*/  STL [R1+0x7618], R39 ;  /* 0x0076182701007387 */ /* 0x0003e80000100800 */
[----:B-1----:R-:W4:Y:S01]  /*1e64d0*/  LDL.LU R39, [R1+0x766c] ;  /* 0x00766c0001277983 */ /* 0x002f220000300800 */
[----:B--2---:R-:W-:Y:S01]  /*1e64e0*/  IMAD.X R6, R6, 0x1, R2, P2 ;  /* 0x0000000106067824 */ /* 0x004fe200010e0602 */
[----:B---3--:R-:W-:-:S05]  /*1e64f0*/  IADD3 R7, P2, PT, R7, R241, RZ ;  /* 0x000000f107077210 */ /* 0x008fca0007f5e0ff */
[----:B------:R1:W-:Y:S04]  /*1e6500*/  STL [R1+0x7620], R7 ;  /* 0x0076200701007387 */ /* 0x0003e80000100800 */
[----:B------:R2:W-:Y:S01]  /*1e6510*/  STL [R1+0x760c], R6 ;  /* 0x00760c0601007387 */ /* 0x0005e20000100800 */
[----:B-1----:R-:W-:Y:S01]  /*1e6520*/  MOV R7, R65 ;  /* 0x0000004100077202 */ /* 0x002fe20000000f00 */
[----:B--2---:R-:W-:Y:S02]  /*1e6530*/  IMAD.MOV.U32 R6, RZ, RZ, R56 ;  /* 0x000000ffff067224 */ /* 0x004fe400078e0038 */
[----:B------:R-:W2:Y:S04]  /*1e6540*/  LDL.LU R56, [R1+0x7674] ;  /* 0x0076740001387983 */ /* 0x000ea80000300800 */
[----:B------:R-:W3:Y:S04]  /*1e6550*/  LDL.LU R65, [R1+0x767c] ;  /* 0x00767c0001417983 */ /* 0x000ee80000300800 */
[----:B------:R1:W-:Y:S04]  /*1e6560*/  LDGSTS.E [R4+0xa480], desc[UR40][R6.64], P1 ;  /* 0x0a48000006047fae */ /* 0x0003e800089a1028 */
[----:B------:R-:W2:Y:S01]  /*1e6570*/  LDL.LU R7, [R1+0x7614] ;  /* 0x0076140001077983 */ /* 0x000ea20000300800 */
[----:B------:R-:W-:-:S02]  /*1e6580*/  IMAD.X R37, R37, 0x1, R2, P2 ;  /* 0x0000000125257824 */ /* 0x000fc400010e0602 */
[----:B-1----:R-:W-:Y:S02]  /*1e6590*/  IMAD.MOV.U32 R6, RZ, RZ, R48 ;  /* 0x000000ffff067224 */ /* 0x002fe400078e0030 */
[----:B--2---:R-:W-:-:S05]  /*1e65a0*/  IMAD.X R7, R7, 0x1, R2, P5 ;  /* 0x0000000107077824 */ /* 0x004fca00028e0602 */
[----:B------:R-:W-:Y:S04]  /*1e65b0*/  STL [R1+0x7614], R7 ;  /* 0x0076140701007387 */ /* 0x000fe80000100800 */
[----:B------:R-:W2:Y:S04]  /*1e65c0*/  LDL.LU R48, [R1+0x7688] ;  /* 0x0076880001307983 */ /* 0x000ea80000300800 */
[----:B------:R1:W-:Y:S04]  /*1e65d0*/  STL [R1+0x761c], R37 ;  /* 0x00761c2501007387 */ /* 0x0003e80000100800 */
[----:B-1----:R-:W2:Y:S01]  /*1e65e0*/  LDL.LU R37, [R1+0x7690] ;  /* 0x0076900001257983 */ /* 0x002ea20000300800 */
[----:B------:R-:W-:-:S02]  /*1e65f0*/  IADD3 R8, P5, PT, R8, R241, RZ ;  /* 0x000000f108087210 */ /* 0x000fc40007fbe0ff */
[-C--:B------:R-:W-:Y:S02]  /*1e6600*/  IADD3 R36, P2, PT, R36, R241.reuse, RZ ;  /* 0x000000f124247210 */ /* 0x080fe40007f5e0ff */
[----:B------:R-:W-:Y:S01]  /*1e6610*/  MOV R7, R238 ;  /* 0x000000ee00077202 */ /* 0x000fe20000000f00 */
[--C-:B----4-:R-:W-:Y:S01]  /*1e6620*/  IMAD.X R41, R41, 0x1, R2.reuse, P5 ;  /* 0x0000000129297824 */ /* 0x110fe200028e0602 */
[-C--:B------:R-:W-:Y:S01]  /*1e6630*/  IADD3 R51, P5, PT, R51, R241.reuse, RZ ;  /* 0x000000f133337210 */ /* 0x080fe20007fbe0ff */
[----:B------:R-:W-:Y:S01]  /*1e6640*/  STL [R1+0x7668], R8 ;  /* 0x0076680801007387 */ /* 0x000fe20000100800 */
[--C-:B------:R-:W-:Y:S01]  /*1e6650*/  IMAD.X R39, R39, 0x1, R2.reuse, P2 ;  /* 0x0000000127277824 */ /* 0x100fe200010e0602 */
[----:B------:R-:W-:Y:S02]  /*1e6660*/  IADD3 R62, P2, PT, R62, R241, RZ ;  /* 0x000000f13e3e7210 */ /* 0x000fe40007f5e0ff */
[----:B------:R-:W-:Y:S01]  /*1e6670*/  STL [R1+0x7670], R36 ;  /* 0x0076702401007387 */ /* 0x000fe20000100800 */
[----:B------:R-:W-:-:S03]  /*1e6680*/  IMAD.X R56, R56, 0x1, R2, P5 ;  /* 0x0000000138387824 */ /* 0x000fc600028e0602 */
[----:B------:R1:W-:Y:S04]  /*1e6690*/  LDGSTS.E [R4+0xa500], desc[UR40][R6.64], P0 ;  /* 0x0a50000006047fae */ /* 0x0003e800081a1028 */
[----:B------:R-:W-:Y:S01]  /*1e66a0*/  STL [R1+0x7664], R41 ;  /* 0x0076642901007387 */ /* 0x000fe20000100800 */
[----:B---3--:R-:W-:-:S03]  /*1e66b0*/  IMAD.X R65, R65, 0x1, R2, P2 ;  /* 0x0000000141417824 */ /* 0x008fc600010e0602 */
[----:B------:R-:W3:Y:S01]  /*1e66c0*/  LDL.LU R238, [R1+0x7684] ;  /* 0x0076840001ee7983 */ /* 0x000ee20000300800 */
[----:B-1----:R-:W-:Y:S01]  /*1e66d0*/  MOV R7, R237 ;  /* 0x000000ed00077202 */ /* 0x002fe20000000f00 */
[----:B------:R-:W-:Y:S02]  /*1e66e0*/  IMAD.MOV.U32 R6, RZ, RZ, R55 ;  /* 0x000000ffff067224 */ /* 0x000fe400078e0037 */
[----:B------:R-:W4:Y:S04]  /*1e66f0*/  LDL.LU R237, [R1+0x7698] ;  /* 0x0076980001ed7983 */ /* 0x000f280000300800 */
[----:B------:R-:W-:Y:S04]  /*1e6700*/  STL [R1+0x7678], R51 ;  /* 0x0076783301007387 */ /* 0x000fe80000100800 */
[----:B------:R-:W-:Y:S04]  /*1e6710*/  STL [R1+0x766c], R39 ;  /* 0x00766c2701007387 */ /* 0x000fe80000100800 */
[----:B------:R-:W-:Y:S04]  /*1e6720*/  STL [R1+0x7680], R62 ;  /* 0x0076803e01007387 */ /* 0x000fe80000100800 */
[----:B------:R-:W4:Y:S04]  /*1e6730*/  LDL.LU R55, [R1+0x7694] ;  /* 0x0076940001377983 */ /* 0x000f280000300800 */
[----:B------:R1:W-:Y:S02]  /*1e6740*/  LDGSTS.E [R4+0xa580], desc[UR40][R6.64], P3 ;  /* 0x0a58000006047fae */ /* 0x0003e400099a1028 */
[----:B-1----:R-:W-:Y:S01]  /*1e6750*/  IMAD.MOV.U32 R6, RZ, RZ, R25 ;  /* 0x000000ffff067224 */ /* 0x002fe200078e0019 */
[----:B------:R-:W-:-:S05]  /*1e6760*/  MOV R7, R23 ;  /* 0x0000001700077202 */ /* 0x000fca0000000f00 */
[----:B------:R1:W-:Y:S01]  /*1e6770*/  LDGSTS.E [R4+0xb400], desc[UR40][R6.64], P4 ;  /* 0x0b40000006047fae */ /* 0x0003e2000a1a1028 */
[----:B--2---:R-:W-:-:S05]  /*1e6780*/  IADD3 R48, P5, PT, R48, R241, RZ ;  /* 0x000000f130307210 */ /* 0x004fca0007fbe0ff */
[----:B------:R2:W-:Y:S01]  /*1e6790*/  STL [R1+0x7688], R48 ;  /* 0x0076883001007387 */ /* 0x0005e20000100800 */
[----:B------:R-:W-:-:S03]  /*1e67a0*/  IADD3 R37, P2, PT, R37, R241, RZ ;  /* 0x000000f125257210 */ /* 0x000fc60007f5e0ff */
[----:B--2---:R-:W2:Y:S04]  /*1e67b0*/  LDL.LU R48, [R1+0x76a8] ;  /* 0x0076a80001307983 */ /* 0x004ea80000300800 */
[----:B------:R-:W-:Y:S04]  /*1e67c0*/  STL [R1+0x7674], R56 ;  /* 0x0076743801007387 */ /* 0x000fe80000100800 */
[----:B------:R1:W-:Y:S04]  /*1e67d0*/  STL [R1+0x7690], R37 ;  /* 0x0076902501007387 */ /* 0x0003e80000100800 */
[----:B-1----:R-:W2:Y:S04]  /*1e67e0*/  LDL.LU R37, [R1+0x769c] ;  /* 0x00769c0001257983 */ /* 0x002ea80000300800 */
[----:B------:R-:W2:Y:S04]  /*1e67f0*/  LDL.LU R23, [R1+0xac74] ;  /* 0x00ac740001177983 */ /* 0x000ea80000300800 */
[----:B------:R-:W2:Y:S04]  /*1e6800*/  LDL.LU R25, [R1+0xac70] ;  /* 0x00ac700001197983 */ /* 0x000ea80000300800 */
[----:B------:R-:W2:Y:S04]  /*1e6810*/  LDL.LU R6, [R1+0x768c] ;  /* 0x00768c0001067983 */ /* 0x000ea80000300800 */
[----:B------:R-:W2:Y:S01]  /*1e6820*/  LDL.LU R7, [R1+0x76a0] ;  /* 0x0076a00001077983 */ /* 0x000ea20000300800 */
[----:B---3--:R-:W-:Y:S01]  /*1e6830*/  IMAD.X R238, R238, 0x1, R2, P5 ;  /* 0x00000001eeee7824 */ /* 0x008fe200028e0602 */
[----:B----4-:R-:W-:-:S02]  /*1e6840*/  IADD3 R237, P5, PT, R237, R241, RZ ;  /* 0x000000f1eded7210 */ /* 0x010fc40007fbe0ff */
[----:B------:R-:W-:Y:S04]  /*1e6850*/  STL [R1+0x767c], R65 ;  /* 0x00767c4101007387 */ /* 0x000fe80000100800 */
[----:B------:R1:W-:Y:S04]  /*1e6860*/  STL [R1+0x7684], R238 ;  /* 0x007684ee01007387 */ /* 0x0003e80000100800 */
[----:B-1----:R-:W3:Y:S04]  /*1e6870*/  LDL.LU R238, [R1+0x76a4] ;  /* 0x0076a40001ee7983 */ /* 0x002ee80000300800 */
[----:B------:R1:W-:Y:S04]  /*1e6880*/  STL [R1+0x7698], R237 ;  /* 0x007698ed01007387 */ /* 0x0003e80000100800 */
[----:B-1----:R-:W4:Y:S01]  /*1e6890*/  LDL.LU R237, [R1+0x76b8] ;  /* 0x0076b80001ed7983 */ /* 0x002f220000300800 */
[----:B--2---:R-:W-:Y:S01]  /*1e68a0*/  IMAD.X R6, R6, 0x1, R2, P2 ;  /* 0x0000000106067824 */ /* 0x004fe200010e0602 */
[----:B------:R-:W-:-:S05]  /*1e68b0*/  IADD3 R7, P2, PT, R7, R241, RZ ;  /* 0x000000f107077210 */ /* 0x000fca0007f5e0ff */
[----:B------:R1:W-:Y:S04]  /*1e68c0*/  STL [R1+0x76a0], R7 ;  /* 0x0076a00701007387 */ /* 0x0003e80000100800 */
[----:B------:R2:W-:Y:S01]  /*1e68d0*/  STL [R1+0x768c], R6 ;  /* 0x00768c0601007387 */ /* 0x0005e20000100800 */
[----:B-1----:R-:W-:-:S03]  /*1e68e0*/  MOV R7, R12 ;  /* 0x0000000c00077202 */ /* 0x002fc60000000f00 */
[----:B------:R-:W3:Y:S01]  /*1e68f0*/  LDL.LU R12, [R1+0xac6c] ;  /* 0x00ac6c00010c7983 */ /* 0x000ee20000300800 */
[----:B--2---:R-:W-:-:S03]  /*1e6900*/  IMAD.MOV.U32 R6, RZ, RZ, R14 ;  /* 0x000000ffff067224 */ /* 0x004fc600078e000e */
[----:B------:R-:W2:Y:S04]  /*1e6910*/  LDL.LU R14, [R1+0xac68] ;  /* 0x00ac6800010e7983 */ /* 0x000ea80000300800 */
[----:B------:R1:W-:Y:S04]  /*1e6920*/  LDGSTS.E [R4+0xb480], desc[UR40][R6.64], P1 ;  /* 0x0b48000006047fae */ /* 0x0003e800089a1028 */
[----:B------:R-:W2:Y:S01]  /*1e6930*/  LDL.LU R7, [R1+0x76b0] ;  /* 0x0076b00001077983 */ /* 0x000ea20000300800 */
[--C-:B------:R-:W-:Y:S01]  /*1e6940*/  IMAD.X R55, R55, 0x1, R2.reuse, P5 ;  /* 0x0000000137377824 */ /* 0x100fe200028e0602 */
[----:B------:R-:W-:Y:S01]  /*1e6950*/  IADD3 R48, P5, PT, R48, R241, RZ ;  /* 0x000000f130307210 */ /* 0x000fe20007fbe0ff */
[----:B------:R-:W-:-:S03]  /*1e6960*/  IMAD.X R37, R37, 0x1, R2, P2 ;  /* 0x0000000125257824 */ /* 0x000fc600010e0602 */
[----:B------:R4:W-:Y:S01]  /*1e6970*/  STL [R1+0x7694], R55 ;  /* 0x0076943701007387 */ /* 0x0009e20000100800 */
[----:B-1----:R-:W-:-:S03]  /*1e6980*/  IMAD.MOV.U32 R6, RZ, RZ, R242 ;  /* 0x000000ffff067224 */ /* 0x002fc600078e00f2 */
[----:B----4-:R-:W4:Y:S04]  /*1e6990*/  LDL.LU R55, [R1+0x76c8] ;  /* 0x0076c80001377983 */ /* 0x010f280000300800 */
[----:B------:R1:W-:Y:S04]  /*1e69a0*/  STL [R1+0x76a8], R48 ;  /* 0x0076a83001007387 */ /* 0x0003e80000100800 */
[----:B-1----:R-:W3:Y:S04]  /*1e69b0*/  LDL.LU R48, [R1+0x76bc] ;  /* 0x0076bc0001307983 */ /* 0x002ee80000300800 */
[----:B------:R1:W-:Y:S04]  /*1e69c0*/  STL [R1+0x769c], R37 ;  /* 0x00769c2501007387 */ /* 0x0003e80000100800 */
[----:B-1----:R-:W4:Y:S01]  /*1e69d0*/  LDL.LU R37, [R1+0x76d0] ;  /* 0x0076d00001257983 */ /* 0x002f220000300800 */
[----:B--2---:R-:W-:-:S05]  /*1e69e0*/  IADD3 R7, P2, PT, R7, R241, RZ ;  /* 0x000000f107077210 */ /* 0x004fca0007f5e0ff */
[----:B------:R1:W-:Y:S02]  /*1e69f0*/  STL [R1+0x76b0], R7 ;  /* 0x0076b00701007387 */ /* 0x0003e40000100800 */
[----:B-1----:R-:W-:Y:S02]  /*1e6a00*/  MOV R7, R13 ;  /* 0x0000000d00077202 */ /* 0x002fe40000000f00 */
[----:B------:R-:W2:Y:S04]  /*1e6a10*/  LDL.LU R13, [R1+0xac64] ;  /* 0x00ac6400010d7983 */ /* 0x000ea80000300800 */
[----:B------:R1:W-:Y:S04]  /*1e6a20*/  LDGSTS.E [R4+0xb500], desc[UR40][R6.64], P0 ;  /* 0x0b50000006047fae */ /* 0x0003e800081a1028 */
[----:B------:R-:W1:Y:S04]  /*1e6a30*/  LDL.LU R6, [R1+0x76ac] ;  /* 0x0076ac0001067983 */ /* 0x000e680000300800 */
[----:B------:R-:W2:Y:S01]  /*1e6a40*/  LDL.LU R7, [R1+0x76c0] ;  /* 0x0076c00001077983 */ /* 0x000ea20000300800 */
[----:B---3--:R-:W-:Y:S01]  /*1e6a50*/  IMAD.X R238, R238, 0x1, R2, P5 ;  /* 0x00000001eeee7824 */ /* 0x008fe200028e0602 */
[----:B------:R-:W-:-:S02]  /*1e6a60*/  IADD3 R237, P5, PT, R237, R241, RZ ;  /* 0x000000f1eded7210 */ /* 0x000fc40007fbe0ff */
[----:B------:R-:W3:Y:S04]  /*1e6a70*/  LDL.LU R242, [R1+0x76c4] ;  /* 0x0076c40001f27983 */ /* 0x000ee80000300800 */
[----:B------:R4:W-:Y:S04]  /*1e6a80*/  STL [R1+0x76a4], R238 ;  /* 0x0076a4ee01007387 */ /* 0x0009e80000100800 */
[----:B----4-:R-:W4:Y:S04]  /*1e6a90*/  LDL.LU R238, [R1+0x76d8] ;  /* 0x0076d80001ee7983 */ /* 0x010f280000300800 */
[----:B------:R1:W-:Y:S04]  /*1e6aa0*/  STL [R1+0x76b8], R237 ;  /* 0x0076b8ed01007387 */ /* 0x0003e80000100800 */
[----:B-1----:R-:W3:Y:S01]  /*1e6ab0*/  LDL.LU R237, [R1+0x76cc] ;  /* 0x0076cc0001ed7983 */ /* 0x002ee20000300800 */
[----:B------:R-:W-:Y:S01]  /*1e6ac0*/  IMAD.X R6, R6, 0x1, R2, P2 ;  /* 0x0000000106067824 */ /* 0x000fe200010e0602 */
        /* <DEDUP_REMOVED lines=9> */
[----:B------:R-:W-:Y:S01]  /*1e6b60*/  IMAD.X R48, R48, 0x1, R2, P2 ;  /* 0x0000000130307824 */ /* 0x000fe200010e0602 */
[----:B------:R-:W-:Y:S01]  /*1e6b70*/  IADD3 R37, P2, PT, R37, R241, RZ ;  /* 0x000000f125257210 */ /* 0x000fe20007f5e0ff */
[----:B-1----:R-:W-:-:S02]  /*1e6b80*/  IMAD.MOV.U32 R6, RZ, RZ, R243 ;  /* 0x000000ffff067224 */ /* 0x002fc400078e00f3 */
[----:B--2---:R-:W-:Y:S01]  /*1e6b90*/  IMAD.X R7, R7, 0x1, R2, P5 ;  /* 0x0000000107077824 */ /* 0x004fe200028e0602 */
[----:B------:R-:W-:-:S05]  /*1e6ba0*/  IADD3 R55, P5, PT, R55, R241, RZ ;  /* 0x000000f137377210 */ /* 0x000fca0007fbe0ff */
[----:B------:R1:W-:Y:S04]  /*1e6bb0*/  STL [R1+0x76c8], R55 ;  /* 0x0076c83701007387 */ /* 0x0003e80000100800 */
[----:B------:R2:W-:Y:S04]  /*1e6bc0*/  STL [R1+0x76b4], R7 ;  /* 0x0076b40701007387 */ /* 0x0005e80000100800 */
[----:B-1----:R-:W4:Y:S01]  /*1e6bd0*/  LDL.LU R55, [R1+0x76d4] ;  /* 0x0076d40001377983 */ /* 0x002f220000300800 */
[----:B--2---:R-:W-:-:S03]  /*1e6be0*/  MOV R7, R10 ;  /* 0x0000000a00077202 */ /* 0x004fc60000000f00 */
[----:B------:R1:W-:Y:S04]  /*1e6bf0*/  STL [R1+0x76bc], R48 ;  /* 0x0076bc3001007387 */ /* 0x0003e80000100800 */
[----:B------:R2:W-:Y:S04]  /*1e6c00*/  LDGSTS.E [R4+0xc400], desc[UR40][R6.64], P4 ;  /* 0x0c40000006047fae */ /* 0x0005e8000a1a1028 */
[----:B-1----:R-:W4:Y:S04]  /*1e6c10*/  LDL.LU R48, [R1+0x76e8] ;  /* 0x0076e80001307983 */ /* 0x002f280000300800 */
[----:B------:R1:W-:Y:S04]  /*1e6c20*/  STL [R1+0x76d0], R37 ;  /* 0x0076d02501007387 */ /* 0x0003e80000100800 */
[----:B-1----:R-:W4:Y:S04]  /*1e6c30*/  LDL.LU R37, [R1+0x76dc] ;  /* 0x0076dc0001257983 */ /* 0x002f280000300800 */
[----:B------:R-:W4:Y:S04]  /*1e6c40*/  LDL.LU R10, [R1+0xac58] ;  /* 0x00ac5800010a7983 */ /* 0x000f280000300800 */
[----:B------:R-:W4:Y:S01]  /*1e6c50*/  LDL.LU R7, [R1+0x76e0] ;  /* 0x0076e00001077983 */ /* 0x000f220000300800 */
[--C-:B---3--:R-:W-:Y:S01]  /*1e6c60*/  IMAD.X R242, R242, 0x1, R2.reuse, P5 ;  /* 0x00000001f2f27824 */ /* 0x108fe200028e0602 */
[----:B----4-:R-:W-:Y:S01]  /*1e6c70*/  IADD3 R238, P5, PT, R238, R241, RZ ;  /* 0x000000f1eeee7210 */ /* 0x010fe20007fbe0ff */
[----:B------:R-:W-:Y:S01]  /*1e6c80*/  IMAD.X R237, R237, 0x1, R2, P2 ;  /* 0x00000001eded7824 */ /* 0x000fe200010e0602 */
[----:B------:R-:W3:Y:S04]  /*1e6c90*/  LDL.LU R243, [R1+0x76e4] ;  /* 0x0076e40001f37983 */ /* 0x000ee80000300800 */
[----:B------:R1:W-:Y:S01]  /*1e6ca0*/  STL [R1+0x76c4], R242 ;  /* 0x0076c4f201007387 */ /* 0x0003e20000100800 */
[----:B--2---:R-:W-:-:S03]  /*1e6cb0*/  IMAD.MOV.U32 R6, RZ, RZ, R236 ;  /* 0x000000ffff067224 */ /* 0x004fc600078e00ec */
[----:B-1----:R-:W2:Y:S04]  /*1e6cc0*/  LDL.LU R242, [R1+0x76f8] ;  /* 0x0076f80001f27983 */ /* 0x002ea80000300800 */
[----:B------:R1:W-:Y:S04]  /*1e6cd0*/  STL [R1+0x76d8], R238 ;  /* 0x0076d8ee01007387 */ /* 0x0003e80000100800 */
[----:B-1----:R-:W4:Y:S04]  /*1e6ce0*/  LDL.LU R238, [R1+0x76ec] ;  /* 0x0076ec0001ee7983 */ /* 0x002f280000300800 */
[----:B------:R1:W-:Y:S04]  /*1e6cf0*/  STL [R1+0x76cc], R237 ;  /* 0x0076cced01007387 */ /* 0x0003e80000100800 */
[----:B-1----:R-:W2:Y:S01]  /*1e6d00*/  LDL.LU R237, [R1+0x7700] ;  /* 0x0077000001ed7983 */ /* 0x002ea20000300800 */
[----:B------:R-:W-:Y:S01]  /*1e6d10*/  IMAD.X R55, R55, 0x1, R2, P5 ;  /* 0x0000000137377824 */ /* 0x000fe200028e0602 */
[----:B------:R-:W-:-:S05]  /*1e6d20*/  IADD3 R7, P2, PT, R7, R241, RZ ;  /* 0x000000f107077210 */ /* 0x000fca0007f5e0ff */
[----:B------:R1:W-:Y:S02]  /*1e6d30*/  STL [R1+0x76e0], R7 ;  /* 0x0076e00701007387 */ /* 0x0003e40000100800 */
[----:B-1----:R-:W-:Y:S02]  /*1e6d40*/  MOV R7, R11 ;  /* 0x0000000b00077202 */ /* 0x002fe40000000f00 */
[----:B------:R-:W4:Y:S04]  /*1e6d50*/  LDL.LU R11, [R1+0xac54] ;  /* 0x00ac5400010b7983 */ /* 0x000f280000300800 */
[----:B------:R1:W-:Y:S04]  /*1e6d60*/  LDGSTS.E [R4+0xc480], desc[UR40][R6.64], P1 ;  /* 0x0c48000006047fae */ /* 0x0003e800089a1028 */
[----:B------:R-:W4:Y:S01]  /*1e6d70*/  LDL.LU R7, [R1+0x76f0] ;  /* 0x0076f00001077983 */ /* 0x000f220000300800 */
[----:B------:R-:W-:Y:S01]  /*1e6d80*/  IADD3 R48, P5, PT, R48, R241, RZ ;  /* 0x000000f130307210 */ /* 0x000fe20007fbe0ff */
[----:B------:R-:W-:-:S02]  /*1e6d90*/  IMAD.X R37, R37, 0x1, R2, P2 ;  /* 0x0000000125257824 */ /* 0x000fc400010e0602 */
[----:B------:R-:W4:Y:S04]  /*1e6da0*/  LDL.LU R236, [R1+0x76f4] ;  /* 0x0076f40001ec7983 */ /* 0x000f280000300800 */
[----:B------:R1:W-:Y:S04]  /*1e6db0*/  STL [R1+0x76d4], R55 ;  /* 0x0076d43701007387 */ /* 0x0003e80000100800 */
[----:B-1----:R-:W4:Y:S04]  /*1e6dc0*/  LDL.LU R55, [R1+0x7708] ;  /* 0x0077080001377983 */ /* 0x002f280000300800 */
[----:B------:R1:W-:Y:S04]  /*1e6dd0*/  STL [R1+0x76e8], R48 ;  /* 0x0076e83001007387 */ /* 0x0003e80000100800 */
[----:B-1----:R-:W4:Y:S04]  /*1e6de0*/  LDL.LU R48, [R1+0x76fc] ;  /* 0x0076fc0001307983 */ /* 0x002f280000300800 */
[----:B------:R1:W-:Y:S04]  /*1e6df0*/  STL [R1+0x76dc], R37 ;  /* 0x0076dc2501007387 */ /* 0x0003e80000100800 */
[----:B-1----:R-:W4:Y:S01]  /*1e6e00*/  LDL.LU R37, [R1+0x7710] ;  /* 0x0077100001257983 */ /* 0x002f220000300800 */
[----:B------:R-:W-:-:S02]  /*1e6e10*/  IMAD.MOV.U32 R6, RZ, RZ, R0 ;  /* 0x000000ffff067224 */ /* 0x000fc400078e0000 */
[----:B---3--:R-:W-:Y:S01]  /*1e6e20*/  IMAD.X R243, R243, 0x1, R2, P5 ;  /* 0x00000001f3f37824 */ /* 0x008fe200028e0602 */
[-C--:B--2---:R-:W-:Y:S02]  /*1e6e30*/  IADD3 R242, P5, PT, R242, R241.reuse, RZ ;  /* 0x000000f1f2f27210 */ /* 0x084fe40007fbe0ff */
[----:B----4-:R-:W-:-:S05]  /*1e6e40*/  IADD3 R7, P2, PT, R7, R241, RZ ;  /* 0x000000f107077210 */ /* 0x010fca0007f5e0ff */
[----:B------:R1:W-:Y:S01]  /*1e6e50*/  STL [R1+0x76f0], R7 ;  /* 0x0076f00701007387 */ /* 0x0003e20000100800 */
[----:B------:R-:W-:Y:S01]  /*1e6e60*/  IMAD.X R238, R238, 0x1, R2, P2 ;  /* 0x00000001eeee7824 */ /* 0x000fe200010e0602 */
[----:B-1----:R-:W-:Y:S02]  /*1e6e70*/  MOV R7, R252 ;  /* 0x000000fc00077202 */ /* 0x002fe40000000f00 */
[----:B------:R-:W5:Y:S04]  /*1e6e80*/  LDL.LU R252, [R1+0xac50] ;  /* 0x00ac500001fc7983 */ /* 0x000f680000300800 */
[----:B------:R-:W5:Y:S04]  /*1e6e90*/  LDL.LU R0, [R1+0xac4c] ;  /* 0x00ac4c0001007983 */ /* 0x000f680000300800 */
[----:B------:R1:W-:Y:S04]  /*1e6ea0*/  LDGSTS.E [R4+0xc500], desc[UR40][R6.64], P0 ;  /* 0x0c50000006047fae */ /* 0x0003e800081a1028 */
[----:B------:R-:W-:Y:S04]  /*1e6eb0*/  STL [R1+0x76e4], R243 ;  /* 0x0076e4f301007387 */ /* 0x000fe80000100800 */
[----:B------:R-:W-:Y:S01]  /*1e6ec0*/  STL [R1+0x76f8], R242 ;  /* 0x0076f8f201007387 */ /* 0x000fe20000100800 */
[----:B-1----:R-:W-:-:S03]  /*1e6ed0*/  MOV R7, R61 ;  /* 0x0000003d00077202 */ /* 0x002fc60000000f00 */
[----:B------:R-:W2:Y:S01]  /*1e6ee0*/  LDL.LU R61, [R1+0x7704] ;  /* 0x00770400013d7983 */ /* 0x000ea20000300800 */
[-C--:B------:R-:W-:Y:S01]  /*1e6ef0*/  IADD3 R237, P2, PT, R237, R241.reuse, RZ ;  /* 0x000000f1eded7210 */ /* 0x080fe20007f5e0ff */
[----:B------:R-:W-:Y:S02]  /*1e6f00*/  IMAD.MOV.U32 R6, RZ, RZ, R54 ;  /* 0x000000ffff067224 */ /* 0x000fe400078e0036 */
[----:B------:R1:W-:Y:S01]  /*1e6f10*/  STL [R1+0x76ec], R238 ;  /* 0x0076ecee01007387 */ /* 0x0003e20000100800 */
[--C-:B------:R-:W-:Y:S01]  /*1e6f20*/  IMAD.X R236, R236, 0x1, R2.reuse, P5 ;  /* 0x00000001ecec7824 */ /* 0x100fe200028e0602 */
[-C--:B------:R-:W-:Y:S02]  /*1e6f30*/  IADD3 R55, P5, PT, R55, R241.reuse, RZ ;  /* 0x000000f137377210 */ /* 0x080fe40007fbe0ff */
[----:B------:R-:W3:Y:S01]  /*1e6f40*/  LDL.LU R54, [R1+0x7718] ;  /* 0x0077180001367983 */ /* 0x000ee20000300800 */
[----:B------:R-:W-:Y:S01]  /*1e6f50*/  IMAD.X R48, R48, 0x1, R2, P2 ;  /* 0x0000000130307824 */ /* 0x000fe200010e0602 */
[----:B------:R-:W-:-:S02]  /*1e6f60*/  IADD3 R37, P2, PT, R37, R241, RZ ;  /* 0x000000f125257210 */ /* 0x000fc40007f5e0ff */
[----:B------:R4:W-:Y:S04]  /*1e6f70*/  STL [R1+0x7700], R237 ;  /* 0x007700ed01007387 */ /* 0x0009e80000100800 */
[----:B-1----:R-:W3:Y:S04]  /*1e6f80*/  LDL.LU R238, [R1+0x770c] ;  /* 0x00770c0001ee7983 */ /* 0x002ee80000300800 */
[----:B------:R1:W-:Y:S04]  /*1e6f90*/  LDGSTS.E [R4+0xc580], desc[UR40][R6.64], P3 ;  /* 0x0c58000006047fae */ /* 0x0003e800099a1028 */
[----:B----4-:R-:W4:Y:S04]  /*1e6fa0*/  LDL.LU R237, [R1+0x7720] ;  /* 0x0077200001ed7983 */ /* 0x010f280000300800 */
[----:B------:R1:W-:Y:S04]  /*1e6fb0*/  STL [R1+0x76f4], R236 ;  /* 0x0076f4ec01007387 */ /* 0x0003e80000100800 */
[----:B-1----:R-:W4:Y:S04]  /*1e6fc0*/  LDL.LU R236, [R1+0x7714] ;  /* 0x0077140001ec7983 */ /* 0x002f280000300800 */
[----:B------:R-:W-:Y:S04]  /*1e6fd0*/  STL [R1+0x7708], R55 ;  /* 0x0077083701007387 */ /* 0x000fe80000100800 */
[----:B------:R1:W-:Y:S04]  /*1e6fe0*/  STL [R1+0x7710], R37 ;  /* 0x0077102501007387 */ /* 0x0003e80000100800 */
[----:B------:R1:W-:Y:S04]  /*1e6ff0*/  STL [R1+0x76fc], R48 ;  /* 0x0076fc3001007387 */ /* 0x0003e80000100800 */
[----:B-1----:R-:W4:Y:S01]  /*1e7000*/  LDL.LU R37, [R1+0x771c] ;  /* 0x00771c0001257983 */ /* 0x002f220000300800 */
[----:B------:R-:W-:Y:S01]  /*1e7010*/  MOV R7, R59 ;  /* 0x0000003b00077202 */ /* 0x000fe20000000f00 */
[----:B------:R-:W-:-:S02]  /*1e7020*/  IMAD.MOV.U32 R6, RZ, RZ, R52 ;  /* 0x000000ffff067224 */ /* 0x000fc400078e0034 */
[----:B------:R-:W4:Y:S04]  /*1e7030*/  LDL.LU R55, [R1+0x7768] ;  /* 0x0077680001377983 */ /* 0x000f280000300800 */
[----:B------:R-:W4:Y:S04]  /*1e7040*/  LDL.LU R48, [R1+0x7770] ;  /* 0x0077700001307983 */ /* 0x000f280000300800 */
[----:B------:R-:W4:Y:S04]  /*1e7050*/  LDL.LU R59, [R1+0x7778] ;  /* 0x00777800013b7983 */ /* 0x000f280000300800 */
[----:B------:R-:W4:Y:S04]  /*1e7060*/  LDL.LU R52, [R1+0x7780] ;  /* 0x0077800001347983 */ /* 0x000f280000300800 */
[----:B------:R1:W-:Y:S02]  /*1e7070*/  LDGSTS.E [R4+0xd400], desc[UR40][R6.64], P4 ;  /* 0x0d40000006047fae */ /* 0x0003e4000a1a1028 */
[----:B-1----:R-:W-:Y:S01]  /*1e7080*/  IMAD.MOV.U32 R6, RZ, RZ, R53 ;  /* 0x000000ffff067224 */ /* 0x002fe200078e0035 */
[----:B------:R-:W-:-:S05]  /*1e7090*/  MOV R7, R60 ;  /* 0x0000003c00077202 */ /* 0x000fca0000000f00 */
[----:B------:R1:W-:Y:S02]  /*1e70a0*/  LDGSTS.E [R4+0xd480], desc[UR40][R6.64], P1 ;  /* 0x0d48000006047fae */ /* 0x0003e400089a1028 */
[----:B-1----:R-:W-:Y:S02]  /*1e70b0*/  IMAD.MOV.U32 R6, RZ, RZ, R230 ;  /* 0x000000ffff067224 */ /* 0x002fe400078e00e6 */
[----:B--2---:R-:W-:-:S05]  /*1e70c0*/  IMAD.X R61, R61, 0x1, R2, P5 ;  /* 0x000000013d3d7824 */ /* 0x004fca00028e0602 */
[----:B------:R1:W-:Y:S01]  /*1e70d0*/  STL [R1+0x7704], R61 ;  /* 0x0077043d01007387 */ /* 0x0003e20000100800 */
[----:B---3--:R-:W-:-:S03]  /*1e70e0*/  IADD3 R54, P5, PT, R54, R241, RZ ;  /* 0x000000f136367210 */ /* 0x008fc60007fbe0ff */
[----:B-1----:R-:W2:Y:S01]  /*1e70f0*/  LDL.LU R61, [R1+0x7764] ;  /* 0x00776400013d7983 */ /* 0x002ea20000300800 */
[----:B------:R-:W-:-:S03]  /*1e7100*/  IMAD.X R238, R238, 0x1, R2, P2 ;  /* 0x00000001eeee7824 */ /* 0x000fc600010e0602 */
[----:B------:R1:W-:Y:S01]  /*1e7110*/  STL [R1+0x7718], R54 ;  /* 0x0077183601007387 */ /* 0x0003e20000100800 */
[----:B----4-:R-:W-:-:S03]  /*1e7120*/  IADD3 R237, P2, PT, R237, R241, RZ ;  /* 0x000000f1eded7210 */ /* 0x010fc60007f5e0ff */
[----:B-1----:R-:W3:Y:S04]  /*1e7130*/  LDL.LU R54, [R1+0x776c] ;  /* 0x00776c0001367983 */ /* 0x002ee80000300800 */
[----:B------:R-:W4:Y:S01]  /*1e7140*/  LDL.LU R60, [R1+0x7774] ;  /* 0x00777400013c7983 */ /* 0x000f220000300800 */
[----:B------:R-:W-:-:S03]  /*1e7150*/  IMAD.X R236, R236, 0x1, R2, P5 ;  /* 0x00000001ecec7824 */ /* 0x000fc600028e0602 */
[----:B------:R-:W-:Y:S04]  /*1e7160*/  STL [R1+0x770c], R238 ;  /* 0x00770cee01007387 */ /* 0x000fe80000100800 */
[----:B------:R-:W4:Y:S04]  /*1e7170*/  LDL.LU R53, [R1+0x777c] ;  /* 0x00777c0001357983 */ /* 0x000f280000300800 */
[----:B------:R-:W-:Y:S04]  /*1e7180*/  STL [R1+0x7720], R237 ;  /* 0x007720ed01007387 */ /* 0x000fe80000100800 */
[----:B------:R-:W-:Y:S04]  /*1e7190*/  STL [R1+0x7714], R236 ;  /* 0x007714ec01007387 */ /* 0x000fe80000100800 */
[----:B------:R-:W4:Y:S01]  /*1e71a0*/  LDL.LU R230, [R1+0x7788] ;  /* 0x0077880001e67983 */ /* 0x000f220000300800 */
[----:B------:R-:W-:-:S05]  /*1e71b0*/  IMAD.X R37, R37, 0x1, R2, P2 ;  /* 0x0000000125257824 */ /* 0x000fca00010e0602 */
[----:B------:R1:W-:Y:S04]  /*1e71c0*/  STL [R1+0x771c], R37 ;  /* 0x00771c2501007387 */ /* 0x0003e80000100800 */
[----:B-1----:R-:W4:Y:S01]  /*1e71d0*/  LDL.LU R37, [R1+0x7790] ;  /* 0x0077900001257983 */ /* 0x002f220000300800 */
[-C--:B------:R-:W-:Y:S02]  /*1e71e0*/  IADD3 R55, P5, PT, R55, R241.reuse, RZ ;  /* 0x000000f137377210 */ /* 0x080fe40007fbe0ff */
[----:B------:R-:W-:-:S03]  /*1e71f0*/  IADD3 R48, P2, PT, R48, R241, RZ ;  /* 0x000000f130307210 */ /* 0x000fc60007f5e0ff */
[----:B------:R-:W-:Y:S01]  /*1e7200*/  STL [R1+0x7768], R55 ;  /* 0x0077683701007387 */ /* 0x000fe20000100800 */
[----:B------:R-:W-:-:S03]  /*1e7210*/  MOV R7, R235 ;  /* 0x000000eb00077202 */ /* 0x000fc60000000f00 */
[----:B------:R-:W-:Y:S04]  /*1e7220*/  STL [R1+0x7770], R48 ;  /* 0x0077703001007387 */ /* 0x000fe80000100800 */
        /* <DEDUP_REMOVED lines=11> */
[----:B------:R-:W3:Y:S01]  /*1e72e0*/  LDL.LU R236, [R1+0x778c] ;  /* 0x00778c0001ec7983 */ /* 0x000ee20000300800 */
[----:B----4-:R-:W-:-:S03]  /*1e72f0*/  IMAD.X R60, R60, 0x1, R2, P5 ;  /* 0x000000013c3c7824 */ /* 0x010fc600028e0602 */
[----:B------:R-:W4:Y:S04]  /*1e7300*/  LDL.LU R235, [R1+0x77a0] ;  /* 0x0077a00001eb7983 */ /* 0x000f280000300800 */
[----:B------:R-:W4:Y:S04]  /*1e7310*/  LDL.LU R225, [R1+0x7794] ;  /* 0x0077940001e17983 */ /* 0x000f280000300800 */
[----:B------:R-:W-:Y:S01]  /*1e7320*/  STL [R1+0x7778], R59 ;  /* 0x0077783b01007387 */ /* 0x000fe20000100800 */
[----:B------:R-:W-:-:S03]  /*1e7330*/  IMAD.X R53, R53, 0x1, R2, P2 ;  /* 0x0000000135357824 */ /* 0x000fc600010e0602 */
[----:B------:R-:W-:Y:S04]  /*1e7340*/  STL [R1+0x776c], R54 ;  /* 0x00776c3601007387 */ /* 0x000fe80000100800 */
[----:B------:R-:W-:Y:S01]  /*1e7350*/  STL [R1+0x7780], R52 ;  /* 0x0077803401007387 */ /* 0x000fe20000100800 */
[----:B------:R-:W-:-:S03]  /*1e7360*/  IADD3 R230, P5, PT, R230, R241, RZ ;  /* 0x000000f1e6e67210 */ /* 0x000fc60007fbe0ff */
[----:B------:R-:W-:Y:S04]  /*1e7370*/  STL [R1+0x7774], R60 ;  /* 0x0077743c01007387 */ /* 0x000fe80000100800 */
[----:B------:R1:W-:Y:S04]  /*1e7380*/  STL [R1+0x7788], R230 ;  /* 0x007788e601007387 */ /* 0x0003e80000100800 */
[----:B------:R-:W4:Y:S04]  /*1e7390*/  LDL.LU R233, [R1+0x77a8] ;  /* 0x0077a80001e97983 */ /* 0x000f280000300800 */
[----:B-1----:R-:W4:Y:S01]  /*1e73a0*/  LDL.LU R230, [R1+0x779c] ;  /* 0x00779c0001e67983 */ /* 0x002f220000300800 */
[----:B------:R-:W-:-:S05]  /*1e73b0*/  IADD3 R37, P2, PT, R37, R241, RZ ;  /* 0x000000f125257210 */ /* 0x000fca0007f5e0ff */
[----:B------:R1:W-:Y:S04]  /*1e73c0*/  STL [R1+0x7790], R37 ;  /* 0x0077902501007387 */ /* 0x0003e80000100800 */
[----:B-1----:R-:W4:Y:S01]  /*1e73d0*/  LDL.LU R37, [R1+0x77b0] ;  /* 0x0077b00001257983 */ /* 0x002f220000300800 */
[----:B------:R-:W-:Y:S01]  /*1e73e0*/  IMAD.MOV.U32 R6, RZ, RZ, R239 ;  /* 0x000000ffff067224 */ /* 0x000fe200078e00ef */
[----:B------:R-:W-:Y:S02]  /*1e73f0*/  MOV R7, R240 ;  /* 0x000000f000077202 */ /* 0x000fe40000000f00 */
[----:B------:R-:W-:Y:S04]  /*1e7400*/  STL [R1+0x777c], R53 ;  /* 0x00777c3501007387 */ /* 0x000fe80000100800 */
[----:B------:R1:W-:Y:S02]  /*1e7410*/  LDGSTS.E [R4+0xe400], desc[UR40][R6.64], P4 ;  /* 0x0e40000006047fae */ /* 0x0003e4000a1a1028 */
[----:B-1----:R-:W-:Y:S01]  /*1e7420*/  IMAD.MOV.U32 R6, RZ, RZ, R229 ;  /* 0x000000ffff067224 */ /* 0x002fe200078e00e5 */
[----:B------:R-:W-:-:S05]  /*1e7430*/  MOV R7, R234 ;  /* 0x000000ea00077202 */ /* 0x000fca0000000f00 */
[----:B------:R1:W-:Y:S02]  /*1e7440*/  LDGSTS.E [R4+0xe480], desc[UR40][R6.64], P1 ;  /* 0x0e48000006047fae */ /* 0x0003e400089a1028 */
[----:B-1----:R-:W-:Y:S01]  /*1e7450*/  MOV R7, R228 ;  /* 0x000000e400077202 */ /* 0x002fe20000000f00 */
[----:B------:R-:W-:-:S05]  /*1e7460*/  IMAD.MOV.U32 R6, RZ, RZ, R227 ;  /* 0x000000ffff067224 */ /* 0x000fca00078e00e3 */
[----:B------:R1:W-:Y:S01]  /*1e7470*/  LDGSTS.E [R4+0xe500], desc[UR40][R6.64], P0 ;  /* 0x0e50000006047fae */ /* 0x0003e200081a1028 */
[----:B--2---:R-:W-:Y:S01]  /*1e7480*/  IMAD.X R238, R238, 0x1, R2, P5 ;  /* 0x00000001eeee7824 */ /* 0x004fe200028e0602 */
[----:B------:R-:W-:-:S04]  /*1e7490*/  IADD3 R237, P5, PT, R237, R241, RZ ;  /* 0x000000f1eded7210 */ /* 0x000fc80007fbe0ff */
[----:B------:R2:W-:Y:S01]  /*1e74a0*/  STL [R1+0x7784], R238 ;  /* 0x007784ee01007387 */ /* 0x0005e20000100800 */
[----:B---3--:R-:W-:-:S03]  /*1e74b0*/  IMAD.X R236, R236, 0x1, R2, P2 ;  /* 0x00000001ecec7824 */ /* 0x008fc600010e0602 */
[----:B------:R3:W-:Y:S01]  /*1e74c0*/  STL [R1+0x7798], R237 ;  /* 0x007798ed01007387 */ /* 0x0007e20000100800 */
[----:B----4-:R-:W-:-:S03]  /*1e74d0*/  IADD3 R235, P2, PT, R235, R241, RZ ;  /* 0x000000f1ebeb7210 */ /* 0x010fc60007f5e0ff */
[----:B------:R-:W-:Y:S01]  /*1e74e0*/  STL [R1+0x778c], R236 ;  /* 0x00778cec01007387 */ /* 0x000fe20000100800 */
[----:B------:R-:W-:-:S03]  /*1e74f0*/  IMAD.X R225, R225, 0x1, R2, P5 ;  /* 0x00000001e1e17824 */ /* 0x000fc600028e0602 */
[----:B------:R-:W-:Y:S04]  /*1e7500*/  STL [R1+0x77a0], R235 ;  /* 0x0077a0eb01007387 */ /* 0x000fe80000100800 */
[----:B--2---:R-:W2:Y:S04]  /*1e7510*/  LDL.LU R238, [R1+0x77a4] ;  /* 0x0077a40001ee7983 */ /* 0x004ea80000300800 */
[----:B---3--:R-:W3:Y:S04]  /*1e7520*/  LDL.LU R237, [R1+0x77b8] ;  /* 0x0077b80001ed7983 */ /* 0x008ee80000300800 */
[----:B------:R-:W4:Y:S04]  /*1e7530*/  LDL.LU R229, [R1+0x77ac] ;  /* 0x0077ac0001e57983 */ /* 0x000f280000300800 */
[----:B------:R1:W-:Y:S01]  /*1e7540*/  STL [R1+0x7794], R225 ;  /* 0x007794e101007387 */ /* 0x0003e20000100800 */
[----:B------:R-:W-:-:S03]  /*1e7550*/  IADD3 R233, P5, PT, R233, R241, RZ ;  /* 0x000000f1e9e97210 */ /* 0x000fc60007fbe0ff */
[----:B-1----:R-:W4:Y:S01]  /*1e7560*/  LDL.LU R225, [R1+0x77c0] ;  /* 0x0077c00001e17983 */ /* 0x002f220000300800 */
[----:B------:R-:W-:-:S03]  /*1e7570*/  IMAD.X R230, R230, 0x1, R2, P2 ;  /* 0x00000001e6e67824 */ /* 0x000fc600010e0602 */
[----:B------:R1:W-:Y:S04]  /*1e7580*/  STL [R1+0x77a8], R233 ;  /* 0x0077a8e901007387 */ /* 0x0003e80000100800 */
[----:B------:R-:W4:Y:S04]  /*1e7590*/  LDL.LU R236, [R1+0x77b4] ;  /* 0x0077b40001ec7983 */ /* 0x000f280000300800 */
[----:B------:R1:W-:Y:S04]  /*1e75a0*/  STL [R1+0x779c], R230 ;  /* 0x00779ce601007387 */ /* 0x0003e80000100800 */
[----:B------:R-:W4:Y:S01]  /*1e75b0*/  LDL.LU R235, [R1+0x77c8] ;  /* 0x0077c80001eb7983 */ /* 0x000f220000300800 */
[----:B------:R-:W-:-:S05]  /*1e75c0*/  IADD3 R37, P2, PT, R37, R241, RZ ;  /* 0x000000f125257210 */ /* 0x000fca0007f5e0ff */
[----:B------:R1:W-:Y:S04]  /*1e75d0*/  STL [R1+0x77b0], R37 ;  /* 0x0077b02501007387 */ /* 0x0003e80000100800 */
[----:B------:R-:W4:Y:S04]  /*1e75e0*/  LDL.LU R234, [R1+0x77bc] ;  /* 0x0077bc0001ea7983 */ /* 0x000f280000300800 */
[----:B-1----:R-:W4:Y:S04]  /*1e75f0*/  LDL.LU R233, [R1+0x77d0] ;  /* 0x0077d00001e97983 */ /* 0x002f280000300800 */
[----:B------:R-:W4:Y:S04]  /*1e7600*/  LDL.LU R230, [R1+0x77c4] ;  /* 0x0077c40001e67983 */ /* 0x000f280000300800 */
[----:B------:R-:W4:Y:S04]  /*1e7610*/  LDL.LU R228, [R1+0x77d8] ;  /* 0x0077d80001e47983 */ /* 0x000f280000300800 */
[----:B------:R-:W4:Y:S04]  /*1e7620*/  LDL.LU R227, [R1+0x77cc] ;  /* 0x0077cc0001e37983 */ /* 0x000f280000300800 */
[----:B------:R-:W4:Y:S01]  /*1e7630*/  LDL.LU R37, [R1+0x77e0] ;  /* 0x0077e00001257983 */ /* 0x000f220000300800 */
[----:B------:R-:W-:Y:S01]  /*1e7640*/  MOV R7, R198 ;  /* 0x000000c600077202 */ /* 0x000fe20000000f00 */
[----:B------:R-:W-:-:S05]  /*1e7650*/  IMAD.MOV.U32 R6, RZ, RZ, R64 ;  /* 0x000000ffff067224 */ /* 0x000fca00078e0040 */
[----:B------:R1:W-:Y:S02]  /*1e7660*/  LDGSTS.E [R4+0xe580], desc[UR40][R6.64], P3 ;  /* 0x0e58000006047fae */ /* 0x0003e400099a1028 */
[----:B-1----:R-:W-:Y:S01]  /*1e7670*/  IMAD.MOV.U32 R6, RZ, RZ, R231 ;  /* 0x000000ffff067224 */ /* 0x002fe200078e00e7 */
[----:B------:R-:W-:-:S05]  /*1e7680*/  MOV R7, R232 ;  /* 0x000000e800077202 */ /* 0x000fca0000000f00 */
[----:B------:R1:W-:Y:S02]  /*1e7690*/  LDGSTS.E [R4+0xf400], desc[UR40][R6.64], P4 ;  /* 0x0f40000006047fae */ /* 0x0003e4000a1a1028 */
[----:B-1----:R-:W-:Y:S02]  /*1e76a0*/  IMAD.MOV.U32 R6, RZ, RZ, R224 ;  /* 0x000000ffff067224 */ /* 0x002fe400078e00e0 */
[----:B--2---:R-:W-:Y:S01]  /*1e76b0*/  IMAD.X R238, R238, 0x1, R2, P5 ;  /* 0x00000001eeee7824 */ /* 0x004fe200028e0602 */
[----:B---3--:R-:W-:-:S04]  /*1e76c0*/  IADD3 R237, P5, PT, R237, R241, RZ ;  /* 0x000000f1eded7210 */ /* 0x008fc80007fbe0ff */
[----:B------:R-:W-:Y:S01]  /*1e76d0*/  STL [R1+0x77a4], R238 ;  /* 0x0077a4ee01007387 */ /* 0x000fe20000100800 */
[----:B----4-:R-:W-:-:S03]  /*1e76e0*/  IMAD.X R229, R229, 0x1, R2, P2 ;  /* 0x00000001e5e57824 */ /* 0x010fc600010e0602 */
[----:B------:R-:W-:Y:S04]  /*1e76f0*/  STL [R1+0x77b8], R237 ;  /* 0x0077b8ed01007387 */ /* 0x000fe80000100800 */
[----:B------:R1:W-:Y:S01]  /*1e7700*/  STL [R1+0x77ac], R229 ;  /* 0x0077ace501007387 */ /* 0x0003e20000100800 */
[----:B------:R-:W-:-:S03]  /*1e7710*/  IADD3 R225, P2, PT, R225, R241, RZ ;  /* 0x000000f1e1e17210 */ /* 0x000fc60007f5e0ff */
[----:B-1----:R-:W2:Y:S04]  /*1e7720*/  LDL.LU R229, [R1+0x77d4] ;  /* 0x0077d40001e57983 */ /* 0x002ea80000300800 */
[----:B------:R1:W-:Y:S01]  /*1e7730*/  STL [R1+0x77c0], R225 ;  /* 0x0077c0e101007387 */ /* 0x0003e20000100800 */
[----:B------:R-:W-:-:S03]  /*1e7740*/  IMAD.X R236, R236, 0x1, R2, P5 ;  /* 0x00000001ecec7824 */ /* 0x000fc600028e0602 */
[----:B-1----:R-:W3:Y:S01]  /*1e7750*/  LDL.LU R225, [R1+0x77e8] ;  /* 0x0077e80001e17983 */ /* 0x002ee20000300800 */
[----:B------:R-:W-:-:S03]  /*1e7760*/  IADD3 R235, P5, PT, R235, R241, RZ ;  /* 0x000000f1ebeb7210 */ /* 0x000fc60007fbe0ff */
[----:B------:R-:W4:Y:S04]  /*1e7770*/  LDL.LU R198, [R1+0x77dc] ;  /* 0x0077dc0001c67983 */ /* 0x000f280000300800 */
[----:B------:R-:W4:Y:S01]  /*1e7780*/  LDL.LU R64, [R1+0x77f0] ;  /* 0x0077f00001407983 */ /* 0x000f220000300800 */
[----:B------:R-:W-:-:S03]  /*1e7790*/  IMAD.X R234, R234, 0x1, R2, P2 ;  /* 0x00000001eaea7824 */ /* 0x000fc600010e0602 */
[----:B------:R-:W-:Y:S01]  /*1e77a0*/  STL [R1+0x77b4], R236 ;  /* 0x0077b4ec01007387 */ /* 0x000fe20000100800 */
[----:B------:R-:W-:-:S03]  /*1e77b0*/  IADD3 R233, P2, PT, R233, R241, RZ ;  /* 0x000000f1e9e97210 */ /* 0x000fc60007f5e0ff */
[----:B------:R-:W-:Y:S01]  /*1e77c0*/  STL [R1+0x77c8], R235 ;  /* 0x0077c8eb01007387 */ /* 0x000fe20000100800 */
[----:B------:R-:W-:-:S03]  /*1e77d0*/  IMAD.X R230, R230, 0x1, R2, P5 ;  /* 0x00000001e6e67824 */ /* 0x000fc600028e0602 */
[----:B------:R-:W-:Y:S01]  /*1e77e0*/  STL [R1+0x77bc], R234 ;  /* 0x0077bcea01007387 */ /* 0x000fe20000100800 */
[----:B------:R-:W-:-:S03]  /*1e77f0*/  IADD3 R228, P5, PT, R228, R241, RZ ;  /* 0x000000f1e4e47210 */ /* 0x000fc60007fbe0ff */
[----:B------:R-:W-:Y:S01]  /*1e7800*/  STL [R1+0x77d0], R233 ;  /* 0x0077d0e901007387 */ /* 0x000fe20000100800 */
[----:B------:R-:W-:-:S03]  /*1e7810*/  IMAD.X R227, R227, 0x1, R2, P2 ;  /* 0x00000001e3e37824 */ /* 0x000fc600010e0602 */
[----:B------:R-:W-:Y:S01]  /*1e7820*/  STL [R1+0x77c4], R230 ;  /* 0x0077c4e601007387 */ /* 0x000fe20000100800 */
[----:B------:R-:W-:-:S03]  /*1e7830*/  IADD3 R37, P2, PT, R37, R241, RZ ;  /* 0x000000f125257210 */ /* 0x000fc60007f5e0ff */
[----:B------:R1:W-:Y:S04]  /*1e7840*/  STL [R1+0x77d8], R228 ;  /* 0x0077d8e401007387 */ /* 0x0003e80000100800 */
[----:B-1----:R-:W4:Y:S04]  /*1e7850*/  LDL.LU R228, [R1+0x77e4] ;  /* 0x0077e40001e47983 */ /* 0x002f280000300800 */
[----:B------:R1:W-:Y:S04]  /*1e7860*/  STL [R1+0x77cc], R227 ;  /* 0x0077cce301007387 */ /* 0x0003e80000100800 */
[----:B-1----:R-:W4:Y:S04]  /*1e7870*/  LDL.LU R227, [R1+0x77f8] ;  /* 0x0077f80001e37983 */ /* 0x002f280000300800 */
[----:B------:R1:W-:Y:S04]  /*1e7880*/  STL [R1+0x77e0], R37 ;  /* 0x0077e02501007387 */ /* 0x0003e80000100800 */
[----:B------:R-:W4:Y:S04]  /*1e7890*/  LDL.LU R224, [R1+0x77ec] ;  /* 0x0077ec0001e07983 */ /* 0x000f280000300800 */
[----:B-1----:R-:W4:Y:S01]  /*1e78a0*/  LDL.LU R37, [R1+0x7800] ;  /* 0x0078000001257983 */ /* 0x002f220000300800 */
[----:B------:R-:W-:-:S03]  /*1e78b0*/  MOV R7, R226 ;  /* 0x000000e200077202 */ /* 0x000fc60000000f00 */
[----:B------:R-:W4:Y:S04]  /*1e78c0*/  LDL.LU R226, [R1+0x77f4] ;  /* 0x0077f40001e27983 */ /* 0x000f280000300800 */
[----:B------:R1:W-:Y:S02]  /*1e78d0*/  LDGSTS.E [R4+0xf480], desc[UR40][R6.64], P1 ;  /* 0x0f48000006047fae */ /* 0x0003e400089a1028 */
[----:B-1----:R-:W-:Y:S01]  /*1e78e0*/  MOV R7, R63 ;  /* 0x0000003f00077202 */ /* 0x002fe20000000f00 */
[----:B------:R-:W-:-:S05]  /*1e78f0*/  IMAD.MOV.U32 R6, RZ, RZ, R45 ;  /* 0x000000ffff067224 */ /* 0x000fca00078e002d */
[----:B------:R1:W-:Y:S02]  /*1e7900*/  LDGSTS.E [R4+0xf500], desc[UR40][R6.64], P0 ;  /* 0x0f50000006047fae */ /* 0x0003e400081a1028 */
[----:B-1----:R-:W-:Y:S01]  /*1e7910*/  MOV R7, R218 ;  /* 0x000000da00077202 */ /* 0x002fe20000000f00 */
[----:B------:R-:W-:-:S05]  /*1e7920*/  IMAD.MOV.U32 R6, RZ, RZ, R217 ;  /* 0x000000ffff067224 */ /* 0x000fca00078e00d9 */
[----:B------:R1:W-:Y:S01]  /*1e7930*/  LDGSTS.E [R4+0xf580], desc[UR40][R6.64], P3 ;  /* 0x0f58000006047fae */ /* 0x0003e200099a1028 */
[----:B--2---:R-:W-:-:S05]  /*1e7940*/  IMAD.X R229, R229, 0x1, R2, P5 ;  /* 0x00000001e5e57824 */ /* 0x004fca00028e0602 */
[----:B------:R-:W-:Y:S01]  /*1e7950*/  STL [R1+0x77d4], R229 ;  /* 0x0077d4e501007387 */ /* 0x000fe20000100800 */
[----:B---3--:R-:W-:Y:S01]  /*1e7960*/  IADD3 R225, P5, PT, R225, R241, RZ ;  /* 0x000000f1e1e17210 */ /* 0x008fe20007fbe0ff */
[----:B----4-:R-:W-:-:S04]  /*1e7970*/  IMAD.X R198, R198, 0x1, R2, P2 ;  /* 0x00000001c6c67824 */ /* 0x010fc800010e0602 */
[----:B------:R2:W-:Y:S01]  /*1e7980*/  STL [R1+0x77e8], R225 ;  /* 0x0077e8e101007387 */ /* 0x0005e20000100800 */
[----:B------:R-:W-:-:S03]  /*1e7990*/  IADD3 R64, P2, PT, R64, R241, RZ ;  /* 0x000000f140407210 */ /* 0x000fc60007f5e0ff */
[----:B--2---:R-:W2:Y:S04]  /*1e79a0*/  LDL.LU R225, [R1+0x7808] ;  /* 0x0078080001e17983 */ /* 0x004ea80000300800 */
[----:B------:R3:W-:Y:S04]  /*1e79b0*/  STL [R1+0x77dc], R198 ;  /* 0x0077dcc601007387 */ /* 0x0007e80000100800 */
[----:B------:R-:W4:Y:S04]  /*1e79c0*/  LDL.LU R63, [R1+0x77fc] ;  /* 0x0077fc00013f7983 */ /* 0x000f280000300800 */
[----:B------:R1:W-:Y:S04]  /*1e79d0*/  STL [R1+0x77f0], R64 ;  /* 0x0077f04001007387 */ /* 0x0003e80000100800 */
[----:B------:R-:W4:Y:S04]  /*1e79e0*/  LDL.LU R45, [R1+0x7810] ;  /* 0x00781000012d7983 */ /* 0x000f280000300800 */
[----:B---3--:R-:W3:Y:S04]  /*1e79f0*/  LDL.LU R198, [R1+0x7804] ;  /* 0x0078040001c67983 */ /* 0x008ee80000300800 */
[----:B-1----:R-:W3:Y:S01]  /*1e7a00*/  LDL.LU R64, [R1+0x7818] ;  /* 0x0078180001407983 */ /* 0x002ee20000300800 */
[----:B------:R-:W-:-:S05]  /*1e7a10*/  IMAD.X R228, R228, 0x1, R2, P5 ;  /* 0x00000001e4e47824 */ /* 0x000fca00028e0602 */
[----:B------:R-:W-:Y:S01]  /*1e7a20*/  STL [R1+0x77e4], R228 ;  /* 0x0077e4e401007387 */ /* 0x000fe20000100800 */
[----:B------:R-:W-:-:S05]  /*1e7a30*/  IADD3 R227, P5, PT, R227, R241, RZ ;  /* 0x000000f1e3e37210 */ /* 0x000fca0007fbe0ff */
[----:B------:R-:W-:Y:S01]  /*1e7a40*/  STL [R1+0x77f8], R227 ;  /* 0x0077f8e301007387 */ /* 0x000fe20000100800 */
[----:B------:R-:W-:-:S03]  /*1e7a50*/  IMAD.X R224, R224, 0x1, R2, P2 ;  /* 0x00000001e0e07824 */ /* 0x000fc600010e0602 */
[----:B------:R-:W3:Y:S04]  /*1e7a60*/  LDL.LU R218, [R1+0x780c] ;  /* 0x00780c0001da7983 */ /* 0x000ee80000300800 */
[----:B------:R1:W-:Y:S04]  /*1e7a70*/  STL [R1+0x77ec], R224 ;  /* 0x0077ece001007387 */ /* 0x0003e80000100800 */
[----:B------:R-:W3:Y:S01]  /*1e7a80*/  LDL.LU R217, [R1+0x7820] ;  /* 0x0078200001d97983 */ /* 0x000ee20000300800 */
[----:B------:R-:W-:-:S05]  /*1e7a90*/  IADD3 R37, P2, PT, R37, R241, RZ ;  /* 0x000000f125257210 */ /* 0x000fca0007f5e0ff */
[----:B------:R1:W-:Y:S04]  /*1e7aa0*/  STL [R1+0x7800], R37 ;  /* 0x0078002501007387 */ /* 0x0003e80000100800 */
[----:B-1----:R-:W3:Y:S04]  /*1e7ab0*/  LDL.LU R224, [R1+0x7814] ;  /* 0x0078140001e07983 */ /* 0x002ee80000300800 */
[----:B------:R-:W3:Y:S01]  /*1e7ac0*/  LDL.LU R37, [R1+0x781c] ;  /* 0x00781c0001257983 */ /* 0x000ee20000300800 */
[----:B------:R-:W-:-:S05]  /*1e7ad0*/  IMAD.X R226, R226, 0x1, R2, P5 ;  /* 0x00000001e2e27824 */ /* 0x000fca00028e0602 */
[----:B------:R-:W-:Y:S01]  /*1e7ae0*/  STL [R1+0x77f4], R226 ;  /* 0x0077f4e201007387 */ /* 0x000fe20000100800 */
[----:B------:R-:W-:Y:S01]  /*1e7af0*/  MOV R7, R57 ;  /* 0x0000003900077202 */ /* 0x000fe20000000f00 */
[----:B------:R-:W-:-:S05]  /*1e7b00*/  IMAD.MOV.U32 R6, RZ, RZ, R42 ;  /* 0x000000ffff067224 */ /* 0x000fca00078e002a */
[----:B------:R1:W-:Y:S02]  /*1e7b10*/  LDGSTS.E [R4+0x10400], desc[UR40][R6.64], P4 ;  /* 0x1040000006047fae */ /* 0x0003e4000a1a1028 */
[----:B-1----:R-:W-:Y:S01]  /*1e7b20*/  MOV R7, R58 ;  /* 0x0000003a00077202 */ /* 0x002fe20000000f00 */
[----:B------:R-:W-:-:S05]  /*1e7b30*/  IMAD.MOV.U32 R6, RZ, RZ, R49 ;  /* 0x000000ffff067224 */ /* 0x000fca00078e0031 */
[----:B------:R1:W-:Y:S02]  /*1e7b40*/  LDGSTS.E [R4+0x10480], desc[UR40][R6.64], P1 ;  /* 0x1048000006047fae */ /* 0x0003e400089a1028 */
[----:B-1----:R-:W-:Y:S01]  /*1e7b50*/  IMAD.MOV.U32 R6, RZ, RZ, R211 ;  /* 0x000000ffff067224 */ /* 0x002fe200078e00d3 */
[-C--:B--2---:R-:W-:Y:S01]  /*1e7b60*/  IADD3 R225, P5, PT, R225, R241.reuse, RZ ;  /* 0x000000f1e1e17210 */ /* 0x084fe20007fbe0ff */
[----:B----4-:R-:W-:Y:S01]  /*1e7b70*/  IMAD.X R63, R63, 0x1, R2, P2 ;  /* 0x000000013f3f7824 */ /* 0x010fe200010e0602 */
[----:B------:R-:W-:-:S05]  /*1e7b80*/  IADD3 R45, P2, PT, R45, R241, RZ ;  /* 0x000000f12d2d7210 */ /* 0x000fca0007f5e0ff */
[----:B------:R1:W-:Y:S01]  /*1e7b90*/  STL [R1+0x7810], R45 ;  /* 0x0078102d01007387 */ /* 0x0003e20000100800 */
[----:B---3--:R-:W-:-:S03]  /*1e7ba0*/  IMAD.X R198, R198, 0x1, R2, P5 ;  /* 0x00000001c6c67824 */ /* 0x008fc600028e0602 */
[----:B------:R-:W-:Y:S01]  /*1e7bb0*/  STL [R1+0x7808], R225 ;  /* 0x007808e101007387 */ /* 0x000fe20000100800 */
[----:B------:R-:W-:-:S03]  /*1e7bc0*/  IADD3 R64, P5, PT, R64, R241, RZ ;  /* 0x000000f140407210 */ /* 0x000fc60007fbe0ff */
[----:B-1----:R-:W2:Y:S04]  /*1e7bd0*/  LDL.LU R45, [R1+0x7868] ;  /* 0x00786800012d7983 */ /* 0x002ea80000300800 */
[----:B------:R1:W-:Y:S04]  /*1e7be0*/  STL [R1+0x77fc], R63 ;  /* 0x0077fc3f01007387 */ /* 0x0003e80000100800 */
[----:B-1----:R-:W3:Y:S04]  /*1e7bf0*/  LDL.LU R63, [R1+0x7870] ;  /* 0x00787000013f7983 */ /* 0x002ee80000300800 */
[----:B------:R-:W4:Y:S01]  /*1e7c00*/  LDL.LU R57, [R1+0x7878] ;  /* 0x0078780001397983 */ /* 0x000f220000300800 */
        /* <DEDUP_REMOVED lines=8> */
[----:B------:R1:W-:Y:S01]  /*1e7c90*/  STL [R1+0x780c], R218 ;  /* 0x00780cda01007387 */ /* 0x0003e20000100800 */
[----:B------:R-:W-:-:S03]  /*1e7ca0*/  IMAD.X R37, R37, 0x1, R2, P2 ;  /* 0x0000000125257824 */ /* 0x000fc600010e0602 */
[----:B-1----:R-:W4:Y:S04]  /*1e7cb0*/  LDL.LU R218, [R1+0x7888] ;  /* 0x0078880001da7983 */ /* 0x002f280000300800 */
[----:B------:R1:W-:Y:S04]  /*1e7cc0*/  STL [R1+0x7820], R217 ;  /* 0x007820d901007387 */ /* 0x0003e80000100800 */
[----:B-1----:R-:W4:Y:S04]  /*1e7cd0*/  LDL.LU R217, [R1+0x7890] ;  /* 0x0078900001d97983 */ /* 0x002f280000300800 */
[----:B------:R-:W4:Y:S04]  /*1e7ce0*/  LDL.LU R58, [R1+0x7874] ;  /* 0x00787400013a7983 */ /* 0x000f280000300800 */
[----:B------:R-:W4:Y:S04]  /*1e7cf0*/  LDL.LU R49, [R1+0x787c] ;  /* 0x00787c0001317983 */ /* 0x000f280000300800 */
[----:B------:R-:W-:Y:S04]  /*1e7d00*/  STL [R1+0x7814], R224 ;  /* 0x007814e001007387 */ /* 0x000fe80000100800 */
[----:B------:R-:W4:Y:S04]  /*1e7d10*/  LDL.LU R226, [R1+0x7884] ;  /* 0x0078840001e27983 */ /* 0x000f280000300800 */
[----:B------:R1:W-:Y:S04]  /*1e7d20*/  STL [R1+0x781c], R37 ;  /* 0x00781c2501007387 */ /* 0x0003e80000100800 */
[----:B------:R-:W4:Y:S04]  /*1e7d30*/  LDL.LU R225, [R1+0x7898] ;  /* 0x0078980001e17983 */ /* 0x000f280000300800 */
[----:B------:R-:W4:Y:S04]  /*1e7d40*/  LDL.LU R211, [R1+0x788c] ;  /* 0x00788c0001d37983 */ /* 0x000f280000300800 */
[----:B-1----:R-:W4:Y:S01]  /*1e7d50*/  LDL.LU R37, [R1+0x78a0] ;  /* 0x0078a00001257983 */ /* 0x002f220000300800 */
[----:B------:R-:W-:-:S05]  /*1e7d60*/  MOV R7, R223 ;  /* 0x000000df00077202 */ /* 0x000fca0000000f00 */
[----:B------:R1:W-:Y:S02]  /*1e7d70*/  LDGSTS.E [R4+0x10500], desc[UR40][R6.64], P0 ;  /* 0x1050000006047fae */ /* 0x0003e400081a1028 */
[----:B-1----:R-:W-:Y:S01]  /*1e7d80*/  MOV R7, R222 ;  /* 0x000000de00077202 */ /* 0x002fe20000000f00 */
[----:B------:R-:W-:-:S05]  /*1e7d90*/  IMAD.MOV.U32 R6, RZ, RZ, R221 ;  /* 0x000000ffff067224 */ /* 0x000fca00078e00dd */
[----:B------:R1:W-:Y:S02]  /*1e7da0*/  LDGSTS.E [R4+0x10580], desc[UR40][R6.64], P3 ;  /* 0x1058000006047fae */ /* 0x0003e400099a1028 */
[----:B-1----:R-:W-:Y:S01]  /*1e7db0*/  MOV R7, R216 ;  /* 0x000000d800077202 */ /* 0x002fe20000000f00 */
[----:B------:R-:W-:-:S05]  /*1e7dc0*/  IMAD.MOV.U32 R6, RZ, RZ, R213 ;  /* 0x000000ffff067224 */ /* 0x000fca00078e00d5 */
[----:B------:R1:W-:Y:S02]  /*1e7dd0*/  LDGSTS.E [R4+0x11400], desc[UR40][R6.64], P4 ;  /* 0x1140000006047fae */ /* 0x0003e4000a1a1028 */
[----:B-1----:R-:W-:Y:S01]  /*1e7de0*/  MOV R7, R210 ;  /* 0x000000d200077202 */ /* 0x002fe20000000f00 */
[----:B------:R-:W-:-:S05]  /*1e7df0*/  IMAD.MOV.U32 R6, RZ, RZ, R201 ;  /* 0x000000ffff067224 */ /* 0x000fca00078e00c9 */
[----:B------:R1:W-:Y:S01]  /*1e7e00*/  LDGSTS.E [R4+0x11480], desc[UR40][R6.64], P1 ;  /* 0x1148000006047fae */ /* 0x0003e200089a1028 */
[----:B--2---:R-:W-:-:S05]  /*1e7e10*/  IADD3 R45, P5, PT, R45, R241, RZ ;  /* 0x000000f12d2d7210 */ /* 0x004fca0007fbe0ff */
[----:B------:R-:W-:Y:S01]  /*1e7e20*/  STL [R1+0x7868], R45 ;  /* 0x0078682d01007387 */ /* 0x000fe20000100800 */
[----:B---3--:R-:W-:-:S05]  /*1e7e30*/  IADD3 R63, P2, PT, R63, R241, RZ ;  /* 0x000000f13f3f7210 */ /* 0x008fca0007f5e0ff */
[----:B------:R-:W-:Y:S01]  /*1e7e40*/  STL [R1+0x7870], R63 ;  /* 0x0078703f01007387 */ /* 0x000fe20000100800 */
[----:B----4-:R-:W-:Y:S01]  /*1e7e50*/  IMAD.X R198, R198, 0x1, R2, P5 ;  /* 0x00000001c6c67824 */ /* 0x010fe200028e0602 */
[----:B------:R-:W-:-:S04]  /*1e7e60*/  IADD3 R57, P5, PT, R57, R241, RZ ;  /* 0x000000f139397210 */ /* 0x000fc80007fbe0ff */
[----:B------:R-:W-:Y:S04]  /*1e7e70*/  STL [R1+0x7864], R198 ;  /* 0x007864c601007387 */ /* 0x000fe80000100800 */
[----:B------:R-:W2:Y:S04]  /*1e7e80*/  LDL.LU R224, [R1+0x7894] ;  /* 0x0078940001e07983 */ /* 0x000ea80000300800 */
[----:B------:R-:W3:Y:S01]  /*1e7e90*/  LDL.LU R223, [R1+0x78a8] ;  /* 0x0078a80001df7983 */ /* 0x000ee20000300800 */
[----:B------:R-:W-:Y:S01]  /*1e7ea0*/  IMAD.X R64, R64, 0x1, R2, P2 ;  /* 0x0000000140407824 */ /* 0x000fe200010e0602 */
[----:B------:R-:W-:-:S02]  /*1e7eb0*/  IADD3 R42, P2, PT, R42, R241, RZ ;  /* 0x000000f12a2a7210 */ /* 0x000fc40007f5e0ff */
[----:B------:R-:W4:Y:S04]  /*1e7ec0*/  LDL.LU R222, [R1+0x789c] ;  /* 0x00789c0001de7983 */ /* 0x000f280000300800 */
[----:B------:R-:W-:Y:S04]  /*1e7ed0*/  STL [R1+0x7878], R57 ;  /* 0x0078783901007387 */ /* 0x000fe80000100800 */
[----:B------:R-:W-:Y:S04]  /*1e7ee0*/  STL [R1+0x786c], R64 ;  /* 0x00786c4001007387 */ /* 0x000fe80000100800 */
[----:B------:R-:W-:Y:S01]  /*1e7ef0*/  STL [R1+0x7880], R42 ;  /* 0x0078802a01007387 */ /* 0x000fe20000100800 */
[--C-:B------:R-:W-:Y:S01]  /*1e7f00*/  IMAD.X R58, R58, 0x1, R2.reuse, P5 ;  /* 0x000000013a3a7824 */ /* 0x100fe200028e0602 */
[----:B------:R-:W-:Y:S01]  /*1e7f10*/  IADD3 R218, P5, PT, R218, R241, RZ ;  /* 0x000000f1dada7210 */ /* 0x000fe20007fbe0ff */
[----:B------:R-:W-:-:S03]  /*1e7f20*/  IMAD.X R49, R49, 0x1, R2, P2 ;  /* 0x0000000131317824 */ /* 0x000fc600010e0602 */
[----:B------:R-:W-:Y:S01]  /*1e7f30*/  STL [R1+0x7874], R58 ;  /* 0x0078743a01007387 */ /* 0x000fe20000100800 */
[----:B------:R-:W-:-:S03]  /*1e7f40*/  IADD3 R217, P2, PT, R217, R241, RZ ;  /* 0x000000f1d9d97210 */ /* 0x000fc60007f5e0ff */
[----:B------:R1:W-:Y:S04]  /*1e7f50*/  STL [R1+0x7888], R218 ;  /* 0x007888da01007387 */ /* 0x0003e80000100800 */
[----:B------:R-:W4:Y:S01]  /*1e7f60*/  LDL.LU R221, [R1+0x78b0] ;  /* 0x0078b00001dd7983 */ /* 0x000f220000300800 */
[----:B------:R-:W-:-:S03]  /*1e7f70*/  IMAD.X R226, R226, 0x1, R2, P5 ;  /* 0x00000001e2e27824 */ /* 0x000fc600028e0602 */
[----:B-1----:R-:W4:Y:S01]  /*1e7f80*/  LDL.LU R218, [R1+0x78a4] ;  /* 0x0078a40001da7983 */ /* 0x002f220000300800 */
[----:B------:R-:W-:-:S03]  /*1e7f90*/  IADD3 R225, P5, PT, R225, R241, RZ ;  /* 0x000000f1e1e17210 */ /* 0x000fc60007fbe0ff */
[----:B------:R1:W-:Y:S01]  /*1e7fa0*/  STL [R1+0x7890], R217 ;  /* 0x007890d901007387 */ /* 0x0003e20000100800 */
[----:B------:R-:W-:Y:S01]  /*1e7fb0*/  IMAD.X R211, R211, 0x1, R2, P2 ;  /* 0x00000001d3d37824 */ /* 0x000fe200010e0602 */
[----:B------:R-:W-:Y:S02]  /*1e7fc0*/  IADD3 R37, P2, PT, R37, R241, RZ ;  /* 0x000000f125257210 */ /* 0x000fe40007f5e0ff */
[----:B-1----:R-:W4:Y:S04]  /*1e7fd0*/  LDL.LU R217, [R1+0x78b8] ;  /* 0x0078b80001d97983 */ /* 0x002f280000300800 */
[----:B------:R-:W4:Y:S04]  /*1e7fe0*/  LDL.LU R216, [R1+0x78ac] ;  /* 0x0078ac0001d87983 */ /* 0x000f280000300800 */
[----:B------:R-:W4:Y:S04]  /*1e7ff0*/  LDL.LU R213, [R1+0x78c0] ;  /* 0x0078c00001d57983 */ /* 0x000f280000300800 */
[----:B------:R-:W-:Y:S04]  /*1e8000*/  STL [R1+0x787c], R49 ;  /* 0x00787c3101007387 */ /* 0x000fe80000100800 */
[----:B------:R-:W-:Y:S04]  /*1e8010*/  STL [R1+0x7884], R226 ;  /* 0x007884e201007387 */ /* 0x000fe80000100800 */
[----:B------:R-:W-:Y:S04]  /*1e8020*/  STL [R1+0x7898], R225 ;  /* 0x007898e101007387 */ /* 0x000fe80000100800 */
[----:B------:R1:W-:Y:S04]  /*1e8030*/  STL [R1+0x788c], R211 ;  /* 0x00788cd301007387 */ /* 0x0003e80000100800 */
[----:B-1----:R-:W4:Y:S04]  /*1e8040*/  LDL.LU R211, [R1+0x78b4] ;  /* 0x0078b40001d37983 */ /* 0x002f280000300800 */
[----:B------:R-:W4:Y:S04]  /*1e8050*/  LDL.LU R210, [R1+0x78c8] ;  /* 0x0078c80001d27983 */ /* 0x000f280000300800 */
[----:B------:R1:W-:Y:S04]  /*1e8060*/  STL [R1+0x78a0], R37 ;  /* 0x0078a02501007387 */ /* 0x0003e80000100800 */
[----:B------:R-:W4:Y:S04]  /*1e8070*/  LDL.LU R201, [R1+0x78bc] ;  /* 0x0078bc0001c97983 */ /* 0x000f280000300800 */
[----:B-1----:R-:W4:Y:S01]  /*1e8080*/  LDL.LU R37, [R1+0x78d0] ;  /* 0x0078d00001257983 */ /* 0x002f220000300800 */
[----:B------:R-:W-:Y:S01]  /*1e8090*/  IMAD.MOV.U32 R6, RZ, RZ, R219 ;  /* 0x000000ffff067224 */ /* 0x000fe200078e00db */
[----:B------:R-:W-:-:S05]  /*1e80a0*/  MOV R7, R220 ;  /* 0x000000dc00077202 */ /* 0x000fca0000000f00 */
[----:B------:R1:W-:Y:S02]  /*1e80b0*/  LDGSTS.E [R4+0x11500], desc[UR40][R6.64], P0 ;  /* 0x1150000006047fae */ /* 0x0003e400081a1028 */
[----:B-1----:R-:W-:Y:S01]  /*1e80c0*/  IMAD.MOV.U32 R6, RZ, RZ, R38 ;  /* 0x000000ffff067224 */ /* 0x002fe200078e0026 */
[----:B------:R-:W-:-:S05]  /*1e80d0*/  MOV R7, R212 ;  /* 0x000000d400077202 */ /* 0x000fca0000000f00 */
[----:B------:R1:W-:Y:S02]  /*1e80e0*/  LDGSTS.E [R4+0x11580], desc[UR40][R6.64], P3 ;  /* 0x1158000006047fae */ /* 0x0003e400099a1028 */
[----:B-1----:R-:W-:Y:S01]  /*1e80f0*/  MOV R7, R197 ;  /* 0x000000c500077202 */ /* 0x002fe20000000f00 */
[----:B--2---:R-:W-:Y:S01]  /*1e8100*/  IMAD.X R224, R224, 0x1, R2, P5 ;  /* 0x00000001e0e07824 */ /* 0x004fe200028e0602 */
[----:B---3--:R-:W-:-:S04]  /*1e8110*/  IADD3 R223, P5, PT, R223, R241, RZ ;  /* 0x000000f1dfdf7210 */ /* 0x008fc80007fbe0ff */
[----:B------:R-:W-:Y:S01]  /*1e8120*/  STL [R1+0x7894], R224 ;  /* 0x007894e001007387 */ /* 0x000fe20000100800 */
[----:B----4-:R-:W-:-:S03]  /*1e8130*/  IMAD.X R222, R222, 0x1, R2, P2 ;  /* 0x00000001dede7824 */ /* 0x010fc600010e0602 */
[----:B------:R-:W-:Y:S04]  /*1e8140*/  STL [R1+0x78a8], R223 ;  /* 0x0078a8df01007387 */ /* 0x000fe80000100800 */
[----:B------:R1:W-:Y:S04]  /*1e8150*/  STL [R1+0x789c], R222 ;  /* 0x00789cde01007387 */ /* 0x0003e80000100800 */
[----:B-1----:R-:W2:Y:S01]  /*1e8160*/  LDL.LU R222, [R1+0x78c4] ;  /* 0x0078c40001de7983 */ /* 0x002ea20000300800 */
[----:B------:R-:W-:-:S05]  /*1e8170*/  IADD3 R221, P2, PT, R221, R241, RZ ;  /* 0x000000f1dddd7210 */ /* 0x000fca0007f5e0ff */
[----:B------:R1:W-:Y:S01]  /*1e8180*/  STL [R1+0x78b0], R221 ;  /* 0x0078b0dd01007387 */ /* 0x0003e20000100800 */
[----:B------:R-:W-:-:S03]  /*1e8190*/  IMAD.X R218, R218, 0x1, R2, P5 ;  /* 0x00000001dada7824 */ /* 0x000fc600028e0602 */
[----:B-1----:R-:W3:Y:S04]  /*1e81a0*/  LDL.LU R221, [R1+0x78d8] ;  /* 0x0078d80001dd7983 */ /* 0x002ee80000300800 */
[----:B------:R-:W4:Y:S01]  /*1e81b0*/  LDL.LU R220, [R1+0x78cc] ;  /* 0x0078cc0001dc7983 */ /* 0x000f220000300800 */
[----:B------:R-:W-:-:S03]  /*1e81c0*/  IADD3 R217, P5, PT, R217, R241, RZ ;  /* 0x000000f1d9d97210 */ /* 0x000fc60007fbe0ff */
[----:B------:R-:W4:Y:S01]  /*1e81d0*/  LDL.LU R219, [R1+0x78e0] ;  /* 0x0078e00001db7983 */ /* 0x000f220000300800 */
[----:B------:R-:W-:-:S03]  /*1e81e0*/  IMAD.X R216, R216, 0x1, R2, P2 ;  /* 0x00000001d8d87824 */ /* 0x000fc600010e0602 */
[----:B------:R1:W-:Y:S01]  /*1e81f0*/  STL [R1+0x78a4], R218 ;  /* 0x0078a4da01007387 */ /* 0x0003e20000100800 */
[----:B------:R-:W-:-:S03]  /*1e8200*/  IADD3 R213, P2, PT, R213, R241, RZ ;  /* 0x000000f1d5d57210 */ /* 0x000fc60007f5e0ff */
[----:B------:R1:W-:Y:S04]  /*1e8210*/  STL [R1+0x78b8], R217 ;  /* 0x0078b8d901007387 */ /* 0x0003e80000100800 */
[----:B-1----:R-:W4:Y:S04]  /*1e8220*/  LDL.LU R218, [R1+0x78d4] ;  /* 0x0078d40001da7983 */ /* 0x002f280000300800 */
[----:B------:R1:W-:Y:S04]  /*1e8230*/  STL [R1+0x78ac], R216 ;  /* 0x0078acd801007387 */ /* 0x0003e80000100800 */
[----:B------:R-:W4:Y:S04]  /*1e8240*/  LDL.LU R38, [R1+0x78e8] ;  /* 0x0078e80001267983 */ /* 0x000f280000300800 */
[----:B------:R1:W-:Y:S04]  /*1e8250*/  STL [R1+0x78c0], R213 ;  /* 0x0078c0d501007387 */ /* 0x0003e80000100800 */
[----:B------:R-:W4:Y:S01]  /*1e8260*/  LDL.LU R217, [R1+0x78dc] ;  /* 0x0078dc0001d97983 */ /* 0x000f220000300800 */
[----:B------:R-:W-:-:S03]  /*1e8270*/  IMAD.X R211, R211, 0x1, R2, P5 ;  /* 0x00000001d3d37824 */ /* 0x000fc600028e0602 */
[----:B-1----:R-:W4:Y:S01]  /*1e8280*/  LDL.LU R216, [R1+0x78f0] ;  /* 0x0078f00001d87983 */ /* 0x002f220000300800 */
[----:B------:R-:W-:-:S03]  /*1e8290*/  IADD3 R210, P5, PT, R210, R241, RZ ;  /* 0x000000f1d2d27210 */ /* 0x000fc60007fbe0ff */
[----:B------:R1:W-:Y:S01]  /*1e82a0*/  STL [R1+0x78b4], R211 ;  /* 0x0078b4d301007387 */ /* 0x0003e20000100800 */
[----:B------:R-:W-:-:S03]  /*1e82b0*/  IMAD.X R201, R201, 0x1, R2, P2 ;  /* 0x00000001c9c97824 */ /* 0x000fc600010e0602 */
[----:B------:R1:W-:Y:S04]  /*1e82c0*/  STL [R1+0x78c8], R210 ;  /* 0x0078c8d201007387 */ /* 0x0003e80000100800 */
[----:B------:R-:W4:Y:S01]  /*1e82d0*/  LDL.LU R213, [R1+0x78e4] ;  /* 0x0078e40001d57983 */ /* 0x000f220000300800 */
[----:B------:R-:W-:-:S03]  /*1e82e0*/  IADD3 R37, P2, PT, R37, R241, RZ ;  /* 0x000000f125257210 */ /* 0x000fc60007f5e0ff */
[----:B------:R1:W-:Y:S04]  /*1e82f0*/  STL [R1+0x78bc], R201 ;  /* 0x0078bcc901007387 */ /* 0x0003e80000100800 */
[----:B------:R-:W4:Y:S04]  /*1e8300*/  LDL.LU R212, [R1+0x78f8] ;  /* 0x0078f80001d47983 */ /* 0x000f280000300800 */
[----:B------:R1:W-:Y:S04]  /*1e8310*/  STL [R1+0x78d0], R37 ;  /* 0x0078d02501007387 */ /* 0x0003e80000100800 */
[----:B-1----:R-:W4:Y:S04]  /*1e8320*/  LDL.LU R211, [R1+0x78ec] ;  /* 0x0078ec0001d37983 */ /* 0x002f280000300800 */
[----:B------:R-:W4:Y:S04]  /*1e8330*/  LDL.LU R210, [R1+0x7900] ;  /* 0x0079000001d27983 */ /* 0x000f280000300800 */
[----:B------:R-:W4:Y:S04]  /*1e8340*/  LDL.LU R201, [R1+0x78f4] ;  /* 0x0078f40001c97983 */ /* 0x000f280000300800 */
[----:B------:R-:W4:Y:S04]  /*1e8350*/  LDL.LU R197, [R1+0x7908] ;  /* 0x0079080001c57983 */ /* 0x000f280000300800 */
[----:B------:R-:W4:Y:S01]  /*1e8360*/  LDL.LU R37, [R1+0x78fc] ;  /* 0x0078fc0001257983 */ /* 0x000f220000300800 */
[----:B------:R-:W-:-:S03]  /*1e8370*/  IMAD.MOV.U32 R6, RZ, RZ, R9 ;  /* 0x000000ffff067224 */ /* 0x000fc600078e0009 */
[----:B------:R-:W4:Y:S04]  /*1e8380*/  LDL.LU R9, [R1+0x7910] ;  /* 0x0079100001097983 */ /* 0x000f280000300800 */
[----:B------:R1:W-:Y:S02]  /*1e8390*/  LDGSTS.E [R4+0x12400], desc[UR40][R6.64], P4 ;  /* 0x1240000006047fae */ /* 0x0003e4000a1a1028 */
[----:B-1----:R-:W-:Y:S01]  /*1e83a0*/  MOV R7, R47 ;  /* 0x0000002f00077202 */ /* 0x002fe20000000f00 */
[----:B------:R-:W-:-:S05]  /*1e83b0*/  IMAD.MOV.U32 R6, RZ, RZ, R43 ;  /* 0x000000ffff067224 */ /* 0x000fca00078e002b */
[----:B------:R1:W-:Y:S01]  /*1e83c0*/  LDGSTS.E [R4+0x12480], desc[UR40][R6.64], P1 ;  /* 0x1248000006047fae */ /* 0x0003e200089a1028 */
[----:B--2---:R-:W-:-:S05]  /*1e83d0*/  IMAD.X R222, R222, 0x1, R2, P5 ;  /* 0x00000001dede7824 */ /* 0x004fca00028e0602 */
[----:B------:R-:W-:Y:S01]  /*1e83e0*/  STL [R1+0x78c4], R222 ;  /* 0x0078c4de01007387 */ /* 0x000fe20000100800 */
[-C--:B---3--:R-:W-:Y:S01]  /*1e83f0*/  IADD3 R221, P5, PT, R221, R241.reuse, RZ ;  /* 0x000000f1dddd7210 */ /* 0x088fe20007fbe0ff */
[----:B----4-:R-:W-:Y:S01]  /*1e8400*/  IMAD.X R220, R220, 0x1, R2, P2 ;  /* 0x00000001dcdc7824 */ /* 0x010fe200010e0602 */
[----:B------:R-:W-:-:S03]  /*1e8410*/  IADD3 R219, P2, PT, R219, R241, RZ ;  /* 0x000000f1dbdb7210 */ /* 0x000fc60007f5e0ff */
[----:B------:R-:W-:Y:S04]  /*1e8420*/  STL [R1+0x78d8], R221 ;  /* 0x0078d8dd01007387 */ /* 0x000fe80000100800 */
[----:B------:R-:W2:Y:S04]  /*1e8430*/  LDL.LU R47, [R1+0x7904] ;  /* 0x00790400012f7983 */ /* 0x000ea80000300800 */
[----:B------:R-:W-:Y:S04]  /*1e8440*/  STL [R1+0x78cc], R220 ;  /* 0x0078ccdc01007387 */ /* 0x000fe80000100800 */
[----:B------:R-:W3:Y:S01]  /*1e8450*/  LDL.LU R43, [R1+0x790c] ;  /* 0x00790c00012b7983 */ /* 0x000ee20000300800 */
[----:B------:R-:W-:-:S03]  /*1e8460*/  IMAD.X R218, R218, 0x1, R2, P5 ;  /* 0x00000001dada7824 */ /* 0x000fc600028e0602 */
[----:B------:R-:W-:Y:S01]  /*1e8470*/  STL [R1+0x78e0], R219 ;  /* 0x0078e0db01007387 */ /* 0x000fe20000100800 */
[----:B------:R-:W-:Y:S01]  /*1e8480*/  IADD3 R38, P5, PT, R38, R241, RZ ;  /* 0x000000f126267210 */ /* 0x000fe20007fbe0ff */
[----:B------:R-:W-:-:S04]  /*1e8490*/  IMAD.X R217, R217, 0x1, R2, P2 ;  /* 0x00000001d9d97824 */ /* 0x000fc800010e0602 */
[----:B------:R4:W-:Y:S01]  /*1e84a0*/  STL [R1+0x78e8], R38 ;  /* 0x0078e82601007387 */ /* 0x0009e20000100800 */
[----:B------:R-:W-:-:S03]  /*1e84b0*/  IADD3 R216, P2, PT, R216, R241, RZ ;  /* 0x000000f1d8d87210 */ /* 0x000fc60007f5e0ff */
[----:B----4-:R-:W4:Y:S04]  /*1e84c0*/  LDL.LU R38, [R1+0x7914] ;  /* 0x0079140001267983 */ /* 0x010f280000300800 */
[----:B------:R-:W-:Y:S01]  /*1e84d0*/  STL [R1+0x78d4], R218 ;  /* 0x0078d4da01007387 */ /* 0x000fe20000100800 */
[----:B------:R-:W-:-:S03]  /*1e84e0*/  IMAD.X R213, R213, 0x1, R2, P5 ;  /* 0x00000001d5d57824 */ /* 0x000fc600028e0602 */
[----:B------:R-:W4:Y:S04]  /*1e84f0*/  LDL.LU R243, [R1+0x7918] ;  /* 0x0079180001f37983 */ /* 0x000f280000300800 */
[----:B------:R-:W-:Y:S01]  /*1e8500*/  STL [R1+0x78dc], R217 ;  /* 0x0078dcd901007387 */ /* 0x000fe20000100800 */
[----:B------:R-:W-:-:S03]  /*1e8510*/  IADD3 R212, P5, PT, R212, R241, RZ ;  /* 0x000000f1d4d47210 */ /* 0x000fc60007fbe0ff */
        /* <DEDUP_REMOVED lines=8> */
[----:B------:R-:W4:Y:S01]  /*1e85a0*/  LDL.LU R242, [R1+0x791c] ;  /* 0x00791c0001f27983 */ /* 0x000f220000300800 */
[----:B------:R-:W-:-:S03]  /*1e85b0*/  IMAD.X R37, R37, 0x1, R2, P2 ;  /* 0x0000000125257824 */ /* 0x000fc600010e0602 */
[----:B------:R-:W-:Y:S04]  /*1e85c0*/  STL [R1+0x78ec], R211 ;  /* 0x0078ecd301007387 */ /* 0x000fe80000100800 */
[----:B------:R-:W-:Y:S04]  /*1e85d0*/  STL [R1+0x7900], R210 ;  /* 0x007900d201007387 */ /* 0x000fe80000100800 */
[----:B------:R-:W-:Y:S04]  /*1e85e0*/  STL [R1+0x78f4], R201 ;  /* 0x0078f4c901007387 */ /* 0x000fe80000100800 */
[----:B------:R1:W-:Y:S04]  /*1e85f0*/  STL [R1+0x78fc], R37 ;  /* 0x0078fc2501007387 */ /* 0x0003e80000100800 */
[----:B------:R-:W-:Y:S04]  /*1e8600*/  STL [R1+0x7908], R197 ;  /* 0x007908c501007387 */ /* 0x000fe80000100800 */
[----:B-1----:R-:W4:Y:S01]  /*1e8610*/  LDL.LU R37, [R1+0x79c8] ;  /* 0x0079c80001257983 */ /* 0x002f220000300800 */
[----:B------:R-:W-:Y:S01]  /*1e8620*/  IMAD.MOV.U32 R6, RZ, RZ, R214 ;  /* 0x000000ffff067224 */ /* 0x000fe200078e00d6 */
[----:B------:R-:W-:-:S02]  /*1e8630*/  MOV R7, R215 ;  /* 0x000000d700077202 */ /* 0x000fc40000000f00 */
[----:B------:R-:W-:-:S03]  /*1e8640*/  IADD3 R9, P2, PT, R9, R241, RZ ;  /* 0x000000f109097210 */ /* 0x000fc60007f5e0ff */
[----:B------:R1:W-:Y:S04]  /*1e8650*/  LDGSTS.E [R4+0x12500], desc[UR40][R6.64], P0 ;  /* 0x1250000006047fae */ /* 0x0003e800081a1028 */
[----:B------:R1:W-:Y:S02]  /*1e8660*/  STL [R1+0x7910], R9 ;  /* 0x0079100901007387 */ /* 0x0003e40000100800 */
[----:B-1----:R-:W-:Y:S01]  /*1e8670*/  IMAD.MOV.U32 R6, RZ, RZ, R205 ;  /* 0x000000ffff067224 */ /* 0x002fe200078e00cd */
[----:B------:R-:W-:Y:S01]  /*1e8680*/  MOV R7, R207 ;  /* 0x000000cf00077202 */ /* 0x000fe20000000f00 */
[----:B------:R-:W4:Y:S04]  /*1e8690*/  LDL.LU R9, [R1+0x79d0] ;  /* 0x0079d00001097983 */ /* 0x000f280000300800 */
[----:B------:R1:W-:Y:S02]  /*1e86a0*/  LDGSTS.E [R4+0x12580], desc[UR40][R6.64], P3 ;  /* 0x1258000006047fae */ /* 0x0003e400099a1028 */
[----:B-1----:R-:W-:Y:S01]  /*1e86b0*/  IMAD.MOV.U32 R6, RZ, RZ, R70 ;  /* 0x000000ffff067224 */ /* 0x002fe200078e0046 */
[----:B------:R-:W-:-:S05]  /*1e86c0*/  MOV R7, R75 ;  /* 0x0000004b00077202 */ /* 0x000fca0000000f00 */
[----:B------:R1:W-:Y:S02]  /*1e86d0*/  LDGSTS.E [R4+0x13400], desc[UR40][R6.64], P4 ;  /* 0x1340000006047fae */ /* 0x0003e4000a1a1028 */
[----:B-1----:R-:W-:Y:S01]  /*1e86e0*/  MOV R7, R40 ;  /* 0x0000002800077202 */ /* 0x002fe20000000f00 */
[----:B------:R-:W-:-:S05]  /*1e86f0*/  IMAD.MOV.U32 R6, RZ, RZ, R5 ;  /* 0x000000ffff067224 */ /* 0x000fca00078e0005 */
[----:B------:R1:W-:Y:S02]  /*1e8700*/  LDGSTS.E [R4+0x13480], desc[UR40][R6.64], P1 ;  /* 0x1348000006047fae */ /* 0x0003e400089a1028 */
[----:B-1----:R-:W-:Y:S01]  /*1e8710*/  IMAD.MOV.U32 R6, RZ, RZ, R44 ;  /* 0x000000ffff067224 */ /* 0x002fe200078e002c */
[----:B------:R-:W-:-:S05]  /*1e8720*/  MOV R7, R46 ;  /* 0x0000002e00077202 */ /* 0x000fca0000000f00 */
[----:B------:R1:W-:Y:S01]  /*1e8730*/  LDGSTS.E [R4+0x13500], desc[UR40][R6.64], P0 ;  /* 0x1350000006047fae */ /* 0x0003e200081a1028 */
[----:B--2---:R-:W-:-:S05]  /*1e8740*/  IMAD.X R47, R47, 0x1, R2, P5 ;  /* 0x000000012f2f7824 */ /* 0x004fca00028e0602 */
[----:B------:R-:W-:Y:S01]  /*1e8750*/  STL [R1+0x7904], R47 ;  /* 0x0079042f01007387 */ /* 0x000fe20000100800 */
[----:B---3--:R-:W-:-:S03]  /*1e8760*/  IMAD.X R43, R43, 0x1, R2, P2 ;  /* 0x000000012b2b7824 */ /* 0x008fc600010e0602 */
[----:B------:R-:W2:Y:S04]  /*1e8770*/  LDL.LU R40, [R1+0x79d8] ;  /* 0x0079d80001287983 */ /* 0x000ea80000300800 */
[----:B------:R3:W-:Y:S04]  /*1e8780*/  STL [R1+0x790c], R43 ;  /* 0x00790c2b01007387 */ /* 0x0007e80000100800 */
[----:B------:R-:W2:Y:S01]  /*1e8790*/  LDL.LU R5, [R1+0x79e0] ;  /* 0x0079e00001057983 */ /* 0x000ea20000300800 */
[----:B----4-:R-:W-:-:S05]  /*1e87a0*/  IADD3 R243, P5, PT, R243, R241, RZ ;  /* 0x000000f1f3f37210 */ /* 0x010fca0007fbe0ff */
[----:B------:R-:W-:Y:S01]  /*1e87b0*/  IMAD.X R38, R38, 0x1, R2, P5 ;  /* 0x0000000126267824 */ /* 0x000fe200028e0602 */
[----:B------:R-:W-:Y:S01]  /*1e87c0*/  STL [R1+0x7918], R243 ;  /* 0x007918f301007387 */ /* 0x000fe20000100800 */
[----:B------:R-:W-:-:S03]  /*1e87d0*/  IADD3 R240, P2, PT, R240, R241, RZ ;  /* 0x000000f1f0f07210 */ /* 0x000fc60007f5e0ff */
[----:B------:R-:W4:Y:S04]  /*1e87e0*/  LDL.LU R210, [R1+0x79e8] ;  /* 0x0079e80001d27983 */ /* 0x000f280000300800 */
[----:B------:R-:W2:Y:S04]  /*1e87f0*/  LDL.LU R207, [R1+0x79f0] ;  /* 0x0079f00001cf7983 */ /* 0x000ea80000300800 */
[----:B---3--:R-:W3:Y:S04]  /*1e8800*/  LDL.LU R43, [R1+0x79c4] ;  /* 0x0079c400012b7983 */ /* 0x008ee80000300800 */
[----:B------:R1:W-:Y:S04]  /*1e8810*/  STL [R1+0x7914], R38 ;  /* 0x0079142601007387 */ /* 0x0003e80000100800 */
[----:B-1----:R-:W4:Y:S04]  /*1e8820*/  LDL.LU R38, [R1+0x79cc] ;  /* 0x0079cc0001267983 */ /* 0x002f280000300800 */
[----:B------:R-:W-:Y:S04]  /*1e8830*/  STL [R1+0x7920], R240 ;  /* 0x007920f001007387 */ /* 0x000fe80000100800 */
[----:B------:R-:W4:Y:S04]  /*1e8840*/  LDL.LU R70, [R1+0x79e4] ;  /* 0x0079e40001467983 */ /* 0x000f280000300800 */
[----:B------:R-:W4:Y:S04]  /*1e8850*/  LDL.LU R205, [R1+0x79ec] ;  /* 0x0079ec0001cd7983 */ /* 0x000f280000300800 */
[----:B------:R-:W4:Y:S01]  /*1e8860*/  LDL.LU R44, [R1+0x79f4] ;  /* 0x0079f400012c7983 */ /* 0x000f220000300800 */
[----:B------:R-:W-:-:S05]  /*1e8870*/  IADD3 R37, P5, PT, R37, R241, RZ ;  /* 0x000000f125257210 */ /* 0x000fca0007fbe0ff */
[----:B------:R-:W-:Y:S04]  /*1e8880*/  STL [R1+0x79c8], R37 ;  /* 0x0079c82501007387 */ /* 0x000fe80000100800 */
[----:B------:R-:W4:Y:S04]  /*1e8890*/  LDL.LU R46, [R1+0x79d4] ;  /* 0x0079d400012e7983 */ /* 0x000f280000300800 */
[----:B------:R-:W4:Y:S01]  /*1e88a0*/  LDL.LU R47, [R1+0x79dc] ;  /* 0x0079dc00012f7983 */ /* 0x000f220000300800 */
[----:B------:R-:W-:Y:S01]  /*1e88b0*/  IMAD.X R242, R242, 0x1, R2, P2 ;  /* 0x00000001f2f27824 */ /* 0x000fe200010e0602 */
[----:B------:R-:W-:-:S05]  /*1e88c0*/  IADD3 R9, P2, PT, R9, R241, RZ ;  /* 0x000000f109097210 */ /* 0x000fca0007f5e0ff */
[----:B------:R-:W-:Y:S04]  /*1e88d0*/  STL [R1+0x79d0], R9 ;  /* 0x0079d00901007387 */ /* 0x000fe80000100800 */
[----:B------:R-:W4:Y:S04]  /*1e88e0*/  LDL.LU R197, [R1+0x79f8] ;  /* 0x0079f80001c57983 */ /* 0x000f280000300800 */
[----:B------:R-:W4:Y:S01]  /*1e88f0*/  LDL.LU R75, [R1+0x7a00] ;  /* 0x007a0000014b7983 */ /* 0x000f220000300800 */
[----:B------:R-:W-:-:S03]  /*1e8900*/  MOV R7, R200 ;  /* 0x000000c800077202 */ /* 0x000fc60000000f00 */
[----:B------:R-:W-:Y:S04]  /*1e8910*/  STL [R1+0x791c], R242 ;  /* 0x00791cf201007387 */ /* 0x000fe80000100800 */
[----:B------:R-:W-:Y:S01]  /*1e8920*/  STL.64 [R1+0xab88], R242 ;  /* 0x00ab88f201007387 */ /* 0x000fe20000100a00 */
[----:B------:R-:W-:-:S05]  /*1e8930*/  IMAD.MOV.U32 R6, RZ, RZ, R196 ;  /* 0x000000ffff067224 */ /* 0x000fca00078e00c4 */
[----:B------:R1:W-:Y:S02]  /*1e8940*/  LDGSTS.E [R4+0x13580], desc[UR40][R6.64], P3 ;  /* 0x1358000006047fae */ /* 0x0003e400099a1028 */
[----:B-1----:R-:W-:Y:S01]  /*1e8950*/  IMAD.MOV.U32 R6, RZ, RZ, R71 ;  /* 0x000000ffff067224 */ /* 0x002fe200078e0047 */
[----:B------:R-:W-:-:S05]  /*1e8960*/  MOV R7, R206 ;  /* 0x000000ce00077202 */ /* 0x000fca0000000f00 */
[----:B------:R1:W-:Y:S02]  /*1e8970*/  LDGSTS.E [R4+0x14400], desc[UR40][R6.64], P4 ;  /* 0x1440000006047fae */ /* 0x0003e4000a1a1028 */
[----:B-1----:R-:W-:Y:S02]  /*1e8980*/  IMAD.MOV.U32 R6, RZ, RZ, R50 ;  /* 0x000000ffff067224 */ /* 0x002fe400078e0032 */
[----:B---3--:R-:W-:Y:S01]  /*1e8990*/  IMAD.X R43, R43, 0x1, R2, P5 ;  /* 0x000000012b2b7824 */ /* 0x008fe200028e0602 */
[----:B--2---:R-:W-:-:S04]  /*1e89a0*/  IADD3 R40, P5, PT, R40, R241, RZ ;  /* 0x000000f128287210 */ /* 0x004fc80007fbe0ff */
[----:B------:R-:W-:Y:S04]  /*1e89b0*/  STL [R1+0x79c4], R43 ;  /* 0x0079c42b01007387 */ /* 0x000fe80000100800 */
[----:B------:R-:W2:Y:S04]  /*1e89c0*/  LDL.LU R201, [R1+0x7a08] ;  /* 0x007a080001c97983 */ /* 0x000ea80000300800 */
[----:B------:R-:W3:Y:S01]  /*1e89d0*/  LDL.LU R200, [R1+0x7a10] ;  /* 0x007a100001c87983 */ /* 0x000ee20000300800 */
[----:B----4-:R-:W-:Y:S01]  /*1e89e0*/  IMAD.X R38, R38, 0x1, R2, P2 ;  /* 0x0000000126267824 */ /* 0x010fe200010e0602 */
[----:B------:R-:W-:-:S02]  /*1e89f0*/  IADD3 R5, P2, PT, R5, R241, RZ ;  /* 0x000000f105057210 */ /* 0x000fc40007f5e0ff */
[----:B------:R-:W-:Y:S04]  /*1e8a00*/  STL [R1+0x79d8], R40 ;  /* 0x0079d82801007387 */ /* 0x000fe80000100800 */
[----:B------:R-:W-:Y:S04]  /*1e8a10*/  STL [R1+0x79cc], R38 ;  /* 0x0079cc2601007387 */ /* 0x000fe80000100800 */
[----:B------:R-:W4:Y:S04]  /*1e8a20*/  LDL.LU R196, [R1+0x79fc] ;  /* 0x0079fc0001c47983 */ /* 0x000f280000300800 */
[----:B------:R-:W-:Y:S01]  /*1e8a30*/  STL [R1+0x79e0], R5 ;  /* 0x0079e00501007387 */ /* 0x000fe20000100800 */
[--C-:B------:R-:W-:Y:S01]  /*1e8a40*/  IMAD.X R46, R46, 0x1, R2.reuse, P5 ;  /* 0x000000012e2e7824 */ /* 0x100fe200028e0602 */
[-C--:B------:R-:W-:Y:S01]  /*1e8a50*/  IADD3 R210, P5, PT, R210, R241.reuse, RZ ;  /* 0x000000f1d2d27210 */ /* 0x080fe20007fbe0ff */
[----:B------:R-:W-:Y:S01]  /*1e8a60*/  IMAD.X R47, R47, 0x1, R2, P2 ;  /* 0x000000012f2f7824 */ /* 0x000fe200010e0602 */
[----:B------:R-:W-:-:S02]  /*1e8a70*/  IADD3 R207, P2, PT, R207, R241, RZ ;  /* 0x000000f1cfcf7210 */ /* 0x000fc40007f5e0ff */
[----:B------:R-:W-:Y:S01]  /*1e8a80*/  STL [R1+0x79d4], R46 ;  /* 0x0079d42e01007387 */ /* 0x000fe20000100800 */
[----:B------:R-:W-:-:S03]  /*1e8a90*/  IMAD.X R70, R70, 0x1, R2, P5 ;  /* 0x0000000146467824 */ /* 0x000fc600028e0602 */
[----:B------:R-:W-:Y:S04]  /*1e8aa0*/  STL [R1+0x79e8], R210 ;  /* 0x0079e8d201007387 */ /* 0x000fe80000100800 */
[----:B------:R-:W-:Y:S01]  /*1e8ab0*/  STL [R1+0x79f0], R207 ;  /* 0x0079f0cf01007387 */ /* 0x000fe20000100800 */
[----:B------:R-:W-:-:S03]  /*1e8ac0*/  IMAD.X R205, R205, 0x1, R2, P2 ;  /* 0x00000001cdcd7824 */ /* 0x000fc600010e0602 */
[----:B------:R-:W-:Y:S04]  /*1e8ad0*/  STL [R1+0x79dc], R47 ;  /* 0x0079dc2f01007387 */ /* 0x000fe80000100800 */
[----:B------:R-:W3:Y:S04]  /*1e8ae0*/  LDL.LU R213, [R1+0x7a04] ;  /* 0x007a040001d57983 */ /* 0x000ee80000300800 */
[----:B------:R-:W3:Y:S04]  /*1e8af0*/  LDL.LU R212, [R1+0x7a18] ;  /* 0x007a180001d47983 */ /* 0x000ee80000300800 */
[----:B------:R-:W3:Y:S04]  /*1e8b00*/  LDL.LU R71, [R1+0x7a0c] ;  /* 0x007a0c0001477983 */ /* 0x000ee80000300800 */
[----:B------:R1:W-:Y:S04]  /*1e8b10*/  STL [R1+0x79e4], R70 ;  /* 0x0079e44601007387 */ /* 0x0003e80000100800 */
[----:B-1----:R-:W3:Y:S04]  /*1e8b20*/  LDL.LU R70, [R1+0x7a20] ;  /* 0x007a200001467983 */ /* 0x002ee80000300800 */
[----:B------:R-:W3:Y:S04]  /*1e8b30*/  LDL.LU R211, [R1+0x7a14] ;  /* 0x007a140001d37983 */ /* 0x000ee80000300800 */
[----:B------:R-:W-:Y:S04]  /*1e8b40*/  STL [R1+0x79ec], R205 ;  /* 0x0079eccd01007387 */ /* 0x000fe80000100800 */
[----:B------:R-:W3:Y:S04]  /*1e8b50*/  LDL.LU R210, [R1+0x7a28] ;  /* 0x007a280001d27983 */ /* 0x000ee80000300800 */
[----:B------:R-:W3:Y:S01]  /*1e8b60*/  LDL.LU R50, [R1+0x7a1c] ;  /* 0x007a1c0001327983 */ /* 0x000ee20000300800 */
[----:B------:R-:W-:-:S05]  /*1e8b70*/  IADD3 R197, P5, PT, R197, R241, RZ ;  /* 0x000000f1c5c57210 */ /* 0x000fca0007fbe0ff */
[----:B------:R-:W-:Y:S01]  /*1e8b80*/  IMAD.X R44, R44, 0x1, R2, P5 ;  /* 0x000000012c2c7824 */ /* 0x000fe200028e0602 */
[----:B------:R-:W-:Y:S04]  /*1e8b90*/  STL [R1+0x79f8], R197 ;  /* 0x0079f8c501007387 */ /* 0x000fe80000100800 */
[----:B------:R1:W-:Y:S01]  /*1e8ba0*/  STL [R1+0x79f4], R44 ;  /* 0x0079f42c01007387 */ /* 0x0003e20000100800 */
[----:B------:R-:W-:-:S03]  /*1e8bb0*/  IADD3 R75, P2, PT, R75, R241, RZ ;  /* 0x000000f14b4b7210 */ /* 0x000fc60007f5e0ff */
[----:B-1----:R-:W3:Y:S01]  /*1e8bc0*/  LDL.LU R44, [R1+0x7a30] ;  /* 0x007a3000012c7983 */ /* 0x002ee20000300800 */
[----:B------:R-:W-:-:S03]  /*1e8bd0*/  MOV R7, R204 ;  /* 0x000000cc00077202 */ /* 0x000fc60000000f00 */
[----:B------:R-:W-:Y:S04]  /*1e8be0*/  STL [R1+0x7a00], R75 ;  /* 0x007a004b01007387 */ /* 0x000fe80000100800 */
[----:B------:R-:W3:Y:S04]  /*1e8bf0*/  LDL.LU R207, [R1+0x7a24] ;  /* 0x007a240001cf7983 */ /* 0x000ee80000300800 */
[----:B------:R-:W3:Y:S04]  /*1e8c00*/  LDL.LU R206, [R1+0x7a38] ;  /* 0x007a380001ce7983 */ /* 0x000ee80000300800 */
[----:B------:R-:W3:Y:S04]  /*1e8c10*/  LDL.LU R205, [R1+0x7a2c] ;  /* 0x007a2c0001cd7983 */ /* 0x000ee80000300800 */
        /* <DEDUP_REMOVED lines=8> */
[----:B------:R2:W-:Y:S04]  /*1e8ca0*/  STL [R1+0x7a08], R201 ;  /* 0x007a08c901007387 */ /* 0x0005e80000100800 */
[----:B------:R-:W3:Y:S04]  /*1e8cb0*/  LDL.LU R204, [R1+0x7a40] ;  /* 0x007a400001cc7983 */ /* 0x000ee80000300800 */
[----:B--2---:R-:W2:Y:S01]  /*1e8cc0*/  LDL.LU R201, [R1+0x7a34] ;  /* 0x007a340001c97983 */ /* 0x004ea20000300800 */
[----:B----4-:R-:W-:Y:S01]  /*1e8cd0*/  IMAD.X R196, R196, 0x1, R2, P2 ;  /* 0x00000001c4c47824 */ /* 0x010fe200010e0602 */
[----:B---3--:R-:W-:-:S05]  /*1e8ce0*/  IADD3 R200, P2, PT, R200, R241, RZ ;  /* 0x000000f1c8c87210 */ /* 0x008fca0007f5e0ff */
[----:B------:R3:W-:Y:S04]  /*1e8cf0*/  STL [R1+0x7a10], R200 ;  /* 0x007a10c801007387 */ /* 0x0007e80000100800 */
[----:B---3--:R-:W3:Y:S04]  /*1e8d00*/  LDL.LU R200, [R1+0x7a48] ;  /* 0x007a480001c87983 */ /* 0x008ee80000300800 */
[----:B------:R-:W4:Y:S04]  /*1e8d10*/  LDL.LU R199, [R1+0x7a3c] ;  /* 0x007a3c0001c77983 */ /* 0x000f280000300800 */
[----:B------:R-:W4:Y:S04]  /*1e8d20*/  LDL.LU R74, [R1+0x7a50] ;  /* 0x007a5000014a7983 */ /* 0x000f280000300800 */
[----:B------:R-:W-:Y:S04]  /*1e8d30*/  STL [R1+0x79fc], R196 ;  /* 0x0079fcc401007387 */ /* 0x000fe80000100800 */
[----:B------:R-:W-:Y:S01]  /*1e8d40*/  STL.64 [R1+0xab90], R196 ;  /* 0x00ab90c401007387 */ /* 0x000fe20000100a00 */
[----:B------:R-:W-:Y:S01]  /*1e8d50*/  IMAD.X R213, R213, 0x1, R2, P5 ;  /* 0x00000001d5d57824 */ /* 0x000fe200028e0602 */
[----:B------:R-:W-:-:S04]  /*1e8d60*/  IADD3 R212, P5, PT, R212, R241, RZ ;  /* 0x000000f1d4d47210 */ /* 0x000fc80007fbe0ff */
[----:B------:R-:W-:Y:S01]  /*1e8d70*/  STL [R1+0x7a04], R213 ;  /* 0x007a04d501007387 */ /* 0x000fe20000100800 */
[----:B------:R-:W-:-:S03]  /*1e8d80*/  IMAD.X R71, R71, 0x1, R2, P2 ;  /* 0x0000000147477824 */ /* 0x000fc600010e0602 */
[----:B------:R-:W-:Y:S04]  /*1e8d90*/  STL [R1+0x7a18], R212 ;  /* 0x007a18d401007387 */ /* 0x000fe80000100800 */
[----:B------:R1:W-:Y:S01]  /*1e8da0*/  STL [R1+0x7a0c], R71 ;  /* 0x007a0c4701007387 */ /* 0x0003e20000100800 */
[----:B------:R-:W-:-:S03]  /*1e8db0*/  IADD3 R70, P2, PT, R70, R241, RZ ;  /* 0x000000f146467210 */ /* 0x000fc60007f5e0ff */
[----:B-1----:R-:W4:Y:S01]  /*1e8dc0*/  LDL.LU R71, [R1+0x7a44] ;  /* 0x007a440001477983 */ /* 0x002f220000300800 */
[----:B------:R-:W-:-:S03]  /*1e8dd0*/  IMAD.X R211, R211, 0x1, R2, P5 ;  /* 0x00000001d3d37824 */ /* 0x000fc600028e0602 */
[----:B------:R1:W-:Y:S04]  /*1e8de0*/  STL [R1+0x7a20], R70 ;  /* 0x007a204601007387 */ /* 0x0003e80000100800 */
[----:B-1----:R-:W4:Y:S01]  /*1e8df0*/  LDL.LU R70, [R1+0x7a58] ;  /* 0x007a580001467983 */ /* 0x002f220000300800 */
[----:B------:R-:W-:-:S03]  /*1e8e00*/  IMAD.X R50, R50, 0x1, R2, P2 ;  /* 0x0000000132327824 */ /* 0x000fc600010e0602 */
[----:B------:R-:W4:Y:S04]  /*1e8e10*/  LDL.LU R69, [R1+0x7a4c] ;  /* 0x007a4c0001457983 */ /* 0x000f280000300800 */
[----:B------:R-:W4:Y:S04]  /*1e8e20*/  LDL.LU R68, [R1+0x7a60] ;  /* 0x007a600001447983 */ /* 0x000f280000300800 */
[----:B------:R1:W-:Y:S04]  /*1e8e30*/  STL [R1+0x7a1c], R50 ;  /* 0x007a1c3201007387 */ /* 0x0003e80000100800 */
[----:B------:R-:W-:Y:S04]  /*1e8e40*/  STL [R1+0x7a14], R211 ;  /* 0x007a14d301007387 */ /* 0x000fe80000100800 */
[----:B-1----:R-:W4:Y:S01]  /*1e8e50*/  LDL.LU R50, [R1+0x7a54] ;  /* 0x007a540001327983 */ /* 0x002f220000300800 */
[----:B------:R-:W-:-:S02]  /*1e8e60*/  IADD3 R210, P5, PT, R210, R241, RZ ;  /* 0x000000f1d2d27210 */ /* 0x000fc40007fbe0ff */
[----:B------:R-:W-:-:S03]  /*1e8e70*/  IADD3 R44, P2, PT, R44, R241, RZ ;  /* 0x000000f12c2c7210 */ /* 0x000fc60007f5e0ff */
[----:B------:R-:W-:Y:S04]  /*1e8e80*/  STL [R1+0x7a28], R210 ;  /* 0x007a28d201007387 */ /* 0x000fe80000100800 */
[----:B------:R1:W-:Y:S01]  /*1e8e90*/  STL [R1+0x7a30], R44 ;  /* 0x007a302c01007387 */ /* 0x0003e20000100800 */
[----:B------:R-:W-:-:S03]  /*1e8ea0*/  IMAD.X R207, R207, 0x1, R2, P5 ;  /* 0x00000001cfcf7824 */ /* 0x000fc600028e0602 */
[----:B-1----:R-:W4:Y:S01]  /*1e8eb0*/  LDL.LU R44, [R1+0x7a5c] ;  /* 0x007a5c00012c7983 */ /* 0x002f220000300800 */
[----:B------:R-:W-:Y:S01]  /*1e8ec0*/  IMAD.MOV.U32 R6, RZ, RZ, R208 ;  /* 0x000000ffff067224 */ /* 0x000fe200078e00d0 */
[----:B------:R-:W-:Y:S02]  /*1e8ed0*/  MOV R7, R209 ;  /* 0x000000d100077202 */ /* 0x000fe40000000f00 */
[----:B------:R-:W-:Y:S01]  /*1e8ee0*/  IADD3 R206, P5, PT, R206, R241, RZ ;  /* 0x000000f1cece7210 */ /* 0x000fe20007fbe0ff */
[----:B------:R-:W-:Y:S01]  /*1e8ef0*/  IMAD.X R205, R205, 0x1, R2, P2 ;  /* 0x00000001cdcd7824 */ /* 0x000fe200010e0602 */
[----:B------:R-:W-:Y:S04]  /*1e8f00*/  STL [R1+0x7a24], R207 ;  /* 0x007a24cf01007387 */ /* 0x000fe80000100800 */
[----:B------:R1:W-:Y:S04]  /*1e8f10*/  LDGSTS.E [R4+0x15400], desc[UR40][R6.64], P4 ;  /* 0x1540000006047fae */ /* 0x0003e8000a1a1028 */
[----:B------:R-:W-:Y:S04]  /*1e8f20*/  STL [R1+0x7a38], R206 ;  /* 0x007a38ce01007387 */ /* 0x000fe80000100800 */
[----:B------:R-:W4:Y:S01]  /*1e8f30*/  LDL.LU R238, [R1+0x7a68] ;  /* 0x007a680001ee7983 */ /* 0x000f220000300800 */
[----:B-1----:R-:W-:Y:S01]  /*1e8f40*/  IMAD.MOV.U32 R6, RZ, RZ, R202 ;  /* 0x000000ffff067224 */ /* 0x002fe200078e00ca */
[----:B------:R-:W-:-:S02]  /*1e8f50*/  MOV R7, R203 ;  /* 0x000000cb00077202 */ /* 0x000fc40000000f00 */
[----:B------:R-:W-:Y:S04]  /*1e8f60*/  STL [R1+0x7a2c], R205 ;  /* 0x007a2ccd01007387 */ /* 0x000fe80000100800 */
[----:B------:R-:W4:Y:S04]  /*1e8f70*/  LDL.LU R236, [R1+0x7a70] ;  /* 0x007a700001ec7983 */ /* 0x000f280000300800 */
[----:B------:R1:W-:Y:S02]  /*1e8f80*/  LDGSTS.E [R4+0x15480], desc[UR40][R6.64], P1 ;  /* 0x1548000006047fae */ /* 0x0003e400089a1028 */
[----:B-1----:R-:W-:Y:S01]  /*1e8f90*/  IMAD.MOV.U32 R6, RZ, RZ, R72 ;  /* 0x000000ffff067224 */ /* 0x002fe200078e0048 */
[----:B------:R-:W-:-:S05]  /*1e8fa0*/  MOV R7, R73 ;  /* 0x0000004900077202 */ /* 0x000fca0000000f00 */
[----:B------:R1:W-:Y:S02]  /*1e8fb0*/  LDGSTS.E [R4+0x15500], desc[UR40][R6.64], P0 ;  /* 0x1550000006047fae */ /* 0x0003e400081a1028 */
[----:B-1----:R-:W-:Y:S01]  /*1e8fc0*/  IMAD.MOV.U32 R6, RZ, RZ, R66 ;  /* 0x000000ffff067224 */ /* 0x002fe200078e0042 */
[----:B------:R-:W-:-:S05]  /*1e8fd0*/  MOV R7, R67 ;  /* 0x0000004300077202 */ /* 0x000fca0000000f00 */
[----:B------:R1:W-:Y:S02]  /*1e8fe0*/  LDGSTS.E [R4+0x15580], desc[UR40][R6.64], P3 ;  /* 0x1558000006047fae */ /* 0x0003e400099a1028 */
[----:B-1----:R-:W-:Y:S02]  /*1e8ff0*/  MOV R7, R41 ;  /* 0x0000002900077202 */ /* 0x002fe40000000f00 */
[----:B------:R-:W-:Y:S01]  /*1e9000*/  IADD3 R204, P2, PT, R204, R241, RZ ;  /* 0x000000f1cccc7210 */ /* 0x000fe20007f5e0ff */
[----:B--2---:R-:W-:-:S04]  /*1e9010*/  IMAD.X R201, R201, 0x1, R2, P5 ;  /* 0x00000001c9c97824 */ /* 0x004fc800028e0602 */
[----:B------:R-:W-:Y:S04]  /*1e9020*/  STL [R1+0x7a40], R204 ;  /* 0x007a40cc01007387 */ /* 0x000fe80000100800 */
[----:B------:R-:W-:Y:S01]  /*1e9030*/  STL [R1+0x7a34], R201 ;  /* 0x007a34c901007387 */ /* 0x000fe20000100800 */
[----:B---3--:R-:W-:Y:S01]  /*1e9040*/  IADD3 R200, P5, PT, R200, R241, RZ ;  /* 0x000000f1c8c87210 */ /* 0x008fe20007fbe0ff */
[----:B----4-:R-:W-:-:S04]  /*1e9050*/  IMAD.X R199, R199, 0x1, R2, P2 ;  /* 0x00000001c7c77824 */ /* 0x010fc800010e0602 */
[----:B------:R-:W-:Y:S01]  /*1e9060*/  STL [R1+0x7a48], R200 ;  /* 0x007a48c801007387 */ /* 0x000fe20000100800 */
[----:B------:R-:W-:-:S03]  /*1e9070*/  IADD3 R74, P2, PT, R74, R241, RZ ;  /* 0x000000f14a4a7210 */ /* 0x000fc60007f5e0ff */
[----:B------:R-:W2:Y:S04]  /*1e9080*/  LDL.LU R239, [R1+0x7a64] ;  /* 0x007a640001ef7983 */ /* 0x000ea80000300800 */
[----:B------:R-:W-:Y:S04]  /*1e9090*/  STL [R1+0x7a3c], R199 ;  /* 0x007a3cc701007387 */ /* 0x000fe80000100800 */
[----:B------:R-:W3:Y:S04]  /*1e90a0*/  LDL.LU R237, [R1+0x7a6c] ;  /* 0x007a6c0001ed7983 */ /* 0x000ee80000300800 */
[----:B------:R-:W-:Y:S04]  /*1e90b0*/  STL [R1+0x7a50], R74 ;  /* 0x007a504a01007387 */ /* 0x000fe80000100800 */
[----:B------:R-:W4:Y:S04]  /*1e90c0*/  LDL.LU R234, [R1+0x7a78] ;  /* 0x007a780001ea7983 */ /* 0x000f280000300800 */
[----:B------:R-:W4:Y:S01]  /*1e90d0*/  LDL.LU R232, [R1+0x7a80] ;  /* 0x007a800001e87983 */ /* 0x000f220000300800 */
[----:B------:R-:W-:-:S05]  /*1e90e0*/  IMAD.X R71, R71, 0x1, R2, P5 ;  /* 0x0000000147477824 */ /* 0x000fca00028e0602 */
[----:B------:R-:W-:Y:S01]  /*1e90f0*/  STL [R1+0x7a44], R71 ;  /* 0x007a444701007387 */ /* 0x000fe20000100800 */
[----:B------:R-:W-:Y:S01]  /*1e9100*/  IADD3 R70, P5, PT, R70, R241, RZ ;  /* 0x000000f146467210 */ /* 0x000fe20007fbe0ff */
[----:B------:R-:W-:-:S04]  /*1e9110*/  IMAD.X R69, R69, 0x1, R2, P2 ;  /* 0x0000000145457824 */ /* 0x000fc800010e0602 */
[----:B------:R-:W-:Y:S01]  /*1e9120*/  STL [R1+0x7a58], R70 ;  /* 0x007a584601007387 */ /* 0x000fe20000100800 */
[----:B------:R-:W-:-:S03]  /*1e9130*/  IADD3 R68, P2, PT, R68, R241, RZ ;  /* 0x000000f144447210 */ /* 0x000fc60007f5e0ff */
[----:B------:R-:W4:Y:S04]  /*1e9140*/  LDL.LU R235, [R1+0x7a74] ;  /* 0x007a740001eb7983 */ /* 0x000f280000300800 */
[----:B------:R-:W-:Y:S04]  /*1e9150*/  STL [R1+0x7a4c], R69 ;  /* 0x007a4c4501007387 */ /* 0x000fe80000100800 */
[----:B------:R-:W4:Y:S01]  /*1e9160*/  LDL.LU R233, [R1+0x7a7c] ;  /* 0x007a7c0001e97983 */ /* 0x000f220000300800 */
[----:B------:R-:W-:-:S03]  /*1e9170*/  IMAD.X R50, R50, 0x1, R2, P5 ;  /* 0x0000000132327824 */ /* 0x000fc600028e0602 */
[----:B------:R-:W-:Y:S04]  /*1e9180*/  STL [R1+0x7a60], R68 ;  /* 0x007a604401007387 */ /* 0x000fe80000100800 */
[----:B------:R-:W-:Y:S04]  /*1e9190*/  STL [R1+0x7a54], R50 ;  /* 0x007a543201007387 */ /* 0x000fe80000100800 */
[----:B------:R-:W4:Y:S01]  /*1e91a0*/  LDL.LU R41, [R1+0x7aa8] ;  /* 0x007aa80001297983 */ /* 0x000f220000300800 */
[----:B------:R-:W-:-:S05]  /*1e91b0*/  IMAD.MOV.U32 R6, RZ, RZ, R8 ;  /* 0x000000ffff067224 */ /* 0x000fca00078e0008 */
[----:B------:R1:W-:Y:S01]  /*1e91c0*/  LDGSTS.E [R4+0x16400], desc[UR40][R6.64], P4 ;  /* 0x1640000006047fae */ /* 0x0003e2000a1a1028 */
[----:B------:R-:W-:-:S05]  /*1e91d0*/  IMAD.X R44, R44, 0x1, R2, P2 ;  /* 0x000000012c2c7824 */ /* 0x000fca00010e0602 */
[----:B------:R1:W-:Y:S04]  /*1e91e0*/  STL [R1+0x7a5c], R44 ;  /* 0x007a5c2c01007387 */ /* 0x0003e80000100800 */
[----:B------:R-:W4:Y:S01]  /*1e91f0*/  LDL.LU R8, [R1+0x7ab0] ;  /* 0x007ab00001087983 */ /* 0x000f220000300800 */
[----:B------:R-:W-:-:S05]  /*1e9200*/  IADD3 R238, P5, PT, R238, R241, RZ ;  /* 0x000000f1eeee7210 */ /* 0x000fca0007fbe0ff */
[----:B------:R-:W-:Y:S01]  /*1e9210*/  STL [R1+0x7a68], R238 ;  /* 0x007a68ee01007387 */ /* 0x000fe20000100800 */
[----:B------:R-:W-:Y:S01]  /*1e9220*/  IADD3 R236, P2, PT, R236, R241, RZ ;  /* 0x000000f1ecec7210 */ /* 0x000fe20007f5e0ff */
[----:B-1----:R-:W-:Y:S01]  /*1e9230*/  IMAD.MOV.U32 R6, RZ, RZ, R36 ;  /* 0x000000ffff067224 */ /* 0x002fe200078e0024 */
[----:B------:R-:W-:-:S03]  /*1e9240*/  MOV R7, R39 ;  /* 0x0000002700077202 */ /* 0x000fc60000000f00 */
[----:B------:R-:W-:Y:S04]  /*1e9250*/  STL [R1+0x7a70], R236 ;  /* 0x007a70ec01007387 */ /* 0x000fe80000100800 */
[----:B------:R1:W-:Y:S02]  /*1e9260*/  LDGSTS.E [R4+0x16480], desc[UR40][R6.64], P1 ;  /* 0x1648000006047fae */ /* 0x0003e400089a1028 */
[----:B-1----:R-:W-:Y:S01]  /*1e9270*/  MOV R7, R56 ;  /* 0x0000003800077202 */ /* 0x002fe20000000f00 */
[----:B--2---:R-:W-:-:S05]  /*1e9280*/  IMAD.X R239, R239, 0x1, R2, P5 ;  /* 0x00000001efef7824 */ /* 0x004fca00028e0602 */
[----:B------:R-:W-:Y:S01]  /*1e9290*/  STL [R1+0x7a64], R239 ;  /* 0x007a64ef01007387 */ /* 0x000fe20000100800 */
[----:B---3--:R-:W-:-:S03]  /*1e92a0*/  IMAD.X R237, R237, 0x1, R2, P2 ;  /* 0x00000001eded7824 */ /* 0x008fc600010e0602 */
[----:B------:R-:W-:Y:S04]  /*1e92b0*/  STL.64 [R1+0xab98], R238 ;  /* 0x00ab98ee01007387 */ /* 0x000fe80000100a00 */
[----:B------:R-:W2:Y:S01]  /*1e92c0*/  LDL.LU R44, [R1+0x7aa4] ;  /* 0x007aa400012c7983 */ /* 0x000ea20000300800 */
[----:B----4-:R-:W-:-:S03]  /*1e92d0*/  IADD3 R234, P5, PT, R234, R241, RZ ;  /* 0x000000f1eaea7210 */ /* 0x010fc60007fbe0ff */
[----:B------:R-:W3:Y:S01]  /*1e92e0*/  LDL.LU R39, [R1+0x7aac] ;  /* 0x007aac0001277983 */ /* 0x000ee20000300800 */
[----:B------:R-:W-:-:S03]  /*1e92f0*/  IADD3 R232, P2, PT, R232, R241, RZ ;  /* 0x000000f1e8e87210 */ /* 0x000fc60007f5e0ff */
[----:B------:R-:W4:Y:S04]  /*1e9300*/  LDL.LU R36, [R1+0x7ab8] ;  /* 0x007ab80001247983 */ /* 0x000f280000300800 */
[----:B------:R-:W4:Y:S04]  /*1e9310*/  LDL.LU R50, [R1+0x7ac0] ;  /* 0x007ac00001327983 */ /* 0x000f280000300800 */
[----:B------:R-:W-:Y:S04]  /*1e9320*/  STL [R1+0x7a78], R234 ;  /* 0x007a78ea01007387 */ /* 0x000fe80000100800 */
[----:B------:R-:W-:Y:S04]  /*1e9330*/  STL [R1+0x7a6c], R237 ;  /* 0x007a6ced01007387 */ /* 0x000fe80000100800 */
[----:B------:R-:W-:Y:S04]  /*1e9340*/  STL.64 [R1+0xaba0], R236 ;  /* 0x00aba0ec01007387 */ /* 0x000fe80000100a00 */
[----:B------:R-:W-:Y:S01]  /*1e9350*/  STL [R1+0x7a80], R232 ;  /* 0x007a80e801007387 */ /* 0x000fe20000100800 */
[----:B------:R-:W-:-:S05]  /*1e9360*/  IMAD.X R235, R235, 0x1, R2, P5 ;  /* 0x00000001ebeb7824 */ /* 0x000fca00028e0602 */
[----:B------:R-:W-:Y:S04]  /*1e9370*/  STL [R1+0x7a74], R235 ;  /* 0x007a74eb01007387 */ /* 0x000fe80000100800 */
[----:B------:R-:W-:Y:S01]  /*1e9380*/  STL.64 [R1+0xaba8], R234 ;  /* 0x00aba8ea01007387 */ /* 0x000fe20000100a00 */
[----:B------:R-:W-:-:S05]  /*1e9390*/  IADD3 R41, P5, PT, R41, R241, RZ ;  /* 0x000000f129297210 */ /* 0x000fca0007fbe0ff */
[----:B------:R-:W-:Y:S04]  /*1e93a0*/  STL [R1+0x7aa8], R41 ;  /* 0x007aa82901007387 */ /* 0x000fe80000100800 */
[----:B------:R-:W4:Y:S01]  /*1e93b0*/  LDL.LU R56, [R1+0x7ab4] ;  /* 0x007ab40001387983 */ /* 0x000f220000300800 */
[----:B------:R-:W-:Y:S02]  /*1e93c0*/  IMAD.X R233, R233, 0x1, R2, P2 ;  /* 0x00000001e9e97824 */ /* 0x000fe400010e0602 */
[----:B------:R-:W-:Y:S02]  /*1e93d0*/  IMAD.MOV.U32 R6, RZ, RZ, R51 ;  /* 0x000000ffff067224 */ /* 0x000fe400078e0033 */
[----:B------:R-:W4:Y:S04]  /*1e93e0*/  LDL.LU R51, [R1+0x7abc] ;  /* 0x007abc0001337983 */ /* 0x000f280000300800 */
[----:B------:R1:W-:Y:S01]  /*1e93f0*/  LDGSTS.E [R4+0x16500], desc[UR40][R6.64], P0 ;  /* 0x1650000006047fae */ /* 0x0003e200081a1028 */
[----:B------:R-:W-:-:S05]  /*1e9400*/  IADD3 R8, P2, PT, R8, R241, RZ ;  /* 0x000000f108087210 */ /* 0x000fca0007f5e0ff */
[----:B------:R-:W-:Y:S04]  /*1e9410*/  STL [R1+0x7ab0], R8 ;  /* 0x007ab00801007387 */ /* 0x000fe80000100800 */
[----:B------:R-:W4:Y:S04]  /*1e9420*/  LDL.LU R74, [R1+0x7ac4] ;  /* 0x007ac400014a7983 */ /* 0x000f280000300800 */
[----:B------:R-:W4:Y:S04]  /*1e9430*/  LDL.LU R73, [R1+0x7ac8] ;  /* 0x007ac80001497983 */ /* 0x000f280000300800 */
[----:B------:R-:W4:Y:S04]  /*1e9440*/  LDL.LU R72, [R1+0x7acc] ;  /* 0x007acc0001487983 */ /* 0x000f280000300800 */
[----:B------:R-:W4:Y:S04]  /*1e9450*/  LDL.LU R71, [R1+0x7ad0] ;  /* 0x007ad00001477983 */ /* 0x000f280000300800 */
[----:B------:R-:W4:Y:S01]  /*1e9460*/  LDL.LU R69, [R1+0x7ad8] ;  /* 0x007ad80001457983 */ /* 0x000f220000300800 */
[----:B-1----:R-:W-:-:S03]  /*1e9470*/  IMAD.MOV.U32 R6, RZ, RZ, R62 ;  /* 0x000000ffff067224 */ /* 0x002fc600078e003e */
[----:B------:R-:W4:Y:S04]  /*1e9480*/  LDL.LU R67, [R1+0x7ae0] ;  /* 0x007ae00001437983 */ /* 0x000f280000300800 */
[----:B------:R-:W-:Y:S04]  /*1e9490*/  STL [R1+0x7a7c], R233 ;  /* 0x007a7ce901007387 */ /* 0x000fe80000100800 */
[----:B------:R-:W-:Y:S01]  /*1e94a0*/  STL.64 [R1+0xabb0], R232 ;  /* 0x00abb0e801007387 */ /* 0x000fe20000100a00 */
[----:B------:R-:W-:-:S05]  /*1e94b0*/  MOV R7, R65 ;  /* 0x0000004100077202 */ /* 0x000fca0000000f00 */
[----:B------:R1:W-:Y:S02]  /*1e94c0*/  LDGSTS.E [R4+0x16580], desc[UR40][R6.64], P3 ;  /* 0x1658000006047fae */ /* 0x0003e400099a1028 */
[----:B-1----:R-:W-:Y:S01]  /*1e94d0*/  MOV R7, R61 ;  /* 0x0000003d00077202 */ /* 0x002fe20000000f00 */
[--C-:B--2---:R-:W-:Y:S02]  /*1e94e0*/  IMAD.X R44, R44, 0x1, R2.reuse, P5 ;  /* 0x000000012c2c7824 */ /* 0x104fe400028e0602 */
[----:B---3--:R-:W-:-:S03]  /*1e94f0*/  IMAD.X R39, R39, 0x1, R2, P2 ;  /* 0x0000000127277824 */ /* 0x008fc600010e0602 */
[----:B------:R-:W-:Y:S01]  /*1e9500*/  STL [R1+0x7aa4], R44 ;  /* 0x007aa42c01007387 */ /* 0x000fe20000100800 */
[----:B----4-:R-:W-:-:S03]  /*1e9510*/  IADD3 R36, P5, PT, R36, R241, RZ ;  /* 0x000000f124247210 */ /* 0x010fc60007fbe0ff */
[----:B------:R-:W2:Y:S01]  /*1e9520*/  LDL.LU R62, [R1+0x7ae8] ;  /* 0x007ae800013e7983 */ /* 0x000ea20000300800 */
[----:B------:R-:W-:-:S03]  /*1e9530*/  IADD3 R50, P2, PT, R50, R241, RZ ;  /* 0x000000f132327210 */ /* 0x000fc60007f5e0ff */
[----:B------:R-:W-:Y:S04]  /*1e9540*/  STL [R1+0x7ab8], R36 ;  /* 0x007ab82401007387 */ /* 0x000fe80000100800 */
[----:B------:R-:W-:Y:S04]  /*1e9550*/  STL [R1+0x7aac], R39 ;  /* 0x007aac2701007387 */ /* 0x000fe80000100800 */
[----:B------:R-:W3:Y:S04]  /*1e9560*/  LDL.LU R70, [R1+0x7ad4] ;  /* 0x007ad40001467983 */ /* 0x000ee80000300800 */
[----:B------:R-:W4:Y:S04]  /*1e9570*/  LDL.LU R68, [R1+0x7adc] ;  /* 0x007adc0001447983 */ /* 0x000f280000300800 */
[----:B------:R-:W-:Y:S01]  /*1e9580*/  STL [R1+0x7ac0], R50 ;  /* 0x007ac03201007387 */ /* 0x000fe20000100800 */
[----:B------:R-:W-:-:S05]  /*1e9590*/  IMAD.X R56, R56, 0x1, R2, P5 ;  /* 0x0000000138387824 */ /* 0x000fca00028e0602 */
[----:B------:R-:W-:Y:S04]  /*1e95a0*/  STL [R1+0x7ab4], R56 ;  /* 0x007ab43801007387 */ /* 0x000fe80000100800 */
[----:B------:R-:W4:Y:S01]  /*1e95b0*/  LDL.LU R61, [R1+0x7af0] ;  /* 0x007af000013d7983 */ /* 0x000f220000300800 */
[----:B------:R-:W-:Y:S02]  /*1e95c0*/  IMAD.X R51, R51, 0x1, R2, P2 ;  /* 0x0000000133337824 */ /* 0x000fe400010e0602 */
[----:B------:R-:W-:-:S05]  /*1e95d0*/  IMAD.MOV.U32 R6, RZ, RZ, R55 ;  /* 0x000000ffff067224 */ /* 0x000fca00078e0037 */
[----:B------:R1:W-:Y:S01]  /*1e95e0*/  LDGSTS.E [R4+0x17400], desc[UR40][R6.64], P4 ;  /* 0x1740000006047fae */ /* 0x0003e2000a1a1028 */
[----:B------:R-:W-:-:S05]  /*1e95f0*/  IADD3 R73, P5, PT, R73, R241, RZ ;  /* 0x000000f149497210 */ /* 0x000fca0007fbe0ff */
[----:B------:R-:W-:Y:S01]  /*1e9600*/  IMAD.X R74, R74, 0x1, R2, P5 ;  /* 0x000000014a4a7824 */ /* 0x000fe200028e0602 */
[----:B------:R-:W-:Y:S01]  /*1e9610*/  IADD3 R71, P2, PT, R71, R241, RZ ;  /* 0x000000f147477210 */ /* 0x000fe20007f5e0ff */
[----:B------:R-:W-:Y:S04]  /*1e9620*/  STL [R1+0x7ac8], R73 ;  /* 0x007ac84901007387 */ /* 0x000fe80000100800 */
[----:B------:R-:W-:Y:S04]  /*1e9630*/  STL [R1+0x7abc], R51 ;  /* 0x007abc3301007387 */ /* 0x000fe80000100800 */
[----:B------:R-:W-:Y:S04]  /*1e9640*/  STL [R1+0x7ad0], R71 ;  /* 0x007ad04701007387 */ /* 0x000fe80000100800 */
[----:B------:R-:W-:Y:S04]  /*1e9650*/  STL [R1+0x7ac4], R74 ;  /* 0x007ac44a01007387 */ /* 0x000fe80000100800 */
[----:B------:R1:W-:Y:S02]  /*1e9660*/  STL.64 [R1+0xabb8], R74 ;  /* 0x00abb84a01007387 */ /* 0x0003e40000100a00 */
[----:B-1----:R-:W-:-:S02]  /*1e9670*/  MOV R7, R54 ;  /* 0x0000003600077202 */ /* 0x002fc40000000f00 */
[----:B------:R-:W4:Y:S04]  /*1e9680*/  LDL.LU R199, [R1+0x7ae4] ;  /* 0x007ae40001c77983 */ /* 0x000f280000300800 */
[----:B------:R-:W4:Y:S04]  /*1e9690*/  LDL.LU R197, [R1+0x7af8] ;  /* 0x007af80001c57983 */ /* 0x000f280000300800 */
[----:B------:R-:W4:Y:S04]  /*1e96a0*/  LDL.LU R55, [R1+0x7aec] ;  /* 0x007aec0001377983 */ /* 0x000f280000300800 */
[----:B------:R-:W4:Y:S01]  /*1e96b0*/  LDL.LU R54, [R1+0x7b00] ;  /* 0x007b000001367983 */ /* 0x000f220000300800 */
[----:B------:R-:W-:Y:S01]  /*1e96c0*/  IADD3 R69, P5, PT, R69, R241, RZ ;  /* 0x000000f145457210 */ /* 0x000fe20007fbe0ff */
[----:B------:R-:W-:-:S02]  /*1e96d0*/  IMAD.X R72, R72, 0x1, R2, P2 ;  /* 0x0000000148487824 */ /* 0x000fc400010e0602 */
[----:B------:R-:W4:Y:S01]  /*1e96e0*/  LDL.LU R196, [R1+0x7af4] ;  /* 0x007af40001c47983 */ /* 0x000f220000300800 */
[----:B------:R-:W-:Y:S01]  /*1e96f0*/  IMAD.MOV.U32 R6, RZ, RZ, R48 ;  /* 0x000000ffff067224 */ /* 0x000fe200078e0030 */
[-C--:B------:R-:W-:Y:S02]  /*1e9700*/  IADD3 R67, P2, PT, R67, R241.reuse, RZ ;  /* 0x000000f143437210 */ /* 0x080fe40007f5e0ff */
[----:B------:R-:W4:Y:S04]  /*1e9710*/  LDL.LU R75, [R1+0x7b08] ;  /* 0x007b0800014b7983 */ /* 0x000f280000300800 */
[----:B------:R-:W4:Y:S04]  /*1e9720*/  LDL.LU R74, [R1+0x7afc] ;  /* 0x007afc00014a7983 */ /* 0x000f280000300800 */
[----:B------:R-:W4:Y:S04]  /*1e9730*/  LDL.LU R48, [R1+0x7b10] ;  /* 0x007b100001307983 */ /* 0x000f280000300800 */
[----:B------:R-:W-:Y:S04]  /*1e9740*/  STL [R1+0x7ad8], R69 ;  /* 0x007ad84501007387 */ /* 0x000fe80000100800 */
[----:B------:R-:W-:Y:S04]  /*1e9750*/  STL [R1+0x7acc], R72 ;  /* 0x007acc4801007387 */ /* 0x000fe80000100800 */
[----:B------:R1:W-:Y:S04]  /*1e9760*/  STL.64 [R1+0xabc0], R72 ;  /* 0x00abc04801007387 */ /* 0x0003e80000100a00 */
[----:B------:R-:W-:Y:S04]  /*1e9770*/  STL [R1+0x7ae0], R67 ;  /* 0x007ae04301007387 */ /* 0x000fe80000100800 */
[----:B------:R2:W-:Y:S04]  /*1e9780*/  LDGSTS.E [R4+0x17480], desc[UR40][R6.64], P1 ;  /* 0x1748000006047fae */ /* 0x0005e800089a1028 */
[----:B-1----:R-:W4:Y:S04]  /*1e9790*/  LDL.LU R73, [R1+0x7b04] ;  /* 0x007b040001497983 */ /* 0x002f280000300800 */
[----:B------:R-:W4:Y:S04]  /*1e97a0*/  LDL.LU R72, [R1+0x7b18] ;  /* 0x007b180001487983 */ /* 0x000f280000300800 */
[----:B------:R-:W4:Y:S01]  /*1e97b0*/  LDL.LU R66, [R1+0x7b0c] ;  /* 0x007b0c0001427983 */ /* 0x000f220000300800 */
[--C-:B---3--:R-:W-:Y:S01]  /*1e97c0*/  IMAD.X R70, R70, 0x1, R2.reuse, P5 ;  /* 0x0000000146467824 */ /* 0x108fe200028e0602 */
[----:B--2---:R-:W-:Y:S01]  /*1e97d0*/  IADD3 R62, P5, PT, R62, R241, RZ ;  /* 0x000000f13e3e7210 */ /* 0x004fe20007fbe0ff */
[----:B----4-:R-:W-:-:S04]  /*1e97e0*/  IMAD.X R68, R68, 0x1, R2, P2 ;  /* 0x0000000144447824 */ /* 0x010fc800010e0602 */
[----:B------:R1:W-:Y:S04]  /*1e97f0*/  STL [R1+0x7ae8], R62 ;  /* 0x007ae83e01007387 */ /* 0x0003e80000100800 */
[----:B------:R-:W2:Y:S04]  /*1e9800*/  LDL.LU R65, [R1+0x7b20] ;  /* 0x007b200001417983 */ /* 0x000ea80000300800 */
[----:B------:R-:W-:Y:S04]  /*1e9810*/  STL [R1+0x7ad4], R70 ;  /* 0x007ad44601007387 */ /* 0x000fe80000100800 */
[----:B------:R-:W-:Y:S04]  /*1e9820*/  STL.64 [R1+0xabc8], R70 ;  /* 0x00abc84601007387 */ /* 0x000fe80000100a00 */
[----:B-1----:R-:W3:Y:S01]  /*1e9830*/  LDL.LU R62, [R1+0x7b14] ;  /* 0x007b1400013e7983 */ /* 0x002ee20000300800 */
[----:B------:R-:W-:-:S05]  /*1e9840*/  IADD3 R61, P2, PT, R61, R241, RZ ;  /* 0x000000f13d3d7210 */ /* 0x000fca0007f5e0ff */
[----:B------:R1:W-:Y:S04]  /*1e9850*/  STL [R1+0x7af0], R61 ;  /* 0x007af03d01007387 */ /* 0x0003e80000100800 */
[----:B-1----:R-:W4:Y:S01]  /*1e9860*/  LDL.LU R61, [R1+0x7b28] ;  /* 0x007b2800013d7983 */ /* 0x002f220000300800 */
[----:B------:R-:W-:Y:S01]  /*1e9870*/  MOV R7, R60 ;  /* 0x0000003c00077202 */ /* 0x000fe20000000f00 */
[----:B------:R-:W-:Y:S02]  /*1e9880*/  IMAD.MOV.U32 R6, RZ, RZ, R59 ;  /* 0x000000ffff067224 */ /* 0x000fe400078e003b */
[----:B------:R-:W4:Y:S04]  /*1e9890*/  LDL.LU R60, [R1+0x7b1c] ;  /* 0x007b1c00013c7983 */ /* 0x000f280000300800 */
[----:B------:R-:W4:Y:S04]  /*1e98a0*/  LDL.LU R59, [R1+0x7b30] ;  /* 0x007b3000013b7983 */ /* 0x000f280000300800 */
[----:B------:R-:W-:Y:S04]  /*1e98b0*/  STL [R1+0x7adc], R68 ;  /* 0x007adc4401007387 */ /* 0x000fe80000100800 */
[----:B------:R-:W-:Y:S04]  /*1e98c0*/  STL.64 [R1+0xabd0], R68 ;  /* 0x00abd04401007387 */ /* 0x000fe80000100a00 */
[----:B------:R1:W-:Y:S01]  /*1e98d0*/  LDGSTS.E [R4+0x17500], desc[UR40][R6.64], P0 ;  /* 0x1750000006047fae */ /* 0x0003e200081a1028 */
[----:B------:R-:W-:Y:S01]  /*1e98e0*/  IMAD.X R199, R199, 0x1, R2, P5 ;  /* 0x00000001c7c77824 */ /* 0x000fe200028e0602 */
[----:B------:R-:W-:-:S04]  /*1e98f0*/  IADD3 R197, P5, PT, R197, R241, RZ ;  /* 0x000000f1c5c57210 */ /* 0x000fc80007fbe0ff */
[----:B------:R-:W-:Y:S01]  /*1e9900*/  STL [R1+0x7ae4], R199 ;  /* 0x007ae4c701007387 */ /* 0x000fe20000100800 */
[----:B------:R-:W-:-:S03]  /*1e9910*/  IMAD.X R55, R55, 0x1, R2, P2 ;  /* 0x0000000137377824 */ /* 0x000fc600010e0602 */
[----:B------:R-:W-:Y:S01]  /*1e9920*/  STL [R1+0x7af8], R197 ;  /* 0x007af8c501007387 */ /* 0x000fe20000100800 */
[----:B------:R-:W-:-:S03]  /*1e9930*/  IADD3 R54, P2, PT, R54, R241, RZ ;  /* 0x000000f136367210 */ /* 0x000fc60007f5e0ff */
[----:B------:R1:W-:Y:S02]  /*1e9940*/  STL [R1+0x7aec], R55 ;  /* 0x007aec3701007387 */ /* 0x0003e40000100800 */
[----:B-1----:R-:W-:Y:S01]  /*1e9950*/  MOV R7, R53 ;  /* 0x0000003500077202 */ /* 0x002fe20000000f00 */
[--C-:B------:R-:W-:Y:S01]  /*1e9960*/  IMAD.X R196, R196, 0x1, R2.reuse, P5 ;  /* 0x00000001c4c47824 */ /* 0x100fe200028e0602 */
[----:B------:R-:W4:Y:S01]  /*1e9970*/  LDL.LU R55, [R1+0x7b24] ;  /* 0x007b240001377983 */ /* 0x000f220000300800 */
[----:B------:R-:W-:-:S03]  /*1e9980*/  IMAD.X R74, R74, 0x1, R2, P2 ;  /* 0x000000014a4a7824 */ /* 0x000fc600010e0602 */
[----:B------:R1:W-:Y:S01]  /*1e9990*/  STL [R1+0x7b00], R54 ;  /* 0x007b003601007387 */ /* 0x0003e20000100800 */
[-C--:B------:R-:W-:Y:S01]  /*1e99a0*/  IADD3 R48, P2, PT, R48, R241.reuse, RZ ;  /* 0x000000f130307210 */ /* 0x080fe20007f5e0ff */
[----:B------:R-:W-:Y:S01]  /*1e99b0*/  IMAD.MOV.U32 R6, RZ, RZ, R52 ;  /* 0x000000ffff067224 */ /* 0x000fe200078e0034 */
[----:B------:R-:W-:-:S04]  /*1e99c0*/  IADD3 R75, P5, PT, R75, R241, RZ ;  /* 0x000000f14b4b7210 */ /* 0x000fc80007fbe0ff */
[----:B------:R1:W-:Y:S04]  /*1e99d0*/  LDGSTS.E [R4+0x17580], desc[UR40][R6.64], P3 ;  /* 0x1758000006047fae */ /* 0x0003e800099a1028 */
[----:B-1----:R-:W4:Y:S04]  /*1e99e0*/  LDL.LU R54, [R1+0x7b38] ;  /* 0x007b380001367983 */ /* 0x002f280000300800 */
[----:B------:R-:W4:Y:S04]  /*1e99f0*/  LDL.LU R53, [R1+0x7b2c] ;  /* 0x007b2c0001357983 */ /* 0x000f280000300800 */
[----:B------:R-:W4:Y:S04]  /*1e9a00*/  LDL.LU R52, [R1+0x7b40] ;  /* 0x007b400001347983 */ /* 0x000f280000300800 */
[----:B------:R-:W-:Y:S01]  /*1e9a10*/  STL [R1+0x7af4], R196 ;  /* 0x007af4c401007387 */ /* 0x000fe20000100800 */
[----:B------:R-:W-:-:S03]  /*1e9a20*/  IMAD.MOV.U32 R6, RZ, RZ, R45 ;  /* 0x000000ffff067224 */ /* 0x000fc600078e002d */
[----:B------:R1:W-:Y:S01]  /*1e9a30*/  STL [R1+0x7b10], R48 ;  /* 0x007b103001007387 */ /* 0x0003e20000100800 */
[----:B------:R-:W-:-:S03]  /*1e9a40*/  IMAD.X R73, R73, 0x1, R2, P5 ;  /* 0x0000000149497824 */ /* 0x000fc600028e0602 */
[----:B------:R-:W-:Y:S01]  /*1e9a50*/  STL [R1+0x7b08], R75 ;  /* 0x007b084b01007387 */ /* 0x000fe20000100800 */
[-C--:B------:R-:W-:Y:S01]  /*1e9a60*/  IADD3 R72, P5, PT, R72, R241.reuse, RZ ;  /* 0x000000f148487210 */ /* 0x080fe20007fbe0ff */
[----:B------:R-:W-:Y:S02]  /*1e9a70*/  IMAD.X R66, R66, 0x1, R2, P2 ;  /* 0x0000000142427824 */ /* 0x000fe400010e0602 */
[----:B-1----:R-:W4:Y:S04]  /*1e9a80*/  LDL.LU R48, [R1+0x7b34] ;  /* 0x007b340001307983 */ /* 0x002f280000300800 */
[----:B------:R-:W-:Y:S04]  /*1e9a90*/  STL [R1+0x7afc], R74 ;  /* 0x007afc4a01007387 */ /* 0x000fe80000100800 */
[----:B------:R-:W4:Y:S04]  /*1e9aa0*/  LDL.LU R45, [R1+0x7b3c] ;  /* 0x007b3c00012d7983 */ /* 0x000f280000300800 */
[----:B------:R-:W-:Y:S04]  /*1e9ab0*/  STL [R1+0x7b04], R73 ;  /* 0x007b044901007387 */ /* 0x000fe80000100800 */
[----:B------:R-:W-:Y:S04]  /*1e9ac0*/  STL [R1+0x7b18], R72 ;  /* 0x007b184801007387 */ /* 0x000fe80000100800 */
[----:B------:R-:W4:Y:S04]  /*1e9ad0*/  LDL.LU R230, [R1+0x7b48] ;  /* 0x007b480001e67983 */ /* 0x000f280000300800 */
[----:B------:R-:W-:Y:S04]  /*1e9ae0*/  STL [R1+0x7b0c], R66 ;  /* 0x007b0c4201007387 */ /* 0x000fe80000100800 */
[----:B------:R-:W4:Y:S01]  /*1e9af0*/  LDL.LU R228, [R1+0x7b50] ;  /* 0x007b500001e47983 */ /* 0x000f220000300800 */
[----:B--2---:R-:W-:-:S05]  /*1e9b00*/  IADD3 R65, P2, PT, R65, R241, RZ ;  /* 0x000000f141417210 */ /* 0x004fca0007f5e0ff */
[----:B------:R-:W-:Y:S01]  /*1e9b10*/  STL [R1+0x7b20], R65 ;  /* 0x007b204101007387 */ /* 0x000fe20000100800 */
[----:B---3--:R-:W-:-:S05]  /*1e9b20*/  IMAD.X R62, R62, 0x1, R2, P5 ;  /* 0x000000013e3e7824 */ /* 0x008fca00028e0602 */
[----:B------:R-:W-:Y:S01]  /*1e9b30*/  STL [R1+0x7b14], R62 ;  /* 0x007b143e01007387 */ /* 0x000fe20000100800 */
[----:B----4-:R-:W-:-:S05]  /*1e9b40*/  IADD3 R61, P5, PT, R61, R241, RZ ;  /* 0x000000f13d3d7210 */ /* 0x010fca0007fbe0ff */
[----:B------:R-:W-:Y:S04]  /*1e9b50*/  STL [R1+0x7b28], R61 ;  /* 0x007b283d01007387 */ /* 0x000fe80000100800 */
[----:B------:R-:W2:Y:S01]  /*1e9b60*/  LDL.LU R231, [R1+0x7b44] ;  /* 0x007b440001e77983 */ /* 0x000ea20000300800 */
[----:B------:R-:W-:Y:S01]  /*1e9b70*/  MOV R7, R198 ;  /* 0x000000c600077202 */ /* 0x000fe20000000f00 */
[----:B------:R-:W-:-:S04]  /*1e9b80*/  IMAD.X R60, R60, 0x1, R2, P2 ;  /* 0x000000013c3c7824 */ /* 0x000fc800010e0602 */
[----:B------:R1:W-:Y:S01]  /*1e9b90*/  LDGSTS.E [R4+0x18400], desc[UR40][R6.64], P4 ;  /* 0x1840000006047fae */ /* 0x0003e2000a1a1028 */
[----:B------:R-:W-:-:S03]  /*1e9ba0*/  IADD3 R59, P2, PT, R59, R241, RZ ;  /* 0x000000f13b3b7210 */ /* 0x000fc60007f5e0ff */
[----:B------:R-:W-:Y:S04]  /*1e9bb0*/  STL [R1+0x7b1c], R60 ;  /* 0x007b1c3c01007387 */ /* 0x000fe80000100800 */
[----:B------:R-:W3:Y:S01]  /*1e9bc0*/  LDL.LU R229, [R1+0x7b4c] ;  /* 0x007b4c0001e57983 */ /* 0x000ee20000300800 */
[----:B-1----:R-:W-:Y:S01]  /*1e9bd0*/  IMAD.MOV.U32 R6, RZ, RZ, R63 ;  /* 0x000000ffff067224 */ /* 0x002fe200078e003f */
[----:B------:R-:W-:Y:S02]  /*1e9be0*/  MOV R7, R64 ;  /* 0x0000004000077202 */ /* 0x000fe40000000f00 */
[----:B------:R-:W-:Y:S04]  /*1e9bf0*/  STL [R1+0x7b30], R59 ;  /* 0x007b303b01007387 */ /* 0x000fe80000100800 */
[----:B------:R1:W-:Y:S04]  /*1e9c00*/  LDGSTS.E [R4+0x18480], desc[UR40][R6.64], P1 ;  /* 0x1848000006047fae */ /* 0x0003e800089a1028 */
[----:B------:R-:W4:Y:S04]  /*1e9c10*/  LDL.LU R226, [R1+0x7b58] ;  /* 0x007b580001e27983 */ /* 0x000f280000300800 */
[----:B------:R-:W4:Y:S01]  /*1e9c20*/  LDL.LU R224, [R1+0x7b60] ;  /* 0x007b600001e07983 */ /* 0x000f220000300800 */
[----:B-1----:R-:W-:Y:S01]  /*1e9c30*/  IMAD.MOV.U32 R6, RZ, RZ, R57 ;  /* 0x000000ffff067224 */ /* 0x002fe200078e0039 */
[----:B------:R-:W-:-:S05]  /*1e9c40*/  MOV R7, R58 ;  /* 0x0000003a00077202 */ /* 0x000fca0000000f00 */
[----:B------:R1:W-:Y:S01]  /*1e9c50*/  LDGSTS.E [R4+0x18500], desc[UR40][R6.64], P0 ;  /* 0x1850000006047fae */ /* 0x0003e200081a1028 */
[----:B------:R-:W-:-:S05]  /*1e9c60*/  IMAD.X R55, R55, 0x1, R2, P5 ;  /* 0x0000000137377824 */ /* 0x000fca00028e0602 */
[----:B------:R-:W-:Y:S01]  /*1e9c70*/  STL [R1+0x7b24], R55 ;  /* 0x007b243701007387 */ /* 0x000fe20000100800 */
[----:B------:R-:W-:Y:S01]  /*1e9c80*/  IADD3 R54, P5, PT, R54, R241, RZ ;  /* 0x000000f136367210 */ /* 0x000fe20007fbe0ff */
[----:B-1----:R-:W-:Y:S02]  /*1e9c90*/  IMAD.MOV.U32 R6, RZ, RZ, R42 ;  /* 0x000000ffff067224 */ /* 0x002fe400078e002a */
[--C-:B------:R-:W-:Y:S02]  /*1e9ca0*/  IMAD.X R53, R53, 0x1, R2.reuse, P2 ;  /* 0x0000000135357824 */ /* 0x100fe400010e0602 */
[----:B------:R-:W-:Y:S01]  /*1e9cb0*/  STL [R1+0x7b38], R54 ;  /* 0x007b383601007387 */ /* 0x000fe20000100800 */
[----:B------:R-:W-:Y:S02]  /*1e9cc0*/  MOV R7, R49 ;  /* 0x0000003100077202 */ /* 0x000fe40000000f00 */
[----:B------:R-:W-:Y:S01]  /*1e9cd0*/  IADD3 R52, P2, PT, R52, R241, RZ ;  /* 0x000000f134347210 */ /* 0x000fe20007f5e0ff */
[----:B------:R-:W4:Y:S04]  /*1e9ce0*/  LDL.LU R42, [R1+0x7b88] ;  /* 0x007b8800012a7983 */ /* 0x000f280000300800 */
[----:B------:R-:W-:Y:S04]  /*1e9cf0*/  STL [R1+0x7b2c], R53 ;  /* 0x007b2c3501007387 */ /* 0x000fe80000100800 */
[----:B------:R-:W4:Y:S04]  /*1e9d00*/  LDL.LU R227, [R1+0x7b54] ;  /* 0x007b540001e37983 */ /* 0x000f280000300800 */
[----:B------:R-:W-:Y:S04]  /*1e9d10*/  STL [R1+0x7b40], R52 ;  /* 0x007b403401007387 */ /* 0x000fe80000100800 */
[----:B------:R-:W4:Y:S01]  /*1e9d20*/  LDL.LU R225, [R1+0x7b5c] ;  /* 0x007b5c0001e17983 */ /* 0x000f220000300800 */
[----:B------:R-:W-:-:S03]  /*1e9d30*/  IMAD.X R48, R48, 0x1, R2, P5 ;  /* 0x0000000130307824 */ /* 0x000fc600028e0602 */
[----:B------:R1:W-:Y:S01]  /*1e9d40*/  LDGSTS.E [R4+0x18580], desc[UR40][R6.64], P3 ;  /* 0x1858000006047fae */ /* 0x0003e200099a1028 */
[----:B------:R-:W-:-:S03]  /*1e9d50*/  IMAD.X R45, R45, 0x1, R2, P2 ;  /* 0x000000012d2d7824 */ /* 0x000fc600010e0602 */
[----:B------:R-:W-:Y:S01]  /*1e9d60*/  STL [R1+0x7b34], R48 ;  /* 0x007b343001007387 */ /* 0x000fe20000100800 */
[----:B-1----:R-:W-:Y:S01]  /*1e9d70*/  MOV R7, R43 ;  /* 0x0000002b00077202 */ /* 0x002fe20000000f00 */
[----:B------:R-:W-:Y:S02]  /*1e9d80*/  IMAD.MOV.U32 R6, RZ, RZ, R37 ;  /* 0x000000ffff067224 */ /* 0x000fe400078e0025 */
[----:B------:R-:W4:Y:S04]  /*1e9d90*/  LDL.LU R43, [R1+0x7b84] ;  /* 0x007b8400012b7983 */ /* 0x000f280000300800 */
[----:B------:R1:W-:Y:S01]  /*1e9da0*/  STL [R1+0x7b3c], R45 ;  /* 0x007b3c2d01007387 */ /* 0x0003e20000100800 */
[----:B------:R-:W-:-:S03]  /*1e9db0*/  IADD3 R230, P5, PT, R230, R241, RZ ;  /* 0x000000f1e6e67210 */ /* 0x000fc60007fbe0ff */
[----:B------:R-:W4:Y:S01]  /*1e9dc0*/  LDL.LU R37, [R1+0x7b90] ;  /* 0x007b900001257983 */ /* 0x000f220000300800 */
[----:B------:R-:W-:-:S03]  /*1e9dd0*/  IADD3 R228, P2, PT, R228, R241, RZ ;  /* 0x000000f1e4e47210 */ /* 0x000fc60007f5e0ff */
[----:B------:R-:W-:Y:S04]  /*1e9de0*/  STL [R1+0x7b48], R230 ;  /* 0x007b48e601007387 */ /* 0x000fe80000100800 */
[----:B------:R-:W-:Y:S04]  /*1e9df0*/  STL [R1+0x7b50], R228 ;  /* 0x007b50e401007387 */ /* 0x000fe80000100800 */
[----:B------:R1:W-:Y:S02]  /*1e9e00*/  LDGSTS.E [R4+0x19400], desc[UR40][R6.64], P4 ;  /* 0x1940000006047fae */ /* 0x0003e4000a1a1028 */
[----:B-1----:R-:W-:Y:S01]  /*1e9e10*/  MOV R7, R38 ;  /* 0x0000002600077202 */ /* 0x002fe20000000f00 */
[----:B--2---:R-:W-:-:S05]  /*1e9e20*/  IMAD.X R231, R231, 0x1, R2, P5 ;  /* 0x00000001e7e77824 */ /* 0x004fca00028e0602 */
[----:B------:R-:W-:Y:S04]  /*1e9e30*/  STL [R1+0x7b44], R231 ;  /* 0x007b44e701007387 */ /* 0x000fe80000100800 */
[----:B------:R-:W-:Y:S04]  /*1e9e40*/  STL.64 [R1+0xabd8], R230 ;  /* 0x00abd8e601007387 */ /* 0x000fe80000100a00 */
[----:B------:R-:W2:Y:S04]  /*1e9e50*/  LDL.LU R38, [R1+0x7b8c] ;  /* 0x007b8c0001267983 */ /* 0x000ea80000300800 */
[----:B------:R-:W2:Y:S01]  /*1e9e60*/  LDL.LU R45, [R1+0x7b98] ;  /* 0x007b9800012d7983 */ /* 0x000ea20000300800 */
[----:B---3--:R-:W-:-:S02]  /*1e9e70*/  IMAD.X R229, R229, 0x1, R2, P2 ;  /* 0x00000001e5e57824 */ /* 0x008fc400010e0602 */
[----:B------:R-:W-:Y:S02]  /*1e9e80*/  IMAD.MOV.U32 R6, RZ, RZ, R9 ;  /* 0x000000ffff067224 */ /* 0x000fe400078e0009 */
[----:B------:R-:W3:Y:S04]  /*1e9e90*/  LDL.LU R9, [R1+0x7ba0] ;  /* 0x007ba00001097983 */ /* 0x000ee80000300800 */
[----:B------:R1:W-:Y:S01]  /*1e9ea0*/  LDGSTS.E [R4+0x19480], desc[UR40][R6.64], P1 ;  /* 0x1948000006047fae */ /* 0x0003e200089a1028 */
[-C--:B----4-:R-:W-:Y:S02]  /*1e9eb0*/  IADD3 R226, P5, PT, R226, R241.reuse, RZ ;  /* 0x000000f1e2e27210 */ /* 0x090fe40007fbe0ff */
[----:B------:R-:W-:-:S03]  /*1e9ec0*/  IADD3 R224, P2, PT, R224, R241, RZ ;  /* 0x000000f1e0e07210 */ /* 0x000fc60007f5e0ff */
[----:B------:R-:W-:Y:S04]  /*1e9ed0*/  STL [R1+0x7b58], R226 ;  /* 0x007b58e201007387 */ /* 0x000fe80000100800 */
[----:B------:R-:W-:Y:S04]  /*1e9ee0*/  STL [R1+0x7b4c], R229 ;  /* 0x007b4ce501007387 */ /* 0x000fe80000100800 */
[----:B------:R-:W-:Y:S01]  /*1e9ef0*/  STL.64 [R1+0xabe0], R228 ;  /* 0x00abe0e401007387 */ /* 0x000fe20000100a00 */
[----:B-1----:R-:W-:-:S03]  /*1e9f00*/  MOV R7, R46 ;  /* 0x0000002e00077202 */ /* 0x002fc60000000f00 */
[----:B------:R-:W-:Y:S01]  /*1e9f10*/  STL [R1+0x7b60], R224 ;  /* 0x007b60e001007387 */ /* 0x000fe20000100800 */
[----:B------:R-:W-:-:S05]  /*1e9f20*/  IMAD.MOV.U32 R6, RZ, RZ, R40 ;  /* 0x000000ffff067224 */ /* 0x000fca00078e0028 */
[----:B------:R1:W-:Y:S01]  /*1e9f30*/  LDGSTS.E [R4+0x19500], desc[UR40][R6.64], P0 ;  /* 0x1950000006047fae */ /* 0x0003e200081a1028 */
[----:B------:R-:W-:Y:S01]  /*1e9f40*/  IMAD.X R227, R227, 0x1, R2, P5 ;  /* 0x00000001e3e37824 */ /* 0x000fe200028e0602 */
[----:B------:R-:W-:-:S04]  /*1e9f50*/  IADD3 R42, P5, PT, R42, R241, RZ ;  /* 0x000000f12a2a7210 */ /* 0x000fc80007fbe0ff */
[----:B------:R-:W-:Y:S04]  /*1e9f60*/  STL [R1+0x7b54], R227 ;  /* 0x007b54e301007387 */ /* 0x000fe80000100800 */
[----:B------:R-:W-:Y:S01]  /*1e9f70*/  STL.64 [R1+0xabe8], R226 ;  /* 0x00abe8e201007387 */ /* 0x000fe20000100a00 */
[----:B------:R-:W-:-:S03]  /*1e9f80*/  IMAD.X R225, R225, 0x1, R2, P2 ;  /* 0x00000001e1e17824 */ /* 0x000fc600010e0602 */
[----:B------:R-:W-:Y:S04]  /*1e9f90*/  STL [R1+0x7b88], R42 ;  /* 0x007b882a01007387 */ /* 0x000fe80000100800 */
[----:B------:R-:W4:Y:S04]  /*1e9fa0*/  LDL.LU R46, [R1+0x7b94] ;  /* 0x007b9400012e7983 */ /* 0x000f280000300800 */
[----:B------:R-:W4:Y:S01]  /*1e9fb0*/  LDL.LU R40, [R1+0x7b9c] ;  /* 0x007b9c0001287983 */ /* 0x000f220000300800 */
[----:B------:R-:W-:-:S05]  /*1e9fc0*/  IADD3 R37, P2, PT, R37, R241, RZ ;  /* 0x000000f125257210 */ /* 0x000fca0007f5e0ff */
[----:B------:R-:W-:Y:S04]  /*1e9fd0*/  STL [R1+0x7b90], R37 ;  /* 0x007b902501007387 */ /* 0x000fe80000100800 */
[----:B------:R-:W4:Y:S04]  /*1e9fe0*/  LDL.LU R66, [R1+0x7ba4] ;  /* 0x007ba40001427983 */ /* 0x000f280000300800 */
[----:B------:R-:W4:Y:S01]  /*1e9ff0*/  LDL.LU R65, [R1+0x7ba8] ;  /* 0x007ba80001417983 */ /* 0x000f220000300800 */
[----:B------:R-:W-:-:S03]  /*1ea000*/  IMAD.X R43, R43, 0x1, R2, P5 ;  /* 0x000000012b2b7824 */ /* 0x000fc600028e0602 */
[----:B------:R-:W4:Y:S04]  /*1ea010*/  LDL.LU R64, [R1+0x7bac] ;  /* 0x007bac0001407983 */ /* 0x000f280000300800 */
[----:B------:R-:W4:Y:S04]  /*1ea020*/  LDL.LU R63, [R1+0x7bb0] ;  /* 0x007bb000013f7983 */ /* 0x000f280000300800 */
[----:B------:R-:W4:Y:S01]  /*1ea030*/  LDL.LU R61, [R1+0x7bb8] ;  /* 0x007bb800013d7983 */ /* 0x000f220000300800 */
[----:B-1----:R-:W-:-:S03]  /*1ea040*/  IMAD.MOV.U32 R6, RZ, RZ, R5 ;  /* 0x000000ffff067224 */ /* 0x002fc600078e0005 */
[----:B------:R-:W4:Y:S04]  /*1ea050*/  LDL.LU R59, [R1+0x7bc0] ;  /* 0x007bc000013b7983 */ /* 0x000f280000300800 */
[----:B------:R-:W-:Y:S04]  /*1ea060*/  STL [R1+0x7b5c], R225 ;  /* 0x007b5ce101007387 */ /* 0x000fe80000100800 */
[----:B------:R-:W-:Y:S04]  /*1ea070*/  STL.64 [R1+0xabf0], R224 ;  /* 0x00abf0e001007387 */ /* 0x000fe80000100a00 */
[----:B------:R-:W-:Y:S04]  /*1ea080*/  STL [R1+0x7b84], R43 ;  /* 0x007b842b01007387 */ /* 0x000fe80000100800 */
[----:B------:R-:W4:Y:S01]  /*1ea090*/  LDL.LU R5, [R1+0x7bc8] ;  /* 0x007bc80001057983 */ /* 0x000f220000300800 */
[----:B--2---:R-:W-:Y:S01]  /*1ea0a0*/  IMAD.X R38, R38, 0x1, R2, P2 ;  /* 0x0000000126267824 */ /* 0x004fe200010e0602 */
[----:B------:R-:W-:-:S05]  /*1ea0b0*/  IADD3 R45, P5, PT, R45, R241, RZ ;  /* 0x000000f12d2d7210 */ /* 0x000fca0007fbe0ff */
[----:B------:R-:W-:Y:S04]  /*1ea0c0*/  STL [R1+0x7b98], R45 ;  /* 0x007b982d01007387 */ /* 0x000fe80000100800 */
[----:B------:R-:W-:Y:S04]  /*1ea0d0*/  STL [R1+0x7b8c], R38 ;  /* 0x007b8c2601007387 */ /* 0x000fe80000100800 */
[----:B------:R-:W2:Y:S01]  /*1ea0e0*/  LDL.LU R62, [R1+0x7bb4] ;  /* 0x007bb400013e7983 */ /* 0x000ea20000300800 */
[----:B---3--:R-:W-:-:S03]  /*1ea0f0*/  IADD3 R9, P2, PT, R9, R241, RZ ;  /* 0x000000f109097210 */ /* 0x008fc60007f5e0ff */
[----:B------:R-:W3:Y:S04]  /*1ea100*/  LDL.LU R60, [R1+0x7bbc] ;  /* 0x007bbc00013c7983 */ /* 0x000ee80000300800 */
[----:B------:R-:W-:Y:S01]  /*1ea110*/  STL [R1+0x7ba0], R9 ;  /* 0x007ba00901007387 */ /* 0x000fe20000100800 */
[----:B------:R-:W-:-:S05]  /*1ea120*/  MOV R7, R47 ;  /* 0x0000002f00077202 */ /* 0x000fca0000000f00 */
[----:B------:R1:W-:Y:S02]  /*1ea130*/  LDGSTS.E [R4+0x19580], desc[UR40][R6.64], P3 ;  /* 0x1958000006047fae */ /* 0x0003e400099a1028 */
[----:B-1----:R-:W-:Y:S01]  /*1ea140*/  MOV R7, R44 ;  /* 0x0000002c00077202 */ /* 0x002fe20000000f00 */
[----:B------:R-:W-:-:S05]  /*1ea150*/  IMAD.MOV.U32 R6, RZ, RZ, R41 ;  /* 0x000000ffff067224 */ /* 0x000fca00078e0029 */
[----:B------:R1:W-:Y:S01]  /*1ea160*/  LDGSTS.E [R4+0x1a400], desc[UR40][R6.64], P4 ;  /* 0x1a40000006047fae */ /* 0x0003e2000a1a1028 */
[----:B----4-:R-:W-:-:S05]  /*1ea170*/  IMAD.X R46, R46, 0x1, R2, P5 ;  /* 0x000000012e2e7824 */ /* 0x010fca00028e0602 */
[----:B------:R-:W-:Y:S04]  /*1ea180*/  STL [R1+0x7b94], R46 ;  /* 0x007b942e01007387 */ /* 0x000fe80000100800 */
[----:B------:R-:W4:Y:S04]  /*1ea190*/  LDL.LU R57, [R1+0x7bd0] ;  /* 0x007bd00001397983 */ /* 0x000f280000300800 */
[----:B------:R-:W4:Y:S01]  /*1ea1a0*/  LDL.LU R55, [R1+0x7bc4] ;  /* 0x007bc40001377983 */ /* 0x000f220000300800 */
[----:B------:R-:W-:-:S03]  /*1ea1b0*/  IMAD.X R40, R40, 0x1, R2, P2 ;  /* 0x0000000128287824 */ /* 0x000fc600010e0602 */
[----:B------:R-:W4:Y:S04]  /*1ea1c0*/  LDL.LU R54, [R1+0x7bd8] ;  /* 0x007bd80001367983 */ /* 0x000f280000300800 */
[----:B------:R-:W4:Y:S04]  /*1ea1d0*/  LDL.LU R53, [R1+0x7bcc] ;  /* 0x007bcc0001357983 */ /* 0x000f280000300800 */
[----:B------:R-:W4:Y:S04]  /*1ea1e0*/  LDL.LU R52, [R1+0x7be0] ;  /* 0x007be00001347983 */ /* 0x000f280000300800 */
[----:B------:R-:W4:Y:S01]  /*1ea1f0*/  LDL.LU R49, [R1+0x7bd4] ;  /* 0x007bd40001317983 */ /* 0x000f220000300800 */
[----:B------:R-:W-:-:S03]  /*1ea200*/  IADD3 R65, P5, PT, R65, R241, RZ ;  /* 0x000000f141417210 */ /* 0x000fc60007fbe0ff */
[----:B------:R-:W4:Y:S02]  /*1ea210*/  LDL.LU R48, [R1+0x7be8] ;  /* 0x007be80001307983 */ /* 0x000f240000300800 */
[----:B------:R-:W-:Y:S02]  /*1ea220*/  IMAD.X R66, R66, 0x1, R2, P5 ;  /* 0x0000000142427824 */ /* 0x000fe400028e0602 */
[----:B------:R-:W4:Y:S01]  /*1ea230*/  LDL.LU R47, [R1+0x7bdc] ;  /* 0x007bdc00012f7983 */ /* 0x000f220000300800 */
[----:B------:R-:W-:-:S03]  /*1ea240*/  IADD3 R63, P2, PT, R63, R241, RZ ;  /* 0x000000f13f3f7210 */ /* 0x000fc60007f5e0ff */
[----:B------:R-:W4:Y:S01]  /*1ea250*/  LDL.LU R44, [R1+0x7bf0] ;  /* 0x007bf000012c7983 */ /* 0x000f220000300800 */
[-C--:B------:R-:W-:Y:S01]  /*1ea260*/  IADD3 R61, P5, PT, R61, R241.reuse, RZ ;  /* 0x000000f13d3d7210 */ /* 0x080fe20007fbe0ff */
[----:B------:R-:W-:Y:S02]  /*1ea270*/  IMAD.X R64, R64, 0x1, R2, P2 ;  /* 0x0000000140407824 */ /* 0x000fe400010e0602 */
[----:B------:R-:W-:Y:S01]  /*1ea280*/  STL [R1+0x7ba8], R65 ;  /* 0x007ba84101007387 */ /* 0x000fe20000100800 */
[----:B------:R-:W-:-:S03]  /*1ea290*/  IADD3 R59, P2, PT, R59, R241, RZ ;  /* 0x000000f13b3b7210 */ /* 0x000fc60007f5e0ff */
[----:B------:R-:W-:Y:S04]  /*1ea2a0*/  STL [R1+0x7b9c], R40 ;  /* 0x007b9c2801007387 */ /* 0x000fe80000100800 */
[----:B------:R-:W-:Y:S04]  /*1ea2b0*/  STL [R1+0x7bb0], R63 ;  /* 0x007bb03f01007387 */ /* 0x000fe80000100800 */
[----:B------:R-:W-:Y:S04]  /*1ea2c0*/  STL [R1+0x7ba4], R66 ;  /* 0x007ba44201007387 */ /* 0x000fe80000100800 */
[----:B------:R-:W-:Y:S04]  /*1ea2d0*/  STL.64 [R1+0xabf8], R66 ;  /* 0x00abf84201007387 */ /* 0x000fe80000100a00 */
[----:B------:R-:W4:Y:S01]  /*1ea2e0*/  LDL.LU R41, [R1+0x7be4] ;  /* 0x007be40001297983 */ /* 0x000f220000300800 */
[----:B-1----:R-:W-:-:S03]  /*1ea2f0*/  MOV R7, R39 ;  /* 0x0000002700077202 */ /* 0x002fc60000000f00 */
[----:B------:R-:W-:Y:S01]  /*1ea300*/  STL [R1+0x7bb8], R61 ;  /* 0x007bb83d01007387 */ /* 0x000fe20000100800 */
[----:B------:R-:W-:-:S03]  /*1ea310*/  IMAD.MOV.U32 R6, RZ, RZ, R8 ;  /* 0x000000ffff067224 */ /* 0x000fc600078e0008 */
[----:B------:R-:W-:Y:S04]  /*1ea320*/  STL [R1+0x7bac], R64 ;  /* 0x007bac4001007387 */ /* 0x000fe80000100800 */
[----:B------:R-:W-:Y:S04]  /*1ea330*/  STL.64 [R1+0xac00], R64 ;  /* 0x00ac004001007387 */ /* 0x000fe80000100a00 */
[----:B------:R-:W-:Y:S04]  /*1ea340*/  STL [R1+0x7bc0], R59 ;  /* 0x007bc03b01007387 */ /* 0x000fe80000100800 */
[----:B------:R-:W4:Y:S04]  /*1ea350*/  LDL.LU R39, [R1+0x7bf8] ;  /* 0x007bf80001277983 */ /* 0x000f280000300800 */
[----:B------:R-:W4:Y:S04]  /*1ea360*/  LDL.LU R8, [R1+0x7bec] ;  /* 0x007bec0001087983 */ /* 0x000f280000300800 */
[----:B------:R1:W-:Y:S02]  /*1ea370*/  LDGSTS.E [R4+0x1a480], desc[UR40][R6.64], P1 ;  /* 0x1a48000006047fae */ /* 0x0003e400089a1028 */
[----:B-1----:R-:W-:-:S02]  /*1ea380*/  IMAD.MOV.U32 R6, RZ, RZ, R36 ;  /* 0x000000ffff067224 */ /* 0x002fc400078e0024 */
[----:B--2---:R-:W-:Y:S01]  /*1ea390*/  IMAD.X R62, R62, 0x1, R2, P5 ;  /* 0x000000013e3e7824 */ /* 0x004fe200028e0602 */
[----:B------:R-:W-:-:S05]  /*1ea3a0*/  IADD3 R5, P5, PT, R5, R241, RZ ;  /* 0x000000f105057210 */ /* 0x000fca0007fbe0ff */
[----:B------:R1:W-:Y:S04]  /*1ea3b0*/  STL [R1+0x7bc8], R5 ;  /* 0x007bc80501007387 */ /* 0x0003e80000100800 */
[----:B-1----:R-:W2:Y:S04]  /*1ea3c0*/  LDL.LU R5, [R1+0x7c00] ;  /* 0x007c000001057983 */ /* 0x002ea80000300800 */
[----:B------:R-:W-:Y:S04]  /*1ea3d0*/  STL [R1+0x7bb4], R62 ;  /* 0x007bb43e01007387 */ /* 0x000fe80000100800 */
[----:B------:R-:W-:Y:S04]  /*1ea3e0*/  STL.64 [R1+0xac08], R62 ;  /* 0x00ac083e01007387 */ /* 0x000fe80000100a00 */
[----:B------:R-:W2:Y:S01]  /*1ea3f0*/  LDL.LU R36, [R1+0x7bf4] ;  /* 0x007bf40001247983 */ /* 0x000ea20000300800 */
[----:B---3--:R-:W-:Y:S01]  /*1ea400*/  IMAD.X R60, R60, 0x1, R2, P2 ;  /* 0x000000013c3c7824 */ /* 0x008fe200010e0602 */
[----:B------:R-:W-:-:S05]  /*1ea410*/  MOV R7, R56 ;  /* 0x0000003800077202 */ /* 0x000fca0000000f00 */
[----:B------:R1:W-:Y:S02]  /*1ea420*/  LDGSTS.E [R4+0x1a500], desc[UR40][R6.64], P0 ;  /* 0x1a50000006047fae */ /* 0x0003e400081a1028 */
[----:B-1----:R-:W-:Y:S01]  /*1ea430*/  IMAD.MOV.U32 R6, RZ, RZ, R50 ;  /* 0x000000ffff067224 */ /* 0x002fe200078e0032 */
[----:B------:R-:W-:-:S05]  /*1ea440*/  MOV R7, R51 ;  /* 0x0000003300077202 */ /* 0x000fca0000000f00 */
[----:B------:R1:W-:Y:S01]  /*1ea450*/  LDGSTS.E [R4+0x1a580], desc[UR40][R6.64], P3 ;  /* 0x1a58000006047fae */ /* 0x0003e200099a1028 */
[----:B----4-:R-:W-:Y:S01]  /*1ea460*/  IADD3 R57, P2, PT, R57, R241, RZ ;  /* 0x000000f139397210 */ /* 0x010fe20007f5e0ff */
[----:B------:R-:W-:-:S04]  /*1ea470*/  IMAD.X R55, R55, 0x1, R2, P5 ;  /* 0x0000000137377824 */ /* 0x000fc800028e0602 */
[----:B------:R-:W-:Y:S01]  /*1ea480*/  STL [R1+0x7bd0], R57 ;  /* 0x007bd03901007387 */ /* 0x000fe20000100800 */
[----:B------:R-:W-:-:S03]  /*1ea490*/  IADD3 R54, P5, PT, R54, R241, RZ ;  /* 0x000000f136367210 */ /* 0x000fc60007fbe0ff */
[----:B------:R-:W-:Y:S01]  /*1ea4a0*/  STL [R1+0x7bbc], R60 ;  /* 0x007bbc3c01007387 */ /* 0x000fe20000100800 */
[----:B------:R-:W-:-:S03]  /*1ea4b0*/  IMAD.X R53, R53, 0x1, R2, P2 ;  /* 0x0000000135357824 */ /* 0x000fc600010e0602 */
[----:B------:R-:W-:Y:S01]  /*1ea4c0*/  STL.64 [R1+0xac10], R60 ;  /* 0x00ac103c01007387 */ /* 0x000fe20000100a00 */
        /* <DEDUP_REMOVED lines=10> */
[----:B------:R4:W-:Y:S04]  /*1ea570*/  STL [R1+0x7be8], R48 ;  /* 0x007be83001007387 */ /* 0x0009e80000100800 */
[----:B---3--:R-:W3:Y:S04]  /*1ea580*/  LDL.LU R49, [R1+0x7c08] ;  /* 0x007c080001317983 */ /* 0x008ee80000300800 */
[----:B------:R4:W-:Y:S04]  /*1ea590*/  STL [R1+0x7bdc], R47 ;  /* 0x007bdc2f01007387 */ /* 0x0009e80000100800 */
[----:B----4-:R-:W4:Y:S01]  /*1ea5a0*/  LDL.LU R48, [R1+0x7bfc] ;  /* 0x007bfc0001307983 */ /* 0x010f220000300800 */
[----:B-1----:R-:W-:-:S03]  /*1ea5b0*/  MOV R7, R43 ;  /* 0x0000002b00077202 */ /* 0x002fc60000000f00 */
[----:B------:R1:W-:Y:S01]  /*1ea5c0*/  STL [R1+0x7bf0], R44 ;  /* 0x007bf02c01007387 */ /* 0x0003e20000100800 */
[----:B------:R-:W-:-:S03]  /*1ea5d0*/  IMAD.X R41, R41, 0x1, R2, P5 ;  /* 0x0000000129297824 */ /* 0x000fc600028e0602 */
[----:B------:R-:W4:Y:S01]  /*1ea5e0*/  LDL.LU R47, [R1+0x7c10] ;  /* 0x007c1000012f7983 */ /* 0x000f220000300800 */
[----:B------:R-:W-:-:S03]  /*1ea5f0*/  IMAD.MOV.U32 R6, RZ, RZ, R42 ;  /* 0x000000ffff067224 */ /* 0x000fc600078e002a */
[----:B------:R-:W4:Y:S04]  /*1ea600*/  LDL.LU R222, [R1+0x7c28] ;  /* 0x007c280001de7983 */ /* 0x000f280000300800 */
[----:B-1----:R-:W4:Y:S04]  /*1ea610*/  LDL.LU R44, [R1+0x7c04] ;  /* 0x007c0400012c7983 */ /* 0x002f280000300800 */
[----:B------:R-:W4:Y:S04]  /*1ea620*/  LDL.LU R43, [R1+0x7c18] ;  /* 0x007c1800012b7983 */ /* 0x000f280000300800 */
[----:B------:R-:W4:Y:S01]  /*1ea630*/  LDL.LU R42, [R1+0x7c0c] ;  /* 0x007c0c00012a7983 */ /* 0x000f220000300800 */
[----:B------:R-:W-:Y:S01]  /*1ea640*/  IADD3 R39, P5, PT, R39, R241, RZ ;  /* 0x000000f127277210 */ /* 0x000fe20007fbe0ff */
[----:B------:R-:W-:-:S02]  /*1ea650*/  IMAD.X R8, R8, 0x1, R2, P2 ;  /* 0x0000000108087824 */ /* 0x000fc400010e0602 */
[----:B------:R1:W-:Y:S04]  /*1ea660*/  STL [R1+0x7be4], R41 ;  /* 0x007be42901007387 */ /* 0x0003e80000100800 */
[----:B------:R1:W-:Y:S04]  /*1ea670*/  LDGSTS.E [R4+0x1b400], desc[UR40][R6.64], P4 ;  /* 0x1b40000006047fae */ /* 0x0003e8000a1a1028 */
[----:B-1----:R-:W4:Y:S04]  /*1ea680*/  LDL.LU R41, [R1+0x7c20] ;  /* 0x007c200001297983 */ /* 0x002f280000300800 */
[----:B------:R1:W-:Y:S04]  /*1ea690*/  STL [R1+0x7bec], R8 ;  /* 0x007bec0801007387 */ /* 0x0003e80000100800 */
[----:B-1----:R-:W4:Y:S04]  /*1ea6a0*/  LDL.LU R8, [R1+0x7c14] ;  /* 0x007c140001087983 */ /* 0x002f280000300800 */
[----:B------:R-:W-:Y:S01]  /*1ea6b0*/  STL [R1+0x7bf8], R39 ;  /* 0x007bf82701007387 */ /* 0x000fe20000100800 */
[----:B------:R-:W-:Y:S01]  /*1ea6c0*/  MOV R7, R38 ;  /* 0x0000002600077202 */ /* 0x000fe20000000f00 */
[----:B------:R-:W-:-:S05]  /*1ea6d0*/  IMAD.MOV.U32 R6, RZ, RZ, R37 ;  /* 0x000000ffff067224 */ /* 0x000fca00078e0025 */
[----:B------:R1:W-:Y:S01]  /*1ea6e0*/  LDGSTS.E [R4+0x1b480], desc[UR40][R6.64], P1 ;  /* 0x1b48000006047fae */ /* 0x0003e200089a1028 */
[----:B--2---:R-:W-:-:S05]  /*1ea6f0*/  IADD3 R5, P2, PT, R5, R241, RZ ;  /* 0x000000f105057210 */ /* 0x004fca0007f5e0ff */
[----:B------:R2:W-:Y:S01]  /*1ea700*/  STL [R1+0x7c00], R5 ;  /* 0x007c000501007387 */ /* 0x0005e20000100800 */
[----:B------:R-:W-:-:S03]  /*1ea710*/  IMAD.X R36, R36, 0x1, R2, P5 ;  /* 0x0000000124247824 */ /* 0x000fc600028e0602 */
[----:B--2---:R-:W2:Y:S04]  /*1ea720*/  LDL.LU R5, [R1+0x7c1c] ;  /* 0x007c1c0001057983 */ /* 0x004ea80000300800 */
[----:B------:R-:W2:Y:S04]  /*1ea730*/  LDL.LU R220, [R1+0x10f0] ;  /* 0x0010f00001dc7983 */ /* 0x000ea80000300800 */
[----:B------:R-:W2:Y:S04]  /*1ea740*/  LDL.LU R221, [R1+0x1100] ;  /* 0x0011000001dd7983 */ /* 0x000ea80000300800 */
[----:B------:R-:W2:Y:S04]  /*1ea750*/  LDL.LU R223, [R1+0x10f4] ;  /* 0x0010f40001df7983 */ /* 0x000ea80000300800 */
[----:B------:R1:W-:Y:S04]  /*1ea760*/  STL [R1+0x7bf4], R36 ;  /* 0x007bf42401007387 */ /* 0x0003e80000100800 */
        /* <DEDUP_REMOVED lines=10> */
[----:B-1----:R-:W2:Y:S01]  /*1ea810*/  LDL.LU.64 R36, [R1+0x6888] ;  /* 0x0068880001247983 */ /* 0x002ea20000300a00 */
[----:B------:R-:W-:Y:S01]  /*1ea820*/  IMAD.MOV.U32 R6, RZ, RZ, R45 ;  /* 0x000000ffff067224 */ /* 0x000fe200078e002d */
[----:B------:R-:W-:-:S05]  /*1ea830*/  MOV R7, R46 ;  /* 0x0000002e00077202 */ /* 0x000fca0000000f00 */
[----:B------:R1:W-:Y:S01]  /*1ea840*/  LDGSTS.E [R4+0x1b500], desc[UR40][R6.64], P0 ;  /* 0x1b50000006047fae */ /* 0x0003e200081a1028 */
[-C--:B---3--:R-:W-:Y:S01]  /*1ea850*/  IADD3 R49, P5, PT, R49, R241.reuse, RZ ;  /* 0x000000f131317210 */ /* 0x088fe20007fbe0ff */
[----:B-1----:R-:W-:Y:S02]  /*1ea860*/  IMAD.MOV.U32 R6, RZ, RZ, R9 ;  /* 0x000000ffff067224 */ /* 0x002fe400078e0009 */
[----:B----4-:R-:W-:Y:S01]  /*1ea870*/  IMAD.X R48, R48, 0x1, R2, P2 ;  /* 0x0000000130307824 */ /* 0x010fe200010e0602 */
[----:B------:R-:W-:Y:S01]  /*1ea880*/  MOV R7, R40 ;  /* 0x0000002800077202 */ /* 0x000fe20000000f00 */
[----:B------:R-:W-:Y:S01]  /*1ea890*/  STL [R1+0x7c08], R49 ;  /* 0x007c083101007387 */ /* 0x000fe20000100800 */
[----:B------:R-:W-:-:S03]  /*1ea8a0*/  IADD3 R47, P2, PT, R47, R241, RZ ;  /* 0x000000f12f2f7210 */ /* 0x000fc60007f5e0ff */
[----:B------:R-:W-:Y:S01]  /*1ea8b0*/  STL [R1+0x7bfc], R48 ;  /* 0x007bfc3001007387 */ /* 0x000fe20000100800 */
[----:B------:R-:W-:-:S03]  /*1ea8c0*/  IMAD.X R44, R44, 0x1, R2, P5 ;  /* 0x000000012c2c7824 */ /* 0x000fc600028e0602 */
[----:B------:R1:W-:Y:S01]  /*1ea8d0*/  LDGSTS.E [R4+0x1b580], desc[UR40][R6.64], P3 ;  /* 0x1b58000006047fae */ /* 0x0003e200099a1028 */
[-C--:B------:R-:W-:Y:S01]  /*1ea8e0*/  IADD3 R43, P5, PT, R43, R241.reuse, RZ ;  /* 0x000000f12b2b7210 */ /* 0x080fe20007fbe0ff */
[----:B------:R-:W-:Y:S02]  /*1ea8f0*/  IMAD.X R42, R42, 0x1, R2, P2 ;  /* 0x000000012a2a7824 */ /* 0x000fe400010e0602 */
[----:B------:R-:W-:Y:S04]  /*1ea900*/  STL [R1+0x7c10], R47 ;  /* 0x007c102f01007387 */ /* 0x000fe80000100800 */
[----:B------:R-:W-:Y:S04]  /*1ea910*/  STL [R1+0x7c04], R44 ;  /* 0x007c042c01007387 */ /* 0x000fe80000100800 */
[----:B------:R-:W-:Y:S01]  /*1ea920*/  STL [R1+0x7c18], R43 ;  /* 0x007c182b01007387 */ /* 0x000fe20000100800 */
[----:B------:R-:W-:-:S03]  /*1ea930*/  IADD3 R41, P2, PT, R41, R241, RZ ;  /* 0x000000f129297210 */ /* 0x000fc60007f5e0ff */
[----:B------:R-:W-:Y:S04]  /*1ea940*/  STL [R1+0x7c0c], R42 ;  /* 0x007c0c2a01007387 */ /* 0x000fe80000100800 */
[----:B------:R-:W-:Y:S04]  /*1ea950*/  STL [R1+0x7c20], R41 ;  /* 0x007c202901007387 */ /* 0x000fe80000100800 */
[----:B------:R-:W-:Y:S01]  /*1ea960*/  STL.64 [R1+0xac18], R2 ;  /* 0x00ac180201007387 */ /* 0x000fe20000100a00 */
[----:B------:R-:W-:Y:S01]  /*1ea970*/  IMAD.X R8, R8, 0x1, R2, P5 ;  /* 0x0000000108087824 */ /* 0x000fe200028e0602 */
[----:B------:R-:W-:-:S04]  /*1ea980*/  IADD3 R222, P5, PT, R222, R241, RZ ;  /* 0x000000f1dede7210 */ /* 0x000fc80007fbe0ff */
[----:B------:R3:W-:Y:S01]  /*1ea990*/  STL [R1+0x7c14], R8 ;  /* 0x007c140801007387 */ /* 0x0007e20000100800 */
[----:B--2---:R-:W-:Y:S01]  /*1ea9a0*/  IMAD.X R5, R5, 0x1, R2, P2 ;  /* 0x0000000105057824 */ /* 0x004fe200010e0602 */
[----:B------:R-:W-:Y:S01]  /*1ea9b0*/  MOV R9, R220 ;  /* 0x000000dc00097202 */ /* 0x000fe20000000f00 */
[----:B---3--:R-:W-:Y:S02]  /*1ea9c0*/  IMAD.MOV.U32 R8, RZ, RZ, R221 ;  /* 0x000000ffff087224 */ /* 0x008fe400078e00dd */
[----:B-1----:R-:W-:Y:S01]  /*1ea9d0*/  IMAD.MOV.U32 R7, RZ, RZ, R223 ;  /* 0x000000ffff077224 */ /* 0x002fe200078e00df */
[----:B------:R-:W-:Y:S01]  /*1ea9e0*/  MOV R3, R217 ;  /* 0x000000d900037202 */ /* 0x000fe20000000f00 */
[----:B------:R-:W-:Y:S01]  /*1ea9f0*/  IMAD.MOV.U32 R2, RZ, RZ, R218 ;  /* 0x000000ffff027224 */ /* 0x000fe200078e00da */
[-C--:B------:R-:W-:Y:S02]  /*1eaa00*/  IADD3 R6, P2, PT, R38, R241.reuse, RZ ;  /* 0x000000f126067210 */ /* 0x080fe40007f5e0ff */
[----:B------:R-:W-:-:S03]  /*1eaa10*/  IADD3 R58, P6, PT, R36, R241, RZ ;  /* 0x000000f1243a7210 */ /* 0x000fc60007fde0ff */
[----:B------:R1:W-:Y:S04]  /*1eaa20*/  STL [R1+0xac28], R6 ;  /* 0x00ac280601007387 */ /* 0x0003e80000100800 */
[----:B------:R-:W-:Y:S04]  /*1eaa30*/  STL [R1+0x7c1c], R5 ;  /* 0x007c1c0501007387 */ /* 0x000fe80000100800 */
[----:B------:R-:W-:Y:S01]  /*1eaa40*/  STL.64 [R1+0xac20], R38 ;  /* 0x00ac202601007387 */ /* 0x000fe20000100a00 */
[----:B-1----:R-:W-:-:S03]  /*1eaa50*/  IMAD.MOV.U32 R6, RZ, RZ, R216 ;  /* 0x000000ffff067224 */ /* 0x002fc600078e00d8 */
[----:B------:R-:W-:Y:S04]  /*1eaa60*/  STL.64 [R1+0xac40], R58 ;  /* 0x00ac403a01007387 */ /* 0x000fe80000100a00 */
[----:B------:R-:W-:Y:S04]  /*1eaa70*/  STL.64 [R1+0xac38], R36 ;  /* 0x00ac382401007387 */ /* 0x000fe80000100a00 */
[----:B------:R-:W-:Y:S04]  /*1eaa80*/  STL.64 [R1+0xac30], R240 ;  /* 0x00ac30f001007387 */ /* 0x000fe80000100a00 */
[----:B------:R-:W-:Y:S04]  /*1eaa90*/  STL [R1+0x7c28], R222 ;  /* 0x007c28de01007387 */ /* 0x000fe80000100800 */
[----:B------:R-:W-:Y:S04]  /*1eaaa0*/  STL [R1+0xac48], R222 ;  /* 0x00ac48de01007387 */ /* 0x000fe80000100800 */
[----:B------:R1:W-:Y:S04]  /*1eaab0*/  STL.64 [R1+0x49f0], R8 ;  /* 0x0049f00801007387 */ /* 0x0003e80000100a00 */
[----:B------:R2:W-:Y:S04]  /*1eaac0*/  STL.64 [R1+0x49e8], R6 ;  /* 0x0049e80601007387 */ /* 0x0005e80000100a00 */
[----:B------:R3:W-:Y:S01]  /*1eaad0*/  STL.64 [R1+0x49e0], R2 ;  /* 0x0049e00201007387 */ /* 0x0007e20000100a00 */
[----:B-1----:R-:W-:-:S02]  /*1eaae0*/  IMAD.MOV.U32 R8, RZ, RZ, R208 ;  /* 0x000000ffff087224 */ /* 0x002fc400078e00d0 */
[----:B------:R-:W-:Y:S02]  /*1eaaf0*/  IMAD.MOV.U32 R9, RZ, RZ, R219 ;  /* 0x000000ffff097224 */ /* 0x000fe400078e00db */
[----:B--2---:R-:W-:Y:S01]  /*1eab00*/  IMAD.MOV.U32 R6, RZ, RZ, R206 ;  /* 0x000000ffff067224 */ /* 0x004fe200078e00ce */
[----:B------:R-:W-:Y:S02]  /*1eab10*/  MOV R7, R209 ;  /* 0x000000d100077202 */ /* 0x000fe40000000f00 */
[----:B------:R1:W-:Y:S01]  /*1eab20*/  STL.64 [R1+0x49d8], R8 ;  /* 0x0049d80801007387 */ /* 0x0003e20000100a00 */
[----:B---3--:R-:W-:Y:S02]  /*1eab30*/  IMAD.MOV.U32 R2, RZ, RZ, R202 ;  /* 0x000000ffff027224 */ /* 0x008fe400078e00ca */
[----:B------:R-:W-:Y:S01]  /*1eab40*/  IMAD.MOV.U32 R3, RZ, RZ, R207 ;  /* 0x000000ffff037224 */ /* 0x000fe200078e00cf */
        /* <DEDUP_REMOVED lines=39> */
[----:B---3--:R-:W-:-:S05]  /*1eadc0*/  IMAD.MOV.U32 R2, RZ, RZ, R203 ;  /* 0x000000ffff027224 */ /* 0x008fca00078e00cb */
[----:B------:R1:W-:Y:S01]  /*1eadd0*/  STL.64 [R1+0x4c08], R2 ;  /* 0x004c080201007387 */ /* 0x0003e20000100a00 */
[----:B----4-:R-:W-:Y:S02]  /*1eade0*/  IMAD.MOV.U32 R222, RZ, RZ, R223 ;  /* 0x000000ffffde7224 */ /* 0x010fe400078e00df */
[----:B------:R-:W-:Y:S01]  /*1eadf0*/  IMAD.MOV.U32 R223, RZ, RZ, R198 ;  /* 0x000000ffffdf7224 */ /* 0x000fe200078e00c6 */
[----:B------:R-:W-:Y:S01]  /*1eae00*/  MOV R59, R199 ;  /* 0x000000c7003b7202 */ /* 0x000fe20000000f00 */
[----:B------:R-:W-:-:S03]  /*1eae10*/  IMAD.MOV.U32 R58, RZ, RZ, R48 ;  /* 0x000000ffff3a7224 */ /* 0x000fc600078e0030 */
[----:B------:R2:W-:Y:S01]  /*1eae20*/  STL.64 [R1+0x4c00], R222 ;  /* 0x004c00de01007387 */ /* 0x0005e20000100a00 */
[----:B------:R-:W-:Y:S02]  /*1eae30*/  IMAD.MOV.U32 R37, RZ, RZ, R49 ;  /* 0x000000ffff257224 */ /* 0x000fe400078e0031 */
[----:B------:R-:W-:Y:S01]  /*1eae40*/  IMAD.MOV.U32 R36, RZ, RZ, R50 ;  /* 0x000000ffff247224 */ /* 0x000fe200078e0032 */
[----:B------:R3:W-:Y:S01]  /*1eae50*/  STL.64 [R1+0x4c38], R58 ;  /* 0x004c383a01007387 */ /* 0x0007e20000100a00 */
[----:B------:R-:W-:Y:S01]  /*1eae60*/  MOV R241, R51 ;  /* 0x0000003300f17202 */ /* 0x000fe20000000f00 */
[----:B------:R-:W-:Y:S02]  /*1eae70*/  IMAD.MOV.U32 R240, RZ, RZ, R52 ;  /* 0x000000fffff07224 */ /* 0x000fe400078e0034 */
[----:B------:R4:W-:Y:S01]  /*1eae80*/  STL.64 [R1+0x4c30], R36 ;  /* 0x004c302401007387 */ /* 0x0009e20000100a00 */
[----:B------:R-:W-:Y:S02]  /*1eae90*/  IMAD.MOV.U32 R7, RZ, RZ, R53 ;  /* 0x000000ffff077224 */ /* 0x000fe400078e0035 */
[----:B------:R-:W-:Y:S01]  /*1eaea0*/  IMAD.MOV.U32 R6, RZ, RZ, R54 ;  /* 0x000000ffff067224 */ /* 0x000fe200078e0036 */
[----:B------:R2:W-:Y:S01]  /*1eaeb0*/  STL.64 [R1+0x4c28], R240 ;  /* 0x004c28f001007387 */ /* 0x0005e20000100a00 */
[----:B------:R-:W-:Y:S01]  /*1eaec0*/  MOV R39, R55 ;  /* 0x0000003700277202 */ /* 0x000fe20000000f00 */
[----:B------:R-:W-:-:S02]  /*1eaed0*/  IMAD.MOV.U32 R38, RZ, RZ, R8 ;  /* 0x000000ffff267224 */ /* 0x000fc400078e0008 */
[----:B------:R2:W-:Y:S01]  /*1eaee0*/  STL.64 [R1+0x4c20], R6 ;  /* 0x004c200601007387 */ /* 0x0005e20000100a00 */
[----:B-1----:R-:W-:Y:S02]  /*1eaef0*/  IMAD.MOV.U32 R3, RZ, RZ, R9 ;  /* 0x000000ffff037224 */ /* 0x002fe400078e0009 */
        /* <DEDUP_REMOVED lines=19> */
[----:B------:R1:W-:Y:S04]  /*1eb030*/  STL.64 [R1+0x4c78], R224 ;  /* 0x004c78e001007387 */ /* 0x0003e80000100a00 */
[----:B------:R1:W-:Y:S04]  /*1eb040*/  STL.64 [R1+0x4cb0], R226 ;  /* 0x004cb0e201007387 */ /* 0x0003e80000100a00 */
[----:B------:R-:W2:Y:S04]  /*1eb050*/  LDL.LU R199, [R1+0x3ec] ;  /* 0x0003ec0001c77983 */ /* 0x000ea80000300800 */
        /* <DEDUP_REMOVED lines=37> */
[----:B------:R-:W4:Y:S04]  /*1eb2b0*/  LDL.LU R206, [R1] ;  /* 0x0000000001ce7983 */ /* 0x000f280000300800 */
[----:B------:R-:W4:Y:S04]  /*1eb2c0*/  LDL.LU R207, [R1+0x4] ;  /* 0x0000040001cf7983 */ /* 0x000f280000300800 */
[----:B------:R1:W-:Y:S04]  /*1eb2d0*/  STL.64 [R1+0x5010], R228 ;  /* 0x005010e401007387 */ /* 0x0003e80000100a00 */
[----:B------:R1:W-:Y:S04]  /*1eb2e0*/  STL.64 [R1+0x5008], R230 ;  /* 0x005008e601007387 */ /* 0x0003e80000100a00 */
[----:B------:R1:W-:Y:S04]  /*1eb2f0*/  STL.64 [R1+0x5000], R68 ;  /* 0x0050004401007387 */ /* 0x0003e80000100a00 */
[----:B------:R1:W-:Y:S01]  /*1eb300*/  STL.64 [R1+0x4ff8], R70 ;  /* 0x004ff84601007387 */ /* 0x0003e20000100a00 */
        /* <DEDUP_REMOVED lines=60> */
[----:B--2---:R-:W-:Y:S01]  /*1eb6d0*/  MOV R73, R199 ;  /* 0x000000c700497202 */ /* 0x004fe20000000f00 */
[----:B---3--:R-:W-:-:S02]  /*1eb6e0*/  IMAD.MOV.U32 R72, RZ, RZ, R48 ;  /* 0x000000ffff487224 */ /* 0x008fc400078e0030 */
[----:B----4-:R-:W-:Y:S02]  /*1eb6f0*/  IMAD.MOV.U32 R75, RZ, RZ, R49 ;  /* 0x000000ffff4b7224 */ /* 0x010fe400078e0031 */
        /* <DEDUP_REMOVED lines=23> */
[----:B------:R-:W-:-:S03]  /*1eb870*/  IMAD.MOV.U32 R203, RZ, RZ, R41 ;  /* 0x000000ffffcb7224 */ /* 0x000fc600078e0029 */
[----:B------:R1:W-:Y:S01]  /*1eb880*/  STL.64 [R1+0x4fb0], R198 ;  /* 0x004fb0c601007387 */ /* 0x0003e20000100a00 */
[----:B------:R-:W-:Y:S02]  /*1eb890*/  IMAD.MOV.U32 R215, RZ, RZ, R42 ;  /* 0x000000ffffd77224 */ /* 0x000fe400078e002a */
[----:B------:R-:W-:Y:S01]  /*1eb8a0*/  IMAD.MOV.U32 R214, RZ, RZ, R43 ;  /* 0x000000ffffd67224 */ /* 0x000fe200078e002b */
[----:B------:R1:W-:Y:S01]  /*1eb8b0*/  STL.64 [R1+0x4fa8], R202 ;  /* 0x004fa8ca01007387 */ /* 0x0003e20000100a00 */
[----:B------:R-:W-:Y:S01]  /*1eb8c0*/  IMAD.MOV.U32 R213, RZ, RZ, R220 ;  /* 0x000000ffffd57224 */ /* 0x000fe200078e00dc */
[----:B------:R-:W-:Y:S02]  /*1eb8d0*/  MOV R212, R221 ;  /* 0x000000dd00d47202 */ /* 0x000fe40000000f00 */
[----:B------:R1:W-:Y:S01]  /*1eb8e0*/  STL.64 [R1+0x4fa0], R214 ;  /* 0x004fa0d601007387 */ /* 0x0003e20000100a00 */
[----:B------:R-:W-:Y:S02]  /*1eb8f0*/  IMAD.MOV.U32 R211, RZ, RZ, R216 ;  /* 0x000000ffffd37224 */ /* 0x000fe400078e00d8 */
[----:B------:R-:W-:Y:S01]  /*1eb900*/  IMAD.MOV.U32 R210, RZ, RZ, R217 ;  /* 0x000000ffffd27224 */ /* 0x000fe200078e00d9 */
[----:B------:R1:W-:Y:S01]  /*1eb910*/  STL.64 [R1+0x4f98], R212 ;  /* 0x004f98d401007387 */ /* 0x0003e20000100a00 */
[----:B------:R-:W-:-:S03]  /*1eb920*/  IMAD.MOV.U32 R205, RZ, RZ, R218 ;  /* 0x000000ffffcd7224 */ /* 0x000fc600078e00da */
[----:B------:R1:W-:Y:S01]  /*1eb930*/  STL.64 [R1+0x4f90], R210 ;  /* 0x004f90d201007387 */ /* 0x0003e20000100a00 */
[----:B------:R-:W-:Y:S01]  /*1eb940*/  MOV R204, R219 ;  /* 0x000000db00cc7202 */ /* 0x000fe20000000f00 */
[----:B------:R-:W-:Y:S02]  /*1eb950*/  IMAD.MOV.U32 R218, RZ, RZ, R247 ;  /* 0x000000ffffda7224 */ /* 0x000fe400078e00f7 */
[----:B------:R-:W-:Y:S02]  /*1eb960*/  IMAD.MOV.U32 R219, RZ, RZ, R246 ;  /* 0x000000ffffdb7224 */ /* 0x000fe400078e00f6 */
[----:B------:R-:W-:Y:S01]  /*1eb970*/  IMAD.MOV.U32 R201, RZ, RZ, R208 ;  /* 0x000000ffffc97224 */ /* 0x000fe200078e00d0 */
[----:B------:R-:W2:Y:S01]  /*1eb980*/  LDL.64 R246, [R1+0x4c08] ;  /* 0x004c080001f67983 */ /* 0x000ea20000100a00 */
[----:B------:R-:W-:Y:S01]  /*1eb990*/  IMAD.MOV.U32 R200, RZ, RZ, R209 ;  /* 0x000000ffffc87224 */ /* 0x000fe200078e00d1 */
[----:B------:R-:W-:Y:S02]  /*1eb9a0*/  MOV R216, R249 ;  /* 0x000000f900d87202 */ /* 0x000fe40000000f00 */
[----:B------:R1:W-:Y:S01]  /*1eb9b0*/  STL.64 [R1+0x4f88], R204 ;  /* 0x004f88cc01007387 */ /* 0x0003e20000100a00 */
[----:B------:R-:W-:-:S02]  /*1eb9c0*/  IMAD.MOV.U32 R217, RZ, RZ, R248 ;  /* 0x000000ffffd97224 */ /* 0x000fc400078e00f8 */
[----:B------:R-:W-:Y:S01]  /*1eb9d0*/  IMAD.MOV.U32 R221, RZ, RZ, R206 ;  /* 0x000000ffffdd7224 */ /* 0x000fe200078e00ce */
[----:B------:R-:W2:Y:S01]  /*1eb9e0*/  LDL.64 R248, [R1+0x4c10] ;  /* 0x004c100001f87983 */ /* 0x000ea20000100a00 */
[----:B------:R-:W-:Y:S01]  /*1eb9f0*/  MOV R220, R207 ;  /* 0x000000cf00dc7202 */ /* 0x000fe20000000f00 */
[----:B------:R-:W-:Y:S02]  /*1eba00*/  IMAD.MOV.U32 R208, RZ, RZ, R251 ;  /* 0x000000ffffd07224 */ /* 0x000fe400078e00fb */
[----:B------:R1:W-:Y:S01]  /*1eba10*/  STL.64 [R1+0x4f80], R200 ;  /* 0x004f80c801007387 */ /* 0x0003e20000100a00 */
[----:B------:R-:W-:Y:S01]  /*1eba20*/  IMAD.MOV.U32 R209, RZ, RZ, R250 ;  /* 0x000000ffffd17224 */ /* 0x000fe200078e00fa */
[----:B------:R-:W-:Y:S01]  /*1eba30*/  MOV R206, R245 ;  /* 0x000000f500ce7202 */ /* 0x000fe20000000f00 */
[----:B------:R-:W-:Y:S01]  /*1eba40*/  IMAD.MOV.U32 R207, RZ, RZ, R244 ;  /* 0x000000ffffcf7224 */ /* 0x000fe200078e00f4 */
[----:B------:R-:W2:Y:S04]  /*1eba50*/  LDL.64 R250, [R1+0x4c18] ;  /* 0x004c180001fa7983 */ /* 0x000ea80000100a00 */
[----:B------:R-:W-:Y:S04]  /*1eba60*/  STL.64 [R1+0x4f78], R220 ;  /* 0x004f78dc01007387 */ /* 0x000fe80000100a00 */
[----:B------:R-:W2:Y:S04]  /*1eba70*/  LDL.64 R244, [R1+0x49d8] ;  /* 0x0049d80001f47983 */ /* 0x000ea80000100a00 */
        /* <DEDUP_REMOVED lines=12> */
[----:B------:R-:W-:-:S03]  /*1ebb40*/  LOP3.LUT R169, R169, R168, RZ, 0x3c, !PT ;  /* 0x000000a8a9a97212 */ /* 0x000fc600078e3cff */
[----:B------:R-:W-:Y:S01]  /*1ebb50*/  STL.64 [R1+0x4f10], R184 ;  /* 0x004f10b801007387 */ /* 0x000fe20000100a00 */
[----:B------:R-:W-:-:S03]  /*1ebb60*/  LOP3.LUT R160, R161, R160, RZ, 0x3c, !PT ;  /* 0x000000a0a1a07212 */ /* 0x000fc600078e3cff */
[----:B------:R-:W-:Y:S01]  /*1ebb70*/  STL.64 [R1+0x4f08], R170 ;  /* 0x004f08aa01007387 */ /* 0x000fe20000100a00 */
[----:B------:R-:W-:-:S03]  /*1ebb80*/  LOP3.LUT R153, R153, R152, RZ, 0x3c, !PT ;  /* 0x0000009899997212 */ /* 0x000fc600078e3cff */
[----:B------:R-:W-:Y:S01]  /*1ebb90*/  STL.64 [R1+0x4f00], R172 ;  /* 0x004f00ac01007387 */ /* 0x000fe20000100a00 */
        /* <DEDUP_REMOVED lines=28> */
[----:B------:R-:W-:Y:S02]  /*1ebd60*/  LOP3.LUT R142, R143, R142, RZ, 0x3c, !PT ;  /* 0x0000008e8f8e7212 */ /* 0x000fe400078e3cff */
[----:B------:R-:W-:Y:S01]  /*1ebd70*/  LOP3.LUT R135, R135, R134, RZ, 0x3c, !PT ;  /* 0x0000008687877212 */ /* 0x000fe200078e3cff */
[----:B------:R-:W-:Y:S01]  /*1ebd80*/  STL.64 [R1+0x4eb0], R160 ;  /* 0x004eb0a001007387 */ /* 0x000fe20000100a00 */
[----:B------:R-:W-:Y:S02]  /*1ebd90*/  LOP3.LUT R153, R153, R152, RZ, 0x3c, !PT ;  /* 0x0000009899997212 */ /* 0x000fe400078e3cff */
        /* <DEDUP_REMOVED lines=79> */
[----:B------:R-:W-:Y:S02]  /*1ec290*/  LOP3.LUT R104, R105, R104, RZ, 0x3c, !PT ;  /* 0x0000006869687212 */ /* 0x000fe400078e3cff */
[----:B------:R-:W-:Y:S01]  /*1ec2a0*/  LOP3.LUT R95, R95, R94, RZ, 0x3c, !PT ;  /* 0x0000005e5f5f7212 */ /* 0x000fe200078e3cff */
[----:B------:R-:W-:Y:S01]  /*1ec2b0*/  STL.64 [R1+0x4e08], R106 ;  /* 0x004e086a01007387 */ /* 0x000fe20000100a00 */
[----:B------:R-:W-:Y:S02]  /*1ec2c0*/  LOP3.LUT R99, R99, R98, RZ, 0x3c, !PT ;  /* 0x0000006263637212 */ /* 0x000fe400078e3cff */
        /* <DEDUP_REMOVED lines=23> */
[----:B------:R-:W-:Y:S01]  /*1ec440*/  LOP3.LUT R97, R97, R96, RZ, 0x3c, !PT ;  /* 0x0000006061617212 */ /* 0x000fe200078e3cff */
[----:B------:R-:W-:Y:S01]  /*1ec450*/  IMAD.MOV.U32 R8, RZ, RZ, R85 ;  /* 0x000000ffff087224 */ /* 0x000fe200078e0055 */
[----:B------:R-:W-:Y:S01]  /*1ec460*/  LOP3.LUT R83, R83, R82, RZ, 0x3c, !PT ;  /* 0x0000005253537212 */ /* 0x000fe200078e3cff */
[----:B------:R-:W-:Y:S01]  /*1ec470*/  STL.64 [R1+0x4dc8], R90 ;  /* 0x004dc85a01007387 */ /* 0x000fe20000100a00 */
[----:B------:R-:W-:Y:S01]  /*1ec480*/  LOP3.LUT R88, R89, R88, RZ, 0x3c, !PT ;  /* 0x0000005859587212 */ /* 0x000fe200078e3cff */
[----:B------:R-:W-:Y:S01]  /*1ec490*/  IMAD.MOV.U32 R9, RZ, RZ, R84 ;  /* 0x000000ffff097224 */ /* 0x000fe200078e0054 */
[----:B------:R-:W-:Y:S01]  /*1ec4a0*/  LOP3.LUT R87, R87, R86, RZ, 0x3c, !PT ;  /* 0x0000005657577212 */ /* 0x000fe200078e3cff */
[----:B------:R-:W-:Y:S01]  /*1ec4b0*/  STL.64 [R1+0x4dc0], R92 ;  /* 0x004dc05c01007387 */ /* 0x000fe20000100a00 */
[----:B------:R-:W-:-:S03]  /*1ec4c0*/  LOP3.LUT R89, R89, R88, RZ, 0x3c, !PT ;  /* 0x0000005859597212 */ /* 0x000fc600078e3cff */
[----:B------:R-:W2:Y:S04]  /*1ec4d0*/  LDL.64 R84, [R1+0x49e0] ;  /* 0x0049e00001547983 */ /* 0x000ea80000100a00 */
[----:B------:R-:W-:Y:S01]  /*1ec4e0*/  STL.64 [R1+0x4db8], R94 ;  /* 0x004db85e01007387 */ /* 0x000fe20000100a00 */
[----:B------:R-:W-:-:S03]  /*1ec4f0*/  MOV R56, R79 ;  /* 0x0000004f00387202 */ /* 0x000fc60000000f00 */
[----:B------:R-:W-:Y:S01]  /*1ec500*/  STL.64 [R1+0x4db0], R96 ;  /* 0x004db06001007387 */ /* 0x000fe20000100a00 */
[----:B------:R-:W-:-:S03]  /*1ec510*/  IMAD.MOV.U32 R57, RZ, RZ, R78 ;  /* 0x000000ffff397224 */ /* 0x000fc600078e004e */
[----:B------:R-:W-:Y:S01]  /*1ec520*/  STL.64 [R1+0x4da8], R82 ;  /* 0x004da85201007387 */ /* 0x000fe20000100a00 */
[----:B------:R-:W-:-:S03]  /*1ec530*/  IMAD.MOV.U32 R54, RZ, RZ, R81 ;  /* 0x000000ffff367224 */ /* 0x000fc600078e0051 */
[----:B------:R1:W-:Y:S01]  /*1ec540*/  STL.64 [R1+0x4da0], R8 ;  /* 0x004da00801007387 */ /* 0x0003e20000100a00 */
[----:B------:R-:W-:-:S03]  /*1ec550*/  IMAD.MOV.U32 R55, RZ, RZ, R80 ;  /* 0x000000ffff377224 */ /* 0x000fc600078e0050 */
[----:B------:R-:W-:Y:S04]  /*1ec560*/  STL.64 [R1+0x4d98], R86 ;  /* 0x004d985601007387 */ /* 0x000fe80000100a00 */
[----:B------:R-:W2:Y:S04]  /*1ec570*/  LDL.64 R78, [R1+0x49e8] ;  /* 0x0049e800014e7983 */ /* 0x000ea80000100a00 */
[----:B------:R-:W-:Y:S04]  /*1ec580*/  STL.64 [R1+0x4d90], R88 ;  /* 0x004d905801007387 */ /* 0x000fe80000100a00 */
[----:B------:R-:W2:Y:S01]  /*1ec590*/  LDL.64 R80, [R1+0x49f0] ;  /* 0x0049f00001507983 */ /* 0x000ea20000100a00 */
        /* <DEDUP_REMOVED lines=13> */
[----:B------:R-:W-:Y:S01]  /*1ec670*/  LOP3.LUT R32, R33, R32, RZ, 0x3c, !PT ;  /* 0x0000002021207212 */ /* 0x000fe200078e3cff */
[----:B------:R-:W-:Y:S01]  /*1ec680*/  STL.64 [R1+0x4d88], R34 ;  /* 0x004d882201007387 */ /* 0x000fe20000100a00 */
[----:B------:R-:W-:Y:S02]  /*1ec690*/  LOP3.LUT R27, R27, R26, RZ, 0x3c, !PT ;  /* 0x0000001a1b1b7212 */ /* 0x000fe400078e3cff */
[----:B------:R-:W-:Y:S01]  /*1ec6a0*/  LOP3.LUT R29, R29, R28, RZ, 0x3c, !PT ;  /* 0x0000001c1d1d7212 */ /* 0x000fe200078e3cff */
[----:B------:R-:W-:Y:S01]  /*1ec6b0*/  STL.64 [R1+0x4d80], R76 ;  /* 0x004d804c01007387 */ /* 0x000fe20000100a00 */
[----:B------:R-:W-:Y:S01]  /*1ec6c0*/  LOP3.LUT R31, R31, R30, RZ, 0x3c, !PT ;  /* 0x0000001e1f1f7212 */ /* 0x000fe200078e3cff */
[----:B------:R-:W-:Y:S01]  /*1ec6d0*/  IMAD.MOV.U32 R53, RZ, RZ, R17 ;  /* 0x000000ffff357224 */ /* 0x000fe200078e0011 */
[----:B------:R-:W-:Y:S01]  /*1ec6e0*/  LOP3.LUT R33, R33, R32, RZ, 0x3c, !PT ;  /* 0x0000002021217212 */ /* 0x000fe200078e3cff */
[----:B------:R1:W-:Y:S01]  /*1ec6f0*/  STL.64 [R1+0x4d78], R56 ;  /* 0x004d783801007387 */ /* 0x0003e20000100a00 */
[----:B------:R-:W-:Y:S01]  /*1ec700*/  LOP3.LUT R11, R11, R10, RZ, 0x3c, !PT ;  /* 0x0000000a0b0b7212 */ /* 0x000fe200078e3cff */
[----:B------:R-:W-:Y:S01]  /*1ec710*/  IMAD.MOV.U32 R50, RZ, RZ, R20 ;  /* 0x000000ffff327224 */ /* 0x000fe200078e0014 */
[----:B------:R-:W-:Y:S01]  /*1ec720*/  MOV R52, R18 ;  /* 0x0000001200347202 */ /* 0x000fe20000000f00 */
[----:B------:R-:W-:Y:S01]  /*1ec730*/  STL.64 [R1+0x4d70], R54 ;  /* 0x004d703601007387 */ /* 0x000fe20000100a00 */
[----:B------:R-:W-:Y:S01]  /*1ec740*/  IMAD.MOV.U32 R51, RZ, RZ, R19 ;  /* 0x000000ffff337224 */ /* 0x000fe200078e0013 */
[----:B------:R-:W-:Y:S01]  /*1ec750*/  MOV R48, R22 ;  /* 0x0000001600307202 */ /* 0x000fe20000000f00 */
[----:B------:R-:W-:Y:S01]  /*1ec760*/  IMAD.MOV.U32 R49, RZ, RZ, R21 ;  /* 0x000000ffff317224 */ /* 0x000fe200078e0015 */
[----:B------:R-:W-:Y:S01]  /*1ec770*/  STL.64 [R1+0x4d68], R26 ;  /* 0x004d681a01007387 */ /* 0x000fe20000100a00 */
[----:B------:R-:W-:Y:S01]  /*1ec780*/  IMAD.MOV.U32 R46, RZ, RZ, R24 ;  /* 0x000000ffff2e7224 */ /* 0x000fe200078e0018 */
[----:B------:R-:W-:Y:S01]  /*1ec790*/  LOP3.LUT R10, R11, R10, RZ, 0x3c, !PT ;  /* 0x0000000a0b0a7212 */ /* 0x000fe200078e3cff */
[----:B------:R-:W-:Y:S01]  /*1ec7a0*/  IMAD.MOV.U32 R47, RZ, RZ, R23 ;  /* 0x000000ffff2f7224 */ /* 0x000fe200078e0017 */
[----:B------:R-:W-:Y:S01]  /*1ec7b0*/  STL.64 [R1+0x4d60], R28 ;  /* 0x004d601c01007387 */ /* 0x000fe20000100a00 */
[----:B------:R-:W-:Y:S01]  /*1ec7c0*/  MOV R44, R25 ;  /* 0x00000019002c7202 */ /* 0x000fe20000000f00 */
[----:B------:R-:W-:-:S02]  /*1ec7d0*/  IMAD.MOV.U32 R45, RZ, RZ, R12 ;  /* 0x000000ffff2d7224 */ /* 0x000fc400078e000c */
[----:B------:R-:W-:Y:S01]  /*1ec7e0*/  STL.64 [R1+0x4d58], R30 ;  /* 0x004d581e01007387 */ /* 0x000fe20000100a00 */
[----:B------:R-:W-:Y:S01]  /*1ec7f0*/  IMAD.MOV.U32 R42, RZ, RZ, R14 ;  /* 0x000000ffff2a7224 */ /* 0x000fe200078e000e */
[----:B------:R-:W-:Y:S01]  /*1ec800*/  MOV R40, R16 ;  /* 0x0000001000287202 */ /* 0x000fe20000000f00 */
[----:B------:R-:W-:Y:S01]  /*1ec810*/  IMAD.MOV.U32 R43, RZ, RZ, R13 ;  /* 0x000000ffff2b7224 */ /* 0x000fe200078e000d */
[----:B------:R-:W-:Y:S01]  /*1ec820*/  STL.64 [R1+0x4d50], R32 ;  /* 0x004d502001007387 */ /* 0x000fe20000100a00 */
[----:B------:R-:W-:Y:S01]  /*1ec830*/  IMAD.MOV.U32 R41, RZ, RZ, R15 ;  /* 0x000000ffff297224 */ /* 0x000fe200078e000f */
[----:B------:R-:W-:Y:S02]  /*1ec840*/  LOP3.LUT R11, R11, R10, RZ, 0x3c, !PT ;  /* 0x0000000a0b0b7212 */ /* 0x000fe400078e3cff */
        /* <DEDUP_REMOVED lines=8> */
[----:B--2---:R-:W-:Y:S04]  /*1ec8d0*/  LDGSTS.E [R4+0x1c400], desc[UR40][R80.64], P4 ;  /* 0x1c40000050047fae */ /* 0x004fe8000a1a1028 */
        /* <DEDUP_REMOVED lines=76> */
[----:B-1----:R-:W2:Y:S04]  /*1ecda0*/  LDL.LU.64 R38, [R1+0xac20] ;  /* 0x00ac200001267983 */ /* 0x002ea80000300a00 */
        /* <DEDUP_REMOVED lines=25> */
[----:B---3--:R-:W3:Y:S04]  /*1ecf40*/  LDL.LU.64 R74, [R1+0xabb8] ;  /* 0x00abb800014a7983 */ /* 0x008ee80000300a00 */
[----:B------:R-:W-:Y:S04]  /*1ecf50*/  LDGSTS.E [R4+0x31480], desc[UR40][R106.64], P1 ;  /* 0x314800006a047fae */ /* 0x000fe800089a1028 */
[----:B----4-:R-:W4:Y:S04]  /*1ecf60*/  LDL.LU.64 R232, [R1+0xabb0] ;  /* 0x00abb00001e87983 */ /* 0x010f280000300a00 */
        /* <DEDUP_REMOVED lines=13> */
[----:B------:R-:W4:Y:S04]  /*1ed040*/  LDL.LU R203, [R1+0xab78] ;  /* 0x00ab780001cb7983 */ /* 0x000f280000300800 */
        /* <DEDUP_REMOVED lines=11> */
[----:B------:R-:W-:Y:S04]  /*1ed100*/  LDGSTS.E [R4+0x34580], desc[UR40][R86.64], P3 ;  /* 0x3458000056047fae */ /* 0x000fe800099a1028 */
[----:B------:R-:W-:Y:S04]  /*1ed110*/  LDGSTS.E [R4+0x35400], desc[UR40][R88.64], P4 ;  /* 0x3540000058047fae */ /* 0x000fe8000a1a1028 */
        /* <DEDUP_REMOVED lines=17> */
[----:B------:R-:W-:Y:S01]  /*1ed230*/  LDGSTS.E [R4+0x37500], desc[UR40][R50.64], P0 ;  /* 0x3750000032047fae */ /* 0x000fe200081a1028 */
[----:B--2---:R-:W-:-:S03]  /*1ed240*/  IMAD.MOV.U32 R78, RZ, RZ, R6 ;  /* 0x000000ffff4e7224 */ /* 0x004fc600078e0006 */
[----:B------:R-:W-:Y:S04]  /*1ed250*/  LDGSTS.E [R4+0x37580], desc[UR40][R48.64], P3 ;  /* 0x3758000030047fae */ /* 0x000fe800099a1028 */
[----:B------:R-:W-:Y:S04]  /*1ed260*/  LDGSTS.E [R4+0x38400], desc[UR40][R46.64], P4 ;  /* 0x384000002e047fae */ /* 0x000fe8000a1a1028 */
[----:B------:R-:W-:Y:S01]  /*1ed270*/  LDGSTS.E [R4+0x38480], desc[UR40][R44.64], P1 ;  /* 0x384800002c047fae */ /* 0x000fe200089a1028 */
[----:B------:R-:W-:-:S03]  /*1ed280*/  IMAD.X R5, R39, 0x1, R2, P2 ;  /* 0x0000000127057824 */ /* 0x000fc600010e0602 */
[----:B------:R-:W-:Y:S01]  /*1ed290*/  LDGSTS.E [R4+0x38500], desc[UR40][R42.64], P0 ;  /* 0x385000002a047fae */ /* 0x000fe200081a1028 */
[----:B-1----:R-:W-:Y:S02]  /*1ed2a0*/  IMAD.X R57, R37, 0x1, R2, P6 ;  /* 0x0000000125397824 */ /* 0x002fe400030e0602 */
[----:B------:R-:W-:Y:S01]  /*1ed2b0*/  IMAD.MOV.U32 R79, RZ, RZ, R5 ;  /* 0x000000ffff4f7224 */ /* 0x000fe200078e0005 */
[----:B------:R-:W-:Y:S04]  /*1ed2c0*/  LDGSTS.E [R4+0x38580], desc[UR40][R40.64], P3 ;  /* 0x3858000028047fae */ /* 0x000fe800099a1028 */
[----:B------:R1:W-:Y:S01]  /*1ed2d0*/  LDGSTS.E [R4+0x39400], desc[UR40][R10.64], P4 ;  /* 0x394000000a047fae */ /* 0x0003e2000a1a1028 */
[----:B---3--:R-:W-:-:S05]  /*1ed2e0*/  IMAD.SHL.U32 R56, R198, 0x4, RZ ;  /* 0x00000004c6387824 */ /* 0x008fca00078e00ff */
[C---:B------:R-:W-:Y:S02]  /*1ed2f0*/  LOP3.LUT R202, R56.reuse, 0x50, RZ, 0x3c, !PT ;  /* 0x0000005038ca7812 */ /* 0x040fe400078e3cff */
[C---:B------:R-:W-:Y:S02]  /*1ed300*/  LOP3.LUT R198, R56.reuse, 0x40, RZ, 0x3c, !PT ;  /* 0x0000004038c67812 */ /* 0x040fe400078e3cff */
[C---:B------:R-:W-:Y:S02]  /*1ed310*/  LOP3.LUT R209, R56.reuse, 0x70, RZ, 0x3c, !PT ;  /* 0x0000007038d17812 */ /* 0x040fe400078e3cff */
[C---:B------:R-:W-:Y:S02]  /*1ed320*/  LOP3.LUT R206, R56.reuse, 0x60, RZ, 0x3c, !PT ;  /* 0x0000006038ce7812 */ /* 0x040fe400078e3cff */
[----:B------:R-:W-:Y:S02]  /*1ed330*/  LOP3.LUT R56, R56, 0x30, RZ, 0x3c, !PT ;  /* 0x0000003038387812 */ /* 0x000fe400078e3cff */
[----:B----4-:R-:W-:-:S02]  /*1ed340*/  IADD3 R220, P2, PT, R220, R241, RZ ;  /* 0x000000f1dcdc7210 */ /* 0x010fc40007f5e0ff */
[----:B------:R-:W-:-:S03]  /*1ed350*/  IADD3.X R223, PT, PT, R223, R2, RZ, P5, !PT ;  /* 0x00000002dfdf7210 */ /* 0x000fc60002ffe4ff */
[----:B------:R-:W-:Y:S01]  /*1ed360*/  STL [R1+0x7c30], R220 ;  /* 0x007c30dc01007387 */ /* 0x000fe20000100800 */
[-C--:B------:R-:W-:Y:S01]  /*1ed370*/  IADD3 R216, P6, PT, R216, R241.reuse, RZ ;  /* 0x000000f1d8d87210 */ /* 0x080fe20007fde0ff */
[--C-:B------:R-:W-:Y:S01]  /*1ed380*/  IMAD.X R221, R221, 0x1, R2.reuse, P2 ;  /* 0x00000001dddd7824 */ /* 0x100fe200010e0602 */
[----:B------:R-:W-:Y:S01]  /*1ed390*/  IADD3 R218, P2, PT, R218, R241, RZ ;  /* 0x000000f1dada7210 */ /* 0x000fe20007f5e0ff */
[----:B------:R-:W-:Y:S03]  /*1ed3a0*/  STL [R1+0x7c24], R223 ;  /* 0x007c24df01007387 */ /* 0x000fe60000100800 */
[----:B------:R-:W-:Y:S01]  /*1ed3b0*/  IADD3.X R219, PT, PT, R219, R2, RZ, P2, !PT ;  /* 0x00000002dbdb7210 */ /* 0x000fe200017fe4ff */
[----:B------:R-:W-:Y:S01]  /*1ed3c0*/  STL [R1+0x7c2c], R221 ;  /* 0x007c2cdd01007387 */ /* 0x000fe20000100800 */
[----:B------:R-:W-:-:S03]  /*1ed3d0*/  IMAD.X R217, R217, 0x1, R2, P6 ;  /* 0x00000001d9d97824 */ /* 0x000fc600030e0602 */
[----:B------:R-:W-:Y:S04]  /*1ed3e0*/  STL [R1+0x7c38], R218 ;  /* 0x007c38da01007387 */ /* 0x000fe80000100800 */
[----:B------:R-:W-:Y:S04]  /*1ed3f0*/  STL [R1+0x7c40], R216 ;  /* 0x007c40d801007387 */ /* 0x000fe80000100800 */
[----:B------:R-:W-:Y:S04]  /*1ed400*/  STL [R1+0x7c34], R219 ;  /* 0x007c34db01007387 */ /* 0x000fe80000100800 */
[----:B------:R-:W-:Y:S04]  /*1ed410*/  STL [R1+0x7c3c], R217 ;  /* 0x007c3cd901007387 */ /* 0x000fe80000100800 */
[----:B------:R-:W-:Y:S01]  /*1ed420*/  STL.64 [R1+0x6890], R78 ;  /* 0x0068904e01007387 */ /* 0x000fe20000100a00 */
[----:B------:R-:W-:-:S05]  /*1ed430*/  IADD3 R208, P5, PT, R8, R241, RZ ;  /* 0x000000f108d07210 */ /* 0x000fca0007fbe0ff */
[----:B------:R-:W-:Y:S02]  /*1ed440*/  IMAD.X R207, R9, 0x1, R2, P5 ;  /* 0x0000000109cf7824 */ /* 0x000fe400028e0602 */
[----:B------:R-:W2:Y:S04]  /*1ed450*/  LDL.LU.64 R8, [R1+0x6880] ;  /* 0x0068800001087983 */ /* 0x000ea80000300a00 */
[----:B------:R-:W3:Y:S04]  /*1ed460*/  LDL.LU.64 R10, [R1+0x6878] ;  /* 0x00687800010a7983 */ /* 0x000ee80000300a00 */
[----:B------:R-:W1:Y:S04]  /*1ed470*/  LDL.LU.64 R12, [R1+0x6870] ;  /* 0x00687000010c7983 */ /* 0x000e680000300a00 */
[----:B------:R-:W4:Y:S04]  /*1ed480*/  LDL.LU.64 R14, [R1+0x6868] ;  /* 0x00686800010e7983 */ /* 0x000f280000300a00 */
[----:B------:R-:W4:Y:S04]  /*1ed490*/  LDL.LU.64 R16, [R1+0x6860] ;  /* 0x0068600001107983 */ /* 0x000f280000300a00 */
[----:B------:R-:W4:Y:S04]  /*1ed4a0*/  LDL.LU.64 R18, [R1+0x6858] ;  /* 0x0068580001127983 */ /* 0x000f280000300a00 */
[----:B------:R-:W4:Y:S04]  /*1ed4b0*/  LDL.LU.64 R20, [R1+0x6850] ;  /* 0x0068500001147983 */ /* 0x000f280000300a00 */
[----:B------:R-:W4:Y:S04]  /*1ed4c0*/  LDL.LU.64 R22, [R1+0x6848] ;  /* 0x0068480001167983 */ /* 0x000f280000300a00 */
[----:B------:R-:W4:Y:S04]  /*1ed4d0*/  LDL.LU.64 R24, [R1+0x6840] ;  /* 0x0068400001187983 */ /* 0x000f280000300a00 */
        /* <DEDUP_REMOVED lines=33> */
[----:B------:R-:W-:Y:S01]  /*1ed6f0*/  LDGSTS.E [R4+0x39480], desc[UR40][R78.64], P1 ;  /* 0x394800004e047fae */ /* 0x000fe200089a1028 */
[----:B--2---:R-:W-:-:S04]  /*1ed700*/  IADD3 R7, P2, PT, R8, R241, RZ ;  /* 0x000000f108077210 */ /* 0x004fc80007f5e0ff */
[----:B------:R-:W-:Y:S02]  /*1ed710*/  IADD3.X R6, PT, PT, R9, R2, RZ, P2, !PT ;  /* 0x0000000209067210 */ /* 0x000fe400017fe4ff */
[----:B---3--:R-:W-:-:S05]  /*1ed720*/  IADD3 R9, P2, PT, R10, R241, RZ ;  /* 0x000000f10a097210 */ /* 0x008fca0007f5e0ff */
[----:B------:R-:W-:Y:S01]  /*1ed730*/  IMAD.X R8, R11, 0x1, R2, P2 ;  /* 0x000000010b087824 */ /* 0x000fe200010e0602 */
[----:B-1----:R-:W-:-:S05]  /*1ed740*/  IADD3 R11, P2, PT, R12, R241, RZ ;  /* 0x000000f10c0b7210 */ /* 0x002fca0007f5e0ff */
[----:B------:R-:W-:Y:S01]  /*1ed750*/  IMAD.X R10, R13, 0x1, R2, P2 ;  /* 0x000000010d0a7824 */ /* 0x000fe200010e0602 */
[----:B----4-:R-:W-:-:S05]  /*1ed760*/  IADD3 R13, P2, PT, R14, R241, RZ ;  /* 0x000000f10e0d7210 */ /* 0x010fca0007f5e0ff */
[----:B------:R-:W-:Y:S01]  /*1ed770*/  IMAD.X R12, R15, 0x1, R2, P2 ;  /* 0x000000010f0c7824 */ /* 0x000fe200010e0602 */
[----:B------:R-:W-:-:S04]  /*1ed780*/  IADD3 R15, P2, PT, R16, R241, RZ ;  /* 0x000000f1100f7210 */ /* 0x000fc80007f5e0ff */
[----:B------:R-:W-:Y:S02]  /*1ed790*/  IADD3.X R14, PT, PT, R17, R2, RZ, P2, !PT ;  /* 0x00000002110e7210 */ /* 0x000fe400017fe4ff */
[----:B------:R-:W-:-:S05]  /*1ed7a0*/  IADD3 R17, P2, PT, R18, R241, RZ ;  /* 0x000000f112117210 */ /* 0x000fca0007f5e0ff */
[----:B------:R-:W-:Y:S01]  /*1ed7b0*/  IMAD.X R16, R19, 0x1, R2, P2 ;  /* 0x0000000113107824 */ /* 0x000fe200010e0602 */
[----:B------:R-:W-:-:S05]  /*1ed7c0*/  IADD3 R19, P2, PT, R20, R241, RZ ;  /* 0x000000f114137210 */ /* 0x000fca0007f5e0ff */
[----:B------:R-:W-:Y:S01]  /*1ed7d0*/  IMAD.X R18, R21, 0x1, R2, P2 ;  /* 0x0000000115127824 */ /* 0x000fe200010e0602 */
[----:B------:R-:W-:-:S05]  /*1ed7e0*/  IADD3 R21, P2, PT, R22, R241, RZ ;  /* 0x000000f116157210 */ /* 0x000fca0007f5e0ff */
        /* <DEDUP_REMOVED lines=30> */
[--C-:B------:R-:W-:Y:S01]  /*1ed9d0*/  IMAD.X R50, R53, 0x1, R2.reuse, P2 ;  /* 0x0000000135327824 */ /* 0x100fe200010e0602 */
[-C--:B------:R-:W-:Y:S02]  /*1ed9e0*/  IADD3 R53, P2, PT, R54, R241.reuse, RZ ;  /* 0x000000f136357210 */ /* 0x080fe40007f5e0ff */
[----:B------:R-:W-:Y:S02]  /*1ed9f0*/  LOP3.LUT R7, R7, R6, RZ, 0x3c, !PT ;  /* 0x0000000607077212 */ /* 0x000fe400078e3cff */
[----:B------:R-:W-:Y:S01]  /*1eda00*/  LOP3.LUT R9, R9, R8, RZ, 0x3c, !PT ;  /* 0x0000000809097212 */ /* 0x000fe200078e3cff */
[----:B------:R-:W-:Y:S01]  /*1eda10*/  IMAD.X R52, R55, 0x1, R2, P2 ;  /* 0x0000000137347824 */ /* 0x000fe200010e0602 */
[----:B------:R-:W-:Y:S02]  /*1eda20*/  IADD3 R55, P2, PT, R76, R241, RZ ;  /* 0x000000f14c377210 */ /* 0x000fe40007f5e0ff */
[----:B------:R-:W-:Y:S02]  /*1eda30*/  LOP3.LUT R11, R11, R10, RZ, 0x3c, !PT ;  /* 0x0000000a0b0b7212 */ /* 0x000fe400078e3cff */
[----:B------:R-:W-:-:S02]  /*1eda40*/  LOP3.LUT R13, R13, R12, RZ, 0x3c, !PT ;  /* 0x0000000c0d0d7212 */ /* 0x000fc400078e3cff */
[----:B------:R-:W-:Y:S02]  /*1eda50*/  LOP3.LUT R6, R7, R6, RZ, 0x3c, !PT ;  /* 0x0000000607067212 */ /* 0x000fe400078e3cff */
[----:B------:R-:W-:Y:S02]  /*1eda60*/  LOP3.LUT R15, R15, R14, RZ, 0x3c, !PT ;  /* 0x0000000e0f0f7212 */ /* 0x000fe400078e3cff */
[----:B------:R-:W-:Y:S02]  /*1eda70*/  LOP3.LUT R8, R9, R8, RZ, 0x3c, !PT ;  /* 0x0000000809087212 */ /* 0x000fe400078e3cff */
[----:B------:R-:W-:Y:S01]  /*1eda80*/  LOP3.LUT R17, R17, R16, RZ, 0x3c, !PT ;  /* 0x0000001011117212 */ /* 0x000fe200078e3cff */
[----:B------:R-:W-:Y:S01]  /*1eda90*/  IMAD.MOV.U32 R76, RZ, RZ, R58 ;  /* 0x000000ffff4c7224 */ /* 0x000fe200078e003a */
[----:B------:R-:W-:Y:S01]  /*1edaa0*/  IADD3.X R54, PT, PT, R77, R2, RZ, P2, !PT ;  /* 0x000000024d367210 */ /* 0x000fe200017fe4ff */
[----:B------:R-:W-:Y:S01]  /*1edab0*/  IMAD.MOV.U32 R77, RZ, RZ, R57 ;  /* 0x000000ffff4d7224 */ /* 0x000fe200078e0039 */
[----:B------:R-:W-:-:S02]  /*1edac0*/  LOP3.LUT R10, R11, R10, RZ, 0x3c, !PT ;  /* 0x0000000a0b0a7212 */ /* 0x000fc400078e3cff */
[----:B------:R-:W-:Y:S02]  /*1edad0*/  LOP3.LUT R19, R19, R18, RZ, 0x3c, !PT ;  /* 0x0000001213137212 */ /* 0x000fe400078e3cff */
[----:B------:R-:W-:Y:S01]  /*1edae0*/  LOP3.LUT R12, R13, R12, RZ, 0x3c, !PT ;  /* 0x0000000c0d0c7212 */ /* 0x000fe200078e3cff */
[----:B------:R-:W-:Y:S01]  /*1edaf0*/  LDGSTS.E [R4+0x39500], desc[UR40][R76.64], P0 ;  /* 0x395000004c047fae */ /* 0x000fe200081a1028 */
        /* <DEDUP_REMOVED lines=89> */
[----:B------:R1:W-:Y:S04]  /*1ee090*/  STL.64 [R1+0x67c0], R54 ;  /* 0x0067c03601007387 */ /* 0x0003e80000100a00 */
[----:B------:R-:W1:Y:S04]  /*1ee0a0*/  LDL R195, [R1+0x847c] ;  /* 0x00847c0001c37983 */ /* 0x000e680000100800 */
[----:B------:R-:W2:Y:S04]  /*1ee0b0*/  LDL R194, [R1+0x84e8] ;  /* 0x0084e80001c27983 */ /* 0x000ea80000100800 */
        /* <DEDUP_REMOVED lines=24> */
[----:B------:R1:W-:Y:S04]  /*1ee240*/  LDGSTS.E [R4+0x39580], desc[UR40][R6.64], P3 ;  /* 0x3958000006047fae */ /* 0x0003e800099a1028 */
[----:B------:R-:W-:Y:S04]  /*1ee250*/  LDGSTS.E [R4+0x3a400], desc[UR40][R8.64], P4 ;  /* 0x3a40000008047fae */ /* 0x000fe8000a1a1028 */
[----:B------:R-:W-:Y:S04]  /*1ee260*/  LDGSTS.E [R4+0x3a480], desc[UR40][R10.64], P1 ;  /* 0x3a4800000a047fae */ /* 0x000fe800089a1028 */
[----:B------:R-:W-:Y:S04]  /*1ee270*/  LDGSTS.E [R4+0x3a500], desc[UR40][R12.64], P0 ;  /* 0x3a5000000c047fae */ /* 0x000fe800081a1028 */
[----:B------:R-:W4:Y:S04]  /*1ee280*/  LDL R179, [R1+0x8174] ;  /* 0x0081740001b37983 */ /* 0x000f280000100800 */
[----:B------:R-:W4:Y:S04]  /*1ee290*/  LDL R178, [R1+0x8180] ;  /* 0x0081800001b27983 */ /* 0x000f280000100800 */
[----:B------:R-:W-:Y:S04]  /*1ee2a0*/  LDGSTS.E [R4+0x3a580], desc[UR40][R14.64], P3 ;  /* 0x3a5800000e047fae */ /* 0x000fe800099a1028 */
[----:B------:R-:W-:Y:S04]  /*1ee2b0*/  LDGSTS.E [R4+0x3b400], desc[UR40][R16.64], P4 ;  /* 0x3b40000010047fae */ /* 0x000fe8000a1a1028 */
[----:B------:R-:W-:Y:S04]  /*1ee2c0*/  LDGSTS.E [R4+0x3b480], desc[UR40][R18.64], P1 ;  /* 0x3b48000012047fae */ /* 0x000fe800089a1028 */
        /* <DEDUP_REMOVED lines=13> */
[----:B------:R-:W-:Y:S01]  /*1ee3a0*/  LDGSTS.E [R4+0x3d580], desc[UR40][R38.64], P3 ;  /* 0x3d58000026047fae */ /* 0x000fe200099a1028 */
[----:B------:R-:W-:-:S03]  /*1ee3b0*/  VIADD R5, R56, UR10 ;  /* 0x0000000a38057c36 */ /* 0x000fc60008000000 */
        /* <DEDUP_REMOVED lines=8> */
[----:B-1----:R-:W-:-:S03]  /*1ee440*/  IMAD.MOV.U32 R7, RZ, RZ, R195 ;  /* 0x000000ffff077224 */ /* 0x002fc600078e00c3 */
[----:B------:R-:W4:Y:S01]  /*1ee450*/  LDL R195, [R1+0x807c] ;  /* 0x00807c0001c37983 */ /* 0x000f220000100800 */
[----:B--2---:R-:W-:-:S03]  /*1ee460*/  MOV R6, R194 ;  /* 0x000000c200067202 */ /* 0x004fc60000000f00 */
[----:B------:R-:W2:Y:S04]  /*1ee470*/  LDL R194, [R1+0x80e8] ;  /* 0x0080e80001c27983 */ /* 0x000ea80000100800 */
[----:B------:R3:W-:Y:S02]  /*1ee480*/  LDGSTS.E [R5+0x600], desc[UR40][R6.64], P4 ;  /* 0x0060000006057fae */ /* 0x0007e4000a1a1028 */
[----:B---3--:R-:W-:Y:S02]  /*1ee490*/  IMAD.MOV.U32 R6, RZ, RZ, R192 ;  /* 0x000000ffff067224 */ /* 0x008fe400078e00c0 */
[----:B------:R-:W-:Y:S01]  /*1ee4a0*/  IMAD.MOV.U32 R7, RZ, RZ, R193 ;  /* 0x000000ffff077224 */ /* 0x000fe200078e00c1 */
[----:B------:R-:W3:Y:S04]  /*1ee4b0*/  LDL R192, [R1+0x8080] ;  /* 0x0080800001c07983 */ /* 0x000ee80000100800 */
[----:B------:R-:W2:Y:S04]  /*1ee4c0*/  LDL R193, [R1+0x8074] ;  /* 0x0080740001c17983 */ /* 0x000ea80000100800 */
[----:B------:R1:W-:Y:S02]  /*1ee4d0*/  LDGSTS.E [R5+0x680], desc[UR40][R6.64], P1 ;  /* 0x0068000006057fae */ /* 0x0003e400089a1028 */
[----:B-1----:R-:W-:Y:S01]  /*1ee4e0*/  MOV R6, R190 ;  /* 0x000000be00067202 */ /* 0x002fe20000000f00 */
[----:B------:R-:W-:Y:S01]  /*1ee4f0*/  IMAD.MOV.U32 R7, RZ, RZ, R191 ;  /* 0x000000ffff077224 */ /* 0x000fe200078e00bf */
[----:B------:R-:W2:Y:S04]  /*1ee500*/  LDL R190, [R1+0x8078] ;  /* 0x0080780001be7983 */ /* 0x000ea80000100800 */
[----:B------:R-:W2:Y:S04]  /*1ee510*/  LDL R191, [R1+0x8064] ;  /* 0x0080640001bf7983 */ /* 0x000ea80000100800 */
[----:B------:R4:W-:Y:S02]  /*1ee520*/  LDGSTS.E [R5+0x700], desc[UR40][R6.64], P0 ;  /* 0x0070000006057fae */ /* 0x0009e400081a1028 */
[----:B----4-:R-:W-:-:S02]  /*1ee530*/  IMAD.MOV.U32 R6, RZ, RZ, R244 ;  /* 0x000000ffff067224 */ /* 0x010fc400078e00f4 */
[----:B------:R-:W-:Y:S01]  /*1ee540*/  IMAD.MOV.U32 R7, RZ, RZ, R245 ;  /* 0x000000ffff077224 */ /* 0x000fe200078e00f5 */
[----:B------:R-:W4:Y:S04]  /*1ee550*/  LDL R244, [R1+0x806c] ;  /* 0x00806c0001f47983 */ /* 0x000f280000100800 */
[----:B------:R-:W3:Y:S04]  /*1ee560*/  LDL R245, [R1+0x8068] ;  /* 0x0080680001f57983 */ /* 0x000ee80000100800 */
[----:B------:R1:W-:Y:S02]  /*1ee570*/  LDGSTS.E [R5+0x780], desc[UR40][R6.64], P3 ;  /* 0x0078000006057fae */ /* 0x0003e400099a1028 */
[----:B-1----:R-:W-:Y:S01]  /*1ee580*/  MOV R6, R250 ;  /* 0x000000fa00067202 */ /* 0x002fe20000000f00 */
[----:B------:R-:W-:Y:S01]  /*1ee590*/  IMAD.MOV.U32 R7, RZ, RZ, R251 ;  /* 0x000000ffff077224 */ /* 0x000fe200078e00fb */
[----:B------:R-:W4:Y:S04]  /*1ee5a0*/  LDL R250, [R1+0x7fcc] ;  /* 0x007fcc0001fa7983 */ /* 0x000f280000100800 */
[----:B------:R-:W4:Y:S04]  /*1ee5b0*/  LDL R251, [R1+0x7fc8] ;  /* 0x007fc80001fb7983 */ /* 0x000f280000100800 */
[----:B------:R1:W-:Y:S02]  /*1ee5c0*/  LDGSTS.E [R5+0x1600], desc[UR40][R6.64], P4 ;  /* 0x0160000006057fae */ /* 0x0003e4000a1a1028 */
[----:B-1----:R-:W-:-:S02]  /*1ee5d0*/  IMAD.MOV.U32 R6, RZ, RZ, R248 ;  /* 0x000000ffff067224 */ /* 0x002fc400078e00f8 */
[----:B------:R-:W-:Y:S01]  /*1ee5e0*/  IMAD.MOV.U32 R7, RZ, RZ, R249 ;  /* 0x000000ffff077224 */ /* 0x000fe200078e00f9 */
[----:B------:R-:W4:Y:S04]  /*1ee5f0*/  LDL R248, [R1+0x7fd4] ;  /* 0x007fd40001f87983 */ /* 0x000f280000100800 */
[----:B------:R-:W4:Y:S04]  /*1ee600*/  LDL R249, [R1+0x7fd0] ;  /* 0x007fd00001f97983 */ /* 0x000f280000100800 */
[----:B------:R1:W-:Y:S02]  /*1ee610*/  LDGSTS.E [R5+0x1680], desc[UR40][R6.64], P1 ;  /* 0x0168000006057fae */ /* 0x0003e400089a1028 */
[----:B-1----:R-:W-:-:S02]  /*1ee620*/  IMAD.MOV.U32 R7, RZ, RZ, R247 ;  /* 0x000000ffff077224 */ /* 0x002fc400078e00f7 */
[----:B------:R-:W4:Y:S01]  /*1ee630*/  LDL R247, [R1+0x7fd8] ;  /* 0x007fd80001f77983 */ /* 0x000f220000100800 */
[----:B------:R-:W-:-:S03]  /*1ee640*/  MOV R6, R246 ;  /* 0x000000f600067202 */ /* 0x000fc60000000f00 */
[----:B------:R-:W4:Y:S04]  /*1ee650*/  LDL R246, [R1+0x7fdc] ;  /* 0x007fdc0001f67983 */ /* 0x000f280000100800 */
[----:B------:R1:W-:Y:S02]  /*1ee660*/  LDGSTS.E [R5+0x1700], desc[UR40][R6.64], P0 ;  /* 0x0170000006057fae */ /* 0x0003e400081a1028 */
[----:B-1----:R-:W-:Y:S02]  /*1ee670*/  IMAD.MOV.U32 R6, RZ, RZ, R174 ;  /* 0x000000ffff067224 */ /* 0x002fe400078e00ae */
[----:B------:R-:W-:Y:S01]  /*1ee680*/  IMAD.MOV.U32 R7, RZ, RZ, R175 ;  /* 0x000000ffff077224 */ /* 0x000fe200078e00af */
[----:B------:R-:W4:Y:S04]  /*1ee690*/  LDL R174, [R1+0x7fe4] ;  /* 0x007fe40001ae7983 */ /* 0x000f280000100800 */
[----:B------:R-:W4:Y:S04]  /*1ee6a0*/  LDL R175, [R1+0x7fe0] ;  /* 0x007fe00001af7983 */ /* 0x000f280000100800 */
        /* <DEDUP_REMOVED lines=41> */
[----:B--2---:R-:W-:Y:S01]  /*1ee940*/  MOV R6, R194 ;  /* 0x000000c200067202 */ /* 0x004fe20000000f00 */
[----:B------:R-:W-:Y:S01]  /*1ee950*/  IMAD.MOV.U32 R7, RZ, RZ, R195 ;  /* 0x000000ffff077224 */ /* 0x000fe200078e00c3 */
[----:B------:R-:W2:Y:S04]  /*1ee960*/  LDL R194, [R1+0x7ccc] ;  /* 0x007ccc0001c27983 */ /* 0x000ea80000100800 */
[----:B------:R-:W2:Y:S04]  /*1ee970*/  LDL R195, [R1+0x7cc8] ;  /* 0x007cc80001c37983 */ /* 0x000ea80000100800 */
[----:B------:R3:W-:Y:S02]  /*1ee980*/  LDGSTS.E [R5+0x4600], desc[UR40][R6.64], P4 ;  /* 0x0460000006057fae */ /* 0x0007e4000a1a1028 */
[----:B---3--:R-:W-:-:S02]  /*1ee990*/  IMAD.MOV.U32 R6, RZ, RZ, R192 ;  /* 0x000000ffff067224 */ /* 0x008fc400078e00c0 */
        /* <DEDUP_REMOVED lines=39> */
[----:B-1----:R-:W-:Y:S01]  /*1eec10*/  IMAD.MOV.U32 R6, RZ, RZ, R170 ;  /* 0x000000ffff067224 */ /* 0x002fe200078e00aa */
[----:B------:R-:W-:Y:S01]  /*1eec20*/  MOV R7, R171 ;  /* 0x000000ab00077202 */ /* 0x000fe20000000f00 */
        /* <DEDUP_REMOVED lines=33> */
[----:B--2---:R-:W-:-:S02]  /*1eee40*/  IMAD.MOV.U32 R6, RZ, RZ, R194 ;  /* 0x000000ffff067224 */ /* 0x004fc400078e00c2 */
[----:B------:R-:W-:Y:S01]  /*1eee50*/  IMAD.MOV.U32 R7, RZ, RZ, R195 ;  /* 0x000000ffff077224 */ /* 0x000fe200078e00c3 */
[----:B------:R-:W2:Y:S04]  /*1eee60*/  LDL R194, [R1+0x6c70] ;  /* 0x006c700001c27983 */ /* 0x000ea80000100800 */
[----:B------:R-:W2:Y:S04]  /*1eee70*/  LDL R195, [R1+0x6c6c] ;  /* 0x006c6c0001c37983 */ /* 0x000ea80000100800 */
[----:B------:R3:W-:Y:S02]  /*1eee80*/  LDGSTS.E [R5+0x8600], desc[UR40][R6.64], P4 ;  /* 0x0860000006057fae */ /* 0x0007e4000a1a1028 */
[----:B---3--:R-:W-:Y:S01]  /*1eee90*/  MOV R6, R192 ;  /* 0x000000c000067202 */ /* 0x008fe20000000f00 */
[----:B------:R-:W-:Y:S01]  /*1eeea0*/  IMAD.MOV.U32 R7, RZ, RZ, R193 ;  /* 0x000000ffff077224 */ /* 0x000fe200078e00c1 */
[----:B------:R-:W3:Y:S04]  /*1eeeb0*/  LDL R192, [R1+0x6c78] ;  /* 0x006c780001c07983 */ /* 0x000ee80000100800 */
[----:B------:R-:W2:Y:S04]  /*1eeec0*/  LDL R193, [R1+0x6c74] ;  /* 0x006c740001c17983 */ /* 0x000ea80000100800 */
[----:B------:R1:W-:Y:S02]  /*1eeed0*/  LDGSTS.E [R5+0x8680], desc[UR40][R6.64], P1 ;  /* 0x0868000006057fae */ /* 0x0003e400089a1028 */
[----:B-1----:R-:W-:Y:S01]  /*1eeee0*/  IMAD.MOV.U32 R6, RZ, RZ, R190 ;  /* 0x000000ffff067224 */ /* 0x002fe200078e00be */
[----:B------:R-:W-:Y:S01]  /*1eeef0*/  MOV R7, R191 ;  /* 0x000000bf00077202 */ /* 0x000fe20000000f00 */
        /* <DEDUP_REMOVED lines=19> */
[----:B------:R-:W4:Y:S01]  /*1ef030*/  LDL R247, [R1+0x6d7c] ;  /* 0x006d7c0001f77983 */ /* 0x000f220000100800 */
[----:B------:R-:W-:-:S03]  /*1ef040*/  IMAD.MOV.U32 R6, RZ, RZ, R246 ;  /* 0x000000ffff067224 */ /* 0x000fc600078e00f6 */
        /* <DEDUP_REMOVED lines=52> */
[----:B---3--:R-:W-:Y:S01]  /*1ef390*/  IMAD.MOV.U32 R6, RZ, RZ, R192 ;  /* 0x000000ffff067224 */ /* 0x008fe200078e00c0 */
[----:B------:R-:W-:Y:S01]  /*1ef3a0*/  MOV R7, R193 ;  /* 0x000000c100077202 */ /* 0x000fe20000000f00 */
[----:B------:R-:W3:Y:S04]  /*1ef3b0*/  LDL R192, [R1+0x7080] ;  /* 0x0070800001c07983 */ /* 0x000ee80000100800 */
[----:B------:R-:W2:Y:S04]  /*1ef3c0*/  LDL R193, [R1+0x707c] ;  /* 0x00707c0001c17983 */ /* 0x000ea80000100800 */
[----:B------:R1:W-:Y:S02]  /*1ef3d0*/  LDGSTS.E [R5+0xc680], desc[UR40][R6.64], P1 ;  /* 0x0c68000006057fae */ /* 0x0003e400089a1028 */
[----:B-1----:R-:W-:-:S02]  /*1ef3e0*/  IMAD.MOV.U32 R6, RZ, RZ, R190 ;  /* 0x000000ffff067224 */ /* 0x002fc400078e00be */
[----:B------:R-:W-:Y:S01]  /*1ef3f0*/  IMAD.MOV.U32 R7, RZ, RZ, R191 ;  /* 0x000000ffff077224 */ /* 0x000fe200078e00bf */
[----:B------:R-:W2:Y:S04]  /*1ef400*/  LDL R190, [R1+0x7088] ;  /* 0x0070880001be7983 */ /* 0x000ea80000100800 */
[----:B------:R-:W2:Y:S04]  /*1ef410*/  LDL R191, [R1+0x7084] ;  /* 0x0070840001bf7983 */ /* 0x000ea80000100800 */
[----:B------:R4:W-:Y:S02]  /*1ef420*/  LDGSTS.E [R5+0xc700], desc[UR40][R6.64], P0 ;  /* 0x0c70000006057fae */ /* 0x0009e400081a1028 */
[----:B----4-:R-:W-:Y:S01]  /*1ef430*/  MOV R6, R244 ;  /* 0x000000f400067202 */ /* 0x010fe20000000f00 */
[----:B------:R-:W-:Y:S01]  /*1ef440*/  IMAD.MOV.U32 R7, RZ, RZ, R245 ;  /* 0x000000ffff077224 */ /* 0x000fe200078e00f5 */
[----:B------:R-:W4:Y:S04]  /*1ef450*/  LDL R244, [R1+0x7090] ;  /* 0x0070900001f47983 */ /* 0x000f280000100800 */
[----:B------:R-:W3:Y:S04]  /*1ef460*/  LDL R245, [R1+0x708c] ;  /* 0x00708c0001f57983 */ /* 0x000ee80000100800 */
        /* <DEDUP_REMOVED lines=61> */
[----:B--2---:R-:W-:Y:S01]  /*1ef840*/  IMAD.MOV.U32 R6, RZ, RZ, R194 ;  /* 0x000000ffff067224 */ /* 0x004fe200078e00c2 */
[----:B------:R-:W-:Y:S01]  /*1ef850*/  MOV R7, R195 ;  /* 0x000000c300077202 */ /* 0x000fe20000000f00 */
        /* <DEDUP_REMOVED lines=13> */
[----:B----4-:R-:W-:Y:S01]  /*1ef930*/  IMAD.MOV.U32 R6, RZ, RZ, R244 ;  /* 0x000000ffff067224 */ /* 0x010fe200078e00f4 */
[----:B------:R-:W-:Y:S01]  /*1ef940*/  MOV R7, R245 ;  /* 0x000000f500077202 */ /* 0x000fe20000000f00 */
[----:B------:R-:W4:Y:S04]  /*1ef950*/  LDL R244, [R1+0x7490] ;  /* 0x0074900001f47983 */ /* 0x000f280000100800 */
[----:B------:R-:W3:Y:S04]  /*1ef960*/  LDL R245, [R1+0x748c] ;  /* 0x00748c0001f57983 */ /* 0x000ee80000100800 */
        /* <DEDUP_REMOVED lines=11> */
[----:B-1----:R-:W-:-:S02]  /*1efa20*/  MOV R7, R247 ;  /* 0x000000f700077202 */ /* 0x002fc40000000f00 */
[----:B------:R-:W4:Y:S01]  /*1efa30*/  LDL R247, [R1+0x7584] ;  /* 0x0075840001f77983 */ /* 0x000f220000100800 */
[----:B------:R-:W-:-:S03]  /*1efa40*/  IMAD.MOV.U32 R6, RZ, RZ, R246 ;  /* 0x000000ffff067224 */ /* 0x000fc600078e00f6 */
[----:B------:R-:W4:Y:S04]  /*1efa50*/  LDL R246, [R1+0x7588] ;  /* 0x0075880001f67983 */ /* 0x000f280000100800 */
[----:B------:R1:W-:Y:S02]  /*1efa60*/  LDGSTS.E [R5+0x11700], desc[UR40][R6.64], P0 ;  /* 0x1170000006057fae */ /* 0x0003e400081a1028 */
[----:B-1----:R-:W-:Y:S02]  /*1efa70*/  IMAD.MOV.U32 R6, RZ, RZ, R174 ;  /* 0x000000ffff067224 */ /* 0x002fe400078e00ae */
[----:B------:R-:W-:Y:S01]  /*1efa80*/  IMAD.MOV.U32 R7, RZ, RZ, R175 ;  /* 0x000000ffff077224 */ /* 0x000fe200078e00af */
        /* <DEDUP_REMOVED lines=50> */
[----:B------:R-:W3:Y:S04]  /*1efdb0*/  LDL R193, [R1+0x7888] ;  /* 0x0078880001c17983 */ /* 0x000ee80000100800 */
[----:B------:R1:W-:Y:S02]  /*1efdc0*/  LDGSTS.E [R5+0x14680], desc[UR40][R6.64], P1 ;  /* 0x1468000006057fae */ /* 0x0003e400089a1028 */
[----:B-1----:R-:W-:Y:S01]  /*1efdd0*/  IMAD.MOV.U32 R6, RZ, RZ, R190 ;  /* 0x000000ffff067224 */ /* 0x002fe200078e00be */
[----:B------:R-:W-:Y:S01]  /*1efde0*/  MOV R7, R191 ;  /* 0x000000bf00077202 */ /* 0x000fe20000000f00 */
[----:B------:R-:W3:Y:S04]  /*1efdf0*/  LDL R190, [R1+0x7894] ;  /* 0x0078940001be7983 */ /* 0x000ee80000100800 */
[----:B------:R-:W3:Y:S04]  /*1efe00*/  LDL R191, [R1+0x7890] ;  /* 0x0078900001bf7983 */ /* 0x000ee80000100800 */
[----:B------:R4:W-:Y:S02]  /*1efe10*/  LDGSTS.E [R5+0x14700], desc[UR40][R6.64], P0 ;  /* 0x1470000006057fae */ /* 0x0009e400081a1028 */
[----:B----4-:R-:W-:-:S02]  /*1efe20*/  IMAD.MOV.U32 R6, RZ, RZ, R244 ;  /* 0x000000ffff067224 */ /* 0x010fc400078e00f4 */
        /* <DEDUP_REMOVED lines=18> */
[----:B------:R1:W-:Y:S04]  /*1eff50*/  LDGSTS.E [R5+0x15700], desc[UR40][R6.64], P0 ;  /* 0x1570000006057fae */ /* 0x0003e800081a1028 */
[----:B------:R-:W4:Y:S04]  /*1eff60*/  LDL.LU.64 R8, [R1+0x67b8] ;  /* 0x0067b80001087983 */ /* 0x000f280000300a00 */
[----:B------:R-:W4:Y:S01]  /*1eff70*/  LDL.LU.64 R10, [R1+0x67b0] ;  /* 0x0067b000010a7983 */ /* 0x000f220000300a00 */
[----:B-1----:R-:W-:Y:S01]  /*1eff80*/  MOV R6, R173 ;  /* 0x000000ad00067202 */ /* 0x002fe20000000f00 */
[----:B------:R-:W-:-:S02]  /*1eff90*/  IMAD.MOV.U32 R7, RZ, RZ, R174 ;  /* 0x000000ffff077224 */ /* 0x000fc400078e00ae */
[----:B------:R-:W4:Y:S04]  /*1effa0*/  LDL.LU.64 R12, [R1+0x67a8] ;  /* 0x0067a800010c7983 */ /* 0x000f280000300a00 */
[----:B------:R1:W-:Y:S04]  /*1effb0*/  LDGSTS.E [R5+0x15780], desc[UR40][R6.64], P3 ;  /* 0x1578000006057fae */ /* 0x0003e800099a1028 */
[----:B------:R-:W4:Y:S04]  /*1effc0*/  LDL.LU.64 R14, [R1+0x67a0] ;  /* 0x0067a000010e7983 */ /* 0x000f280000300a00 */
[----:B------:R-:W4:Y:S01]  /*1effd0*/  LDL.LU.64 R16, [R1+0x6798] ;  /* 0x0067980001107983 */ /* 0x000f220000300a00 */
[----:B-1----:R-:W-:Y:S01]  /*1effe0*/  IMAD.MOV.U32 R6, RZ, RZ, R171 ;  /* 0x000000ffff067224 */ /* 0x002fe200078e00ab */
[----:B------:R-:W-:-:S02]  /*1efff0*/  MOV R7, R172 ;  /* 0x000000ac00077202 */ /* 0x000fc40000000f00 */
[----:B------:R-:W4:Y:S04]  /*1f0000*/  LDL.LU.64 R18, [R1+0x6790] ;  /* 0x0067900001127983 */ /* 0x000f280000300a00 */
[----:B------:R1:W-:Y:S04]  /*1f0010*/  LDGSTS.E [R5+0x16600], desc[UR40][R6.64], P4 ;  /* 0x1660000006057fae */ /* 0x0003e8000a1a1028 */
[----:B------:R-:W4:Y:S04]  /*1f0020*/  LDL.LU.64 R20, [R1+0x6788] ;  /* 0x0067880001147983 */ /* 0x000f280000300a00 */
[----:B------:R-:W4:Y:S01]  /*1f0030*/  LDL.LU.64 R22, [R1+0x6780] ;  /* 0x0067800001167983 */ /* 0x000f220000300a00 */
[----:B-1----:R-:W-:-:S03]  /*1f0040*/  IMAD.MOV.U32 R6, RZ, RZ, R185 ;  /* 0x000000ffff067224 */ /* 0x002fc600078e00b9 */
[----:B------:R-:W4:Y:S01]  /*1f0050*/  LDL.LU.64 R24, [R1+0x6778] ;  /* 0x0067780001187983 */ /* 0x000f220000300a00 */
[----:B------:R-:W-:-:S03]  /*1f0060*/  IMAD.MOV.U32 R7, RZ, RZ, R170 ;  /* 0x000000ffff077224 */ /* 0x000fc600078e00aa */
[----:B------:R-:W4:Y:S04]  /*1f0070*/  LDL.LU.64 R26, [R1+0x6770] ;  /* 0x00677000011a7983 */ /* 0x000f280000300a00 */
        /* <DEDUP_REMOVED lines=29> */
[----:B------:R-:W-:-:S05]  /*1f0250*/  MOV R7, R186 ;  /* 0x000000ba00077202 */ /* 0x000fca0000000f00 */
[----:B------:R1:W-:Y:S02]  /*1f0260*/  LDGSTS.E [R5+0x17700], desc[UR40][R6.64], P0 ;  /* 0x1770000006057fae */ /* 0x0003e400081a1028 */
[----:B-1----:R-:W-:Y:S02]  /*1f0270*/  IMAD.MOV.U32 R7, RZ, RZ, R188 ;  /* 0x000000ffff077224 */ /* 0x002fe400078e00bc */
[----:B--2---:R-:W-:-:S05]  /*1f0280*/  IMAD.MOV.U32 R6, RZ, RZ, R195 ;  /* 0x000000ffff067224 */ /* 0x004fca00078e00c3 */
[----:B------:R1:W-:Y:S02]  /*1f0290*/  LDGSTS.E [R5+0x17780], desc[UR40][R6.64], P3 ;  /* 0x1778000006057fae */ /* 0x0003e400099a1028 */
[----:B-1----:R-:W-:Y:S01]  /*1f02a0*/  IMAD.MOV.U32 R7, RZ, RZ, R194 ;  /* 0x000000ffff077224 */ /* 0x002fe200078e00c2 */
[----:B---3--:R-:W-:-:S05]  /*1f02b0*/  MOV R6, R193 ;  /* 0x000000c100067202 */ /* 0x008fca0000000f00 */
[----:B------:R1:W-:Y:S02]  /*1f02c0*/  LDGSTS.E [R5+0x18600], desc[UR40][R6.64], P4 ;  /* 0x1860000006057fae */ /* 0x0003e4000a1a1028 */
[----:B-1----:R-:W-:Y:S01]  /*1f02d0*/  MOV R7, R192 ;  /* 0x000000c000077202 */ /* 0x002fe20000000f00 */
[----:B------:R-:W-:-:S05]  /*1f02e0*/  IMAD.MOV.U32 R6, RZ, RZ, R191 ;  /* 0x000000ffff067224 */ /* 0x000fca00078e00bf */
[----:B------:R1:W-:Y:S02]  /*1f02f0*/  LDGSTS.E [R5+0x18680], desc[UR40][R6.64], P1 ;  /* 0x1868000006057fae */ /* 0x0003e400089a1028 */
[----:B-1----:R-:W-:Y:S02]  /*1f0300*/  IMAD.MOV.U32 R7, RZ, RZ, R190 ;  /* 0x000000ffff077224 */ /* 0x002fe400078e00be */
[----:B----4-:R-:W-:-:S05]  /*1f0310*/  IMAD.MOV.U32 R6, RZ, RZ, R245 ;  /* 0x000000ffff067224 */ /* 0x010fca00078e00f5 */
[----:B------:R1:W-:Y:S02]  /*1f0320*/  LDGSTS.E [R5+0x18700], desc[UR40][R6.64], P0 ;  /* 0x1870000006057fae */ /* 0x0003e400081a1028 */
[----:B-1----:R-:W-:Y:S01]  /*1f0330*/  IMAD.MOV.U32 R7, RZ, RZ, R244 ;  /* 0x000000ffff077224 */ /* 0x002fe200078e00f4 */
[----:B------:R-:W-:-:S05]  /*1f0340*/  MOV R6, R251 ;  /* 0x000000fb00067202 */ /* 0x000fca0000000f00 */
[----:B------:R1:W-:Y:S02]  /*1f0350*/  LDGSTS.E [R5+0x18780], desc[UR40][R6.64], P3 ;  /* 0x1878000006057fae */ /* 0x0003e400099a1028 */
[----:B-1----:R-:W-:Y:S01]  /*1f0360*/  MOV R7, R250 ;  /* 0x000000fa00077202 */ /* 0x002fe20000000f00 */
[----:B------:R-:W-:-:S05]  /*1f0370*/  IMAD.MOV.U32 R6, RZ, RZ, R249 ;  /* 0x000000ffff067224 */ /* 0x000fca00078e00f9 */
[----:B------:R1:W-:Y:S02]  /*1f0380*/  LDGSTS.E [R5+0x19600], desc[UR40][R6.64], P4 ;  /* 0x1960000006057fae */ /* 0x0003e4000a1a1028 */
[----:B-1----:R-:W-:Y:S02]  /*1f0390*/  IMAD.MOV.U32 R7, RZ, RZ, R248 ;  /* 0x000000ffff077224 */ /* 0x002fe400078e00f8 */
[----:B------:R-:W-:-:S05]  /*1f03a0*/  IMAD.MOV.U32 R6, RZ, RZ, R247 ;  /* 0x000000ffff067224 */ /* 0x000fca00078e00f7 */
[----:B------:R1:W-:Y:S02]  /*1f03b0*/  LDGSTS.E [R5+0x19680], desc[UR40][R6.64], P1 ;  /* 0x1968000006057fae */ /* 0x0003e400089a1028 */
[----:B-1----:R-:W-:Y:S01]  /*1f03c0*/  MOV R6, R197 ;  /* 0x000000c500067202 */ /* 0x002fe20000000f00 */
[----:B------:R-:W-:-:S05]  /*1f03d0*/  IMAD.MOV.U32 R7, RZ, RZ, R246 ;  /* 0x000000ffff077224 */ /* 0x000fca00078e00f6 */
[----:B------:R1:W-:Y:S02]  /*1f03e0*/  LDGSTS.E [R5+0x19700], desc[UR40][R6.64], P0 ;  /* 0x1970000006057fae */ /* 0x0003e400081a1028 */
[----:B-1----:R-:W-:Y:S01]  /*1f03f0*/  IMAD.MOV.U32 R6, RZ, RZ, R75 ;  /* 0x000000ffff067224 */ /* 0x002fe200078e004b */
[----:B------:R-:W-:-:S05]  /*1f0400*/  MOV R7, R196 ;  /* 0x000000c400077202 */ /* 0x000fca0000000f00 */
        /* <DEDUP_REMOVED lines=22> */
[----:B-1----:R-:W-:Y:S02]  /*1f0570*/  MOV R6, R59 ;  /* 0x0000003b00067202 */ /* 0x002fe40000000f00 */
[----:B------:R-:W2:Y:S01]  /*1f0580*/  LDL.LU.64 R58, [R1+0x66f8] ;  /* 0x0066f800013a7983 */ /* 0x000ea20000300a00 */
[----:B------:R-:W-:-:S03]  /*1f0590*/  IMAD.MOV.U32 R7, RZ, RZ, R60 ;  /* 0x000000ffff077224 */ /* 0x000fc600078e003c */
        /* <DEDUP_REMOVED lines=27> */
[----:B------:R1:W-:Y:S04]  /*1f0750*/  LDGSTS.E [R5+0x1b780], desc[UR40][R6.64], P3 ;  /* 0x1b78000006057fae */ /* 0x0003e800099a1028 */
[----:B------:R-:W4:Y:S04]  /*1f0760*/  LDL.LU.64 R114, [R1+0x6618] ;  /* 0x0066180001727983 */ /* 0x000f280000300a00 */
[----:B------:R-:W4:Y:S01]  /*1f0770*/  LDL.LU.64 R116, [R1+0x6610] ;  /* 0x0066100001747983 */ /* 0x000f220000300a00 */
[----:B-1----:R-:W-:-:S03]  /*1f0780*/  IADD3 R7, P2, PT, R8, R241, RZ ;  /* 0x000000f108077210 */ /* 0x002fc60007f5e0ff */
[----:B------:R-:W4:Y:S02]  /*1f0790*/  LDL.LU.64 R118, [R1+0x6608] ;  /* 0x0066080001767983 */ /* 0x000f240000300a00 */
[----:B------:R-:W-:Y:S01]  /*1f07a0*/  IMAD.X R6, R9, 0x1, R2, P2 ;  /* 0x0000000109067824 */ /* 0x000fe200010e0602 */
[-C--:B------:R-:W-:Y:S01]  /*1f07b0*/  IADD3 R9, P2, PT, R10, R241.reuse, RZ ;  /* 0x000000f10a097210 */ /* 0x080fe20007f5e0ff */
[----:B------:R-:W4:Y:S03]  /*1f07c0*/  LDL.LU.64 R120, [R1+0x6600] ;  /* 0x0066000001787983 */ /* 0x000f260000300a00 */
[----:B------:R-:W-:Y:S01]  /*1f07d0*/  IADD3.X R8, PT, PT, R11, R2, RZ, P2, !PT ;  /* 0x000000020b087210 */ /* 0x000fe200017fe4ff */
[----:B------:R-:W4:Y:S01]  /*1f07e0*/  LDL.LU.64 R122, [R1+0x65f8] ;  /* 0x0065f800017a7983 */ /* 0x000f220000300a00 */
[----:B------:R-:W-:-:S03]  /*1f07f0*/  IADD3 R11, P2, PT, R12, R241, RZ ;  /* 0x000000f10c0b7210 */ /* 0x000fc60007f5e0ff */
[----:B------:R-:W4:Y:S02]  /*1f0800*/  LDL.LU.64 R124, [R1+0x65f0] ;  /* 0x0065f000017c7983 */ /* 0x000f240000300a00 */
[--C-:B------:R-:W-:Y:S01]  /*1f0810*/  IMAD.X R10, R13, 0x1, R2.reuse, P2 ;  /* 0x000000010d0a7824 */ /* 0x100fe200010e0602 */
[-C--:B------:R-:W-:Y:S01]  /*1f0820*/  IADD3 R13, P2, PT, R14, R241.reuse, RZ ;  /* 0x000000f10e0d7210 */ /* 0x080fe20007f5e0ff */
[----:B------:R-:W4:Y:S04]  /*1f0830*/  LDL.LU.64 R126, [R1+0x65e8] ;  /* 0x0065e800017e7983 */ /* 0x000f280000300a00 */
        /* <DEDUP_REMOVED lines=71> */
[----:B------:R-:W4:Y:S04]  /*1f0cb0*/  LDL.LU.64 R184, [R1+0x6500] ;  /* 0x0065000001b87983 */ /* 0x000f280000300a00 */
[----:B------:R-:W4:Y:S04]  /*1f0cc0*/  LDL.LU.64 R186, [R1+0x64f8] ;  /* 0x0064f80001ba7983 */ /* 0x000f280000300a00 */
[----:B------:R-:W4:Y:S04]  /*1f0cd0*/  LDL.LU.64 R188, [R1+0x64f0] ;  /* 0x0064f00001bc7983 */ /* 0x000f280000300a00 */
[----:B------:R-:W4:Y:S04]  /*1f0ce0*/  LDL.LU.64 R190, [R1+0x64e8] ;  /* 0x0064e80001be7983 */ /* 0x000f280000300a00 */
[----:B------:R-:W4:Y:S04]  /*1f0cf0*/  LDL.LU.64 R192, [R1+0x64e0] ;  /* 0x0064e00001c07983 */ /* 0x000f280000300a00 */
[----:B------:R-:W4:Y:S04]  /*1f0d00*/  LDL.LU.64 R194, [R1+0x64d8] ;  /* 0x0064d80001c27983 */ /* 0x000f280000300a00 */
[----:B------:R-:W4:Y:S01]  /*1f0d10*/  LDL.LU.64 R196, [R1+0x64d0] ;  /* 0x0064d00001c47983 */ /* 0x000f220000300a00 */
[----:B--2---:R-:W-:-:S03]  /*1f0d20*/  IADD3 R57, P2, PT, R58, R241, RZ ;  /* 0x000000f13a397210 */ /* 0x004fc60007f5e0ff */
[----:B------:R-:W2:Y:S01]  /*1f0d30*/  LDL.LU.64 R206, [R1+0x64c8] ;  /* 0x0064c80001ce7983 */ /* 0x000ea20000300a00 */
[-C--:B------:R-:W-:Y:S02]  /*1f0d40*/  IADD3.X R56, PT, PT, R59, R2.reuse, RZ, P2, !PT ;  /* 0x000000023b387210 */ /* 0x080fe400017fe4ff */
[-C--:B---3--:R-:W-:Y:S01]  /*1f0d50*/  IADD3 R59, P2, PT, R60, R241.reuse, RZ ;  /* 0x000000f13c3b7210 */ /* 0x088fe20007f5e0ff */
[----:B------:R-:W3:Y:S04]  /*1f0d60*/  LDL.LU R212, [R1+0x33f8] ;  /* 0x0033f80001d47983 */ /* 0x000ee80000300800 */
[--C-:B------:R-:W-:Y:S01]  /*1f0d70*/  IMAD.X R58, R61, 0x1, R2.reuse, P2 ;  /* 0x000000013d3a7824 */ /* 0x100fe200010e0602 */
[-C--:B----4-:R-:W-:Y:S01]  /*1f0d80*/  IADD3 R61, P2, PT, R62, R241.reuse, RZ ;  /* 0x000000f13e3d7210 */ /* 0x090fe20007f5e0ff */
[----:B------:R-:W4:Y:S04]  /*1f0d90*/  LDL.LU R213, [R1+0x3408] ;  /* 0x0034080001d57983 */ /* 0x000f280000300800 */
[----:B------:R-:W-:Y:S01]  /*1f0da0*/  IMAD.X R60, R63, 0x1, R2, P2 ;  /* 0x000000013f3c7824 */ /* 0x000fe200010e0602 */
[-C--:B------:R-:W-:Y:S01]  /*1f0db0*/  IADD3 R63, P2, PT, R64, R241.reuse, RZ ;  /* 0x000000f1403f7210 */ /* 0x080fe20007f5e0ff */
[----:B------:R-:W2:Y:S03]  /*1f0dc0*/  LDL.LU R245, [R1+0x33fc] ;  /* 0x0033fc0001f57983 */ /* 0x000ea60000300800 */
[----:B------:R-:W-:Y:S01]  /*1f0dd0*/  IADD3.X R62, PT, PT, R65, R2, RZ, P2, !PT ;  /* 0x00000002413e7210 */ /* 0x000fe200017fe4ff */
[----:B------:R-:W2:Y:S01]  /*1f0de0*/  LDL.LU R244, [R1+0x340c] ;  /* 0x00340c0001f47983 */ /* 0x000ea20000300800 */
[----:B------:R-:W-:-:S03]  /*1f0df0*/  IADD3 R65, P2, PT, R66, R241, RZ ;  /* 0x000000f142417210 */ /* 0x000fc60007f5e0ff */
[----:B------:R-:W2:Y:S02]  /*1f0e00*/  LDL.LU R251, [R1+0x33f0] ;  /* 0x0033f00001fb7983 */ /* 0x000ea40000300800 */
[--C-:B------:R-:W-:Y:S01]  /*1f0e10*/  IMAD.X R64, R67, 0x1, R2.reuse, P2 ;  /* 0x0000000143407824 */ /* 0x100fe200010e0602 */
[-C--:B------:R-:W-:Y:S01]  /*1f0e20*/  IADD3 R67, P2, PT, R68, R241.reuse, RZ ;  /* 0x000000f144437210 */ /* 0x080fe20007f5e0ff */
[----:B------:R-:W2:Y:S04]  /*1f0e30*/  LDL.LU R250, [R1+0x3400] ;  /* 0x0034000001fa7983 */ /* 0x000ea80000300800 */
        /* <DEDUP_REMOVED lines=11> */
[----:B------:R-:W-:-:S04]  /*1f0ef0*/  IADD3 R75, P2, PT, R76, R241, RZ ;  /* 0x000000f14c4b7210 */ /* 0x000fc80007f5e0ff */
[----:B------:R-:W-:Y:S02]  /*1f0f00*/  IADD3.X R74, PT, PT, R77, R2, RZ, P2, !PT ;  /* 0x000000024d4a7210 */ /* 0x000fe400017fe4ff */
        /* <DEDUP_REMOVED lines=120> */
[----:B--2---:R-:W-:Y:S01]  /*1f1690*/  IADD3 R197, P2, PT, R206, R241, RZ ;  /* 0x000000f1cec57210 */ /* 0x004fe20007f5e0ff */
[----:B----4-:R-:W-:Y:S01]  /*1f16a0*/  IMAD.MOV.U32 R208, RZ, RZ, R213 ;  /* 0x000000ffffd07224 */ /* 0x010fe200078e00d5 */
[----:B---3--:R-:W-:Y:S01]  /*1f16b0*/  MOV R209, R212 ;  /* 0x000000d400d17202 */ /* 0x008fe20000000f00 */
[----:B------:R-:W-:Y:S01]  /*1f16c0*/  STL.64 [R1+0xae30], R240 ;  /* 0x00ae30f001007387 */ /* 0x000fe20000100a00 */
[----:B------:R-:W-:Y:S02]  /*1f16d0*/  IMAD.MOV.U32 R206, RZ, RZ, R244 ;  /* 0x000000ffffce7224 */ /* 0x000fe400078e00f4 */
[----:B------:R-:W-:Y:S01]  /*1f16e0*/  IMAD.X R196, R207, 0x1, R2, P2 ;  /* 0x00000001cfc47824 */ /* 0x000fe200010e0602 */
[----:B------:R1:W-:Y:S01]  /*1f16f0*/  STL.64 [R1+0xae38], R2 ;  /* 0x00ae380201007387 */ /* 0x0003e20000100a00 */
[----:B------:R-:W-:-:S03]  /*1f1700*/  IMAD.MOV.U32 R207, RZ, RZ, R245 ;  /* 0x000000ffffcf7224 */ /* 0x000fc600078e00f5 */
[----:B------:R2:W-:Y:S04]  /*1f1710*/  STL.64 [R1+0x4850], R208 ;  /* 0x004850d001007387 */ /* 0x0005e80000100a00 */
[----:B------:R3:W-:Y:S01]  /*1f1720*/  STL.64 [R1+0x4848], R206 ;  /* 0x004848ce01007387 */ /* 0x0007e20000100a00 */
[----:B-1----:R-:W-:Y:S01]  /*1f1730*/  MOV R2, R250 ;  /* 0x000000fa00027202 */ /* 0x002fe20000000f00 */
[----:B------:R-:W-:Y:S02]  /*1f1740*/  IMAD.MOV.U32 R3, RZ, RZ, R251 ;  /* 0x000000ffff037224 */ /* 0x000fe400078e00fb */
[----:B--2---:R-:W-:Y:S01]  /*1f1750*/  IMAD.MOV.U32 R208, RZ, RZ, R248 ;  /* 0x000000ffffd07224 */ /* 0x004fe200078e00f8 */
[----:B------:R-:W-:Y:S02]  /*1f1760*/  MOV R209, R249 ;  /* 0x000000f900d17202 */ /* 0x000fe40000000f00 */
[----:B------:R1:W-:Y:S01]  /*1f1770*/  STL.64 [R1+0x4840], R2 ;  /* 0x0048400201007387 */ /* 0x0003e20000100a00 */
[----:B---3--:R-:W-:-:S02]  /*1f1780*/  IMAD.MOV.U32 R206, RZ, RZ, R246 ;  /* 0x000000ffffce7224 */ /* 0x008fc400078e00f6 */
[----:B------:R-:W-:Y:S01]  /*1f1790*/  IMAD.MOV.U32 R207, RZ, RZ, R247 ;  /* 0x000000ffffcf7224 */ /* 0x000fe200078e00f7 */
[----:B-1----:R-:W2:Y:S04]  /*1f17a0*/  LDL.LU R3, [R1+0x1130] ;  /* 0x0011300001037983 */ /* 0x002ea80000300800 */
        /* <DEDUP_REMOVED lines=47> */
[----:B---3--:R-:W-:-:S05]  /*1f1aa0*/  MOV R2, R240 ;  /* 0x000000f000027202 */ /* 0x008fca0000000f00 */
[----:B--2---:R1:W-:Y:S01]  /*1f1ab0*/  STL.64 [R1+0x4a98], R2 ;  /* 0x004a980201007387 */ /* 0x0043e20000100a00 */
[----:B----4-:R-:W-:Y:S01]  /*1f1ac0*/  IMAD.MOV.U32 R240, RZ, RZ, R4 ;  /* 0x000000fffff07224 */ /* 0x010fe200078e0004 */
[----:B-1----:R-:W-:Y:S02]  /*1f1ad0*/  MOV R3, R251 ;  /* 0x000000fb00037202 */ /* 0x002fe40000000f00 */
[----:B------:R-:W2:Y:S01]  /*1f1ae0*/  LDL.LU R251, [R1+0x1030] ;  /* 0x0010300001fb7983 */ /* 0x000ea20000300800 */
[----:B------:R-:W-:-:S03]  /*1f1af0*/  IMAD.MOV.U32 R2, RZ, RZ, R250 ;  /* 0x000000ffff027224 */ /* 0x000fc600078e00fa */
[----:B------:R-:W-:Y:S04]  /*1f1b00*/  STL.64 [R1+0x4a90], R240 ;  /* 0x004a90f001007387 */ /* 0x000fe80000100a00 */
[----:B------:R-:W2:Y:S04]  /*1f1b10*/  LDL.LU R250, [R1+0x1034] ;  /* 0x0010340001fa7983 */ /* 0x000ea80000300800 */
[----:B------:R1:W-:Y:S01]  /*1f1b20*/  STL.64 [R1+0x4a88], R2 ;  /* 0x004a880201007387 */ /* 0x0003e20000100a00 */
[----:B------:R-:W-:-:S04]  /*1f1b30*/  LOP3.LUT R217, R217, R216, RZ, 0x3c, !PT ;  /* 0x000000d8d9d97212 */ /* 0x000fc800078e3cff */
[C---:B------:R-:W-:Y:S01]  /*1f1b40*/  LOP3.LUT R216, R217.reuse, R216, RZ, 0x3c, !PT ;  /* 0x000000d8d9d87212 */ /* 0x040fe200078e3cff */
[----:B-1----:R-:W-:Y:S02]  /*1f1b50*/  IMAD.MOV.U32 R2, RZ, RZ, R248 ;  /* 0x000000ffff027224 */ /* 0x002fe400078e00f8 */
[----:B------:R-:W-:Y:S01]  /*1f1b60*/  IMAD.MOV.U32 R3, RZ, RZ, R249 ;  /* 0x000000ffff037224 */ /* 0x000fe200078e00f9 */
[----:B------:R-:W-:Y:S01]  /*1f1b70*/  LOP3.LUT R217, R217, R216, RZ, 0x3c, !PT ;  /* 0x000000d8d9d97212 */ /* 0x000fe200078e3cff */
[----:B------:R-:W3:Y:S04]  /*1f1b80*/  LDL.LU R249, [R1+0x1038] ;  /* 0x0010380001f97983 */ /* 0x000ee80000300800 */
[----:B------:R-:W3:Y:S04]  /*1f1b90*/  LDL.LU R248, [R1+0x103c] ;  /* 0x00103c0001f87983 */ /* 0x000ee80000300800 */
[----:B------:R1:W-:Y:S04]  /*1f1ba0*/  STL.64 [R1+0x4ac0], R2 ;  /* 0x004ac00201007387 */ /* 0x0003e80000100a00 */
[----:B------:R4:W-:Y:S01]  /*1f1bb0*/  STL.64 [R1+0x4ab8], R216 ;  /* 0x004ab8d801007387 */ /* 0x0009e20000100a00 */
[----:B-1----:R-:W-:Y:S01]  /*1f1bc0*/  MOV R2, R219 ;  /* 0x000000db00027202 */ /* 0x002fe20000000f00 */
[----:B------:R-:W-:Y:S01]  /*1f1bd0*/  IMAD.MOV.U32 R3, RZ, RZ, R218 ;  /* 0x000000ffff037224 */ /* 0x000fe200078e00da */
[----:B------:R-:W-:Y:S01]  /*1f1be0*/  MOV R219, R220 ;  /* 0x000000dc00db7202 */ /* 0x000fe20000000f00 */
[----:B------:R-:W-:-:S02]  /*1f1bf0*/  IMAD.MOV.U32 R218, RZ, RZ, R221 ;  /* 0x000000ffffda7224 */ /* 0x000fc400078e00dd */
[----:B----4-:R-:W-:Y:S01]  /*1f1c00*/  IMAD.MOV.U32 R216, RZ, RZ, R223 ;  /* 0x000000ffffd87224 */ /* 0x010fe200078e00df */
[----:B------:R1:W-:Y:S01]  /*1f1c10*/  STL.64 [R1+0x4ab0], R2 ;  /* 0x004ab00201007387 */ /* 0x0003e20000100a00 */
[----:B------:R-:W-:-:S03]  /*1f1c20*/  IMAD.MOV.U32 R217, RZ, RZ, R222 ;  /* 0x000000ffffd97224 */ /* 0x000fc600078e00de */
[----:B------:R4:W-:Y:S01]  /*1f1c30*/  STL.64 [R1+0x4aa8], R218 ;  /* 0x004aa8da01007387 */ /* 0x0009e20000100a00 */
[----:B-1----:R-:W-:Y:S01]  /*1f1c40*/  MOV R2, R246 ;  /* 0x000000f600027202 */ /* 0x002fe20000000f00 */
[----:B------:R-:W-:Y:S02]  /*1f1c50*/  IMAD.MOV.U32 R3, RZ, RZ, R247 ;  /* 0x000000ffff037224 */ /* 0x000fe400078e00f7 */
[----:B------:R-:W3:Y:S04]  /*1f1c60*/  LDL.LU R247, [R1+0x1040] ;  /* 0x0010400001f77983 */ /* 0x000ee80000300800 */
[----:B------:R1:W-:Y:S04]  /*1f1c70*/  STL.64 [R1+0x4ae0], R216 ;  /* 0x004ae0d801007387 */ /* 0x0003e80000100a00 */
[----:B------:R-:W3:Y:S01]  /*1f1c80*/  LDL.LU R246, [R1+0x1044] ;  /* 0x0010440001f67983 */ /* 0x000ee20000300800 */
[----:B----4-:R-:W-:-:S03]  /*1f1c90*/  IMAD.MOV.U32 R218, RZ, RZ, R227 ;  /* 0x000000ffffda7224 */ /* 0x010fc600078e00e3 */
[----:B------:R4:W-:Y:S01]  /*1f1ca0*/  STL.64 [R1+0x4ad8], R2 ;  /* 0x004ad80201007387 */ /* 0x0009e20000100a00 */
[----:B------:R-:W-:Y:S01]  /*1f1cb0*/  IMAD.MOV.U32 R219, RZ, RZ, R226 ;  /* 0x000000ffffdb7224 */ /* 0x000fe200078e00e2 */
[----:B-1----:R-:W-:Y:S01]  /*1f1cc0*/  MOV R216, R229 ;  /* 0x000000e500d87202 */ /* 0x002fe20000000f00 */
[----:B------:R-:W-:Y:S02]  /*1f1cd0*/  IMAD.MOV.U32 R217, RZ, RZ, R228 ;  /* 0x000000ffffd97224 */ /* 0x000fe400078e00e4 */
[----:B----4-:R-:W-:Y:S01]  /*1f1ce0*/  IMAD.MOV.U32 R2, RZ, RZ, R225 ;  /* 0x000000ffff027224 */ /* 0x010fe200078e00e1 */
[----:B------:R-:W-:-:S05]  /*1f1cf0*/  MOV R3, R224 ;  /* 0x000000e000037202 */ /* 0x000fca0000000f00 */
[----:B------:R1:W-:Y:S04]  /*1f1d00*/  STL.64 [R1+0x4ad0], R2 ;  /* 0x004ad00201007387 */ /* 0x0003e80000100a00 */
[----:B------:R4:W-:Y:S04]  /*1f1d10*/  STL.64 [R1+0x4ac8], R218 ;  /* 0x004ac8da01007387 */ /* 0x0009e80000100a00 */
[----:B------:R4:W-:Y:S01]  /*1f1d20*/  STL.64 [R1+0x4af8], R216 ;  /* 0x004af8d801007387 */ /* 0x0009e20000100a00 */
[----:B-1----:R-:W-:Y:S01]  /*1f1d30*/  IMAD.MOV.U32 R2, RZ, RZ, R231 ;  /* 0x000000ffff027224 */ /* 0x002fe200078e00e7 */
[----:B------:R-:W-:Y:S01]  /*1f1d40*/  MOV R3, R230 ;  /* 0x000000e600037202 */ /* 0x000fe20000000f00 */
[----:B----4-:R-:W-:-:S02]  /*1f1d50*/  IMAD.MOV.U32 R218, RZ, RZ, R233 ;  /* 0x000000ffffda7224 */ /* 0x010fc400078e00e9 */
[----:B------:R-:W-:Y:S02]  /*1f1d60*/  IMAD.MOV.U32 R219, RZ, RZ, R232 ;  /* 0x000000ffffdb7224 */ /* 0x000fe400078e00e8 */
[----:B------:R1:W-:Y:S01]  /*1f1d70*/  STL.64 [R1+0x4af0], R2 ;  /* 0x004af00201007387 */ /* 0x0003e20000100a00 */
[----:B------:R-:W-:Y:S01]  /*1f1d80*/  MOV R216, R235 ;  /* 0x000000eb00d87202 */ /* 0x000fe20000000f00 */
[----:B------:R-:W-:Y:S02]  /*1f1d90*/  IMAD.MOV.U32 R217, RZ, RZ, R234 ;  /* 0x000000ffffd97224 */ /* 0x000fe400078e00ea */
[----:B------:R4:W-:Y:S01]  /*1f1da0*/  STL.64 [R1+0x4ae8], R218 ;  /* 0x004ae8da01007387 */ /* 0x0009e20000100a00 */
[----:B-1----:R-:W-:Y:S01]  /*1f1db0*/  IMAD.MOV.U32 R2, RZ, RZ, R244 ;  /* 0x000000ffff027224 */ /* 0x002fe200078e00f4 */
[----:B------:R-:W-:Y:S02]  /*1f1dc0*/  MOV R3, R245 ;  /* 0x000000f500037202 */ /* 0x000fe40000000f00 */
[----:B------:R-:W3:Y:S04]  /*1f1dd0*/  LDL.LU R245, [R1+0x1028] ;  /* 0x0010280001f57983 */ /* 0x000ee80000300800 */
[----:B------:R1:W-:Y:S04]  /*1f1de0*/  STL.64 [R1+0x4b00], R216 ;  /* 0x004b00d801007387 */ /* 0x0003e80000100a00 */
[----:B------:R-:W3:Y:S01]  /*1f1df0*/  LDL.LU R244, [R1+0x102c] ;  /* 0x00102c0001f47983 */ /* 0x000ee20000300800 */
[----:B----4-:R-:W-:-:S03]  /*1f1e00*/  MOV R218, R239 ;  /* 0x000000ef00da7202 */ /* 0x010fc60000000f00 */
[----:B------:R4:W-:Y:S01]  /*1f1e10*/  STL.64 [R1+0x4b20], R2 ;  /* 0x004b200201007387 */ /* 0x0009e20000100a00 */
[----:B------:R-:W-:Y:S02]  /*1f1e20*/  IMAD.MOV.U32 R219, RZ, RZ, R238 ;  /* 0x000000ffffdb7224 */ /* 0x000fe400078e00ee */
[----:B-1----:R-:W-:Y:S01]  /*1f1e30*/  IMAD.MOV.U32 R216, RZ, RZ, R243 ;  /* 0x000000ffffd87224 */ /* 0x002fe200078e00f3 */
[----:B------:R-:W-:Y:S01]  /*1f1e40*/  MOV R217, R242 ;  /* 0x000000f200d97202 */ /* 0x000fe20000000f00 */
[----:B----4-:R-:W-:Y:S02]  /*1f1e50*/  IMAD.MOV.U32 R2, RZ, RZ, R237 ;  /* 0x000000ffff027224 */ /* 0x010fe400078e00ed */
[----:B------:R-:W-:Y:S01]  /*1f1e60*/  IMAD.MOV.U32 R3, RZ, RZ, R236 ;  /* 0x000000ffff037224 */ /* 0x000fe200078e00ec */
[----:B------:R-:W-:Y:S01]  /*1f1e70*/  LOP3.LUT R213, R213, R212, RZ, 0x3c, !PT ;  /* 0x000000d4d5d57212 */ /* 0x000fe200078e3cff */
[----:B------:R-:W-:-:S03]  /*1f1e80*/  IMAD.MOV.U32 R241, RZ, RZ, R208 ;  /* 0x000000fffff17224 */ /* 0x000fc600078e00d0 */
[----:B------:R1:W-:Y:S01]  /*1f1e90*/  STL.64 [R1+0x4b18], R2 ;  /* 0x004b180201007387 */ /* 0x0003e20000100a00 */
[----:B------:R-:W-:-:S03]  /*1f1ea0*/  MOV R240, R209 ;  /* 0x000000d100f07202 */ /* 0x000fc60000000f00 */
[----:B------:R-:W-:Y:S01]  /*1f1eb0*/  STL.64 [R1+0x4b10], R218 ;  /* 0x004b10da01007387 */ /* 0x000fe20000100a00 */
[----:B------:R-:W-:-:S03]  /*1f1ec0*/  LOP3.LUT R212, R213, R212, RZ, 0x3c, !PT ;  /* 0x000000d4d5d47212 */ /* 0x000fc600078e3cff */
[----:B------:R-:W-:Y:S01]  /*1f1ed0*/  STL.64 [R1+0x4b08], R216 ;  /* 0x004b08d801007387 */ /* 0x000fe20000100a00 */
[----:B-1----:R-:W-:-:S03]  /*1f1ee0*/  IMAD.MOV.U32 R2, RZ, RZ, R207 ;  /* 0x000000ffff027224 */ /* 0x002fc600078e00cf */
[----:B------:R-:W4:Y:S01]  /*1f1ef0*/  LDL.LU R208, [R1+0x1010] ;  /* 0x0010100001d07983 */ /* 0x000f220000300800 */
[----:B------:R-:W-:-:S03]  /*1f1f00*/  IMAD.MOV.U32 R3, RZ, RZ, R206 ;  /* 0x000000ffff037224 */ /* 0x000fc600078e00ce */
[----:B------:R-:W3:Y:S01]  /*1f1f10*/  LDL.LU R209, [R1+0x1014] ;  /* 0x0010140001d17983 */ /* 0x000ee20000300800 */
[----:B------:R-:W-:-:S03]  /*1f1f20*/  LOP3.LUT R213, R213, R212, RZ, 0x3c, !PT ;  /* 0x000000d4d5d57212 */ /* 0x000fc600078e3cff */
[----:B------:R-:W-:Y:S01]  /*1f1f30*/  STL.64 [R1+0x4b40], R2 ;  /* 0x004b400201007387 */ /* 0x000fe20000100a00 */
[----:B------:R-:W-:-:S03]  /*1f1f40*/  LOP3.LUT R215, R215, R214, RZ, 0x3c, !PT ;  /* 0x000000d6d7d77212 */ /* 0x000fc600078e3cff */
[----:B------:R-:W-:Y:S04]  /*1f1f50*/  STL.64 [R1+0xae40], R2 ;  /* 0x00ae400201007387 */ /* 0x000fe80000100a00 */
[----:B------:R-:W-:Y:S04]  /*1f1f60*/  STL.64 [R1+0x4b38], R240 ;  /* 0x004b38f001007387 */ /* 0x000fe80000100a00 */
[----:B------:R-:W-:Y:S01]  /*1f1f70*/  STL.64 [R1+0xae48], R240 ;  /* 0x00ae48f001007387 */ /* 0x000fe20000100a00 */
[----:B------:R-:W-:-:S03]  /*1f1f80*/  LOP3.LUT R214, R215, R214, RZ, 0x3c, !PT ;  /* 0x000000d6d7d67212 */ /* 0x000fc600078e3cff */
[----:B------:R-:W3:Y:S04]  /*1f1f90*/  LDL.LU R238, [R1+0x1018] ;  /* 0x0010180001ee7983 */ /* 0x000ee80000300800 */
[----:B------:R-:W3:Y:S04]  /*1f1fa0*/  LDL.LU R239, [R1+0x101c] ;  /* 0x00101c0001ef7983 */ /* 0x000ee80000300800 */
[----:B------:R-:W3:Y:S04]  /*1f1fb0*/  LDL.LU R236, [R1+0x1020] ;  /* 0x0010200001ec7983 */ /* 0x000ee80000300800 */
[----:B------:R-:W3:Y:S01]  /*1f1fc0*/  LDL.LU R237, [R1+0x1024] ;  /* 0x0010240001ed7983 */ /* 0x000ee20000300800 */
[----:B------:R-:W-:-:S03]  /*1f1fd0*/  LOP3.LUT R215, R215, R214, RZ, 0x3c, !PT ;  /* 0x000000d6d7d77212 */ /* 0x000fc600078e3cff */
        /* <DEDUP_REMOVED lines=16> */
[----:B--2---:R-:W-:Y:S04]  /*1f20e0*/  STL.64 [R1+0x4b60], R250 ;  /* 0x004b60fa01007387 */ /* 0x004fe80000100a00 */
[----:B------:R-:W-:Y:S04]  /*1f20f0*/  STL.64 [R1+0xae60], R250 ;  /* 0x00ae60fa01007387 */ /* 0x000fe80000100a00 */
[----:B------:R-:W2:Y:S04]  /*1f2100*/  LDL.LU R222, [R1+0xfc0] ;  /* 0x000fc00001de7983 */ /* 0x000ea80000300800 */
[----:B------:R-:W2:Y:S04]  /*1f2110*/  LDL.LU R223, [R1+0xfc4] ;  /* 0x000fc40001df7983 */ /* 0x000ea80000300800 */
[----:B------:R-:W2:Y:S04]  /*1f2120*/  LDL.LU R206, [R1+0xfc8] ;  /* 0x000fc80001ce7983 */ /* 0x000ea80000300800 */
[----:B------:R-:W2:Y:S01]  /*1f2130*/  LDL.LU R207, [R1+0xfcc] ;  /* 0x000fcc0001cf7983 */ /* 0x000ea20000300800 */
[----:B----4-:R-:W-:-:S03]  /*1f2140*/  MOV R243, R208 ;  /* 0x000000d000f37202 */ /* 0x010fc60000000f00 */
[----:B------:R-:W4:Y:S01]  /*1f2150*/  LDL.LU R208, [R1+0xfb0] ;  /* 0x000fb00001d07983 */ /* 0x000f220000300800 */
[----:B---3--:R-:W-:-:S03]  /*1f2160*/  IMAD.MOV.U32 R242, RZ, RZ, R209 ;  /* 0x000000fffff27224 */ /* 0x008fc600078e00d1 */
[----:B------:R-:W3:Y:S04]  /*1f2170*/  LDL.LU R209, [R1+0xfb4] ;  /* 0x000fb40001d17983 */ /* 0x000ee80000300800 */
[----:B------:R-:W-:Y:S04]  /*1f2180*/  STL.64 [R1+0x4b58], R248 ;  /* 0x004b58f801007387 */ /* 0x000fe80000100a00 */
[----:B------:R-:W-:Y:S04]  /*1f2190*/  STL.64 [R1+0xae68], R248 ;  /* 0x00ae68f801007387 */ /* 0x000fe80000100a00 */
[----:B------:R-:W-:Y:S01]  /*1f21a0*/  STL.64 [R1+0x4b50], R246 ;  /* 0x004b50f601007387 */ /* 0x000fe20000100a00 */
[----:B------:R-:W-:-:S04]  /*1f21b0*/  LOP3.LUT R239, R239, R238, RZ, 0x3c, !PT ;  /* 0x000000eeefef7212 */ /* 0x000fc800078e3cff */
[----:B------:R-:W-:Y:S02]  /*1f21c0*/  LOP3.LUT R238, R239, R238, RZ, 0x3c, !PT ;  /* 0x000000eeefee7212 */ /* 0x000fe400078e3cff */
[----:B------:R-:W-:Y:S01]  /*1f21d0*/  LOP3.LUT R237, R237, R236, RZ, 0x3c, !PT ;  /* 0x000000eceded7212 */ /* 0x000fe200078e3cff */
[----:B------:R-:W-:Y:S01]  /*1f21e0*/  STL.64 [R1+0xae70], R246 ;  /* 0x00ae70f601007387 */ /* 0x000fe20000100a00 */
[----:B------:R-:W-:Y:S02]  /*1f21f0*/  LOP3.LUT R239, R239, R238, RZ, 0x3c, !PT ;  /* 0x000000eeefef7212 */ /* 0x000fe400078e3cff */
[C---:B------:R-:W-:Y:S01]  /*1f2200*/  LOP3.LUT R236, R237.reuse, R236, RZ, 0x3c, !PT ;  /* 0x000000ecedec7212 */ /* 0x040fe200078e3cff */
[----:B------:R-:W-:Y:S03]  /*1f2210*/  STL.64 [R1+0x4b48], R244 ;  /* 0x004b48f401007387 */ /* 0x000fe60000100a00 */
[----:B------:R-:W-:Y:S01]  /*1f2220*/  LOP3.LUT R237, R237, R236, RZ, 0x3c, !PT ;  /* 0x000000eceded7212 */ /* 0x000fe200078e3cff */
[----:B------:R-:W-:Y:S01]  /*1f2230*/  STL.64 [R1+0xae78], R244 ;  /* 0x00ae78f401007387 */ /* 0x000fe20000100a00 */
[----:B------:R-:W-:-:S03]  /*1f2240*/  LOP3.LUT R235, R235, R234, RZ, 0x3c, !PT ;  /* 0x000000eaebeb7212 */ /* 0x000fc600078e3cff */
        /* <DEDUP_REMOVED lines=19> */
[C---:B------:R-:W-:Y:S01]  /*1f2380*/  LOP3.LUT R226, R227.reuse, R226, RZ, 0x3c, !PT ;  /* 0x000000e2e3e27212 */ /* 0x040fe200078e3cff */
[----:B------:R-:W-:Y:S03]  /*1f2390*/  STL.64 [R1+0xae98], R234 ;  /* 0x00ae98ea01007387 */ /* 0x000fe60000100a00 */
[----:B------:R-:W-:Y:S01]  /*1f23a0*/  LOP3.LUT R227, R227, R226, RZ, 0x3c, !PT ;  /* 0x000000e2e3e37212 */ /* 0x000fe200078e3cff */
        /* <DEDUP_REMOVED lines=8> */
[----:B-1----:R-:W2:Y:S04]  /*1f2430*/  LDL.64 R226, [R1+0x4a98] ;  /* 0x004a980001e27983 */ /* 0x002ea80000100a00 */
[----:B--2---:R1:W-:Y:S04]  /*1f2440*/  STL.64 [R1+0xaec0], R226 ;  /* 0x00aec0e201007387 */ /* 0x0043e80000100a00 */
[----:B-1----:R-:W2:Y:S04]  /*1f2450*/  LDL.64 R226, [R1+0x4aa0] ;  /* 0x004aa00001e27983 */ /* 0x002ea80000100a00 */
[----:B--2---:R1:W-:Y:S04]  /*1f2460*/  STL.64 [R1+0xaec8], R226 ;  /* 0x00aec8e201007387 */ /* 0x0043e80000100a00 */
[----:B-1----:R-:W2:Y:S04]  /*1f2470*/  LDL.64 R226, [R1+0x4838] ;  /* 0x0048380001e27983 */ /* 0x002ea80000100a00 */
[----:B--2---:R1:W-:Y:S04]  /*1f2480*/  STL.64 [R1+0xaed0], R226 ;  /* 0x00aed0e201007387 */ /* 0x0043e80000100a00 */
[----:B-1----:R-:W2:Y:S04]  /*1f2490*/  LDL.64 R226, [R1+0x4840] ;  /* 0x0048400001e27983 */ /* 0x002ea80000100a00 */
[----:B--2---:R1:W-:Y:S04]  /*1f24a0*/  STL.64 [R1+0xaed8], R226 ;  /* 0x00aed8e201007387 */ /* 0x0043e80000100a00 */
[----:B-1----:R-:W2:Y:S01]  /*1f24b0*/  LDL.64 R226, [R1+0x4848] ;  /* 0x0048480001e27983 */ /* 0x002ea20000100a00 */
[----:B------:R-:W-:-:S02]  /*1f24c0*/  LOP3.LUT R225, R225, R224, RZ, 0x3c, !PT ;  /* 0x000000e0e1e17212 */ /* 0x000fc400078e3cff */
[----:B------:R-:W-:Y:S02]  /*1f24d0*/  LOP3.LUT R223, R223, R222, RZ, 0x3c, !PT ;  /* 0x000000dedfdf7212 */ /* 0x000fe400078e3cff */
[----:B------:R-:W-:Y:S02]  /*1f24e0*/  LOP3.LUT R224, R225, R224, RZ, 0x3c, !PT ;  /* 0x000000e0e1e07212 */ /* 0x000fe400078e3cff */
[----:B------:R-:W-:Y:S02]  /*1f24f0*/  LOP3.LUT R222, R223, R222, RZ, 0x3c, !PT ;  /* 0x000000dedfde7212 */ /* 0x000fe400078e3cff */
[----:B------:R-:W-:Y:S02]  /*1f2500*/  LOP3.LUT R225, R225, R224, RZ, 0x3c, !PT ;  /* 0x000000e0e1e17212 */ /* 0x000fe400078e3cff */
[----:B------:R-:W-:Y:S01]  /*1f2510*/  LOP3.LUT R205, R205, R204, RZ, 0x3c, !PT ;  /* 0x000000cccdcd7212 */ /* 0x000fe200078e3cff */
[----:B------:R-:W-:Y:S01]  /*1f2520*/  IMAD.MOV.U32 R220, RZ, RZ, R207 ;  /* 0x000000ffffdc7224 */ /* 0x000fe200078e00cf */
[----:B------:R-:W-:Y:S01]  /*1f2530*/  LOP3.LUT R223, R223, R222, RZ, 0x3c, !PT ;  /* 0x000000dedfdf7212 */ /* 0x000fe200078e3cff */
[----:B------:R-:W-:Y:S01]  /*1f2540*/  IMAD.MOV.U32 R221, RZ, RZ, R206 ;  /* 0x000000ffffdd7224 */ /* 0x000fe200078e00ce */
[----:B------:R-:W-:Y:S01]  /*1f2550*/  LOP3.LUT R7, R7, R6, RZ, 0x3c, !PT ;  /* 0x0000000607077212 */ /* 0x000fe200078e3cff */
[----:B----4-:R-:W-:Y:S01]  /*1f2560*/  IMAD.MOV.U32 R219, RZ, RZ, R208 ;  /* 0x000000ffffdb7224 */ /* 0x010fe200078e00d0 */
[----:B---3--:R-:W-:-:S02]  /*1f2570*/  MOV R218, R209 ;  /* 0x000000d100da7202 */ /* 0x008fc40000000f00 */
[----:B------:R-:W-:Y:S02]  /*1f2580*/  LOP3.LUT R204, R205, R204, RZ, 0x3c, !PT ;  /* 0x000000cccdcc7212 */ /* 0x000fe400078e3cff */
[----:B------:R-:W-:Y:S01]  /*1f2590*/  LOP3.LUT R9, R9, R8, RZ, 0x3c, !PT ;  /* 0x0000000809097212 */ /* 0x000fe200078e3cff */
[----:B------:R-:W-:Y:S01]  /*1f25a0*/  IMAD.MOV.U32 R216, RZ, RZ, R203 ;  /* 0x000000ffffd87224 */ /* 0x000fe200078e00cb */
[----:B------:R-:W-:Y:S01]  /*1f25b0*/  LOP3.LUT R11, R11, R10, RZ, 0x3c, !PT ;  /* 0x0000000a0b0b7212 */ /* 0x000fe200078e3cff */
[----:B------:R-:W-:Y:S01]  /*1f25c0*/  IMAD.MOV.U32 R208, RZ, RZ, R211 ;  /* 0x000000ffffd07224 */ /* 0x000fe200078e00d3 */
[----:B------:R-:W-:Y:S01]  /*1f25d0*/  MOV R217, R201 ;  /* 0x000000c900d97202 */ /* 0x000fe20000000f00 */
[----:B------:R-:W-:Y:S01]  /*1f25e0*/  IMAD.MOV.U32 R209, RZ, RZ, R210 ;  /* 0x000000ffffd17224 */ /* 0x000fe200078e00d2 */
[----:B------:R-:W-:Y:S02]  /*1f25f0*/  LOP3.LUT R13, R13, R12, RZ, 0x3c, !PT ;  /* 0x0000000c0d0d7212 */ /* 0x000fe400078e3cff */
[----:B------:R-:W-:-:S02]  /*1f2600*/  LOP3.LUT R6, R7, R6, RZ, 0x3c, !PT ;  /* 0x0000000607067212 */ /* 0x000fc400078e3cff */
[----:B------:R-:W-:Y:S02]  /*1f2610*/  LOP3.LUT R15, R15, R14, RZ, 0x3c, !PT ;  /* 0x0000000e0f0f7212 */ /* 0x000fe400078e3cff */
[----:B------:R-:W-:Y:S02]  /*1f2620*/  LOP3.LUT R205, R205, R204, RZ, 0x3c, !PT ;  /* 0x000000cccdcd7212 */ /* 0x000fe400078e3cff */
[----:B------:R-:W-:Y:S02]  /*1f2630*/  LOP3.LUT R8, R9, R8, RZ, 0x3c, !PT ;  /* 0x0000000809087212 */ /* 0x000fe400078e3cff */
[----:B------:R-:W-:Y:S01]  /*1f2640*/  LOP3.LUT R17, R17, R16, RZ, 0x3c, !PT ;  /* 0x0000001011117212 */ /* 0x000fe200078e3cff */
[----:B------:R-:W-:Y:S01]  /*1f2650*/  IMAD.MOV.U32 R207, RZ, RZ, R199 ;  /* 0x000000ffffcf7224 */ /* 0x000fe200078e00c7 */
[----:B------:R-:W-:Y:S02]  /*1f2660*/  MOV R206, R200 ;  /* 0x000000c800ce7202 */ /* 0x000fe40000000f00 */
[----:B------:R-:W-:-:S02]  /*1f2670*/  LOP3.LUT R10, R11, R10, RZ, 0x3c, !PT ;  /* 0x0000000a0b0a7212 */ /* 0x000fc400078e3cff */
[----:B------:R-:W-:Y:S01]  /*1f2680*/  LOP3.LUT R19, R19, R18, RZ, 0x3c, !PT ;  /* 0x0000001213137212 */ /* 0x000fe200078e3cff */
[----:B------:R-:W-:Y:S01]  /*1f2690*/  VIADD R4, R198, UR10 ;  /* 0x0000000ac6047c36 */ /* 0x000fe20008000000 */
        /* <DEDUP_REMOVED lines=22> */
[----:B------:R-:W-:Y:S01]  /*1f2800*/  LOP3.LUT R35, R35, R34, RZ, 0x3c, !PT ;  /* 0x0000002223237212 */ /* 0x000fe200078e3cff */
[----:B--2---:R1:W-:Y:S04]  /*1f2810*/  STL.64 [R1+0xaee0], R226 ;  /* 0x00aee0e201007387 */ /* 0x0043e80000100a00 */
[----:B------:R-:W2:Y:S04]  /*1f2820*/  LDL.64 R228, [R1+0x4a90] ;  /* 0x004a900001e47983 */ /* 0x000ea80000100a00 */
[----:B------:R-:W3:Y:S04]  /*1f2830*/  LDL.64 R230, [R1+0x4a88] ;  /* 0x004a880001e67983 */ /* 0x000ee80000100a00 */
[----:B-1----:R-:W4:Y:S04]  /*1f2840*/  LDL.64 R226, [R1+0x4850] ;  /* 0x0048500001e27983 */ /* 0x002f280000100a00 */
        /* <DEDUP_REMOVED lines=13> */
[----:B------:R-:W-:Y:S04]  /*1f2920*/  STL.64 [R1+0x4bc0], R224 ;  /* 0x004bc0e001007387 */ /* 0x000fe80000100a00 */
[----:B------:R-:W-:Y:S04]  /*1f2930*/  STL.64 [R1+0x4bb8], R222 ;  /* 0x004bb8de01007387 */ /* 0x000fe80000100a00 */
[----:B------:R-:W-:Y:S04]  /*1f2940*/  STL.64 [R1+0x4bb0], R220 ;  /* 0x004bb0dc01007387 */ /* 0x000fe80000100a00 */
[----:B------:R-:W2:Y:S04]  /*1f2950*/  LDL.64 R210, [R1+0x4b08] ;  /* 0x004b080001d27983 */ /* 0x000ea80000100a00 */
[----:B------:R-:W-:Y:S04]  /*1f2960*/  STL.64 [R1+0x4ba8], R218 ;  /* 0x004ba8da01007387 */ /* 0x000fe80000100a00 */
[----:B------:R-:W2:Y:S04]  /*1f2970*/  LDL.64 R200, [R1+0x4b10] ;  /* 0x004b100001c87983 */ /* 0x000ea80000100a00 */
[----:B------:R-:W-:Y:S04]  /*1f2980*/  STL.64 [R1+0x4bd8], R216 ;  /* 0x004bd8d801007387 */ /* 0x000fe80000100a00 */
[----:B------:R-:W2:Y:S04]  /*1f2990*/  LDL.64 R198, [R1+0x4b18] ;  /* 0x004b180001c67983 */ /* 0x000ea80000100a00 */
[----:B------:R-:W-:Y:S04]  /*1f29a0*/  STL.64 [R1+0x4bd0], R204 ;  /* 0x004bd0cc01007387 */ /* 0x000fe80000100a00 */
[----:B------:R1:W-:Y:S01]  /*1f29b0*/  STL.64 [R1+0x4bc8], R208 ;  /* 0x004bc8d001007387 */ /* 0x0003e20000100a00 */
[----:B------:R-:W-:-:S03]  /*1f29c0*/  LOP3.LUT R21, R21, R20, RZ, 0x3c, !PT ;  /* 0x0000001415157212 */ /* 0x000fc600078e3cff */
[----:B------:R1:W-:Y:S01]  /*1f29d0*/  STL.64 [R1+0x4be0], R206 ;  /* 0x004be0ce01007387 */ /* 0x0003e20000100a00 */
[----:B------:R-:W-:-:S03]  /*1f29e0*/  LOP3.LUT R28, R29, R28, RZ, 0x3c, !PT ;  /* 0x0000001c1d1c7212 */ /* 0x000fc600078e3cff */
[----:B------:R1:W-:Y:S01]  /*1f29f0*/  STL.64 [R1+0x67b8], R6 ;  /* 0x0067b80601007387 */ /* 0x0003e20000100a00 */
[----:B------:R-:W-:-:S03]  /*1f2a00*/  LOP3.LUT R37, R37, R36, RZ, 0x3c, !PT ;  /* 0x0000002425257212 */ /* 0x000fc600078e3cff */
[----:B------:R1:W-:Y:S01]  /*1f2a10*/  STL.64 [R1+0x67b0], R8 ;  /* 0x0067b00801007387 */ /* 0x0003e20000100a00 */
        /* <DEDUP_REMOVED lines=328> */
[----:B------:R1:W-:Y:S04]  /*1f3ea0*/  STL.64 [R1+0x6508], R180 ;  /* 0x006508b401007387 */ /* 0x0003e80000100a00 */
[----:B------:R1:W-:Y:S04]  /*1f3eb0*/  STL.64 [R1+0x6500], R182 ;  /* 0x006500b601007387 */ /* 0x0003e80000100a00 */
[----:B------:R1:W-:Y:S04]  /*1f3ec0*/  STL.64 [R1+0x64f8], R184 ;  /* 0x0064f8b801007387 */ /* 0x0003e80000100a00 */
[----:B------:R1:W-:Y:S04]  /*1f3ed0*/  STL.64 [R1+0x64f0], R186 ;  /* 0x0064f0ba01007387 */ /* 0x0003e80000100a00 */
[----:B------:R1:W-:Y:S04]  /*1f3ee0*/  STL.64 [R1+0x64e8], R188 ;  /* 0x0064e8bc01007387 */ /* 0x0003e80000100a00 */
[----:B------:R1:W-:Y:S04]  /*1f3ef0*/  STL.64 [R1+0x64e0], R190 ;  /* 0x0064e0be01007387 */ /* 0x0003e80000100a00 */
[----:B----4-:R-:W-:Y:S04]  /*1f3f00*/  LDGSTS.E [R5+0x1c600], desc[UR40][R226.64], P4 ;  /* 0x1c600000e2057fae */ /* 0x010fe8000a1a1028 */
[----:B------:R-:W4:Y:S01]  /*1f3f10*/  LDL.LU.64 R226, [R1+0xaee0] ;  /* 0x00aee00001e27983 */ /* 0x000f220000300a00 */
[----:B------:R-:W-:-:S04]  /*1f3f20*/  LOP3.LUT R193, R193, R192, RZ, 0x3c, !PT ;  /* 0x000000c0c1c17212 */ /* 0x000fc800078e3cff */
[----:B------:R-:W-:-:S04]  /*1f3f30*/  LOP3.LUT R192, R193, R192, RZ, 0x3c, !PT ;  /* 0x000000c0c1c07212 */ /* 0x000fc800078e3cff */
[----:B------:R-:W-:-:S05]  /*1f3f40*/  LOP3.LUT R193, R193, R192, RZ, 0x3c, !PT ;  /* 0x000000c0c1c17212 */ /* 0x000fca00078e3cff */
        /* <DEDUP_REMOVED lines=14> */
[----:B------:R-:W4:Y:S04]  /*1f4030*/  LDL.LU.64 R226, [R1+0xaec8] ;  /* 0x00aec80001e27983 */ /* 0x000f280000300a00 */
[----:B----4-:R-:W-:Y:S04]  /*1f4040*/  LDGSTS.E [R5+0x1d600], desc[UR40][R226.64], P4 ;  /* 0x1d600000e2057fae */ /* 0x010fe8000a1a1028 */
[----:B------:R-:W4:Y:S04]  /*1f4050*/  LDL.LU.64 R226, [R1+0xaec0] ;  /* 0x00aec00001e27983 */ /* 0x000f280000300a00 */
[----:B----4-:R-:W-:Y:S04]  /*1f4060*/  LDGSTS.E [R5+0x1d680], desc[UR40][R226.64], P1 ;  /* 0x1d680000e2057fae */ /* 0x010fe800089a1028 */
[----:B--2---:R-:W-:Y:S04]  /*1f4070*/  LDGSTS.E [R5+0x1d700], desc[UR40][R228.64], P0 ;  /* 0x1d700000e4057fae */ /* 0x004fe800081a1028 */
[----:B---3--:R-:W-:Y:S04]  /*1f4080*/  LDGSTS.E [R5+0x1d780], desc[UR40][R230.64], P3 ;  /* 0x1d780000e6057fae */ /* 0x008fe800099a1028 */
[----:B------:R-:W2:Y:S04]  /*1f4090*/  LDL.LU.64 R226, [R1+0xaeb8] ;  /* 0x00aeb80001e27983 */ /* 0x000ea80000300a00 */
[----:B------:R-:W3:Y:S04]  /*1f40a0*/  LDL.LU.64 R228, [R1+0xaeb0] ;  /* 0x00aeb00001e47983 */ /* 0x000ee80000300a00 */
[----:B------:R-:W4:Y:S04]  /*1f40b0*/  LDL.LU.64 R230, [R1+0xaea8] ;  /* 0x00aea80001e67983 */ /* 0x000f280000300a00 */
        /* <DEDUP_REMOVED lines=28> */
[----:B------:R-:W-:Y:S04]  /*1f4280*/  LDGSTS.E [R5+0x21780], desc[UR40][R210.64], P3 ;  /* 0x21780000d2057fae */ /* 0x000fe800099a1028 */
        /* <DEDUP_REMOVED lines=19> */
[----:B------:R-:W2:Y:S04]  /*1f43c0*/  LDL.LU.64 R2, [R1+0xae38] ;  /* 0x00ae380001027983 */ /* 0x000ea80000300a00 */
[----:B------:R-:W-:Y:S04]  /*1f43d0*/  LDGSTS.E [R5+0x26780], desc[UR40][R218.64], P3 ;  /* 0x26780000da057fae */ /* 0x000fe800099a1028 */
[----:B------:R-:W3:Y:S04]  /*1f43e0*/  LDL.LU.64 R240, [R1+0xae30] ;  /* 0x00ae300001f07983 */ /* 0x000ee80000300a00 */
[----:B------:R-:W-:Y:S04]  /*1f43f0*/  LDGSTS.E [R5+0x27600], desc[UR40][R216.64], P4 ;  /* 0x27600000d8057fae */ /* 0x000fe8000a1a1028 */
[----:B------:R-:W4:Y:S04]  /*1f4400*/  LDL.LU.64 R212, [R1+0xae28] ;  /* 0x00ae280001d47983 */ /* 0x000f280000300a00 */
[----:B------:R-:W-:Y:S04]  /*1f4410*/  LDGSTS.E [R5+0x27680], desc[UR40][R204.64], P1 ;  /* 0x27680000cc057fae */ /* 0x000fe800089a1028 */
[----:B------:R-:W2:Y:S04]  /*1f4420*/  LDL.LU.64 R214, [R1+0xae20] ;  /* 0x00ae200001d67983 */ /* 0x000ea80000300a00 */
[----:B------:R-:W-:Y:S04]  /*1f4430*/  LDGSTS.E [R5+0x27700], desc[UR40][R208.64], P0 ;  /* 0x27700000d0057fae */ /* 0x000fe800081a1028 */
        /* <DEDUP_REMOVED lines=80> */
[----:B------:R-:W3:Y:S04]  /*1f4940*/  LDL R232, [R1+0x8354] ;  /* 0x0083540001e87983 */ /* 0x000ee80000100800 */
        /* <DEDUP_REMOVED lines=18> */
[----:B--2---:R-:W-:-:S03]  /*1f4a70*/  MOV R6, R209 ;  /* 0x000000d100067202 */ /* 0x004fc60000000f00 */
[----:B------:R-:W-:Y:S01]  /*1f4a80*/  LDGSTS.E [R5+0x3c700], desc[UR40][R172.64], P0 ;  /* 0x3c700000ac057fae */ /* 0x000fe200081a1028 */
[----:B------:R-:W-:-:S03]  /*1f4a90*/  IMAD.MOV.U32 R7, RZ, RZ, R208 ;  /* 0x000000ffff077224 */ /* 0x000fc600078e00d0 */
[----:B------:R-:W-:Y:S04]  /*1f4aa0*/  LDGSTS.E [R5+0x3c780], desc[UR40][R174.64], P3 ;  /* 0x3c780000ae057fae */ /* 0x000fe800099a1028 */
[----:B------:R-:W-:Y:S04]  /*1f4ab0*/  LDGSTS.E [R5+0x3d600], desc[UR40][R176.64], P4 ;  /* 0x3d600000b0057fae */ /* 0x000fe8000a1a1028 */
[----:B------:R-:W-:Y:S04]  /*1f4ac0*/  LDGSTS.E [R5+0x3d680], desc[UR40][R178.64], P1 ;  /* 0x3d680000b2057fae */ /* 0x000fe800089a1028 */
[----:B------:R-:W-:Y:S04]  /*1f4ad0*/  LDGSTS.E [R5+0x3d700], desc[UR40][R180.64], P0 ;  /* 0x3d700000b4057fae */ /* 0x000fe800081a1028 */
[----:B------:R-:W2:Y:S04]  /*1f4ae0*/  LDL R208, [R1+0x825c] ;  /* 0x00825c0001d07983 */ /* 0x000ea80000100800 */
[----:B------:R-:W2:Y:S04]  /*1f4af0*/  LDL R209, [R1+0x8268] ;  /* 0x0082680001d17983 */ /* 0x000ea80000100800 */
[----:B------:R-:W-:Y:S04]  /*1f4b00*/  LDGSTS.E [R5+0x3d780], desc[UR40][R182.64], P3 ;  /* 0x3d780000b6057fae */ /* 0x000fe800099a1028 */
[----:B------:R-:W-:Y:S04]  /*1f4b10*/  LDGSTS.E [R5+0x3e600], desc[UR40][R184.64], P4 ;  /* 0x3e600000b8057fae */ /* 0x000fe8000a1a1028 */
        /* <DEDUP_REMOVED lines=9> */
[----:B------:R1:W-:Y:S04]  /*1f4bb0*/  LDGSTS.E [R4+0x800], desc[UR40][R6.64], P4 ;  /* 0x0080000006047fae */ /* 0x0003e8000a1a1028 */
[----:B------:R-:W2:Y:S04]  /*1f4bc0*/  LDL R238, [R1+0x8244] ;  /* 0x0082440001ee7983 */ /* 0x000ea80000100800 */
[----:B------:R-:W2:Y:S01]  /*1f4bd0*/  LDL R239, [R1+0x8250] ;  /* 0x0082500001ef7983 */ /* 0x000ea20000100800 */
[----:B-1----:R-:W-:Y:S01]  /*1f4be0*/  IMAD.MOV.U32 R6, RZ, RZ, R244 ;  /* 0x000000ffff067224 */ /* 0x002fe200078e00f4 */
[----:B------:R-:W-:-:S02]  /*1f4bf0*/  MOV R7, R245 ;  /* 0x000000f500077202 */ /* 0x000fc40000000f00 */
[----:B------:R-:W2:Y:S04]  /*1f4c00*/  LDL R244, [R1+0x8258] ;  /* 0x0082580001f47983 */ /* 0x000ea80000100800 */
[----:B------:R-:W2:Y:S04]  /*1f4c10*/  LDL R245, [R1+0x824c] ;  /* 0x00824c0001f57983 */ /* 0x000ea80000100800 */
[----:B------:R1:W-:Y:S04]  /*1f4c20*/  LDGSTS.E [R4+0x880], desc[UR40][R6.64], P1 ;  /* 0x0088000006047fae */ /* 0x0003e800089a1028 */
[----:B------:R-:W2:Y:S04]  /*1f4c30*/  LDL R242, [R1+0x8154] ;  /* 0x0081540001f27983 */ /* 0x000ea80000100800 */
[----:B------:R-:W2:Y:S01]  /*1f4c40*/  LDL R243, [R1+0x8160] ;  /* 0x0081600001f37983 */ /* 0x000ea20000100800 */
[----:B-1----:R-:W-:-:S02]  /*1f4c50*/  IMAD.MOV.U32 R6, RZ, RZ, R250 ;  /* 0x000000ffff067224 */ /* 0x002fc400078e00fa */
[----:B------:R-:W-:Y:S01]  /*1f4c60*/  IMAD.MOV.U32 R7, RZ, RZ, R251 ;  /* 0x000000ffff077224 */ /* 0x000fe200078e00fb */
[----:B------:R-:W2:Y:S04]  /*1f4c70*/  LDL R250, [R1+0x8168] ;  /* 0x0081680001fa7983 */ /* 0x000ea80000100800 */
[----:B------:R-:W2:Y:S04]  /*1f4c80*/  LDL R251, [R1+0x815c] ;  /* 0x00815c0001fb7983 */ /* 0x000ea80000100800 */
[----:B------:R1:W-:Y:S02]  /*1f4c90*/  LDGSTS.E [R4+0x900], desc[UR40][R6.64], P0 ;  /* 0x0090000006047fae */ /* 0x0003e400081a1028 */
[----:B-1----:R-:W-:Y:S01]  /*1f4ca0*/  MOV R6, R248 ;  /* 0x000000f800067202 */ /* 0x002fe20000000f00 */
[----:B------:R-:W-:Y:S01]  /*1f4cb0*/  IMAD.MOV.U32 R7, RZ, RZ, R249 ;  /* 0x000000ffff077224 */ /* 0x000fe200078e00f9 */
[----:B------:R-:W2:Y:S04]  /*1f4cc0*/  LDL R248, [R1+0x8158] ;  /* 0x0081580001f87983 */ /* 0x000ea80000100800 */
[----:B------:R-:W2:Y:S04]  /*1f4cd0*/  LDL R249, [R1+0x814c] ;  /* 0x00814c0001f97983 */ /* 0x000ea80000100800 */
[----:B------:R1:W-:Y:S02]  /*1f4ce0*/  LDGSTS.E [R4+0x980], desc[UR40][R6.64], P3 ;  /* 0x0098000006047fae */ /* 0x0003e400099a1028 */
[----:B-1----:R-:W-:Y:S01]  /*1f4cf0*/  IMAD.MOV.U32 R6, RZ, RZ, R246 ;  /* 0x000000ffff067224 */ /* 0x002fe200078e00f6 */
[----:B------:R-:W-:Y:S01]  /*1f4d00*/  MOV R7, R247 ;  /* 0x000000f700077202 */ /* 0x000fe20000000f00 */
[----:B------:R-:W2:Y:S04]  /*1f4d10*/  LDL R246, [R1+0x8150] ;  /* 0x0081500001f67983 */ /* 0x000ea80000100800 */
[----:B------:R-:W2:Y:S04]  /*1f4d20*/  LDL R247, [R1+0x8144] ;  /* 0x0081440001f77983 */ /* 0x000ea80000100800 */
[----:B------:R3:W-:Y:S02]  /*1f4d30*/  LDGSTS.E [R4+0x1800], desc[UR40][R6.64], P4 ;  /* 0x0180000006047fae */ /* 0x0007e4000a1a1028 */
[----:B---3--:R-:W-:-:S02]  /*1f4d40*/  IMAD.MOV.U32 R7, RZ, RZ, R232 ;  /* 0x000000ffff077224 */ /* 0x008fc400078e00e8 */
[----:B------:R-:W3:Y:S01]  /*1f4d50*/  LDL R232, [R1+0x7f54] ;  /* 0x007f540001e87983 */ /* 0x000ee20000100800 */
[----:B----4-:R-:W-:-:S03]  /*1f4d60*/  IMAD.MOV.U32 R6, RZ, RZ, R233 ;  /* 0x000000ffff067224 */ /* 0x010fc600078e00e9 */
[----:B------:R-:W4:Y:S04]  /*1f4d70*/  LDL R233, [R1+0x7f60] ;  /* 0x007f600001e97983 */ /* 0x000f280000100800 */
[----:B------:R1:W-:Y:S02]  /*1f4d80*/  LDGSTS.E [R4+0x1880], desc[UR40][R6.64], P1 ;  /* 0x0188000006047fae */ /* 0x0003e400089a1028 */
[----:B-1----:R-:W-:Y:S02]  /*1f4d90*/  IMAD.MOV.U32 R7, RZ, RZ, R206 ;  /* 0x000000ffff077224 */ /* 0x002fe400078e00ce */
[----:B------:R-:W3:Y:S01]  /*1f4da0*/  LDL R206, [R1+0x805c] ;  /* 0x00805c0001ce7983 */ /* 0x000ee20000100800 */
[----:B------:R-:W-:-:S03]  /*1f4db0*/  MOV R6, R207 ;  /* 0x000000cf00067202 */ /* 0x000fc60000000f00 */
[----:B------:R-:W4:Y:S04]  /*1f4dc0*/  LDL R207, [R1+0x8070] ;  /* 0x0080700001cf7983 */ /* 0x000f280000100800 */
[----:B------:R1:W-:Y:S02]  /*1f4dd0*/  LDGSTS.E [R4+0x1900], desc[UR40][R6.64], P0 ;  /* 0x0190000006047fae */ /* 0x0003e400081a1028 */
[----:B-1----:R-:W-:Y:S02]  /*1f4de0*/  MOV R7, R234 ;  /* 0x000000ea00077202 */ /* 0x002fe40000000f00 */
[----:B------:R-:W4:Y:S01]  /*1f4df0*/  LDL R234, [R1+0x7f44] ;  /* 0x007f440001ea7983 */ /* 0x000f220000100800 */
[----:B------:R-:W-:-:S03]  /*1f4e00*/  IMAD.MOV.U32 R6, RZ, RZ, R235 ;  /* 0x000000ffff067224 */ /* 0x000fc600078e00eb */
[----:B------:R-:W4:Y:S04]  /*1f4e10*/  LDL R235, [R1+0x7f50] ;  /* 0x007f500001eb7983 */ /* 0x000f280000100800 */
[----:B------:R2:W-:Y:S02]  /*1f4e20*/  LDGSTS.E [R4+0x1980], desc[UR40][R6.64], P3 ;  /* 0x0198000006047fae */ /* 0x0005e400099a1028 */
[----:B--2---:R-:W-:Y:S02]  /*1f4e30*/  IMAD.MOV.U32 R7, RZ, RZ, R208 ;  /* 0x000000ffff077224 */ /* 0x004fe400078e00d0 */
[----:B------:R-:W2:Y:S01]  /*1f4e40*/  LDL R208, [R1+0x8054] ;  /* 0x0080540001d07983 */ /* 0x000ea20000100800 */
[----:B------:R-:W-:-:S03]  /*1f4e50*/  IMAD.MOV.U32 R6, RZ, RZ, R209 ;  /* 0x000000ffff067224 */ /* 0x000fc600078e00d1 */
[----:B------:R-:W2:Y:S04]  /*1f4e60*/  LDL R209, [R1+0x8060] ;  /* 0x0080600001d17983 */ /* 0x000ea80000100800 */
[----:B------:R1:W-:Y:S02]  /*1f4e70*/  LDGSTS.E [R4+0x2800], desc[UR40][R6.64], P4 ;  /* 0x0280000006047fae */ /* 0x0003e4000a1a1028 */
[----:B-1----:R-:W-:Y:S02]  /*1f4e80*/  IMAD.MOV.U32 R7, RZ, RZ, R236 ;  /* 0x000000ffff077224 */ /* 0x002fe400078e00ec */
[----:B------:R-:W2:Y:S01]  /*1f4e90*/  LDL R236, [R1+0x7e54] ;  /* 0x007e540001ec7983 */ /* 0x000ea20000100800 */
[----:B------:R-:W-:-:S03]  /*1f4ea0*/  MOV R6, R237 ;  /* 0x000000ed00067202 */ /* 0x000fc60000000f00 */
        /* <DEDUP_REMOVED lines=8> */
[----:B------:R-:W-:Y:S01]  /*1f4f30*/  IMAD.MOV.U32 R7, RZ, RZ, R238 ;  /* 0x000000ffff077224 */ /* 0x000fe200078e00ee */
[----:B------:R-:W2:Y:S04]  /*1f4f40*/  LDL R239, [R1+0x7e50] ;  /* 0x007e500001ef7983 */ /* 0x000ea80000100800 */
[----:B------:R1:W-:Y:S04]  /*1f4f50*/  LDGSTS.E [R4+0x2980], desc[UR40][R6.64], P3 ;  /* 0x0298000006047fae */ /* 0x0003e800099a1028 */
[----:B------:R-:W2:Y:S01]  /*1f4f60*/  LDL R238, [R1+0x7e44] ;  /* 0x007e440001ee7983 */ /* 0x000ea20000100800 */
[----:B-1----:R-:W-:Y:S01]  /*1f4f70*/  MOV R6, R250 ;  /* 0x000000fa00067202 */ /* 0x002fe20000000f00 */
[----:B------:R-:W-:-:S02]  /*1f4f80*/  IMAD.MOV.U32 R7, RZ, RZ, R251 ;  /* 0x000000ffff077224 */ /* 0x000fc400078e00fb */
[----:B------:R-:W2:Y:S04]  /*1f4f90*/  LDL R250, [R1+0x8050] ;  /* 0x0080500001fa7983 */ /* 0x000ea80000100800 */
[----:B------:R-:W2:Y:S04]  /*1f4fa0*/  LDL R251, [R1+0x8044] ;  /* 0x0080440001fb7983 */ /* 0x000ea80000100800 */
[----:B------:R1:W-:Y:S02]  /*1f4fb0*/  LDGSTS.E [R4+0x3800], desc[UR40][R6.64], P4 ;  /* 0x0380000006047fae */ /* 0x0003e4000a1a1028 */
[----:B-1----:R-:W-:Y:S01]  /*1f4fc0*/  IMAD.MOV.U32 R6, RZ, RZ, R243 ;  /* 0x000000ffff067224 */ /* 0x002fe200078e00f3 */
[----:B------:R-:W-:Y:S01]  /*1f4fd0*/  MOV R7, R242 ;  /* 0x000000f200077202 */ /* 0x000fe20000000f00 */
[----:B------:R-:W2:Y:S04]  /*1f4fe0*/  LDL R243, [R1+0x7d60] ;  /* 0x007d600001f37983 */ /* 0x000ea80000100800 */
[----:B------:R1:W-:Y:S04]  /*1f4ff0*/  LDGSTS.E [R4+0x3880], desc[UR40][R6.64], P1 ;  /* 0x0388000006047fae */ /* 0x0003e800089a1028 */
        /* <DEDUP_REMOVED lines=11> */
[----:B---3--:R-:W-:-:S02]  /*1f50b0*/  MOV R7, R206 ;  /* 0x000000ce00077202 */ /* 0x008fc40000000f00 */
[----:B------:R-:W3:Y:S01]  /*1f50c0*/  LDL R206, [R1+0x7e5c] ;  /* 0x007e5c0001ce7983 */ /* 0x000ee20000100800 */
[----:B----4-:R-:W-:-:S03]  /*1f50d0*/  IMAD.MOV.U32 R6, RZ, RZ, R207 ;  /* 0x000000ffff067224 */ /* 0x010fc600078e00cf */
[----:B------:R-:W4:Y:S04]  /*1f50e0*/  LDL R207, [R1+0x7ee8] ;  /* 0x007ee80001cf7983 */ /* 0x000f280000100800 */
[----:B------:R2:W-:Y:S02]  /*1f50f0*/  LDGSTS.E [R4+0x4800], desc[UR40][R6.64], P4 ;  /* 0x0480000006047fae */ /* 0x0005e4000a1a1028 */
[----:B--2---:R-:W-:Y:S02]  /*1f5100*/  IMAD.MOV.U32 R7, RZ, RZ, R208 ;  /* 0x000000ffff077224 */ /* 0x004fe400078e00d0 */
[----:B------:R-:W2:Y:S01]  /*1f5110*/  LDL R208, [R1+0x7e4c] ;  /* 0x007e4c0001d07983 */ /* 0x000ea20000100800 */
[----:B------:R-:W-:-:S03]  /*1f5120*/  IMAD.MOV.U32 R6, RZ, RZ, R209 ;  /* 0x000000ffff067224 */ /* 0x000fc600078e00d1 */
[----:B------:R-:W2:Y:S04]  /*1f5130*/  LDL R209, [R1+0x7e58] ;  /* 0x007e580001d17983 */ /* 0x000ea80000100800 */
[----:B------:R1:W-:Y:S02]  /*1f5140*/  LDGSTS.E [R4+0x4880], desc[UR40][R6.64], P1 ;  /* 0x0488000006047fae */ /* 0x0003e400089a1028 */
[----:B-1----:R-:W-:Y:S02]  /*1f5150*/  MOV R6, R244 ;  /* 0x000000f400067202 */ /* 0x002fe40000000f00 */
        /* <DEDUP_REMOVED lines=11> */
[----:B------:R-:W-:-:S03]  /*1f5210*/  IMAD.MOV.U32 R7, RZ, RZ, R249 ;  /* 0x000000ffff077224 */ /* 0x000fc600078e00f9 */
[----:B------:R-:W2:Y:S04]  /*1f5220*/  LDL R249, [R1+0x7d44] ;  /* 0x007d440001f97983 */ /* 0x000ea80000100800 */
[----:B------:R1:W-:Y:S02]  /*1f5230*/  LDGSTS.E [R4+0x5800], desc[UR40][R6.64], P4 ;  /* 0x0580000006047fae */ /* 0x0003e4000a1a1028 */
[----:B-1----:R-:W-:Y:S01]  /*1f5240*/  MOV R6, R233 ;  /* 0x000000e900067202 */ /* 0x002fe20000000f00 */
[----:B------:R-:W-:Y:S01]  /*1f5250*/  IMAD.MOV.U32 R7, RZ, RZ, R232 ;  /* 0x000000ffff077224 */ /* 0x000fe200078e00e8 */
[----:B------:R-:W2:Y:S04]  /*1f5260*/  LDL R233, [R1+0x6998] ;  /* 0x0069980001e97983 */ /* 0x000ea80000100800 */
[----:B------:R1:W-:Y:S04]  /*1f5270*/  LDGSTS.E [R4+0x5880], desc[UR40][R6.64], P1 ;  /* 0x0588000006047fae */ /* 0x0003e800089a1028 */
[----:B------:R-:W2:Y:S01]  /*1f5280*/  LDL R232, [R1+0x6994] ;  /* 0x0069940001e87983 */ /* 0x000ea20000100800 */
[----:B-1----:R-:W-:Y:S01]  /*1f5290*/  IMAD.MOV.U32 R6, RZ, RZ, R246 ;  /* 0x000000ffff067224 */ /* 0x002fe200078e00f6 */
[----:B------:R-:W-:-:S02]  /*1f52a0*/  MOV R7, R247 ;  /* 0x000000f700077202 */ /* 0x000fc40000000f00 */
[----:B------:R-:W2:Y:S04]  /*1f52b0*/  LDL R246, [R1+0x7ce8] ;  /* 0x007ce80001f67983 */ /* 0x000ea80000100800 */
[----:B------:R-:W2:Y:S04]  /*1f52c0*/  LDL R247, [R1+0x7c5c] ;  /* 0x007c5c0001f77983 */ /* 0x000ea80000100800 */
[----:B------:R1:W-:Y:S02]  /*1f52d0*/  LDGSTS.E [R4+0x5900], desc[UR40][R6.64], P0 ;  /* 0x0590000006047fae */ /* 0x0003e400081a1028 */
[----:B-1----:R-:W-:-:S02]  /*1f52e0*/  IMAD.MOV.U32 R6, RZ, RZ, R235 ;  /* 0x000000ffff067224 */ /* 0x002fc400078e00eb */
[----:B------:R-:W-:Y:S01]  /*1f52f0*/  IMAD.MOV.U32 R7, RZ, RZ, R234 ;  /* 0x000000ffff077224 */ /* 0x000fe200078e00ea */
[----:B------:R-:W2:Y:S04]  /*1f5300*/  LDL R235, [R1+0x69a8] ;  /* 0x0069a80001eb7983 */ /* 0x000ea80000100800 */
[----:B------:R3:W-:Y:S04]  /*1f5310*/  LDGSTS.E [R4+0x5980], desc[UR40][R6.64], P3 ;  /* 0x0598000006047fae */ /* 0x0007e800099a1028 */
[----:B------:R-:W2:Y:S01]  /*1f5320*/  LDL R234, [R1+0x69a4] ;  /* 0x0069a40001ea7983 */ /* 0x000ea20000100800 */
[----:B---3--:R-:W-:-:S03]  /*1f5330*/  IMAD.MOV.U32 R7, RZ, RZ, R206 ;  /* 0x000000ffff077224 */ /* 0x008fc600078e00ce */
[----:B------:R-:W3:Y:S01]  /*1f5340*/  LDL R206, [R1+0x7c54] ;  /* 0x007c540001ce7983 */ /* 0x000ee20000100800 */
[----:B----4-:R-:W-:-:S03]  /*1f5350*/  MOV R6, R207 ;  /* 0x000000cf00067202 */ /* 0x010fc60000000f00 */
[----:B------:R-:W4:Y:S04]  /*1f5360*/  LDL R207, [R1+0x7c60] ;  /* 0x007c600001cf7983 */ /* 0x000f280000100800 */
[----:B------:R1:W-:Y:S02]  /*1f5370*/  LDGSTS.E [R4+0x6800], desc[UR40][R6.64], P4 ;  /* 0x0680000006047fae */ /* 0x0003e4000a1a1028 */
[----:B-1----:R-:W-:Y:S01]  /*1f5380*/  IMAD.MOV.U32 R6, RZ, RZ, R237 ;  /* 0x000000ffff067224 */ /* 0x002fe200078e00ed */
[----:B------:R-:W-:Y:S01]  /*1f5390*/  MOV R7, R236 ;  /* 0x000000ec00077202 */ /* 0x000fe20000000f00 */
[----:B------:R-:W4:Y:S04]  /*1f53a0*/  LDL R237, [R1+0x6a98] ;  /* 0x006a980001ed7983 */ /* 0x000f280000100800 */
[----:B------:R2:W-:Y:S04]  /*1f53b0*/  LDGSTS.E [R4+0x6880], desc[UR40][R6.64], P1 ;  /* 0x0688000006047fae */ /* 0x0005e800089a1028 */
[----:B------:R-:W4:Y:S01]  /*1f53c0*/  LDL R236, [R1+0x6a94] ;  /* 0x006a940001ec7983 */ /* 0x000f220000100800 */
[----:B--2---:R-:W-:-:S03]  /*1f53d0*/  IMAD.MOV.U32 R7, RZ, RZ, R208 ;  /* 0x000000ffff077224 */ /* 0x004fc600078e00d0 */
        /* <DEDUP_REMOVED lines=9> */
[----:B-1----:R-:W-:-:S03]  /*1f5470*/  IMAD.MOV.U32 R6, RZ, RZ, R244 ;  /* 0x000000ffff067224 */ /* 0x002fc600078e00f4 */
        /* <DEDUP_REMOVED lines=9> */
[----:B-1----:R-:W-:-:S03]  /*1f5510*/  MOV R6, R250 ;  /* 0x000000fa00067202 */ /* 0x002fc60000000f00 */
        /* <DEDUP_REMOVED lines=14> */
[----:B---3--:R-:W-:Y:S02]  /*1f5600*/  IMAD.MOV.U32 R7, RZ, RZ, R206 ;  /* 0x000000ffff077224 */ /* 0x008fe400078e00ce */
[----:B------:R-:W3:Y:S01]  /*1f5610*/  LDL R206, [R1+0x6a9c] ;  /* 0x006a9c0001ce7983 */ /* 0x000ee20000100800 */
[----:B----4-:R-:W-:-:S03]  /*1f5620*/  MOV R6, R207 ;  /* 0x000000cf00067202 */ /* 0x010fc60000000f00 */
[----:B------:R-:W4:Y:S04]  /*1f5630*/  LDL R207, [R1+0x6aa0] ;  /* 0x006aa00001cf7983 */ /* 0x000f280000100800 */
[----:B------:R2:W-:Y:S02]  /*1f5640*/  LDGSTS.E [R4+0x8880], desc[UR40][R6.64], P1 ;  /* 0x0888000006047fae */ /* 0x0005e400089a1028 */
[----:B--2---:R-:W-:Y:S02]  /*1f5650*/  MOV R7, R208 ;  /* 0x000000d000077202 */ /* 0x004fe40000000f00 */
[----:B------:R-:W2:Y:S01]  /*1f5660*/  LDL R208, [R1+0x6b8c] ;  /* 0x006b8c0001d07983 */ /* 0x000ea20000100800 */
[----:B------:R-:W-:-:S03]  /*1f5670*/  IMAD.MOV.U32 R6, RZ, RZ, R209 ;  /* 0x000000ffff067224 */ /* 0x000fc600078e00d1 */
[----:B------:R-:W2:Y:S04]  /*1f5680*/  LDL R209, [R1+0x6b90] ;  /* 0x006b900001d17983 */ /* 0x000ea80000100800 */
[----:B------:R1:W-:Y:S02]  /*1f5690*/  LDGSTS.E [R4+0x8900], desc[UR40][R6.64], P0 ;  /* 0x0890000006047fae */ /* 0x0003e400081a1028 */
[----:B-1----:R-:W-:Y:S02]  /*1f56a0*/  IMAD.MOV.U32 R6, RZ, RZ, R244 ;  /* 0x000000ffff067224 */ /* 0x002fe400078e00f4 */
        /* <DEDUP_REMOVED lines=9> */
[----:B-1----:R-:W-:Y:S01]  /*1f5740*/  IMAD.MOV.U32 R6, RZ, RZ, R233 ;  /* 0x000000ffff067224 */ /* 0x002fe200078e00e9 */
[----:B------:R-:W-:Y:S01]  /*1f5750*/  MOV R7, R232 ;  /* 0x000000e800077202 */ /* 0x000fe20000000f00 */
[----:B------:R-:W2:Y:S04]  /*1f5760*/  LDL R233, [R1+0x6d98] ;  /* 0x006d980001e97983 */ /* 0x000ea80000100800 */
[----:B------:R1:W-:Y:S04]  /*1f5770*/  LDGSTS.E [R4+0x9880], desc[UR40][R6.64], P1 ;  /* 0x0988000006047fae */ /* 0x0003e800089a1028 */
[----:B------:R-:W2:Y:S01]  /*1f5780*/  LDL R232, [R1+0x6d94] ;  /* 0x006d940001e87983 */ /* 0x000ea20000100800 */
[----:B-1----:R-:W-:-:S03]  /*1f5790*/  IMAD.MOV.U32 R6, RZ, RZ, R248 ;  /* 0x000000ffff067224 */ /* 0x002fc600078e00f8 */
        /* <DEDUP_REMOVED lines=59> */
[----:B---3--:R-:W-:Y:S02]  /*1f5b50*/  IMAD.MOV.U32 R7, RZ, RZ, R206 ;  /* 0x000000ffff077224 */ /* 0x008fe400078e00ce */
[----:B------:R-:W3:Y:S01]  /*1f5b60*/  LDL R206, [R1+0x6f94] ;  /* 0x006f940001ce7983 */ /* 0x000ee20000100800 */
[----:B----4-:R-:W-:-:S03]  /*1f5b70*/  IMAD.MOV.U32 R6, RZ, RZ, R207 ;  /* 0x000000ffff067224 */ /* 0x010fc600078e00cf */
[----:B------:R-:W4:Y:S04]  /*1f5b80*/  LDL R207, [R1+0x6f98] ;  /* 0x006f980001cf7983 */ /* 0x000f280000100800 */
[----:B------:R2:W-:Y:S02]  /*1f5b90*/  LDGSTS.E [R4+0xc900], desc[UR40][R6.64], P0 ;  /* 0x0c90000006047fae */ /* 0x0005e400081a1028 */
[----:B--2---:R-:W-:Y:S02]  /*1f5ba0*/  IMAD.MOV.U32 R7, RZ, RZ, R208 ;  /* 0x000000ffff077224 */ /* 0x004fe400078e00d0 */
        /* <DEDUP_REMOVED lines=79> */
[----:B---3--:R-:W-:Y:S02]  /*1f60a0*/  MOV R7, R206 ;  /* 0x000000ce00077202 */ /* 0x008fe40000000f00 */
        /* <DEDUP_REMOVED lines=210> */
[----:B------:R1:W-:Y:S04]  /*1f6dd0*/  LDGSTS.E [R4+0x19800], desc[UR40][R6.64], P4 ;  /* 0x1980000006047fae */ /* 0x0003e8000a1a1028 */
[----:B------:R-:W2:Y:S04]  /*1f6de0*/  LDL.LU.64 R92, [R1+0x6200] ;  /* 0x00620000015c7983 */ /* 0x000ea80000300a00 */
[----:B------:R-:W2:Y:S01]  /*1f6df0*/  LDL.LU.64 R94, [R1+0x61f8] ;  /* 0x0061f800015e7983 */ /* 0x000ea20000300a00 */
[----:B-1----:R-:W-:-:S03]  /*1f6e00*/  IMAD.MOV.U32 R6, RZ, RZ, R233 ;  /* 0x000000ffff067224 */ /* 0x002fc600078e00e9 */
[----:B------:R-:W2:Y:S01]  /*1f6e10*/  LDL.LU.64 R96, [R1+0x61f0] ;  /* 0x0061f00001607983 */ /* 0x000ea20000300a00 */
[----:B------:R-:W-:-:S03]  /*1f6e20*/  IMAD.MOV.U32 R7, RZ, RZ, R232 ;  /* 0x000000ffff077224 */ /* 0x000fc600078e00e8 */
[----:B------:R-:W2:Y:S04]  /*1f6e30*/  LDL.LU.64 R98, [R1+0x61e8] ;  /* 0x0061e80001627983 */ /* 0x000ea80000300a00 */
[----:B------:R1:W-:Y:S04]  /*1f6e40*/  LDGSTS.E [R4+0x19880], desc[UR40][R6.64], P1 ;  /* 0x1988000006047fae */ /* 0x0003e800089a1028 */
[----:B------:R-:W2:Y:S04]  /*1f6e50*/  LDL.LU.64 R100, [R1+0x61e0] ;  /* 0x0061e00001647983 */ /* 0x000ea80000300a00 */
[----:B------:R-:W2:Y:S01]  /*1f6e60*/  LDL.LU.64 R102, [R1+0x61d8] ;  /* 0x0061d80001667983 */ /* 0x000ea20000300a00 */
[----:B-1----:R-:W-:Y:S01]  /*1f6e70*/  MOV R6, R235 ;  /* 0x000000eb00067202 */ /* 0x002fe20000000f00 */
[----:B------:R-:W-:-:S02]  /*1f6e80*/  IMAD.MOV.U32 R7, RZ, RZ, R234 ;  /* 0x000000ffff077224 */ /* 0x000fc400078e00ea */
[----:B------:R-:W2:Y:S04]  /*1f6e90*/  LDL.LU.64 R104, [R1+0x61d0] ;  /* 0x0061d00001687983 */ /* 0x000ea80000300a00 */
[----:B------:R1:W-:Y:S04]  /*1f6ea0*/  LDGSTS.E [R4+0x19900], desc[UR40][R6.64], P0 ;  /* 0x1990000006047fae */ /* 0x0003e800081a1028 */
[----:B------:R-:W2:Y:S04]  /*1f6eb0*/  LDL.LU.64 R106, [R1+0x61c8] ;  /* 0x0061c800016a7983 */ /* 0x000ea80000300a00 */
[----:B------:R-:W2:Y:S01]  /*1f6ec0*/  LDL.LU.64 R108, [R1+0x61c0] ;  /* 0x0061c000016c7983 */ /* 0x000ea20000300a00 */
[----:B-1----:R-:W-:Y:S01]  /*1f6ed0*/  IMAD.MOV.U32 R6, RZ, RZ, R237 ;  /* 0x000000ffff067224 */ /* 0x002fe200078e00ed */
[----:B------:R-:W-:-:S02]  /*1f6ee0*/  MOV R7, R236 ;  /* 0x000000ec00077202 */ /* 0x000fc40000000f00 */
        /* <DEDUP_REMOVED lines=17> */
[----:B----4-:R-:W-:Y:S01]  /*1f7000*/  IMAD.MOV.U32 R6, RZ, RZ, R207 ;  /* 0x000000ffff067224 */ /* 0x010fe200078e00cf */
[----:B---3--:R-:W-:-:S02]  /*1f7010*/  MOV R7, R206 ;  /* 0x000000ce00077202 */ /* 0x008fc40000000f00 */
[----:B------:R-:W3:Y:S04]  /*1f7020*/  LDL.LU.64 R130, [R1+0x6168] ;  /* 0x0061680001827983 */ /* 0x000ee80000300a00 */
[----:B------:R2:W-:Y:S04]  /*1f7030*/  LDGSTS.E [R4+0x1a900], desc[UR40][R6.64], P0 ;  /* 0x1a90000006047fae */ /* 0x0005e800081a1028 */
[----:B------:R-:W4:Y:S04]  /*1f7040*/  LDL.LU.64 R132, [R1+0x6160] ;  /* 0x0061600001847983 */ /* 0x000f280000300a00 */
[----:B------:R-:W3:Y:S01]  /*1f7050*/  LDL.LU.64 R134, [R1+0x6158] ;  /* 0x0061580001867983 */ /* 0x000ee20000300a00 */
[----:B--2---:R-:W-:-:S03]  /*1f7060*/  IMAD.MOV.U32 R6, RZ, RZ, R209 ;  /* 0x000000ffff067224 */ /* 0x004fc600078e00d1 */
        /* <DEDUP_REMOVED lines=31> */
[----:B-1----:R-:W-:-:S03]  /*1f7260*/  IADD3 R7, P2, PT, R8, R241, RZ ;  /* 0x000000f108077210 */ /* 0x002fc60007f5e0ff */
[----:B------:R-:W2:Y:S02]  /*1f7270*/  LDL.LU.64 R170, [R1+0x60c8] ;  /* 0x0060c80001aa7983 */ /* 0x000ea40000300a00 */
[----:B------:R-:W-:Y:S01]  /*1f7280*/  IMAD.X R6, R9, 0x1, R2, P2 ;  /* 0x0000000109067824 */ /* 0x000fe200010e0602 */
[-C--:B------:R-:W-:Y:S01]  /*1f7290*/  IADD3 R9, P2, PT, R10, R241.reuse, RZ ;  /* 0x000000f10a097210 */ /* 0x080fe20007f5e0ff */
[----:B------:R-:W2:Y:S03]  /*1f72a0*/  LDL.LU.64 R172, [R1+0x60c0] ;  /* 0x0060c00001ac7983 */ /* 0x000ea60000300a00 */
[----:B------:R-:W-:Y:S01]  /*1f72b0*/  IADD3.X R8, PT, PT, R11, R2, RZ, P2, !PT ;  /* 0x000000020b087210 */ /* 0x000fe200017fe4ff */
[----:B------:R-:W2:Y:S01]  /*1f72c0*/  LDL.LU.64 R174, [R1+0x60b8] ;  /* 0x0060b80001ae7983 */ /* 0x000ea20000300a00 */
[----:B------:R-:W-:-:S03]  /*1f72d0*/  IADD3 R11, P2, PT, R12, R241, RZ ;  /* 0x000000f10c0b7210 */ /* 0x000fc60007f5e0ff */
[----:B------:R-:W2:Y:S02]  /*1f72e0*/  LDL.LU.64 R176, [R1+0x60b0] ;  /* 0x0060b00001b07983 */ /* 0x000ea40000300a00 */
[--C-:B------:R-:W-:Y:S01]  /*1f72f0*/  IMAD.X R10, R13, 0x1, R2.reuse, P2 ;  /* 0x000000010d0a7824 */ /* 0x100fe200010e0602 */
[-C--:B------:R-:W-:Y:S01]  /*1f7300*/  IADD3 R13, P2, PT, R14, R241.reuse, RZ ;  /* 0x000000f10e0d7210 */ /* 0x080fe20007f5e0ff */
[----:B------:R-:W2:Y:S04]  /*1f7310*/  LDL.LU.64 R178, [R1+0x60a8] ;  /* 0x0060a80001b27983 */ /* 0x000ea80000300a00 */
        /* <DEDUP_REMOVED lines=139> */
[----:B---3--:R-:W-:-:S04]  /*1f7bd0*/  IADD3 R129, P2, PT, R130, R241, RZ ;  /* 0x000000f182817210 */ /* 0x008fc80007f5e0ff */
[----:B------:R-:W-:Y:S02]  /*1f7be0*/  IADD3.X R128, PT, PT, R131, R2, RZ, P2, !PT ;  /* 0x0000000283807210 */ /* 0x000fe400017fe4ff */
[----:B----4-:R-:W-:-:S05]  /*1f7bf0*/  IADD3 R131, P2, PT, R132, R241, RZ ;  /* 0x000000f184837210 */ /* 0x010fca0007f5e0ff */
[----:B------:R-:W-:Y:S01]  /*1f7c00*/  IMAD.X R130, R133, 0x1, R2, P2 ;  /* 0x0000000185827824 */ /* 0x000fe200010e0602 */
[----:B------:R-:W-:-:S05]  /*1f7c10*/  IADD3 R133, P2, PT, R134, R241, RZ ;  /* 0x000000f186857210 */ /* 0x000fca0007f5e0ff */
[----:B------:R-:W-:Y:S01]  /*1f7c20*/  IMAD.X R132, R135, 0x1, R2, P2 ;  /* 0x0000000187847824 */ /* 0x000fe200010e0602 */
[----:B--2---:R-:W-:-:S04]  /*1f7c30*/  IADD3 R135, P2, PT, R136, R241, RZ ;  /* 0x000000f188877210 */ /* 0x004fc80007f5e0ff */
        /* <DEDUP_REMOVED lines=61> */
[----:B------:R-:W-:Y:S02]  /*1f8010*/  IADD3 R197, P2, PT, R198, R241, RZ ;  /* 0x000000f1c6c57210 */ /* 0x000fe40007f5e0ff */
[----:B------:R-:W-:-:S03]  /*1f8020*/  LOP3.LUT R207, R207, R206, RZ, 0x3c, !PT ;  /* 0x000000cecfcf7212 */ /* 0x000fc600078e3cff */
[----:B------:R-:W-:Y:S01]  /*1f8030*/  IMAD.X R196, R199, 0x1, R2, P2 ;  /* 0x00000001c7c47824 */ /* 0x000fe200010e0602 */
[----:B------:R-:W-:Y:S02]  /*1f8040*/  IADD3 R199, P2, PT, R200, R241, RZ ;  /* 0x000000f1c8c77210 */ /* 0x000fe40007f5e0ff */
[----:B------:R-:W-:-:S03]  /*1f8050*/  LOP3.LUT R206, R207, R206, RZ, 0x3c, !PT ;  /* 0x000000cecfce7212 */ /* 0x000fc600078e3cff */
[----:B------:R-:W-:Y:S01]  /*1f8060*/  IMAD.X R198, R201, 0x1, R2, P2 ;  /* 0x00000001c9c67824 */ /* 0x000fe200010e0602 */
[----:B------:R-:W-:Y:S02]  /*1f8070*/  IADD3 R201, P2, PT, R204, R241, RZ ;  /* 0x000000f1ccc97210 */ /* 0x000fe40007f5e0ff */
[----:B------:R-:W-:Y:S01]  /*1f8080*/  LOP3.LUT R207, R207, R206, RZ, 0x3c, !PT ;  /* 0x000000cecfcf7212 */ /* 0x000fe200078e3cff */
[----:B------:R-:W-:Y:S01]  /*1f8090*/  IMAD.MOV.U32 R204, RZ, RZ, R209 ;  /* 0x000000ffffcc7224 */ /* 0x000fe200078e00d1 */
[----:B------:R-:W-:Y:S01]  /*1f80a0*/  IADD3.X R200, PT, PT, R205, R2, RZ, P2, !PT ;  /* 0x00000002cdc87210 */ /* 0x000fe200017fe4ff */
[----:B------:R-:W-:Y:S01]  /*1f80b0*/  IMAD.MOV.U32 R205, RZ, RZ, R208 ;  /* 0x000000ffffcd7224 */ /* 0x000fe200078e00d0 */
[----:B------:R-:W-:Y:S04]  /*1f80c0*/  STL.64 [R1+0xad70], R240 ;  /* 0x00ad70f001007387 */ /* 0x000fe80000100a00 */
[----:B------:R1:W-:Y:S04]  /*1f80d0*/  STL.64 [R1+0xad78], R2 ;  /* 0x00ad780201007387 */ /* 0x0003e80000100a00 */
[----:B------:R2:W-:Y:S04]  /*1f80e0*/  STL.64 [R1+0x46b8], R206 ;  /* 0x0046b8ce01007387 */ /* 0x0005e80000100a00 */
[----:B------:R3:W-:Y:S01]  /*1f80f0*/  STL.64 [R1+0x46b0], R204 ;  /* 0x0046b0cc01007387 */ /* 0x0007e20000100a00 */
[----:B-1----:R-:W-:Y:S01]  /*1f8100*/  MOV R2, R244 ;  /* 0x000000f400027202 */ /* 0x002fe20000000f00 */
[----:B------:R-:W-:-:S02]  /*1f8110*/  IMAD.MOV.U32 R3, RZ, RZ, R245 ;  /* 0x000000ffff037224 */ /* 0x000fc400078e00f5 */
[----:B--2---:R-:W-:Y:S01]  /*1f8120*/  IMAD.MOV.U32 R206, RZ, RZ, R250 ;  /* 0x000000ffffce7224 */ /* 0x004fe200078e00fa */
[----:B------:R-:W-:Y:S02]  /*1f8130*/  MOV R207, R251 ;  /* 0x000000fb00cf7202 */ /* 0x000fe40000000f00 */
[----:B------:R1:W-:Y:S01]  /*1f8140*/  STL.64 [R1+0x46a8], R2 ;  /* 0x0046a80201007387 */ /* 0x0003e20000100a00 */
[----:B---3--:R-:W-:Y:S02]  /*1f8150*/  IMAD.MOV.U32 R204, RZ, RZ, R248 ;  /* 0x000000ffffcc7224 */ /* 0x008fe400078e00f8 */
[----:B------:R-:W-:Y:S01]  /*1f8160*/  IMAD.MOV.U32 R205, RZ, RZ, R249 ;  /* 0x000000ffffcd7224 */ /* 0x000fe200078e00f9 */
[----:B------:R-:W-:Y:S04]  /*1f8170*/  STL.64 [R1+0x46a0], R206 ;  /* 0x0046a0ce01007387 */ /* 0x000fe80000100a00 */
[----:B------:R-:W2:Y:S04]  /*1f8180*/  LDL.LU R251, [R1+0x1ba0] ;  /* 0x001ba00001fb7983 */ /* 0x000ea80000300800 */
[----:B------:R3:W-:Y:S04]  /*1f8190*/  STL.64 [R1+0x4930], R204 ;  /* 0x004930cc01007387 */ /* 0x0007e80000100a00 */
[----:B------:R-:W4:Y:S01]  /*1f81a0*/  LDL.LU R250, [R1+0x1ba4] ;  /* 0x001ba40001fa7983 */ /* 0x000f220000300800 */
[----:B-1----:R-:W-:Y:S01]  /*1f81b0*/  MOV R2, R246 ;  /* 0x000000f600027202 */ /* 0x002fe20000000f00 */
[----:B------:R-:W-:-:S05]  /*1f81c0*/  IMAD.MOV.U32 R3, RZ, RZ, R247 ;  /* 0x000000ffff037224 */ /* 0x000fca00078e00f7 */
[----:B------:R2:W-:Y:S04]  /*1f81d0*/  STL.64 [R1+0x4928], R2 ;  /* 0x0049280201007387 */ /* 0x0005e80000100a00 */
        /* <DEDUP_REMOVED lines=42> */
[----:B----4-:R-:W-:-:S03]  /*1f8480*/  IMAD.MOV.U32 R2, RZ, RZ, R250 ;  /* 0x000000ffff027224 */ /* 0x010fc600078e00fa */
[----:B------:R-:W2:Y:S04]  /*1f8490*/  LDL.LU R250, [R1+0x11cc] ;  /* 0x0011cc0001fa7983 */ /* 0x000ea80000300800 */
[----:B------:R1:W-:Y:S01]  /*1f84a0*/  STL.64 [R1+0x4920], R2 ;  /* 0x0049200201007387 */ /* 0x0003e20000100a00 */
[----:B------:R-:W-:Y:S02]  /*1f84b0*/  IMAD.MOV.U32 R211, RZ, RZ, R210 ;  /* 0x000000ffffd37224 */ /* 0x000fe400078e00d2 */
[----:B---3--:R-:W-:Y:S01]  /*1f84c0*/  IMAD.MOV.U32 R210, RZ, RZ, R205 ;  /* 0x000000ffffd27224 */ /* 0x008fe200078e00cd */
[----:B------:R-:W-:-:S04]  /*1f84d0*/  MOV R205, R204 ;  /* 0x000000cc00cd7202 */ /* 0x000fc80000000f00 */
[----:B------:R-:W-:Y:S01]  /*1f84e0*/  STL.64 [R1+0x4918], R210 ;  /* 0x004918d201007387 */ /* 0x000fe20000100a00 */
[----:B------:R-:W-:Y:S01]  /*1f84f0*/  IMAD.MOV.U32 R204, RZ, RZ, R203 ;  /* 0x000000ffffcc7224 */ /* 0x000fe200078e00cb */
[----:B-1----:R-:W-:Y:S02]  /*1f8500*/  MOV R3, R249 ;  /* 0x000000f900037202 */ /* 0x002fe40000000f00 */
[----:B------:R-:W3:Y:S01]  /*1f8510*/  LDL.LU R249, [R1+0x11b0] ;  /* 0x0011b00001f97983 */ /* 0x000ee20000300800 */
[----:B------:R-:W-:-:S03]  /*1f8520*/  IMAD.MOV.U32 R2, RZ, RZ, R248 ;  /* 0x000000ffff027224 */ /* 0x000fc600078e00f8 */
[----:B------:R1:W-:Y:S04]  /*1f8530*/  STL.64 [R1+0x4950], R204 ;  /* 0x004950cc01007387 */ /* 0x0003e80000100a00 */
[----:B------:R-:W3:Y:S04]  /*1f8540*/  LDL.LU R248, [R1+0x11b4] ;  /* 0x0011b40001f87983 */ /* 0x000ee80000300800 */
[----:B------:R4:W-:Y:S01]  /*1f8550*/  STL.64 [R1+0x4948], R2 ;  /* 0x0049480201007387 */ /* 0x0009e20000100a00 */
[----:B-1----:R-:W-:Y:S01]  /*1f8560*/  IMAD.MOV.U32 R205, RZ, RZ, R216 ;  /* 0x000000ffffcd7224 */ /* 0x002fe200078e00d8 */
[----:B------:R-:W-:Y:S01]  /*1f8570*/  MOV R204, R217 ;  /* 0x000000d900cc7202 */ /* 0x000fe20000000f00 */
[----:B----4-:R-:W-:-:S02]  /*1f8580*/  IMAD.MOV.U32 R2, RZ, RZ, R246 ;  /* 0x000000ffff027224 */ /* 0x010fc400078e00f6 */
[----:B------:R-:W-:Y:S02]  /*1f8590*/  IMAD.MOV.U32 R3, RZ, RZ, R247 ;  /* 0x000000ffff037224 */ /* 0x000fe400078e00f7 */
[----:B------:R-:W4:Y:S04]  /*1f85a0*/  LDL.LU R247, [R1+0x11b8] ;  /* 0x0011b80001f77983 */ /* 0x000f280000300800 */
[----:B------:R-:W4:Y:S01]  /*1f85b0*/  LDL.LU R246, [R1+0x11bc] ;  /* 0x0011bc0001f67983 */ /* 0x000f220000300800 */
[----:B------:R-:W-:-:S03]  /*1f85c0*/  IMAD.MOV.U32 R211, RZ, RZ, R220 ;  /* 0x000000ffffd37224 */ /* 0x000fc600078e00dc */
[----:B------:R1:W-:Y:S01]  /*1f85d0*/  STL.64 [R1+0x4940], R2 ;  /* 0x0049400201007387 */ /* 0x0003e20000100a00 */
[----:B------:R-:W-:-:S03]  /*1f85e0*/  IMAD.MOV.U32 R210, RZ, RZ, R221 ;  /* 0x000000ffffd27224 */ /* 0x000fc600078e00dd */
[----:B------:R1:W-:Y:S02]  /*1f85f0*/  STL.64 [R1+0x4938], R204 ;  /* 0x004938cc01007387 */ /* 0x0003e40000100a00 */
[----:B-1----:R-:W-:Y:S01]  /*1f8600*/  IMAD.MOV.U32 R2, RZ, RZ, R219 ;  /* 0x000000ffff027224 */ /* 0x002fe200078e00db */
[----:B------:R-:W-:Y:S02]  /*1f8610*/  MOV R3, R218 ;  /* 0x000000da00037202 */ /* 0x000fe40000000f00 */
[----:B------:R-:W-:Y:S01]  /*1f8620*/  MOV R204, R223 ;  /* 0x000000df00cc7202 */ /* 0x000fe20000000f00 */
[----:B------:R-:W-:Y:S02]  /*1f8630*/  IMAD.MOV.U32 R205, RZ, RZ, R222 ;  /* 0x000000ffffcd7224 */ /* 0x000fe400078e00de */
[----:B------:R1:W-:Y:S04]  /*1f8640*/  STL.64 [R1+0x4970], R2 ;  /* 0x0049700201007387 */ /* 0x0003e80000100a00 */
[----:B------:R1:W-:Y:S02]  /*1f8650*/  STL.64 [R1+0x4968], R210 ;  /* 0x004968d201007387 */ /* 0x0003e40000100a00 */
[----:B-1----:R-:W-:Y:S01]  /*1f8660*/  IMAD.MOV.U32 R2, RZ, RZ, R244 ;  /* 0x000000ffff027224 */ /* 0x002fe200078e00f4 */
[----:B------:R-:W-:-:S02]  /*1f8670*/  MOV R3, R245 ;  /* 0x000000f500037202 */ /* 0x000fc40000000f00 */
[----:B------:R-:W4:Y:S04]  /*1f8680*/  LDL.LU R245, [R1+0x11c0] ;  /* 0x0011c00001f57983 */ /* 0x000f280000300800 */
[----:B------:R1:W-:Y:S04]  /*1f8690*/  STL.64 [R1+0x4960], R204 ;  /* 0x004960cc01007387 */ /* 0x0003e80000100a00 */
[----:B------:R-:W4:Y:S01]  /*1f86a0*/  LDL.LU R244, [R1+0x11c4] ;  /* 0x0011c40001f47983 */ /* 0x000f220000300800 */
[----:B------:R-:W-:-:S03]  /*1f86b0*/  MOV R210, R227 ;  /* 0x000000e300d27202 */ /* 0x000fc60000000f00 */
[----:B------:R1:W-:Y:S01]  /*1f86c0*/  STL.64 [R1+0x4958], R2 ;  /* 0x0049580201007387 */ /* 0x0003e20000100a00 */
[----:B------:R-:W-:Y:S02]  /*1f86d0*/  IMAD.MOV.U32 R211, RZ, RZ, R226 ;  /* 0x000000ffffd37224 */ /* 0x000fe400078e00e2 */
[----:B-1----:R-:W-:Y:S01]  /*1f86e0*/  IMAD.MOV.U32 R204, RZ, RZ, R229 ;  /* 0x000000ffffcc7224 */ /* 0x002fe200078e00e5 */
[----:B------:R-:W-:Y:S01]  /*1f86f0*/  MOV R205, R228 ;  /* 0x000000e400cd7202 */ /* 0x000fe20000000f00 */
[----:B------:R-:W-:Y:S02]  /*1f8700*/  IMAD.MOV.U32 R2, RZ, RZ, R225 ;  /* 0x000000ffff027224 */ /* 0x000fe400078e00e1 */
[----:B------:R-:W-:-:S05]  /*1f8710*/  IMAD.MOV.U32 R3, RZ, RZ, R224 ;  /* 0x000000ffff037224 */ /* 0x000fca00078e00e0 */
[----:B------:R1:W-:Y:S04]  /*1f8720*/  STL.64 [R1+0x4988], R2 ;  /* 0x0049880201007387 */ /* 0x0003e80000100a00 */
[----:B------:R1:W-:Y:S04]  /*1f8730*/  STL.64 [R1+0x4980], R210 ;  /* 0x004980d201007387 */ /* 0x0003e80000100a00 */
[----:B------:R1:W-:Y:S02]  /*1f8740*/  STL.64 [R1+0x4978], R204 ;  /* 0x004978cc01007387 */ /* 0x0003e40000100a00 */
[----:B-1----:R-:W-:-:S02]  /*1f8750*/  IMAD.MOV.U32 R2, RZ, RZ, R231 ;  /* 0x000000ffff027224 */ /* 0x002fc400078e00e7 */
[----:B------:R-:W-:Y:S01]  /*1f8760*/  IMAD.MOV.U32 R3, RZ, RZ, R230 ;  /* 0x000000ffff037224 */ /* 0x000fe200078e00e6 */
[----:B------:R-:W-:Y:S01]  /*1f8770*/  MOV R210, R233 ;  /* 0x000000e900d27202 */ /* 0x000fe20000000f00 */
[----:B------:R-:W-:-:S03]  /*1f8780*/  IMAD.MOV.U32 R211, RZ, RZ, R232 ;  /* 0x000000ffffd37224 */ /* 0x000fc600078e00e8 */
[----:B------:R1:W-:Y:S01]  /*1f8790*/  STL.64 [R1+0x4990], R2 ;  /* 0x0049900201007387 */ /* 0x0003e20000100a00 */
[----:B------:R-:W-:Y:S01]  /*1f87a0*/  IMAD.MOV.U32 R204, RZ, RZ, R235 ;  /* 0x000000ffffcc7224 */ /* 0x000fe200078e00eb */
[----:B------:R-:W-:Y:S02]  /*1f87b0*/  MOV R205, R234 ;  /* 0x000000ea00cd7202 */ /* 0x000fe40000000f00 */
[----:B------:R-:W-:Y:S01]  /*1f87c0*/  STL.64 [R1+0x49b0], R210 ;  /* 0x0049b0d201007387 */ /* 0x000fe20000100a00 */
[----:B-1----:R-:W-:Y:S02]  /*1f87d0*/  IMAD.MOV.U32 R2, RZ, RZ, R243 ;  /* 0x000000ffff027224 */ /* 0x002fe400078e00f3 */
[----:B------:R-:W-:Y:S02]  /*1f87e0*/  IMAD.MOV.U32 R3, RZ, RZ, R242 ;  /* 0x000000ffff037224 */ /* 0x000fe400078e00f2 */
[----:B------:R-:W4:Y:S01]  /*1f87f0*/  LDL.LU R242, [R1+0x11a8] ;  /* 0x0011a80001f27983 */ /* 0x000f220000300800 */
[----:B------:R-:W-:-:S03]  /*1f8800*/  LOP3.LUT R209, R209, R208, RZ, 0x3c, !PT ;  /* 0x000000d0d1d17212 */ /* 0x000fc600078e3cff */
[----:B------:R-:W-:Y:S04]  /*1f8810*/  STL.64 [R1+0x49a8], R204 ;  /* 0x0049a8cc01007387 */ /* 0x000fe80000100a00 */
[----:B------:R-:W4:Y:S01]  /*1f8820*/  LDL.LU R243, [R1+0x11ac] ;  /* 0x0011ac0001f37983 */ /* 0x000f220000300800 */
[----:B------:R-:W-:-:S03]  /*1f8830*/  LOP3.LUT R208, R209, R208, RZ, 0x3c, !PT ;  /* 0x000000d0d1d07212 */ /* 0x000fc600078e3cff */
[----:B------:R1:W-:Y:S01]  /*1f8840*/  STL.64 [R1+0x49a0], R2 ;  /* 0x0049a00201007387 */ /* 0x0003e20000100a00 */
[----:B------:R-:W-:Y:S01]  /*1f8850*/  IMAD.MOV.U32 R240, RZ, RZ, R239 ;  /* 0x000000fffff07224 */ /* 0x000fe200078e00ef */
[----:B------:R-:W-:Y:S02]  /*1f8860*/  MOV R241, R238 ;  /* 0x000000ee00f17202 */ /* 0x000fe40000000f00 */
[----:B------:R-:W-:Y:S02]  /*1f8870*/  LOP3.LUT R207, R207, R206, RZ, 0x3c, !PT ;  /* 0x000000cecfcf7212 */ /* 0x000fe400078e3cff */
[----:B------:R-:W-:Y:S02]  /*1f8880*/  LOP3.LUT R209, R209, R208, RZ, 0x3c, !PT ;  /* 0x000000d0d1d17212 */ /* 0x000fe400078e3cff */
[----:B-1----:R-:W-:Y:S01]  /*1f8890*/  MOV R2, R237 ;  /* 0x000000ed00027202 */ /* 0x002fe20000000f00 */
[----:B------:R-:W-:Y:S01]  /*1f88a0*/  IMAD.MOV.U32 R3, RZ, RZ, R236 ;  /* 0x000000ffff037224 */ /* 0x000fe200078e00ec */
[----:B------:R-:W-:-:S04]  /*1f88b0*/  LOP3.LUT R206, R207, R206, RZ, 0x3c, !PT ;  /* 0x000000cecfce7212 */ /* 0x000fc800078e3cff */
[----:B------:R-:W-:Y:S04]  /*1f88c0*/  STL.64 [R1+0x4998], R2 ;  /* 0x0049980201007387 */ /* 0x000fe80000100a00 */
[----:B------:R-:W-:Y:S04]  /*1f88d0*/  STL.64 [R1+0xad80], R2 ;  /* 0x00ad800201007387 */ /* 0x000fe80000100a00 */
[----:B------:R-:W4:Y:S04]  /*1f88e0*/  LDL.LU R238, [R1+0x1190] ;  /* 0x0011900001ee7983 */ /* 0x000f280000300800 */
[----:B------:R-:W4:Y:S01]  /*1f88f0*/  LDL.LU R239, [R1+0x1194] ;  /* 0x0011940001ef7983 */ /* 0x000f220000300800 */
[----:B------:R-:W-:-:S03]  /*1f8900*/  LOP3.LUT R207, R207, R206, RZ, 0x3c, !PT ;  /* 0x000000cecfcf7212 */ /* 0x000fc600078e3cff */
        /* <DEDUP_REMOVED lines=16> */
[----:B--2---:R-:W-:Y:S04]  /*1f8a10*/  STL.64 [R1+0x49b8], R250 ;  /* 0x0049b8fa01007387 */ /* 0x004fe80000100a00 */
[----:B------:R-:W-:Y:S04]  /*1f8a20*/  STL.64 [R1+0xada0], R250 ;  /* 0x00ada0fa01007387 */ /* 0x000fe80000100a00 */
[----:B------:R-:W2:Y:S04]  /*1f8a30*/  LDL.LU R226, [R1+0x1180] ;  /* 0x0011800001e27983 */ /* 0x000ea80000300800 */
[----:B------:R-:W2:Y:S04]  /*1f8a40*/  LDL.LU R227, [R1+0x1184] ;  /* 0x0011840001e37983 */ /* 0x000ea80000300800 */
[----:B------:R-:W2:Y:S04]  /*1f8a50*/  LDL.LU R224, [R1+0x1168] ;  /* 0x0011680001e07983 */ /* 0x000ea80000300800 */
[----:B------:R-:W2:Y:S04]  /*1f8a60*/  LDL.LU R225, [R1+0x116c] ;  /* 0x00116c0001e17983 */ /* 0x000ea80000300800 */
[----:B------:R-:W2:Y:S04]  /*1f8a70*/  LDL.LU R222, [R1+0x1150] ;  /* 0x0011500001de7983 */ /* 0x000ea80000300800 */
[----:B------:R-:W2:Y:S04]  /*1f8a80*/  LDL.LU R223, [R1+0x1154] ;  /* 0x0011540001df7983 */ /* 0x000ea80000300800 */
[----:B---3--:R-:W-:Y:S04]  /*1f8a90*/  STL.64 [R1+0x4a10], R248 ;  /* 0x004a10f801007387 */ /* 0x008fe80000100a00 */
[----:B------:R-:W-:Y:S04]  /*1f8aa0*/  STL.64 [R1+0xada8], R248 ;  /* 0x00ada8f801007387 */ /* 0x000fe80000100a00 */
[----:B------:R-:W3:Y:S04]  /*1f8ab0*/  LDL.LU R220, [R1+0x1158] ;  /* 0x0011580001dc7983 */ /* 0x000ee80000300800 */
[----:B------:R-:W3:Y:S04]  /*1f8ac0*/  LDL.LU R221, [R1+0x115c] ;  /* 0x00115c0001dd7983 */ /* 0x000ee80000300800 */
[----:B------:R-:W3:Y:S04]  /*1f8ad0*/  LDL.LU R218, [R1+0x1160] ;  /* 0x0011600001da7983 */ /* 0x000ee80000300800 */
[----:B------:R-:W3:Y:S04]  /*1f8ae0*/  LDL.LU R219, [R1+0x1164] ;  /* 0x0011640001db7983 */ /* 0x000ee80000300800 */
[----:B------:R-:W3:Y:S04]  /*1f8af0*/  LDL.LU R216, [R1+0x1148] ;  /* 0x0011480001d87983 */ /* 0x000ee80000300800 */
[----:B------:R-:W3:Y:S04]  /*1f8b00*/  LDL.LU R217, [R1+0x114c] ;  /* 0x00114c0001d97983 */ /* 0x000ee80000300800 */
[----:B----4-:R-:W-:Y:S04]  /*1f8b10*/  STL.64 [R1+0x4a08], R246 ;  /* 0x004a08f601007387 */ /* 0x010fe80000100a00 */
[----:B------:R-:W-:Y:S04]  /*1f8b20*/  STL.64 [R1+0xadb0], R246 ;  /* 0x00adb0f601007387 */ /* 0x000fe80000100a00 */
[----:B------:R-:W-:Y:S04]  /*1f8b30*/  STL.64 [R1+0x4a00], R244 ;  /* 0x004a00f401007387 */ /* 0x000fe80000100a00 */
[----:B------:R-:W-:Y:S01]  /*1f8b40*/  STL.64 [R1+0xadb8], R244 ;  /* 0x00adb8f401007387 */ /* 0x000fe20000100a00 */
[----:B------:R-:W-:-:S04]  /*1f8b50*/  LOP3.LUT R243, R243, R242, RZ, 0x3c, !PT ;  /* 0x000000f2f3f37212 */ /* 0x000fc800078e3cff */
[----:B------:R-:W-:-:S04]  /*1f8b60*/  LOP3.LUT R242, R243, R242, RZ, 0x3c, !PT ;  /* 0x000000f2f3f27212 */ /* 0x000fc800078e3cff */
[----:B------:R-:W-:-:S05]  /*1f8b70*/  LOP3.LUT R243, R243, R242, RZ, 0x3c, !PT ;  /* 0x000000f2f3f37212 */ /* 0x000fca00078e3cff */
        /* <DEDUP_REMOVED lines=8> */
[----:B------:R-:W-:Y:S02]  /*1f8c00*/  LOP3.LUT R235, R235, R234, RZ, 0x3c, !PT ;  /* 0x000000eaebeb7212 */ /* 0x000fe400078e3cff */
[----:B------:R-:W-:Y:S02]  /*1f8c10*/  LOP3.LUT R237, R237, R236, RZ, 0x3c, !PT ;  /* 0x000000eceded7212 */ /* 0x000fe400078e3cff */
[C---:B------:R-:W-:Y:S01]  /*1f8c20*/  LOP3.LUT R234, R235.reuse, R234, RZ, 0x3c, !PT ;  /* 0x000000eaebea7212 */ /* 0x040fe200078e3cff */
[----:B------:R-:W-:Y:S03]  /*1f8c30*/  STL.64 [R1+0xadc8], R238 ;  /* 0x00adc8ee01007387 */ /* 0x000fe60000100a00 */
[----:B------:R-:W-:-:S02]  /*1f8c40*/  LOP3.LUT R235, R235, R234, RZ, 0x3c, !PT ;  /* 0x000000eaebeb7212 */ /* 0x000fc400078e3cff */
[----:B------:R-:W-:-:S04]  /*1f8c50*/  LOP3.LUT R233, R233, R232, RZ, 0x3c, !PT ;  /* 0x000000e8e9e97212 */ /* 0x000fc800078e3cff */
        /* <DEDUP_REMOVED lines=16> */
[----:B------:R-:W-:Y:S01]  /*1f8d60*/  STL.64 [R1+0x4a48], R228 ;  /* 0x004a48e401007387 */ /* 0x000fe20000100a00 */
[----:B--2---:R-:W-:-:S04]  /*1f8d70*/  LOP3.LUT R227, R227, R226, RZ, 0x3c, !PT ;  /* 0x000000e2e3e37212 */ /* 0x004fc800078e3cff */
[----:B------:R-:W-:Y:S02]  /*1f8d80*/  LOP3.LUT R226, R227, R226, RZ, 0x3c, !PT ;  /* 0x000000e2e3e27212 */ /* 0x000fe400078e3cff */
[----:B------:R-:W-:Y:S02]  /*1f8d90*/  LOP3.LUT R225, R225, R224, RZ, 0x3c, !PT ;  /* 0x000000e0e1e17212 */ /* 0x000fe400078e3cff */
[----:B------:R-:W-:Y:S02]  /*1f8da0*/  LOP3.LUT R227, R227, R226, RZ, 0x3c, !PT ;  /* 0x000000e2e3e37212 */ /* 0x000fe400078e3cff */
[C---:B------:R-:W-:Y:S01]  /*1f8db0*/  LOP3.LUT R224, R225.reuse, R224, RZ, 0x3c, !PT ;  /* 0x000000e0e1e07212 */ /* 0x040fe200078e3cff */
[----:B------:R-:W-:Y:S03]  /*1f8dc0*/  STL.64 [R1+0xadf0], R228 ;  /* 0x00adf0e401007387 */ /* 0x000fe60000100a00 */
[----:B------:R-:W-:Y:S01]  /*1f8dd0*/  LOP3.LUT R225, R225, R224, RZ, 0x3c, !PT ;  /* 0x000000e0e1e17212 */ /* 0x000fe200078e3cff */
        /* <DEDUP_REMOVED lines=8> */
[----:B-1----:R-:W2:Y:S01]  /*1f8e60*/  LDL.64 R224, [R1+0x46b0] ;  /* 0x0046b00001e07983 */ /* 0x002ea20000100a00 */
[----:B------:R-:W-:-:S02]  /*1f8e70*/  LOP3.LUT R223, R223, R222, RZ, 0x3c, !PT ;  /* 0x000000dedfdf7212 */ /* 0x000fc400078e3cff */
[----:B---3--:R-:W-:Y:S02]  /*1f8e80*/  LOP3.LUT R221, R221, R220, RZ, 0x3c, !PT ;  /* 0x000000dcdddd7212 */ /* 0x008fe400078e3cff */
        /* <DEDUP_REMOVED lines=14> */
[----:B------:R-:W-:-:S02]  /*1f8f70*/  LOP3.LUT R13, R13, R12, RZ, 0x3c, !PT ;  /* 0x0000000c0d0d7212 */ /* 0x000fc400078e3cff */
[----:B------:R-:W-:Y:S02]  /*1f8f80*/  LOP3.LUT R6, R7, R6, RZ, 0x3c, !PT ;  /* 0x0000000607067212 */ /* 0x000fe400078e3cff */
[----:B------:R-:W-:Y:S01]  /*1f8f90*/  LOP3.LUT R15, R15, R14, RZ, 0x3c, !PT ;  /* 0x0000000e0f0f7212 */ /* 0x000fe200078e3cff */
[----:B------:R-:W-:Y:S01]  /*1f8fa0*/  IMAD.MOV.U32 R205, RZ, RZ, R214 ;  /* 0x000000ffffcd7224 */ /* 0x000fe200078e00d6 */
[----:B------:R-:W-:Y:S02]  /*1f8fb0*/  LOP3.LUT R217, R217, R216, RZ, 0x3c, !PT ;  /* 0x000000d8d9d97212 */ /* 0x000fe400078e3cff */
[----:B------:R-:W-:Y:S02]  /*1f8fc0*/  LOP3.LUT R8, R9, R8, RZ, 0x3c, !PT ;  /* 0x0000000809087212 */ /* 0x000fe400078e3cff */
[----:B------:R-:W-:Y:S02]  /*1f8fd0*/  LOP3.LUT R17, R17, R16, RZ, 0x3c, !PT ;  /* 0x0000001011117212 */ /* 0x000fe400078e3cff */
[----:B------:R-:W-:-:S02]  /*1f8fe0*/  MOV R204, R215 ;  /* 0x000000d700cc7202 */ /* 0x000fc40000000f00 */
[----:B------:R-:W-:Y:S02]  /*1f8ff0*/  LOP3.LUT R10, R11, R10, RZ, 0x3c, !PT ;  /* 0x0000000a0b0a7212 */ /* 0x000fe400078e3cff */
[----:B------:R-:W-:Y:S01]  /*1f9000*/  LOP3.LUT R19, R19, R18, RZ, 0x3c, !PT ;  /* 0x0000001213137212 */ /* 0x000fe200078e3cff */
[----:B------:R-:W-:Y:S01]  /*1f9010*/  VIADD R5, R202, UR10 ;  /* 0x0000000aca057c36 */ /* 0x000fe20008000000 */
        /* <DEDUP_REMOVED lines=42> */
[----:B------:R-:W2:Y:S04]  /*1f92c0*/  LDL.64 R212, [R1+0x49a0] ;  /* 0x0049a00001d47983 */ /* 0x000ea80000100a00 */
[----:B------:R-:W-:Y:S04]  /*1f92d0*/  STL.64 [R1+0x4a68], R220 ;  /* 0x004a68dc01007387 */ /* 0x000fe80000100a00 */
[----:B------:R-:W2:Y:S04]  /*1f92e0*/  LDL.64 R214, [R1+0x49a8] ;  /* 0x0049a80001d67983 */ /* 0x000ea80000100a00 */
[----:B------:R-:W-:Y:S04]  /*1f92f0*/  STL.64 [R1+0x4a60], R218 ;  /* 0x004a60da01007387 */ /* 0x000fe80000100a00 */
[----:B------:R-:W2:Y:S04]  /*1f9300*/  LDL.64 R202, [R1+0x49b0] ;  /* 0x0049b00001ca7983 */ /* 0x000ea80000100a00 */
[----:B------:R-:W-:Y:S04]  /*1f9310*/  STL.64 [R1+0x4a58], R216 ;  /* 0x004a58d801007387 */ /* 0x000fe80000100a00 */
[----:B------:R-:W-:Y:S01]  /*1f9320*/  STL.64 [R1+0x4a80], R210 ;  /* 0x004a80d201007387 */ /* 0x000fe20000100a00 */
[----:B------:R-:W-:-:S03]  /*1f9330*/  LOP3.LUT R21, R21, R20, RZ, 0x3c, !PT ;  /* 0x0000001415157212 */ /* 0x000fc600078e3cff */
[----:B------:R-:W-:Y:S01]  /*1f9340*/  STL.64 [R1+0x4a78], R204 ;  /* 0x004a78cc01007387 */ /* 0x000fe20000100a00 */
        /* <DEDUP_REMOVED lines=399> */
[----:B------:R-:W-:Y:S04]  /*1fac40*/  LDGSTS.E [R4+0x21880], desc[UR40][R214.64], P1 ;  /* 0x21880000d6047fae */ /* 0x000fe800089a1028 */
[----:B------:R-:W-:Y:S04]  /*1fac50*/  LDGSTS.E [R4+0x21900], desc[UR40][R212.64], P0 ;  /* 0x21900000d4047fae */ /* 0x000fe800081a1028 */
[----:B--2---:R-:W-:Y:S04]  /*1fac60*/  LDGSTS.E [R4+0x21980], desc[UR40][R2.64], P3 ;  /* 0x2198000002047fae */ /* 0x004fe800099a1028 */
[----:B------:R-:W-:Y:S04]  /*1fac70*/  LDGSTS.E [R4+0x22800], desc[UR40][R240.64], P4 ;  /* 0x22800000f0047fae */ /* 0x000fe8000a1a1028 */
[----:B------:R-:W-:Y:S04]  /*1fac80*/  LDGSTS.E [R4+0x22880], desc[UR40][R208.64], P1 ;  /* 0x22880000d0047fae */ /* 0x000fe800089a1028 */
[----:B------:R-:W-:Y:S04]  /*1fac90*/  LDGSTS.E [R4+0x22900], desc[UR40][R206.64], P0 ;  /* 0x22900000ce047fae */ /* 0x000fe800081a1028 */
        /* <DEDUP_REMOVED lines=9> */
[----:B------:R-:W2:Y:S04]  /*1fad30*/  LDL R245, [R1+0x8434] ;  /* 0x0084340001f57983 */ /* 0x000ea80000100800 */
[----:B------:R-:W2:Y:S04]  /*1fad40*/  LDL R244, [R1+0x8440] ;  /* 0x0084400001f47983 */ /* 0x000ea80000100800 */
[----:B------:R-:W2:Y:S04]  /*1fad50*/  LDL R242, [R1+0x843c] ;  /* 0x00843c0001f27983 */ /* 0x000ea80000100800 */
[----:B------:R-:W1:Y:S04]  /*1fad60*/  LDL R243, [R1+0x8448] ;  /* 0x0084480001f37983 */ /* 0x000e680000100800 */
[----:B------:R-:W2:Y:S04]  /*1fad70*/  LDL R251, [R1+0x842c] ;  /* 0x00842c0001fb7983 */ /* 0x000ea80000100800 */
[----:B------:R-:W2:Y:S04]  /*1fad80*/  LDL R250, [R1+0x8438] ;  /* 0x0084380001fa7983 */ /* 0x000ea80000100800 */
[----:B------:R-:W2:Y:S04]  /*1fad90*/  LDL R249, [R1+0x8424] ;  /* 0x0084240001f97983 */ /* 0x000ea80000100800 */
[----:B------:R-:W2:Y:S04]  /*1fada0*/  LDL R248, [R1+0x8430] ;  /* 0x0084300001f87983 */ /* 0x000ea80000100800 */
[----:B------:R-:W2:Y:S04]  /*1fadb0*/  LDL R247, [R1+0x833c] ;  /* 0x00833c0001f77983 */ /* 0x000ea80000100800 */
[----:B------:R-:W2:Y:S04]  /*1fadc0*/  LDL R246, [R1+0x8348] ;  /* 0x0083480001f67983 */ /* 0x000ea80000100800 */
        /* <DEDUP_REMOVED lines=104> */
[----:B-1----:R-:W-:-:S03]  /*1fb450*/  MOV R6, R243 ;  /* 0x000000f300067202 */ /* 0x002fc60000000f00 */
[----:B------:R-:W-:Y:S01]  /*1fb460*/  LDGSTS.E [R4+0x3c900], desc[UR40][R174.64], P0 ;  /* 0x3c900000ae047fae */ /* 0x000fe200081a1028 */
[----:B--2---:R-:W-:-:S03]  /*1fb470*/  IMAD.MOV.U32 R7, RZ, RZ, R242 ;  /* 0x000000ffff077224 */ /* 0x004fc600078e00f2 */
        /* <DEDUP_REMOVED lines=862> */
[--C-:B------:R-:W-:Y:S01]  /*1fea60*/  IMAD.X R202, R205, 0x1, R2.reuse, P2 ;  /* 0x00000001cdca7824 */ /* 0x100fe200010e0602 */
[----:B------:R-:W-:Y:S01]  /*1fea70*/  IADD3 R205, P2, PT, R210, R241, RZ ;  /* 0x000000f1d2cd7210 */ /* 0x000fe20007f5e0ff */
[----:B------:R-:W-:Y:S04]  /*1fea80*/  STL.64 [R1+0xaca8], R240 ;  /* 0x00aca8f001007387 */ /* 0x000fe80000100a00 */
[----:B------:R-:W-:Y:S01]  /*1fea90*/  IMAD.X R204, R211, 0x1, R2, P2 ;  /* 0x00000001d3cc7824 */ /* 0x000fe200010e0602 */
[----:B------:R1:W-:Y:S04]  /*1feaa0*/  STL.64 [R1+0xacb0], R2 ;  /* 0x00acb00201007387 */ /* 0x0003e80000100a00 */
[----:B------:R2:W-:Y:S01]  /*1feab0*/  STL [R1+0xacb8], R209 ;  /* 0x00acb8d101007387 */ /* 0x0005e20000100800 */
[----:B-1----:R-:W-:Y:S01]  /*1feac0*/  MOV R2, R208 ;  /* 0x000000d000027202 */ /* 0x002fe20000000f00 */
[----:B------:R-:W-:Y:S01]  /*1fead0*/  IMAD.MOV.U32 R3, RZ, RZ, R207 ;  /* 0x000000ffff037224 */ /* 0x000fe200078e00cf */
[----:B--2---:R-:W-:Y:S01]  /*1feae0*/  MOV R209, R242 ;  /* 0x000000f200d17202 */ /* 0x004fe20000000f00 */
[----:B------:R-:W-:-:S03]  /*1feaf0*/  IMAD.MOV.U32 R208, RZ, RZ, R243 ;  /* 0x000000ffffd07224 */ /* 0x000fc600078e00f3 */
[----:B------:R1:W-:Y:S01]  /*1feb00*/  STL.64 [R1+0x53e8], R2 ;  /* 0x0053e80201007387 */ /* 0x0003e20000100a00 */
[----:B------:R-:W-:Y:S01]  /*1feb10*/  MOV R210, R250 ;  /* 0x000000fa00d27202 */ /* 0x000fe20000000f00 */
[----:B------:R-:W-:Y:S02]  /*1feb20*/  IMAD.MOV.U32 R211, RZ, RZ, R251 ;  /* 0x000000ffffd37224 */ /* 0x000fe400078e00fb */
[----:B------:R2:W-:Y:S01]  /*1feb30*/  STL.64 [R1+0x47b0], R208 ;  /* 0x0047b0d001007387 */ /* 0x0005e20000100a00 */
[----:B-1----:R-:W-:Y:S02]  /*1feb40*/  IMAD.MOV.U32 R2, RZ, RZ, R244 ;  /* 0x000000ffff027224 */ /* 0x002fe400078e00f4 */
[----:B------:R-:W-:Y:S02]  /*1feb50*/  IMAD.MOV.U32 R3, RZ, RZ, R245 ;  /* 0x000000ffff037224 */ /* 0x000fe400078e00f5 */
[----:B--2---:R-:W-:Y:S01]  /*1feb60*/  IMAD.MOV.U32 R208, RZ, RZ, R248 ;  /* 0x000000ffffd07224 */ /* 0x004fe200078e00f8 */
[----:B------:R-:W-:-:S02]  /*1feb70*/  MOV R209, R249 ;  /* 0x000000f900d17202 */ /* 0x000fc40000000f00 */
[----:B------:R1:W-:Y:S04]  /*1feb80*/  STL.64 [R1+0x47a8], R2 ;  /* 0x0047a80201007387 */ /* 0x0003e80000100a00 */
[----:B------:R2:W-:Y:S04]  /*1feb90*/  STL.64 [R1+0x47a0], R210 ;  /* 0x0047a0d201007387 */ /* 0x0005e80000100a00 */
[----:B------:R-:W3:Y:S01]  /*1feba0*/  LDL.LU R213, [R1+0x1c34] ;  /* 0x001c340001d57983 */ /* 0x000ee20000300800 */
[----:B-1----:R-:W-:Y:S02]  /*1febb0*/  IMAD.MOV.U32 R2, RZ, RZ, R246 ;  /* 0x000000ffff027224 */ /* 0x002fe400078e00f6 */
[----:B------:R-:W-:Y:S01]  /*1febc0*/  IMAD.MOV.U32 R3, RZ, RZ, R247 ;  /* 0x000000ffff037224 */ /* 0x000fe200078e00f7 */
[----:B------:R1:W-:Y:S04]  /*1febd0*/  STL.64 [R1+0x47d0], R208 ;  /* 0x0047d0d001007387 */ /* 0x0003e80000100a00 */
[----:B------:R-:W3:Y:S04]  /*1febe0*/  LDL.LU R212, [R1+0x1c38] ;  /* 0x001c380001d47983 */ /* 0x000ee80000300800 */
[----:B------:R4:W-:Y:S04]  /*1febf0*/  STL.64 [R1+0x47c8], R2 ;  /* 0x0047c80201007387 */ /* 0x0009e80000100a00 */
[----:B--2---:R-:W1:Y:S04]  /*1fec00*/  LDL.LU R211, [R1+0x1c3c] ;  /* 0x001c3c0001d37983 */ /* 0x004e680000300800 */
        /* <DEDUP_REMOVED lines=35> */
[----:B---3--:R-:W-:Y:S01]  /*1fee40*/  STL.64 [R1+0x47c0], R212 ;  /* 0x0047c0d401007387 */ /* 0x008fe20000100a00 */
[----:B-1----:R-:W-:Y:S01]  /*1fee50*/  IMAD.MOV.U32 R209, RZ, RZ, R211 ;  /* 0x000000ffffd17224 */ /* 0x002fe200078e00d3 */
[----:B--2---:R-:W-:-:S02]  /*1fee60*/  MOV R208, R210 ;  /* 0x000000d200d07202 */ /* 0x004fc40000000f00 */
[----:B----4-:R-:W-:Y:S02]  /*1fee70*/  MOV R3, R249 ;  /* 0x000000f900037202 */ /* 0x010fe40000000f00 */
[----:B------:R-:W2:Y:S01]  /*1fee80*/  LDL.LU R249, [R1+0x1b14] ;  /* 0x001b140001f97983 */ /* 0x000ea20000300800 */
[----:B------:R-:W-:-:S03]  /*1fee90*/  IMAD.MOV.U32 R2, RZ, RZ, R248 ;  /* 0x000000ffff027224 */ /* 0x000fc600078e00f8 */
[----:B------:R-:W-:Y:S04]  /*1feea0*/  STL.64 [R1+0x47b8], R208 ;  /* 0x0047b8d001007387 */ /* 0x000fe80000100a00 */
[----:B------:R-:W2:Y:S04]  /*1feeb0*/  LDL.LU R248, [R1+0x1b18] ;  /* 0x001b180001f87983 */ /* 0x000ea80000300800 */
[----:B------:R1:W-:Y:S02]  /*1feec0*/  STL.64 [R1+0x47f0], R2 ;  /* 0x0047f00201007387 */ /* 0x0003e40000100a00 */
[----:B-1----:R-:W-:-:S02]  /*1feed0*/  IMAD.MOV.U32 R3, RZ, RZ, R247 ;  /* 0x000000ffff037224 */ /* 0x002fc400078e00f7 */
[----:B------:R-:W-:Y:S01]  /*1feee0*/  IMAD.MOV.U32 R2, RZ, RZ, R246 ;  /* 0x000000ffff027224 */ /* 0x000fe200078e00f6 */
[----:B------:R-:W3:Y:S04]  /*1feef0*/  LDL.LU R247, [R1+0x1b1c] ;  /* 0x001b1c0001f77983 */ /* 0x000ee80000300800 */
[----:B------:R-:W3:Y:S04]  /*1fef00*/  LDL.LU R246, [R1+0x1b20] ;  /* 0x001b200001f67983 */ /* 0x000ee80000300800 */
[----:B------:R1:W-:Y:S02]  /*1fef10*/  STL.64 [R1+0x47e8], R2 ;  /* 0x0047e80201007387 */ /* 0x0003e40000100a00 */
[----:B-1----:R-:W-:Y:S01]  /*1fef20*/  IMAD.MOV.U32 R3, RZ, RZ, R245 ;  /* 0x000000ffff037224 */ /* 0x002fe200078e00f5 */
[----:B------:R-:W-:Y:S01]  /*1fef30*/  MOV R2, R244 ;  /* 0x000000f400027202 */ /* 0x000fe20000000f00 */
[----:B------:R-:W4:Y:S04]  /*1fef40*/  LDL.LU R245, [R1+0x1b04] ;  /* 0x001b040001f57983 */ /* 0x000f280000300800 */
[----:B------:R-:W4:Y:S01]  /*1fef50*/  LDL.LU R244, [R1+0x1b08] ;  /* 0x001b080001f47983 */ /* 0x000f220000300800 */
[----:B------:R-:W-:Y:S01]  /*1fef60*/  IMAD.MOV.U32 R210, RZ, RZ, R217 ;  /* 0x000000ffffd27224 */ /* 0x000fe200078e00d9 */
[----:B------:R-:W-:Y:S01]  /*1fef70*/  MOV R211, R216 ;  /* 0x000000d800d37202 */ /* 0x000fe20000000f00 */
[----:B------:R-:W-:Y:S01]  /*1fef80*/  IMAD.MOV.U32 R208, RZ, RZ, R219 ;  /* 0x000000ffffd07224 */ /* 0x000fe200078e00db */
[----:B------:R1:W-:Y:S01]  /*1fef90*/  STL.64 [R1+0x47e0], R2 ;  /* 0x0047e00201007387 */ /* 0x0003e20000100a00 */
[----:B------:R-:W-:-:S03]  /*1fefa0*/  IMAD.MOV.U32 R209, RZ, RZ, R218 ;  /* 0x000000ffffd17224 */ /* 0x000fc600078e00da */
[----:B------:R1:W-:Y:S02]  /*1fefb0*/  STL.64 [R1+0x47d8], R210 ;  /* 0x0047d8d201007387 */ /* 0x0003e40000100a00 */
[----:B-1----:R-:W-:Y:S01]  /*1fefc0*/  MOV R2, R243 ;  /* 0x000000f300027202 */ /* 0x002fe20000000f00 */
[----:B------:R-:W-:Y:S02]  /*1fefd0*/  IMAD.MOV.U32 R3, RZ, RZ, R242 ;  /* 0x000000ffff037224 */ /* 0x000fe400078e00f2 */
[----:B------:R-:W4:Y:S04]  /*1fefe0*/  LDL.LU R242, [R1+0x1aec] ;  /* 0x001aec0001f27983 */ /* 0x000f280000300800 */
[----:B------:R1:W-:Y:S04]  /*1feff0*/  STL.64 [R1+0x4810], R208 ;  /* 0x004810d001007387 */ /* 0x0003e80000100a00 */
[----:B------:R-:W4:Y:S04]  /*1ff000*/  LDL.LU R243, [R1+0x1af0] ;  /* 0x001af00001f37983 */ /* 0x000f280000300800 */
[----:B------:R1:W-:Y:S01]  /*1ff010*/  STL.64 [R1+0x4808], R2 ;  /* 0x0048080201007387 */ /* 0x0003e20000100a00 */
[----:B------:R-:W-:-:S02]  /*1ff020*/  IMAD.MOV.U32 R210, RZ, RZ, R225 ;  /* 0x000000ffffd27224 */ /* 0x000fc400078e00e1 */
[----:B-1----:R-:W-:Y:S02]  /*1ff030*/  IMAD.MOV.U32 R208, RZ, RZ, R221 ;  /* 0x000000ffffd07224 */ /* 0x002fe400078e00dd */
[----:B------:R-:W-:Y:S02]  /*1ff040*/  IMAD.MOV.U32 R209, RZ, RZ, R220 ;  /* 0x000000ffffd17224 */ /* 0x000fe400078e00dc */
[----:B------:R-:W-:Y:S01]  /*1ff050*/  IMAD.MOV.U32 R2, RZ, RZ, R239 ;  /* 0x000000ffff027224 */ /* 0x000fe200078e00ef */
[----:B------:R-:W-:Y:S02]  /*1ff060*/  MOV R3, R238 ;  /* 0x000000ee00037202 */ /* 0x000fe40000000f00 */
[----:B------:R-:W4:Y:S01]  /*1ff070*/  LDL.LU R238, [R1+0x1af4] ;  /* 0x001af40001ee7983 */ /* 0x000f220000300800 */
[----:B------:R-:W-:-:S03]  /*1ff080*/  MOV R211, R224 ;  /* 0x000000e000d37202 */ /* 0x000fc60000000f00 */
[----:B------:R-:W4:Y:S04]  /*1ff090*/  LDL.LU R239, [R1+0x1af8] ;  /* 0x001af80001ef7983 */ /* 0x000f280000300800 */
[----:B------:R1:W-:Y:S04]  /*1ff0a0*/  STL.64 [R1+0x4800], R2 ;  /* 0x0048000201007387 */ /* 0x0003e80000100a00 */
[----:B------:R1:W-:Y:S02]  /*1ff0b0*/  STL.64 [R1+0x47f8], R208 ;  /* 0x0047f8d001007387 */ /* 0x0003e40000100a00 */
[----:B-1----:R-:W-:Y:S01]  /*1ff0c0*/  MOV R2, R223 ;  /* 0x000000df00027202 */ /* 0x002fe20000000f00 */
[----:B------:R-:W-:-:S02]  /*1ff0d0*/  IMAD.MOV.U32 R3, RZ, RZ, R222 ;  /* 0x000000ffff037224 */ /* 0x000fc400078e00de */
[----:B------:R-:W-:Y:S02]  /*1ff0e0*/  IMAD.MOV.U32 R208, RZ, RZ, R227 ;  /* 0x000000ffffd07224 */ /* 0x000fe400078e00e3 */
[----:B------:R-:W-:Y:S01]  /*1ff0f0*/  IMAD.MOV.U32 R209, RZ, RZ, R226 ;  /* 0x000000ffffd17224 */ /* 0x000fe200078e00e2 */
[----:B------:R1:W-:Y:S04]  /*1ff100*/  STL.64 [R1+0x4828], R2 ;  /* 0x0048280201007387 */ /* 0x0003e80000100a00 */
[----:B------:R1:W-:Y:S01]  /*1ff110*/  STL.64 [R1+0x4820], R210 ;  /* 0x004820d201007387 */ /* 0x0003e20000100a00 */
[----:B------:R-:W-:Y:S02]  /*1ff120*/  MOV R241, R234 ;  /* 0x000000ea00f17202 */ /* 0x000fe40000000f00 */
[----:B-1----:R-:W-:Y:S01]  /*1ff130*/  MOV R2, R237 ;  /* 0x000000ed00027202 */ /* 0x002fe20000000f00 */
[----:B------:R-:W-:-:S02]  /*1ff140*/  IMAD.MOV.U32 R3, RZ, RZ, R236 ;  /* 0x000000ffff037224 */ /* 0x000fc400078e00ec */
[----:B------:R-:W4:Y:S01]  /*1ff150*/  LDL.LU R236, [R1+0x1afc] ;  /* 0x001afc0001ec7983 */ /* 0x000f220000300800 */
[----:B------:R-:W-:Y:S01]  /*1ff160*/  IMAD.MOV.U32 R210, RZ, RZ, R229 ;  /* 0x000000ffffd27224 */ /* 0x000fe200078e00e5 */
[----:B------:R-:W-:Y:S02]  /*1ff170*/  MOV R211, R228 ;  /* 0x000000e400d37202 */ /* 0x000fe40000000f00 */
[----:B------:R1:W-:Y:S01]  /*1ff180*/  STL.64 [R1+0x4818], R208 ;  /* 0x004818d001007387 */ /* 0x0003e20000100a00 */
[----:B------:R-:W-:-:S03]  /*1ff190*/  IMAD.MOV.U32 R240, RZ, RZ, R235 ;  /* 0x000000fffff07224 */ /* 0x000fc600078e00eb */
[----:B------:R-:W4:Y:S04]  /*1ff1a0*/  LDL.LU R237, [R1+0x1b00] ;  /* 0x001b000001ed7983 */ /* 0x000f280000300800 */
[----:B------:R1:W-:Y:S02]  /*1ff1b0*/  STL.64 [R1+0x4830], R2 ;  /* 0x0048300201007387 */ /* 0x0003e40000100a00 */
[----:B-1----:R-:W-:Y:S02]  /*1ff1c0*/  IMAD.MOV.U32 R208, RZ, RZ, R231 ;  /* 0x000000ffffd07224 */ /* 0x002fe400078e00e7 */
[----:B------:R-:W-:Y:S01]  /*1ff1d0*/  IMAD.MOV.U32 R209, RZ, RZ, R230 ;  /* 0x000000ffffd17224 */ /* 0x000fe200078e00e6 */
[----:B------:R1:W-:Y:S04]  /*1ff1e0*/  STL.64 [R1+0x4870], R210 ;  /* 0x004870d201007387 */ /* 0x0003e80000100a00 */
[----:B------:R-:W4:Y:S01]  /*1ff1f0*/  LDL.LU R234, [R1+0x1ae4] ;  /* 0x001ae40001ea7983 */ /* 0x000f220000300800 */
[----:B------:R-:W-:Y:S01]  /*1ff200*/  MOV R2, R233 ;  /* 0x000000e900027202 */ /* 0x000fe20000000f00 */
[----:B------:R-:W-:-:S02]  /*1ff210*/  IMAD.MOV.U32 R3, RZ, RZ, R232 ;  /* 0x000000ffff037224 */ /* 0x000fc400078e00e8 */
[----:B------:R-:W4:Y:S04]  /*1ff220*/  LDL.LU R235, [R1+0x1ae8] ;  /* 0x001ae80001eb7983 */ /* 0x000f280000300800 */
        /* <DEDUP_REMOVED lines=8> */
[----:B------:R-:W-:Y:S04]  /*1ff2b0*/  STL.64 [R1+0x4890], R250 ;  /* 0x004890fa01007387 */ /* 0x000fe80000100a00 */
[----:B------:R-:W-:Y:S04]  /*1ff2c0*/  STL.64 [R1+0xacd8], R250 ;  /* 0x00acd8fa01007387 */ /* 0x000fe80000100a00 */
[----:B--2---:R-:W-:Y:S04]  /*1ff2d0*/  STL.64 [R1+0x4888], R248 ;  /* 0x004888f801007387 */ /* 0x004fe80000100a00 */
[----:B------:R-:W-:Y:S04]  /*1ff2e0*/  STL.64 [R1+0xace0], R248 ;  /* 0x00ace0f801007387 */ /* 0x000fe80000100a00 */
        /* <DEDUP_REMOVED lines=14> */
[----:B------:R-:W4:Y:S04]  /*1ff3d0*/  LDL.LU R220, [R1+0x1ab8] ;  /* 0x001ab80001dc7983 */ /* 0x000f280000300800 */
[----:B------:R-:W4:Y:S04]  /*1ff3e0*/  LDL.LU R221, [R1+0x1abc] ;  /* 0x001abc0001dd7983 */ /* 0x000f280000300800 */
[----:B------:R-:W4:Y:S04]  /*1ff3f0*/  LDL.LU R218, [R1+0x1aa0] ;  /* 0x001aa00001da7983 */ /* 0x000f280000300800 */
[----:B------:R-:W4:Y:S01]  /*1ff400*/  LDL.LU R219, [R1+0x1aa4] ;  /* 0x001aa40001db7983 */ /* 0x000f220000300800 */
[----:B------:R-:W-:-:S03]  /*1ff410*/  LOP3.LUT R243, R243, R242, RZ, 0x3c, !PT ;  /* 0x000000f2f3f37212 */ /* 0x000fc600078e3cff */
[----:B------:R-:W4:Y:S01]  /*1ff420*/  LDL.LU R216, [R1+0x1a88] ;  /* 0x001a880001d87983 */ /* 0x000f220000300800 */
[----:B------:R-:W-:-:S03]  /*1ff430*/  LOP3.LUT R242, R243, R242, RZ, 0x3c, !PT ;  /* 0x000000f2f3f27212 */ /* 0x000fc600078e3cff */
[----:B------:R-:W4:Y:S01]  /*1ff440*/  LDL.LU R217, [R1+0x1a8c] ;  /* 0x001a8c0001d97983 */ /* 0x000f220000300800 */
[----:B------:R-:W-:-:S05]  /*1ff450*/  LOP3.LUT R243, R243, R242, RZ, 0x3c, !PT ;  /* 0x000000f2f3f37212 */ /* 0x000fca00078e3cff */
[----:B------:R-:W-:Y:S01]  /*1ff460*/  STL.64 [R1+0x48b0], R242 ;  /* 0x0048b0f201007387 */ /* 0x000fe20000100a00 */
[----:B------:R-:W-:-:S03]  /*1ff470*/  LOP3.LUT R239, R239, R238, RZ, 0x3c, !PT ;  /* 0x000000eeefef7212 */ /* 0x000fc600078e3cff */
[----:B------:R-:W-:Y:S01]  /*1ff480*/  STL.64 [R1+0xacf8], R242 ;  /* 0x00acf8f201007387 */ /* 0x000fe20000100a00 */
[----:B------:R-:W-:-:S03]  /*1ff490*/  LOP3.LUT R238, R239, R238, RZ, 0x3c, !PT ;  /* 0x000000eeefee7212 */ /* 0x000fc600078e3cff */
[----:B------:R-:W4:Y:S01]  /*1ff4a0*/  LDL.LU R215, [R1+0x1a90] ;  /* 0x001a900001d77983 */ /* 0x000f220000300800 */
[----:B------:R-:W-:-:S03]  /*1ff4b0*/  LOP3.LUT R239, R239, R238, RZ, 0x3c, !PT ;  /* 0x000000eeefef7212 */ /* 0x000fc600078e3cff */
[----:B------:R-:W4:Y:S04]  /*1ff4c0*/  LDL.LU R214, [R1+0x1a94] ;  /* 0x001a940001d67983 */ /* 0x000f280000300800 */
[----:B------:R-:W4:Y:S04]  /*1ff4d0*/  LDL.LU R213, [R1+0x1a98] ;  /* 0x001a980001d57983 */ /* 0x000f280000300800 */
[----:B------:R-:W4:Y:S04]  /*1ff4e0*/  LDL.LU R212, [R1+0x1a9c] ;  /* 0x001a9c0001d47983 */ /* 0x000f280000300800 */
[----:B-1----:R-:W4:Y:S04]  /*1ff4f0*/  LDL.LU R211, [R1+0x1a80] ;  /* 0x001a800001d37983 */ /* 0x002f280000300800 */
[----:B------:R-:W4:Y:S04]  /*1ff500*/  LDL.LU R210, [R1+0x1a84] ;  /* 0x001a840001d27983 */ /* 0x000f280000300800 */
[----:B------:R-:W-:Y:S04]  /*1ff510*/  STL.64 [R1+0x48a8], R238 ;  /* 0x0048a8ee01007387 */ /* 0x000fe80000100a00 */
[----:B------:R-:W-:Y:S01]  /*1ff520*/  STL.64 [R1+0xad00], R238 ;  /* 0x00ad00ee01007387 */ /* 0x000fe20000100a00 */
[----:B------:R-:W-:-:S04]  /*1ff530*/  LOP3.LUT R237, R237, R236, RZ, 0x3c, !PT ;  /* 0x000000eceded7212 */ /* 0x000fc800078e3cff */
[----:B------:R-:W-:-:S04]  /*1ff540*/  LOP3.LUT R236, R237, R236, RZ, 0x3c, !PT ;  /* 0x000000ecedec7212 */ /* 0x000fc800078e3cff */
[----:B------:R-:W-:Y:S02]  /*1ff550*/  LOP3.LUT R237, R237, R236, RZ, 0x3c, !PT ;  /* 0x000000eceded7212 */ /* 0x000fe400078e3cff */
[----:B------:R-:W-:-:S04]  /*1ff560*/  LOP3.LUT R235, R235, R234, RZ, 0x3c, !PT ;  /* 0x000000eaebeb7212 */ /* 0x000fc800078e3cff */
[C---:B------:R-:W-:Y:S01]  /*1ff570*/  LOP3.LUT R234, R235.reuse, R234, RZ, 0x3c, !PT ;  /* 0x000000eaebea7212 */ /* 0x040fe200078e3cff */
[----:B------:R-:W-:Y:S03]  /*1ff580*/  STL.64 [R1+0x48a0], R236 ;  /* 0x0048a0ec01007387 */ /* 0x000fe60000100a00 */
[----:B------:R-:W-:Y:S01]  /*1ff590*/  LOP3.LUT R235, R235, R234, RZ, 0x3c, !PT ;  /* 0x000000eaebeb7212 */ /* 0x000fe200078e3cff */
        /* <DEDUP_REMOVED lines=8> */
[----:B--2---:R-:W-:-:S04]  /*1ff620*/  LOP3.LUT R231, R231, R230, RZ, 0x3c, !PT ;  /* 0x000000e6e7e77212 */ /* 0x004fc800078e3cff */
[----:B------:R-:W-:Y:S02]  /*1ff630*/  LOP3.LUT R230, R231, R230, RZ, 0x3c, !PT ;  /* 0x000000e6e7e67212 */ /* 0x000fe400078e3cff */
[----:B------:R-:W-:Y:S02]  /*1ff640*/  LOP3.LUT R229, R229, R228, RZ, 0x3c, !PT ;  /* 0x000000e4e5e57212 */ /* 0x000fe400078e3cff */
[----:B------:R-:W-:Y:S02]  /*1ff650*/  LOP3.LUT R231, R231, R230, RZ, 0x3c, !PT ;  /* 0x000000e6e7e77212 */ /* 0x000fe400078e3cff */
[----:B------:R-:W-:-:S04]  /*1ff660*/  LOP3.LUT R228, R229, R228, RZ, 0x3c, !PT ;  /* 0x000000e4e5e47212 */ /* 0x000fc800078e3cff */
[----:B------:R-:W-:Y:S02]  /*1ff670*/  LOP3.LUT R229, R229, R228, RZ, 0x3c, !PT ;  /* 0x000000e4e5e57212 */ /* 0x000fe400078e3cff */
[----:B---3--:R-:W-:-:S04]  /*1ff680*/  LOP3.LUT R227, R227, R226, RZ, 0x3c, !PT ;  /* 0x000000e2e3e37212 */ /* 0x008fc800078e3cff */
        /* <DEDUP_REMOVED lines=12> */
[----:B----4-:R-:W-:-:S03]  /*1ff750*/  LOP3.LUT R221, R221, R220, RZ, 0x3c, !PT ;  /* 0x000000dcdddd7212 */ /* 0x010fc600078e3cff */
        /* <DEDUP_REMOVED lines=14> */
[----:B------:R1:W-:Y:S04]  /*1ff840*/  STL.64 [R1+0xad50], R218 ;  /* 0x00ad50da01007387 */ /* 0x0003e80000100a00 */
[----:B-1----:R-:W2:Y:S01]  /*1ff850*/  LDL.64 R218, [R1+0x47b0] ;  /* 0x0047b00001da7983 */ /* 0x002ea20000100a00 */
        /* <DEDUP_REMOVED lines=13> */
[----:B------:R-:W-:Y:S01]  /*1ff930*/  VIADD R4, R206, UR10 ;  /* 0x0000000ace047c36 */ /* 0x000fe20008000000 */
        /* <DEDUP_REMOVED lines=55> */
[----:B------:R-:W-:Y:S04]  /*1ffcb0*/  STL.64 [R1+0x4900], R212 ;  /* 0x004900d401007387 */ /* 0x000fe80000100a00 */
[----:B------:R-:W-:Y:S04]  /*1ffcc0*/  STL.64 [R1+0x48f8], R210 ;  /* 0x0048f8d201007387 */ /* 0x000fe80000100a00 */
[----:B------:R1:W-:Y:S04]  /*1ffcd0*/  STL.64 [R1+0x64a8], R6 ;  /* 0x0064a80601007387 */ /* 0x0003e80000100a00 */
        /* <DEDUP_REMOVED lines=356> */
[----:B------:R-:W-:-:S03]  /*201320*/  LOP3.LUT R205, R205, R204, RZ, 0x3c, !PT ;  /* 0x000000cccdcd7212 */ /* 0x000fc600078e3cff */
[----:B----4-:R-:W-:Y:S04]  /*201330*/  LDGSTS.E [R5+0x1ca80], desc[UR40][R218.64], P1 ;  /* 0x1ca80000da057fae */ /* 0x010fe800089a1028 */
[----:B--2---:R-:W-:Y:S04]  /*201340*/  LDGSTS.E [R5+0x1cb00], desc[UR40][R220.64], P0 ;  /* 0x1cb00000dc057fae */ /* 0x004fe800081a1028 */
[----:B---3--:R-:W-:Y:S04]  /*201350*/  LDGSTS.E [R5+0x1cb80], desc[UR40][R222.64], P3 ;  /* 0x1cb80000de057fae */ /* 0x008fe800099a1028 */
[----:B------:R-:W2:Y:S04]  /*201360*/  LDL.LU.64 R218, [R1+0xad50] ;  /* 0x00ad500001da7983 */ /* 0x000ea80000300a00 */
[----:B------:R3:W-:Y:S04]  /*201370*/  STL.64 [R1+0x5c18], R202 ;  /* 0x005c18ca01007387 */ /* 0x0007e80000100a00 */
[----:B------:R-:W4:Y:S04]  /*201380*/  LDL.LU.64 R220, [R1+0xad48] ;  /* 0x00ad480001dc7983 */ /* 0x000f280000300a00 */
[----:B------:R1:W-:Y:S04]  /*201390*/  STL.64 [R1+0x5c10], R204 ;  /* 0x005c10cc01007387 */ /* 0x0003e80000100a00 */
        /* <DEDUP_REMOVED lines=34> */
[----:B--2---:R-:W-:Y:S04]  /*2015c0*/  LDGSTS.E [R5+0x21a80], desc[UR40][R208.64], P1 ;  /* 0x21a80000d0057fae */ /* 0x004fe800089a1028 */
        /* <DEDUP_REMOVED lines=108> */
[----:B------:R-:W4:Y:S04]  /*201c90*/  LDL R228, [R1+0x8314] ;  /* 0x0083140001e47983 */ /* 0x000f280000100800 */
[----:B------:R-:W3:Y:S04]  /*201ca0*/  LDL R229, [R1+0x8320] ;  /* 0x0083200001e57983 */ /* 0x000ee80000100800 */
[----:B------:R-:W-:Y:S04]  /*201cb0*/  LDGSTS.E [R5+0x39a80], desc[UR40][R152.64], P1 ;  /* 0x39a8000098057fae */ /* 0x000fe800089a1028 */
[----:B------:R-:W-:Y:S04]  /*201cc0*/  LDGSTS.E [R5+0x39b00], desc[UR40][R154.64], P0 ;  /* 0x39b000009a057fae */ /* 0x000fe800081a1028 */
[----:B------:R-:W-:Y:S04]  /*201cd0*/  LDGSTS.E [R5+0x39b80], desc[UR40][R156.64], P3 ;  /* 0x39b800009c057fae */ /* 0x000fe800099a1028 */
[----:B------:R-:W-:Y:S04]  /*201ce0*/  LDGSTS.E [R5+0x3aa00], desc[UR40][R158.64], P4 ;  /* 0x3aa000009e057fae */ /* 0x000fe8000a1a1028 */
[----:B------:R-:W-:Y:S04]  /*201cf0*/  LDGSTS.E [R5+0x3aa80], desc[UR40][R160.64], P1 ;  /* 0x3aa80000a0057fae */ /* 0x000fe800089a1028 */
[----:B------:R-:W-:Y:S04]  /*201d00*/  LDGSTS.E [R5+0x3ab00], desc[UR40][R162.64], P0 ;  /* 0x3ab00000a2057fae */ /* 0x000fe800081a1028 */
[----:B------:R-:W3:Y:S04]  /*201d10*/  LDL R238, [R1+0x830c] ;  /* 0x00830c0001ee7983 */ /* 0x000ee80000100800 */
        /* <DEDUP_REMOVED lines=9> */
[----:B------:R-:W-:Y:S01]  /*201db0*/  LDGSTS.E [R5+0x3ca80], desc[UR40][R176.64], P1 ;  /* 0x3ca80000b0057fae */ /* 0x000fe200089a1028 */
[----:B-1----:R-:W-:-:S03]  /*201dc0*/  IMAD.MOV.U32 R6, RZ, RZ, R243 ;  /* 0x000000ffff067224 */ /* 0x002fc600078e00f3 */
[----:B------:R-:W-:Y:S01]  /*201dd0*/  LDGSTS.E [R5+0x3cb00], desc[UR40][R178.64], P0 ;  /* 0x3cb00000b2057fae */ /* 0x000fe200081a1028 */
[----:B--2---:R-:W-:-:S03]  /*201de0*/  MOV R7, R242 ;  /* 0x000000f200077202 */ /* 0x004fc60000000f00 */
        /* <DEDUP_REMOVED lines=20> */
[----:B-1----:R-:W-:-:S03]  /*201f30*/  IMAD.MOV.U32 R6, RZ, RZ, R244 ;  /* 0x000000ffff067224 */ /* 0x002fc600078e00f4 */
[----:B------:R-:W2:Y:S01]  /*201f40*/  LDL R236, [R1+0x8114] ;  /* 0x0081140001ec7983 */ /* 0x000ea20000100800 */
[----:B------:R-:W-:-:S03]  /*201f50*/  IMAD.MOV.U32 R7, RZ, RZ, R245 ;  /* 0x000000ffff077224 */ /* 0x000fc600078e00f5 */
[----:B------:R-:W2:Y:S04]  /*201f60*/  LDL R245, [R1+0x820c] ;  /* 0x00820c0001f57983 */ /* 0x000ea80000100800 */
        /* <DEDUP_REMOVED lines=13> */
[----:B-1----:R-:W-:-:S02]  /*202040*/  IMAD.MOV.U32 R6, RZ, RZ, R246 ;  /* 0x000000ffff067224 */ /* 0x002fc400078e00f6 */
[----:B------:R-:W-:Y:S01]  /*202050*/  IMAD.MOV.U32 R7, RZ, RZ, R247 ;  /* 0x000000ffff077224 */ /* 0x000fe200078e00f7 */
[----:B------:R-:W2:Y:S04]  /*202060*/  LDL R246, [R1+0x8110] ;  /* 0x0081100001f67983 */ /* 0x000ea80000100800 */
[----:B------:R-:W2:Y:S04]  /*202070*/  LDL R247, [R1+0x8104] ;  /* 0x0081040001f77983 */ /* 0x000ea80000100800 */
[----:B------:R4:W-:Y:S02]  /*202080*/  LDGSTS.E [R4+0x1c00], desc[UR40][R6.64], P4 ;  /* 0x01c0000006047fae */ /* 0x0009e4000a1a1028 */
[----:B----4-:R-:W-:-:S02]  /*202090*/  IMAD.MOV.U32 R7, RZ, RZ, R228 ;  /* 0x000000ffff077224 */ /* 0x010fc400078e00e4 */
[----:B------:R-:W4:Y:S01]  /*2020a0*/  LDL R228, [R1+0x7f14] ;  /* 0x007f140001e47983 */ /* 0x000f220000100800 */
[----:B---3--:R-:W-:-:S03]  /*2020b0*/  MOV R6, R229 ;  /* 0x000000e500067202 */ /* 0x008fc60000000f00 */
[----:B------:R-:W3:Y:S04]  /*2020c0*/  LDL R229, [R1+0x7f20] ;  /* 0x007f200001e57983 */ /* 0x000ee80000100800 */
[----:B------:R1:W-:Y:S02]  /*2020d0*/  LDGSTS.E [R4+0x1c80], desc[UR40][R6.64], P1 ;  /* 0x01c8000006047fae */ /* 0x0003e400089a1028 */
[----:B-1----:R-:W-:Y:S02]  /*2020e0*/  MOV R7, R238 ;  /* 0x000000ee00077202 */ /* 0x002fe40000000f00 */
[----:B------:R-:W3:Y:S01]  /*2020f0*/  LDL R238, [R1+0x801c] ;  /* 0x00801c0001ee7983 */ /* 0x000ee20000100800 */
[----:B------:R-:W-:-:S03]  /*202100*/  IMAD.MOV.U32 R6, RZ, RZ, R239 ;  /* 0x000000ffff067224 */ /* 0x000fc600078e00ef */
[----:B------:R-:W4:Y:S04]  /*202110*/  LDL R239, [R1+0x8028] ;  /* 0x0080280001ef7983 */ /* 0x000f280000100800 */
[----:B------:R1:W-:Y:S02]  /*202120*/  LDGSTS.E [R4+0x1d00], desc[UR40][R6.64], P0 ;  /* 0x01d0000006047fae */ /* 0x0003e400081a1028 */
[----:B-1----:R-:W-:Y:S02]  /*202130*/  IMAD.MOV.U32 R7, RZ, RZ, R230 ;  /* 0x000000ffff077224 */ /* 0x002fe400078e00e6 */
[----:B------:R-:W4:Y:S01]  /*202140*/  LDL R230, [R1+0x7f04] ;  /* 0x007f040001e67983 */ /* 0x000f220000100800 */
[----:B------:R-:W-:-:S03]  /*202150*/  IMAD.MOV.U32 R6, RZ, RZ, R231 ;  /* 0x000000ffff067224 */ /* 0x000fc600078e00e7 */
[----:B------:R-:W4:Y:S04]  /*202160*/  LDL R231, [R1+0x7f10] ;  /* 0x007f100001e77983 */ /* 0x000f280000100800 */
[----:B------:R2:W-:Y:S02]  /*202170*/  LDGSTS.E [R4+0x1d80], desc[UR40][R6.64], P3 ;  /* 0x01d8000006047fae */ /* 0x0005e400099a1028 */
[----:B--2---:R-:W-:Y:S02]  /*202180*/  IMAD.MOV.U32 R7, RZ, RZ, R242 ;  /* 0x000000ffff077224 */ /* 0x004fe400078e00f2 */
[----:B------:R-:W2:Y:S01]  /*202190*/  LDL R242, [R1+0x8014] ;  /* 0x0080140001f27983 */ /* 0x000ea20000100800 */
[----:B------:R-:W-:-:S03]  /*2021a0*/  MOV R6, R243 ;  /* 0x000000f300067202 */ /* 0x000fc60000000f00 */
        /* <DEDUP_REMOVED lines=75> */
[----:B------:R3:W-:Y:S04]  /*202660*/  LDGSTS.E [R4+0x5d80], desc[UR40][R6.64], P3 ;  /* 0x05d8000006047fae */ /* 0x0007e800099a1028 */
[----:B------:R-:W2:Y:S01]  /*202670*/  LDL R230, [R1+0x69e4] ;  /* 0x0069e40001e67983 */ /* 0x000ea20000100800 */
[----:B---3--:R-:W-:-:S03]  /*202680*/  MOV R7, R238 ;  /* 0x000000ee00077202 */ /* 0x008fc60000000f00 */
[----:B------:R-:W3:Y:S01]  /*202690*/  LDL R238, [R1+0x68d4] ;  /* 0x0068d40001ee7983 */ /* 0x000ee20000100800 */
[----:B----4-:R-:W-:-:S03]  /*2026a0*/  IMAD.MOV.U32 R6, RZ, RZ, R239 ;  /* 0x000000ffff067224 */ /* 0x010fc600078e00ef */
[----:B------:R-:W4:Y:S04]  /*2026b0*/  LDL R239, [R1+0x68d8] ;  /* 0x0068d80001ef7983 */ /* 0x000f280000100800 */
[----:B------:R1:W-:Y:S02]  /*2026c0*/  LDGSTS.E [R4+0x6c00], desc[UR40][R6.64], P4 ;  /* 0x06c0000006047fae */ /* 0x0003e4000a1a1028 */
[----:B-1----:R-:W-:Y:S02]  /*2026d0*/  IMAD.MOV.U32 R6, RZ, RZ, R233 ;  /* 0x000000ffff067224 */ /* 0x002fe400078e00e9 */
[----:B------:R-:W-:Y:S01]  /*2026e0*/  IMAD.MOV.U32 R7, RZ, RZ, R232 ;  /* 0x000000ffff077224 */ /* 0x000fe200078e00e8 */
[----:B------:R-:W4:Y:S04]  /*2026f0*/  LDL R233, [R1+0x6ad8] ;  /* 0x006ad80001e97983 */ /* 0x000f280000100800 */
[----:B------:R2:W-:Y:S04]  /*202700*/  LDGSTS.E [R4+0x6c80], desc[UR40][R6.64], P1 ;  /* 0x06c8000006047fae */ /* 0x0005e800089a1028 */
[----:B------:R-:W4:Y:S01]  /*202710*/  LDL R232, [R1+0x6ad4] ;  /* 0x006ad40001e87983 */ /* 0x000f220000100800 */
[----:B--2---:R-:W-:-:S03]  /*202720*/  IMAD.MOV.U32 R7, RZ, RZ, R242 ;  /* 0x000000ffff077224 */ /* 0x004fc600078e00f2 */
[----:B------:R-:W2:Y:S01]  /*202730*/  LDL R242, [R1+0x68dc] ;  /* 0x0068dc0001f27983 */ /* 0x000ea20000100800 */
[----:B------:R-:W-:-:S03]  /*202740*/  MOV R6, R243 ;  /* 0x000000f300067202 */ /* 0x000fc60000000f00 */
        /* <DEDUP_REMOVED lines=446> */
[----:B----4-:R-:W-:-:S03]  /*204330*/  IMAD.MOV.U32 R6, RZ, RZ, R239 ;  /* 0x000000ffff067224 */ /* 0x010fc600078e00ef */
[----:B------:R-:W4:Y:S01]  /*204340*/  LDL.LU.64 R126, [R1+0x5af0] ;  /* 0x005af000017e7983 */ /* 0x000f220000300a00 */
[----:B---3--:R-:W-:-:S03]  /*204350*/  IMAD.MOV.U32 R7, RZ, RZ, R238 ;  /* 0x000000ffff077224 */ /* 0x008fc600078e00ee */
[----:B------:R-:W3:Y:S04]  /*204360*/  LDL.LU.64 R128, [R1+0x5ac8] ;  /* 0x005ac80001807983 */ /* 0x000ee80000300a00 */
[----:B------:R2:W-:Y:S04]  /*204370*/  LDGSTS.E [R4+0x1ad00], desc[UR40][R6.64], P0 ;  /* 0x1ad0000006047fae */ /* 0x0005e800081a1028 */
[----:B------:R-:W3:Y:S04]  /*204380*/  LDL.LU.64 R130, [R1+0x5ac0] ;  /* 0x005ac00001827983 */ /* 0x000ee80000300a00 */
[----:B------:R-:W3:Y:S01]  /*204390*/  LDL.LU.64 R132, [R1+0x5ab8] ;  /* 0x005ab80001847983 */ /* 0x000ee20000300a00 */
[----:B--2---:R-:W-:Y:S01]  /*2043a0*/  MOV R6, R243 ;  /* 0x000000f300067202 */ /* 0x004fe20000000f00 */
        /* <DEDUP_REMOVED lines=30> */
[----:B-1----:R-:W-:-:S03]  /*204590*/  IADD3 R7, P2, PT, R8, R241, RZ ;  /* 0x000000f108077210 */ /* 0x002fc60007f5e0ff */
        /* <DEDUP_REMOVED lines=150> */
[----:B----4-:R-:W-:-:S04]  /*204f00*/  IADD3 R125, P2, PT, R126, R241, RZ ;  /* 0x000000f17e7d7210 */ /* 0x010fc80007f5e0ff */
[----:B------:R-:W-:Y:S02]  /*204f10*/  IADD3.X R124, PT, PT, R127, R2, RZ, P2, !PT ;  /* 0x000000027f7c7210 */ /* 0x000fe400017fe4ff */
[----:B---3--:R-:W-:-:S05]  /*204f20*/  IADD3 R127, P2, PT, R128, R241, RZ ;  /* 0x000000f1807f7210 */ /* 0x008fca0007f5e0ff */
[----:B------:R-:W-:Y:S01]  /*204f30*/  IMAD.X R126, R129, 0x1, R2, P2 ;  /* 0x00000001817e7824 */ /* 0x000fe200010e0602 */
[----:B------:R-:W-:-:S05]  /*204f40*/  IADD3 R129, P2, PT, R130, R241, RZ ;  /* 0x000000f182817210 */ /* 0x000fca0007f5e0ff */
[----:B------:R-:W-:Y:S01]  /*204f50*/  IMAD.X R128, R131, 0x1, R2, P2 ;  /* 0x0000000183807824 */ /* 0x000fe200010e0602 */
[----:B------:R-:W-:-:S04]  /*204f60*/  IADD3 R131, P2, PT, R132, R241, RZ ;  /* 0x000000f184837210 */ /* 0x000fc80007f5e0ff */
[----:B------:R-:W-:Y:S02]  /*204f70*/  IADD3.X R130, PT, PT, R133, R2, RZ, P2, !PT ;  /* 0x0000000285827210 */ /* 0x000fe400017fe4ff */
[----:B--2---:R-:W-:-:S05]  /*204f80*/  IADD3 R133, P2, PT, R134, R241, RZ ;  /* 0x000000f186857210 */ /* 0x004fca0007f5e0ff */
        /* <DEDUP_REMOVED lines=71> */
[----:B------:R-:W-:Y:S01]  /*205400*/  IADD3 R205, P2, PT, R206, R241, RZ ;  /* 0x000000f1cecd7210 */ /* 0x000fe20007f5e0ff */
[----:B------:R-:W-:Y:S01]  /*205410*/  IMAD.MOV.U32 R210, RZ, RZ, R239 ;  /* 0x000000ffffd27224 */ /* 0x000fe200078e00ef */
[----:B------:R-:W-:Y:S01]  /*205420*/  MOV R211, R238 ;  /* 0x000000ee00d37202 */ /* 0x000fe20000000f00 */
        /* <DEDUP_REMOVED lines=14> */
[----:B------:R2:W-:Y:S04]  /*205510*/  STL.64 [R1+0x45e0], R210 ;  /* 0x0045e0d201007387 */ /* 0x0005e80000100a00 */
[----:B------:R-:W3:Y:S01]  /*205520*/  LDL.LU R213, [R1+0x1dbc] ;  /* 0x001dbc0001d57983 */ /* 0x000ee20000300800 */
[----:B-1----:R-:W-:Y:S01]  /*205530*/  MOV R2, R246 ;  /* 0x000000f600027202 */ /* 0x002fe20000000f00 */
[----:B------:R-:W-:Y:S02]  /*205540*/  IMAD.MOV.U32 R3, RZ, RZ, R247 ;  /* 0x000000ffff037224 */ /* 0x000fe400078e00f7 */
        /* <DEDUP_REMOVED lines=40> */
[----:B-1----:R-:W-:Y:S01]  /*2057d0*/  MOV R207, R211 ;  /* 0x000000d300cf7202 */ /* 0x002fe20000000f00 */
[----:B--2---:R-:W-:-:S02]  /*2057e0*/  IMAD.MOV.U32 R206, RZ, RZ, R210 ;  /* 0x000000ffffce7224 */ /* 0x004fc400078e00d2 */
[----:B----4-:R-:W-:Y:S02]  /*2057f0*/  IMAD.MOV.U32 R3, RZ, RZ, R236 ;  /* 0x000000ffff037224 */ /* 0x010fe400078e00ec */
[----:B------:R-:W2:Y:S01]  /*205800*/  LDL.LU R236, [R1+0x1cec] ;  /* 0x001cec0001ec7983 */ /* 0x000ea20000300800 */
[----:B------:R-:W-:-:S03]  /*205810*/  IMAD.MOV.U32 R2, RZ, RZ, R237 ;  /* 0x000000ffff027224 */ /* 0x000fc600078e00ed */
[----:B------:R-:W-:Y:S04]  /*205820*/  STL.64 [R1+0x4620], R206 ;  /* 0x004620ce01007387 */ /* 0x000fe80000100a00 */
[----:B------:R-:W2:Y:S04]  /*205830*/  LDL.LU R237, [R1+0x1cf0] ;  /* 0x001cf00001ed7983 */ /* 0x000ea80000300800 */
[----:B------:R1:W-:Y:S02]  /*205840*/  STL.64 [R1+0x4678], R2 ;  /* 0x0046780201007387 */ /* 0x0003e40000100a00 */
[----:B-1----:R-:W-:Y:S01]  /*205850*/  MOV R2, R235 ;  /* 0x000000eb00027202 */ /* 0x002fe20000000f00 */
[----:B------:R-:W-:-:S02]  /*205860*/  IMAD.MOV.U32 R3, RZ, RZ, R234 ;  /* 0x000000ffff037224 */ /* 0x000fc400078e00ea */
[----:B------:R-:W3:Y:S04]  /*205870*/  LDL.LU R234, [R1+0x1cf4] ;  /* 0x001cf40001ea7983 */ /* 0x000ee80000300800 */
[----:B------:R-:W3:Y:S01]  /*205880*/  LDL.LU R235, [R1+0x1cf8] ;  /* 0x001cf80001eb7983 */ /* 0x000ee20000300800 */
[----:B------:R-:W-:-:S03]  /*205890*/  IMAD.MOV.U32 R210, RZ, RZ, R217 ;  /* 0x000000ffffd27224 */ /* 0x000fc600078e00d9 */
[----:B------:R1:W-:Y:S01]  /*2058a0*/  STL.64 [R1+0x4670], R2 ;  /* 0x0046700201007387 */ /* 0x0003e20000100a00 */
[----:B------:R-:W-:Y:S01]  /*2058b0*/  IMAD.MOV.U32 R211, RZ, RZ, R216 ;  /* 0x000000ffffd37224 */ /* 0x000fe200078e00d8 */
[----:B------:R-:W-:Y:S01]  /*2058c0*/  MOV R206, R219 ;  /* 0x000000db00ce7202 */ /* 0x000fe20000000f00 */
[----:B------:R-:W-:Y:S02]  /*2058d0*/  IMAD.MOV.U32 R207, RZ, RZ, R218 ;  /* 0x000000ffffcf7224 */ /* 0x000fe400078e00da */
[----:B-1----:R-:W-:Y:S01]  /*2058e0*/  IMAD.MOV.U32 R2, RZ, RZ, R233 ;  /* 0x000000ffff027224 */ /* 0x002fe200078e00e9 */
[----:B------:R-:W-:Y:S02]  /*2058f0*/  MOV R3, R232 ;  /* 0x000000e800037202 */ /* 0x000fe40000000f00 */
[----:B------:R-:W4:Y:S04]  /*205900*/  LDL.LU R232, [R1+0x1cdc] ;  /* 0x001cdc0001e87983 */ /* 0x000f280000300800 */
[----:B------:R-:W4:Y:S04]  /*205910*/  LDL.LU R233, [R1+0x1ce0] ;  /* 0x001ce00001e97983 */ /* 0x000f280000300800 */
[----:B------:R1:W-:Y:S04]  /*205920*/  STL.64 [R1+0x4668], R2 ;  /* 0x0046680201007387 */ /* 0x0003e80000100a00 */
[----:B------:R-:W-:Y:S01]  /*205930*/  STL.64 [R1+0x4660], R210 ;  /* 0x004660d201007387 */ /* 0x000fe20000100a00 */
[----:B-1----:R-:W-:Y:S01]  /*205940*/  IMAD.MOV.U32 R2, RZ, RZ, R244 ;  /* 0x000000ffff027224 */ /* 0x002fe200078e00f4 */
[----:B------:R-:W-:-:S02]  /*205950*/  MOV R3, R245 ;  /* 0x000000f500037202 */ /* 0x000fc40000000f00 */
[----:B------:R-:W4:Y:S04]  /*205960*/  LDL.LU R245, [R1+0x1cc4] ;  /* 0x001cc40001f57983 */ /* 0x000f280000300800 */
[----:B------:R1:W-:Y:S04]  /*205970*/  STL.64 [R1+0x4698], R206 ;  /* 0x004698ce01007387 */ /* 0x0003e80000100a00 */
[----:B------:R-:W4:Y:S04]  /*205980*/  LDL.LU R244, [R1+0x1cc8] ;  /* 0x001cc80001f47983 */ /* 0x000f280000300800 */
[----:B------:R1:W-:Y:S02]  /*205990*/  STL.64 [R1+0x4690], R2 ;  /* 0x0046900201007387 */ /* 0x0003e40000100a00 */
[----:B-1----:R-:W-:Y:S01]  /*2059a0*/  MOV R206, R221 ;  /* 0x000000dd00ce7202 */ /* 0x002fe20000000f00 */
[----:B------:R-:W-:-:S02]  /*2059b0*/  IMAD.MOV.U32 R207, RZ, RZ, R220 ;  /* 0x000000ffffcf7224 */ /* 0x000fc400078e00dc */
[----:B------:R-:W-:Y:S02]  /*2059c0*/  IMAD.MOV.U32 R2, RZ, RZ, R250 ;  /* 0x000000ffff027224 */ /* 0x000fe400078e00fa */
[----:B------:R-:W-:Y:S02]  /*2059d0*/  IMAD.MOV.U32 R3, RZ, RZ, R251 ;  /* 0x000000ffff037224 */ /* 0x000fe400078e00fb */
[----:B------:R-:W4:Y:S01]  /*2059e0*/  LDL.LU R251, [R1+0x1ccc] ;  /* 0x001ccc0001fb7983 */ /* 0x000f220000300800 */
[----:B------:R-:W-:-:S03]  /*2059f0*/  IMAD.MOV.U32 R210, RZ, RZ, R225 ;  /* 0x000000ffffd27224 */ /* 0x000fc600078e00e1 */
[----:B------:R-:W4:Y:S01]  /*205a00*/  LDL.LU R250, [R1+0x1cd0] ;  /* 0x001cd00001fa7983 */ /* 0x000f220000300800 */
[----:B------:R-:W-:-:S03]  /*205a10*/  IMAD.MOV.U32 R211, RZ, RZ, R224 ;  /* 0x000000ffffd37224 */ /* 0x000fc600078e00e0 */
[----:B------:R1:W-:Y:S04]  /*205a20*/  STL.64 [R1+0x4688], R2 ;  /* 0x0046880201007387 */ /* 0x0003e80000100a00 */
[----:B------:R1:W-:Y:S02]  /*205a30*/  STL.64 [R1+0x4680], R206 ;  /* 0x004680ce01007387 */ /* 0x0003e40000100a00 */
[----:B-1----:R-:W-:Y:S01]  /*205a40*/  IMAD.MOV.U32 R2, RZ, RZ, R223 ;  /* 0x000000ffff027224 */ /* 0x002fe200078e00df */
[----:B------:R-:W-:Y:S02]  /*205a50*/  MOV R3, R222 ;  /* 0x000000de00037202 */ /* 0x000fe40000000f00 */
[----:B------:R-:W-:Y:S01]  /*205a60*/  MOV R206, R227 ;  /* 0x000000e300ce7202 */ /* 0x000fe20000000f00 */
[----:B------:R-:W-:-:S02]  /*205a70*/  IMAD.MOV.U32 R207, RZ, RZ, R226 ;  /* 0x000000ffffcf7224 */ /* 0x000fc400078e00e2 */
[----:B------:R1:W-:Y:S04]  /*205a80*/  STL.64 [R1+0x46d8], R2 ;  /* 0x0046d80201007387 */ /* 0x0003e80000100a00 */
[----:B------:R-:W-:Y:S01]  /*205a90*/  STL.64 [R1+0x46d0], R210 ;  /* 0x0046d0d201007387 */ /* 0x000fe20000100a00 */
[----:B------:R-:W-:Y:S01]  /*205aa0*/  IMAD.MOV.U32 R240, RZ, RZ, R239 ;  /* 0x000000fffff07224 */ /* 0x000fe200078e00ef */
[----:B-1----:R-:W-:Y:S01]  /*205ab0*/  MOV R3, R249 ;  /* 0x000000f900037202 */ /* 0x002fe20000000f00 */
[----:B------:R-:W-:Y:S01]  /*205ac0*/  IMAD.MOV.U32 R2, RZ, RZ, R248 ;  /* 0x000000ffff027224 */ /* 0x000fe200078e00f8 */
[----:B------:R-:W4:Y:S04]  /*205ad0*/  LDL.LU R249, [R1+0x1cd4] ;  /* 0x001cd40001f97983 */ /* 0x000f280000300800 */
[----:B------:R1:W-:Y:S01]  /*205ae0*/  STL.64 [R1+0x46c8], R206 ;  /* 0x0046c8ce01007387 */ /* 0x0003e20000100a00 */
[----:B------:R-:W-:Y:S01]  /*205af0*/  MOV R241, R238 ;  /* 0x000000ee00f17202 */ /* 0x000fe20000000f00 */
[----:B------:R-:W-:-:S02]  /*205b00*/  IMAD.MOV.U32 R239, RZ, RZ, R247 ;  /* 0x000000ffffef7224 */ /* 0x000fc400078e00f7 */
[----:B------:R-:W4:Y:S01]  /*205b10*/  LDL.LU R248, [R1+0x1cd8] ;  /* 0x001cd80001f87983 */ /* 0x000f220000300800 */
[----:B------:R-:W-:-:S03]  /*205b20*/  IMAD.MOV.U32 R238, RZ, RZ, R246 ;  /* 0x000000ffffee7224 */ /* 0x000fc600078e00f6 */
[----:B------:R1:W-:Y:S02]  /*205b30*/  STL.64 [R1+0x46c0], R2 ;  /* 0x0046c00201007387 */ /* 0x0003e40000100a00 */
[----:B-1----:R-:W-:Y:S02]  /*205b40*/  IMAD.MOV.U32 R206, RZ, RZ, R229 ;  /* 0x000000ffffce7224 */ /* 0x002fe400078e00e5 */
[----:B------:R-:W-:-:S05]  /*205b50*/  IMAD.MOV.U32 R207, RZ, RZ, R228 ;  /* 0x000000ffffcf7224 */ /* 0x000fca00078e00e4 */
[----:B------:R1:W-:Y:S04]  /*205b60*/  STL.64 [R1+0x46f8], R206 ;  /* 0x0046f8ce01007387 */ /* 0x0003e80000100a00 */
[----:B------:R-:W4:Y:S04]  /*205b70*/  LDL.LU R247, [R1+0x1cbc] ;  /* 0x001cbc0001f77983 */ /* 0x000f280000300800 */
[----:B------:R-:W4:Y:S01]  /*205b80*/  LDL.LU R246, [R1+0x1cc0] ;  /* 0x001cc00001f67983 */ /* 0x000f220000300800 */
[----:B------:R-:W-:Y:S01]  /*205b90*/  LOP3.LUT R243, R243, R242, RZ, 0x3c, !PT ;  /* 0x000000f2f3f37212 */ /* 0x000fe200078e3cff */
[----:B------:R-:W-:Y:S01]  /*205ba0*/  IMAD.MOV.U32 R3, RZ, RZ, R230 ;  /* 0x000000ffff037224 */ /* 0x000fe200078e00e6 */
[----:B------:R-:W-:-:S02]  /*205bb0*/  MOV R2, R231 ;  /* 0x000000e700027202 */ /* 0x000fc40000000f00 */
[----:B------:R-:W-:-:S03]  /*205bc0*/  LOP3.LUT R242, R243, R242, RZ, 0x3c, !PT ;  /* 0x000000f2f3f27212 */ /* 0x000fc600078e3cff */
[----:B------:R-:W-:Y:S01]  /*205bd0*/  STL.64 [R1+0x46f0], R2 ;  /* 0x0046f00201007387 */ /* 0x000fe20000100a00 */
[----:B------:R-:W-:-:S03]  /*205be0*/  LOP3.LUT R243, R243, R242, RZ, 0x3c, !PT ;  /* 0x000000f2f3f37212 */ /* 0x000fc600078e3cff */
        /* <DEDUP_REMOVED lines=8> */
[----:B------:R-:W-:Y:S01]  /*205c70*/  STL.64 [R1+0xac20], R238 ;  /* 0x00ac20ee01007387 */ /* 0x000fe20000100a00 */
[----:B--2---:R-:W-:-:S04]  /*205c80*/  LOP3.LUT R237, R237, R236, RZ, 0x3c, !PT ;  /* 0x000000eceded7212 */ /* 0x004fc800078e3cff */
[----:B------:R-:W-:-:S04]  /*205c90*/  LOP3.LUT R236, R237, R236, RZ, 0x3c, !PT ;  /* 0x000000ecedec7212 */ /* 0x000fc800078e3cff */
[----:B------:R-:W-:-:S05]  /*205ca0*/  LOP3.LUT R237, R237, R236, RZ, 0x3c, !PT ;  /* 0x000000eceded7212 */ /* 0x000fca00078e3cff */
[----:B------:R-:W-:Y:S01]  /*205cb0*/  STL.64 [R1+0x4710], R236 ;  /* 0x004710ec01007387 */ /* 0x000fe20000100a00 */
[----:B---3--:R-:W-:-:S04]  /*205cc0*/  LOP3.LUT R235, R235, R234, RZ, 0x3c, !PT ;  /* 0x000000eaebeb7212 */ /* 0x008fc800078e3cff */
[C---:B------:R-:W-:Y:S01]  /*205cd0*/  LOP3.LUT R234, R235.reuse, R234, RZ, 0x3c, !PT ;  /* 0x000000eaebea7212 */ /* 0x040fe200078e3cff */
[----:B------:R-:W-:Y:S03]  /*205ce0*/  STL.64 [R1+0xac28], R236 ;  /* 0x00ac28ec01007387 */ /* 0x000fe60000100a00 */
[----:B------:R-:W-:Y:S01]  /*205cf0*/  LOP3.LUT R235, R235, R234, RZ, 0x3c, !PT ;  /* 0x000000eaebeb7212 */ /* 0x000fe200078e3cff */
[----:B------:R-:W2:Y:S04]  /*205d00*/  LDL.LU R220, [R1+0x1cac] ;  /* 0x001cac0001dc7983 */ /* 0x000ea80000300800 */
[----:B------:R-:W2:Y:S04]  /*205d10*/  LDL.LU R221, [R1+0x1cb0] ;  /* 0x001cb00001dd7983 */ /* 0x000ea80000300800 */
[----:B------:R-:W3:Y:S04]  /*205d20*/  LDL.LU R218, [R1+0x1cb4] ;  /* 0x001cb40001da7983 */ /* 0x000ee80000300800 */
[----:B------:R-:W3:Y:S04]  /*205d30*/  LDL.LU R219, [R1+0x1cb8] ;  /* 0x001cb80001db7983 */ /* 0x000ee80000300800 */
[----:B------:R-:W-:Y:S04]  /*205d40*/  STL.64 [R1+0x4708], R234 ;  /* 0x004708ea01007387 */ /* 0x000fe80000100a00 */
[----:B------:R-:W-:Y:S04]  /*205d50*/  STL.64 [R1+0xac30], R234 ;  /* 0x00ac30ea01007387 */ /* 0x000fe80000100a00 */
[----:B------:R-:W3:Y:S01]  /*205d60*/  LDL.LU R216, [R1+0x1c9c] ;  /* 0x001c9c0001d87983 */ /* 0x000ee20000300800 */
[----:B----4-:R-:W-:-:S03]  /*205d70*/  LOP3.LUT R233, R233, R232, RZ, 0x3c, !PT ;  /* 0x000000e8e9e97212 */ /* 0x010fc600078e3cff */
[----:B------:R-:W4:Y:S01]  /*205d80*/  LDL.LU R217, [R1+0x1ca0] ;  /* 0x001ca00001d97983 */ /* 0x000f220000300800 */
[----:B------:R-:W-:-:S04]  /*205d90*/  LOP3.LUT R232, R233, R232, RZ, 0x3c, !PT ;  /* 0x000000e8e9e87212 */ /* 0x000fc800078e3cff */
[----:B------:R-:W-:Y:S01]  /*205da0*/  LOP3.LUT R233, R233, R232, RZ, 0x3c, !PT ;  /* 0x000000e8e9e97212 */ /* 0x000fe200078e3cff */
[----:B------:R-:W-:Y:S01]  /*205db0*/  IMAD.MOV.U32 R231, RZ, RZ, R245 ;  /* 0x000000ffffe77224 */ /* 0x000fe200078e00f5 */
[----:B------:R-:W-:Y:S02]  /*205dc0*/  MOV R230, R244 ;  /* 0x000000f400e67202 */ /* 0x000fe40000000f00 */
[----:B------:R-:W-:Y:S02]  /*205dd0*/  MOV R229, R251 ;  /* 0x000000fb00e57202 */ /* 0x000fe40000000f00 */
[----:B------:R-:W4:Y:S01]  /*205de0*/  LDL.LU R251, [R1+0x1c84] ;  /* 0x001c840001fb7983 */ /* 0x000f220000300800 */
[----:B------:R-:W-:-:S03]  /*205df0*/  IMAD.MOV.U32 R228, RZ, RZ, R250 ;  /* 0x000000ffffe47224 */ /* 0x000fc600078e00fa */
[----:B------:R-:W4:Y:S01]  /*205e00*/  LDL.LU R250, [R1+0x1c88] ;  /* 0x001c880001fa7983 */ /* 0x000f220000300800 */
[----:B------:R-:W-:-:S03]  /*205e10*/  IMAD.MOV.U32 R227, RZ, RZ, R249 ;  /* 0x000000ffffe37224 */ /* 0x000fc600078e00f9 */
[----:B------:R-:W4:Y:S01]  /*205e20*/  LDL.LU R249, [R1+0x1c8c] ;  /* 0x001c8c0001f97983 */ /* 0x000f220000300800 */
[----:B------:R-:W-:-:S03]  /*205e30*/  IMAD.MOV.U32 R226, RZ, RZ, R248 ;  /* 0x000000ffffe27224 */ /* 0x000fc600078e00f8 */
[----:B------:R-:W4:Y:S04]  /*205e40*/  LDL.LU R248, [R1+0x1c90] ;  /* 0x001c900001f87983 */ /* 0x000f280000300800 */
[----:B------:R-:W-:Y:S04]  /*205e50*/  STL.64 [R1+0x4700], R232 ;  /* 0x004700e801007387 */ /* 0x000fe80000100a00 */
[----:B------:R-:W-:Y:S01]  /*205e60*/  STL.64 [R1+0xac38], R232 ;  /* 0x00ac38e801007387 */ /* 0x000fe20000100a00 */
        /* <DEDUP_REMOVED lines=8> */
[----:B------:R-:W-:Y:S04]  /*205ef0*/  STL.64 [R1+0x4738], R230 ;  /* 0x004738e601007387 */ /* 0x000fe80000100a00 */
[----:B------:R-:W-:Y:S04]  /*205f00*/  STL.64 [R1+0xac40], R230 ;  /* 0x00ac40e601007387 */ /* 0x000fe80000100a00 */
        /* <DEDUP_REMOVED lines=8> */
[----:B-1----:R-:W4:Y:S04]  /*205f90*/  LDL.LU R207, [R1+0x1c60] ;  /* 0x001c600001cf7983 */ /* 0x002f280000300800 */
        /* <DEDUP_REMOVED lines=10> */
[----:B---3--:R-:W-:Y:S02]  /*206040*/  LOP3.LUT R219, R219, R218, RZ, 0x3c, !PT ;  /* 0x000000dadbdb7212 */ /* 0x008fe400078e3cff */
[----:B------:R-:W-:Y:S02]  /*206050*/  LOP3.LUT R221, R221, R220, RZ, 0x3c, !PT ;  /* 0x000000dcdddd7212 */ /* 0x000fe400078e3cff */
[----:B------:R-:W-:-:S04]  /*206060*/  LOP3.LUT R218, R219, R218, RZ, 0x3c, !PT ;  /* 0x000000dadbda7212 */ /* 0x000fc800078e3cff */
[----:B------:R-:W-:Y:S02]  /*206070*/  LOP3.LUT R219, R219, R218, RZ, 0x3c, !PT ;  /* 0x000000dadbdb7212 */ /* 0x000fe400078e3cff */
[----:B----4-:R-:W-:-:S04]  /*206080*/  LOP3.LUT R217, R217, R216, RZ, 0x3c, !PT ;  /* 0x000000d8d9d97212 */ /* 0x010fc800078e3cff */
        /* <DEDUP_REMOVED lines=27> */
[----:B------:R-:W-:Y:S01]  /*206240*/  VIADD R5, R209, UR10 ;  /* 0x0000000ad1057c36 */ /* 0x000fe20008000000 */
[----:B------:R-:W-:Y:S02]  /*206250*/  LOP3.LUT R12, R13, R12, RZ, 0x3c, !PT ;  /* 0x0000000c0d0c7212 */ /* 0x000fe400078e3cff */
[----:B------:R-:W-:Y:S01]  /*206260*/  LOP3.LUT R21, R21, R20, RZ, 0x3c, !PT ;  /* 0x0000001415157212 */ /* 0x000fe200078e3cff */
[----:B------:R-:W-:Y:S01]  /*206270*/  IMAD.MOV.U32 R206, RZ, RZ, R207 ;  /* 0x000000ffffce7224 */ /* 0x000fe200078e00cf */
[----:B------:R-:W-:-:S02]  /*206280*/  MOV R207, R208 ;  /* 0x000000d000cf7202 */ /* 0x000fc40000000f00 */
        /* <DEDUP_REMOVED lines=397> */
[----:B------:R-:W-:Y:S04]  /*207b60*/  STL.64 [R1+0x5980], R192 ;  /* 0x005980c001007387 */ /* 0x000fe80000100a00 */
[----:B------:R-:W-:Y:S04]  /*207b70*/  STL.64 [R1+0x5978], R194 ;  /* 0x005978c201007387 */ /* 0x000fe80000100a00 */
[----:B------:R-:W-:Y:S04]  /*207b80*/  STL.64 [R1+0x5970], R196 ;  /* 0x005970c401007387 */ /* 0x000fe80000100a00 */
[----:B------:R-:W-:Y:S04]  /*207b90*/  STL.64 [R1+0x5968], R198 ;  /* 0x005968c601007387 */ /* 0x000fe80000100a00 */
        /* <DEDUP_REMOVED lines=11> */
[----:B------:R-:W-:-:S03]  /*207c50*/  LOP3.LUT R205, R205, R204, RZ, 0x3c, !PT ;  /* 0x000000cccdcd7212 */ /* 0x000fc600078e3cff */
[----:B----4-:R-:W-:Y:S04]  /*207c60*/  LDGSTS.E [R4+0x1cc80], desc[UR40][R244.64], P1 ;  /* 0x1cc80000f4047fae */ /* 0x010fe800089a1028 */
[----:B--2---:R-:W-:Y:S04]  /*207c70*/  LDGSTS.E [R4+0x1cd00], desc[UR40][R246.64], P0 ;  /* 0x1cd00000f6047fae */ /* 0x004fe800081a1028 */
[----:B---3--:R-:W-:Y:S04]  /*207c80*/  LDGSTS.E [R4+0x1cd80], desc[UR40][R248.64], P3 ;  /* 0x1cd80000f8047fae */ /* 0x008fe800099a1028 */
[----:B------:R-:W2:Y:S04]  /*207c90*/  LDL.LU.64 R244, [R1+0xac98] ;  /* 0x00ac980001f47983 */ /* 0x000ea80000300a00 */
[----:B------:R-:W-:Y:S04]  /*207ca0*/  STL.64 [R1+0x5958], R202 ;  /* 0x005958ca01007387 */ /* 0x000fe80000100a00 */
[----:B------:R-:W3:Y:S04]  /*207cb0*/  LDL.LU.64 R246, [R1+0xac90] ;  /* 0x00ac900001f67983 */ /* 0x000ee80000300a00 */
[----:B------:R-:W-:Y:S04]  /*207cc0*/  STL.64 [R1+0x5950], R204 ;  /* 0x005950cc01007387 */ /* 0x000fe80000100a00 */
        /* <DEDUP_REMOVED lines=65> */
[----:B----4-:R-:W-:Y:S04]  /*2080e0*/  LDGSTS.E [R4+0x25c80], desc[UR40][R248.64], P1 ;  /* 0x25c80000f8047fae */ /* 0x010fe800089a1028 */
[----:B---3--:R-:W-:Y:S04]  /*2080f0*/  LDGSTS.E [R4+0x25d00], desc[UR40][R246.64], P0 ;  /* 0x25d00000f6047fae */ /* 0x008fe800081a1028 */
[----:B------:R-:W3:Y:S04]  /*208100*/  LDL R251, [R1+0x83fc] ;  /* 0x0083fc0001fb7983 */ /* 0x000ee80000100800 */
[----:B------:R-:W4:Y:S04]  /*208110*/  LDL R250, [R1+0x8408] ;  /* 0x0084080001fa7983 */ /* 0x000f280000100800 */
        /* <DEDUP_REMOVED lines=126> */
[----:B------:R-:W-:Y:S01]  /*208900*/  LDGSTS.E [R4+0x3dd80], desc[UR40][R188.64], P3 ;  /* 0x3dd80000bc047fae */ /* 0x000fe200099a1028 */
[----:B----4-:R-:W-:-:S03]  /*208910*/  IMAD.MOV.U32 R6, RZ, RZ, R250 ;  /* 0x000000ffff067224 */ /* 0x010fc600078e00fa */
[----:B------:R-:W-:Y:S01]  /*208920*/  LDGSTS.E [R4+0x3ec00], desc[UR40][R190.64], P4 ;  /* 0x3ec00000be047fae */ /* 0x000fe2000a1a1028 */
[----:B---3--:R-:W-:-:S03]  /*208930*/  MOV R7, R251 ;  /* 0x000000fb00077202 */ /* 0x008fc60000000f00 */
        /* <DEDUP_REMOVED lines=9> */
[----:B------:R2:W-:Y:S02]  /*2089d0*/  LDGSTS.E [R5+0xe00], desc[UR40][R6.64], P4 ;  /* 0x00e0000006057fae */ /* 0x0005e4000a1a1028 */
[----:B--2---:R-:W-:-:S02]  /*2089e0*/  IMAD.MOV.U32 R6, RZ, RZ, R248 ;  /* 0x000000ffff067224 */ /* 0x004fc400078e00f8 */
[----:B------:R-:W-:Y:S01]  /*2089f0*/  IMAD.MOV.U32 R7, RZ, RZ, R249 ;  /* 0x000000ffff077224 */ /* 0x000fe200078e00f9 */
[----:B------:R-:W2:Y:S04]  /*208a00*/  LDL R248, [R1+0x8000] ;  /* 0x0080000001f87983 */ /* 0x000ea80000100800 */
[----:B------:R-:W2:Y:S04]  /*208a10*/  LDL R249, [R1+0x7ff4] ;  /* 0x007ff40001f97983 */ /* 0x000ea80000100800 */
[----:B------:R1:W-:Y:S02]  /*208a20*/  LDGSTS.E [R5+0xe80], desc[UR40][R6.64], P1 ;  /* 0x00e8000006057fae */ /* 0x0003e400089a1028 */
[----:B-1----:R-:W-:-:S02]  /*208a30*/  IMAD.MOV.U32 R7, RZ, RZ, R247 ;  /* 0x000000ffff077224 */ /* 0x002fc400078e00f7 */
[----:B------:R-:W2:Y:S01]  /*208a40*/  LDL R247, [R1+0x7fec] ;  /* 0x007fec0001f77983 */ /* 0x000ea20000100800 */
[----:B------:R-:W-:-:S03]  /*208a50*/  MOV R6, R246 ;  /* 0x000000f600067202 */ /* 0x000fc60000000f00 */
        /* <DEDUP_REMOVED lines=32> */
[----:B-1----:R-:W-:-:S02]  /*208c60*/  MOV R7, R9 ;  /* 0x0000000900077202 */ /* 0x002fc40000000f00 */
[----:B------:R-:W2:Y:S01]  /*208c70*/  LDL R9, [R1+0x7df4] ;  /* 0x007df40001097983 */ /* 0x000ea20000100800 */
[----:B------:R-:W-:-:S03]  /*208c80*/  IMAD.MOV.U32 R6, RZ, RZ, R8 ;  /* 0x000000ffff067224 */ /* 0x000fc600078e0008 */
[----:B------:R-:W2:Y:S04]  /*208c90*/  LDL R8, [R1+0x7e00] ;  /* 0x007e000001087983 */ /* 0x000ea80000100800 */
[----:B------:R1:W-:Y:S02]  /*208ca0*/  LDGSTS.E [R5+0x2e80], desc[UR40][R6.64], P1 ;  /* 0x02e8000006057fae */ /* 0x0003e400089a1028 */
[----:B-1----:R-:W-:Y:S02]  /*208cb0*/  IMAD.MOV.U32 R6, RZ, RZ, R206 ;  /* 0x000000ffff067224 */ /* 0x002fe400078e00ce */
        /* <DEDUP_REMOVED lines=30> */
[----:B---3--:R-:W-:Y:S01]  /*208ea0*/  IMAD.MOV.U32 R7, RZ, RZ, R251 ;  /* 0x000000ffff077224 */ /* 0x008fe200078e00fb */
[----:B------:R-:W3:Y:S04]  /*208eb0*/  LDL R250, [R1+0x68f0] ;  /* 0x0068f00001fa7983 */ /* 0x000ee80000100800 */
[----:B------:R-:W4:Y:S04]  /*208ec0*/  LDL R251, [R1+0x68ec] ;  /* 0x0068ec0001fb7983 */ /* 0x000f280000100800 */
[----:B------:R2:W-:Y:S02]  /*208ed0*/  LDGSTS.E [R5+0x4e00], desc[UR40][R6.64], P4 ;  /* 0x04e0000006057fae */ /* 0x0005e4000a1a1028 */
[----:B--2---:R-:W-:Y:S01]  /*208ee0*/  MOV R6, R248 ;  /* 0x000000f800067202 */ /* 0x004fe20000000f00 */
        /* <DEDUP_REMOVED lines=40> */
[----:B------:R-:W2:Y:S01]  /*209170*/  LDL R9, [R1+0x6af4] ;  /* 0x006af40001097983 */ /* 0x000ea20000100800 */
[----:B------:R-:W-:-:S03]  /*209180*/  IMAD.MOV.U32 R6, RZ, RZ, R8 ;  /* 0x000000ffff067224 */ /* 0x000fc600078e0008 */
        /* <DEDUP_REMOVED lines=32> */
[----:B---3--:R-:W-:Y:S01]  /*209390*/  MOV R6, R250 ;  /* 0x000000fa00067202 */ /* 0x008fe20000000f00 */
[----:B----4-:R-:W-:Y:S01]  /*2093a0*/  IMAD.MOV.U32 R7, RZ, RZ, R251 ;  /* 0x000000ffff077224 */ /* 0x010fe200078e00fb */
[----:B------:R-:W3:Y:S04]  /*2093b0*/  LDL R250, [R1+0x6cf0] ;  /* 0x006cf00001fa7983 */ /* 0x000ee80000100800 */
[----:B------:R-:W4:Y:S04]  /*2093c0*/  LDL R251, [R1+0x6cec] ;  /* 0x006cec0001fb7983 */ /* 0x000f280000100800 */
[----:B------:R2:W-:Y:S02]  /*2093d0*/  LDGSTS.E [R5+0x8e00], desc[UR40][R6.64], P4 ;  /* 0x08e0000006057fae */ /* 0x0005e4000a1a1028 */
[----:B--2---:R-:W-:Y:S01]  /*2093e0*/  IMAD.MOV.U32 R6, RZ, RZ, R248 ;  /* 0x000000ffff067224 */ /* 0x004fe200078e00f8 */
        /* <DEDUP_REMOVED lines=74> */
[----:B---3--:R-:W-:Y:S01]  /*209890*/  IMAD.MOV.U32 R6, RZ, RZ, R250 ;  /* 0x000000ffff067224 */ /* 0x008fe200078e00fa */
[----:B----4-:R-:W-:Y:S01]  /*2098a0*/  MOV R7, R251 ;  /* 0x000000fb00077202 */ /* 0x010fe20000000f00 */
[----:B------:R-:W3:Y:S04]  /*2098b0*/  LDL R250, [R1+0x70f8] ;  /* 0x0070f80001fa7983 */ /* 0x000ee80000100800 */
[----:B------:R-:W4:Y:S04]  /*2098c0*/  LDL R251, [R1+0x70f4] ;  /* 0x0070f40001fb7983 */ /* 0x000f280000100800 */
        /* <DEDUP_REMOVED lines=77> */
[----:B----4-:R-:W-:Y:S01]  /*209da0*/  IMAD.MOV.U32 R7, RZ, RZ, R251 ;  /* 0x000000ffff077224 */ /* 0x010fe200078e00fb */
        /* <DEDUP_REMOVED lines=110> */
[----:B-1----:R-:W-:Y:S02]  /*20a490*/  IMAD.MOV.U32 R7, RZ, RZ, R8 ;  /* 0x000000ffff077224 */ /* 0x002fe400078e0008 */
[----:B------:R-:W2:Y:S04]  /*20a4a0*/  LDL.LU.64 R8, [R1+0x6468] ;  /* 0x0064680001087983 */ /* 0x000ea80000300a00 */
[----:B------:R-:W2:Y:S01]  /*20a4b0*/  LDL.LU.64 R10, [R1+0x6460] ;  /* 0x00646000010a7983 */ /* 0x000ea20000300a00 */
[----:B------:R-:W-:-:S03]  /*20a4c0*/  MOV R6, R209 ;  /* 0x000000d100067202 */ /* 0x000fc60000000f00 */
        /* <DEDUP_REMOVED lines=12> */
[----:B------:R-:W-:-:S05]  /*20a590*/  IMAD.MOV.U32 R7, RZ, RZ, R207 ;  /* 0x000000ffff077224 */ /* 0x000fca00078e00cf */
[----:B------:R1:W-:Y:S02]  /*20a5a0*/  LDGSTS.E [R5+0x16f80], desc[UR40][R6.64], P3 ;  /* 0x16f8000006057fae */ /* 0x0003e400099a1028 */
[----:B-1----:R-:W-:Y:S01]  /*20a5b0*/  MOV R6, R213 ;  /* 0x000000d500067202 */ /* 0x002fe20000000f00 */
[----:B------:R-:W-:-:S05]  /*20a5c0*/  IMAD.MOV.U32 R7, RZ, RZ, R214 ;  /* 0x000000ffff077224 */ /* 0x000fca00078e00d6 */
[----:B------:R1:W-:Y:S02]  /*20a5d0*/  LDGSTS.E [R5+0x17e00], desc[UR40][R6.64], P4 ;  /* 0x17e0000006057fae */ /* 0x0003e4000a1a1028 */
[----:B-1----:R-:W-:Y:S01]  /*20a5e0*/  MOV R7, R212 ;  /* 0x000000d400077202 */ /* 0x002fe20000000f00 */
[----:B------:R-:W-:-:S05]  /*20a5f0*/  IMAD.MOV.U32 R6, RZ, RZ, R211 ;  /* 0x000000ffff067224 */ /* 0x000fca00078e00d3 */
[----:B------:R1:W-:Y:S02]  /*20a600*/  LDGSTS.E [R5+0x17e80], desc[UR40][R6.64], P1 ;  /* 0x17e8000006057fae */ /* 0x0003e400089a1028 */
[----:B-1----:R-:W-:Y:S02]  /*20a610*/  IMAD.MOV.U32 R7, RZ, RZ, R210 ;  /* 0x000000ffff077224 */ /* 0x002fe400078e00d2 */
[----:B------:R-:W-:-:S05]  /*20a620*/  IMAD.MOV.U32 R6, RZ, RZ, R245 ;  /* 0x000000ffff067224 */ /* 0x000fca00078e00f5 */
[----:B------:R1:W-:Y:S02]  /*20a630*/  LDGSTS.E [R5+0x17f00], desc[UR40][R6.64], P0 ;  /* 0x17f0000006057fae */ /* 0x0003e400081a1028 */
[----:B-1----:R-:W-:Y:S01]  /*20a640*/  IMAD.MOV.U32 R7, RZ, RZ, R244 ;  /* 0x000000ffff077224 */ /* 0x002fe200078e00f4 */
[----:B----4-:R-:W-:-:S05]  /*20a650*/  MOV R6, R251 ;  /* 0x000000fb00067202 */ /* 0x010fca0000000f00 */
[----:B------:R3:W-:Y:S02]  /*20a660*/  LDGSTS.E [R5+0x17f80], desc[UR40][R6.64], P3 ;  /* 0x17f8000006057fae */ /* 0x0007e400099a1028 */
[----:B---3--:R-:W-:Y:S01]  /*20a670*/  MOV R7, R250 ;  /* 0x000000fa00077202 */ /* 0x008fe20000000f00 */
[----:B--2---:R-:W-:-:S05]  /*20a680*/  IMAD.MOV.U32 R6, RZ, RZ, R249 ;  /* 0x000000ffff067224 */ /* 0x004fca00078e00f9 */
        /* <DEDUP_REMOVED lines=46> */
[----:B-1----:R-:W-:-:S05]  /*20a970*/  IADD3 R6, P2, PT, R8, R241, RZ ;  /* 0x000000f108067210 */ /* 0x002fca0007f5e0ff */
[----:B------:R-:W-:Y:S01]  /*20a980*/  IMAD.X R4, R9, 0x1, R2, P2 ;  /* 0x0000000109047824 */ /* 0x000fe200010e0602 */
[----:B------:R-:W-:-:S04]  /*20a990*/  IADD3 R8, P2, PT, R10, R241, RZ ;  /* 0x000000f10a087210 */ /* 0x000fc80007f5e0ff */
[----:B------:R1:W-:Y:S01]  /*20a9a0*/  STL.64 [R1+0xab58], R4 ;  /* 0x00ab580401007387 */ /* 0x0003e20000100a00 */
[----:B------:R-:W-:-:S03]  /*20a9b0*/  IMAD.X R7, R11, 0x1, R2, P2 ;  /* 0x000000010b077824 */ /* 0x000fc600010e0602 */
[----:B------:R-:W2:Y:S04]  /*20a9c0*/  LDL.LU.64 R26, [R1+0x6360] ;  /* 0x00636000011a7983 */ /* 0x000ea80000300a00 */
[----:B------:R-:W-:Y:S04]  /*20a9d0*/  STL.64 [R1+0xab60], R6 ;  /* 0x00ab600601007387 */ /* 0x000fe80000100a00 */
[----:B-1----:R-:W3:Y:S01]  /*20a9e0*/  LDL.LU.64 R4, [R1+0x6358] ;  /* 0x0063580001047983 */ /* 0x002ee20000300a00 */
[----:B------:R-:W-:-:S03]  /*20a9f0*/  IADD3 R10, P2, PT, R12, R241, RZ ;  /* 0x000000f10c0a7210 */ /* 0x000fc60007f5e0ff */
[----:B------:R-:W4:Y:S01]  /*20aa00*/  LDL.LU.64 R30, [R1+0x6350] ;  /* 0x00635000011e7983 */ /* 0x000f220000300a00 */
[----:B------:R-:W-:Y:S02]  /*20aa10*/  IADD3.X R9, PT, PT, R13, R2, RZ, P2, !PT ;  /* 0x000000020d097210 */ /* 0x000fe400017fe4ff */
[----:B------:R-:W-:-:S03]  /*20aa20*/  IADD3 R12, P2, PT, R14, R241, RZ ;  /* 0x000000f10e0c7210 */ /* 0x000fc60007f5e0ff */
[----:B------:R-:W-:Y:S02]  /*20aa30*/  STL.64 [R1+0xab68], R8 ;  /* 0x00ab680801007387 */ /* 0x000fe40000100a00 */
[----:B------:R-:W-:Y:S02]  /*20aa40*/  IMAD.X R11, R15, 0x1, R2, P2 ;  /* 0x000000010f0b7824 */ /* 0x000fe400010e0602 */
[----:B------:R-:W4:Y:S01]  /*20aa50*/  LDL.LU.64 R32, [R1+0x62e8] ;  /* 0x0062e80001207983 */ /* 0x000f220000300a00 */
[----:B------:R-:W-:-:S03]  /*20aa60*/  IADD3 R14, P2, PT, R16, R241, RZ ;  /* 0x000000f1100e7210 */ /* 0x000fc60007f5e0ff */
[----:B------:R-:W-:Y:S04]  /*20aa70*/  STL.64 [R1+0xab70], R10 ;  /* 0x00ab700a01007387 */ /* 0x000fe80000100a00 */
[----:B------:R-:W4:Y:S01]  /*20aa80*/  LDL.LU.64 R34, [R1+0x6040] ;  /* 0x0060400001227983 */ /* 0x000f220000300a00 */
[----:B------:R-:W-:Y:S01]  /*20aa90*/  IMAD.X R13, R17, 0x1, R2, P2 ;  /* 0x00000001110d7824 */ /* 0x000fe200010e0602 */
[----:B------:R-:W-:Y:S02]  /*20aaa0*/  IADD3 R16, P2, PT, R18, R241, RZ ;  /* 0x000000f112107210 */ /* 0x000fe40007f5e0ff */
[----:B------:R-:W4:Y:S02]  /*20aab0*/  LDL.LU.64 R36, [R1+0x6038] ;  /* 0x0060380001247983 */ /* 0x000f240000300a00 */
[----:B------:R-:W-:-:S02]  /*20aac0*/  IADD3.X R15, PT, PT, R19, R2, RZ, P2, !PT ;  /* 0x00000002130f7210 */ /* 0x000fc400017fe4ff */
[----:B------:R1:W-:Y:S01]  /*20aad0*/  STL.64 [R1+0xab78], R12 ;  /* 0x00ab780c01007387 */ /* 0x0003e20000100a00 */
[----:B------:R-:W-:-:S03]  /*20aae0*/  IADD3 R18, P2, PT, R20, R241, RZ ;  /* 0x000000f114127210 */ /* 0x000fc60007f5e0ff */
[----:B-1----:R-:W4:Y:S04]  /*20aaf0*/  LDL.LU.64 R12, [R1+0x6030] ;  /* 0x00603000010c7983 */ /* 0x002f280000300a00 */
[----:B------:R-:W-:Y:S04]  /*20ab00*/  STL.64 [R1+0xab80], R14 ;  /* 0x00ab800e01007387 */ /* 0x000fe80000100a00 */
[----:B------:R-:W4:Y:S01]  /*20ab10*/  LDL.LU.64 R40, [R1+0x5fe8] ;  /* 0x005fe80001287983 */ /* 0x000f220000300a00 */
[----:B------:R-:W-:Y:S01]  /*20ab20*/  IMAD.X R17, R21, 0x1, R2, P2 ;  /* 0x0000000115117824 */ /* 0x000fe200010e0602 */
[----:B------:R-:W-:-:S02]  /*20ab30*/  IADD3 R20, P2, PT, R22, R241, RZ ;  /* 0x000000f116147210 */ /* 0x000fc40007f5e0ff */
[----:B------:R-:W4:Y:S04]  /*20ab40*/  LDL.LU.64 R10, [R1+0x5fe0] ;  /* 0x005fe000010a7983 */ /* 0x000f280000300a00 */
[----:B------:R1:W-:Y:S01]  /*20ab50*/  STL.64 [R1+0xab88], R16 ;  /* 0x00ab881001007387 */ /* 0x0003e20000100a00 */
[----:B------:R-:W-:Y:S01]  /*20ab60*/  IMAD.X R19, R23, 0x1, R2, P2 ;  /* 0x0000000117137824 */ /* 0x000fe200010e0602 */
[----:B------:R-:W-:Y:S02]  /*20ab70*/  IADD3 R22, P2, PT, R24, R241, RZ ;  /* 0x000000f118167210 */ /* 0x000fe40007f5e0ff */
[----:B------:R-:W4:Y:S02]  /*20ab80*/  LDL.LU.64 R8, [R1+0x5fd8] ;  /* 0x005fd80001087983 */ /* 0x000f240000300a00 */
[----:B------:R-:W-:-:S02]  /*20ab90*/  IADD3.X R21, PT, PT, R25, R2, RZ, P2, !PT ;  /* 0x0000000219157210 */ /* 0x000fc400017fe4ff */
[----:B------:R-:W4:Y:S04]  /*20aba0*/  LDL.LU.64 R6, [R1+0x5fd0] ;  /* 0x005fd00001067983 */ /* 0x000f280000300a00 */
[----:B------:R-:W4:Y:S01]  /*20abb0*/  LDL.LU.64 R48, [R1+0x5f88] ;  /* 0x005f880001307983 */ /* 0x000f220000300a00 */
[----:B--2---:R-:W-:-:S05]  /*20abc0*/  IADD3 R24, P2, PT, R26, R241, RZ ;  /* 0x000000f11a187210 */ /* 0x004fca0007f5e0ff */
[----:B------:R-:W-:Y:S01]  /*20abd0*/  IMAD.X R23, R27, 0x1, R2, P2 ;  /* 0x000000011b177824 */ /* 0x000fe200010e0602 */
[----:B---3--:R-:W-:-:S05]  /*20abe0*/  IADD3 R26, P2, PT, R4, R241, RZ ;  /* 0x000000f1041a7210 */ /* 0x008fca0007f5e0ff */
[----:B------:R-:W-:Y:S02]  /*20abf0*/  IMAD.X R25, R5, 0x1, R2, P2 ;  /* 0x0000000105197824 */ /* 0x000fe400010e0602 */
[----:B------:R-:W2:Y:S01]  /*20ac00*/  LDL.LU.64 R4, [R1+0x5f80] ;  /* 0x005f800001047983 */ /* 0x000ea20000300a00 */
[----:B----4-:R-:W-:-:S03]  /*20ac10*/  IADD3 R28, P2, PT, R30, R241, RZ ;  /* 0x000000f11e1c7210 */ /* 0x010fc60007f5e0ff */
[----:B------:R-:W3:Y:S01]  /*20ac20*/  LDL.LU.64 R52, [R1+0x5f78] ;  /* 0x005f780001347983 */ /* 0x000ee20000300a00 */
[----:B------:R-:W-:Y:S02]  /*20ac30*/  IADD3.X R27, PT, PT, R31, R2, RZ, P2, !PT ;  /* 0x000000021f1b7210 */ /* 0x000fe400017fe4ff */
[-C--:B------:R-:W-:Y:S01]  /*20ac40*/  IADD3 R30, P2, PT, R32, R241.reuse, RZ ;  /* 0x000000f1201e7210 */ /* 0x080fe20007f5e0ff */
[----:B------:R-:W4:Y:S04]  /*20ac50*/  LDL.LU.64 R54, [R1+0x5f70] ;  /* 0x005f700001367983 */ /* 0x000f280000300a00 */
[----:B------:R-:W-:Y:S01]  /*20ac60*/  IMAD.X R29, R33, 0x1, R2, P2 ;  /* 0x00000001211d7824 */ /* 0x000fe200010e0602 */
[----:B-1----:R-:W4:Y:S01]  /*20ac70*/  LDL.LU.64 R16, [R1+0x5f28] ;  /* 0x005f280001107983 */ /* 0x002f220000300a00 */
[----:B------:R-:W-:-:S03]  /*20ac80*/  IADD3 R32, P2, PT, R34, R241, RZ ;  /* 0x000000f122207210 */ /* 0x000fc60007f5e0ff */
[----:B------:R-:W4:Y:S02]  /*20ac90*/  LDL.LU.64 R14, [R1+0x5f20] ;  /* 0x005f2000010e7983 */ /* 0x000f240000300a00 */
[----:B------:R-:W-:Y:S01]  /*20aca0*/  IMAD.X R31, R35, 0x1, R2, P2 ;  /* 0x00000001231f7824 */ /* 0x000fe200010e0602 */
[----:B------:R-:W-:-:S04]  /*20acb0*/  IADD3 R34, P2, PT, R36, R241, RZ ;  /* 0x000000f124227210 */ /* 0x000fc80007f5e0ff */
[----:B------:R-:W-:Y:S02]  /*20acc0*/  IADD3.X R33, PT, PT, R37, R2, RZ, P2, !PT ;  /* 0x0000000225217210 */ /* 0x000fe400017fe4ff */
[----:B------:R-:W-:-:S05]  /*20acd0*/  IADD3 R36, P2, PT, R12, R241, RZ ;  /* 0x000000f10c247210 */ /* 0x000fca0007f5e0ff */
[----:B------:R-:W-:Y:S02]  /*20ace0*/  IMAD.X R35, R13, 0x1, R2, P2 ;  /* 0x000000010d237824 */ /* 0x000fe400010e0602 */
[----:B------:R-:W4:Y:S01]  /*20acf0*/  LDL.LU.64 R12, [R1+0x5f18] ;  /* 0x005f1800010c7983 */ /* 0x000f220000300a00 */
[----:B------:R-:W-:-:S03]  /*20ad00*/  IADD3 R38, P2, PT, R40, R241, RZ ;  /* 0x000000f128267210 */ /* 0x000fc60007f5e0ff */
[----:B------:R-:W4:Y:S02]  /*20ad10*/  LDL.LU.64 R62, [R1+0x5f10] ;  /* 0x005f1000013e7983 */ /* 0x000f240000300a00 */
[----:B------:R-:W-:Y:S01]  /*20ad20*/  IMAD.X R37, R41, 0x1, R2, P2 ;  /* 0x0000000129257824 */ /* 0x000fe200010e0602 */
[----:B------:R-:W-:-:S04]  /*20ad30*/  IADD3 R40, P2, PT, R10, R241, RZ ;  /* 0x000000f10a287210 */ /* 0x000fc80007f5e0ff */
[----:B------:R-:W-:Y:S02]  /*20ad40*/  IADD3.X R39, PT, PT, R11, R2, RZ, P2, !PT ;  /* 0x000000020b277210 */ /* 0x000fe400017fe4ff */
[----:B------:R-:W4:Y:S01]  /*20ad50*/  LDL.LU.64 R10, [R1+0x5ec8] ;  /* 0x005ec800010a7983 */ /* 0x000f220000300a00 */
[----:B------:R-:W-:-:S05]  /*20ad60*/  IADD3 R42, P2, PT, R8, R241, RZ ;  /* 0x000000f1082a7210 */ /* 0x000fca0007f5e0ff */
        /* <DEDUP_REMOVED lines=8> */
[----:B--2---:R-:W-:-:S05]  /*20adf0*/  IADD3 R48, P2, PT, R4, R241, RZ ;  /* 0x000000f104307210 */ /* 0x004fca0007f5e0ff */
[----:B------:R-:W-:Y:S02]  /*20ae00*/  IMAD.X R47, R5, 0x1, R2, P2 ;  /* 0x00000001052f7824 */ /* 0x000fe400010e0602 */
[----:B------:R-:W2:Y:S01]  /*20ae10*/  LDL.LU.64 R4, [R1+0x5e68] ;  /* 0x005e680001047983 */ /* 0x000ea20000300a00 */
[----:B---3--:R-:W-:-:S03]  /*20ae20*/  IADD3 R50, P2, PT, R52, R241, RZ ;  /* 0x000000f134327210 */ /* 0x008fc60007f5e0ff */
[----:B------:R-:W3:Y:S02]  /*20ae30*/  LDL.LU.64 R74, [R1+0x5e60] ;  /* 0x005e6000014a7983 */ /* 0x000ee40000300a00 */
[----:B------:R-:W-:Y:S01]  /*20ae40*/  IMAD.X R49, R53, 0x1, R2, P2 ;  /* 0x0000000135317824 */ /* 0x000fe200010e0602 */
[-C--:B----4-:R-:W-:Y:S01]  /*20ae50*/  IADD3 R52, P2, PT, R54, R241.reuse, RZ ;  /* 0x000000f136347210 */ /* 0x090fe20007f5e0ff */
[----:B------:R-:W4:Y:S03]  /*20ae60*/  LDL.LU.64 R76, [R1+0x5e58] ;  /* 0x005e5800014c7983 */ /* 0x000f260000300a00 */
[----:B------:R-:W-:Y:S02]  /*20ae70*/  IADD3.X R51, PT, PT, R55, R2, RZ, P2, !PT ;  /* 0x0000000237337210 */ /* 0x000fe400017fe4ff */
[----:B------:R-:W-:-:S05]  /*20ae80*/  IADD3 R54, P2, PT, R16, R241, RZ ;  /* 0x000000f110367210 */ /* 0x000fca0007f5e0ff */
[----:B------:R-:W-:Y:S02]  /*20ae90*/  IMAD.X R53, R17, 0x1, R2, P2 ;  /* 0x0000000111357824 */ /* 0x000fe400010e0602 */
[----:B------:R-:W4:Y:S01]  /*20aea0*/  LDL.LU.64 R16, [R1+0x5e50] ;  /* 0x005e500001107983 */ /* 0x000f220000300a00 */
[----:B------:R-:W-:-:S05]  /*20aeb0*/  IADD3 R56, P2, PT, R14, R241, RZ ;  /* 0x000000f10e387210 */ /* 0x000fca0007f5e0ff */
[----:B------:R-:W-:Y:S02]  /*20aec0*/  IMAD.X R55, R15, 0x1, R2, P2 ;  /* 0x000000010f377824 */ /* 0x000fe400010e0602 */
[----:B------:R-:W4:Y:S01]  /*20aed0*/  LDL.LU.64 R14, [R1+0x5e08] ;  /* 0x005e0800010e7983 */ /* 0x000f220000300a00 */
[----:B------:R-:W-:-:S04]  /*20aee0*/  IADD3 R58, P2, PT, R12, R241, RZ ;  /* 0x000000f10c3a7210 */ /* 0x000fc80007f5e0ff */
[----:B------:R-:W-:Y:S02]  /*20aef0*/  IADD3.X R57, PT, PT, R13, R2, RZ, P2, !PT ;  /* 0x000000020d397210 */ /* 0x000fe400017fe4ff */
[-C--:B------:R-:W-:Y:S01]  /*20af00*/  IADD3 R60, P2, PT, R62, R241.reuse, RZ ;  /* 0x000000f13e3c7210 */ /* 0x080fe20007f5e0ff */
[----:B------:R-:W4:Y:S04]  /*20af10*/  LDL.LU.64 R12, [R1+0x5e00] ;  /* 0x005e0000010c7983 */ /* 0x000f280000300a00 */
[----:B------:R-:W-:Y:S01]  /*20af20*/  IMAD.X R59, R63, 0x1, R2, P2 ;  /* 0x000000013f3b7824 */ /* 0x000fe200010e0602 */
[----:B------:R-:W4:Y:S01]  /*20af30*/  LDL.LU.64 R84, [R1+0x5df8] ;  /* 0x005df80001547983 */ /* 0x000f220000300a00 */
[----:B------:R-:W-:-:S05]  /*20af40*/  IADD3 R62, P2, PT, R10, R241, RZ ;  /* 0x000000f10a3e7210 */ /* 0x000fca0007f5e0ff */
[----:B------:R-:W-:Y:S02]  /*20af50*/  IMAD.X R61, R11, 0x1, R2, P2 ;  /* 0x000000010b3d7824 */ /* 0x000fe400010e0602 */
[----:B------:R-:W4:Y:S01]  /*20af60*/  LDL.LU.64 R10, [R1+0x5df0] ;  /* 0x005df000010a7983 */ /* 0x000f220000300a00 */
        /* <DEDUP_REMOVED lines=8> */
[----:B------:R-:W4:Y:S01]  /*20aff0*/  LDL.LU.64 R92, [R1+0x5bd8] ;  /* 0x005bd800015c7983 */ /* 0x000f220000300a00 */
[----:B--2---:R-:W-:-:S04]  /*20b000*/  IADD3 R70, P2, PT, R4, R241, RZ ;  /* 0x000000f104467210 */ /* 0x004fc80007f5e0ff */
[----:B------:R-:W-:Y:S02]  /*20b010*/  IADD3.X R69, PT, PT, R5, R2, RZ, P2, !PT ;  /* 0x0000000205457210 */ /* 0x000fe400017fe4ff */
[----:B------:R-:W2:Y:S01]  /*20b020*/  LDL.LU.64 R4, [R1+0x5bd0] ;  /* 0x005bd00001047983 */ /* 0x000ea20000300a00 */
[----:B---3--:R-:W-:-:S03]  /*20b030*/  IADD3 R72, P2, PT, R74, R241, RZ ;  /* 0x000000f14a487210 */ /* 0x008fc60007f5e0ff */
[----:B------:R-:W3:Y:S02]  /*20b040*/  LDL.LU.64 R96, [R1+0x5ba8] ;  /* 0x005ba80001607983 */ /* 0x000ee40000300a00 */
[--C-:B------:R-:W-:Y:S01]  /*20b050*/  IMAD.X R71, R75, 0x1, R2.reuse, P2 ;  /* 0x000000014b477824 */ /* 0x100fe200010e0602 */
[-C--:B----4-:R-:W-:Y:S01]  /*20b060*/  IADD3 R74, P2, PT, R76, R241.reuse, RZ ;  /* 0x000000f14c4a7210 */ /* 0x090fe20007f5e0ff */
[----:B------:R-:W4:Y:S04]  /*20b070*/  LDL.LU.64 R98, [R1+0x5ba0] ;  /* 0x005ba00001627983 */ /* 0x000f280000300a00 */
[----:B------:R-:W-:Y:S01]  /*20b080*/  IMAD.X R73, R77, 0x1, R2, P2 ;  /* 0x000000014d497824 */ /* 0x000fe200010e0602 */
[----:B------:R-:W-:-:S04]  /*20b090*/  IADD3 R76, P2, PT, R16, R241, RZ ;  /* 0x000000f1104c7210 */ /* 0x000fc80007f5e0ff */
[----:B------:R-:W-:Y:S02]  /*20b0a0*/  IADD3.X R75, PT, PT, R17, R2, RZ, P2, !PT ;  /* 0x00000002114b7210 */ /* 0x000fe400017fe4ff */
[----:B------:R-:W4:Y:S01]  /*20b0b0*/  LDL.LU.64 R16, [R1+0x5b98] ;  /* 0x005b980001107983 */ /* 0x000f220000300a00 */
[----:B------:R-:W-:-:S05]  /*20b0c0*/  IADD3 R78, P2, PT, R14, R241, RZ ;  /* 0x000000f10e4e7210 */ /* 0x000fca0007f5e0ff */
[----:B------:R-:W-:Y:S02]  /*20b0d0*/  IMAD.X R77, R15, 0x1, R2, P2 ;  /* 0x000000010f4d7824 */ /* 0x000fe400010e0602 */
[----:B------:R-:W4:Y:S01]  /*20b0e0*/  LDL.LU.64 R14, [R1+0x5b90] ;  /* 0x005b9000010e7983 */ /* 0x000f220000300a00 */
[----:B------:R-:W-:-:S05]  /*20b0f0*/  IADD3 R80, P2, PT, R12, R241, RZ ;  /* 0x000000f10c507210 */ /* 0x000fca0007f5e0ff */
[----:B------:R-:W-:Y:S01]  /*20b100*/  IMAD.X R79, R13, 0x1, R2, P2 ;  /* 0x000000010d4f7824 */ /* 0x000fe200010e0602 */
[-C--:B------:R-:W-:Y:S01]  /*20b110*/  IADD3 R82, P2, PT, R84, R241.reuse, RZ ;  /* 0x000000f154527210 */ /* 0x080fe20007f5e0ff */
[----:B------:R-:W4:Y:S03]  /*20b120*/  LDL.LU.64 R12, [R1+0x5b68] ;  /* 0x005b6800010c7983 */ /* 0x000f260000300a00 */
[----:B------:R-:W-:Y:S01]  /*20b130*/  IADD3.X R81, PT, PT, R85, R2, RZ, P2, !PT ;  /* 0x0000000255517210 */ /* 0x000fe200017fe4ff */
[----:B------:R-:W4:Y:S01]  /*20b140*/  LDL.LU.64 R106, [R1+0x5b60] ;  /* 0x005b6000016a7983 */ /* 0x000f220000300a00 */
[----:B------:R-:W-:-:S05]  /*20b150*/  IADD3 R84, P2, PT, R10, R241, RZ ;  /* 0x000000f10a547210 */ /* 0x000fca0007f5e0ff */
[--C-:B------:R-:W-:Y:S01]  /*20b160*/  IMAD.X R83, R11, 0x1, R2.reuse, P2 ;  /* 0x000000010b537824 */ /* 0x100fe200010e0602 */
[-C--:B------:R-:W-:Y:S01]  /*20b170*/  IADD3 R86, P2, PT, R8, R241.reuse, RZ ;  /* 0x000000f108567210 */ /* 0x080fe20007f5e0ff */
[----:B------:R-:W4:Y:S04]  /*20b180*/  LDL.LU.64 R10, [R1+0x5b58] ;  /* 0x005b5800010a7983 */ /* 0x000f280000300a00 */
[----:B------:R-:W-:Y:S02]  /*20b190*/  IMAD.X R85, R9, 0x1, R2, P2 ;  /* 0x0000000109557824 */ /* 0x000fe400010e0602 */
[----:B------:R-:W4:Y:S01]  /*20b1a0*/  LDL.LU.64 R8, [R1+0x5b50] ;  /* 0x005b500001087983 */ /* 0x000f220000300a00 */
[----:B------:R-:W-:-:S04]  /*20b1b0*/  IADD3 R88, P2, PT, R6, R241, RZ ;  /* 0x000000f106587210 */ /* 0x000fc80007f5e0ff */
[----:B------:R-:W-:Y:S02]  /*20b1c0*/  IADD3.X R87, PT, PT, R7, R2, RZ, P2, !PT ;  /* 0x0000000207577210 */ /* 0x000fe400017fe4ff */
[-C--:B------:R-:W-:Y:S01]  /*20b1d0*/  IADD3 R90, P2, PT, R92, R241.reuse, RZ ;  /* 0x000000f15c5a7210 */ /* 0x080fe20007f5e0ff */
[----:B------:R-:W4:Y:S04]  /*20b1e0*/  LDL.LU.64 R6, [R1+0x5b28] ;  /* 0x005b280001067983 */ /* 0x000f280000300a00 */
[----:B------:R-:W-:Y:S01]  /*20b1f0*/  IMAD.X R89, R93, 0x1, R2, P2 ;  /* 0x000000015d597824 */ /* 0x000fe200010e0602 */
[----:B--2---:R-:W-:-:S05]  /*20b200*/  IADD3 R92, P2, PT, R4, R241, RZ ;  /* 0x000000f1045c7210 */ /* 0x004fca0007f5e0ff */
[----:B------:R-:W-:Y:S02]  /*20b210*/  IMAD.X R91, R5, 0x1, R2, P2 ;  /* 0x00000001055b7824 */ /* 0x000fe400010e0602 */
[----:B------:R-:W2:Y:S01]  /*20b220*/  LDL.LU.64 R4, [R1+0x5b20] ;  /* 0x005b200001047983 */ /* 0x000ea20000300a00 */
[----:B---3--:R-:W-:-:S03]  /*20b230*/  IADD3 R94, P2, PT, R96, R241, RZ ;  /* 0x000000f1605e7210 */ /* 0x008fc60007f5e0ff */
[----:B------:R-:W3:Y:S01]  /*20b240*/  LDL.LU.64 R116, [R1+0x5b18] ;  /* 0x005b180001747983 */ /* 0x000ee20000300a00 */
[----:B------:R-:W-:Y:S02]  /*20b250*/  IADD3.X R93, PT, PT, R97, R2, RZ, P2, !PT ;  /* 0x00000002615d7210 */ /* 0x000fe400017fe4ff */
[-C--:B----4-:R-:W-:Y:S01]  /*20b260*/  IADD3 R96, P2, PT, R98, R241.reuse, RZ ;  /* 0x000000f162607210 */ /* 0x090fe20007f5e0ff */
[----:B------:R-:W4:Y:S04]  /*20b270*/  LDL.LU.64 R118, [R1+0x5b10] ;  /* 0x005b100001767983 */ /* 0x000f280000300a00 */
[----:B------:R-:W-:Y:S01]  /*20b280*/  IMAD.X R95, R99, 0x1, R2, P2 ;  /* 0x00000001635f7824 */ /* 0x000fe200010e0602 */
[----:B------:R-:W-:-:S05]  /*20b290*/  IADD3 R98, P2, PT, R16, R241, RZ ;  /* 0x000000f110627210 */ /* 0x000fca0007f5e0ff */
[----:B------:R-:W-:Y:S02]  /*20b2a0*/  IMAD.X R97, R17, 0x1, R2, P2 ;  /* 0x0000000111617824 */ /* 0x000fe400010e0602 */
[----:B------:R-:W4:Y:S01]  /*20b2b0*/  LDL.LU.64 R16, [R1+0x5ae8] ;  /* 0x005ae80001107983 */ /* 0x000f220000300a00 */
[----:B------:R-:W-:-:S03]  /*20b2c0*/  IADD3 R100, P2, PT, R14, R241, RZ ;  /* 0x000000f10e647210 */ /* 0x000fc60007f5e0ff */
[----:B------:R-:W4:Y:S01]  /*20b2d0*/  LDL.LU.64 R122, [R1+0x5ae0] ;  /* 0x005ae000017a7983 */ /* 0x000f220000300a00 */
[----:B------:R-:W-:-:S03]  /*20b2e0*/  IADD3.X R99, PT, PT, R15, R2, RZ, P2, !PT ;  /* 0x000000020f637210 */ /* 0x000fc600017fe4ff */
[----:B------:R-:W4:Y:S01]  /*20b2f0*/  LDL.LU.64 R14, [R1+0x5ad8] ;  /* 0x005ad800010e7983 */ /* 0x000f220000300a00 */
[----:B------:R-:W-:-:S05]  /*20b300*/  IADD3 R102, P2, PT, R12, R241, RZ ;  /* 0x000000f10c667210 */ /* 0x000fca0007f5e0ff */
[--C-:B------:R-:W-:Y:S01]  /*20b310*/  IMAD.X R101, R13, 0x1, R2.reuse, P2 ;  /* 0x000000010d657824 */ /* 0x100fe200010e0602 */
[-C--:B------:R-:W-:Y:S01]  /*20b320*/  IADD3 R104, P2, PT, R106, R241.reuse, RZ ;  /* 0x000000f16a687210 */ /* 0x080fe20007f5e0ff */
[----:B------:R-:W4:Y:S04]  /*20b330*/  LDL.LU.64 R12, [R1+0x5ad0] ;  /* 0x005ad000010c7983 */ /* 0x000f280000300a00 */
[----:B------:R-:W-:Y:S01]  /*20b340*/  IMAD.X R103, R107, 0x1, R2, P2 ;  /* 0x000000016b677824 */ /* 0x000fe200010e0602 */
[----:B------:R-:W4:Y:S01]  /*20b350*/  LDL.LU.64 R128, [R1+0x5aa8] ;  /* 0x005aa80001807983 */ /* 0x000f220000300a00 */
[----:B------:R-:W-:-:S04]  /*20b360*/  IADD3 R106, P2, PT, R10, R241, RZ ;  /* 0x000000f10a6a7210 */ /* 0x000fc80007f5e0ff */
[----:B------:R-:W-:Y:S02]  /*20b370*/  IADD3.X R105, PT, PT, R11, R2, RZ, P2, !PT ;  /* 0x000000020b697210 */ /* 0x000fe400017fe4ff */
[----:B------:R-:W4:Y:S01]  /*20b380*/  LDL.LU.64 R10, [R1+0x5aa0] ;  /* 0x005aa000010a7983 */ /* 0x000f220000300a00 */
[----:B------:R-:W-:-:S05]  /*20b390*/  IADD3 R108, P2, PT, R8, R241, RZ ;  /* 0x000000f1086c7210 */ /* 0x000fca0007f5e0ff */
[----:B------:R-:W-:Y:S02]  /*20b3a0*/  IMAD.X R107, R9, 0x1, R2, P2 ;  /* 0x00000001096b7824 */ /* 0x000fe400010e0602 */
[----:B------:R-:W4:Y:S01]  /*20b3b0*/  LDL.LU.64 R8, [R1+0x5a98] ;  /* 0x005a980001087983 */ /* 0x000f220000300a00 */
[----:B------:R-:W-:-:S03]  /*20b3c0*/  IADD3 R110, P2, PT, R6, R241, RZ ;  /* 0x000000f1066e7210 */ /* 0x000fc60007f5e0ff */
[----:B------:R-:W4:Y:S02]  /*20b3d0*/  LDL.LU.64 R134, [R1+0x5a90] ;  /* 0x005a900001867983 */ /* 0x000f240000300a00 */
[----:B------:R-:W-:Y:S02]  /*20b3e0*/  IMAD.X R109, R7, 0x1, R2, P2 ;  /* 0x00000001076d7824 */ /* 0x000fe400010e0602 */
        /* <DEDUP_REMOVED lines=12> */
[-C--:B------:R-:W-:Y:S01]  /*20b4b0*/  IADD3 R120, P2, PT, R122, R241.reuse, RZ ;  /* 0x000000f17a787210 */ /* 0x080fe20007f5e0ff */
[----:B------:R-:W3:Y:S04]  /*20b4c0*/  LDL.LU.64 R16, [R1+0x5948] ;  /* 0x0059480001107983 */ /* 0x000ee80000300a00 */
[----:B------:R-:W-:Y:S01]  /*20b4d0*/  IMAD.X R119, R123, 0x1, R2, P2 ;  /* 0x000000017b777824 */ /* 0x000fe200010e0602 */
        /* <DEDUP_REMOVED lines=19> */
[----:B--2---:R-:W-:-:S04]  /*20b610*/  IADD3 R136, P2, PT, R4, R241, RZ ;  /* 0x000000f104887210 */ /* 0x004fc80007f5e0ff */
[----:B------:R-:W-:Y:S02]  /*20b620*/  IADD3.X R135, PT, PT, R5, R2, RZ, P2, !PT ;  /* 0x0000000205877210 */ /* 0x000fe400017fe4ff */
[----:B------:R-:W2:Y:S04]  /*20b630*/  LDL.LU.64 R4, [R1+0x5918] ;  /* 0x0059180001047983 */ /* 0x000ea80000300a00 */
[----:B------:R-:W2:Y:S04]  /*20b640*/  LDL.LU.64 R158, [R1+0x5910] ;  /* 0x00591000019e7983 */ /* 0x000ea80000300a00 */
[----:B------:R-:W2:Y:S04]  /*20b650*/  LDL.LU.64 R160, [R1+0x5908] ;  /* 0x0059080001a07983 */ /* 0x000ea80000300a00 */
[----:B------:R-:W2:Y:S04]  /*20b660*/  LDL.LU.64 R162, [R1+0x5900] ;  /* 0x0059000001a27983 */ /* 0x000ea80000300a00 */
[----:B------:R-:W2:Y:S04]  /*20b670*/  LDL.LU.64 R164, [R1+0x58f8] ;  /* 0x0058f80001a47983 */ /* 0x000ea80000300a00 */
[----:B------:R-:W2:Y:S04]  /*20b680*/  LDL.LU.64 R166, [R1+0x58f0] ;  /* 0x0058f00001a67983 */ /* 0x000ea80000300a00 */
[----:B------:R-:W2:Y:S01]  /*20b690*/  LDL.LU.64 R168, [R1+0x58e8] ;  /* 0x0058e80001a87983 */ /* 0x000ea20000300a00 */
[----:B---3--:R-:W-:-:S03]  /*20b6a0*/  IADD3 R138, P2, PT, R140, R241, RZ ;  /* 0x000000f18c8a7210 */ /* 0x008fc60007f5e0ff */
[----:B------:R-:W3:Y:S02]  /*20b6b0*/  LDL.LU.64 R170, [R1+0x58e0] ;  /* 0x0058e00001aa7983 */ /* 0x000ee40000300a00 */
[--C-:B------:R-:W-:Y:S01]  /*20b6c0*/  IMAD.X R137, R141, 0x1, R2.reuse, P2 ;  /* 0x000000018d897824 */ /* 0x100fe200010e0602 */
[-C--:B----4-:R-:W-:Y:S01]  /*20b6d0*/  IADD3 R140, P2, PT, R142, R241.reuse, RZ ;  /* 0x000000f18e8c7210 */ /* 0x090fe20007f5e0ff */
[----:B------:R-:W4:Y:S04]  /*20b6e0*/  LDL.LU.64 R172, [R1+0x58d8] ;  /* 0x0058d80001ac7983 */ /* 0x000f280000300a00 */
[----:B------:R-:W-:Y:S01]  /*20b6f0*/  IMAD.X R139, R143, 0x1, R2, P2 ;  /* 0x000000018f8b7824 */ /* 0x000fe200010e0602 */
[----:B------:R-:W-:Y:S01]  /*20b700*/  IADD3 R142, P2, PT, R16, R241, RZ ;  /* 0x000000f1108e7210 */ /* 0x000fe20007f5e0ff */
[----:B------:R-:W3:Y:S03]  /*20b710*/  LDL.LU.64 R174, [R1+0x58d0] ;  /* 0x0058d00001ae7983 */ /* 0x000ee60000300a00 */
[----:B------:R-:W-:-:S02]  /*20b720*/  IADD3.X R141, PT, PT, R17, R2, RZ, P2, !PT ;  /* 0x00000002118d7210 */ /* 0x000fc400017fe4ff */
[-C--:B------:R-:W-:Y:S01]  /*20b730*/  IADD3 R144, P2, PT, R14, R241.reuse, RZ ;  /* 0x000000f10e907210 */ /* 0x080fe20007f5e0ff */
[----:B------:R-:W4:Y:S04]  /*20b740*/  LDL.LU.64 R16, [R1+0x58c8] ;  /* 0x0058c80001107983 */ /* 0x000f280000300a00 */
[--C-:B------:R-:W-:Y:S01]  /*20b750*/  IMAD.X R143, R15, 0x1, R2.reuse, P2 ;  /* 0x000000010f8f7824 */ /* 0x100fe200010e0602 */
[-C--:B------:R-:W-:Y:S01]  /*20b760*/  IADD3 R146, P2, PT, R12, R241.reuse, RZ ;  /* 0x000000f10c927210 */ /* 0x080fe20007f5e0ff */
[----:B------:R-:W4:Y:S04]  /*20b770*/  LDL.LU.64 R14, [R1+0x58c0] ;  /* 0x0058c000010e7983 */ /* 0x000f280000300a00 */
[----:B------:R-:W-:Y:S01]  /*20b780*/  IMAD.X R145, R13, 0x1, R2, P2 ;  /* 0x000000010d917824 */ /* 0x000fe200010e0602 */
[----:B------:R-:W-:Y:S01]  /*20b790*/  IADD3 R148, P2, PT, R10, R241, RZ ;  /* 0x000000f10a947210 */ /* 0x000fe20007f5e0ff */
[----:B------:R-:W4:Y:S03]  /*20b7a0*/  LDL.LU.64 R12, [R1+0x58b8] ;  /* 0x0058b800010c7983 */ /* 0x000f260000300a00 */
[----:B------:R-:W-:-:S02]  /*20b7b0*/  IADD3.X R147, PT, PT, R11, R2, RZ, P2, !PT ;  /* 0x000000020b937210 */ /* 0x000fc400017fe4ff */
[-C--:B------:R-:W-:Y:S01]  /*20b7c0*/  IADD3 R150, P2, PT, R8, R241.reuse, RZ ;  /* 0x000000f108967210 */ /* 0x080fe20007f5e0ff */
[----:B------:R-:W4:Y:S04]  /*20b7d0*/  LDL.LU.64 R10, [R1+0x58b0] ;  /* 0x0058b000010a7983 */ /* 0x000f280000300a00 */
[----:B------:R-:W-:Y:S02]  /*20b7e0*/  IMAD.X R149, R9, 0x1, R2, P2 ;  /* 0x0000000109957824 */ /* 0x000fe400010e0602 */
[----:B------:R-:W4:Y:S01]  /*20b7f0*/  LDL.LU.64 R8, [R1+0x58a8] ;  /* 0x0058a80001087983 */ /* 0x000f220000300a00 */
[----:B------:R-:W-:-:S05]  /*20b800*/  IADD3 R152, P2, PT, R6, R241, RZ ;  /* 0x000000f106987210 */ /* 0x000fca0007f5e0ff */
[----:B------:R-:W-:Y:S02]  /*20b810*/  IMAD.X R151, R7, 0x1, R2, P2 ;  /* 0x0000000107977824 */ /* 0x000fe400010e0602 */
[----:B------:R-:W4:Y:S01]  /*20b820*/  LDL.LU.64 R6, [R1+0x58a0] ;  /* 0x0058a00001067983 */ /* 0x000f220000300a00 */
[----:B--2---:R-:W-:-:S04]  /*20b830*/  IADD3 R154, P2, PT, R4, R241, RZ ;  /* 0x000000f1049a7210 */ /* 0x004fc80007f5e0ff */
[----:B------:R-:W-:Y:S02]  /*20b840*/  IADD3.X R153, PT, PT, R5, R2, RZ, P2, !PT ;  /* 0x0000000205997210 */ /* 0x000fe400017fe4ff */
[----:B------:R-:W2:Y:S01]  /*20b850*/  LDL.LU.64 R4, [R1+0x5898] ;  /* 0x0058980001047983 */ /* 0x000ea20000300a00 */
[----:B------:R-:W-:-:S03]  /*20b860*/  IADD3 R156, P2, PT, R158, R241, RZ ;  /* 0x000000f19e9c7210 */ /* 0x000fc60007f5e0ff */
[----:B------:R-:W2:Y:S02]  /*20b870*/  LDL.LU.64 R190, [R1+0x5890] ;  /* 0x0058900001be7983 */ /* 0x000ea40000300a00 */
[--C-:B------:R-:W-:Y:S01]  /*20b880*/  IMAD.X R155, R159, 0x1, R2.reuse, P2 ;  /* 0x000000019f9b7824 */ /* 0x100fe200010e0602 */
[-C--:B------:R-:W-:Y:S01]  /*20b890*/  IADD3 R158, P2, PT, R160, R241.reuse, RZ ;  /* 0x000000f1a09e7210 */ /* 0x080fe20007f5e0ff */
[----:B------:R-:W2:Y:S04]  /*20b8a0*/  LDL.LU.64 R192, [R1+0x5888] ;  /* 0x0058880001c07983 */ /* 0x000ea80000300a00 */
        /* <DEDUP_REMOVED lines=9> */
[----:B---3--:R-:W-:-:S05]  /*20b940*/  IADD3 R168, P2, PT, R170, R241, RZ ;  /* 0x000000f1aaa87210 */ /* 0x008fca0007f5e0ff */
[----:B------:R-:W-:Y:S01]  /*20b950*/  IMAD.X R167, R171, 0x1, R2, P2 ;  /* 0x00000001aba77824 */ /* 0x000fe200010e0602 */
[----:B----4-:R-:W-:-:S05]  /*20b960*/  IADD3 R170, P2, PT, R172, R241, RZ ;  /* 0x000000f1acaa7210 */ /* 0x010fca0007f5e0ff */
[----:B------:R-:W-:Y:S01]  /*20b970*/  IMAD.X R169, R173, 0x1, R2, P2 ;  /* 0x00000001ada97824 */ /* 0x000fe200010e0602 */
[----:B------:R-:W-:-:S04]  /*20b980*/  IADD3 R172, P2, PT, R174, R241, RZ ;  /* 0x000000f1aeac7210 */ /* 0x000fc80007f5e0ff */
[----:B------:R-:W-:Y:S02]  /*20b990*/  IADD3.X R171, PT, PT, R175, R2, RZ, P2, !PT ;  /* 0x00000002afab7210 */ /* 0x000fe400017fe4ff */
[----:B------:R-:W-:-:S05]  /*20b9a0*/  IADD3 R174, P2, PT, R16, R241, RZ ;  /* 0x000000f110ae7210 */ /* 0x000fca0007f5e0ff */
[--C-:B------:R-:W-:Y:S01]  /*20b9b0*/  IMAD.X R173, R17, 0x1, R2.reuse, P2 ;  /* 0x0000000111ad7824 */ /* 0x100fe200010e0602 */
[-C--:B------:R-:W-:Y:S01]  /*20b9c0*/  IADD3 R176, P2, PT, R14, R241.reuse, RZ ;  /* 0x000000f10eb07210 */ /* 0x080fe20007f5e0ff */
[----:B------:R-:W3:Y:S04]  /*20b9d0*/  LDL.LU.64 R16, [R1+0x5880] ;  /* 0x0058800001107983 */ /* 0x000ee80000300a00 */
[----:B------:R-:W-:Y:S01]  /*20b9e0*/  IMAD.X R175, R15, 0x1, R2, P2 ;  /* 0x000000010faf7824 */ /* 0x000fe200010e0602 */
[----:B------:R-:W-:Y:S01]  /*20b9f0*/  IADD3 R178, P2, PT, R12, R241, RZ ;  /* 0x000000f10cb27210 */ /* 0x000fe20007f5e0ff */
[----:B------:R-:W4:Y:S03]  /*20ba00*/  LDL.LU.64 R14, [R1+0x5878] ;  /* 0x00587800010e7983 */ /* 0x000f260000300a00 */
[----:B------:R-:W-:-:S02]  /*20ba10*/  IADD3.X R177, PT, PT, R13, R2, RZ, P2, !PT ;  /* 0x000000020db17210 */ /* 0x000fc400017fe4ff */
[-C--:B------:R-:W-:Y:S01]  /*20ba20*/  IADD3 R180, P2, PT, R10, R241.reuse, RZ ;  /* 0x000000f10ab47210 */ /* 0x080fe20007f5e0ff */
[----:B------:R-:W3:Y:S04]  /*20ba30*/  LDL.LU.64 R12, [R1+0x5870] ;  /* 0x00587000010c7983 */ /* 0x000ee80000300a00 */
[--C-:B------:R-:W-:Y:S01]  /*20ba40*/  IMAD.X R179, R11, 0x1, R2.reuse, P2 ;  /* 0x000000010bb37824 */ /* 0x100fe200010e0602 */
[-C--:B------:R-:W-:Y:S01]  /*20ba50*/  IADD3 R182, P2, PT, R8, R241.reuse, RZ ;  /* 0x000000f108b67210 */ /* 0x080fe20007f5e0ff */
[----:B------:R-:W3:Y:S04]  /*20ba60*/  LDL.LU.64 R10, [R1+0x5868] ;  /* 0x00586800010a7983 */ /* 0x000ee80000300a00 */
[----:B------:R-:W-:Y:S01]  /*20ba70*/  IMAD.X R181, R9, 0x1, R2, P2 ;  /* 0x0000000109b57824 */ /* 0x000fe200010e0602 */
[----:B------:R-:W-:Y:S01]  /*20ba80*/  IADD3 R184, P2, PT, R6, R241, RZ ;  /* 0x000000f106b87210 */ /* 0x000fe20007f5e0ff */
[----:B------:R-:W3:Y:S03]  /*20ba90*/  LDL.LU.64 R8, [R1+0x5860] ;  /* 0x0058600001087983 */ /* 0x000ee60000300a00 */
[----:B------:R-:W-:-:S02]  /*20baa0*/  IADD3.X R183, PT, PT, R7, R2, RZ, P2, !PT ;  /* 0x0000000207b77210 */ /* 0x000fc400017fe4ff */
[----:B------:R-:W3:Y:S01]  /*20bab0*/  LDL.LU.64 R6, [R1+0x5858] ;  /* 0x0058580001067983 */ /* 0x000ee20000300a00 */
[----:B--2---:R-:W-:-:S05]  /*20bac0*/  IADD3 R186, P2, PT, R4, R241, RZ ;  /* 0x000000f104ba7210 */ /* 0x004fca0007f5e0ff */
[----:B------:R-:W-:Y:S02]  /*20bad0*/  IMAD.X R185, R5, 0x1, R2, P2 ;  /* 0x0000000105b97824 */ /* 0x000fe400010e0602 */
        /* <DEDUP_REMOVED lines=42> */
[----:B------:R-:W-:Y:S01]  /*20bd80*/  IADD3.X R201, PT, PT, R7, R2, RZ, P2, !PT ;  /* 0x0000000207c97210 */ /* 0x000fe200017fe4ff */
[----:B------:R1:W-:Y:S01]  /*20bd90*/  STL.64 [R1+0xab50], R2 ;  /* 0x00ab500201007387 */ /* 0x0003e20000100a00 */
[----:B--2---:R-:W-:Y:S02]  /*20bda0*/  IADD3 R204, P2, PT, R4, R241, RZ ;  /* 0x000000f104cc7210 */ /* 0x004fe40007f5e0ff */
[----:B-1----:R-:W-:-:S03]  /*20bdb0*/  MOV R3, R242 ;  /* 0x000000f200037202 */ /* 0x002fc60000000f00 */
[----:B------:R-:W-:Y:S02]  /*20bdc0*/  IMAD.X R203, R5, 0x1, R2, P2 ;  /* 0x0000000105cb7824 */ /* 0x000fe400010e0602 */
[----:B------:R-:W-:Y:S02]  /*20bdd0*/  IMAD.MOV.U32 R2, RZ, RZ, R243 ;  /* 0x000000ffff027224 */ /* 0x000fe400078e00f3 */
[----:B------:R-:W-:-:S03]  /*20bde0*/  IMAD.MOV.U32 R7, RZ, RZ, R236 ;  /* 0x000000ffff077224 */ /* 0x000fc600078e00ec */
[----:B------:R1:W-:Y:S01]  /*20bdf0*/  STL.64 [R1+0x44d8], R2 ;  /* 0x0044d80201007387 */ /* 0x0003e20000100a00 */
[----:B------:R-:W-:Y:S02]  /*20be00*/  IMAD.MOV.U32 R6, RZ, RZ, R237 ;  /* 0x000000ffff067224 */ /* 0x000fe400078e00ed */
[----:B------:R-:W-:-:S03]  /*20be10*/  IMAD.MOV.U32 R5, RZ, RZ, R238 ;  /* 0x000000ffff057224 */ /* 0x000fc600078e00ee */
[----:B------:R2:W-:Y:S01]  /*20be20*/  STL.64 [R1+0x44d0], R6 ;  /* 0x0044d00601007387 */ /* 0x0005e20000100a00 */
[----:B------:R-:W-:Y:S02]  /*20be30*/  MOV R4, R239 ;  /* 0x000000ef00047202 */ /* 0x000fe40000000f00 */
[----:B-1----:R-:W-:-:S03]  /*20be40*/  MOV R3, R232 ;  /* 0x000000e800037202 */ /* 0x002fc60000000f00 */
[----:B------:R1:W-:Y:S01]  /*20be50*/  STL.64 [R1+0x44c8], R4 ;  /* 0x0044c80401007387 */ /* 0x0003e20000100a00 */
[----:B------:R-:W-:Y:S02]  /*20be60*/  IMAD.MOV.U32 R2, RZ, RZ, R233 ;  /* 0x000000ffff027224 */ /* 0x000fe400078e00e9 */
[----:B--2---:R-:W-:-:S03]  /*20be70*/  IMAD.MOV.U32 R7, RZ, RZ, R234 ;  /* 0x000000ffff077224 */ /* 0x004fc600078e00ea */
[----:B------:R2:W-:Y:S01]  /*20be80*/  STL.64 [R1+0x44c0], R2 ;  /* 0x0044c00201007387 */ /* 0x0005e20000100a00 */
[----:B------:R-:W-:Y:S02]  /*20be90*/  IMAD.MOV.U32 R6, RZ, RZ, R235 ;  /* 0x000000ffff067224 */ /* 0x000fe400078e00eb */
[----:B-1----:R-:W-:-:S03]  /*20bea0*/  IMAD.MOV.U32 R5, RZ, RZ, R228 ;  /* 0x000000ffff057224 */ /* 0x002fc600078e00e4 */
[----:B------:R1:W-:Y:S01]  /*20beb0*/  STL.64 [R1+0x44f8], R6 ;  /* 0x0044f80601007387 */ /* 0x0003e20000100a00 */
[----:B------:R-:W-:Y:S02]  /*20bec0*/  MOV R4, R229 ;  /* 0x000000e500047202 */ /* 0x000fe40000000f00 */
[----:B--2---:R-:W-:-:S03]  /*20bed0*/  MOV R3, R230 ;  /* 0x000000e600037202 */ /* 0x004fc60000000f00 */
[----:B------:R2:W-:Y:S01]  /*20bee0*/  STL.64 [R1+0x44f0], R4 ;  /* 0x0044f00401007387 */ /* 0x0005e20000100a00 */
[----:B------:R-:W-:Y:S02]  /*20bef0*/  IMAD.MOV.U32 R2, RZ, RZ, R231 ;  /* 0x000000ffff027224 */ /* 0x000fe400078e00e7 */
[----:B-1----:R-:W-:-:S03]  /*20bf00*/  IMAD.MOV.U32 R7, RZ, RZ, R224 ;  /* 0x000000ffff077224 */ /* 0x002fc600078e00e0 */
[----:B------:R1:W-:Y:S01]  /*20bf10*/  STL.64 [R1+0x44e8], R2 ;  /* 0x0044e80201007387 */ /* 0x0003e20000100a00 */
[----:B------:R-:W-:Y:S02]  /*20bf20*/  IMAD.MOV.U32 R6, RZ, RZ, R225 ;  /* 0x000000ffff067224 */ /* 0x000fe400078e00e1 */
[----:B--2---:R-:W-:-:S03]  /*20bf30*/  IMAD.MOV.U32 R5, RZ, RZ, R226 ;  /* 0x000000ffff057224 */ /* 0x004fc600078e00e2 */
        /* <DEDUP_REMOVED lines=10> */
[----:B------:R-:W-:-:S03]  /*20bfe0*/  MOV R4, R217 ;  /* 0x000000d900047202 */ /* 0x000fc60000000f00 */
[----:B------:R-:W3:Y:S01]  /*20bff0*/  LDL.LU R16, [R1+0x2374] ;  /* 0x0023740001107983 */ /* 0x000ee20000300800 */
[----:B--2---:R-:W-:-:S03]  /*20c000*/  MOV R3, R218 ;  /* 0x000000da00037202 */ /* 0x004fc60000000f00 */
[----:B------:R2:W-:Y:S01]  /*20c010*/  STL.64 [R1+0x4500], R4 ;  /* 0x0045000401007387 */ /* 0x0005e20000100a00 */
[----:B------:R-:W-:-:S03]  /*20c020*/  IMAD.MOV.U32 R2, RZ, RZ, R219 ;  /* 0x000000ffff027224 */ /* 0x000fc600078e00db */
        /* <DEDUP_REMOVED lines=62> */
[----:B---3--:R-:W-:-:S04]  /*20c410*/  LOP3.LUT R17, R17, R16, RZ, 0x3c, !PT ;  /* 0x0000001011117212 */ /* 0x008fc800078e3cff */
        /* <DEDUP_REMOVED lines=9> */
[----:B------:R-:W-:Y:S02]  /*20c4b0*/  LOP3.LUT R13, R13, R12, RZ, 0x3c, !PT ;  /* 0x0000000c0d0d7212 */ /* 0x000fe400078e3cff */
[----:B------:R-:W-:Y:S02]  /*20c4c0*/  LOP3.LUT R10, R11, R10, RZ, 0x3c, !PT ;  /* 0x0000000a0b0a7212 */ /* 0x000fe400078e3cff */
[----:B------:R-:W-:Y:S02]  /*20c4d0*/  LOP3.LUT R9, R9, R8, RZ, 0x3c, !PT ;  /* 0x0000000809097212 */ /* 0x000fe400078e3cff */
[----:B------:R-:W-:-:S02]  /*20c4e0*/  LOP3.LUT R11, R11, R10, RZ, 0x3c, !PT ;  /* 0x0000000a0b0b7212 */ /* 0x000fc400078e3cff */
[----:B------:R-:W-:Y:S01]  /*20c4f0*/  LOP3.LUT R8, R9, R8, RZ, 0x3c, !PT ;  /* 0x0000000809087212 */ /* 0x000fe200078e3cff */
[----:B-1----:R-:W3:Y:S01]  /*20c500*/  LDL.LU.64 R16, [R1+0xab88] ;  /* 0x00ab880001107983 */ /* 0x002ee20000300a00 */
[----:B------:R-:W-:-:S03]  /*20c510*/  LOP3.LUT R7, R7, R6, RZ, 0x3c, !PT ;  /* 0x0000000607077212 */ /* 0x000fc600078e3cff */
[----:B------:R1:W-:Y:S01]  /*20c520*/  STL.64 [R1+0x4528], R14 ;  /* 0x0045280e01007387 */ /* 0x0003e20000100a00 */
[----:B------:R-:W-:Y:S02]  /*20c530*/  LOP3.LUT R9, R9, R8, RZ, 0x3c, !PT ;  /* 0x0000000809097212 */ /* 0x000fe400078e3cff */
[----:B------:R-:W-:Y:S02]  /*20c540*/  LOP3.LUT R6, R7, R6, RZ, 0x3c, !PT ;  /* 0x0000000607067212 */ /* 0x000fe400078e3cff */
[----:B--2---:R-:W-:Y:S02]  /*20c550*/  LOP3.LUT R5, R5, R4, RZ, 0x3c, !PT ;  /* 0x0000000405057212 */ /* 0x004fe400078e3cff */
[----:B------:R-:W-:Y:S02]  /*20c560*/  LOP3.LUT R7, R7, R6, RZ, 0x3c, !PT ;  /* 0x0000000607077212 */ /* 0x000fe400078e3cff */
[C---:B------:R-:W-:Y:S01]  /*20c570*/  LOP3.LUT R4, R5.reuse, R4, RZ, 0x3c, !PT ;  /* 0x0000000405047212 */ /* 0x040fe200078e3cff */
[----:B-1----:R-:W2:Y:S04]  /*20c580*/  LDL.LU.64 R14, [R1+0xab80] ;  /* 0x00ab8000010e7983 */ /* 0x002ea80000300a00 */
[----:B------:R1:W-:Y:S01]  /*20c590*/  STL.64 [R1+0x4520], R12 ;  /* 0x0045200c01007387 */ /* 0x0003e20000100a00 */
[----:B------:R-:W-:-:S03]  /*20c5a0*/  LOP3.LUT R5, R5, R4, RZ, 0x3c, !PT ;  /* 0x0000000405057212 */ /* 0x000fc600078e3cff */
[----:B-1----:R-:W2:Y:S04]  /*20c5b0*/  LDL.LU.64 R12, [R1+0xab78] ;  /* 0x00ab7800010c7983 */ /* 0x002ea80000300a00 */
[----:B------:R1:W-:Y:S04]  /*20c5c0*/  STL.64 [R1+0x4550], R10 ;  /* 0x0045500a01007387 */ /* 0x0003e80000100a00 */
[----:B-1----:R-:W2:Y:S04]  /*20c5d0*/  LDL.LU.64 R10, [R1+0xab70] ;  /* 0x00ab7000010a7983 */ /* 0x002ea80000300a00 */
[----:B------:R1:W-:Y:S04]  /*20c5e0*/  STL.64 [R1+0x4548], R8 ;  /* 0x0045480801007387 */ /* 0x0003e80000100a00 */
[----:B-1----:R-:W2:Y:S04]  /*20c5f0*/  LDL.LU.64 R8, [R1+0xab68] ;  /* 0x00ab680001087983 */ /* 0x002ea80000300a00 */
[----:B------:R1:W-:Y:S04]  /*20c600*/  STL.64 [R1+0x4540], R6 ;  /* 0x0045400601007387 */ /* 0x0003e80000100a00 */
[----:B-1----:R-:W3:Y:S04]  /*20c610*/  LDL.LU.64 R6, [R1+0xab60] ;  /* 0x00ab600001067983 */ /* 0x002ee80000300a00 */
[----:B------:R1:W-:Y:S04]  /*20c620*/  STL.64 [R1+0x4558], R4 ;  /* 0x0045580401007387 */ /* 0x0003e80000100a00 */
[----:B-1----:R-:W3:Y:S01]  /*20c630*/  LDL.LU.64 R4, [R1+0xab58] ;  /* 0x00ab580001047983 */ /* 0x002ee20000300a00 */
[----:B----4-:R-:W-:-:S05]  /*20c640*/  IMAD.MOV.U32 R2, RZ, RZ, R205 ;  /* 0x000000ffff027224 */ /* 0x010fca00078e00cd */
[----:B------:R1:W-:Y:S02]  /*20c650*/  STL.64 [R1+0x4570], R2 ;  /* 0x0045700201007387 */ /* 0x0003e40000100a00 */
[----:B-1----:R-:W-:Y:S01]  /*20c660*/  IMAD.MOV.U32 R2, RZ, RZ, R206 ;  /* 0x000000ffff027224 */ /* 0x002fe200078e00ce */
[----:B------:R-:W-:Y:S01]  /*20c670*/  MOV R3, R209 ;  /* 0x000000d100037202 */ /* 0x000fe20000000f00 */
[----:B------:R-:W-:Y:S01]  /*20c680*/  IMAD.MOV.U32 R209, RZ, RZ, R208 ;  /* 0x000000ffffd17224 */ /* 0x000fe200078e00d0 */
[----:B------:R-:W-:Y:S01]  /*20c690*/  MOV R206, R214 ;  /* 0x000000d600ce7202 */ /* 0x000fe20000000f00 */
[----:B------:R-:W-:Y:S02]  /*20c6a0*/  IMAD.MOV.U32 R208, RZ, RZ, R207 ;  /* 0x000000ffffd07224 */ /* 0x000fe400078e00cf */
[----:B------:R-:W-:Y:S01]  /*20c6b0*/  IMAD.MOV.U32 R207, RZ, RZ, R215 ;  /* 0x000000ffffcf7224 */ /* 0x000fe200078e00d7 */
        /* <DEDUP_REMOVED lines=56> */
[----:B------:R-:W-:Y:S01]  /*20ca40*/  STL.64 [R1+0x4648], R206 ;  /* 0x004648ce01007387 */ /* 0x000fe20000100a00 */
[----:B-1----:R-:W-:Y:S01]  /*20ca50*/  IMAD.MOV.U32 R2, RZ, RZ, R217 ;  /* 0x000000ffff027224 */ /* 0x002fe200078e00d9 */
[----:B------:R-:W-:Y:S01]  /*20ca60*/  MOV R3, R216 ;  /* 0x000000d800037202 */ /* 0x000fe20000000f00 */
[----:B----4-:R-:W-:-:S02]  /*20ca70*/  IMAD.MOV.U32 R208, RZ, RZ, R219 ;  /* 0x000000ffffd07224 */ /* 0x010fc400078e00db */
[----:B------:R-:W-:Y:S02]  /*20ca80*/  IMAD.MOV.U32 R209, RZ, RZ, R218 ;  /* 0x000000ffffd17224 */ /* 0x000fe400078e00da */
[----:B------:R2:W-:Y:S04]  /*20ca90*/  STL.64 [R1+0x4640], R2 ;  /* 0x0046400201007387 */ /* 0x0005e80000100a00 */
[----:B------:R-:W-:Y:S01]  /*20caa0*/  STL.64 [R1+0x4658], R208 ;  /* 0x004658d001007387 */ /* 0x000fe20000100a00 */
[----:B--2---:R-:W-:Y:S02]  /*20cab0*/  IMAD.MOV.U32 R2, RZ, RZ, R8 ;  /* 0x000000ffff027224 */ /* 0x004fe400078e0008 */
[----:B------:R-:W-:Y:S01]  /*20cac0*/  IMAD.MOV.U32 R8, RZ, RZ, R10 ;  /* 0x000000ffff087224 */ /* 0x000fe200078e000a */
[----:B---3--:R-:W-:-:S02]  /*20cad0*/  MOV R206, R6 ;  /* 0x0000000600ce7202 */ /* 0x008fc40000000f00 */
[----:B------:R-:W-:Y:S01]  /*20cae0*/  MOV R3, R7 ;  /* 0x0000000700037202 */ /* 0x000fe20000000f00 */
[----:B------:R-:W-:Y:S01]  /*20caf0*/  IMAD.MOV.U32 R6, RZ, RZ, R12 ;  /* 0x000000ffff067224 */ /* 0x000fe200078e000c */
[----:B------:R-:W-:Y:S01]  /*20cb00*/  MOV R7, R11 ;  /* 0x0000000b00077202 */ /* 0x000fe20000000f00 */
[----:B------:R-:W-:-:S05]  /*20cb10*/  IMAD.MOV.U32 R207, RZ, RZ, R4 ;  /* 0x000000ffffcf7224 */ /* 0x000fca00078e0004 */
[----:B------:R-:W-:Y:S04]  /*20cb20*/  STL.64 [R1+0x6468], R206 ;  /* 0x006468ce01007387 */ /* 0x000fe80000100a00 */
[----:B------:R1:W-:Y:S04]  /*20cb30*/  STL.64 [R1+0x6460], R2 ;  /* 0x0064600201007387 */ /* 0x0003e80000100a00 */
[----:B------:R2:W-:Y:S04]  /*20cb40*/  STL.64 [R1+0x6458], R8 ;  /* 0x0064580801007387 */ /* 0x0005e80000100a00 */
[----:B------:R3:W-:Y:S01]  /*20cb50*/  STL.64 [R1+0x6450], R6 ;  /* 0x0064500601007387 */ /* 0x0007e20000100a00 */
[----:B-1----:R-:W-:-:S02]  /*20cb60*/  IMAD.MOV.U32 R2, RZ, RZ, R14 ;  /* 0x000000ffff027224 */ /* 0x002fc400078e000e */
[----:B------:R-:W-:Y:S01]  /*20cb70*/  IMAD.MOV.U32 R3, RZ, RZ, R13 ;  /* 0x000000ffff037224 */ /* 0x000fe200078e000d */
[----:B--2---:R-:W-:Y:S01]  /*20cb80*/  MOV R8, R16 ;  /* 0x0000001000087202 */ /* 0x004fe20000000f00 */
[----:B------:R-:W-:-:S03]  /*20cb90*/  IMAD.MOV.U32 R9, RZ, RZ, R15 ;  /* 0x000000ffff097224 */ /* 0x000fc600078e000f */
[----:B------:R1:W-:Y:S01]  /*20cba0*/  STL.64 [R1+0x63e8], R2 ;  /* 0x0063e80201007387 */ /* 0x0003e20000100a00 */
[----:B---3--:R-:W-:Y:S01]  /*20cbb0*/  IMAD.MOV.U32 R6, RZ, RZ, R18 ;  /* 0x000000ffff067224 */ /* 0x008fe200078e0012 */
[----:B------:R-:W-:Y:S02]  /*20cbc0*/  MOV R7, R17 ;  /* 0x0000001100077202 */ /* 0x000fe40000000f00 */
[----:B------:R2:W-:Y:S04]  /*20cbd0*/  STL.64 [R1+0x63e0], R8 ;  /* 0x0063e00801007387 */ /* 0x0005e80000100a00 */
[----:B------:R3:W-:Y:S01]  /*20cbe0*/  STL.64 [R1+0x63d8], R6 ;  /* 0x0063d80601007387 */ /* 0x0007e20000100a00 */
[----:B-1----:R-:W-:Y:S02]  /*20cbf0*/  IMAD.MOV.U32 R2, RZ, RZ, R20 ;  /* 0x000000ffff027224 */ /* 0x002fe400078e0014 */
        /* <DEDUP_REMOVED lines=86> */
[----:B------:R-:W-:Y:S01]  /*20d160*/  MOV R7, R77 ;  /* 0x0000004d00077202 */ /* 0x000fe20000000f00 */
[----:B------:R-:W-:Y:S01]  /*20d170*/  IMAD.MOV.U32 R78, RZ, RZ, R84 ;  /* 0x000000ffff4e7224 */ /* 0x000fe200078e0054 */
[----:B------:R2:W-:Y:S01]  /*20d180*/  STL.64 [R1+0x5e50], R8 ;  /* 0x005e500801007387 */ /* 0x0005e20000100a00 */
[----:B------:R-:W-:Y:S01]  /*20d190*/  IMAD.MOV.U32 R77, RZ, RZ, R85 ;  /* 0x000000ffff4d7224 */ /* 0x000fe200078e0055 */
[----:B------:R-:W-:Y:S02]  /*20d1a0*/  MOV R76, R86 ;  /* 0x00000056004c7202 */ /* 0x000fe40000000f00 */
[----:B------:R3:W-:Y:S01]  /*20d1b0*/  STL.64 [R1+0x5e08], R6 ;  /* 0x005e080601007387 */ /* 0x0007e20000100a00 */
[----:B-1----:R-:W-:Y:S02]  /*20d1c0*/  IMAD.MOV.U32 R2, RZ, RZ, R80 ;  /* 0x000000ffff027224 */ /* 0x002fe400078e0050 */
[----:B------:R-:W-:Y:S01]  /*20d1d0*/  IMAD.MOV.U32 R3, RZ, RZ, R79 ;  /* 0x000000ffff037224 */ /* 0x000fe200078e004f */
[----:B------:R-:W-:Y:S01]  /*20d1e0*/  MOV R80, R82 ;  /* 0x0000005200507202 */ /* 0x000fe20000000f00 */
[----:B------:R-:W-:Y:S01]  /*20d1f0*/  IMAD.MOV.U32 R79, RZ, RZ, R83 ;  /* 0x000000ffff4f7224 */ /* 0x000fe200078e0053 */
[----:B------:R-:W4:Y:S01]  /*20d200*/  LDL.64 R84, [R1+0x4548] ;  /* 0x0045480001547983 */ /* 0x000f220000100a00 */
[----:B------:R-:W-:-:S03]  /*20d210*/  MOV R75, R87 ;  /* 0x00000057004b7202 */ /* 0x000fc60000000f00 */
[----:B------:R-:W4:Y:S01]  /*20d220*/  LDL.64 R82, [R1+0x4540] ;  /* 0x0045400001527983 */ /* 0x000f220000100a00 */
[----:B------:R-:W-:-:S03]  /*20d230*/  IMAD.MOV.U32 R74, RZ, RZ, R88 ;  /* 0x000000ffff4a7224 */ /* 0x000fc600078e0058 */
[----:B------:R1:W-:Y:S01]  /*20d240*/  STL.64 [R1+0x5e00], R2 ;  /* 0x005e000201007387 */ /* 0x0003e20000100a00 */
[----:B------:R-:W-:-:S03]  /*20d250*/  IMAD.MOV.U32 R73, RZ, RZ, R89 ;  /* 0x000000ffff497224 */ /* 0x000fc600078e0059 */
[----:B------:R-:W4:Y:S01]  /*20d260*/  LDL.64 R86, [R1+0x4550] ;  /* 0x0045500001567983 */ /* 0x000f220000100a00 */
[----:B------:R-:W-:-:S03]  /*20d270*/  IMAD.MOV.U32 R72, RZ, RZ, R90 ;  /* 0x000000ffff487224 */ /* 0x000fc600078e005a */
[----:B------:R1:W-:Y:S01]  /*20d280*/  STL.64 [R1+0x5df8], R80 ;  /* 0x005df85001007387 */ /* 0x0003e20000100a00 */
[----:B------:R-:W-:-:S03]  /*20d290*/  IMAD.MOV.U32 R71, RZ, RZ, R91 ;  /* 0x000000ffff477224 */ /* 0x000fc600078e005b */
[----:B------:R-:W4:Y:S01]  /*20d2a0*/  LDL.64 R88, [R1+0x4520] ;  /* 0x0045200001587983 */ /* 0x000f220000100a00 */
[----:B------:R-:W-:-:S03]  /*20d2b0*/  MOV R70, R92 ;  /* 0x0000005c00467202 */ /* 0x000fc60000000f00 */
[----:B------:R1:W-:Y:S01]  /*20d2c0*/  STL.64 [R1+0x5df0], R78 ;  /* 0x005df04e01007387 */ /* 0x0003e20000100a00 */
        /* <DEDUP_REMOVED lines=53> */
[----:B------:R-:W4:Y:S04]  /*20d620*/  LDL.64 R116, [R1+0x44d0] ;  /* 0x0044d00001747983 */ /* 0x000f280000100a00 */
[----:B------:R1:W-:Y:S04]  /*20d630*/  STL.64 [R1+0x5b20], R50 ;  /* 0x005b203201007387 */ /* 0x0003e80000100a00 */
[----:B------:R-:W4:Y:S01]  /*20d640*/  LDL.64 R118, [R1+0x44d8] ;  /* 0x0044d80001767983 */ /* 0x000f220000100a00 */
[----:B------:R-:W-:Y:S01]  /*20d650*/  IMAD.MOV.U32 R42, RZ, RZ, R120 ;  /* 0x000000ffff2a7224 */ /* 0x000fe200078e0078 */
[----:B------:R-:W-:Y:S01]  /*20d660*/  MOV R40, R122 ;  /* 0x0000007a00287202 */ /* 0x000fe20000000f00 */
[----:B------:R-:W-:Y:S01]  /*20d670*/  IMAD.MOV.U32 R41, RZ, RZ, R121 ;  /* 0x000000ffff297224 */ /* 0x000fe200078e0079 */
[----:B------:R1:W-:Y:S01]  /*20d680*/  STL.64 [R1+0x5b18], R48 ;  /* 0x005b183001007387 */ /* 0x0003e20000100a00 */
        /* <DEDUP_REMOVED lines=17> */
[----:B------:R-:W-:-:S02]  /*20d7a0*/  MOV R27, R135 ;  /* 0x00000087001b7202 */ /* 0x000fc40000000f00 */
[----:B------:R1:W-:Y:S01]  /*20d7b0*/  STL.64 [R1+0x5ad0], R38 ;  /* 0x005ad02601007387 */ /* 0x0003e20000100a00 */
[----:B------:R-:W-:Y:S01]  /*20d7c0*/  IMAD.MOV.U32 R24, RZ, RZ, R138 ;  /* 0x000000ffff187224 */ /* 0x000fe200078e008a */
[----:B------:R-:W-:Y:S01]  /*20d7d0*/  MOV R22, R140 ;  /* 0x0000008c00167202 */ /* 0x000fe20000000f00 */
[----:B------:R-:W-:Y:S01]  /*20d7e0*/  IMAD.MOV.U32 R25, RZ, RZ, R137 ;  /* 0x000000ffff197224 */ /* 0x000fe200078e0089 */
[----:B------:R1:W-:Y:S01]  /*20d7f0*/  STL.64 [R1+0x5aa8], R36 ;  /* 0x005aa82401007387 */ /* 0x0003e20000100a00 */
[----:B------:R-:W-:Y:S01]  /*20d800*/  IMAD.MOV.U32 R23, RZ, RZ, R139 ;  /* 0x000000ffff177224 */ /* 0x000fe200078e008b */
[----:B------:R-:W-:Y:S02]  /*20d810*/  MOV R21, R141 ;  /* 0x0000008d00157202 */ /* 0x000fe40000000f00 */
[----:B------:R1:W-:Y:S01]  /*20d820*/  STL.64 [R1+0x5aa0], R34 ;  /* 0x005aa02201007387 */ /* 0x0003e20000100a00 */
[----:B------:R-:W-:-:S03]  /*20d830*/  IMAD.MOV.U32 R20, RZ, RZ, R142 ;  /* 0x000000ffff147224 */ /* 0x000fc600078e008e */
        /* <DEDUP_REMOVED lines=15> */
[----:B--2---:R-:W-:Y:S02]  /*20d930*/  MOV R9, R153 ;  /* 0x0000009900097202 */ /* 0x004fe40000000f00 */
[----:B------:R2:W-:Y:S01]  /*20d940*/  STL.64 [R1+0x5a50], R22 ;  /* 0x005a501601007387 */ /* 0x0005e20000100a00 */
        /* <DEDUP_REMOVED lines=77> */
[----:B------:R2:W-:Y:S04]  /*20de20*/  STL.64 [R1+0x5870], R212 ;  /* 0x005870d401007387 */ /* 0x0005e80000100a00 */
[----:B------:R2:W-:Y:S04]  /*20de30*/  STL.64 [R1+0x5868], R210 ;  /* 0x005868d201007387 */ /* 0x0005e80000100a00 */
[----:B------:R2:W-:Y:S04]  /*20de40*/  STL.64 [R1+0x5860], R208 ;  /* 0x005860d001007387 */ /* 0x0005e80000100a00 */
[----:B------:R2:W-:Y:S04]  /*20de50*/  STL.64 [R1+0x5858], R206 ;  /* 0x005858ce01007387 */ /* 0x0005e80000100a00 */
[----:B------:R2:W-:Y:S04]  /*20de60*/  STL.64 [R1+0x5850], R204 ;  /* 0x005850cc01007387 */ /* 0x0005e80000100a00 */
[----:B------:R-:W3:Y:S04]  /*20de70*/  LDL.64 R142, [R1+0x4558] ;  /* 0x00455800018e7983 */ /* 0x000ee80000100a00 */
        /* <DEDUP_REMOVED lines=11> */
[----:B----4-:R4:W-:Y:S04]  /*20df30*/  LDGSTS.E [R5+0x1ce00], desc[UR40][R118.64], P4 ;  /* 0x1ce0000076057fae */ /* 0x0109e8000a1a1028 */
[----:B------:R4:W-:Y:S04]  /*20df40*/  LDGSTS.E [R5+0x1ce80], desc[UR40][R116.64], P1 ;  /* 0x1ce8000074057fae */ /* 0x0009e800089a1028 */
[----:B------:R4:W-:Y:S04]  /*20df50*/  LDGSTS.E [R5+0x1cf00], desc[UR40][R114.64], P0 ;  /* 0x1cf0000072057fae */ /* 0x0009e800081a1028 */
[----:B------:R-:W4:Y:S04]  /*20df60*/  LDL.64 R118, [R1+0x45b8] ;  /* 0x0045b80001767983 */ /* 0x000f280000100a00 */
        /* <DEDUP_REMOVED lines=34> */
[----:B---3--:R3:W-:Y:S04]  /*20e190*/  LDGSTS.E [R5+0x20f80], desc[UR40][R142.64], P3 ;  /* 0x20f800008e057fae */ /* 0x0087e800099a1028 */
[----:B--2---:R3:W-:Y:S04]  /*20e1a0*/  LDGSTS.E [R5+0x21e00], desc[UR40][R140.64], P4 ;  /* 0x21e000008c057fae */ /* 0x0047e8000a1a1028 */
[----:B------:R3:W-:Y:S04]  /*20e1b0*/  LDGSTS.E [R5+0x21e80], desc[UR40][R138.64], P1 ;  /* 0x21e800008a057fae */ /* 0x0007e800089a1028 */
[----:B------:R-:W2:Y:S04]  /*20e1c0*/  LDL.64 R142, [R1+0x63d8] ;  /* 0x0063d800018e7983 */ /* 0x000ea80000100a00 */
        /* <DEDUP_REMOVED lines=20> */
[----:B----4-:R4:W-:Y:S04]  /*20e310*/  LDGSTS.E [R5+0x23f80], desc[UR40][R118.64], P3 ;  /* 0x23f8000076057fae */ /* 0x0109e800099a1028 */
        /* <DEDUP_REMOVED lines=38> */
[----:B---3--:R2:W-:Y:S04]  /*20e580*/  LDGSTS.E [R5+0x28f80], desc[UR40][R140.64], P3 ;  /* 0x28f800008c057fae */ /* 0x0085e800099a1028 */
        /* <DEDUP_REMOVED lines=10> */
[----:B----4-:R2:W-:Y:S04]  /*20e630*/  LDGSTS.E [R5+0x2bf00], desc[UR40][R118.64], P0 ;  /* 0x2bf0000076057fae */ /* 0x0105e800081a1028 */
        /* <DEDUP_REMOVED lines=21> */
[----:B-1----:R2:W5:Y:S04]  /*20e790*/  LDL.LU.64 R2, [R1+0xab50] ;  /* 0x00ab500001027983 */ /* 0x0025680000300a00 */
        /* <DEDUP_REMOVED lines=60> */
[----:B------:R-:W0:Y:S01]  /*20eb60*/  LDGDEPBAR ;  /* 0x00000000000079af */ /* 0x000e220000000000 */
[----:B------:R-:W-:-:S04]  /*20eb70*/  UIADD3 UR5, UPT, UPT, UR5, 0x1, URZ ;  /* 0x0000000105057890 */ /* 0x000fc8000fffe0ff */
[----:B------:R-:W-:-:S09]  /*20eb80*/  UISETP.NE.U32.AND UP0, UPT, UR5, UR8, UPT ;  /* 0x000000080500728c */ /* 0x000fd2000bf05070 */
[----:B--2---:R-:W-:Y:S05]  /*20eb90*/  BRA.U UP0, `(.L_x_1) ;  /* 0xffffea4d00247547 */ /* 0x004fea000b83ffff */
.L_x_0:
[----:B----45:R-:W2:Y:S01]  /*20eba0*/  LDL R82, [R1+0x44b4] ;  /* 0x0044b40001527983 */ /* 0x030ea20000100800 */
[----:B------:R-:W2:Y:S03]  /*20ebb0*/  LDCU UR7, c[0x0][0x3b4] ;  /* 0x00007680ff0777ac */ /* 0x000ea60008000800 */
[----:B------:R-:W3:Y:S01]  /*20ebc0*/  LDL R81, [R1+0x44b0] ;  /* 0x0044b00001517983 */ /* 0x000ee20000100800 */
[----:B------:R-:W3:Y:S03]  /*20ebd0*/  LDCU UR6, c[0x0][0x3b4] ;  /* 0x00007680ff0677ac */ /* 0x000ee60008000800 */
[----:B------:R-:W4:Y:S01]  /*20ebe0*/  LDL R83, [R1+0x44b8] ;  /* 0x0044b80001537983 */ /* 0x000f220000100800 */
[----:B------:R-:W1:Y:S03]  /*20ebf0*/  LDCU.64 UR10, c[0x0][0x390] ;  /* 0x00007200ff0a77ac */ /* 0x000e660008000a00 */
[----:B------:R-:W4:Y:S01]  /*20ec00*/  LDL R85, [R1+0x1384] ;  /* 0x0013840001557983 */ /* 0x000f220000100800 */
[----:B------:R-:W4:Y:S03]  /*20ec10*/  LDCU UR15, c[0x0][0x3b4] ;  /* 0x00007680ff0f77ac */ /* 0x000f260008000800 */
[----:B------:R-:W4:Y:S01]  /*20ec20*/  LDL R84, [R1+0x44bc] ;  /* 0x0044bc0001547983 */ /* 0x000f220000100800 */
[----:B------:R-:W1:Y:S01]  /*20ec30*/  LDCU.64 UR12, c[0x0][0x390] ;  /* 0x00007200ff0c77ac */ /* 0x000e620008000a00 */
[----:B------:R-:W1:Y:S01]  /*20ec40*/  LDCU.64 UR8, c[0x0][0x390] ;  /* 0x00007200ff0877ac */ /* 0x000e620008000a00 */
[----:B------:R-:W1:Y:S01]  /*20ec50*/  LDCU.64 UR46, c[0x0][0x398] ;  /* 0x00007300ff2e77ac */ /* 0x000e620008000a00 */
[----:B------:R-:W1:Y:S01]  /*20ec60*/  LDCU UR73, c[0x0][0x398] ;  /* 0x00007300ff4977ac */ /* 0x000e620008000800 */
[----:B------:R-:W1:Y:S01]  /*20ec70*/  LDCU UR75, c[0x0][0x398] ;  /* 0x00007300ff4b77ac */ /* 0x000e620008000800 */
[----:B------:R-:W1:Y:S01]  /*20ec80*/  LDCU UR72, c[0x0][0x398] ;  /* 0x00007300ff4877ac */ /* 0x000e620008000800 */
[----:B------:R-:W1:Y:S01]  /*20ec90*/  LDCU UR14, c[0x0][0x3b4] ;  /* 0x00007680ff0e77ac */ /* 0x000e620008000800 */
[----:B------:R-:W-:Y:S01]  /*20eca0*/  LOP3.LUT R4, R4, 0xffffffef, RZ, 0xc0, !PT ;  /* 0xffffffef04047812 */ /* 0x000fe200078ec0ff */
[----:B------:R-:W-:-:S04]  /*20ecb0*/  DEPBAR.LE SB0, 0x0 ;  /* 0x000080000000791a */ /* 0x000fc80000000000 */
[----:B------:R-:W1:Y:S01]  /*20ecc0*/  LDCU.64 UR48, c[0x0][0x398] ;  /* 0x00007300ff3077ac */ /* 0x000e620008000a00 */
[----:B------:R-:W1:Y:S01]  /*20ecd0*/  LDCU UR45, c[0x0][0x398] ;  /* 0x00007300ff2d77ac */ /* 0x000e620008000800 */
[----:B------:R-:W1:Y:S01]  /*20ece0*/  LDCU UR74, c[0x0][0x398] ;  /* 0x00007300ff4a77ac */ /* 0x000e620008000800 */
[----:B------:R-:W1:Y:S01]  /*20ecf0*/  LDCU UR44, c[0x0][0x398] ;  /* 0x00007300ff2c77ac */ /* 0x000e620008000800 */
[----:B------:R-:W-:Y:S01]  /*20ed00*/  LOP3.LUT R32, R32, 0x7fffffff, RZ, 0xc0, !PT ;  /* 0x7fffffff20207812 */ /* 0x000fe200078ec0ff */
[----:B------:R-:W1:Y:S01]  /*20ed10*/  LDCU UR42, c[0x0][0x398] ;  /* 0x00007300ff2a77ac */ /* 0x000e620008000800 */
        /* <DEDUP_REMOVED lines=50> */
[----:B--2---:R-:W-:-:S02]  /*20f040*/  IMAD R0, R82, UR7, RZ ;  /* 0x0000000752007c24 */ /* 0x004fc4000f8e02ff */
[----:B---3--:R-:W-:-:S03]  /*20f050*/  IMAD R12, R81, UR6, RZ ;  /* 0x00000006510c7c24 */ /* 0x008fc6000f8e02ff */
[C---:B-1----:R-:W-:Y:S01]  /*20f060*/  LEA R16, P1, R0.reuse, UR10, 0x2 ;  /* 0x0000000a00107c11 */ /* 0x042fe2000f8210ff */
[----:B------:R-:W1:Y:S03]  /*20f070*/  LDCU.64 UR6, c[0x0][0x390] ;  /* 0x00007200ff0677ac */ /* 0x000e660008000a00 */
[----:B------:R-:W-:Y:S01]  /*20f080*/  LEA.HI.X.SX32 R17, R0, UR11, 0x2, P1 ;  /* 0x0000000b00117c11 */ /* 0x000fe200088f16ff */
[----:B----4-:R-:W-:Y:S01]  /*20f090*/  IMAD R0, R83, UR15, RZ ;  /* 0x0000000f53007c24 */ /* 0x010fe2000f8e02ff */
[C---:B------:R-:W-:Y:S01]  /*20f0a0*/  LEA R18, P0, R12.reuse, UR12, 0x2 ;  /* 0x0000000c0c127c11 */ /* 0x040fe2000f8010ff */
[----:B------:R-:W2:Y:S03]  /*20f0b0*/  LDCU.64 UR10, c[0x0][0x398] ;  /* 0x00007300ff0a77ac */ /* 0x000ea60008000a00 */
[----:B------:R-:W-:Y:S01]  /*20f0c0*/  LEA.HI.X.SX32 R19, R12, UR13, 0x2, P0 ;  /* 0x0000000d0c137c11 */ /* 0x000fe200080f16ff */
[----:B------:R-:W-:Y:S01]  /*20f0d0*/  IMAD R13, R84, UR14, RZ ;  /* 0x0000000e540d7c24 */ /* 0x000fe2000f8e02ff */
[C---:B------:R-:W-:Y:S01]  /*20f0e0*/  LEA R14, P0, R0.reuse, UR8, 0x2 ;  /* 0x00000008000e7c11 */ /* 0x040fe2000f8010ff */
[----:B------:R-:W3:Y:S03]  /*20f0f0*/  LDCU.64 UR14, c[0x0][0x398] ;  /* 0x00007300ff0e77ac */ /* 0x000ee60008000a00 */
[----:B------:R-:W-:Y:S01]  /*20f100*/  LEA.HI.X.SX32 R15, R0, UR9, 0x2, P0 ;  /* 0x00000009000f7c11 */ /* 0x000fe200080f16ff */
[----:B------:R-:W-:Y:S01]  /*20f110*/  VIADD R0, R85, 0x181 ;  /* 0x0000018155007836 */ /* 0x000fe20000000000 */
[----:B------:R-:W4:Y:S04]  /*20f120*/  LDCU.64 UR8, c[0x0][0x398] ;  /* 0x00007300ff0877ac */ /* 0x000f280008000a00 */
[----:B------:R-:W-:Y:S01]  /*20f130*/  ISETP.GE.AND P1, PT, R0, UR47, PT ;  /* 0x0000002f00007c0c */ /* 0x000fe2000bf26270 */
[----:B------:R-:W2:Y:S03]  /*20f140*/  LDCU.64 UR12, c[0x0][0x398] ;  /* 0x00007300ff0c77ac */ /* 0x000ea60008000a00 */
[----:B------:R-:W-:Y:S01]  /*20f150*/  ISETP.LT.AND P3, PT, R84, UR73, !P1 ;  /* 0x0000004954007c0c */ /* 0x000fe2000cf61270 */
[----:B------:R-:W2:Y:S01]  /*20f160*/  LDCU UR73, c[0x0][0x398] ;  /* 0x00007300ff4977ac */ /* 0x000ea20008000800 */
[----:B------:R-:W-:-:S02]  /*20f170*/  ISETP.LT.AND P2, PT, R83, UR75, !P1 ;  /* 0x0000004b53007c0c */ /* 0x000fc4000cf41270 */
[----:B-1----:R-:W-:Y:S01]  /*20f180*/  LEA R12, P0, R13, UR6, 0x2 ;  /* 0x000000060d0c7c11 */ /* 0x002fe2000f8010ff */
[----:B------:R-:W1:Y:S01]  /*20f190*/  LDCU UR75, c[0x0][0x398] ;  /* 0x00007300ff4b77ac */ /* 0x000e620008000800 */
[----:B------:R-:W-:Y:S02]  /*20f1a0*/  IADD3 R0, PT, PT, R85, 0x180, RZ ;  /* 0x0000018055007810 */ /* 0x000fe40007ffe0ff */
[----:B------:R-:W-:Y:S01]  /*20f1b0*/  LOP3.LUT R31, R31, 0x7fffffff, RZ, 0xc0, !PT ;  /* 0x7fffffff1f1f7812 */ /* 0x000fe200078ec0ff */
[----:B------:R-:W1:Y:S04]  /*20f1c0*/  LDCU UR47, c[0x0][0x398] ;  /* 0x00007300ff2f77ac */ /* 0x000e680008000800 */
[----:B------:R-:W-:Y:S02]  /*20f1d0*/  @P3 LOP3.LUT R4, R4, 0x10, RZ, 0xfc, !PT ;  /* 0x0000001004043812 */ /* 0x000fe400078efcff */
[----:B------:R-:W-:Y:S01]  /*20f1e0*/  ISETP.LT.AND P3, PT, R82, UR72, !P1 ;  /* 0x0000004852007c0c */ /* 0x000fe2000cf61270 */
[----:B------:R-:W1:Y:S01]  /*20f1f0*/  LDCU UR72, c[0x0][0x398] ;  /* 0x00007300ff4877ac */ /* 0x000e620008000800 */
[----:B------:R-:W-:-:S04]  /*20f200*/  LOP3.LUT R4, R4, 0xfffffff7, RZ, 0xc0, !PT ;  /* 0xfffffff704047812 */ /* 0x000fc800078ec0ff */
[----:B------:R-:W-:Y:S02]  /*20f210*/  @P2 LOP3.LUT R4, R4, 0x8, RZ, 0xfc, !PT ;  /* 0x0000000804042812 */ /* 0x000fe400078efcff */
[----:B----4-:R-:W-:Y:S02]  /*20f220*/  ISETP.LT.AND P2, PT, R81, UR8, !P1 ;  /* 0x0000000851007c0c */ /* 0x010fe4000cf41270 */
[----:B------:R-:W-:Y:S02]  /*20f230*/  LOP3.LUT R4, R4, 0xfffffffb, RZ, 0xc0, !PT ;  /* 0xfffffffb04047812 */ /* 0x000fe400078ec0ff */
[----:B------:R-:W-:Y:S01]  /*20f240*/  LEA.HI.X.SX32 R13, R13, UR7, 0x2, P0 ;  /* 0x000000070d0d7c11 */ /* 0x000fe200080f16ff */
[----:B------:R-:W4:Y:S01]  /*20f250*/  LDCU.64 UR6, c[0x0][0x398] ;  /* 0x00007300ff0677ac */ /* 0x000f220008000a00 */
[----:B------:R-:W-:Y:S02]  /*20f260*/  ISETP.GE.AND P0, PT, R0, UR49, PT ;  /* 0x0000003100007c0c */ /* 0x000fe4000bf06270 */
[----:B------:R-:W-:Y:S01]  /*20f270*/  @P3 LOP3.LUT R4, R4, 0x4, RZ, 0xfc, !PT ;  /* 0x0000000404043812 */ /* 0x000fe200078efcff */
[----:B------:R-:W-:Y:S01]  /*20f280*/  VIADD R0, R85, 0x17f ;  /* 0x0000017f55007836 */ /* 0x000fe20000000000 */
[----:B------:R-:W-:Y:S01]  /*20f290*/  ISETP.LT.AND P1, PT, R84, UR45, !P0 ;  /* 0x0000002d54007c0c */ /* 0x000fe2000c721270 */
[----:B------:R-:W1:Y:S01]  /*20f2a0*/  LDCU UR49, c[0x0][0x398] ;  /* 0x00007300ff3177ac */ /* 0x000e620008000800 */
[----:B------:R-:W-:-:S04]  /*20f2b0*/  LOP3.LUT R4, R4, 0xfffffffd, RZ, 0xc0, !PT ;  /* 0xfffffffd04047812 */ /* 0x000fc800078ec0ff */
[----:B------:R-:W-:Y:S02]  /*20f2c0*/  @P2 LOP3.LUT R4, R4, 0x2, RZ, 0xfc, !PT ;  /* 0x0000000204042812 */ /* 0x000fe400078efcff */
[----:B------:R-:W-:Y:S01]  /*20f2d0*/  ISETP.LT.AND P2, PT, R83, UR74, !P0 ;  /* 0x0000004a53007c0c */ /* 0x000fe2000c741270 */
[----:B------:R-:W1:Y:S01]  /*20f2e0*/  LDCU UR74, c[0x0][0x398] ;  /* 0x00007300ff4a77ac */ /* 0x000e620008000800 */
[----:B------:R-:W-:-:S04]  /*20f2f0*/  LOP3.LUT R4, R4, 0xfffffffe, RZ, 0xc0, !PT ;  /* 0xfffffffe04047812 */ /* 0x000fc800078ec0ff */
[----:B------:R-:W-:Y:S02]  /*20f300*/  @P1 LOP3.LUT R4, R4, 0x1, RZ, 0xfc, !PT ;  /* 0x0000000104041812 */ /* 0x000fe400078efcff */
[----:B------:R-:W-:Y:S01]  /*20f310*/  ISETP.LT.AND P1, PT, R82, UR44, !P0 ;  /* 0x0000002c52007c0c */ /* 0x000fe2000c721270 */
[----:B------:R-:W1:Y:S01]  /*20f320*/  LDCU.64 UR44, c[0x0][0x398] ;  /* 0x00007300ff2c77ac */ /* 0x000e620008000a00 */
[----:B---3--:R-:W-:-:S03]  /*20f330*/  ISETP.LT.AND P0, PT, R81, UR14, !P0 ;  /* 0x0000000e51007c0c */ /* 0x008fc6000c701270 */
[----:B------:R-:W-:-:S04]  /*20f340*/  @P2 LOP3.LUT R32, R32, 0x80000000, RZ, 0xfc, !PT ;  /* 0x8000000020202812 */ /* 0x000fc800078efcff */
[----:B------:R-:W-:-:S04]  /*20f350*/  LOP3.LUT R32, R32, 0xbfffffff, RZ, 0xc0, !PT ;  /* 0xbfffffff20207812 */ /* 0x000fc800078ec0ff */
[----:B------:R-:W-:-:S04]  /*20f360*/  @P1 LOP3.LUT R32, R32, 0x40000000, RZ, 0xfc, !PT ;  /* 0x4000000020201812 */ /* 0x000fc800078efcff */
[----:B------:R-:W-:-:S04]  /*20f370*/  LOP3.LUT R32, R32, 0xdfffffff, RZ, 0xc0, !PT ;  /* 0xdfffffff20207812 */ /* 0x000fc800078ec0ff */
[----:B------:R-:W-:Y:S02]  /*20f380*/  @P0 LOP3.LUT R32, R32, 0x20000000, RZ, 0xfc, !PT ;  /* 0x2000000020200812 */ /* 0x000fe400078efcff */
[----:B-1----:R-:W-:Y:S02]  /*20f390*/  ISETP.GE.AND P0, PT, R0, UR45, PT ;  /* 0x0000002d00007c0c */ /* 0x002fe4000bf06270 */
[----:B------:R-:W-:Y:S01]  /*20f3a0*/  LOP3.LUT R32, R32, 0xefffffff, RZ, 0xc0, !PT ;  /* 0xefffffff20207812 */ /* 0x000fe200078ec0ff */
[----:B------:R-:W-:Y:S01]  /*20f3b0*/  VIADD R0, R85, 0x17e ;  /* 0x0000017e55007836 */ /* 0x000fe20000000000 */
[----:B------:R-:W-:Y:S01]  /*20f3c0*/  ISETP.LT.AND P3, PT, R84, UR42, !P0 ;  /* 0x0000002a54007c0c */ /* 0x000fe2000c761270 */
[----:B------:R-:W1:Y:S01]  /*20f3d0*/  LDCU UR45, c[0x0][0x398] ;  /* 0x00007300ff2d77ac */ /* 0x000e620008000800 */
[----:B------:R-:W-:Y:S02]  /*20f3e0*/  ISETP.LT.AND P2, PT, R83, UR43, !P0 ;  /* 0x0000002b53007c0c */ /* 0x000fe4000c741270 */
[----:B------:R-:W-:Y:S01]  /*20f3f0*/  ISETP.LT.AND P1, PT, R82, UR71, !P0 ;  /* 0x0000004752007c0c */ /* 0x000fe2000c721270 */
[----:B------:R-:W3:Y:S08]  /*20f400*/  LDCU.64 UR42, c[0x0][0x398] ;  /* 0x00007300ff2a77ac */ /* 0x000ef00008000a00 */
[----:B------:R-:W-:Y:S01]  /*20f410*/  @P3 LOP3.LUT R32, R32, 0x10000000, RZ, 0xfc, !PT ;  /* 0x1000000020203812 */ /* 0x000fe200078efcff */
[----:B------:R-:W1:Y:S03]  /*20f420*/  LDCU UR71, c[0x0][0x398] ;  /* 0x00007300ff4777ac */ /* 0x000e660008000800 */
[----:B------:R-:W-:-:S04]  /*20f430*/  LOP3.LUT R32, R32, 0xf7ffffff, RZ, 0xc0, !PT ;  /* 0xf7ffffff20207812 */ /* 0x000fc800078ec0ff */
[----:B------:R-:W-:Y:S02]  /*20f440*/  @P2 LOP3.LUT R32, R32, 0x8000000, RZ, 0xfc, !PT ;  /* 0x0800000020202812 */ /* 0x000fe400078efcff */
[----:B----4-:R-:W-:Y:S02]  /*20f450*/  ISETP.LT.AND P0, PT, R81, UR6, !P0 ;  /* 0x0000000651007c0c */ /* 0x010fe4000c701270 */
[----:B------:R-:W-:-:S04]  /*20f460*/  LOP3.LUT R32, R32, 0xfbffffff, RZ, 0xc0, !PT ;  /* 0xfbffffff20207812 */ /* 0x000fc800078ec0ff */
[----:B------:R-:W-:-:S04]  /*20f470*/  @P1 LOP3.LUT R32, R32, 0x4000000, RZ, 0xfc, !PT ;  /* 0x0400000020201812 */ /* 0x000fc800078efcff */
[----:B------:R-:W-:-:S04]  /*20f480*/  LOP3.LUT R32, R32, 0xfdffffff, RZ, 0xc0, !PT ;  /* 0xfdffffff20207812 */ /* 0x000fc800078ec0ff */
[----:B------:R-:W-:Y:S02]  /*20f490*/  @P0 LOP3.LUT R32, R32, 0x2000000, RZ, 0xfc, !PT ;  /* 0x0200000020200812 */ /* 0x000fe400078efcff */
[----:B---3--:R-:W-:Y:S01]  /*20f4a0*/  ISETP.GE.AND P0, PT, R0, UR43, PT ;  /* 0x0000002b00007c0c */ /* 0x008fe2000bf06270 */
[----:B------:R-:W3:Y:S03]  /*20f4b0*/  LDCU UR43, c[0x0][0x398] ;  /* 0x00007300ff2b77ac */ /* 0x000ee60008000800 */
[----:B------:R-:W-:Y:S01]  /*20f4c0*/  ISETP.LT.AND P3, PT, R84, UR68, !P0 ;  /* 0x0000004454007c0c */ /* 0x000fe2000c761270 */
[----:B------:R-:W4:Y:S01]  /*20f4d0*/  LDCU UR68, c[0x0][0x398] ;  /* 0x00007300ff4477ac */ /* 0x000f220008000800 */
[----:B------:R-:W-:Y:S02]  /*20f4e0*/  ISETP.LT.AND P2, PT, R83, UR69, !P0 ;  /* 0x0000004553007c0c */ /* 0x000fe4000c741270 */
[----:B------:R-:W-:Y:S01]  /*20f4f0*/  LOP3.LUT R32, R32, 0xfeffffff, RZ, 0xc0, !PT ;  /* 0xfeffffff20207812 */ /* 0x000fe200078ec0ff */
[----:B------:R-:W1:Y:S01]  /*20f500*/  LDCU UR69, c[0x0][0x398] ;  /* 0x00007300ff4577ac */ /* 0x000e620008000800 */
[----:B------:R-:W-:-:S07]  /*20f510*/  ISETP.LT.AND P1, PT, R82, UR70, !P0 ;  /* 0x0000004652007c0c */ /* 0x000fce000c721270 */
[----:B------:R-:W-:Y:S01]  /*20f520*/  @P3 LOP3.LUT R32, R32, 0x1000000, RZ, 0xfc, !PT ;  /* 0x0100000020203812 */ /* 0x000fe200078efcff */
[----:B------:R-:W1:Y:S03]  /*20f530*/  LDCU UR70, c[0x0][0x398] ;  /* 0x00007300ff4677ac */ /* 0x000e660008000800 */
[----:B------:R-:W-:-:S04]  /*20f540*/  LOP3.LUT R32, R32, 0xff7fffff, RZ, 0xc0, !PT ;  /* 0xff7fffff20207812 */ /* 0x000fc800078ec0ff */
[----:B------:R-:W-:Y:S02]  /*20f550*/  @P2 LOP3.LUT R32, R32, 0x800000, RZ, 0xfc, !PT ;  /* 0x0080000020202812 */ /* 0x000fe400078efcff */
[----:B--2---:R-:W-:Y:S01]  /*20f560*/  ISETP.LT.AND P0, PT, R81, UR12, !P0 ;  /* 0x0000000c51007c0c */ /* 0x004fe2000c701270 */
[----:B------:R-:W2:Y:S01]  /*20f570*/  LDCU UR12, c[0x0][0x398] ;  /* 0x00007300ff0c77ac */ /* 0x000ea20008000800 */
[----:B------:R-:W-:-:S04]  /*20f580*/  LOP3.LUT R32, R32, 0xffbfffff, RZ, 0xc0, !PT ;  /* 0xffbfffff20207812 */ /* 0x000fc800078ec0ff */
[----:B------:R-:W-:Y:S02]  /*20f590*/  @P1 LOP3.LUT R32, R32, 0x400000, RZ, 0xfc, !PT ;  /* 0x0040000020201812 */ /* 0x000fe400078efcff */
[----:B------:R-:W-:Y:S02]  /*20f5a0*/  IADD3 R0, PT, PT, R85, 0x17d, RZ ;  /* 0x0000017d55007810 */ /* 0x000fe40007ffe0ff */
[----:B------:R-:W-:-:S04]  /*20f5b0*/  LOP3.LUT R32, R32, 0xffdfffff, RZ, 0xc0, !PT ;  /* 0xffdfffff20207812 */ /* 0x000fc800078ec0ff */
[----:B------:R-:W-:Y:S02]  /*20f5c0*/  @P0 LOP3.LUT R32, R32, 0x200000, RZ, 0xfc, !PT ;  /* 0x0020000020200812 */ /* 0x000fe400078efcff */
[----:B------:R-:W-:Y:S02]  /*20f5d0*/  ISETP.GE.AND P0, PT, R0, UR9, PT ;  /* 0x0000000900007c0c */ /* 0x000fe4000bf06270 */
[----:B------:R-:W-:Y:S01]  /*20f5e0*/  LOP3.LUT R32, R32, 0xffefffff, RZ, 0xc0, !PT ;  /* 0xffefffff20207812 */ /* 0x000fe200078ec0ff */
[----:B------:R-:W-:Y:S01]  /*20f5f0*/  VIADD R0, R85, 0x17c ;  /* 0x0000017c55007836 */ /* 0x000fe20000000000 */
[----:B------:R-:W-:Y:S01]  /*20f600*/  ISETP.LT.AND P3, PT, R84, UR30, !P0 ;  /* 0x0000001e54007c0c */ /* 0x000fe2000c761270 */
[----:B------:R-:W1:Y:S01]  /*20f610*/  LDCU.64 UR8, c[0x0][0x398] ;  /* 0x00007300ff0877ac */ /* 0x000e620008000a00 */
[----:B------:R-:W-:Y:S02]  /*20f620*/  ISETP.LT.AND P2, PT, R83, UR67, !P0 ;  /* 0x0000004353007c0c */ /* 0x000fe4000c741270 */
[----:B------:R-:W-:Y:S01]  /*20f630*/  ISETP.LT.AND P1, PT, R82, UR57, !P0 ;  /* 0x0000003952007c0c */ /* 0x000fe2000c721270 */
[----:B------:R-:W1:Y:S01]  /*20f640*/  LDCU UR57, c[0x0][0x398] ;  /* 0x00007300ff3977ac */ /* 0x000e620008000800 */
[----:B------:R-:W-:-:S02]  /*20f650*/  LOP3.LUT R30, R30, 0x7fffffff, RZ, 0xc0, !PT ;  /* 0x7fffffff1e1e7812 */ /* 0x000fc400078ec0ff */
[----:B------:R-:W-:Y:S01]  /*20f660*/  LOP3.LUT R29, R29, 0x7fffffff, RZ, 0xc0, !PT ;  /* 0x7fffffff1d1d7812 */ /* 0x000fe200078ec0ff */
[----:B------:R-:W1:Y:S04]  /*20f670*/  LDCU UR30, c[0x0][0x398] ;  /* 0x00007300ff1e77ac */ /* 0x000e680008000800 */
[----:B------:R-:W-:Y:S01]  /*20f680*/  @P3 LOP3.LUT R32, R32, 0x100000, RZ, 0xfc, !PT ;  /* 0x0010000020203812 */ /* 0x000fe200078efcff */
[----:B------:R-:W1:Y:S03]  /*20f690*/  LDCU UR67, c[0x0][0x398] ;  /* 0x00007300ff4377ac */ /* 0x000e660008000800 */
[----:B------:R-:W-:-:S04]  /*20f6a0*/  LOP3.LUT R32, R32, 0xfff7ffff, RZ, 0xc0, !PT ;  /* 0xfff7ffff20207812 */ /* 0x000fc800078ec0ff */
[----:B------:R-:W-:Y:S02]  /*20f6b0*/  @P2 LOP3.LUT R32, R32, 0x80000, RZ, 0xfc, !PT ;  /* 0x0008000020202812 */ /* 0x000fe400078efcff */
[----:B------:R-:W-:Y:S01]  /*20f6c0*/  ISETP.LT.AND P0, PT, R81, UR10, !P0 ;  /* 0x0000000a51007c0c */ /* 0x000fe2000c701270 */
[----:B------:R-:W1:Y:S01]  /*20f6d0*/  LDCU UR10, c[0x0][0x398] ;  /* 0x00007300ff0a77ac */ /* 0x000e620008000800 */
[----:B------:R-:W-:-:S04]  /*20f6e0*/  LOP3.LUT R32, R32, 0xfffbffff, RZ, 0xc0, !PT ;  /* 0xfffbffff20207812 */ /* 0x000fc800078ec0ff */
[----:B------:R-:W-:-:S04]  /*20f6f0*/  @P1 LOP3.LUT R32, R32, 0x40000, RZ, 0xfc, !PT ;  /* 0x0004000020201812 */ /* 0x000fc800078efcff */
        /* <DEDUP_REMOVED lines=9> */
[----:B------:R-:W1:Y:S08]  /*20f790*/  LDCU.64 UR18, c[0x0][0x398] ;  /* 0x00007300ff1277ac */ /* 0x000e700008000a00 */
[----:B------:R-:W-:Y:S01]  /*20f7a0*/  @P3 LOP3.LUT R32, R32, 0x10000, RZ, 0xfc, !PT ;  /* 0x0001000020203812 */ /* 0x000fe200078efcff */
[----:B------:R-:W2:Y:S03]  /*20f7b0*/  LDCU UR29, c[0x0][0x398] ;  /* 0x00007300ff1d77ac */ /* 0x000ea60008000800 */
[----:B------:R-:W-:-:S04]  /*20f7c0*/  LOP3.LUT R32, R32, 0xffff7fff, RZ, 0xc0, !PT ;  /* 0xffff7fff20207812 */ /* 0x000fc800078ec0ff */
[----:B------:R-:W-:Y:S02]  /*20f7d0*/  @P2 LOP3.LUT R32, R32, 0x8000, RZ, 0xfc, !PT ;  /* 0x0000800020202812 */ /* 0x000fe400078efcff */
[----:B-1----:R-:W-:Y:S01]  /*20f7e0*/  ISETP.LT.AND P0, PT, R81, UR8, !P0 ;  /* 0x0000000851007c0c */ /* 0x002fe2000c701270 */
[----:B------:R-:W1:Y:S01]  /*20f7f0*/  LDCU UR8, c[0x0][0x398] ;  /* 0x00007300ff0877ac */ /* 0x000e620008000800 */
[----:B------:R-:W-:-:S04]  /*20f800*/  LOP3.LUT R32, R32, 0xffffbfff, RZ, 0xc0, !PT ;  /* 0xffffbfff20207812 */ /* 0x000fc800078ec0ff */
[----:B------:R-:W-:-:S04]  /*20f810*/  @P1 LOP3.LUT R32, R32, 0x4000, RZ, 0xfc, !PT ;  /* 0x0000400020201812 */ /* 0x000fc800078efcff */
[----:B------:R-:W-:-:S04]  /*20f820*/  LOP3.LUT R32, R32, 0xffffdfff, RZ, 0xc0, !PT ;  /* 0xffffdfff20207812 */ /* 0x000fc800078ec0ff */
[----:B------:R-:W-:Y:S02]  /*20f830*/  @P0 LOP3.LUT R32, R32, 0x2000, RZ, 0xfc, !PT ;  /* 0x0000200020200812 */ /* 0x000fe400078efcff */
[----:B------:R-:W-:Y:S01]  /*20f840*/  ISETP.GE.AND P0, PT, R0, UR7, PT ;  /* 0x0000000700007c0c */ /* 0x000fe2000bf06270 */
[----:B------:R-:W1:Y:S03]  /*20f850*/  LDCU.64 UR6, c[0x0][0x398] ;  /* 0x00007300ff0677ac */ /* 0x000e660008000a00 */
[----:B------:R-:W-:Y:S01]  /*20f860*/  ISETP.LT.AND P3, PT, R84, UR28, !P0 ;  /* 0x0000001c54007c0c */ /* 0x000fe2000c761270 */
[----:B------:R-:W1:Y:S01]  /*20f870*/  LDCU UR28, c[0x0][0x398] ;  /* 0x00007300ff1c77ac */ /* 0x000e620008000800 */
        /* <DEDUP_REMOVED lines=8> */
[----:B------:R-:W-:Y:S01]  /*20f900*/  ISETP.LT.AND P0, PT, R81, UR18, !P0 ;  /* 0x0000001251007c0c */ /* 0x000fe2000c701270 */
[----:B------:R-:W1:Y:S01]  /*20f910*/  LDCU UR18, c[0x0][0x398] ;  /* 0x00007300ff1277ac */ /* 0x000e620008000800 */
        /* <DEDUP_REMOVED lines=9> */
[----:B------:R-:W1:Y:S01]  /*20f9b0*/  LDCU UR13, c[0x0][0x398] ;  /* 0x00007300ff0d77ac */ /* 0x000e620008000800 */
[----:B------:R-:W-:Y:S02]  /*20f9c0*/  ISETP.LT.AND P2, PT, R83, UR62, !P0 ;  /* 0x0000003e53007c0c */ /* 0x000fe4000c741270 */
[----:B------:R-:W-:Y:S01]  /*20f9d0*/  ISETP.LT.AND P1, PT, R82, UR21, !P0 ;  /* 0x0000001552007c0c */ /* 0x000fe2000c721270 */
[----:B------:R-:W1:Y:S01]  /*20f9e0*/  LDCU UR21, c[0x0][0x398] ;  /* 0x00007300ff1577ac */ /* 0x000e620008000800 */
[----:B------:R-:W2:Y:S07]  /*20f9f0*/  LDCU UR63, c[0x0][0x398] ;  /* 0x00007300ff3f77ac */ /* 0x000eae0008000800 */
        /* <DEDUP_REMOVED lines=17> */
[----:B------:R-:W1:Y:S01]  /*20fb10*/  LDCU.64 UR16, c[0x0][0x398] ;  /* 0x00007300ff1077ac */ /* 0x000e620008000a00 */
[----:B------:R-:W1:Y:S07]  /*20fb20*/  LDCU UR5, c[0x0][0x398] ;  /* 0x00007300ff0577ac */ /* 0x000e6e0008000800 */
[----:B------:R-:W-:-:S04]  /*20fb30*/  @P3 LOP3.LUT R32, R32, 0x10, RZ, 0xfc, !PT ;  /* 0x0000001020203812 */ /* 0x000fc800078efcff */
        /* <DEDUP_REMOVED lines=8> */
[----:B------:R-:W-:Y:S01]  /*20fbc0*/  ISETP.GE.AND P0, PT, R0, UR9, PT ;  /* 0x0000000900007c0c */ /* 0x000fe2000bf06270 */
[----:B------:R-:W2:Y:S03]  /*20fbd0*/  LDCU UR9, c[0x0][0x398] ;  /* 0x00007300ff0977ac */ /* 0x000ea60008000800 */
[----:B------:R-:W-:Y:S02]  /*20fbe0*/  ISETP.LT.AND P2, PT, R83, UR22, !P0 ;  /* 0x0000001653007c0c */ /* 0x000fe4000c741270 */
[----:B------:R-:W-:Y:S01]  /*20fbf0*/  ISETP.LT.AND P1, PT, R82, UR23, !P0 ;  /* 0x0000001752007c0c */ /* 0x000fe2000c721270 */
[----:B------:R-:W2:Y:S01]  /*20fc00*/  LDCU.64 UR22, c[0x0][0x398] ;  /* 0x00007300ff1677ac */ /* 0x000ea20008000a00 */
[----:B------:R-:W-:-:S02]  /*20fc10*/  ISETP.LT.AND P3, PT, R84, UR61, !P0 ;  /* 0x0000003d54007c0c */ /* 0x000fc4000c761270 */
[----:B-1----:R-:W-:Y:S01]  /*20fc20*/  ISETP.LT.AND P0, PT, R81, UR16, !P0 ;  /* 0x0000001051007c0c */ /* 0x002fe2000c701270 */
[----:B------:R-:W1:Y:S01]  /*20fc30*/  LDCU UR61, c[0x0][0x398] ;  /* 0x00007300ff3d77ac */ /* 0x000e620008000800 */
[----:B------:R-:W-:Y:S02]  /*20fc40*/  IADD3 R0, PT, PT, R85, 0x177, RZ ;  /* 0x0000017755007810 */ /* 0x000fe40007ffe0ff */
[----:B------:R-:W-:Y:S01]  /*20fc50*/  LOP3.LUT R32, R32, 0xfffffffe, RZ, 0xc0, !PT ;  /* 0xfffffffe20207812 */ /* 0x000fe200078ec0ff */
[----:B------:R-:W1:Y:S02]  /*20fc60*/  LDCU UR16, c[0x0][0x398] ;  /* 0x00007300ff1077ac */ /* 0x000e640008000800 */
[----:B------:R-:W-:-:S04]  /*20fc70*/  @P2 LOP3.LUT R31, R31, 0x80000000, RZ, 0xfc, !PT ;  /* 0x800000001f1f2812 */ /* 0x000fc800078efcff */
[----:B------:R-:W-:-:S04]  /*20fc80*/  LOP3.LUT R31, R31, 0xbfffffff, RZ, 0xc0, !PT ;  /* 0xbfffffff1f1f7812 */ /* 0x000fc800078ec0ff */
[----:B------:R-:W-:-:S04]  /*20fc90*/  @P1 LOP3.LUT R31, R31, 0x40000000, RZ, 0xfc, !PT ;  /* 0x400000001f1f1812 */ /* 0x000fc800078efcff */
[----:B------:R-:W-:-:S04]  /*20fca0*/  LOP3.LUT R31, R31, 0xdfffffff, RZ, 0xc0, !PT ;  /* 0xdfffffff1f1f7812 */ /* 0x000fc800078ec0ff */
[----:B------:R-:W-:Y:S02]  /*20fcb0*/  @P0 LOP3.LUT R31, R31, 0x20000000, RZ, 0xfc, !PT ;  /* 0x200000001f1f0812 */ /* 0x000fe400078efcff */
[----:B------:R-:W-:Y:S02]  /*20fcc0*/  ISETP.GE.AND P0, PT, R0, UR19, PT ;  /* 0x0000001300007c0c */ /* 0x000fe4000bf06270 */
[----:B------:R-:W-:Y:S02]  /*20fcd0*/  @P3 LOP3.LUT R32, R32, 0x1, RZ, 0xfc, !PT ;  /* 0x0000000120203812 */ /* 0x000fe400078efcff */
[----:B------:R-:W-:Y:S01]  /*20fce0*/  LOP3.LUT R31, R31, 0xefffffff, RZ, 0xc0, !PT ;  /* 0xefffffff1f1f7812 */ /* 0x000fe200078ec0ff */
[----:B------:R-:W-:Y:S01]  /*20fcf0*/  VIADD R0, R85, 0x176 ;  /* 0x0000017655007836 */ /* 0x000fe20000000000 */
[----:B------:R-:W-:Y:S01]  /*20fd00*/  ISETP.LT.AND P3, PT, R84, UR24, !P0 ;  /* 0x0000001854007c0c */ /* 0x000fe2000c761270 */
[----:B------:R-:W1:Y:S01]  /*20fd10*/  LDCU UR19, c[0x0][0x398] ;  /* 0x00007300ff1377ac */ /* 0x000e620008000800 */
[----:B------:R-:W-:-:S02]  /*20fd20*/  ISETP.LT.AND P2, PT, R83, UR25, !P0 ;  /* 0x0000001953007c0c */ /* 0x000fc4000c741270 */
[----:B------:R-:W-:Y:S01]  /*20fd30*/  ISETP.LT.AND P1, PT, R82, UR60, !P0 ;  /* 0x0000003c52007c0c */ /* 0x000fe2000c721270 */
[----:B------:R-:W1:Y:S08]  /*20fd40*/  LDCU.64 UR24, c[0x0][0x398] ;  /* 0x00007300ff1877ac */ /* 0x000e700008000a00 */
[----:B------:R-:W-:Y:S01]  /*20fd50*/  @P3 LOP3.LUT R31, R31, 0x10000000, RZ, 0xfc, !PT ;  /* 0x100000001f1f3812 */ /* 0x000fe200078efcff */
[----:B------:R-:W1:Y:S03]  /*20fd60*/  LDCU UR60, c[0x0][0x398] ;  /* 0x00007300ff3c77ac */ /* 0x000e660008000800 */
[----:B------:R-:W-:-:S04]  /*20fd70*/  LOP3.LUT R31, R31, 0xf7ffffff, RZ, 0xc0, !PT ;  /* 0xf7ffffff1f1f7812 */ /* 0x000fc800078ec0ff */
[----:B------:R-:W-:Y:S02]  /*20fd80*/  @P2 LOP3.LUT R31, R31, 0x8000000, RZ, 0xfc, !PT ;  /* 0x080000001f1f2812 */ /* 0x000fe400078efcff */
[----:B--2---:R-:W-:Y:S01]  /*20fd90*/  ISETP.LT.AND P0, PT, R81, UR22, !P0 ;  /* 0x0000001651007c0c */ /* 0x004fe2000c701270 */
[----:B------:R-:W2:Y:S01]  /*20fda0*/  LDCU UR22, c[0x0][0x398] ;  /* 0x00007300ff1677ac */ /* 0x000ea20008000800 */
        /* <DEDUP_REMOVED lines=23> */
[----:B------:R-:W1:Y:S03]  /*20ff20*/  LDCU UR15, c[0x0][0x398] ;  /* 0x00007300ff0f77ac */ /* 0x000e660008000800 */
[----:B------:R-:W-:Y:S02]  /*20ff30*/  ISETP.LT.AND P3, PT, R84, UR34, !P0 ;  /* 0x0000002254007c0c */ /* 0x000fe4000c761270 */
[----:B------:R-:W-:Y:S01]  /*20ff40*/  ISETP.LT.AND P2, PT, R83, UR64, !P0 ;  /* 0x0000004053007c0c */ /* 0x000fe2000c741270 */
[----:B------:R-:W1:Y:S01]  /*20ff50*/  LDCU UR64, c[0x0][0x398] ;  /* 0x00007300ff4077ac */ /* 0x000e620008000800 */
[----:B------:R-:W-:-:S02]  /*20ff60*/  LOP3.LUT R31, R31, 0xffefffff, RZ, 0xc0, !PT ;  /* 0xffefffff1f1f7812 */ /* 0x000fc400078ec0ff */
[----:B------:R-:W-:Y:S01]  /*20ff70*/  ISETP.LT.AND P1, PT, R82, UR35, !P0 ;  /* 0x0000002352007c0c */ /* 0x000fe2000c721270 */
[----:B------:R-:W1:Y:S06]  /*20ff80*/  LDCU.64 UR34, c[0x0][0x398] ;  /* 0x00007300ff2277ac */ /* 0x000e6c0008000a00 */
[----:B------:R-:W-:-:S04]  /*20ff90*/  @P3 LOP3.LUT R31, R31, 0x100000, RZ, 0xfc, !PT ;  /* 0x001000001f1f3812 */ /* 0x000fc800078efcff */
[----:B------:R-:W-:-:S04]  /*20ffa0*/  LOP3.LUT R31, R31, 0xfff7ffff, RZ, 0xc0, !PT ;  /* 0xfff7ffff1f1f7812 */ /* 0x000fc800078ec0ff */
[----:B------:R-:W-:Y:S02]  /*20ffb0*/  @P2 LOP3.LUT R31, R31, 0x80000, RZ, 0xfc, !PT ;  /* 0x000800001f1f2812 */ /* 0x000fe400078efcff */
[----:B------:R-:W-:Y:S02]  /*20ffc0*/  ISETP.LT.AND P0, PT, R81, UR32, !P0 ;  /* 0x0000002051007c0c */ /* 0x000fe4000c701270 */
        /* <DEDUP_REMOVED lines=13> */
[----:B------:R-:W-:Y:S01]  /*2100a0*/  LOP3.LUT R28, R28, 0x7fffffff, RZ, 0xc0, !PT ;  /* 0x7fffffff1c1c7812 */ /* 0x000fe200078ec0ff */
[----:B------:R-:W2:Y:S06]  /*2100b0*/  LDCU UR20, c[0x0][0x398] ;  /* 0x00007300ff1477ac */ /* 0x000eac0008000800 */
[----:B------:R-:W-:-:S04]  /*2100c0*/  @P3 LOP3.LUT R31, R31, 0x10000, RZ, 0xfc, !PT ;  /* 0x000100001f1f3812 */ /* 0x000fc800078efcff */
[----:B------:R-:W-:-:S04]  /*2100d0*/  LOP3.LUT R31, R31, 0xffff7fff, RZ, 0xc0, !PT ;  /* 0xffff7fff1f1f7812 */ /* 0x000fc800078ec0ff */
[----:B------:R-:W-:Y:S02]  /*2100e0*/  @P2 LOP3.LUT R31, R31, 0x8000, RZ, 0xfc, !PT ;  /* 0x000080001f1f2812 */ /* 0x000fe400078efcff */
[----:B-1----:R-:W-:Y:S02]  /*2100f0*/  ISETP.LT.AND P0, PT, R81, UR34, !P0 ;  /* 0x0000002251007c0c */ /* 0x002fe4000c701270 */
        /* <DEDUP_REMOVED lines=12> */
[----:B------:R-:W-:-:S04]  /*2101c0*/  @P3 LOP3.LUT R31, R31, 0x1000, RZ, 0xfc, !PT ;  /* 0x000010001f1f3812 */ /* 0x000fc800078efcff */
[----:B------:R-:W-:-:S04]  /*2101d0*/  LOP3.LUT R31, R31, 0xfffff7ff, RZ, 0xc0, !PT ;  /* 0xfffff7ff1f1f7812 */ /* 0x000fc800078ec0ff */
[----:B------:R-:W-:Y:S02]  /*2101e0*/  @P2 LOP3.LUT R31, R31, 0x800, RZ, 0xfc, !PT ;  /* 0x000008001f1f2812 */ /* 0x000fe400078efcff */
[----:B------:R-:W-:Y:S02]  /*2101f0*/  ISETP.LT.AND P0, PT, R81, UR36, !P0 ;  /* 0x0000002451007c0c */ /* 0x000fe4000c701270 */
[----:B------:R-:W-:-:S04]  /*210200*/  LOP3.LUT R31, R31, 0xfffffbff, RZ, 0xc0, !PT ;  /* 0xfffffbff1f1f7812 */ /* 0x000fc800078ec0ff */
[----:B------:R-:W-:-:S04]  /*210210*/  @P1 LOP3.LUT R31, R31, 0x400, RZ, 0xfc, !PT ;  /* 0x000004001f1f1812 */ /* 0x000fc800078efcff */
[----:B------:R-:W-:-:S04]  /*210220*/  LOP3.LUT R31, R31, 0xfffffdff, RZ, 0xc0, !PT ;  /* 0xfffffdff1f1f7812 */ /* 0x000fc800078ec0ff */
[----:B------:R-:W-:Y:S02]  /*210230*/  @P0 LOP3.LUT R31, R31, 0x200, RZ, 0xfc, !PT ;  /* 0x000002001f1f0812 */ /* 0x000fe400078efcff */
[----:B------:R-:W-:Y:S01]  /*210240*/  ISETP.GE.AND P0, PT, R0, UR25, PT ;  /* 0x0000001900007c0c */ /* 0x000fe2000bf06270 */
[----:B------:R-:W1:Y:S03]  /*210250*/  LDCU UR25, c[0x0][0x398] ;  /* 0x00007300ff1977ac */ /* 0x000e660008000800 */
[----:B------:R-:W-:Y:S01]  /*210260*/  ISETP.LT.AND P3, PT, R84, UR26, !P0 ;  /* 0x0000001a54007c0c */ /* 0x000fe2000c761270 */
[----:B------:R-:W1:Y:S01]  /*210270*/  LDCU UR26, c[0x0][0x398] ;  /* 0x00007300ff1a77ac */ /* 0x000e620008000800 */
[----:B------:R-:W-:Y:S02]  /*210280*/  ISETP.LT.AND P2, PT, R83, UR31, !P0 ;  /* 0x0000001f53007c0c */ /* 0x000fe4000c741270 */
[----:B------:R-:W-:Y:S01]  /*210290*/  LOP3.LUT R31, R31, 0xfffffeff, RZ, 0xc0, !PT ;  /* 0xfffffeff1f1f7812 */ /* 0x000fe200078ec0ff */
[----:B------:R-:W1:Y:S01]  /*2102a0*/  LDCU UR31, c[0x0][0x398] ;  /* 0x00007300ff1f77ac */ /* 0x000e620008000800 */
[----:B------:R-:W-:-:S07]  /*2102b0*/  ISETP.LT.AND P1, PT, R82, UR50, !P0 ;  /* 0x0000003252007c0c */ /* 0x000fce000c721270 */
[----:B------:R-:W-:Y:S01]  /*2102c0*/  @P3 LOP3.LUT R31, R31, 0x100, RZ, 0xfc, !PT ;  /* 0x000001001f1f3812 */ /* 0x000fe200078efcff */
[----:B------:R-:W2:Y:S03]  /*2102d0*/  LDCU.64 UR50, c[0x0][0x398] ;  /* 0x00007300ff3277ac */ /* 0x000ea60008000a00 */
[----:B------:R-:W-:-:S04]  /*2102e0*/  LOP3.LUT R31, R31, 0xffffff7f, RZ, 0xc0, !PT ;  /* 0xffffff7f1f1f7812 */ /* 0x000fc800078ec0ff */
[----:B------:R-:W-:Y:S02]  /*2102f0*/  @P2 LOP3.LUT R31, R31, 0x80, RZ, 0xfc, !PT ;  /* 0x000000801f1f2812 */ /* 0x000fe400078efcff */
[----:B-1----:R-:W-:Y:S02]  /*210300*/  ISETP.LT.AND P0, PT, R81, UR38, !P0 ;  /* 0x0000002651007c0c */ /* 0x002fe4000c701270 */
        /* <DEDUP_REMOVED lines=12> */
[----:B------:R-:W1:Y:S08]  /*2103d0*/  LDCU UR56, c[0x0][0x398] ;  /* 0x00007300ff3877ac */ /* 0x000e700008000800 */
[----:B------:R-:W-:Y:S01]  /*2103e0*/  @P3 LOP3.LUT R31, R31, 0x10, RZ, 0xfc, !PT ;  /* 0x000000101f1f3812 */ /* 0x000fe200078efcff */
[----:B------:R-:W1:Y:S03]  /*2103f0*/  LDCU UR58, c[0x0][0x398] ;  /* 0x00007300ff3a77ac */ /* 0x000e660008000800 */
[----:B------:R-:W-:Y:S01]  /*210400*/  LOP3.LUT R31, R31, 0xfffffff7, RZ, 0xc0, !PT ;  /* 0xfffffff71f1f7812 */ /* 0x000fe200078ec0ff */
[----:B------:R-:W1:Y:S03]  /*210410*/  LDCU UR59, c[0x0][0x398] ;  /* 0x00007300ff3b77ac */ /* 0x000e660008000800 */
[----:B------:R-:W-:-:S02]  /*210420*/  @P2 LOP3.LUT R31, R31, 0x8, RZ, 0xfc, !PT ;  /* 0x000000081f1f2812 */ /* 0x000fc400078efcff */
[----:B--2---:R-:W-:Y:S02]  /*210430*/  ISETP.LT.AND P0, PT, R81, UR50, !P0 ;  /* 0x0000003251007c0c */ /* 0x004fe4000c701270 */
[----:B------:R-:W-:-:S04]  /*210440*/  LOP3.LUT R31, R31, 0xfffffffb, RZ, 0xc0, !PT ;  /* 0xfffffffb1f1f7812 */ /* 0x000fc800078ec0ff */
[----:B------:R-:W-:-:S04]  /*210450*/  @P1 LOP3.LUT R31, R31, 0x4, RZ, 0xfc, !PT ;  /* 0x000000041f1f1812 */ /* 0x000fc800078efcff */
[----:B------:R-:W-:-:S04]  /*210460*/  LOP3.LUT R31, R31, 0xfffffffd, RZ, 0xc0, !PT ;  /* 0xfffffffd1f1f7812 */ /* 0x000fc800078ec0ff */
[----:B------:R-:W-:Y:S02]  /*210470*/  @P0 LOP3.LUT R31, R31, 0x2, RZ, 0xfc, !PT ;  /* 0x000000021f1f0812 */ /* 0x000fe400078efcff */
[----:B------:R-:W-:Y:S01]  /*210480*/  ISETP.GE.AND P0, PT, R0, UR35, PT ;  /* 0x0000002300007c0c */ /* 0x000fe2000bf06270 */
[----:B------:R-:W-:Y:S01]  /*210490*/  VIADD R0, R85, 0x16f ;  /* 0x0000016f55007836 */ /* 0x000fe20000000000 */
[----:B------:R-:W-:Y:S01]  /*2104a0*/  LOP3.LUT R31, R31, 0xfffffffe, RZ, 0xc0, !PT ;  /* 0xfffffffe1f1f7812 */ /* 0x000fe200078ec0ff */
[----:B------:R-:W2:Y:S01]  /*2104b0*/  LDCU.64 UR34, c[0x0][0x398] ;  /* 0x00007300ff2277ac */ /* 0x000ea20008000a00 */
[----:B------:R-:W-:Y:S02]  /*2104c0*/  ISETP.LT.AND P2, PT, R83, UR53, !P0 ;  /* 0x0000003553007c0c */ /* 0x000fe4000c741270 */
[----:B------:R-:W-:Y:S01]  /*2104d0*/  ISETP.LT.AND P1, PT, R82, UR55, !P0 ;  /* 0x0000003752007c0c */ /* 0x000fe2000c721270 */
[----:B------:R-:W2:Y:S01]  /*2104e0*/  LDCU UR53, c[0x0][0x398] ;  /* 0x00007300ff3577ac */ /* 0x000ea20008000800 */
[----:B------:R-:W-:-:S02]  /*2104f0*/  ISETP.LT.AND P3, PT, R84, UR52, !P0 ;  /* 0x0000003454007c0c */ /* 0x000fc4000c761270 */
[----:B-1----:R-:W-:Y:S01]  /*210500*/  ISETP.LT.AND P0, PT, R81, UR32, !P0 ;  /* 0x0000002051007c0c */ /* 0x002fe2000c701270 */
[----:B------:R-:W1:Y:S01]  /*210510*/  LDCU UR52, c[0x0][0x398] ;  /* 0x00007300ff3477ac */ /* 0x000e620008000800 */
[----:B------:R-:W1:Y:S05]  /*210520*/  LDCU UR55, c[0x0][0x398] ;  /* 0x00007300ff3777ac */ /* 0x000e6a0008000800 */
[----:B------:R-:W-:-:S04]  /*210530*/  @P2 LOP3.LUT R30, R30, 0x80000000, RZ, 0xfc, !PT ;  /* 0x800000001e1e2812 */ /* 0x000fc800078efcff */
[----:B------:R-:W-:-:S04]  /*210540*/  LOP3.LUT R30, R30, 0xbfffffff, RZ, 0xc0, !PT ;  /* 0xbfffffff1e1e7812 */ /* 0x000fc800078ec0ff */
[----:B------:R-:W-:-:S04]  /*210550*/  @P1 LOP3.LUT R30, R30, 0x40000000, RZ, 0xfc, !PT ;  /* 0x400000001e1e1812 */ /* 0x000fc800078efcff */
[----:B------:R-:W-:-:S04]  /*210560*/  LOP3.LUT R30, R30, 0xdfffffff, RZ, 0xc0, !PT ;  /* 0xdfffffff1e1e7812 */ /* 0x000fc800078ec0ff */
[----:B------:R-:W-:Y:S02]  /*210570*/  @P0 LOP3.LUT R30, R30, 0x20000000, RZ, 0xfc, !PT ;  /* 0x200000001e1e0812 */ /* 0x000fe400078efcff */
[----:B------:R-:W-:Y:S01]  /*210580*/  ISETP.GE.AND P0, PT, R0, UR37, PT ;  /* 0x0000002500007c0c */ /* 0x000fe2000bf06270 */
[----:B------:R-:W1:Y:S01]  /*210590*/  LDCU.64 UR36, c[0x0][0x398] ;  /* 0x00007300ff2477ac */ /* 0x000e620008000a00 */
[----:B------:R-:W-:Y:S02]  /*2105a0*/  @P3 LOP3.LUT R31, R31, 0x1, RZ, 0xfc, !PT ;  /* 0x000000011f1f3812 */ /* 0x000fe400078efcff */
[----:B----4-:R-:W-:Y:S01]  /*2105b0*/  ISETP.LT.AND P3, PT, R84, UR68, !P0 ;  /* 0x0000004454007c0c */ /* 0x010fe2000c761270 */
        /* <DEDUP_REMOVED lines=9> */
[----:B--2---:R-:W-:Y:S02]  /*210650*/  ISETP.LT.AND P0, PT, R81, UR34, !P0 ;  /* 0x0000002251007c0c */ /* 0x004fe4000c701270 */
        /* <DEDUP_REMOVED lines=9> */
[----:B------:R-:W2:Y:S01]  /*2106f0*/  LDCU UR69, c[0x0][0x398] ;  /* 0x00007300ff4577ac */ /* 0x000ea20008000800 */
[----:B----4-:R-:W-:Y:S02]  /*210700*/  ISETP.LT.AND P2, PT, R83, UR68, !P0 ;  /* 0x0000004453007c0c */ /* 0x010fe4000c741270 */
[----:B-1----:R-:W-:Y:S01]  /*210710*/  ISETP.LT.AND P1, PT, R82, UR71, !P0 ;  /* 0x0000004752007c0c */ /* 0x002fe2000c721270 */
[----:B------:R-:W1:Y:S01]  /*210720*/  LDCU UR68, c[0x0][0x398] ;  /* 0x00007300ff4477ac */ /* 0x000e620008000800 */
[----:B------:R-:W4:Y:S07]  /*210730*/  LDCU.64 UR38, c[0x0][0x398] ;  /* 0x00007300ff2677ac */ /* 0x000f2e0008000a00 */
        /* <DEDUP_REMOVED lines=13> */
[----:B--2---:R-:W-:Y:S01]  /*210810*/  ISETP.LT.AND P3, PT, R84, UR69, !P0 ;  /* 0x0000004554007c0c */ /* 0x004fe2000c761270 */
[----:B------:R-:W2:Y:S01]  /*210820*/  LDCU.64 UR50, c[0x0][0x398] ;  /* 0x00007300ff3277ac */ /* 0x000ea20008000a00 */
[----:B-1----:R-:W-:Y:S02]  /*210830*/  ISETP.LT.AND P2, PT, R83, UR68, !P0 ;  /* 0x0000004453007c0c */ /* 0x002fe4000c741270 */
[----:B------:R-:W-:Y:S01]  /*210840*/  ISETP.LT.AND P1, PT, R82, UR71, !P0 ;  /* 0x0000004752007c0c */ /* 0x000fe2000c721270 */
[----:B------:R-:W1:Y:S01]  /*210850*/  LDCU UR68, c[0x0][0x398] ;  /* 0x00007300ff4477ac */ /* 0x000e620008000800 */
[----:B------:R-:W-:Y:S01]  /*210860*/  LOP3.LUT R27, R27, 0x7fffffff, RZ, 0xc0, !PT ;  /* 0x7fffffff1b1b7812 */ /* 0x000fe200078ec0ff */
[----:B------:R-:W1:Y:S06]  /*210870*/  LDCU UR69, c[0x0][0x398] ;  /* 0x00007300ff4577ac */ /* 0x000e6c0008000800 */
        /* <DEDUP_REMOVED lines=9> */
[----:B------:R-:W-:Y:S01]  /*210910*/  ISETP.GE.AND P0, PT, R0, UR33, PT ;  /* 0x0000002100007c0c */ /* 0x000fe2000bf06270 */
[----:B------:R-:W4:Y:S03]  /*210920*/  LDCU.64 UR32, c[0x0][0x398] ;  /* 0x00007300ff2077ac */ /* 0x000f260008000a00 */
[----:B-1----:R-:W-:Y:S01]  /*210930*/  ISETP.LT.AND P3, PT, R84, UR68, !P0 ;  /* 0x0000004454007c0c */ /* 0x002fe2000c761270 */
        /* <DEDUP_REMOVED lines=20> */
[----:B-1----:R-:W-:Y:S02]  /*210a80*/  ISETP.LT.AND P2, PT, R83, UR71, !P0 ;  /* 0x0000004753007c0c */ /* 0x002fe4000c741270 */
[----:B------:R-:W-:Y:S01]  /*210a90*/  ISETP.LT.AND P1, PT, R82, UR72, !P0 ;  /* 0x0000004852007c0c */ /* 0x000fe2000c721270 */
[----:B------:R-:W1:Y:S08]  /*210aa0*/  LDCU.64 UR34, c[0x0][0x398] ;  /* 0x00007300ff2277ac */ /* 0x000e700008000a00 */
[----:B------:R-:W-:Y:S01]  /*210ab0*/  @P3 LOP3.LUT R30, R30, 0x1000, RZ, 0xfc, !PT ;  /* 0x000010001e1e3812 */ /* 0x000fe200078efcff */
[----:B------:R-:W1:Y:S03]  /*210ac0*/  LDCU UR72, c[0x0][0x398] ;  /* 0x00007300ff4877ac */ /* 0x000e660008000800 */
[----:B------:R-:W-:Y:S01]  /*210ad0*/  LOP3.LUT R30, R30, 0xfffff7ff, RZ, 0xc0, !PT ;  /* 0xfffff7ff1e1e7812 */ /* 0x000fe200078ec0ff */
[----:B------:R-:W1:Y:S03]  /*210ae0*/  LDCU UR71, c[0x0][0x398] ;  /* 0x00007300ff4777ac */ /* 0x000e660008000800 */
[----:B------:R-:W-:-:S02]  /*210af0*/  @P2 LOP3.LUT R30, R30, 0x800, RZ, 0xfc, !PT ;  /* 0x000008001e1e2812 */ /* 0x000fc400078efcff */
[----:B----4-:R-:W-:Y:S02]  /*210b00*/  ISETP.LT.AND P0, PT, R81, UR32, !P0 ;  /* 0x0000002051007c0c */ /* 0x010fe4000c701270 */
[----:B------:R-:W-:-:S04]  /*210b10*/  LOP3.LUT R30, R30, 0xfffffbff, RZ, 0xc0, !PT ;  /* 0xfffffbff1e1e7812 */ /* 0x000fc800078ec0ff */
[----:B------:R-:W-:-:S04]  /*210b20*/  @P1 LOP3.LUT R30, R30, 0x400, RZ, 0xfc, !PT ;  /* 0x000004001e1e1812 */ /* 0x000fc800078efcff */
[----:B------:R-:W-:-:S04]  /*210b30*/  LOP3.LUT R30, R30, 0xfffffdff, RZ, 0xc0, !PT ;  /* 0xfffffdff1e1e7812 */ /* 0x000fc800078ec0ff */
[----:B------:R-:W-:Y:S02]  /*210b40*/  @P0 LOP3.LUT R30, R30, 0x200, RZ, 0xfc, !PT ;  /* 0x000002001e1e0812 */ /* 0x000fe400078efcff */
[----:B------:R-:W-:-:S04]  /*210b50*/  ISETP.GE.AND P0, PT, R0, UR37, PT ;  /* 0x0000002500007c0c */ /* 0x000fc8000bf06270 */
[----:B------:R-:W-:Y:S02]  /*210b60*/  ISETP.LT.AND P3, PT, R84, UR36, !P0 ;  /* 0x0000002454007c0c */ /* 0x000fe4000c761270 */
[----:B------:R-:W-:Y:S01]  /*210b70*/  LOP3.LUT R30, R30, 0xfffffeff, RZ, 0xc0, !PT ;  /* 0xfffffeff1e1e7812 */ /* 0x000fe200078ec0ff */
[----:B------:R-:W-:Y:S01]  /*210b80*/  VIADD R0, R85, 0x169 ;  /* 0x0000016955007836 */ /* 0x000fe20000000000 */
[----:B------:R-:W-:Y:S01]  /*210b90*/  ISETP.LT.AND P2, PT, R83, UR64, !P0 ;  /* 0x0000004053007c0c */ /* 0x000fe2000c741270 */
[----:B------:R-:W4:Y:S01]  /*210ba0*/  LDCU.64 UR36, c[0x0][0x398] ;  /* 0x00007300ff2477ac */ /* 0x000f220008000a00 */
[----:B--2---:R-:W-:-:S07]  /*210bb0*/  ISETP.LT.AND P1, PT, R82, UR65, !P0 ;  /* 0x0000004152007c0c */ /* 0x004fce000c721270 */
[----:B------:R-:W-:Y:S01]  /*210bc0*/  @P3 LOP3.LUT R30, R30, 0x100, RZ, 0xfc, !PT ;  /* 0x000001001e1e3812 */ /* 0x000fe200078efcff */
[----:B------:R-:W2:Y:S03]  /*210bd0*/  LDCU UR65, c[0x0][0x398] ;  /* 0x00007300ff4177ac */ /* 0x000ea60008000800 */
[----:B------:R-:W-:Y:S01]  /*210be0*/  LOP3.LUT R30, R30, 0xffffff7f, RZ, 0xc0, !PT ;  /* 0xffffff7f1e1e7812 */ /* 0x000fe200078ec0ff */
[----:B------:R-:W2:Y:S03]  /*210bf0*/  LDCU UR64, c[0x0][0x398] ;  /* 0x00007300ff4077ac */ /* 0x000ea60008000800 */
[----:B------:R-:W-:Y:S02]  /*210c00*/  @P2 LOP3.LUT R30, R30, 0x80, RZ, 0xfc, !PT ;  /* 0x000000801e1e2812 */ /* 0x000fe400078efcff */
[----:B-1----:R-:W-:-:S02]  /*210c10*/  ISETP.LT.AND P0, PT, R81, UR34, !P0 ;  /* 0x0000002251007c0c */ /* 0x002fc4000c701270 */
[----:B------:R-:W-:-:S04]  /*210c20*/  LOP3.LUT R30, R30, 0xffffffbf, RZ, 0xc0, !PT ;  /* 0xffffffbf1e1e7812 */ /* 0x000fc800078ec0ff */
[----:B------:R-:W-:-:S04]  /*210c30*/  @P1 LOP3.LUT R30, R30, 0x40, RZ, 0xfc, !PT ;  /* 0x000000401e1e1812 */ /* 0x000fc800078efcff */
[----:B------:R-:W-:-:S04]  /*210c40*/  LOP3.LUT R30, R30, 0xffffffdf, RZ, 0xc0, !PT ;  /* 0xffffffdf1e1e7812 */ /* 0x000fc800078ec0ff */
[----:B------:R-:W-:Y:S02]  /*210c50*/  @P0 LOP3.LUT R30, R30, 0x20, RZ, 0xfc, !PT ;  /* 0x000000201e1e0812 */ /* 0x000fe400078efcff */
[----:B------:R-:W-:Y:S01]  /*210c60*/  ISETP.GE.AND P0, PT, R0, UR39, PT ;  /* 0x0000002700007c0c */ /* 0x000fe2000bf06270 */
[----:B------:R-:W1:Y:S03]  /*210c70*/  LDCU.64 UR38, c[0x0][0x398] ;  /* 0x00007300ff2677ac */ /* 0x000e660008000a00 */
[----:B--2---:R-:W-:Y:S01]  /*210c80*/  ISETP.LT.AND P3, PT, R84, UR65, !P0 ;  /* 0x0000004154007c0c */ /* 0x004fe2000c761270 */
[----:B------:R-:W2:Y:S01]  /*210c90*/  LDCU UR65, c[0x0][0x398] ;  /* 0x00007300ff4177ac */ /* 0x000ea20008000800 */
        /* <DEDUP_REMOVED lines=8> */
[----:B----4-:R-:W-:Y:S02]  /*210d20*/  ISETP.LT.AND P0, PT, R81, UR36, !P0 ;  /* 0x0000002451007c0c */ /* 0x010fe4000c701270 */
[----:B------:R-:W-:-:S04]  /*210d30*/  LOP3.LUT R30, R30, 0xfffffffb, RZ, 0xc0, !PT ;  /* 0xfffffffb1e1e7812 */ /* 0x000fc800078ec0ff */
[----:B------:R-:W-:Y:S02]  /*210d40*/  @P1 LOP3.LUT R30, R30, 0x4, RZ, 0xfc, !PT ;  /* 0x000000041e1e1812 */ /* 0x000fe400078efcff */
[----:B------:R-:W-:Y:S02]  /*210d50*/  IADD3 R0, PT, PT, R85, 0x168, RZ ;  /* 0x0000016855007810 */ /* 0x000fe40007ffe0ff */
[----:B------:R-:W-:-:S04]  /*210d60*/  LOP3.LUT R30, R30, 0xfffffffd, RZ, 0xc0, !PT ;  /* 0xfffffffd1e1e7812 */ /* 0x000fc800078ec0ff */
[----:B------:R-:W-:Y:S02]  /*210d70*/  @P0 LOP3.LUT R30, R30, 0x2, RZ, 0xfc, !PT ;  /* 0x000000021e1e0812 */ /* 0x000fe400078efcff */
[----:B------:R-:W-:Y:S01]  /*210d80*/  ISETP.GE.AND P0, PT, R0, UR51, PT ;  /* 0x0000003300007c0c */ /* 0x000fe2000bf06270 */
[----:B------:R-:W-:Y:S01]  /*210d90*/  VIADD R0, R85, 0x167 ;  /* 0x0000016755007836 */ /* 0x000fe20000000000 */
[----:B------:R-:W-:Y:S01]  /*210da0*/  LOP3.LUT R30, R30, 0xfffffffe, RZ, 0xc0, !PT ;  /* 0xfffffffe1e1e7812 */ /* 0x000fe200078ec0ff */
[----:B------:R-:W4:Y:S01]  /*210db0*/  LDCU.64 UR50, c[0x0][0x398] ;  /* 0x00007300ff3277ac */ /* 0x000f220008000a00 */
[----:B------:R-:W-:Y:S02]  /*210dc0*/  ISETP.LT.AND P2, PT, R83, UR70, !P0 ;  /* 0x0000004653007c0c */ /* 0x000fe4000c741270 */
[----:B------:R-:W-:Y:S01]  /*210dd0*/  ISETP.LT.AND P1, PT, R82, UR57, !P0 ;  /* 0x0000003952007c0c */ /* 0x000fe2000c721270 */
[----:B------:R-:W3:Y:S01]  /*210de0*/  LDCU UR57, c[0x0][0x398] ;  /* 0x00007300ff3977ac */ /* 0x000ee20008000800 */
[----:B--2---:R-:W-:-:S02]  /*210df0*/  ISETP.LT.AND P3, PT, R84, UR65, !P0 ;  /* 0x0000004154007c0c */ /* 0x004fc4000c761270 */
[----:B-1----:R-:W-:Y:S01]  /*210e00*/  ISETP.LT.AND P0, PT, R81, UR38, !P0 ;  /* 0x0000002651007c0c */ /* 0x002fe2000c701270 */
[----:B------:R-:W1:Y:S01]  /*210e10*/  LDCU UR65, c[0x0][0x398] ;  /* 0x00007300ff4177ac */ /* 0x000e620008000800 */
[----:B------:R-:W-:Y:S01]  /*210e20*/  LOP3.LUT R26, R26, 0x7fffffff, RZ, 0xc0, !PT ;  /* 0x7fffffff1a1a7812 */ /* 0x000fe200078ec0ff */
[----:B------:R-:W2:Y:S04]  /*210e30*/  LDCU UR38, c[0x0][0x398] ;  /* 0x00007300ff2677ac */ /* 0x000ea80008000800 */
[----:B------:R-:W-:Y:S02]  /*210e40*/  @P2 LOP3.LUT R29, R29, 0x80000000, RZ, 0xfc, !PT ;  /* 0x800000001d1d2812 */ /* 0x000fe400078efcff */
[----:B------:R-:W-:Y:S01]  /*210e50*/  LOP3.LUT R25, R25, 0x7fffffff, RZ, 0xc0, !PT ;  /* 0x7fffffff19197812 */ /* 0x000fe200078ec0ff */
[----:B------:R-:W1:Y:S01]  /*210e60*/  LDCU UR70, c[0x0][0x398] ;  /* 0x00007300ff4677ac */ /* 0x000e620008000800 */
        /* <DEDUP_REMOVED lines=8> */
[----:B-1----:R-:W-:Y:S01]  /*210ef0*/  ISETP.LT.AND P3, PT, R84, UR65, !P0 ;  /* 0x0000004154007c0c */ /* 0x002fe2000c761270 */
[----:B------:R-:W1:Y:S01]  /*210f00*/  LDCU.64 UR32, c[0x0][0x398] ;  /* 0x00007300ff2077ac */ /* 0x000e620008000a00 */
[----:B------:R-:W-:-:S02]  /*210f10*/  ISETP.LT.AND P2, PT, R83, UR30, !P0 ;  /* 0x0000001e53007c0c */ /* 0x000fc4000c741270 */
[----:B------:R-:W-:Y:S01]  /*210f20*/  ISETP.LT.AND P1, PT, R82, UR29, !P0 ;  /* 0x0000001d52007c0c */ /* 0x000fe2000c721270 */
[----:B------:R-:W1:Y:S08]  /*210f30*/  LDCU UR65, c[0x0][0x398] ;  /* 0x00007300ff4177ac */ /* 0x000e700008000800 */
[----:B------:R-:W-:-:S04]  /*210f40*/  @P3 LOP3.LUT R29, R29, 0x10000000, RZ, 0xfc, !PT ;  /* 0x100000001d1d3812 */ /* 0x000fc800078efcff */
[----:B------:R-:W-:-:S04]  /*210f50*/  LOP3.LUT R29, R29, 0xf7ffffff, RZ, 0xc0, !PT ;  /* 0xf7ffffff1d1d7812 */ /* 0x000fc800078ec0ff */
[----:B------:R-:W-:Y:S02]  /*210f60*/  @P2 LOP3.LUT R29, R29, 0x8000000, RZ, 0xfc, !PT ;  /* 0x080000001d1d2812 */ /* 0x000fe400078efcff */
[----:B----4-:R-:W-:Y:S01]  /*210f70*/  ISETP.LT.AND P0, PT, R81, UR50, !P0 ;  /* 0x0000003251007c0c */ /* 0x010fe2000c701270 */
[----:B------:R-:W4:Y:S01]  /*210f80*/  LDCU UR50, c[0x0][0x398] ;  /* 0x00007300ff3277ac */ /* 0x000f220008000800 */
        /* <DEDUP_REMOVED lines=10> */
[----:B------:R-:W1:Y:S01]  /*211030*/  LDCU.64 UR28, c[0x0][0x398] ;  /* 0x00007300ff1c77ac */ /* 0x000e620008000a00 */
[----:B------:R-:W-:-:S07]  /*211040*/  ISETP.LT.AND P1, PT, R82, UR27, !P0 ;  /* 0x0000001b52007c0c */ /* 0x000fce000c721270 */
[----:B------:R-:W-:Y:S01]  /*211050*/  @P3 LOP3.LUT R29, R29, 0x1000000, RZ, 0xfc, !PT ;  /* 0x010000001d1d3812 */ /* 0x000fe200078efcff */
[----:B------:R-:W2:Y:S03]  /*211060*/  LDCU UR27, c[0x0][0x398] ;  /* 0x00007300ff1b77ac */ /* 0x000ea60008000800 */
        /* <DEDUP_REMOVED lines=49> */
[----:B------:R-:W-:-:S02]  /*211380*/  LOP3.LUT R29, R29, 0xffffefff, RZ, 0xc0, !PT ;  /* 0xffffefff1d1d7812 */ /* 0x000fc400078ec0ff */
[----:B------:R-:W-:-:S07]  /*211390*/  ISETP.LT.AND P1, PT, R82, UR9, !P0 ;  /* 0x0000000952007c0c */ /* 0x000fce000c721270 */
[----:B------:R-:W-:-:S04]  /*2113a0*/  @P3 LOP3.LUT R29, R29, 0x1000, RZ, 0xfc, !PT ;  /* 0x000010001d1d3812 */ /* 0x000fc800078efcff */
        /* <DEDUP_REMOVED lines=16> */
[----:B------:R-:W1:Y:S07]  /*2114b0*/  LDCU UR62, c[0x0][0x398] ;  /* 0x00007300ff3e77ac */ /* 0x000e6e0008000800 */
[----:B------:R-:W-:Y:S01]  /*2114c0*/  @P3 LOP3.LUT R29, R29, 0x100, RZ, 0xfc, !PT ;  /* 0x000001001d1d3812 */ /* 0x000fe200078efcff */
[----:B------:R-:W1:Y:S03]  /*2114d0*/  LDCU UR60, c[0x0][0x398] ;  /* 0x00007300ff3c77ac */ /* 0x000e660008000800 */
[----:B------:R-:W-:-:S04]  /*2114e0*/  LOP3.LUT R29, R29, 0xffffff7f, RZ, 0xc0, !PT ;  /* 0xffffff7f1d1d7812 */ /* 0x000fc800078ec0ff */
[----:B------:R-:W-:Y:S02]  /*2114f0*/  @P2 LOP3.LUT R29, R29, 0x80, RZ, 0xfc, !PT ;  /* 0x000000801d1d2812 */ /* 0x000fe400078efcff */
[----:B------:R-:W-:Y:S02]  /*211500*/  ISETP.LT.AND P0, PT, R81, UR36, !P0 ;  /* 0x0000002451007c0c */ /* 0x000fe4000c701270 */
        /* <DEDUP_REMOVED lines=9> */
[----:B------:R-:W1:Y:S01]  /*2115a0*/  LDCU.64 UR8, c[0x0][0x398] ;  /* 0x00007300ff0877ac */ /* 0x000e620008000a00 */
[----:B------:R-:W-:Y:S01]  /*2115b0*/  ISETP.LT.AND P1, PT, R82, UR7, !P0 ;  /* 0x0000000752007c0c */ /* 0x000fe2000c721270 */
[----:B------:R-:W2:Y:S06]  /*2115c0*/  LDCU UR63, c[0x0][0x398] ;  /* 0x00007300ff3f77ac */ /* 0x000eac0008000800 */
[----:B------:R-:W-:Y:S01]  /*2115d0*/  @P3 LOP3.LUT R29, R29, 0x10, RZ, 0xfc, !PT ;  /* 0x000000101d1d3812 */ /* 0x000fe200078efcff */
[----:B------:R-:W2:Y:S03]  /*2115e0*/  LDCU.64 UR6, c[0x0][0x398] ;  /* 0x00007300ff0677ac */ /* 0x000ea60008000a00 */
[----:B------:R-:W-:-:S04]  /*2115f0*/  LOP3.LUT R29, R29, 0xfffffff7, RZ, 0xc0, !PT ;  /* 0xfffffff71d1d7812 */ /* 0x000fc800078ec0ff */
[----:B------:R-:W-:Y:S02]  /*211600*/  @P2 LOP3.LUT R29, R29, 0x8, RZ, 0xfc, !PT ;  /* 0x000000081d1d2812 */ /* 0x000fe400078efcff */
[----:B-1----:R-:W-:Y:S02]  /*211610*/  ISETP.LT.AND P0, PT, R81, UR32, !P0 ;  /* 0x0000002051007c0c */ /* 0x002fe4000c701270 */
        /* <DEDUP_REMOVED lines=9> */
[----:B------:R-:W-:-:S02]  /*2116b0*/  ISETP.LT.AND P3, PT, R84, UR10, !P0 ;  /* 0x0000000a54007c0c */ /* 0x000fc4000c761270 */
[----:B--2---:R-:W-:Y:S01]  /*2116c0*/  ISETP.LT.AND P0, PT, R81, UR6, !P0 ;  /* 0x0000000651007c0c */ /* 0x004fe2000c701270 */
[----:B------:R-:W2:Y:S01]  /*2116d0*/  LDCU.64 UR10, c[0x0][0x398] ;  /* 0x00007300ff0a77ac */ /* 0x000ea20008000a00 */
        /* <DEDUP_REMOVED lines=13> */
[----:B------:R-:W1:Y:S01]  /*2117b0*/  LDCU.64 UR12, c[0x0][0x398] ;  /* 0x00007300ff0c77ac */ /* 0x000e620008000a00 */
[----:B------:R-:W-:-:S02]  /*2117c0*/  ISETP.LT.AND P2, PT, R83, UR17, !P0 ;  /* 0x0000001153007c0c */ /* 0x000fc4000c741270 */
[----:B------:R-:W-:Y:S01]  /*2117d0*/  ISETP.LT.AND P1, PT, R82, UR19, !P0 ;  /* 0x0000001352007c0c */ /* 0x000fe2000c721270 */
[----:B------:R-:W1:Y:S08]  /*2117e0*/  LDCU.64 UR14, c[0x0][0x398] ;  /* 0x00007300ff0e77ac */ /* 0x000e700008000a00 */
        /* <DEDUP_REMOVED lines=19> */
[----:B------:R-:W-:-:S04]  /*211920*/  @P3 LOP3.LUT R28, R28, 0x1000000, RZ, 0xfc, !PT ;  /* 0x010000001c1c3812 */ /* 0x000fc800078efcff */
        /* <DEDUP_REMOVED lines=8> */
[----:B------:R-:W-:Y:S01]  /*2119b0*/  ISETP.GE.AND P0, PT, R0, UR33, PT ;  /* 0x0000002100007c0c */ /* 0x000fe2000bf06270 */
[----:B------:R-:W1:Y:S03]  /*2119c0*/  LDCU.64 UR32, c[0x0][0x398] ;  /* 0x00007300ff2077ac */ /* 0x000e660008000a00 */
[----:B------:R-:W-:Y:S01]  /*2119d0*/  ISETP.LT.AND P3, PT, R84, UR22, !P0 ;  /* 0x0000001654007c0c */ /* 0x000fe2000c761270 */
[----:B------:R-:W1:Y:S01]  /*2119e0*/  LDCU.64 UR22, c[0x0][0x398] ;  /* 0x00007300ff1677ac */ /* 0x000e620008000a00 */
[----:B------:R-:W-:Y:S02]  /*2119f0*/  ISETP.LT.AND P2, PT, R83, UR26, !P0 ;  /* 0x0000001a53007c0c */ /* 0x000fe4000c741270 */
[----:B------:R-:W-:-:S02]  /*211a00*/  LOP3.LUT R28, R28, 0xffefffff, RZ, 0xc0, !PT ;  /* 0xffefffff1c1c7812 */ /* 0x000fc400078ec0ff */
[----:B------:R-:W-:Y:S01]  /*211a10*/  ISETP.LT.AND P1, PT, R82, UR31, !P0 ;  /* 0x0000001f52007c0c */ /* 0x000fe2000c721270 */
[----:B------:R-:W2:Y:S06]  /*211a20*/  LDCU.64 UR30, c[0x0][0x398] ;  /* 0x00007300ff1e77ac */ /* 0x000eac0008000a00 */
[----:B------:R-:W-:-:S04]  /*211a30*/  @P3 LOP3.LUT R28, R28, 0x100000, RZ, 0xfc, !PT ;  /* 0x001000001c1c3812 */ /* 0x000fc800078efcff */
[----:B------:R-:W-:-:S04]  /*211a40*/  LOP3.LUT R28, R28, 0xfff7ffff, RZ, 0xc0, !PT ;  /* 0xfff7ffff1c1c7812 */ /* 0x000fc800078ec0ff */
[----:B------:R-:W-:Y:S02]  /*211a50*/  @P2 LOP3.LUT R28, R28, 0x80000, RZ, 0xfc, !PT ;  /* 0x000800001c1c2812 */ /* 0x000fe400078efcff */
[----:B-1----:R-:W-:Y:S01]  /*211a60*/  ISETP.LT.AND P0, PT, R81, UR12, !P0 ;  /* 0x0000000c51007c0c */ /* 0x002fe2000c701270 */
        /* <DEDUP_REMOVED lines=11> */
[----:B---3--:R-:W-:Y:S02]  /*211b20*/  ISETP.LT.AND P2, PT, R83, UR43, !P0 ;  /* 0x0000002b53007c0c */ /* 0x008fe4000c741270 */
[----:B------:R-:W-:Y:S01]  /*211b30*/  ISETP.LT.AND P1, PT, R82, UR45, !P0 ;  /* 0x0000002d52007c0c */ /* 0x000fe2000c721270 */
[----:B------:R-:W3:Y:S01]  /*211b40*/  LDCU UR45, c[0x0][0x398] ;  /* 0x00007300ff2d77ac */ /* 0x000ee20008000800 */
[----:B------:R-:W1:Y:S07]  /*211b50*/  LDCU UR7, c[0x0][0x398] ;  /* 0x00007300ff0777ac */ /* 0x000e6e0008000800 */
        /* <DEDUP_REMOVED lines=38> */
[----:B------:R-:W2:Y:S03]  /*211dc0*/  LDCU UR56, c[0x0][0x398] ;  /* 0x00007300ff3877ac */ /* 0x000ea60008000800 */
        /* <DEDUP_REMOVED lines=31> */
[----:B------:R-:W2:Y:S01]  /*211fc0*/  LDCU UR15, c[0x0][0x398] ;  /* 0x00007300ff0f77ac */ /* 0x000ea20008000800 */
[----:B------:R-:W-:Y:S02]  /*211fd0*/  ISETP.LT.AND P2, PT, R83, UR67, !P0 ;  /* 0x0000004353007c0c */ /* 0x000fe4000c741270 */
[----:B------:R-:W-:Y:S01]  /*211fe0*/  ISETP.LT.AND P1, PT, R82, UR66, !P0 ;  /* 0x0000004252007c0c */ /* 0x000fe2000c721270 */
[----:B------:R-:W1:Y:S01]  /*211ff0*/  LDCU UR66, c[0x0][0x398] ;  /* 0x00007300ff4277ac */ /* 0x000e620008000800 */
[----:B------:R-:W-:-:S02]  /*212000*/  ISETP.LT.AND P3, PT, R84, UR27, !P0 ;  /* 0x0000001b54007c0c */ /* 0x000fc4000c761270 */
[----:B------:R-:W-:Y:S01]  /*212010*/  ISETP.LT.AND P0, PT, R81, UR36, !P0 ;  /* 0x0000002451007c0c */ /* 0x000fe2000c701270 */
[----:B------:R-:W1:Y:S01]  /*212020*/  LDCU.64 UR26, c[0x0][0x398] ;  /* 0x00007300ff1a77ac */ /* 0x000e620008000a00 */
[----:B------:R-:W1:Y:S05]  /*212030*/  LDCU UR67, c[0x0][0x398] ;  /* 0x00007300ff4377ac */ /* 0x000e6a0008000800 */
[----:B------:R-:W-:-:S04]  /*212040*/  @P2 LOP3.LUT R27, R27, 0x80000000, RZ, 0xfc, !PT ;  /* 0x800000001b1b2812 */ /* 0x000fc800078efcff */
[----:B------:R-:W-:-:S04]  /*212050*/  LOP3.LUT R27, R27, 0xbfffffff, RZ, 0xc0, !PT ;  /* 0xbfffffff1b1b7812 */ /* 0x000fc800078ec0ff */
[----:B------:R-:W-:-:S04]  /*212060*/  @P1 LOP3.LUT R27, R27, 0x40000000, RZ, 0xfc, !PT ;  /* 0x400000001b1b1812 */ /* 0x000fc800078efcff */
[----:B------:R-:W-:-:S04]  /*212070*/  LOP3.LUT R27, R27, 0xdfffffff, RZ, 0xc0, !PT ;  /* 0xdfffffff1b1b7812 */ /* 0x000fc800078ec0ff */
[----:B------:R-:W-:Y:S02]  /*212080*/  @P0 LOP3.LUT R27, R27, 0x20000000, RZ, 0xfc, !PT ;  /* 0x200000001b1b0812 */ /* 0x000fe400078efcff */
[----:B------:R-:W-:Y:S01]  /*212090*/  ISETP.GE.AND P0, PT, R0, UR23, PT ;  /* 0x0000001700007c0c */ /* 0x000fe2000bf06270 */
[----:B------:R-:W1:Y:S01]  /*2120a0*/  LDCU UR23, c[0x0][0x398] ;  /* 0x00007300ff1777ac */ /* 0x000e620008000800 */
[----:B------:R-:W-:Y:S02]  /*2120b0*/  @P3 LOP3.LUT R28, R28, 0x1, RZ, 0xfc, !PT ;  /* 0x000000011c1c3812 */ /* 0x000fe400078efcff */
[----:B------:R-:W-:Y:S01]  /*2120c0*/  ISETP.LT.AND P3, PT, R84, UR28, !P0 ;  /* 0x0000001c54007c0c */ /* 0x000fe2000c761270 */
[----:B------:R-:W1:Y:S01]  /*2120d0*/  LDCU.64 UR28, c[0x0][0x398] ;  /* 0x00007300ff1c77ac */ /* 0x000e620008000a00 */
        /* <DEDUP_REMOVED lines=43> */
[----:B------:R-:W1:Y:S03]  /*212390*/  LDCU.64 UR34, c[0x0][0x398] ;  /* 0x00007300ff2277ac */ /* 0x000e660008000a00 */
        /* <DEDUP_REMOVED lines=8> */
[----:B------:R-:W2:Y:S03]  /*212420*/  LDCU.64 UR36, c[0x0][0x398] ;  /* 0x00007300ff2477ac */ /* 0x000ea60008000a00 */
[----:B---3--:R-:W-:Y:S01]  /*212430*/  ISETP.LT.AND P3, PT, R84, UR45, !P0 ;  /* 0x0000002d54007c0c */ /* 0x008fe2000c761270 */
[----:B------:R-:W3:Y:S01]  /*212440*/  LDCU UR45, c[0x0][0x398] ;  /* 0x00007300ff2d77ac */ /* 0x000ee20008000800 */
[----:B------:R-:W-:Y:S02]  /*212450*/  ISETP.LT.AND P2, PT, R83, UR43, !P0 ;  /* 0x0000002b53007c0c */ /* 0x000fe4000c741270 */
[----:B------:R-:W-:Y:S01]  /*212460*/  LOP3.LUT R27, R27, 0xfffeffff, RZ, 0xc0, !PT ;  /* 0xfffeffff1b1b7812 */ /* 0x000fe200078ec0ff */
[----:B------:R-:W2:Y:S01]  /*212470*/  LDCU UR43, c[0x0][0x398] ;  /* 0x00007300ff2b77ac */ /* 0x000ea20008000800 */
[----:B-1----:R-:W-:-:S07]  /*212480*/  ISETP.LT.AND P1, PT, R82, UR51, !P0 ;  /* 0x0000003352007c0c */ /* 0x002fce000c721270 */
[----:B------:R-:W-:Y:S01]  /*212490*/  @P3 LOP3.LUT R27, R27, 0x10000, RZ, 0xfc, !PT ;  /* 0x000100001b1b3812 */ /* 0x000fe200078efcff */
[----:B------:R-:W1:Y:S03]  /*2124a0*/  LDCU UR51, c[0x0][0x398] ;  /* 0x00007300ff3377ac */ /* 0x000e660008000800 */
        /* <DEDUP_REMOVED lines=11> */
[----:B---3--:R-:W-:Y:S01]  /*212560*/  ISETP.LT.AND P3, PT, R84, UR45, !P0 ;  /* 0x0000002d54007c0c */ /* 0x008fe2000c761270 */
[----:B------:R-:W3:Y:S01]  /*212570*/  LDCU UR45, c[0x0][0x398] ;  /* 0x00007300ff2d77ac */ /* 0x000ee20008000800 */
[----:B--2---:R-:W-:Y:S02]  /*212580*/  ISETP.LT.AND P2, PT, R83, UR43, !P0 ;  /* 0x0000002b53007c0c */ /* 0x004fe4000c741270 */
[----:B-1----:R-:W-:Y:S01]  /*212590*/  ISETP.LT.AND P1, PT, R82, UR51, !P0 ;  /* 0x0000003352007c0c */ /* 0x002fe2000c721270 */
[----:B------:R-:W1:Y:S01]  /*2125a0*/  LDCU UR43, c[0x0][0x398] ;  /* 0x00007300ff2b77ac */ /* 0x000e620008000800 */
[----:B------:R-:W2:Y:S07]  /*2125b0*/  LDCU UR27, c[0x0][0x398] ;  /* 0x00007300ff1b77ac */ /* 0x000eae0008000800 */
        /* <DEDUP_REMOVED lines=9> */
[----:B------:R-:W-:Y:S02]  /*212650*/  ISETP.GE.AND P0, PT, R0, UR29, PT ;  /* 0x0000001d00007c0c */ /* 0x000fe4000bf06270 */
[----:B------:R-:W-:Y:S01]  /*212660*/  LOP3.LUT R27, R27, 0xfffffeff, RZ, 0xc0, !PT ;  /* 0xfffffeff1b1b7812 */ /* 0x000fe200078ec0ff */
[----:B------:R-:W-:Y:S01]  /*212670*/  VIADD R0, R85, 0x151 ;  /* 0x0000015155007836 */ /* 0x000fe20000000000 */
[----:B-1----:R-:W-:Y:S01]  /*212680*/  ISETP.LT.AND P3, PT, R84, UR43, !P0 ;  /* 0x0000002b54007c0c */ /* 0x002fe2000c761270 */
[----:B------:R-:W1:Y:S01]  /*212690*/  LDCU UR43, c[0x0][0x398] ;  /* 0x00007300ff2b77ac */ /* 0x000e620008000800 */
[----:B------:R-:W-:Y:S02]  /*2126a0*/  ISETP.LT.AND P2, PT, R83, UR51, !P0 ;  /* 0x0000003353007c0c */ /* 0x000fe4000c741270 */
[----:B----4-:R-:W-:Y:S01]  /*2126b0*/  ISETP.LT.AND P1, PT, R82, UR50, !P0 ;  /* 0x0000003252007c0c */ /* 0x010fe2000c721270 */
[----:B------:R-:W4:Y:S01]  /*2126c0*/  LDCU.64 UR50, c[0x0][0x398] ;  /* 0x00007300ff3277ac */ /* 0x000f220008000a00 */
        /* <DEDUP_REMOVED lines=17> */
[----:B---3--:R-:W-:-:S07]  /*2127e0*/  ISETP.LT.AND P1, PT, R82, UR45, !P0 ;  /* 0x0000002d52007c0c */ /* 0x008fce000c721270 */
[----:B------:R-:W-:Y:S01]  /*2127f0*/  @P3 LOP3.LUT R27, R27, 0x10, RZ, 0xfc, !PT ;  /* 0x000000101b1b3812 */ /* 0x000fe200078efcff */
[----:B------:R-:W3:Y:S03]  /*212800*/  LDCU UR45, c[0x0][0x398] ;  /* 0x00007300ff2d77ac */ /* 0x000ee60008000800 */
        /* <DEDUP_REMOVED lines=13> */
[----:B-1----:R-:W-:Y:S01]  /*2128e0*/  ISETP.LT.AND P1, PT, R82, UR53, !P0 ;  /* 0x0000003552007c0c */ /* 0x002fe2000c721270 */
[----:B------:R-:W1:Y:S01]  /*2128f0*/  LDCU UR53, c[0x0][0x398] ;  /* 0x00007300ff3577ac */ /* 0x000e620008000800 */
[----:B------:R-:W-:-:S02]  /*212900*/  ISETP.LT.AND P3, PT, R84, UR55, !P0 ;  /* 0x0000003754007c0c */ /* 0x000fc4000c761270 */
[----:B------:R-:W-:Y:S01]  /*212910*/  ISETP.LT.AND P0, PT, R81, UR32, !P0 ;  /* 0x0000002051007c0c */ /* 0x000fe2000c701270 */
[----:B------:R-:W1:Y:S01]  /*212920*/  LDCU UR55, c[0x0][0x398] ;  /* 0x00007300ff3777ac */ /* 0x000e620008000800 */
[----:B------:R-:W1:Y:S05]  /*212930*/  LDCU UR52, c[0x0][0x398] ;  /* 0x00007300ff3477ac */ /* 0x000e6a0008000800 */
        /* <DEDUP_REMOVED lines=10> */
[----:B------:R-:W2:Y:S01]  /*2129e0*/  LDCU.64 UR36, c[0x0][0x398] ;  /* 0x00007300ff2477ac */ /* 0x000ea20008000a00 */
[----:B-1----:R-:W-:-:S02]  /*2129f0*/  ISETP.LT.AND P2, PT, R83, UR55, !P0 ;  /* 0x0000003753007c0c */ /* 0x002fc4000c741270 */
[----:B------:R-:W-:Y:S01]  /*212a00*/  ISETP.LT.AND P1, PT, R82, UR57, !P0 ;  /* 0x0000003952007c0c */ /* 0x000fe2000c721270 */
[----:B------:R-:W1:Y:S01]  /*212a10*/  LDCU UR55, c[0x0][0x398] ;  /* 0x00007300ff3777ac */ /* 0x000e620008000800 */
[----:B------:R-:W1:Y:S07]  /*212a20*/  LDCU UR56, c[0x0][0x398] ;  /* 0x00007300ff3877ac */ /* 0x000e6e0008000800 */
        /* <DEDUP_REMOVED lines=10> */
[----:B------:R-:W4:Y:S03]  /*212ad0*/  LDCU UR31, c[0x0][0x398] ;  /* 0x00007300ff1f77ac */ /* 0x000f260008000800 */
[----:B------:R-:W-:Y:S01]  /*212ae0*/  ISETP.LT.AND P3, PT, R84, UR58, !P0 ;  /* 0x0000003a54007c0c */ /* 0x000fe2000c761270 */
[----:B------:R-:W1:Y:S01]  /*212af0*/  LDCU UR58, c[0x0][0x398] ;  /* 0x00007300ff3a77ac */ /* 0x000e620008000800 */
[----:B------:R-:W-:Y:S02]  /*212b00*/  ISETP.LT.AND P2, PT, R83, UR39, !P0 ;  /* 0x0000002753007c0c */ /* 0x000fe4000c741270 */
[----:B------:R-:W-:-:S02]  /*212b10*/  LOP3.LUT R26, R26, 0xfeffffff, RZ, 0xc0, !PT ;  /* 0xfeffffff1a1a7812 */ /* 0x000fc400078ec0ff */
[----:B------:R-:W-:Y:S01]  /*212b20*/  ISETP.LT.AND P1, PT, R82, UR38, !P0 ;  /* 0x0000002652007c0c */ /* 0x000fe2000c721270 */
[----:B------:R-:W1:Y:S06]  /*212b30*/  LDCU.64 UR38, c[0x0][0x398] ;  /* 0x00007300ff2677ac */ /* 0x000e6c0008000a00 */
[----:B------:R-:W-:-:S04]  /*212b40*/  @P3 LOP3.LUT R26, R26, 0x1000000, RZ, 0xfc, !PT ;  /* 0x010000001a1a3812 */ /* 0x000fc800078efcff */
        /* <DEDUP_REMOVED lines=13> */
[----:B------:R-:W-:Y:S02]  /*212c20*/  ISETP.LT.AND P2, PT, R83, UR59, !P0 ;  /* 0x0000003b53007c0c */ /* 0x000fe4000c741270 */
[----:B-1----:R-:W-:Y:S01]  /*212c30*/  ISETP.LT.AND P1, PT, R82, UR58, !P0 ;  /* 0x0000003a52007c0c */ /* 0x002fe2000c721270 */
[----:B------:R-:W1:Y:S08]  /*212c40*/  LDCU.64 UR50, c[0x0][0x398] ;  /* 0x00007300ff3277ac */ /* 0x000e700008000a00 */
[----:B------:R-:W-:Y:S01]  /*212c50*/  @P3 LOP3.LUT R26, R26, 0x100000, RZ, 0xfc, !PT ;  /* 0x001000001a1a3812 */ /* 0x000fe200078efcff */
[----:B------:R-:W1:Y:S03]  /*212c60*/  LDCU UR58, c[0x0][0x398] ;  /* 0x00007300ff3a77ac */ /* 0x000e660008000800 */
[----:B------:R-:W-:Y:S01]  /*212c70*/  LOP3.LUT R26, R26, 0xfff7ffff, RZ, 0xc0, !PT ;  /* 0xfff7ffff1a1a7812 */ /* 0x000fe200078ec0ff */
[----:B------:R-:W1:Y:S03]  /*212c80*/  LDCU UR59, c[0x0][0x398] ;  /* 0x00007300ff3b77ac */ /* 0x000e660008000800 */
[----:B------:R-:W-:-:S02]  /*212c90*/  @P2 LOP3.LUT R26, R26, 0x80000, RZ, 0xfc, !PT ;  /* 0x000800001a1a2812 */ /* 0x000fc400078efcff */
        /* <DEDUP_REMOVED lines=9> */
[----:B------:R-:W2:Y:S01]  /*212d30*/  LDCU UR66, c[0x0][0x398] ;  /* 0x00007300ff4277ac */ /* 0x000ea20008000800 */
[----:B------:R-:W-:Y:S02]  /*212d40*/  ISETP.LT.AND P2, PT, R83, UR61, !P0 ;  /* 0x0000003d53007c0c */ /* 0x000fe4000c741270 */
[----:B------:R-:W-:Y:S01]  /*212d50*/  ISETP.LT.AND P1, PT, R82, UR60, !P0 ;  /* 0x0000003c52007c0c */ /* 0x000fe2000c721270 */
[----:B------:R-:W1:Y:S08]  /*212d60*/  LDCU.64 UR32, c[0x0][0x398] ;  /* 0x00007300ff2077ac */ /* 0x000e700008000a00 */
[----:B------:R-:W-:Y:S01]  /*212d70*/  @P3 LOP3.LUT R26, R26, 0x10000, RZ, 0xfc, !PT ;  /* 0x000100001a1a3812 */ /* 0x000fe200078efcff */
[----:B------:R-:W2:Y:S03]  /*212d80*/  LDCU UR60, c[0x0][0x398] ;  /* 0x00007300ff3c77ac */ /* 0x000ea60008000800 */
[----:B------:R-:W-:Y:S01]  /*212d90*/  LOP3.LUT R26, R26, 0xffff7fff, RZ, 0xc0, !PT ;  /* 0xffff7fff1a1a7812 */ /* 0x000fe200078ec0ff */
[----:B------:R-:W2:Y:S03]  /*212da0*/  LDCU UR61, c[0x0][0x398] ;  /* 0x00007300ff3d77ac */ /* 0x000ea60008000800 */
[----:B------:R-:W-:-:S02]  /*212db0*/  @P2 LOP3.LUT R26, R26, 0x8000, RZ, 0xfc, !PT ;  /* 0x000080001a1a2812 */ /* 0x000fc400078efcff */
[----:B-1----:R-:W-:Y:S02]  /*212dc0*/  ISETP.LT.AND P0, PT, R81, UR50, !P0 ;  /* 0x0000003251007c0c */ /* 0x002fe4000c701270 */
        /* <DEDUP_REMOVED lines=11> */
[----:B--2---:R-:W-:-:S07]  /*212e80*/  ISETP.LT.AND P1, PT, R82, UR66, !P0 ;  /* 0x0000004252007c0c */ /* 0x004fce000c721270 */
[----:B------:R-:W-:Y:S01]  /*212e90*/  @P3 LOP3.LUT R26, R26, 0x1000, RZ, 0xfc, !PT ;  /* 0x000010001a1a3812 */ /* 0x000fe200078efcff */
[----:B------:R-:W2:Y:S03]  /*212ea0*/  LDCU UR66, c[0x0][0x398] ;  /* 0x00007300ff4277ac */ /* 0x000ea60008000800 */
        /* <DEDUP_REMOVED lines=46> */
[----:B------:R-:W-:Y:S01]  /*213190*/  ISETP.GE.AND P0, PT, R0, UR51, PT ;  /* 0x0000003300007c0c */ /* 0x000fe2000bf06270 */
[----:B------:R-:W2:Y:S03]  /*2131a0*/  LDCU.64 UR50, c[0x0][0x398] ;  /* 0x00007300ff3277ac */ /* 0x000ea60008000a00 */
[----:B------:R-:W-:Y:S01]  /*2131b0*/  ISETP.LT.AND P2, PT, R83, UR65, !P0 ;  /* 0x0000004153007c0c */ /* 0x000fe2000c741270 */
[----:B------:R-:W2:Y:S01]  /*2131c0*/  LDCU UR65, c[0x0][0x398] ;  /* 0x00007300ff4177ac */ /* 0x000ea20008000800 */
[----:B------:R-:W-:Y:S02]  /*2131d0*/  ISETP.LT.AND P1, PT, R82, UR64, !P0 ;  /* 0x0000004052007c0c */ /* 0x000fe4000c721270 */
[----:B-1----:R-:W-:Y:S01]  /*2131e0*/  ISETP.LT.AND P3, PT, R84, UR73, !P0 ;  /* 0x0000004954007c0c */ /* 0x002fe2000c761270 */
[----:B------:R-:W1:Y:S01]  /*2131f0*/  LDCU UR73, c[0x0][0x398] ;  /* 0x00007300ff4977ac */ /* 0x000e620008000800 */
[----:B------:R-:W-:-:S02]  /*213200*/  ISETP.LT.AND P0, PT, R81, UR38, !P0 ;  /* 0x0000002651007c0c */ /* 0x000fc4000c701270 */
[----:B------:R-:W-:Y:S01]  /*213210*/  IADD3 R0, PT, PT, R85, 0x147, RZ ;  /* 0x0000014755007810 */ /* 0x000fe20007ffe0ff */
[----:B------:R-:W1:Y:S04]  /*213220*/  LDCU UR64, c[0x0][0x398] ;  /* 0x00007300ff4077ac */ /* 0x000e680008000800 */
[----:B------:R-:W-:-:S04]  /*213230*/  @P2 LOP3.LUT R25, R25, 0x80000000, RZ, 0xfc, !PT ;  /* 0x8000000019192812 */ /* 0x000fc800078efcff */
[----:B------:R-:W-:-:S04]  /*213240*/  LOP3.LUT R25, R25, 0xbfffffff, RZ, 0xc0, !PT ;  /* 0xbfffffff19197812 */ /* 0x000fc800078ec0ff */
[----:B------:R-:W-:-:S04]  /*213250*/  @P1 LOP3.LUT R25, R25, 0x40000000, RZ, 0xfc, !PT ;  /* 0x4000000019191812 */ /* 0x000fc800078efcff */
[----:B------:R-:W-:Y:S02]  /*213260*/  LOP3.LUT R25, R25, 0xdfffffff, RZ, 0xc0, !PT ;  /* 0xdfffffff19197812 */ /* 0x000fe400078ec0ff */
[----:B------:R-:W-:Y:S02]  /*213270*/  LOP3.LUT R26, R26, 0xfffffffe, RZ, 0xc0, !PT ;  /* 0xfffffffe1a1a7812 */ /* 0x000fe400078ec0ff */
        /* <DEDUP_REMOVED lines=9> */
[----:B------:R-:W1:Y:S08]  /*213310*/  LDCU UR70, c[0x0][0x398] ;  /* 0x00007300ff4677ac */ /* 0x000e700008000800 */
        /* <DEDUP_REMOVED lines=18> */
[----:B------:R-:W-:-:S02]  /*213440*/  LOP3.LUT R23, R23, 0x7fffffff, RZ, 0xc0, !PT ;  /* 0x7fffffff17177812 */ /* 0x000fc400078ec0ff */
[----:B------:R-:W-:Y:S01]  /*213450*/  LOP3.LUT R22, R22, 0x7fffffff, RZ, 0xc0, !PT ;  /* 0x7fffffff16167812 */ /* 0x000fe200078ec0ff */
[----:B------:R-:W2:Y:S04]  /*213460*/  LDCU UR62, c[0x0][0x398] ;  /* 0x00007300ff3e77ac */ /* 0x000ea80008000800 */
        /* <DEDUP_REMOVED lines=10> */
[----:B------:R-:W-:Y:S01]  /*213510*/  ISETP.LT.AND P3, PT, R84, UR7, !P0 ;  /* 0x0000000754007c0c */ /* 0x000fe2000c761270 */
[----:B------:R-:W1:Y:S01]  /*213520*/  LDCU.64 UR6, c[0x0][0x398] ;  /* 0x00007300ff0677ac */ /* 0x000e620008000a00 */
[----:B------:R-:W-:Y:S02]  /*213530*/  ISETP.LT.AND P2, PT, R83, UR10, !P0 ;  /* 0x0000000a53007c0c */ /* 0x000fe4000c741270 */
        /* <DEDUP_REMOVED lines=69> */
[----:B------:R-:W1:Y:S01]  /*213990*/  LDCU.64 UR12, c[0x0][0x398] ;  /* 0x00007300ff0c77ac */ /* 0x000e620008000a00 */
        /* <DEDUP_REMOVED lines=16> */
[----:B------:R-:W-:Y:S02]  /*213aa0*/  ISETP.LT.AND P1, PT, R82, UR23, !P0 ;  /* 0x0000001752007c0c */ /* 0x000fe4000c721270 */
[----:B------:R-:W-:Y:S01]  /*213ab0*/  ISETP.LT.AND P3, PT, R84, UR16, !P0 ;  /* 0x0000001054007c0c */ /* 0x000fe2000c761270 */
[----:B------:R-:W2:Y:S01]  /*213ac0*/  LDCU.64 UR16, c[0x0][0x398] ;  /* 0x00007300ff1077ac */ /* 0x000ea20008000a00 */
[----:B-1----:R-:W-:Y:S01]  /*213ad0*/  ISETP.LT.AND P0, PT, R81, UR8, !P0 ;  /* 0x0000000851007c0c */ /* 0x002fe2000c701270 */
[----:B------:R-:W1:Y:S06]  /*213ae0*/  LDCU UR8, c[0x0][0x398] ;  /* 0x00007300ff0877ac */ /* 0x000e6c0008000800 */
        /* <DEDUP_REMOVED lines=65> */
[----:B---3--:R-:W-:Y:S02]  /*213f00*/  ISETP.LT.AND P2, PT, R83, UR45, !P0 ;  /* 0x0000002d53007c0c */ /* 0x008fe4000c741270 */
[----:B------:R-:W-:Y:S01]  /*213f10*/  LOP3.LUT R24, R24, 0xfffeffff, RZ, 0xc0, !PT ;  /* 0xfffeffff18187812 */ /* 0x000fe200078ec0ff */
[----:B------:R-:W3:Y:S01]  /*213f20*/  LDCU UR45, c[0x0][0x398] ;  /* 0x00007300ff2d77ac */ /* 0x000ee20008000800 */
        /* <DEDUP_REMOVED lines=55> */
[----:B----4-:R-:W-:Y:S02]  /*2142a0*/  ISETP.LT.AND P2, PT, R83, UR31, !P0 ;  /* 0x0000001f53007c0c */ /* 0x010fe4000c741270 */
[----:B------:R-:W-:-:S02]  /*2142b0*/  LOP3.LUT R24, R24, 0xffffffef, RZ, 0xc0, !PT ;  /* 0xffffffef18187812 */ /* 0x000fc400078ec0ff */
[----:B------:R-:W-:Y:S01]  /*2142c0*/  ISETP.LT.AND P1, PT, R82, UR57, !P0 ;  /* 0x0000003952007c0c */ /* 0x000fe2000c721270 */
[----:B------:R-:W4:Y:S06]  /*2142d0*/  LDCU UR57, c[0x0][0x398] ;  /* 0x00007300ff3977ac */ /* 0x000f2c0008000800 */
[----:B------:R-:W-:-:S04]  /*2142e0*/  @P3 LOP3.LUT R24, R24, 0x10, RZ, 0xfc, !PT ;  /* 0x0000001018183812 */ /* 0x000fc800078efcff */
        /* <DEDUP_REMOVED lines=15> */
[----:B------:R-:W2:Y:S01]  /*2143e0*/  LDCU UR59, c[0x0][0x398] ;  /* 0x00007300ff3b77ac */ /* 0x000ea20008000800 */
[----:B-1----:R-:W-:-:S02]  /*2143f0*/  ISETP.LT.AND P3, PT, R84, UR65, !P0 ;  /* 0x0000004154007c0c */ /* 0x002fc4000c761270 */
[----:B------:R-:W-:Y:S01]  /*214400*/  ISETP.LT.AND P0, PT, R81, UR20, !P0 ;  /* 0x0000001451007c0c */ /* 0x000fe2000c701270 */
[----:B------:R-:W1:Y:S01]  /*214410*/  LDCU UR65, c[0x0][0x398] ;  /* 0x00007300ff4177ac */ /* 0x000e620008000800 */
[----:B------:R-:W1:Y:S05]  /*214420*/  LDCU UR20, c[0x0][0x398] ;  /* 0x00007300ff1477ac */ /* 0x000e6a0008000800 */
[----:B------:R-:W-:Y:S01]  /*214430*/  @P2 LOP3.LUT R23, R23, 0x80000000, RZ, 0xfc, !PT ;  /* 0x8000000017172812 */ /* 0x000fe200078efcff */
[----:B------:R-:W1:Y:S03]  /*214440*/  LDCU UR58, c[0x0][0x398] ;  /* 0x00007300ff3a77ac */ /* 0x000e660008000800 */
        /* <DEDUP_REMOVED lines=9> */
[----:B------:R-:W1:Y:S01]  /*2144e0*/  LDCU UR65, c[0x0][0x398] ;  /* 0x00007300ff4177ac */ /* 0x000e620008000800 */
[----:B------:R-:W-:-:S02]  /*2144f0*/  ISETP.LT.AND P2, PT, R83, UR60, !P0 ;  /* 0x0000003c53007c0c */ /* 0x000fc4000c741270 */
        /* <DEDUP_REMOVED lines=39> */
[----:B------:R-:W1:Y:S01]  /*214770*/  LDCU UR71, c[0x0][0x398] ;  /* 0x00007300ff4777ac */ /* 0x000e620008000800 */
[----:B------:R-:W1:Y:S07]  /*214780*/  LDCU UR23, c[0x0][0x398] ;  /* 0x00007300ff1777ac */ /* 0x000e6e0008000800 */
        /* <DEDUP_REMOVED lines=47> */
[----:B------:R-:W2:Y:S01]  /*214a80*/  LDCU.64 UR30, c[0x0][0x398] ;  /* 0x00007300ff1e77ac */ /* 0x000ea20008000a00 */
[----:B------:R-:W-:Y:S02]  /*214a90*/  ISETP.LT.AND P2, PT, R83, UR28, !P0 ;  /* 0x0000001c53007c0c */ /* 0x000fe4000c741270 */
[----:B-1----:R-:W-:Y:S01]  /*214aa0*/  ISETP.LT.AND P1, PT, R82, UR51, !P0 ;  /* 0x0000003352007c0c */ /* 0x002fe2000c721270 */
        /* <DEDUP_REMOVED lines=34> */
[----:B------:R-:W-:Y:S01]  /*214cd0*/  ISETP.LT.AND P3, PT, R84, UR47, !P0 ;  /* 0x0000002f54007c0c */ /* 0x000fe2000c761270 */
[----:B------:R-:W2:Y:S01]  /*214ce0*/  LDCU UR76, c[0x0][0x398] ;  /* 0x00007300ff4c77ac */ /* 0x000ea20008000800 */
[----:B-1----:R-:W-:-:S02]  /*214cf0*/  ISETP.LT.AND P0, PT, R81, UR50, !P0 ;  /* 0x0000003251007c0c */ /* 0x002fc4000c701270 */
        /* <DEDUP_REMOVED lines=33> */
[----:B------:R-:W-:Y:S01]  /*214f10*/  ISETP.LT.AND P1, PT, R82, UR72, !P0 ;  /* 0x0000004852007c0c */ /* 0x000fe2000c721270 */
[----:B------:R-:W1:Y:S08]  /*214f20*/  LDCU UR56, c[0x0][0x398] ;  /* 0x00007300ff3877ac */ /* 0x000e700008000800 */
        /* <DEDUP_REMOVED lines=52> */
[----:B--2---:R-:W-:Y:S01]  /*215270*/  ISETP.LT.AND P1, PT, R82, UR71, !P0 ;  /* 0x0000004752007c0c */ /* 0x004fe2000c721270 */
[----:B------:R-:W2:Y:S01]  /*215280*/  LDCU UR77, c[0x0][0x398] ;  /* 0x00007300ff4d77ac */ /* 0x000ea20008000800 */
[----:B------:R-:W2:Y:S07]  /*215290*/  LDCU.64 UR32, c[0x0][0x398] ;  /* 0x00007300ff2077ac */ /* 0x000eae0008000a00 */
[----:B------:R-:W-:Y:S01]  /*2152a0*/  @P3 LOP3.LUT R22, R22, 0x1000, RZ, 0xfc, !PT ;  /* 0x0000100016163812 */ /* 0x000fe200078efcff */
[----:B------:R-:W2:Y:S03]  /*2152b0*/  LDCU UR71, c[0x0][0x398] ;  /* 0x00007300ff4777ac */ /* 0x000ea60008000800 */
        /* <DEDUP_REMOVED lines=11> */
[----:B--2---:R-:W-:Y:S02]  /*215370*/  ISETP.LT.AND P2, PT, R83, UR77, !P0 ;  /* 0x0000004d53007c0c */ /* 0x004fe4000c741270 */
[----:B------:R-:W-:Y:S01]  /*215380*/  LOP3.LUT R22, R22, 0xfffffeff, RZ, 0xc0, !PT ;  /* 0xfffffeff16167812 */ /* 0x000fe200078ec0ff */
[----:B------:R-:W2:Y:S01]  /*215390*/  LDCU UR77, c[0x0][0x398] ;  /* 0x00007300ff4d77ac */ /* 0x000ea20008000800 */
[----:B------:R-:W-:-:S07]  /*2153a0*/  ISETP.LT.AND P1, PT, R82, UR71, !P0 ;  /* 0x0000004752007c0c */ /* 0x000fce000c721270 */
        /* <DEDUP_REMOVED lines=14> */
[----:B------:R-:W1:Y:S01]  /*215490*/  LDCU.64 UR36, c[0x0][0x398] ;  /* 0x00007300ff2477ac */ /* 0x000e620008000a00 */
[----:B--2---:R-:W-:Y:S02]  /*2154a0*/  ISETP.LT.AND P2, PT, R83, UR77, !P0 ;  /* 0x0000004d53007c0c */ /* 0x004fe4000c741270 */
[----:B------:R-:W-:Y:S01]  /*2154b0*/  ISETP.LT.AND P1, PT, R82, UR71, !P0 ;  /* 0x0000004752007c0c */ /* 0x000fe2000c721270 */
[----:B------:R-:W2:Y:S01]  /*2154c0*/  LDCU UR71, c[0x0][0x398] ;  /* 0x00007300ff4777ac */ /* 0x000ea20008000800 */
        /* <DEDUP_REMOVED lines=14> */
[----:B------:R-:W-:Y:S01]  /*2155b0*/  VIADD R0, R85, 0x127 ;  /* 0x0000012755007836 */ /* 0x000fe20000000000 */
[----:B------:R-:W-:Y:S01]  /*2155c0*/  LOP3.LUT R22, R22, 0xfffffffe, RZ, 0xc0, !PT ;  /* 0xfffffffe16167812 */ /* 0x000fe200078ec0ff */
[----:B------:R-:W3:Y:S01]  /*2155d0*/  LDCU.64 UR38, c[0x0][0x398] ;  /* 0x00007300ff2677ac */ /* 0x000ee20008000a00 */
        /* <DEDUP_REMOVED lines=8> */
[----:B------:R-:W-:-:S04]  /*215660*/  @P2 LOP3.LUT R21, R21, 0x80000000, RZ, 0xfc, !PT ;  /* 0x8000000015152812 */ /* 0x000fc800078efcff */
[----:B------:R-:W-:-:S04]  /*215670*/  LOP3.LUT R21, R21, 0xbfffffff, RZ, 0xc0, !PT ;  /* 0xbfffffff15157812 */ /* 0x000fc800078ec0ff */
[----:B------:R-:W-:-:S04]  /*215680*/  @P1 LOP3.LUT R21, R21, 0x40000000, RZ, 0xfc, !PT ;  /* 0x4000000015151812 */ /* 0x000fc800078efcff */
[----:B------:R-:W-:-:S04]  /*215690*/  LOP3.LUT R21, R21, 0xdfffffff, RZ, 0xc0, !PT ;  /* 0xdfffffff15157812 */ /* 0x000fc800078ec0ff */
[----:B------:R-:W-:Y:S02]  /*2156a0*/  @P0 LOP3.LUT R21, R21, 0x20000000, RZ, 0xfc, !PT ;  /* 0x2000000015150812 */ /* 0x000fe400078efcff */
[----:B------:R-:W-:Y:S01]  /*2156b0*/  ISETP.GE.AND P0, PT, R0, UR51, PT ;  /* 0x0000003300007c0c */ /* 0x000fe2000bf06270 */
[----:B------:R-:W2:Y:S01]  /*2156c0*/  LDCU.64 UR50, c[0x0][0x398] ;  /* 0x00007300ff3277ac */ /* 0x000ea20008000a00 */
[----:B------:R-:W-:Y:S02]  /*2156d0*/  @P3 LOP3.LUT R22, R22, 0x1, RZ, 0xfc, !PT ;  /* 0x0000000116163812 */ /* 0x000fe400078efcff */
        /* <DEDUP_REMOVED lines=10> */
[----:B---3--:R-:W-:Y:S01]  /*215780*/  ISETP.LT.AND P0, PT, R81, UR38, !P0 ;  /* 0x0000002651007c0c */ /* 0x008fe2000c701270 */
[----:B------:R-:W3:Y:S01]  /*215790*/  LDCU UR38, c[0x0][0x398] ;  /* 0x00007300ff2677ac */ /* 0x000ee20008000800 */
        /* <DEDUP_REMOVED lines=80> */
[----:B------:R-:W1:Y:S01]  /*215ca0*/  LDCU.64 UR14, c[0x0][0x398] ;  /* 0x00007300ff0e77ac */ /* 0x000e620008000a00 */
[----:B------:R-:W2:Y:S07]  /*215cb0*/  LDCU UR51, c[0x0][0x398] ;  /* 0x00007300ff3377ac */ /* 0x000eae0008000800 */
        /* <DEDUP_REMOVED lines=32> */
[----:B------:R-:W1:Y:S01]  /*215ec0*/  LDCU UR65, c[0x0][0x398] ;  /* 0x00007300ff4177ac */ /* 0x000e620008000800 */
[----:B------:R-:W-:-:S02]  /*215ed0*/  ISETP.LT.AND P3, PT, R84, UR66, !P0 ;  /* 0x0000004254007c0c */ /* 0x000fc4000c761270 */
[----:B------:R-:W-:Y:S01]  /*215ee0*/  ISETP.LT.AND P0, PT, R81, UR14, !P0 ;  /* 0x0000000e51007c0c */ /* 0x000fe2000c701270 */
[----:B------:R-:W1:Y:S01]  /*215ef0*/  LDCU UR66, c[0x0][0x398] ;  /* 0x00007300ff4277ac */ /* 0x000e620008000800 */
[----:B------:R-:W-:Y:S01]  /*215f00*/  LOP3.LUT R8, R8, 0x7fffffff, RZ, 0xc0, !PT ;  /* 0x7fffffff08087812 */ /* 0x000fe200078ec0ff */
[----:B------:R-:W1:Y:S04]  /*215f10*/  LDCU UR64, c[0x0][0x398] ;  /* 0x00007300ff4077ac */ /* 0x000e680008000800 */
        /* <DEDUP_REMOVED lines=31> */
[----:B------:R-:W2:Y:S06]  /*216110*/  LDCU UR26, c[0x0][0x398] ;  /* 0x00007300ff1a77ac */ /* 0x000eac0008000800 */
        /* <DEDUP_REMOVED lines=54> */
[----:B------:R-:W1:Y:S06]  /*216480*/  LDCU UR49, c[0x0][0x398] ;  /* 0x00007300ff3177ac */ /* 0x000e6c0008000800 */
        /* <DEDUP_REMOVED lines=53> */
[----:B----4-:R-:W-:Y:S01]  /*2167e0*/  ISETP.LT.AND P3, PT, R84, UR57, !P0 ;  /* 0x0000003954007c0c */ /* 0x010fe2000c761270 */
[----:B------:R-:W4:Y:S01]  /*2167f0*/  LDCU UR57, c[0x0][0x398] ;  /* 0x00007300ff3977ac */ /* 0x000f220008000800 */
[----:B------:R-:W-:-:S02]  /*216800*/  ISETP.LT.AND P0, PT, R81, UR24, !P0 ;  /* 0x0000001851007c0c */ /* 0x000fc4000c701270 */
[----:B------:R-:W-:Y:S01]  /*216810*/  IADD3 R0, PT, PT, R85, 0x117, RZ ;  /* 0x0000011755007810 */ /* 0x000fe20007ffe0ff */
[----:B------:R-:W1:Y:S04]  /*216820*/  LDCU UR59, c[0x0][0x398] ;  /* 0x00007300ff3b77ac */ /* 0x000e680008000800 */
[----:B------:R-:W-:Y:S01]  /*216830*/  @P2 LOP3.LUT R11, R11, 0x80000000, RZ, 0xfc, !PT ;  /* 0x800000000b0b2812 */ /* 0x000fe200078efcff */
[----:B------:R-:W1:Y:S03]  /*216840*/  LDCU UR24, c[0x0][0x398] ;  /* 0x00007300ff1877ac */ /* 0x000e660008000800 */
        /* <DEDUP_REMOVED lines=83> */
[----:B-1----:R-:W-:Y:S02]  /*216d80*/  ISETP.LT.AND P2, PT, R83, UR39, !P0 ;  /* 0x0000002753007c0c */ /* 0x002fe4000c741270 */
        /* <DEDUP_REMOVED lines=14> */
[----:B-1----:R-:W-:Y:S02]  /*216e70*/  ISETP.LT.AND P3, PT, R84, UR39, !P0 ;  /* 0x0000002754007c0c */ /* 0x002fe4000c761270 */
[----:B------:R-:W-:Y:S01]  /*216e80*/  ISETP.LT.AND P2, PT, R83, UR67, !P0 ;  /* 0x0000004353007c0c */ /* 0x000fe2000c741270 */
[----:B------:R-:W1:Y:S01]  /*216e90*/  LDCU UR67, c[0x0][0x398] ;  /* 0x00007300ff4377ac */ /* 0x000e620008000800 */
[----:B------:R-:W-:-:S02]  /*216ea0*/  LOP3.LUT R11, R11, 0xfffffeff, RZ, 0xc0, !PT ;  /* 0xfffffeff0b0b7812 */ /* 0x000fc400078ec0ff */
[----:B---3--:R-:W-:Y:S01]  /*216eb0*/  ISETP.LT.AND P1, PT, R82, UR38, !P0 ;  /* 0x0000002652007c0c */ /* 0x008fe2000c721270 */
[----:B------:R-:W3:Y:S06]  /*216ec0*/  LDCU.64 UR38, c[0x0][0x398] ;  /* 0x00007300ff2677ac */ /* 0x000eec0008000a00 */
        /* <DEDUP_REMOVED lines=15> */
[----:B------:R-:W-:Y:S01]  /*216fc0*/  ISETP.LT.AND P1, PT, R82, UR50, !P0 ;  /* 0x0000003252007c0c */ /* 0x000fe2000c721270 */
[----:B------:R-:W1:Y:S08]  /*216fd0*/  LDCU.64 UR30, c[0x0][0x398] ;  /* 0x00007300ff1e77ac */ /* 0x000e700008000a00 */
[----:B------:R-:W-:Y:S01]  /*216fe0*/  @P3 LOP3.LUT R11, R11, 0x10, RZ, 0xfc, !PT ;  /* 0x000000100b0b3812 */ /* 0x000fe200078efcff */
[----:B------:R-:W1:Y:S03]  /*216ff0*/  LDCU UR66, c[0x0][0x398] ;  /* 0x00007300ff4277ac */ /* 0x000e660008000800 */
[----:B------:R-:W-:-:S04]  /*217000*/  LOP3.LUT R11, R11, 0xfffffff7, RZ, 0xc0, !PT ;  /* 0xfffffff70b0b7812 */ /* 0x000fc800078ec0ff */
[----:B------:R-:W-:Y:S02]  /*217010*/  @P2 LOP3.LUT R11, R11, 0x8, RZ, 0xfc, !PT ;  /* 0x000000080b0b2812 */ /* 0x000fe400078efcff */
[----:B---3--:R-:W-:Y:S02]  /*217020*/  ISETP.LT.AND P0, PT, R81, UR38, !P0 ;  /* 0x0000002651007c0c */ /* 0x008fe4000c701270 */
[----:B------:R-:W-:-:S04]  /*217030*/  LOP3.LUT R11, R11, 0xfffffffb, RZ, 0xc0, !PT ;  /* 0xfffffffb0b0b7812 */ /* 0x000fc800078ec0ff */
[----:B------:R-:W-:-:S04]  /*217040*/  @P1 LOP3.LUT R11, R11, 0x4, RZ, 0xfc, !PT ;  /* 0x000000040b0b1812 */ /* 0x000fc800078efcff */
[----:B------:R-:W-:-:S04]  /*217050*/  LOP3.LUT R11, R11, 0xfffffffd, RZ, 0xc0, !PT ;  /* 0xfffffffd0b0b7812 */ /* 0x000fc800078ec0ff */
[----:B------:R-:W-:Y:S02]  /*217060*/  @P0 LOP3.LUT R11, R11, 0x2, RZ, 0xfc, !PT ;  /* 0x000000020b0b0812 */ /* 0x000fe400078efcff */
[----:B------:R-:W-:Y:S01]  /*217070*/  ISETP.GE.AND P0, PT, R0, UR29, PT ;  /* 0x0000001d00007c0c */ /* 0x000fe2000bf06270 */
[----:B------:R-:W-:Y:S01]  /*217080*/  VIADD R0, R85, 0x10f ;  /* 0x0000010f55007836 */ /* 0x000fe20000000000 */
[----:B------:R-:W-:Y:S01]  /*217090*/  LOP3.LUT R11, R11, 0xfffffffe, RZ, 0xc0, !PT ;  /* 0xfffffffe0b0b7812 */ /* 0x000fe200078ec0ff */
[----:B------:R-:W3:Y:S01]  /*2170a0*/  LDCU UR29, c[0x0][0x398] ;  /* 0x00007300ff1d77ac */ /* 0x000ee20008000800 */
[----:B------:R-:W-:Y:S02]  /*2170b0*/  ISETP.LT.AND P2, PT, R83, UR45, !P0 ;  /* 0x0000002d53007c0c */ /* 0x000fe4000c741270 */
[----:B--2---:R-:W-:Y:S01]  /*2170c0*/  ISETP.LT.AND P1, PT, R82, UR43, !P0 ;  /* 0x0000002b52007c0c */ /* 0x004fe2000c721270 */
[----:B------:R-:W2:Y:S01]  /*2170d0*/  LDCU UR45, c[0x0][0x398] ;  /* 0x00007300ff2d77ac */ /* 0x000ea20008000800 */
[----:B------:R-:W-:-:S02]  /*2170e0*/  ISETP.LT.AND P3, PT, R84, UR52, !P0 ;  /* 0x0000003454007c0c */ /* 0x000fc4000c761270 */
[----:B-1----:R-:W-:Y:S01]  /*2170f0*/  ISETP.LT.AND P0, PT, R81, UR30, !P0 ;  /* 0x0000001e51007c0c */ /* 0x002fe2000c701270 */
        /* <DEDUP_REMOVED lines=8> */
[----:B------:R-:W-:Y:S01]  /*217180*/  ISETP.GE.AND P0, PT, R0, UR35, PT ;  /* 0x0000002300007c0c */ /* 0x000fe2000bf06270 */
[----:B------:R-:W3:Y:S01]  /*217190*/  LDCU.64 UR34, c[0x0][0x398] ;  /* 0x00007300ff2277ac */ /* 0x000ee20008000a00 */
[----:B------:R-:W-:Y:S02]  /*2171a0*/  @P3 LOP3.LUT R11, R11, 0x1, RZ, 0xfc, !PT ;  /* 0x000000010b0b3812 */ /* 0x000fe400078efcff */
[----:B-1----:R-:W-:Y:S01]  /*2171b0*/  ISETP.LT.AND P3, PT, R84, UR52, !P0 ;  /* 0x0000003454007c0c */ /* 0x002fe2000c761270 */
        /* <DEDUP_REMOVED lines=28> */
[----:B---3--:R-:W-:Y:S02]  /*217380*/  ISETP.LT.AND P0, PT, R81, UR34, !P0 ;  /* 0x0000002251007c0c */ /* 0x008fe4000c701270 */
        /* <DEDUP_REMOVED lines=8> */
[----:B------:R-:W3:Y:S01]  /*217410*/  LDCU UR58, c[0x0][0x398] ;  /* 0x00007300ff3a77ac */ /* 0x000ee20008000800 */
[----:B------:R-:W-:Y:S02]  /*217420*/  ISETP.LT.AND P2, PT, R83, UR54, !P0 ;  /* 0x0000003653007c0c */ /* 0x000fe4000c741270 */
[----:B--2---:R-:W-:Y:S01]  /*217430*/  ISETP.LT.AND P1, PT, R82, UR55, !P0 ;  /* 0x0000003752007c0c */ /* 0x004fe2000c721270 */
[----:B------:R-:W2:Y:S08]  /*217440*/  LDCU.64 UR38, c[0x0][0x398] ;  /* 0x00007300ff2677ac */ /* 0x000eb00008000a00 */
        /* <DEDUP_REMOVED lines=19> */
[----:B------:R-:W1:Y:S03]  /*217580*/  LDCU.64 UR50, c[0x0][0x398] ;  /* 0x00007300ff3277ac */ /* 0x000e660008000a00 */
        /* <DEDUP_REMOVED lines=11> */
[----:B----4-:R-:W-:Y:S01]  /*217640*/  ISETP.LT.AND P3, PT, R84, UR57, !P0 ;  /* 0x0000003954007c0c */ /* 0x010fe2000c761270 */
[----:B------:R-:W2:Y:S01]  /*217650*/  LDCU UR57, c[0x0][0x398] ;  /* 0x00007300ff3977ac */ /* 0x000ea20008000800 */
[----:B-1----:R-:W-:Y:S02]  /*217660*/  ISETP.LT.AND P2, PT, R83, UR56, !P0 ;  /* 0x0000003853007c0c */ /* 0x002fe4000c741270 */
[----:B---3--:R-:W-:Y:S01]  /*217670*/  ISETP.LT.AND P1, PT, R82, UR58, !P0 ;  /* 0x0000003a52007c0c */ /* 0x008fe2000c721270 */
[----:B------:R-:W1:Y:S01]  /*217680*/  LDCU UR56, c[0x0][0x398] ;  /* 0x00007300ff3877ac */ /* 0x000e620008000800 */
[----:B------:R-:W3:Y:S07]  /*217690*/  LDCU.64 UR32, c[0x0][0x398] ;  /* 0x00007300ff2077ac */ /* 0x000eee0008000a00 */
[----:B------:R-:W-:Y:S01]  /*2176a0*/  @P3 LOP3.LUT R10, R10, 0x1000, RZ, 0xfc, !PT ;  /* 0x000010000a0a3812 */ /* 0x000fe200078efcff */
[----:B------:R-:W4:Y:S03]  /*2176b0*/  LDCU UR58, c[0x0][0x398] ;  /* 0x00007300ff3a77ac */ /* 0x000f260008000800 */
        /* <DEDUP_REMOVED lines=13> */
[----:B-1----:R-:W-:Y:S02]  /*217790*/  ISETP.LT.AND P3, PT, R83, UR56, !P0 ;  /* 0x0000003853007c0c */ /* 0x002fe4000c761270 */
[----:B----4-:R-:W-:Y:S01]  /*2177a0*/  ISETP.LT.AND P2, PT, R82, UR58, !P0 ;  /* 0x0000003a52007c0c */ /* 0x010fe2000c741270 */
[----:B------:R-:W1:Y:S01]  /*2177b0*/  LDCU UR56, c[0x0][0x398] ;  /* 0x00007300ff3877ac */ /* 0x000e620008000800 */
[----:B------:R-:W4:Y:S07]  /*2177c0*/  LDCU UR58, c[0x0][0x398] ;  /* 0x00007300ff3a77ac */ /* 0x000f2e0008000800 */
[----:B------:R-:W-:Y:S01]  /*2177d0*/  @P1 LOP3.LUT R10, R10, 0x100, RZ, 0xfc, !PT ;  /* 0x000001000a0a1812 */ /* 0x000fe200078efcff */
[----:B------:R-:W1:Y:S03]  /*2177e0*/  LDCU.64 UR34, c[0x0][0x398] ;  /* 0x00007300ff2277ac */ /* 0x000e660008000a00 */
[----:B------:R-:W-:-:S04]  /*2177f0*/  LOP3.LUT R10, R10, 0xffffff7f, RZ, 0xc0, !PT ;  /* 0xffffff7f0a0a7812 */ /* 0x000fc800078ec0ff */
[----:B------:R-:W-:Y:S02]  /*217800*/  @P3 LOP3.LUT R10, R10, 0x80, RZ, 0xfc, !PT ;  /* 0x000000800a0a3812 */ /* 0x000fe400078efcff */
[----:B---3--:R-:W-:Y:S02]  /*217810*/  ISETP.LT.AND P1, PT, R81, UR32, !P0 ;  /* 0x0000002051007c0c */ /* 0x008fe4000c721270 */
[----:B------:R-:W-:Y:S02]  /*217820*/  LOP3.LUT R10, R10, 0xffffffbf, RZ, 0xc0, !PT ;  /* 0xffffffbf0a0a7812 */ /* 0x000fe400078ec0ff */
[----:B------:R-:W-:Y:S01]  /*217830*/  ISETP.GE.AND P0, PT, R0, UR37, PT ;  /* 0x0000002500007c0c */ /* 0x000fe2000bf06270 */
[----:B------:R-:W3:Y:S01]  /*217840*/  LDCU.64 UR36, c[0x0][0x398] ;  /* 0x00007300ff2477ac */ /* 0x000ee20008000a00 */
[----:B------:R-:W-:Y:S02]  /*217850*/  @P2 LOP3.LUT R10, R10, 0x40, RZ, 0xfc, !PT ;  /* 0x000000400a0a2812 */ /* 0x000fe400078efcff */
[----:B------:R-:W-:Y:S01]  /*217860*/  ISETP.LT.AND P3, PT, R84, UR59, !P0 ;  /* 0x0000003b54007c0c */ /* 0x000fe2000c761270 */
[----:B------:R-:W3:Y:S01]  /*217870*/  LDCU UR59, c[0x0][0x398] ;  /* 0x00007300ff3b77ac */ /* 0x000ee20008000800 */
[----:B------:R-:W-:-:S04]  /*217880*/  LOP3.LUT R10, R10, 0xffffffdf, RZ, 0xc0, !PT ;  /* 0xffffffdf0a0a7812 */ /* 0x000fc800078ec0ff */
[----:B------:R-:W-:Y:S02]  /*217890*/  @P1 LOP3.LUT R10, R10, 0x20, RZ, 0xfc, !PT ;  /* 0x000000200a0a1812 */ /* 0x000fe400078efcff */
[----:B--2---:R-:W-:Y:S01]  /*2178a0*/  ISETP.LT.AND P2, PT, R83, UR57, !P0 ;  /* 0x0000003953007c0c */ /* 0x004fe2000c741270 */
[----:B------:R-:W2:Y:S01]  /*2178b0*/  LDCU UR57, c[0x0][0x398] ;  /* 0x00007300ff3977ac */ /* 0x000ea20008000800 */
[----:B------:R-:W-:-:S04]  /*2178c0*/  LOP3.LUT R10, R10, 0xffffffef, RZ, 0xc0, !PT ;  /* 0xffffffef0a0a7812 */ /* 0x000fc800078ec0ff */
[----:B------:R-:W-:Y:S02]  /*2178d0*/  @P3 LOP3.LUT R10, R10, 0x10, RZ, 0xfc, !PT ;  /* 0x000000100a0a3812 */ /* 0x000fe400078efcff */
[----:B-1----:R-:W-:Y:S01]  /*2178e0*/  ISETP.LT.AND P1, PT, R82, UR56, !P0 ;  /* 0x0000003852007c0c */ /* 0x002fe2000c721270 */
[----:B------:R-:W1:Y:S01]  /*2178f0*/  LDCU UR56, c[0x0][0x398] ;  /* 0x00007300ff3877ac */ /* 0x000e620008000800 */
[----:B------:R-:W-:-:S04]  /*217900*/  LOP3.LUT R10, R10, 0xfffffff7, RZ, 0xc0, !PT ;  /* 0xfffffff70a0a7812 */ /* 0x000fc800078ec0ff */
[----:B------:R-:W-:Y:S02]  /*217910*/  @P2 LOP3.LUT R10, R10, 0x8, RZ, 0xfc, !PT ;  /* 0x000000080a0a2812 */ /* 0x000fe400078efcff */
[----:B----4-:R-:W-:Y:S01]  /*217920*/  ISETP.LT.AND P0, PT, R81, UR58, !P0 ;  /* 0x0000003a51007c0c */ /* 0x010fe2000c701270 */
[----:B------:R-:W4:Y:S01]  /*217930*/  LDCU UR58, c[0x0][0x398] ;  /* 0x00007300ff3a77ac */ /* 0x000f220008000800 */
        /* <DEDUP_REMOVED lines=8> */
[----:B------:R-:W1:Y:S01]  /*2179c0*/  LDCU.64 UR38, c[0x0][0x398] ;  /* 0x00007300ff2677ac */ /* 0x000e620008000a00 */
[----:B------:R-:W-:Y:S02]  /*2179d0*/  ISETP.LT.AND P2, PT, R83, UR77, !P0 ;  /* 0x0000004d53007c0c */ /* 0x000fe4000c741270 */
[----:B------:R-:W-:Y:S01]  /*2179e0*/  ISETP.LT.AND P1, PT, R82, UR76, !P0 ;  /* 0x0000004c52007c0c */ /* 0x000fe2000c721270 */
[----:B------:R-:W1:Y:S01]  /*2179f0*/  LDCU UR76, c[0x0][0x398] ;  /* 0x00007300ff4c77ac */ /* 0x000e620008000800 */
[----:B------:R-:W-:-:S02]  /*217a00*/  ISETP.LT.AND P3, PT, R84, UR34, !P0 ;  /* 0x0000002254007c0c */ /* 0x000fc4000c761270 */
[----:B------:R-:W-:Y:S01]  /*217a10*/  ISETP.LT.AND P0, PT, R81, UR75, !P0 ;  /* 0x0000004b51007c0c */ /* 0x000fe2000c701270 */
[----:B------:R-:W1:Y:S01]  /*217a20*/  LDCU UR75, c[0x0][0x398] ;  /* 0x00007300ff4b77ac */ /* 0x000e620008000800 */
[----:B------:R-:W-:Y:S02]  /*217a30*/  LOP3.LUT R7, R7, 0x7fffffff, RZ, 0xc0, !PT ;  /* 0x7fffffff07077812 */ /* 0x000fe400078ec0ff */
[----:B------:R-:W-:Y:S01]  /*217a40*/  LOP3.LUT R6, R6, 0x7fffffff, RZ, 0xc0, !PT ;  /* 0x7fffffff06067812 */ /* 0x000fe200078ec0ff */
[C---:B------:R-:W-:Y:S01]  /*217a50*/  VIADD R43, R85.reuse, 0xea ;  /* 0x000000ea552b7836 */ /* 0x040fe20000000000 */
[----:B------:R-:W-:Y:S01]  /*217a60*/  IADD3 R34, PT, PT, R85, 0xeb, RZ ;  /* 0x000000eb55227810 */ /* 0x000fe20007ffe0ff */
[----:B------:R-:W1:Y:S01]  /*217a70*/  LDCU UR77, c[0x0][0x398] ;  /* 0x00007300ff4d77ac */ /* 0x000e620008000800 */
        /* <DEDUP_REMOVED lines=9> */
[----:B---3--:R-:W-:Y:S01]  /*217b10*/  ISETP.LT.AND P3, PT, R84, UR36, !P0 ;  /* 0x0000002454007c0c */ /* 0x008fe2000c761270 */
[----:B------:R-:W3:Y:S01]  /*217b20*/  LDCU UR36, c[0x0][0x398] ;  /* 0x00007300ff2477ac */ /* 0x000ee20008000800 */
        /* <DEDUP_REMOVED lines=34> */
[----:B------:R-:W1:Y:S03]  /*217d50*/  LDCU.64 UR34, c[0x0][0x398] ;  /* 0x00007300ff2277ac */ /* 0x000e660008000a00 */
[----:B--2---:R-:W-:Y:S02]  /*217d60*/  ISETP.LT.AND P3, PT, R84, UR32, !P0 ;  /* 0x0000002054007c0c */ /* 0x004fe4000c761270 */
[----:B------:R-:W-:Y:S01]  /*217d70*/  LOP3.LUT R9, R9, 0xffefffff, RZ, 0xc0, !PT ;  /* 0xffefffff09097812 */ /* 0x000fe200078ec0ff */
[----:B------:R-:W-:Y:S01]  /*217d80*/  VIADD R0, R85, 0x104 ;  /* 0x0000010455007836 */ /* 0x000fe20000000000 */
[----:B------:R-:W-:Y:S01]  /*217d90*/  ISETP.LT.AND P2, PT, R83, UR63, !P0 ;  /* 0x0000003f53007c0c */ /* 0x000fe2000c741270 */
[----:B------:R-:W2:Y:S01]  /*217da0*/  LDCU UR32, c[0x0][0x398] ;  /* 0x00007300ff2077ac */ /* 0x000ea20008000800 */
[----:B------:R-:W-:-:S07]  /*217db0*/  ISETP.LT.AND P1, PT, R82, UR5, !P0 ;  /* 0x0000000552007c0c */ /* 0x000fce000c721270 */
[----:B------:R-:W-:Y:S01]  /*217dc0*/  @P3 LOP3.LUT R9, R9, 0x100000, RZ, 0xfc, !PT ;  /* 0x0010000009093812 */ /* 0x000fe200078efcff */
[----:B------:R-:W1:Y:S03]  /*217dd0*/  LDCU UR5, c[0x0][0x398] ;  /* 0x00007300ff0577ac */ /* 0x000e660008000800 */
[----:B------:R-:W-:Y:S01]  /*217de0*/  LOP3.LUT R9, R9, 0xfff7ffff, RZ, 0xc0, !PT ;  /* 0xfff7ffff09097812 */ /* 0x000fe200078ec0ff */
[----:B------:R-:W1:Y:S03]  /*217df0*/  LDCU UR63, c[0x0][0x398] ;  /* 0x00007300ff3f77ac */ /* 0x000e660008000800 */
[----:B------:R-:W-:Y:S02]  /*217e00*/  @P2 LOP3.LUT R9, R9, 0x80000, RZ, 0xfc, !PT ;  /* 0x0008000009092812 */ /* 0x000fe400078efcff */
[----:B------:R-:W-:-:S02]  /*217e10*/  ISETP.LT.AND P0, PT, R81, UR6, !P0 ;  /* 0x0000000651007c0c */ /* 0x000fc4000c701270 */
        /* <DEDUP_REMOVED lines=12> */
[C---:B------:R-:W-:Y:S01]  /*217ee0*/  IADD3 R44, PT, PT, R85.reuse, 0xe9, RZ ;  /* 0x000000e9552c7810 */ /* 0x040fe20007ffe0ff */
[----:B------:R-:W-:Y:S01]  /*217ef0*/  VIADD R45, R85, 0xe8 ;  /* 0x000000e8552d7836 */ /* 0x000fe20000000000 */
[----:B------:R-:W-:Y:S01]  /*217f00*/  LOP3.LUT R5, R5, 0xdfffffff, RZ, 0xc0, !PT ;  /* 0xdfffffff05057812 */ /* 0x000fe200078ec0ff */
[C---:B------:R-:W-:Y:S01]  /*217f10*/  VIADD R40, R85.reuse, 0xe5 ;  /* 0x000000e555287836 */ /* 0x040fe20000000000 */
[C---:B------:R-:W-:Y:S01]  /*217f20*/  IADD3 R46, PT, PT, R85.reuse, 0xe7, RZ ;  /* 0x000000e7552e7810 */ /* 0x040fe20007ffe0ff */
[C---:B------:R-:W-:Y:S01]  /*217f30*/  VIADD R42, R85.reuse, 0xe3 ;  /* 0x000000e3552a7836 */ /* 0x040fe20000000000 */
[----:B------:R-:W-:Y:S01]  /*217f40*/  IADD3 R41, PT, PT, R85, 0xe4, RZ ;  /* 0x000000e455297810 */ /* 0x000fe20007ffe0ff */
[----:B------:R-:W1:Y:S01]  /*217f50*/  LDCU UR34, c[0x0][0x398] ;  /* 0x00007300ff2277ac */ /* 0x000e620008000800 */
[----:B------:R-:W-:-:S04]  /*217f60*/  @P3 LOP3.LUT R9, R9, 0x10000, RZ, 0xfc, !PT ;  /* 0x0001000009093812 */ /* 0x000fc800078efcff */
[----:B------:R-:W-:Y:S01]  /*217f70*/  LOP3.LUT R9, R9, 0xffff7fff, RZ, 0xc0, !PT ;  /* 0xffff7fff09097812 */ /* 0x000fe200078ec0ff */
[----:B------:R-:W-:Y:S01]  /*217f80*/  BAR.SYNC.DEFER_BLOCKING 0x0 ;  /* 0x0000000000007b1d */ /* 0x000fe20000010000 */
[----:B------:R-:W-:Y:S02]  /*217f90*/  ISETP.LT.AND P0, PT, R81, UR7, !P0 ;  /* 0x0000000751007c0c */ /* 0x000fe4000c701270 */
[----:B------:R-:W-:-:S03]  /*217fa0*/  @P2 LOP3.LUT R9, R9, 0x8000, RZ, 0xfc, !PT ;  /* 0x0000800009092812 */ /* 0x000fc600078efcff */
[----:B------:R-:W1:Y:S01]  /*217fb0*/  LDCU.64 UR6, c[0x0][0x398] ;  /* 0x00007300ff0677ac */ /* 0x000e620008000a00 */
[----:B------:R-:W-:-:S04]  /*217fc0*/  LOP3.LUT R9, R9, 0xffffbfff, RZ, 0xc0, !PT ;  /* 0xffffbfff09097812 */ /* 0x000fc800078ec0ff */
[----:B------:R-:W-:-:S04]  /*217fd0*/  @P1 LOP3.LUT R9, R9, 0x4000, RZ, 0xfc, !PT ;  /* 0x0000400009091812 */ /* 0x000fc800078efcff */
[----:B------:R-:W-:-:S04]  /*217fe0*/  LOP3.LUT R9, R9, 0xffffdfff, RZ, 0xc0, !PT ;  /* 0xffffdfff09097812 */ /* 0x000fc800078ec0ff */
[----:B------:R-:W-:Y:S02]  /*217ff0*/  @P0 LOP3.LUT R9, R9, 0x2000, RZ, 0xfc, !PT ;  /* 0x0000200009090812 */ /* 0x000fe400078efcff */
[----:B------:R-:W-:Y:S01]  /*218000*/  ISETP.GE.AND P0, PT, R0, UR39, PT ;  /* 0x0000002700007c0c */ /* 0x000fe2000bf06270 */
[----:B------:R-:W2:Y:S03]  /*218010*/  LDCU UR39, c[0x0][0x398] ;  /* 0x00007300ff2777ac */ /* 0x000ea60008000800 */
[----:B-1----:R-:W-:Y:S02]  /*218020*/  ISETP.LT.AND P3, PT, R84, UR6, !P0 ;  /* 0x0000000654007c0c */ /* 0x002fe4000c761270 */
[----:B------:R-:W-:Y:S02]  /*218030*/  ISETP.LT.AND P2, PT, R83, UR12, !P0 ;  /* 0x0000000c53007c0c */ /* 0x000fe4000c741270 */
[----:B------:R-:W-:-:S02]  /*218040*/  LOP3.LUT R9, R9, 0xffffefff, RZ, 0xc0, !PT ;  /* 0xffffefff09097812 */ /* 0x000fc400078ec0ff */
[----:B------:R-:W-:-:S07]  /*218050*/  ISETP.LT.AND P1, PT, R82, UR11, !P0 ;  /* 0x0000000b52007c0c */ /* 0x000fce000c721270 */
[----:B------:R-:W-:-:S04]  /*218060*/  @P3 LOP3.LUT R9, R9, 0x1000, RZ, 0xfc, !PT ;  /* 0x0000100009093812 */ /* 0x000fc800078efcff */
[----:B------:R-:W-:-:S04]  /*218070*/  LOP3.LUT R9, R9, 0xfffff7ff, RZ, 0xc0, !PT ;  /* 0xfffff7ff09097812 */ /* 0x000fc800078ec0ff */
[----:B------:R-:W-:Y:S02]  /*218080*/  @P2 LOP3.LUT R9, R9, 0x800, RZ, 0xfc, !PT ;  /* 0x0000080009092812 */ /* 0x000fe400078efcff */
[----:B------:R-:W-:Y:S01]  /*218090*/  ISETP.LT.AND P0, PT, R81, UR10, !P0 ;  /* 0x0000000a51007c0c */ /* 0x000fe2000c701270 */
[----:B------:R-:W1:Y:S01]  /*2180a0*/  LDCU.64 UR10, c[0x0][0x398] ;  /* 0x00007300ff0a77ac */ /* 0x000e620008000a00 */
        /* <DEDUP_REMOVED lines=29> */
[----:B------:R-:W1:Y:S08]  /*218280*/  LDCU UR21, c[0x0][0x398] ;  /* 0x00007300ff1577ac */ /* 0x000e700008000800 */
        /* <DEDUP_REMOVED lines=13> */
[----:B------:R-:W-:Y:S01]  /*218360*/  ISETP.LT.AND P3, PT, R84, UR14, !P0 ;  /* 0x0000000e54007c0c */ /* 0x000fe2000c761270 */
[----:B------:R-:W1:Y:S01]  /*218370*/  LDCU.64 UR18, c[0x0][0x398] ;  /* 0x00007300ff1277ac */ /* 0x000e620008000a00 */
[----:B------:R-:W-:-:S02]  /*218380*/  ISETP.LT.AND P0, PT, R81, UR13, !P0 ;  /* 0x0000000d51007c0c */ /* 0x000fc4000c701270 */
[----:B------:R-:W-:Y:S01]  /*218390*/  IADD3 R0, PT, PT, R85, 0xff, RZ ;  /* 0x000000ff55007810 */ /* 0x000fe20007ffe0ff */
[----:B------:R-:W1:Y:S04]  /*2183a0*/  LDCU.64 UR12, c[0x0][0x398] ;  /* 0x00007300ff0c77ac */ /* 0x000e680008000a00 */
[----:B------:R-:W-:-:S04]  /*2183b0*/  @P2 LOP3.LUT R8, R8, 0x80000000, RZ, 0xfc, !PT ;  /* 0x8000000008082812 */ /* 0x000fc800078efcff */
[----:B------:R-:W-:-:S04]  /*2183c0*/  LOP3.LUT R8, R8, 0xbfffffff, RZ, 0xc0, !PT ;  /* 0xbfffffff08087812 */ /* 0x000fc800078ec0ff */
[----:B------:R-:W-:-:S04]  /*2183d0*/  @P1 LOP3.LUT R8, R8, 0x40000000, RZ, 0xfc, !PT ;  /* 0x4000000008081812 */ /* 0x000fc800078efcff */
[----:B------:R-:W-:Y:S02]  /*2183e0*/  LOP3.LUT R8, R8, 0xdfffffff, RZ, 0xc0, !PT ;  /* 0xdfffffff08087812 */ /* 0x000fe400078ec0ff */
[----:B------:R-:W-:Y:S02]  /*2183f0*/  LOP3.LUT R9, R9, 0xfffffffe, RZ, 0xc0, !PT ;  /* 0xfffffffe09097812 */ /* 0x000fe400078ec0ff */
[----:B------:R-:W-:Y:S02]  /*218400*/  @P0 LOP3.LUT R8, R8, 0x20000000, RZ, 0xfc, !PT ;  /* 0x2000000008080812 */ /* 0x000fe400078efcff */
[----:B------:R-:W-:Y:S01]  /*218410*/  ISETP.GE.AND P0, PT, R0, UR9, PT ;  /* 0x0000000900007c0c */ /* 0x000fe2000bf06270 */
[----:B------:R-:W2:Y:S01]  /*218420*/  LDCU.64 UR8, c[0x0][0x398] ;  /* 0x00007300ff0877ac */ /* 0x000ea20008000a00 */
[----:B------:R-:W-:Y:S02]  /*218430*/  @P3 LOP3.LUT R9, R9, 0x1, RZ, 0xfc, !PT ;  /* 0x0000000109093812 */ /* 0x000fe400078efcff */
[----:B-1----:R-:W-:-:S02]  /*218440*/  ISETP.LT.AND P3, PT, R84, UR6, !P0 ;  /* 0x0000000654007c0c */ /* 0x002fc4000c761270 */
[----:B------:R-:W-:Y:S02]  /*218450*/  ISETP.LT.AND P2, PT, R83, UR25, !P0 ;  /* 0x0000001953007c0c */ /* 0x000fe4000c741270 */
[----:B------:R-:W-:Y:S02]  /*218460*/  LOP3.LUT R8, R8, 0xefffffff, RZ, 0xc0, !PT ;  /* 0xefffffff08087812 */ /* 0x000fe400078ec0ff */
[----:B------:R-:W-:-:S07]  /*218470*/  ISETP.LT.AND P1, PT, R82, UR26, !P0 ;  /* 0x0000001a52007c0c */ /* 0x000fce000c721270 */
[----:B------:R-:W-:-:S04]  /*218480*/  @P3 LOP3.LUT R8, R8, 0x10000000, RZ, 0xfc, !PT ;  /* 0x1000000008083812 */ /* 0x000fc800078efcff */
[----:B------:R-:W-:-:S04]  /*218490*/  LOP3.LUT R8, R8, 0xf7ffffff, RZ, 0xc0, !PT ;  /* 0xf7ffffff08087812 */ /* 0x000fc800078ec0ff */
[----:B------:R-:W-:Y:S02]  /*2184a0*/  @P2 LOP3.LUT R8, R8, 0x8000000, RZ, 0xfc, !PT ;  /* 0x0800000008082812 */ /* 0x000fe400078efcff */
[----:B------:R-:W-:Y:S01]  /*2184b0*/  ISETP.LT.AND P0, PT, R81, UR27, !P0 ;  /* 0x0000001b51007c0c */ /* 0x000fe2000c701270 */
[----:B------:R-:W-:Y:S01]  /*2184c0*/  VIADD R0, R85, 0xfe ;  /* 0x000000fe55007836 */ /* 0x000fe20000000000 */
[----:B------:R-:W-:Y:S01]  /*2184d0*/  LOP3.LUT R8, R8, 0xfbffffff, RZ, 0xc0, !PT ;  /* 0xfbffffff08087812 */ /* 0x000fe200078ec0ff */
[----:B------:R-:W1:Y:S03]  /*2184e0*/  LDCU.64 UR26, c[0x0][0x398] ;  /* 0x00007300ff1a77ac */ /* 0x000e660008000a00 */
[----:B------:R-:W-:-:S04]  /*2184f0*/  @P1 LOP3.LUT R8, R8, 0x4000000, RZ, 0xfc, !PT ;  /* 0x0400000008081812 */ /* 0x000fc800078efcff */
        /* <DEDUP_REMOVED lines=11> */
[----:B------:R-:W1:Y:S03]  /*2185b0*/  LDCU.64 UR22, c[0x0][0x398] ;  /* 0x00007300ff1677ac */ /* 0x000e660008000a00 */
[----:B------:R-:W-:-:S04]  /*2185c0*/  LOP3.LUT R8, R8, 0xff7fffff, RZ, 0xc0, !PT ;  /* 0xff7fffff08087812 */ /* 0x000fc800078ec0ff */
[----:B------:R-:W-:Y:S02]  /*2185d0*/  @P2 LOP3.LUT R8, R8, 0x800000, RZ, 0xfc, !PT ;  /* 0x0080000008082812 */ /* 0x000fe400078efcff */
[----:B------:R-:W-:Y:S01]  /*2185e0*/  ISETP.LT.AND P0, PT, R81, UR24, !P0 ;  /* 0x0000001851007c0c */ /* 0x000fe2000c701270 */
[----:B------:R-:W1:Y:S01]  /*2185f0*/  LDCU.64 UR24, c[0x0][0x398] ;  /* 0x00007300ff1877ac */ /* 0x000e620008000a00 */
        /* <DEDUP_REMOVED lines=98> */
[----:B------:R-:W-:Y:S01]  /*218c20*/  VIADD R0, R85, 0xf7 ;  /* 0x000000f755007836 */ /* 0x000fe20000000000 */
[----:B------:R-:W-:Y:S01]  /*218c30*/  LOP3.LUT R8, R8, 0xfffffffe, RZ, 0xc0, !PT ;  /* 0xfffffffe08087812 */ /* 0x000fe200078ec0ff */
[----:B------:R-:W1:Y:S01]  /*218c40*/  LDCU UR15, c[0x0][0x398] ;  /* 0x00007300ff0f77ac */ /* 0x000e620008000800 */
[----:B------:R-:W-:Y:S02]  /*218c50*/  ISETP.LT.AND P2, PT, R83, UR54, !P0 ;  /* 0x0000003653007c0c */ /* 0x000fe4000c741270 */
[----:B------:R-:W-:Y:S01]  /*218c60*/  ISETP.LT.AND P1, PT, R82, UR55, !P0 ;  /* 0x0000003752007c0c */ /* 0x000fe2000c721270 */
        /* <DEDUP_REMOVED lines=36> */
[----:B------:R-:W1:Y:S01]  /*218eb0*/  LDCU UR65, c[0x0][0x398] ;  /* 0x00007300ff4177ac */ /* 0x000e620008000800 */
[----:B------:R-:W-:Y:S01]  /*218ec0*/  IMAD R33, R85, UR39, RZ ;  /* 0x0000002755217c24 */ /* 0x000fe2000f8e02ff */
[----:B------:R-:W1:Y:S06]  /*218ed0*/  LDCU UR17, c[0x0][0x3b8] ;  /* 0x00007700ff1177ac */ /* 0x000e6c0008000800 */
        /* <DEDUP_REMOVED lines=16> */
[----:B------:R-:W-:Y:S01]  /*218fe0*/  ISETP.LT.AND P1, PT, R82, UR70, !P0 ;  /* 0x0000004652007c0c */ /* 0x000fe2000c721270 */
[----:B------:R-:W1:Y:S01]  /*218ff0*/  LDCU UR65, c[0x0][0x398] ;  /* 0x00007300ff4177ac */ /* 0x000e620008000800 */
[----:B------:R-:W1:Y:S07]  /*219000*/  LDCU.64 UR18, c[0x0][0x398] ;  /* 0x00007300ff1277ac */ /* 0x000e6e0008000a00 */
        /* <DEDUP_REMOVED lines=10> */
[----:B------:R-:W3:Y:S03]  /*2190b0*/  LDCU.64 UR22, c[0x0][0x398] ;  /* 0x00007300ff1677ac */ /* 0x000ee60008000a00 */
[----:B--2---:R-:W-:Y:S01]  /*2190c0*/  ISETP.LT.AND P3, PT, R84, UR64, !P0 ;  /* 0x0000004054007c0c */ /* 0x004fe2000c761270 */
[----:B------:R-:W-:Y:S01]  /*2190d0*/  STL [R1+0x36fc], R33 ;  /* 0x0036fc2101007387 */ /* 0x000fe20000100800 */
[----:B-1----:R-:W-:Y:S01]  /*2190e0*/  ISETP.LT.AND P2, PT, R83, UR65, !P0 ;  /* 0x0000004153007c0c */ /* 0x002fe2000c741270 */
[----:B------:R-:W1:Y:S01]  /*2190f0*/  LDCU UR64, c[0x0][0x3b8] ;  /* 0x00007700ff4077ac */ /* 0x000e620008000800 */
[----:B------:R-:W-:-:S02]  /*219100*/  LOP3.LUT R7, R7, 0xfffeffff, RZ, 0xc0, !PT ;  /* 0xfffeffff07077812 */ /* 0x000fc400078ec0ff */
[----:B------:R-:W-:Y:S01]  /*219110*/  ISETP.LT.AND P1, PT, R82, UR70, !P0 ;  /* 0x0000004652007c0c */ /* 0x000fe2000c721270 */
[----:B------:R-:W2:Y:S06]  /*219120*/  LDCU UR65, c[0x0][0x3b8] ;  /* 0x00007700ff4177ac */ /* 0x000eac0008000800 */
        /* <DEDUP_REMOVED lines=23> */
[----:B---3--:R-:W-:Y:S01]  /*2192a0*/  ISETP.LT.AND P0, PT, R81, UR22, !P0 ;  /* 0x0000001651007c0c */ /* 0x008fe2000c701270 */
[----:B------:R-:W3:Y:S01]  /*2192b0*/  LDCU UR22, c[0x0][0x3b8] ;  /* 0x00007700ff1677ac */ /* 0x000ee20008000800 */
        /* <DEDUP_REMOVED lines=10> */
[----:B----4-:R-:W-:Y:S01]  /*219360*/  ISETP.LT.AND P1, PT, R82, UR58, !P0 ;  /* 0x0000003a52007c0c */ /* 0x010fe2000c721270 */
[----:B------:R-:W4:Y:S01]  /*219370*/  LDCU UR57, c[0x0][0x3b8] ;  /* 0x00007700ff3977ac */ /* 0x000f220008000800 */
        /* <DEDUP_REMOVED lines=32> */
[----:B------:R-:W2:Y:S02]  /*219580*/  LDCU.64 UR18, c[0x0][0x398] ;  /* 0x00007300ff1277ac */ /* 0x000ea40008000a00 */
[----:B------:R-:W-:Y:S02]  /*219590*/  ISETP.LT.AND P2, PT, R83, UR38, !P0 ;  /* 0x0000002653007c0c */ /* 0x000fe4000c741270 */
[----:B------:R-:W-:Y:S01]  /*2195a0*/  ISETP.LT.AND P1, PT, R82, UR61, !P0 ;  /* 0x0000003d52007c0c */ /* 0x000fe2000c721270 */
[----:B------:R-:W2:Y:S01]  /*2195b0*/  LDCU UR38, c[0x0][0x3b8] ;  /* 0x00007700ff2677ac */ /* 0x000ea20008000800 */
[----:B------:R-:W-:-:S02]  /*2195c0*/  ISETP.LT.AND P3, PT, R84, UR62, !P0 ;  /* 0x0000003e54007c0c */ /* 0x000fc4000c761270 */
[----:B-1----:R-:W-:Y:S01]  /*2195d0*/  ISETP.LT.AND P0, PT, R81, UR28, !P0 ;  /* 0x0000001c51007c0c */ /* 0x002fe2000c701270 */
[----:B------:R-:W1:Y:S01]  /*2195e0*/  LDCU UR28, c[0x0][0x3b8] ;  /* 0x00007700ff1c77ac */ /* 0x000e620008000800 */
[----:B------:R-:W-:Y:S01]  /*2195f0*/  LOP3.LUT R7, R7, 0xfffffffe, RZ, 0xc0, !PT ;  /* 0xfffffffe07077812 */ /* 0x000fe200078ec0ff */
[----:B------:R-:W1:Y:S04]  /*219600*/  LDCU UR61, c[0x0][0x3b8] ;  /* 0x00007700ff3d77ac */ /* 0x000e680008000800 */
[----:B------:R-:W-:Y:S01]  /*219610*/  @P2 LOP3.LUT R6, R6, 0x80000000, RZ, 0xfc, !PT ;  /* 0x8000000006062812 */ /* 0x000fe200078efcff */
[----:B------:R-:W1:Y:S03]  /*219620*/  LDCU UR62, c[0x0][0x3b8] ;  /* 0x00007700ff3e77ac */ /* 0x000e660008000800 */
[----:B------:R-:W-:-:S04]  /*219630*/  LOP3.LUT R6, R6, 0xbfffffff, RZ, 0xc0, !PT ;  /* 0xbfffffff06067812 */ /* 0x000fc800078ec0ff */
[----:B------:R-:W-:-:S04]  /*219640*/  @P1 LOP3.LUT R6, R6, 0x40000000, RZ, 0xfc, !PT ;  /* 0x4000000006061812 */ /* 0x000fc800078efcff */
[----:B------:R-:W-:-:S04]  /*219650*/  LOP3.LUT R6, R6, 0xdfffffff, RZ, 0xc0, !PT ;  /* 0xdfffffff06067812 */ /* 0x000fc800078ec0ff */
[----:B------:R-:W-:Y:S02]  /*219660*/  @P0 LOP3.LUT R6, R6, 0x20000000, RZ, 0xfc, !PT ;  /* 0x2000000006060812 */ /* 0x000fe400078efcff */
[----:B------:R-:W-:Y:S01]  /*219670*/  ISETP.GE.AND P0, PT, R0, UR23, PT ;  /* 0x0000001700007c0c */ /* 0x000fe2000bf06270 */
[----:B------:R-:W-:Y:S01]  /*219680*/  VIADD R0, R33, UR45 ;  /* 0x0000002d21007c36 */ /* 0x000fe20008000000 */
[----:B------:R-:W-:Y:S01]  /*219690*/  @P3 LOP3.LUT R7, R7, 0x1, RZ, 0xfc, !PT ;  /* 0x0000000107073812 */ /* 0x000fe200078efcff */
[----:B------:R-:W1:Y:S03]  /*2196a0*/  LDCU UR23, c[0x0][0x3b8] ;  /* 0x00007700ff1777ac */ /* 0x000e660008000800 */
[----:B------:R2:W-:Y:S01]  /*2196b0*/  STL [R1+0x36f4], R0 ;  /* 0x0036f40001007387 */ /* 0x0005e20000100800 */
[----:B------:R-:W-:Y:S01]  /*2196c0*/  ISETP.LT.AND P2, PT, R83, UR32, !P0 ;  /* 0x0000002053007c0c */ /* 0x000fe2000c741270 */
[----:B------:R-:W1:Y:S01]  /*2196d0*/  LDCU UR32, c[0x0][0x3b8] ;  /* 0x00007700ff2077ac */ /* 0x000e620008000800 */
[----:B------:R-:W-:-:S02]  /*2196e0*/  ISETP.LT.AND P1, PT, R82, UR63, !P0 ;  /* 0x0000003f52007c0c */ /* 0x000fc4000c721270 */
[----:B------:R-:W-:Y:S01]  /*2196f0*/  ISETP.LT.AND P3, PT, R84, UR5, !P0 ;  /* 0x0000000554007c0c */ /* 0x000fe2000c761270 */
[----:B------:R-:W1:Y:S01]  /*219700*/  LDCU UR5, c[0x0][0x3b8] ;  /* 0x00007700ff0577ac */ /* 0x000e620008000800 */
[----:B--2---:R-:W-:Y:S01]  /*219710*/  IADD3 R0, PT, PT, R0, UR43, RZ ;  /* 0x0000002b00007c10 */ /* 0x004fe2000fffe0ff */
[----:B------:R-:W2:Y:S04]  /*219720*/  LDCU UR43, c[0x0][0x3b8] ;  /* 0x00007700ff2b77ac */ /* 0x000ea80008000800 */
[----:B------:R1:W-:Y:S01]  /*219730*/  STL [R1+0x35b0], R0 ;  /* 0x0035b00001007387 */ /* 0x0003e20000100800 */
[----:B------:R-:W2:Y:S01]  /*219740*/  LDCU UR45, c[0x0][0x3b8] ;  /* 0x00007700ff2d77ac */ /* 0x000ea20008000800 */
[----:B------:R-:W2:Y:S01]  /*219750*/  LDCU UR63, c[0x0][0x3b8] ;  /* 0x00007700ff3f77ac */ /* 0x000ea20008000800 */
[----:B-1----:R-:W-:Y:S01]  /*219760*/  VIADD R0, R0, UR17 ;  /* 0x0000001100007c36 */ /* 0x002fe20008000000 */
[----:B------:R-:W-:Y:S01]  /*219770*/  ISETP.LT.AND P0, PT, R81, UR18, !P0 ;  /* 0x0000001251007c0c */ /* 0x000fe2000c701270 */
[----:B------:R-:W1:Y:S03]  /*219780*/  LDCU UR18, c[0x0][0x3b8] ;  /* 0x00007700ff1277ac */ /* 0x000e660008000800 */
[----:B------:R2:W-:Y:S01]  /*219790*/  STL [R1+0x25d8], R0 ;  /* 0x0025d80001007387 */ /* 0x0005e20000100800 */
[----:B------:R-:W1:Y:S01]  /*2197a0*/  LDCU UR17, c[0x0][0x3b8] ;  /* 0x00007700ff1177ac */ /* 0x000e620008000800 */
[----:B--2---:R-:W-:Y:S01]  /*2197b0*/  VIADD R0, R0, UR52 ;  /* 0x0000003400007c36 */ /* 0x004fe20008000000 */
[----:B------:R-:W2:Y:S04]  /*2197c0*/  LDCU UR52, c[0x0][0x3b8] ;  /* 0x00007700ff3477ac */ /* 0x000ea80008000800 */
[----:B------:R-:W-:Y:S01]  /*2197d0*/  IADD3 R252, PT, PT, R0, UR49, RZ ;  /* 0x0000003100fc7c10 */ /* 0x000fe2000fffe0ff */
[----:B------:R1:W-:Y:S01]  /*2197e0*/  STL [R1+0x23b8], R0 ;  /* 0x0023b80001007387 */ /* 0x0003e20000100800 */
[----:B------:R-:W2:Y:S03]  /*2197f0*/  LDCU UR49, c[0x0][0x3b8] ;  /* 0x00007700ff3177ac */ /* 0x000ea60008000800 */
[----:B-1----:R-:W-:Y:S01]  /*219800*/  VIADD R0, R252, UR47 ;  /* 0x0000002ffc007c36 */ /* 0x002fe20008000000 */
[----:B------:R-:W1:Y:S03]  /*219810*/  LDCU UR47, c[0x0][0x3b8] ;  /* 0x00007700ff2f77ac */ /* 0x000e660008000800 */
[----:B------:R-:W-:Y:S01]  /*219820*/  VIADD R0, R0, UR53 ;  /* 0x0000003500007c36 */ /* 0x000fe20008000000 */
[----:B------:R-:W1:Y:S04]  /*219830*/  LDCU UR53, c[0x0][0x3b8] ;  /* 0x00007700ff3577ac */ /* 0x000e680008000800 */
[----:B------:R2:W-:Y:S02]  /*219840*/  STL [R1+0x1388], R0 ;  /* 0x0013880001007387 */ /* 0x0005e40000100800 */
[----:B--2---:R-:W-:Y:S01]  /*219850*/  IADD3 R0, PT, PT, R0, UR54, RZ ;  /* 0x0000003600007c10 */ /* 0x004fe2000fffe0ff */
[----:B------:R-:W2:Y:S04]  /*219860*/  LDCU UR54, c[0x0][0x3b8] ;  /* 0x00007700ff3677ac */ /* 0x000ea80008000800 */
[----:B------:R1:W-:Y:S02]  /*219870*/  STL [R1+0x138c], R0 ;  /* 0x00138c0001007387 */ /* 0x0003e40000100800 */
[----:B-1----:R-:W-:Y:S01]  /*219880*/  VIADD R0, R0, UR55 ;  /* 0x0000003700007c36 */ /* 0x002fe20008000000 */
[----:B------:R-:W1:Y:S04]  /*219890*/  LDCU UR55, c[0x0][0x3b8] ;  /* 0x00007700ff3777ac */ /* 0x000e680008000800 */
[----:B------:R3:W-:Y:S02]  /*2198a0*/  STL [R1+0x1da0], R0 ;  /* 0x001da00001007387 */ /* 0x0007e40000100800 */
[----:B---3--:R-:W-:Y:S01]  /*2198b0*/  VIADD R0, R0, UR22 ;  /* 0x0000001600007c36 */ /* 0x008fe20008000000 */
[----:B------:R-:W3:Y:S04]  /*2198c0*/  LDCU UR22, c[0x0][0x3b8] ;  /* 0x00007700ff1677ac */ /* 0x000ee80008000800 */
[----:B------:R1:W-:Y:S02]  /*2198d0*/  STL [R1+0x1da4], R0 ;  /* 0x001da40001007387 */ /* 0x0003e40000100800 */
[----:B-1----:R-:W-:Y:S01]  /*2198e0*/  IADD3 R0, PT, PT, R0, UR50, RZ ;  /* 0x0000003200007c10 */ /* 0x002fe2000fffe0ff */
[----:B------:R-:W1:Y:S04]  /*2198f0*/  LDCU UR50, c[0x0][0x3b8] ;  /* 0x00007700ff3277ac */ /* 0x000e680008000800 */
[----:B------:R2:W-:Y:S02]  /*219900*/  STL [R1+0x1da8], R0 ;  /* 0x001da80001007387 */ /* 0x0005e40000100800 */
[----:B--2---:R-:W-:Y:S01]  /*219910*/  VIADD R0, R0, UR31 ;  /* 0x0000001f00007c36 */ /* 0x004fe20008000000 */
[----:B------:R-:W2:Y:S04]  /*219920*/  LDCU UR31, c[0x0][0x3b8] ;  /* 0x00007700ff1f77ac */ /* 0x000ea80008000800 */
[----:B------:R4:W-:Y:S02]  /*219930*/  STL [R1+0x1dac], R0 ;  /* 0x001dac0001007387 */ /* 0x0009e40000100800 */
[----:B----4-:R-:W-:Y:S01]  /*219940*/  VIADD R0, R0, UR57 ;  /* 0x0000003900007c36 */ /* 0x010fe20008000000 */
[----:B------:R-:W-:Y:S01]  /*219950*/  LOP3.LUT R6, R6, 0xefffffff, RZ, 0xc0, !PT ;  /* 0xefffffff06067812 */ /* 0x000fe200078ec0ff */
[----:B------:R-:W4:Y:S03]  /*219960*/  LDCU UR57, c[0x0][0x3b8] ;  /* 0x00007700ff3977ac */ /* 0x000f260008000800 */
[----:B------:R1:W-:Y:S02]  /*219970*/  STL [R1+0x1db0], R0 ;  /* 0x001db00001007387 */ /* 0x0003e40000100800 */
[----:B-1----:R-:W-:Y:S01]  /*219980*/  IADD3 R0, PT, PT, R0, UR56, RZ ;  /* 0x0000003800007c10 */ /* 0x002fe2000fffe0ff */
[----:B------:R-:W1:Y:S04]  /*219990*/  LDCU UR56, c[0x0][0x3b8] ;  /* 0x00007700ff3877ac */ /* 0x000e680008000800 */
[----:B------:R2:W-:Y:S02]  /*2199a0*/  STL [R1+0x1db4], R0 ;  /* 0x001db40001007387 */ /* 0x0005e40000100800 */
[----:B--2---:R-:W-:Y:S01]  /*2199b0*/  VIADD R0, R0, UR24 ;  /* 0x0000001800007c36 */ /* 0x004fe20008000000 */
[----:B------:R-:W2:Y:S04]  /*2199c0*/  LDCU UR24, c[0x0][0x3b8] ;  /* 0x00007700ff1877ac */ /* 0x000ea80008000800 */
[----:B------:R1:W-:Y:S02]  /*2199d0*/  STL [R1+0x1db8], R0 ;  /* 0x001db80001007387 */ /* 0x0003e40000100800 */
[----:B-1----:R-:W-:Y:S01]  /*2199e0*/  VIADD R0, R0, UR51 ;  /* 0x0000003300007c36 */ /* 0x002fe20008000000 */
        /* <DEDUP_REMOVED lines=8> */
[----:B--2---:R-:W-:Y:S01]  /*219a70*/  VIADD R0, R0, UR58 ;  /* 0x0000003a00007c36 */ /* 0x004fe20008000000 */
[----:B------:R-:W2:Y:S04]  /*219a80*/  LDCU UR58, c[0x0][0x3b8] ;  /* 0x00007700ff3a77ac */ /* 0x000ea80008000800 */
        /* <DEDUP_REMOVED lines=40> */
[----:B---3--:R-:W-:Y:S01]  /*219d10*/  VIADD R0, R0, UR22 ;  /* 0x0000001600007c36 */ /* 0x008fe20008000000 */
[----:B------:R-:W3:Y:S04]  /*219d20*/  LDCU UR22, c[0x0][0x3b8] ;  /* 0x00007700ff1677ac */ /* 0x000ee80008000800 */
        /* <DEDUP_REMOVED lines=67> */
[----:B---3--:R-:W-:Y:S01]  /*21a160*/  IADD3 R0, PT, PT, R0, UR22, RZ ;  /* 0x0000001600007c10 */ /* 0x008fe2000fffe0ff */
[----:B------:R-:W3:Y:S04]  /*21a170*/  LDCU UR22, c[0x0][0x3b8] ;  /* 0x00007700ff1677ac */ /* 0x000ee80008000800 */
        /* <DEDUP_REMOVED lines=1190> */
[----:B------:R-:W-:Y:S01]  /*21ebe0*/  @P3 LOP3.LUT R6, R6, 0x10000000, RZ, 0xfc, !PT ;  /* 0x1000000006063812 */ /* 0x000fe200078efcff */
[----:B------:R-:W2:Y:S03]  /*21ebf0*/  LDCU UR51, c[0x0][0x3b8] ;  /* 0x00007700ff3377ac */ /* 0x000ea60008000800 */
        /* <DEDUP_REMOVED lines=11> */
[----:B------:R-:W-:Y:S01]  /*21ecb0*/  LOP3.LUT R6, R6, 0xf7ffffff, RZ, 0xc0, !PT ;  /* 0xf7ffffff06067812 */ /* 0x000fe200078ec0ff */
[----:B------:R-:W2:Y:S03]  /*21ecc0*/  LDCU UR38, c[0x0][0x3b8] ;  /* 0x00007700ff2677ac */ /* 0x000ea60008000800 */
        /* <DEDUP_REMOVED lines=9> */
[----:B------:R-:W-:Y:S01]  /*21ed60*/  LOP3.LUT R6, R6, 0xfbffffff, RZ, 0xc0, !PT ;  /* 0xfbffffff06067812 */ /* 0x000fe200078ec0ff */
[----:B------:R-:W1:Y:S03]  /*21ed70*/  LDCU UR18, c[0x0][0x3b8] ;  /* 0x00007700ff1277ac */ /* 0x000e660008000800 */
[----:B------:R2:W-:Y:S02]  /*21ed80*/  STL [R1+0x3650], R0 ;  /* 0x0036500001007387 */ /* 0x0005e40000100800 */
[----:B--2---:R-:W-:Y:S01]  /*21ed90*/  IADD3 R0, PT, PT, R0, UR23, RZ ;  /* 0x0000001700007c10 */ /* 0x004fe2000fffe0ff */
[----:B------:R-:W2:Y:S04]  /*21eda0*/  LDCU UR23, c[0x0][0x3b8] ;  /* 0x00007700ff1777ac */ /* 0x000ea80008000800 */
[----:B------:R1:W-:Y:S02]  /*21edb0*/  STL [R1+0x3658], R0 ;  /* 0x0036580001007387 */ /* 0x0003e40000100800 */
[----:B-1----:R-:W-:Y:S01]  /*21edc0*/  VIADD R0, R0, UR32 ;  /* 0x0000002000007c36 */ /* 0x002fe20008000000 */
[----:B------:R-:W-:Y:S01]  /*21edd0*/  @P1 LOP3.LUT R6, R6, 0x4000000, RZ, 0xfc, !PT ;  /* 0x0400000006061812 */ /* 0x000fe200078efcff */
[----:B------:R-:W1:Y:S03]  /*21ede0*/  LDCU UR32, c[0x0][0x3b8] ;  /* 0x00007700ff2077ac */ /* 0x000e660008000800 */
        /* <DEDUP_REMOVED lines=20> */
[----:B------:R-:W-:Y:S01]  /*21ef30*/  IADD3 R47, PT, PT, R85, 0x182, RZ ;  /* 0x00000182552f7810 */ /* 0x000fe20007ffe0ff */
[----:B------:R-:W1:Y:S03]  /*21ef40*/  LDCU UR49, c[0x0][0x3b8] ;  /* 0x00007700ff3177ac */ /* 0x000e660008000800 */
[----:B------:R2:W-:Y:S02]  /*21ef50*/  STL [R1+0x36b0], R0 ;  /* 0x0036b00001007387 */ /* 0x0005e40000100800 */
[----:B--2---:R-:W-:Y:S01]  /*21ef60*/  VIADD R0, R0, UR52 ;  /* 0x0000003400007c36 */ /* 0x004fe20008000000 */
[----:B------:R-:W2:Y:S04]  /*21ef70*/  LDCU UR52, c[0x0][0x398] ;  /* 0x00007300ff3477ac */ /* 0x000ea80008000800 */
[----:B------:R3:W-:Y:S02]  /*21ef80*/  STL [R1+0x36b4], R0 ;  /* 0x0036b40001007387 */ /* 0x0007e40000100800 */
[----:B---3--:R-:W-:-:S05]  /*21ef90*/  IADD3 R0, PT, PT, R0, UR22, RZ ;  /* 0x0000001600007c10 */ /* 0x008fca000fffe0ff */
        /* <DEDUP_REMOVED lines=25> */
[----:B--2---:R-:W-:-:S05]  /*21f130*/  IADD3 R0, PT, PT, R0, UR55, RZ ;  /* 0x0000003700007c10 */ /* 0x004fca000fffe0ff */
[----:B------:R2:W-:Y:S02]  /*21f140*/  STL [R1+0x36d0], R0 ;  /* 0x0036d00001007387 */ /* 0x0005e40000100800 */
[----:B--2---:R-:W-:-:S05]  /*21f150*/  VIADD R0, R0, UR61 ;  /* 0x0000003d00007c36 */ /* 0x004fca0008000000 */
        /* <DEDUP_REMOVED lines=8> */
[----:B------:R-:W-:Y:S01]  /*21f1e0*/  LOP3.LUT R3, R3, 0xfffffffe, RZ, 0xc0, !PT ;  /* 0xfffffffe03037812 */ /* 0x000fe200078ec0ff */
[----:B------:R-:W2:Y:S03]  /*21f1f0*/  LDCU UR65, c[0x0][0x3b8] ;  /* 0x00007700ff4177ac */ /* 0x000ea60008000800 */
[----:B------:R1:W-:Y:S02]  /*21f200*/  STL [R1+0x36bc], R0 ;  /* 0x0036bc0001007387 */ /* 0x0003e40000100800 */
[----:B-1----:R-:W-:Y:S01]  /*21f210*/  VIADD R0, R0, UR23 ;  /* 0x0000001700007c36 */ /* 0x002fe20008000000 */
[----:B------:R-:W1:Y:S04]  /*21f220*/  LDCU.64 UR22, c[0x0][0x398] ;  /* 0x00007300ff1677ac */ /* 0x000e680008000a00 */
[----:B------:R2:W-:Y:S02]  /*21f230*/  STL [R1+0x36b8], R0 ;  /* 0x0036b80001007387 */ /* 0x0005e40000100800 */
[----:B--2---:R-:W-:Y:S01]  /*21f240*/  IADD3 R0, PT, PT, R0, UR66, RZ ;  /* 0x0000004200007c10 */ /* 0x004fe2000fffe0ff */
[----:B------:R-:W2:Y:S04]  /*21f250*/  LDCU UR66, c[0x0][0x398] ;  /* 0x00007300ff4277ac */ /* 0x000ea80008000800 */
[----:B------:R1:W-:Y:S02]  /*21f260*/  STL [R1+0x36ac], R0 ;  /* 0x0036ac0001007387 */ /* 0x0003e40000100800 */
[----:B-1----:R-:W-:Y:S01]  /*21f270*/  VIADD R0, R0, UR67 ;  /* 0x0000004300007c36 */ /* 0x002fe20008000000 */
[----:B------:R-:W1:Y:S04]  /*21f280*/  LDCU UR67, c[0x0][0x398] ;  /* 0x00007300ff4377ac */ /* 0x000e680008000800 */
[----:B------:R2:W-:Y:S02]  /*21f290*/  STL [R1+0x36a4], R0 ;  /* 0x0036a40001007387 */ /* 0x0005e40000100800 */
[----:B--2---:R-:W-:-:S05]  /*21f2a0*/  VIADD R0, R0, UR39 ;  /* 0x0000002700007c36 */ /* 0x004fca0008000000 */
[----:B------:R2:W-:Y:S02]  /*21f2b0*/  STL [R1+0x36a0], R0 ;  /* 0x0036a00001007387 */ /* 0x0005e40000100800 */
[----:B--2---:R-:W-:Y:S01]  /*21f2c0*/  IADD3 R0, PT, PT, R0, UR68, RZ ;  /* 0x0000004400007c10 */ /* 0x004fe2000fffe0ff */
[----:B------:R-:W2:Y:S04]  /*21f2d0*/  LDCU UR68, c[0x0][0x398] ;  /* 0x00007300ff4477ac */ /* 0x000ea80008000800 */
[----:B------:R1:W-:Y:S02]  /*21f2e0*/  STL [R1+0x369c], R0 ;  /* 0x00369c0001007387 */ /* 0x0003e40000100800 */
[----:B-1----:R-:W-:Y:S01]  /*21f2f0*/  VIADD R0, R0, UR69 ;  /* 0x0000004500007c36 */ /* 0x002fe20008000000 */
[----:B------:R-:W1:Y:S03]  /*21f300*/  LDCU UR69, c[0x0][0x398] ;  /* 0x00007300ff4577ac */ /* 0x000e660008000800 */
[----:B------:R-:W-:Y:S01]  /*21f310*/  VIADD R33, R0, UR70 ;  /* 0x0000004600217c36 */ /* 0x000fe20008000000 */
[----:B------:R2:W-:Y:S01]  /*21f320*/  STL [R1+0x3698], R0 ;  /* 0x0036980001007387 */ /* 0x0005e20000100800 */
[----:B------:R-:W1:Y:S01]  /*21f330*/  LDCU UR70, c[0x0][0x398] ;  /* 0x00007300ff4677ac */ /* 0x000e620008000800 */
[----:B--2---:R-:W-:-:S04]  /*21f340*/  IADD3 R0, PT, PT, R85, 0xee, RZ ;  /* 0x000000ee55007810 */ /* 0x004fc80007ffe0ff */
[----:B------:R-:W-:-:S04]  /*21f350*/  ISETP.GE.AND P0, PT, R0, UR25, PT ;  /* 0x0000001900007c0c */ /* 0x000fc8000bf06270 */
[----:B------:R-:W-:Y:S01]  /*21f360*/  ISETP.LT.AND P3, PT, R84, UR76, !P0 ;  /* 0x0000004c54007c0c */ /* 0x000fe2000c761270 */
[----:B------:R-:W-:Y:S01]  /*21f370*/  VIADD R0, R85, 0xed ;  /* 0x000000ed55007836 */ /* 0x000fe20000000000 */
[----:B------:R-:W-:Y:S01]  /*21f380*/  ISETP.LT.AND P2, PT, R83, UR75, !P0 ;  /* 0x0000004b53007c0c */ /* 0x000fe2000c741270 */
[----:B------:R2:W-:Y:S01]  /*21f390*/  STL [R1+0x3690], R33 ;  /* 0x0036902101007387 */ /* 0x0005e20000100800 */
[----:B------:R-:W-:Y:S01]  /*21f3a0*/  ISETP.LT.AND P1, PT, R82, UR74, !P0 ;  /* 0x0000004a52007c0c */ /* 0x000fe2000c721270 */
[----:B------:R-:W1:Y:S01]  /*21f3b0*/  LDCU UR75, c[0x0][0x398] ;  /* 0x00007300ff4b77ac */ /* 0x000e620008000800 */
[----:B------:R-:W1:Y:S07]  /*21f3c0*/  LDCU UR76, c[0x0][0x398] ;  /* 0x00007300ff4c77ac */ /* 0x000e6e0008000800 */
[----:B------:R-:W-:Y:S01]  /*21f3d0*/  @P3 LOP3.LUT R6, R6, 0x1000000, RZ, 0xfc, !PT ;  /* 0x0100000006063812 */ /* 0x000fe200078efcff */
[----:B--2---:R-:W-:Y:S01]  /*21f3e0*/  VIADD R33, R33, UR38 ;  /* 0x0000002621217c36 */ /* 0x004fe20008000000 */
[----:B------:R-:W-:Y:S01]  /*21f3f0*/  ISETP.LT.AND P0, PT, R81, UR22, !P0 ;  /* 0x0000001651007c0c */ /* 0x000fe2000c701270 */
[----:B------:R-:W2:Y:S01]  /*21f400*/  LDCU.64 UR38, c[0x0][0x398] ;  /* 0x00007300ff2677ac */ /* 0x000ea20008000a00 */
[----:B------:R-:W-:Y:S01]  /*21f410*/  LOP3.LUT R6, R6, 0xff7fffff, RZ, 0xc0, !PT ;  /* 0xff7fffff06067812 */ /* 0x000fe200078ec0ff */
[----:B------:R-:W-:Y:S01]  /*21f420*/  VIADD R35, R33, UR24 ;  /* 0x0000001821237c36 */ /* 0x000fe20008000000 */
[----:B------:R1:W-:Y:S01]  /*21f430*/  STL [R1+0x368c], R33 ;  /* 0x00368c2101007387 */ /* 0x0003e20000100800 */
[----:B------:R-:W1:Y:S01]  /*21f440*/  LDCU.64 UR24, c[0x0][0x398] ;  /* 0x00007300ff1877ac */ /* 0x000e620008000a00 */
[----:B------:R-:W-:Y:S01]  /*21f450*/  @P2 LOP3.LUT R6, R6, 0x800000, RZ, 0xfc, !PT ;  /* 0x0080000006062812 */ /* 0x000fe200078efcff */
[----:B------:R-:W1:Y:S03]  /*21f460*/  LDCU UR74, c[0x0][0x398] ;  /* 0x00007300ff4a77ac */ /* 0x000e660008000800 */
[----:B------:R-:W-:Y:S01]  /*21f470*/  LOP3.LUT R6, R6, 0xffbfffff, RZ, 0xc0, !PT ;  /* 0xffbfffff06067812 */ /* 0x000fe200078ec0ff */
[----:B------:R-:W1:Y:S03]  /*21f480*/  LDCU UR22, c[0x0][0x398] ;  /* 0x00007300ff1677ac */ /* 0x000e660008000800 */
[----:B------:R-:W-:-:S04]  /*21f490*/  @P1 LOP3.LUT R6, R6, 0x400000, RZ, 0xfc, !PT ;  /* 0x0040000006061812 */ /* 0x000fc800078efcff */
[----:B------:R-:W-:-:S04]  /*21f4a0*/  LOP3.LUT R6, R6, 0xffdfffff, RZ, 0xc0, !PT ;  /* 0xffdfffff06067812 */ /* 0x000fc800078ec0ff */
[----:B------:R-:W-:Y:S02]  /*21f4b0*/  @P0 LOP3.LUT R6, R6, 0x200000, RZ, 0xfc, !PT ;  /* 0x0020000006060812 */ /* 0x000fe400078efcff */
[----:B------:R-:W-:-:S04]  /*21f4c0*/  ISETP.GE.AND P0, PT, R0, UR27, PT ;  /* 0x0000001b00007c0c */ /* 0x000fc8000bf06270 */
[----:B------:R-:W-:Y:S01]  /*21f4d0*/  ISETP.LT.AND P3, PT, R84, UR54, !P0 ;  /* 0x0000003654007c0c */ /* 0x000fe2000c761270 */
[----:B-1----:R-:W-:Y:S01]  /*21f4e0*/  VIADD R33, R85, 0xec ;  /* 0x000000ec55217836 */ /* 0x002fe20000000000 */
[----:B------:R-:W-:Y:S01]  /*21f4f0*/  ISETP.LT.AND P2, PT, R83, UR53, !P0 ;  /* 0x0000003553007c0c */ /* 0x000fe2000c741270 */
[----:B------:R1:W-:Y:S01]  /*21f500*/  STL [R1+0x3688], R35 ;  /* 0x0036882301007387 */ /* 0x0003e20000100800 */
[----:B------:R-:W-:Y:S01]  /*21f510*/  LOP3.LUT R6, R6, 0xffefffff, RZ, 0xc0, !PT ;  /* 0xffefffff06067812 */ /* 0x000fe200078ec0ff */
[----:B------:R-:W3:Y:S01]  /*21f520*/  LDCU.64 UR54, c[0x0][0x398] ;  /* 0x00007300ff3677ac */ /* 0x000ee20008000a00 */
[----:B------:R-:W-:-:S07]  /*21f530*/  ISETP.LT.AND P1, PT, R82, UR52, !P0 ;  /* 0x0000003452007c0c */ /* 0x000fce000c721270 */
[----:B------:R-:W-:Y:S01]  /*21f540*/  @P3 LOP3.LUT R6, R6, 0x100000, RZ, 0xfc, !PT ;  /* 0x0010000006063812 */ /* 0x000fe200078efcff */
[----:B-1----:R-:W-:Y:S01]  /*21f550*/  VIADD R35, R35, UR26 ;  /* 0x0000001a23237c36 */ /* 0x002fe20008000000 */
[----:B--2---:R-:W-:Y:S01]  /*21f560*/  ISETP.LT.AND P0, PT, R81, UR38, !P0 ;  /* 0x0000002651007c0c */ /* 0x004fe2000c701270 */
[----:B------:R-:W1:Y:S01]  /*21f570*/  LDCU.64 UR26, c[0x0][0x398] ;  /* 0x00007300ff1a77ac */ /* 0x000e620008000a00 */
[----:B------:R-:W-:Y:S01]  /*21f580*/  LOP3.LUT R6, R6, 0xfff7ffff, RZ, 0xc0, !PT ;  /* 0xfff7ffff06067812 */ /* 0x000fe200078ec0ff */
[----:B------:R-:W2:Y:S03]  /*21f590*/  LDCU.64 UR52, c[0x0][0x398] ;  /* 0x00007300ff3477ac */ /* 0x000ea60008000a00 */
[----:B------:R-:W-:-:S04]  /*21f5a0*/  @P2 LOP3.LUT R6, R6, 0x80000, RZ, 0xfc, !PT ;  /* 0x0008000006062812 */ /* 0x000fc800078efcff */
[----:B------:R-:W-:-:S04]  /*21f5b0*/  LOP3.LUT R6, R6, 0xfffbffff, RZ, 0xc0, !PT ;  /* 0xfffbffff06067812 */ /* 0x000fc800078ec0ff */
[----:B------:R-:W-:-:S04]  /*21f5c0*/  @P1 LOP3.LUT R6, R6, 0x40000, RZ, 0xfc, !PT ;  /* 0x0004000006061812 */ /* 0x000fc800078efcff */
[----:B------:R-:W-:-:S04]  /*21f5d0*/  LOP3.LUT R6, R6, 0xfffdffff, RZ, 0xc0, !PT ;  /* 0xfffdffff06067812 */ /* 0x000fc800078ec0ff */
[----:B------:R-:W-:Y:S02]  /*21f5e0*/  @P0 LOP3.LUT R6, R6, 0x20000, RZ, 0xfc, !PT ;  /* 0x0002000006060812 */ /* 0x000fe400078efcff */
[----:B------:R-:W-:-:S04]  /*21f5f0*/  ISETP.GE.AND P0, PT, R33, UR29, PT ;  /* 0x0000001d21007c0c */ /* 0x000fc8000bf06270 */
[----:B------:R-:W-:Y:S01]  /*21f600*/  ISETP.LT.AND P3, PT, R84, UR60, !P0 ;  /* 0x0000003c54007c0c */ /* 0x000fe2000c761270 */
[----:B------:R-:W-:Y:S01]  /*21f610*/  VIADD R0, R35, UR51 ;  /* 0x0000003323007c36 */ /* 0x000fe20008000000 */
[----:B------:R-:W-:Y:S01]  /*21f620*/  ISETP.LT.AND P2, PT, R83, UR59, !P0 ;  /* 0x0000003b53007c0c */ /* 0x000fe2000c741270 */
[----:B------:R1:W-:Y:S01]  /*21f630*/  STL [R1+0x3678], R35 ;  /* 0x0036782301007387 */ /* 0x0003e20000100800 */
[----:B------:R-:W-:Y:S01]  /*21f640*/  LOP3.LUT R6, R6, 0xfffeffff, RZ, 0xc0, !PT ;  /* 0xfffeffff06067812 */ /* 0x000fe200078ec0ff */
[----:B------:R-:W2:Y:S01]  /*21f650*/  LDCU.64 UR60, c[0x0][0x398] ;  /* 0x00007300ff3c77ac */ /* 0x000ea20008000a00 */
[----:B------:R-:W-:-:S07]  /*21f660*/  ISETP.LT.AND P1, PT, R82, UR58, !P0 ;  /* 0x0000003a52007c0c */ /* 0x000fce000c721270 */
[----:B------:R-:W-:Y:S01]  /*21f670*/  @P3 LOP3.LUT R6, R6, 0x10000, RZ, 0xfc, !PT ;  /* 0x0001000006063812 */ /* 0x000fe200078efcff */
[----:B------:R2:W-:Y:S01]  /*21f680*/  STL [R1+0x3674], R0 ;  /* 0x0036740001007387 */ /* 0x0005e20000100800 */
[----:B-1----:R-:W-:Y:S01]  /*21f690*/  IADD3 R35, PT, PT, R85, 0xe6, RZ ;  /* 0x000000e655237810 */ /* 0x002fe20007ffe0ff */
[----:B------:R-:W1:Y:S01]  /*21f6a0*/  LDCU.64 UR58, c[0x0][0x398] ;  /* 0x00007300ff3a77ac */ /* 0x000e620008000a00 */
        /* <DEDUP_REMOVED lines=8> */
[----:B------:R-:W-:Y:S01]  /*21f730*/  ISETP.LT.AND P3, PT, R84, UR75, !P0 ;  /* 0x0000004b54007c0c */ /* 0x000fe2000c761270 */
[----:B------:R-:W1:Y:S01]  /*21f740*/  LDCU UR75, c[0x0][0x398] ;  /* 0x00007300ff4b77ac */ /* 0x000e620008000800 */
[----:B------:R-:W-:Y:S02]  /*21f750*/  ISETP.LT.AND P2, PT, R83, UR76, !P0 ;  /* 0x0000004c53007c0c */ /* 0x000fe4000c741270 */
[----:B------:R-:W-:Y:S01]  /*21f760*/  LOP3.LUT R6, R6, 0xffffefff, RZ, 0xc0, !PT ;  /* 0xffffefff06067812 */ /* 0x000fe200078ec0ff */
[----:B------:R-:W1:Y:S01]  /*21f770*/  LDCU UR76, c[0x0][0x398] ;  /* 0x00007300ff4c77ac */ /* 0x000e620008000800 */
[----:B------:R-:W-:-:S07]  /*21f780*/  ISETP.LT.AND P1, PT, R82, UR63, !P0 ;  /* 0x0000003f52007c0c */ /* 0x000fce000c721270 */
        /* <DEDUP_REMOVED lines=10> */
[----:B-1----:R-:W-:Y:S01]  /*21f830*/  ISETP.LT.AND P2, PT, R83, UR75, !P0 ;  /* 0x0000004b53007c0c */ /* 0x002fe2000c741270 */
[----:B------:R-:W1:Y:S01]  /*21f840*/  LDCU UR75, c[0x0][0x398] ;  /* 0x00007300ff4b77ac */ /* 0x000e620008000800 */
[----:B------:R-:W-:Y:S02]  /*21f850*/  LOP3.LUT R6, R6, 0xfffffeff, RZ, 0xc0, !PT ;  /* 0xfffffeff06067812 */ /* 0x000fe400078ec0ff */
[----:B------:R-:W-:Y:S01]  /*21f860*/  ISETP.LT.AND P1, PT, R82, UR76, !P0 ;  /* 0x0000004c52007c0c */ /* 0x000fe2000c721270 */
[----:B------:R-:W1:Y:S06]  /*21f870*/  LDCU UR76, c[0x0][0x398] ;  /* 0x00007300ff4c77ac */ /* 0x000e6c0008000800 */
[----:B------:R-:W-:-:S04]  /*21f880*/  @P3 LOP3.LUT R6, R6, 0x100, RZ, 0xfc, !PT ;  /* 0x0000010006063812 */ /* 0x000fc800078efcff */
[----:B------:R-:W-:-:S04]  /*21f890*/  LOP3.LUT R6, R6, 0xffffff7f, RZ, 0xc0, !PT ;  /* 0xffffff7f06067812 */ /* 0x000fc800078ec0ff */
[----:B------:R-:W-:Y:S02]  /*21f8a0*/  @P2 LOP3.LUT R6, R6, 0x80, RZ, 0xfc, !PT ;  /* 0x0000008006062812 */ /* 0x000fe400078efcff */
[----:B---3--:R-:W-:Y:S02]  /*21f8b0*/  ISETP.LT.AND P0, PT, R81, UR54, !P0 ;  /* 0x0000003651007c0c */ /* 0x008fe4000c701270 */
[----:B------:R-:W-:-:S04]  /*21f8c0*/  LOP3.LUT R6, R6, 0xffffffbf, RZ, 0xc0, !PT ;  /* 0xffffffbf06067812 */ /* 0x000fc800078ec0ff */
[----:B------:R-:W-:-:S04]  /*21f8d0*/  @P1 LOP3.LUT R6, R6, 0x40, RZ, 0xfc, !PT ;  /* 0x0000004006061812 */ /* 0x000fc800078efcff */
[----:B------:R-:W-:-:S04]  /*21f8e0*/  LOP3.LUT R6, R6, 0xffffffdf, RZ, 0xc0, !PT ;  /* 0xffffffdf06067812 */ /* 0x000fc800078ec0ff */
[----:B------:R-:W-:Y:S02]  /*21f8f0*/  @P0 LOP3.LUT R6, R6, 0x20, RZ, 0xfc, !PT ;  /* 0x0000002006060812 */ /* 0x000fe400078efcff */
[----:B------:R-:W-:-:S04]  /*21f900*/  ISETP.GE.AND P0, PT, R44, UR39, PT ;  /* 0x000000272c007c0c */ /* 0x000fc8000bf06270 */
[----:B-1----:R-:W-:Y:S02]  /*21f910*/  ISETP.LT.AND P1, PT, R84, UR75, !P0 ;  /* 0x0000004b54007c0c */ /* 0x002fe4000c721270 */
[----:B------:R-:W-:Y:S01]  /*21f920*/  ISETP.LT.AND P3, PT, R83, UR76, !P0 ;  /* 0x0000004c53007c0c */ /* 0x000fe2000c761270 */
[----:B--2---:R-:W-:Y:S01]  /*21f930*/  VIADD R0, R0, UR50 ;  /* 0x0000003200007c36 */ /* 0x004fe20008000000 */
[----:B------:R-:W-:Y:S01]  /*21f940*/  LOP3.LUT R6, R6, 0xffffffef, RZ, 0xc0, !PT ;  /* 0xffffffef06067812 */ /* 0x000fe200078ec0ff */
[----:B------:R-:W1:Y:S01]  /*21f950*/  LDCU.64 UR50, c[0x0][0x398] ;  /* 0x00007300ff3277ac */ /* 0x000e620008000a00 */
[----:B------:R-:W-:Y:S01]  /*21f960*/  ISETP.LT.AND P2, PT, R82, UR77, !P0 ;  /* 0x0000004d52007c0c */ /* 0x000fe2000c741270 */
[----:B------:R-:W2:Y:S06]  /*21f970*/  LDCU UR76, c[0x0][0x39c] ;  /* 0x00007380ff4c77ac */ /* 0x000eac0008000800 */
[----:B------:R-:W-:-:S04]  /*21f980*/  @P1 LOP3.LUT R6, R6, 0x10, RZ, 0xfc, !PT ;  /* 0x0000001006061812 */ /* 0x000fc800078efcff */
[----:B------:R-:W-:-:S04]  /*21f990*/  LOP3.LUT R6, R6, 0xfffffff7, RZ, 0xc0, !PT ;  /* 0xfffffff706067812 */ /* 0x000fc800078ec0ff */
[----:B------:R-:W-:Y:S02]  /*21f9a0*/  @P3 LOP3.LUT R6, R6, 0x8, RZ, 0xfc, !PT ;  /* 0x0000000806063812 */ /* 0x000fe400078efcff */
[----:B------:R-:W-:Y:S02]  /*21f9b0*/  ISETP.LT.AND P1, PT, R81, UR52, !P0 ;  /* 0x0000003451007c0c */ /* 0x000fe4000c721270 */
[----:B------:R-:W-:-:S04]  /*21f9c0*/  LOP3.LUT R6, R6, 0xfffffffb, RZ, 0xc0, !PT ;  /* 0xfffffffb06067812 */ /* 0x000fc800078ec0ff */
[----:B------:R-:W-:Y:S02]  /*21f9d0*/  @P2 LOP3.LUT R6, R6, 0x4, RZ, 0xfc, !PT ;  /* 0x0000000406062812 */ /* 0x000fe400078efcff */
[----:B------:R-:W-:Y:S02]  /*21f9e0*/  ISETP.GE.AND P0, PT, R45, UR25, PT ;  /* 0x000000192d007c0c */ /* 0x000fe4000bf06270 */
[----:B------:R-:W-:Y:S02]  /*21f9f0*/  LOP3.LUT R6, R6, 0xfffffffd, RZ, 0xc0, !PT ;  /* 0xfffffffd06067812 */ /* 0x000fe400078ec0ff */
[----:B------:R-:W-:Y:S02]  /*21fa00*/  ISETP.LT.AND P3, PT, R83, UR72, !P0 ;  /* 0x0000004853007c0c */ /* 0x000fe4000c761270 */
[----:B------:R-:W-:Y:S02]  /*21fa10*/  @P1 LOP3.LUT R6, R6, 0x2, RZ, 0xfc, !PT ;  /* 0x0000000206061812 */ /* 0x000fe400078efcff */
[----:B------:R-:W-:-:S02]  /*21fa20*/  ISETP.LT.AND P1, PT, R84, UR73, !P0 ;  /* 0x0000004954007c0c */ /* 0x000fc4000c721270 */
[----:B------:R-:W-:Y:S02]  /*21fa30*/  ISETP.LT.AND P2, PT, R82, UR71, !P0 ;  /* 0x0000004752007c0c */ /* 0x000fe4000c741270 */
[----:B------:R-:W-:-:S05]  /*21fa40*/  LOP3.LUT R6, R6, 0xfffffffe, RZ, 0xc0, !PT ;  /* 0xfffffffe06067812 */ /* 0x000fca00078ec0ff */
[----:B------:R-:W-:-:S04]  /*21fa50*/  @P3 LOP3.LUT R5, R5, 0x20000000, RZ, 0xfc, !PT ;  /* 0x2000000005053812 */ /* 0x000fc800078efcff */
[----:B------:R-:W-:Y:S02]  /*21fa60*/  @P1 LOP3.LUT R6, R6, 0x1, RZ, 0xfc, !PT ;  /* 0x0000000106061812 */ /* 0x000fe400078efcff */
[----:B-1----:R-:W-:Y:S02]  /*21fa70*/  ISETP.LT.AND P1, PT, R81, UR50, !P0 ;  /* 0x0000003251007c0c */ /* 0x002fe4000c721270 */
[----:B------:R-:W-:-:S04]  /*21fa80*/  LOP3.LUT R5, R5, 0xefffffff, RZ, 0xc0, !PT ;  /* 0xefffffff05057812 */ /* 0x000fc800078ec0ff */
[----:B------:R-:W-:Y:S02]  /*21fa90*/  @P2 LOP3.LUT R5, R5, 0x10000000, RZ, 0xfc, !PT ;  /* 0x1000000005052812 */ /* 0x000fe400078efcff */
[----:B------:R-:W-:Y:S02]  /*21faa0*/  ISETP.GE.AND P0, PT, R46, UR27, PT ;  /* 0x0000001b2e007c0c */ /* 0x000fe4000bf06270 */
[----:B------:R-:W-:-:S04]  /*21fab0*/  LOP3.LUT R5, R5, 0xf7ffffff, RZ, 0xc0, !PT ;  /* 0xf7ffffff05057812 */ /* 0x000fc800078ec0ff */
[----:B------:R-:W-:Y:S02]  /*21fac0*/  @P1 LOP3.LUT R5, R5, 0x8000000, RZ, 0xfc, !PT ;  /* 0x0800000005051812 */ /* 0x000fe400078efcff */
[----:B------:R-:W-:Y:S02]  /*21fad0*/  ISETP.LT.AND P1, PT, R84, UR8, !P0 ;  /* 0x0000000854007c0c */ /* 0x000fe4000c721270 */
[----:B------:R-:W-:Y:S02]  /*21fae0*/  ISETP.LT.AND P3, PT, R83, UR14, !P0 ;  /* 0x0000000e53007c0c */ /* 0x000fe4000c761270 */
[----:B------:R-:W-:Y:S02]  /*21faf0*/  LOP3.LUT R5, R5, 0xfbffffff, RZ, 0xc0, !PT ;  /* 0xfbffffff05057812 */ /* 0x000fe400078ec0ff */
[----:B------:R-:W-:-:S07]  /*21fb00*/  ISETP.LT.AND P2, PT, R82, UR12, !P0 ;  /* 0x0000000c52007c0c */ /* 0x000fce000c741270 */
[----:B------:R-:W-:-:S04]  /*21fb10*/  @P1 LOP3.LUT R5, R5, 0x4000000, RZ, 0xfc, !PT ;  /* 0x0400000005051812 */ /* 0x000fc800078efcff */
[----:B------:R-:W-:-:S04]  /*21fb20*/  LOP3.LUT R5, R5, 0xfdffffff, RZ, 0xc0, !PT ;  /* 0xfdffffff05057812 */ /* 0x000fc800078ec0ff */
[----:B------:R-:W-:Y:S02]  /*21fb30*/  @P3 LOP3.LUT R5, R5, 0x2000000, RZ, 0xfc, !PT ;  /* 0x0200000005053812 */ /* 0x000fe400078efcff */
[----:B------:R-:W-:Y:S02]  /*21fb40*/  ISETP.LT.AND P1, PT, R81, UR60, !P0 ;  /* 0x0000003c51007c0c */ /* 0x000fe4000c721270 */
        /* <DEDUP_REMOVED lines=16> */
[----:B------:R-:W-:Y:S01]  /*21fc50*/  LOP3.LUT R5, R5, 0xfff7ffff, RZ, 0xc0, !PT ;  /* 0xfff7ffff05057812 */ /* 0x000fe200078ec0ff */
[----:B------:R4:W-:Y:S03]  /*21fc60*/  STL [R1+0x3670], R0 ;  /* 0x0036700001007387 */ /* 0x0009e60000100800 */
[----:B------:R-:W-:Y:S02]  /*21fc70*/  @P1 LOP3.LUT R5, R5, 0x80000, RZ, 0xfc, !PT ;  /* 0x0008000005051812 */ /* 0x000fe400078efcff */
[----:B------:R-:W-:Y:S01]  /*21fc80*/  ISETP.LT.AND P1, PT, R84, UR6, !P0 ;  /* 0x0000000654007c0c */ /* 0x000fe2000c721270 */
[----:B----4-:R-:W-:Y:S01]  /*21fc90*/  VIADD R0, R0, UR57 ;  /* 0x0000003900007c36 */ /* 0x010fe20008000000 */
[----:B------:R-:W-:-:S04]  /*21fca0*/  ISETP.LT.AND P3, PT, R83, UR21, !P0 ;  /* 0x0000001553007c0c */ /* 0x000fc8000c761270 */
[----:B------:R1:W-:Y:S01]  /*21fcb0*/  STL [R1+0x366c], R0 ;  /* 0x00366c0001007387 */ /* 0x0003e20000100800 */
[----:B------:R-:W-:Y:S01]  /*21fcc0*/  LOP3.LUT R5, R5, 0xfffbffff, RZ, 0xc0, !PT ;  /* 0xfffbffff05057812 */ /* 0x000fe200078ec0ff */
[----:B-1----:R-:W-:Y:S01]  /*21fcd0*/  VIADD R0, R0, UR56 ;  /* 0x0000003800007c36 */ /* 0x002fe20008000000 */
[----:B------:R-:W1:Y:S04]  /*21fce0*/  LDCU.64 UR56, c[0x0][0x398] ;  /* 0x00007300ff3877ac */ /* 0x000e680008000a00 */
[----:B------:R-:W-:Y:S02]  /*21fcf0*/  @P1 LOP3.LUT R5, R5, 0x40000, RZ, 0xfc, !PT ;  /* 0x0004000005051812 */ /* 0x000fe400078efcff */
[----:B------:R-:W-:Y:S02]  /*21fd00*/  ISETP.LT.AND P2, PT, R82, UR16, !P0 ;  /* 0x0000001052007c0c */ /* 0x000fe4000c741270 */
[----:B------:R-:W-:-:S04]  /*21fd10*/  LOP3.LUT R5, R5, 0xfffdffff, RZ, 0xc0, !PT ;  /* 0xfffdffff05057812 */ /* 0x000fc800078ec0ff */
[----:B------:R-:W-:-:S04]  /*21fd20*/  @P3 LOP3.LUT R5, R5, 0x20000, RZ, 0xfc, !PT ;  /* 0x0002000005053812 */ /* 0x000fc800078efcff */
[----:B------:R-:W-:Y:S02]  /*21fd30*/  LOP3.LUT R5, R5, 0xfffeffff, RZ, 0xc0, !PT ;  /* 0xfffeffff05057812 */ /* 0x000fe400078ec0ff */
[----:B-1----:R-:W-:Y:S02]  /*21fd40*/  ISETP.LT.AND P1, PT, R81, UR56, !P0 ;  /* 0x0000003851007c0c */ /* 0x002fe4000c721270 */
[----:B------:R-:W-:Y:S02]  /*21fd50*/  @P2 LOP3.LUT R5, R5, 0x10000, RZ, 0xfc, !PT ;  /* 0x0001000005052812 */ /* 0x000fe400078efcff */
[----:B------:R-:W-:Y:S02]  /*21fd60*/  ISETP.GE.AND P0, PT, R41, UR51, PT ;  /* 0x0000003329007c0c */ /* 0x000fe4000bf06270 */
[----:B------:R-:W-:Y:S01]  /*21fd70*/  LOP3.LUT R5, R5, 0xffff7fff, RZ, 0xc0, !PT ;  /* 0xffff7fff05057812 */ /* 0x000fe200078ec0ff */
[----:B------:R1:W-:Y:S06]  /*21fd80*/  STL [R1+0x3664], R0 ;  /* 0x0036640001007387 */ /* 0x0003ec0000100800 */
[----:B------:R-:W-:-:S02]  /*21fd90*/  @P1 LOP3.LUT R5, R5, 0x8000, RZ, 0xfc, !PT ;  /* 0x0000800005051812 */ /* 0x000fc400078efcff */
[----:B------:R-:W-:Y:S01]  /*21fda0*/  ISETP.LT.AND P1, PT, R84, UR11, !P0 ;  /* 0x0000000b54007c0c */ /* 0x000fe2000c721270 */
[----:B-1----:R-:W-:Y:S01]  /*21fdb0*/  VIADD R0, R0, UR28 ;  /* 0x0000001c00007c36 */ /* 0x002fe20008000000 */
[----:B------:R-:W1:Y:S01]  /*21fdc0*/  LDCU.64 UR28, c[0x0][0x398] ;  /* 0x00007300ff1c77ac */ /* 0x000e620008000a00 */
[----:B------:R-:W-:Y:S02]  /*21fdd0*/  ISETP.LT.AND P3, PT, R83, UR33, !P0 ;  /* 0x0000002153007c0c */ /* 0x000fe4000c761270 */
[----:B------:R-:W-:Y:S02]  /*21fde0*/  LOP3.LUT R5, R5, 0xffffbfff, RZ, 0xc0, !PT ;  /* 0xffffbfff05057812 */ /* 0x000fe400078ec0ff */
[----:B------:R-:W-:-:S06]  /*21fdf0*/  ISETP.LT.AND P2, PT, R82, UR30, !P0 ;  /* 0x0000001e52007c0c */ /* 0x000fcc000c741270 */
[----:B------:R-:W-:-:S04]  /*21fe00*/  @P1 LOP3.LUT R5, R5, 0x4000, RZ, 0xfc, !PT ;  /* 0x0000400005051812 */ /* 0x000fc800078efcff */
[----:B------:R-:W-:-:S04]  /*21fe10*/  LOP3.LUT R5, R5, 0xffffefff, RZ, 0xc0, !PT ;  /* 0xffffefff05057812 */ /* 0x000fc800078ec0ff */
        /* <DEDUP_REMOVED lines=8> */
[----:B------:R-:W-:Y:S01]  /*21fea0*/  IADD3 R36, PT, PT, R0, UR62, RZ ;  /* 0x0000003e00247c10 */ /* 0x000fe2000fffe0ff */
[----:B------:R-:W1:Y:S01]  /*21feb0*/  LDCU.64 UR62, c[0x0][0x398] ;  /* 0x00007300ff3e77ac */ /* 0x000e620008000a00 */
[----:B------:R-:W-:Y:S02]  /*21fec0*/  ISETP.LT.AND P3, PT, R83, UR35, !P0 ;  /* 0x0000002353007c0c */ /* 0x000fe4000c761270 */
[----:B------:R-:W-:Y:S02]  /*21fed0*/  LOP3.LUT R5, R5, 0xfffffdff, RZ, 0xc0, !PT ;  /* 0xfffffdff05057812 */ /* 0x000fe400078ec0ff */
[----:B------:R-:W-:-:S05]  /*21fee0*/  ISETP.LT.AND P2, PT, R82, UR34, !P0 ;  /* 0x0000002252007c0c */ /* 0x000fca000c741270 */
[----:B------:R-:W-:-:S04]  /*21fef0*/  @P1 LOP3.LUT R5, R5, 0x200, RZ, 0xfc, !PT ;  /* 0x0000020005051812 */ /* 0x000fc800078efcff */
[----:B------:R-:W-:-:S04]  /*21ff00*/  LOP3.LUT R5, R5, 0xfffffeff, RZ, 0xc0, !PT ;  /* 0xfffffeff05057812 */ /* 0x000fc800078ec0ff */
[----:B------:R-:W-:Y:S02]  /*21ff10*/  @P3 LOP3.LUT R5, R5, 0x100, RZ, 0xfc, !PT ;  /* 0x0000010005053812 */ /* 0x000fe400078efcff */
[----:B-1----:R-:W-:Y:S02]  /*21ff20*/  ISETP.LT.AND P1, PT, R81, UR62, !P0 ;  /* 0x0000003e51007c0c */ /* 0x002fe4000c721270 */
[----:B------:R-:W-:Y:S01]  /*21ff30*/  LOP3.LUT R5, R5, 0xffffff7f, RZ, 0xc0, !PT ;  /* 0xffffff7f05057812 */ /* 0x000fe200078ec0ff */
[----:B------:R1:W-:Y:S03]  /*21ff40*/  STL [R1+0x3660], R0 ;  /* 0x0036600001007387 */ /* 0x0003e60000100800 */
[----:B------:R-:W-:Y:S01]  /*21ff50*/  @P2 LOP3.LUT R5, R5, 0x80, RZ, 0xfc, !PT ;  /* 0x0000008005052812 */ /* 0x000fe200078efcff */
[----:B-1----:R-:W-:-:S03]  /*21ff60*/  VIADD R0, R85, 0xe2 ;  /* 0x000000e255007836 */ /* 0x002fc60000000000 */
[----:B------:R-:W-:Y:S02]  /*21ff70*/  LOP3.LUT R5, R5, 0xffffffbf, RZ, 0xc0, !PT ;  /* 0xffffffbf05057812 */ /* 0x000fe400078ec0ff */
[----:B------:R-:W-:Y:S02]  /*21ff80*/  ISETP.GE.AND P0, PT, R0, UR59, PT ;  /* 0x0000003b00007c0c */ /* 0x000fe4000bf06270 */
[----:B------:R-:W-:Y:S02]  /*21ff90*/  @P1 LOP3.LUT R5, R5, 0x40, RZ, 0xfc, !PT ;  /* 0x0000004005051812 */ /* 0x000fe400078efcff */
[----:B------:R-:W-:Y:S02]  /*21ffa0*/  ISETP.LT.AND P1, PT, R84, UR15, !P0 ;  /* 0x0000000f54007c0c */ /* 0x000fe4000c721270 */
[----:B------:R-:W-:Y:S01]  /*21ffb0*/  IADD3 R38, PT, PT, R36, UR18, RZ ;  /* 0x0000001224267c10 */ /* 0x000fe2000fffe0ff */
[----:B------:R1:W-:Y:S01]  /*21ffc0*/  STL [R1+0x365c], R36 ;  /* 0x00365c2401007387 */ /* 0x0003e20000100800 */
[----:B------:R-:W3:Y:S01]  /*21ffd0*/  LDCU.64 UR18, c[0x0][0x398] ;  /* 0x00007300ff1277ac */ /* 0x000ee20008000a00 */
[----:B------:R-:W-:-:S02]  /*21ffe0*/  ISETP.LT.AND P2, PT, R83, UR7, !P0 ;  /* 0x0000000753007c0c */ /* 0x000fc4000c741270 */
[----:B------:R-:W-:Y:S01]  /*21fff0*/  VIADD R59, R38, UR5 ;  /* 0x00000005263b7c36 */ /* 0x000fe20008000000 */
[----:B------:R-:W-:Y:S01]  /*220000*/  LOP3.LUT R5, R5, 0xffffffdf, RZ, 0xc0, !PT ;  /* 0xffffffdf05057812 */ /* 0x000fe200078ec0ff */
[----:B-1----:R-:W4:Y:S04]  /*220010*/  LDL.LU R36, [R1+0xbe0] ;  /* 0x000be00001247983 */ /* 0x002f280000300800 */
[----:B------:R-:W4:Y:S04]  /*220020*/  LDL.LU R37, [R1+0xbe8] ;  /* 0x000be80001257983 */ /* 0x000f280000300800 */
[----:B------:R1:W-:Y:S01]  /*220030*/  STL [R1+0x3654], R38 ;  /* 0x0036542601007387 */ /* 0x0003e20000100800 */
[----:B------:R-:W-:-:S02]  /*220040*/  @P1 LOP3.LUT R5, R5, 0x20, RZ, 0xfc, !PT ;  /* 0x0000002005051812 */ /* 0x000fc400078efcff */
[----:B------:R-:W-:Y:S01]  /*220050*/  ISETP.LT.AND P1, PT, R82, UR37, !P0 ;  /* 0x0000002552007c0c */ /* 0x000fe2000c721270 */
[----:B-1----:R-:W4:Y:S04]  /*220060*/  LDL.LU R38, [R1+0x17b0] ;  /* 0x0017b00001267983 */ /* 0x002f280000300800 */
[----:B------:R-:W4:Y:S04]  /*220070*/  LDL.LU R39, [R1+0x17b8] ;  /* 0x0017b80001277983 */ /* 0x000f280000300800 */
[----:B------:R1:W-:Y:S01]  /*220080*/  STL [R1+0x3648], R59 ;  /* 0x0036483b01007387 */ /* 0x0003e20000100800 */
[----:B------:R-:W-:Y:S01]  /*220090*/  LOP3.LUT R5, R5, 0xffffffef, RZ, 0xc0, !PT ;  /* 0xffffffef05057812 */ /* 0x000fe200078ec0ff */
[----:B-1----:R-:W-:-:S03]  /*2200a0*/  VIADD R59, R59, UR17 ;  /* 0x000000113b3b7c36 */ /* 0x002fc60008000000 */
[----:B------:R-:W-:Y:S02]  /*2200b0*/  @P2 LOP3.LUT R5, R5, 0x10, RZ, 0xfc, !PT ;  /* 0x0000001005052812 */ /* 0x000fe400078efcff */
[----:B------:R1:W-:Y:S01]  /*2200c0*/  STL [R1+0x3640], R59 ;  /* 0x0036403b01007387 */ /* 0x0003e20000100800 */
[----:B---3--:R-:W-:Y:S02]  /*2200d0*/  ISETP.LT.AND P0, PT, R81, UR18, !P0 ;  /* 0x0000001251007c0c */ /* 0x008fe4000c701270 */
[----:B------:R-:W-:Y:S02]  /*2200e0*/  LOP3.LUT R5, R5, 0xfffffff7, RZ, 0xc0, !PT ;  /* 0xfffffff705057812 */ /* 0x000fe400078ec0ff */
[----:B-1----:R-:W-:-:S05]  /*2200f0*/  IADD3 R59, PT, PT, R59, UR31, RZ ;  /* 0x0000001f3b3b7c10 */ /* 0x002fca000fffe0ff */
[----:B------:R1:W-:Y:S01]  /*220100*/  STL [R1+0x363c], R59 ;  /* 0x00363c3b01007387 */ /* 0x0003e20000100800 */
[----:B--2---:R-:W-:Y:S02]  /*220110*/  ISETP.GE.AND P2, PT, R47, UR76, PT ;  /* 0x0000004c2f007c0c */ /* 0x004fe4000bf46270 */
[----:B------:R-:W-:Y:S01]  /*220120*/  @P1 LOP3.LUT R5, R5, 0x8, RZ, 0xfc, !PT ;  /* 0x0000000805051812 */ /* 0x000fe200078efcff */
[----:B-1----:R-:W-:Y:S01]  /*220130*/  VIADD R59, R59, UR32 ;  /* 0x000000203b3b7c36 */ /* 0x002fe20008000000 */
[----:B------:R-:W-:-:S04]  /*220140*/  ISETP.LT.AND P4, PT, R83, UR46, !P2 ;  /* 0x0000002e53007c0c */ /* 0x000fc8000d781270 */
[----:B------:R1:W-:Y:S01]  /*220150*/  STL [R1+0x3638], R59 ;  /* 0x0036383b01007387 */ /* 0x0003e20000100800 */
[----:B------:R-:W-:Y:S02]  /*220160*/  LOP3.LUT R5, R5, 0xfffffffb, RZ, 0xc0, !PT ;  /* 0xfffffffb05057812 */ /* 0x000fe400078ec0ff */
[----:B------:R-:W-:Y:S01]  /*220170*/  ISETP.GE.AND P1, PT, R82, UR48, PT ;  /* 0x0000003052007c0c */ /* 0x000fe2000bf26270 */
[----:B-1----:R-:W-:Y:S01]  /*220180*/  VIADD R59, R59, UR36 ;  /* 0x000000243b3b7c36 */ /* 0x002fe20008000000 */
[----:B------:R-:W-:-:S04]  /*220190*/  @P0 LOP3.LUT R5, R5, 0x4, RZ, 0xfc, !PT ;  /* 0x0000000405050812 */ /* 0x000fc800078efcff */
[----:B------:R1:W-:Y:S01]  /*2201a0*/  STL [R1+0x3630], R59 ;  /* 0x0036303b01007387 */ /* 0x0003e20000100800 */
[----:B------:R-:W-:Y:S02]  /*2201b0*/  ISETP.LT.AND P3, PT, R82, UR44, !P2 ;  /* 0x0000002c52007c0c */ /* 0x000fe4000d761270 */
[----:B------:R-:W-:Y:S02]  /*2201c0*/  LOP3.LUT R5, R5, 0x7fffffff, RZ, 0xc0, !PT ;  /* 0x7fffffff05057812 */ /* 0x000fe400078ec0ff */
[----:B-1----:R-:W-:-:S05]  /*2201d0*/  IADD3 R59, PT, PT, R59, UR43, RZ ;  /* 0x0000002b3b3b7c10 */ /* 0x002fca000fffe0ff */
[----:B------:R1:W-:Y:S01]  /*2201e0*/  STL [R1+0x362c], R59 ;  /* 0x00362c3b01007387 */ /* 0x0003e20000100800 */
[----:B------:R-:W-:Y:S02]  /*2201f0*/  @P4 LOP3.LUT R5, R5, 0x80000000, RZ, 0xfc, !PT ;  /* 0x8000000005054812 */ /* 0x000fe400078efcff */
[----:B------:R-:W-:Y:S01]  /*220200*/  @P1 LOP3.LUT R3, R3, 0x1, RZ, 0xfc, !PT ;  /* 0x0000000103031812 */ /* 0x000fe200078efcff */
[----:B-1----:R-:W-:Y:S01]  /*220210*/  VIADD R59, R59, UR45 ;  /* 0x0000002d3b3b7c36 */ /* 0x002fe20008000000 */
[----:B------:R-:W-:Y:S02]  /*220220*/  ISETP.LT.AND P1, PT, R81, UR42, !P2 ;  /* 0x0000002a51007c0c */ /* 0x000fe4000d721270 */
[----:B------:R-:W-:Y:S02]  /*220230*/  LOP3.LUT R5, R5, 0xbfffffff, RZ, 0xc0, !PT ;  /* 0xbfffffff05057812 */ /* 0x000fe400078ec0ff */
[----:B------:R1:W-:Y:S01]  /*220240*/  STL [R1+0x3628], R59 ;  /* 0x0036283b01007387 */ /* 0x0003e20000100800 */
[----:B------:R-:W-:Y:S01]  /*220250*/  VIADD R33, R85, 0xe1 ;  /* 0x000000e155217836 */ /* 0x000fe20000000000 */
[----:B------:R-:W-:Y:S01]  /*220260*/  @P3 LOP3.LUT R5, R5, 0x40000000, RZ, 0xfc, !PT ;  /* 0x4000000005053812 */ /* 0x000fe200078efcff */
[----:B-1----:R-:W-:-:S03]  /*220270*/  VIADD R59, R59, UR47 ;  /* 0x0000002f3b3b7c36 */ /* 0x002fc60008000000 */
[----:B------:R-:W-:Y:S02]  /*220280*/  LOP3.LUT R5, R5, 0xffffdfff, RZ, 0xc0, !PT ;  /* 0xffffdfff05057812 */ /* 0x000fe400078ec0ff */
[----:B------:R1:W-:Y:S01]  /*220290*/  STL [R1+0x3620], R59 ;  /* 0x0036203b01007387 */ /* 0x0003e20000100800 */
[----:B------:R-:W-:Y:S02]  /*2202a0*/  ISETP.GE.AND P0, PT, R33, UR57, PT ;  /* 0x0000003921007c0c */ /* 0x000fe4000bf06270 */
[----:B------:R-:W-:Y:S02]  /*2202b0*/  @P1 LOP3.LUT R5, R5, 0x2000, RZ, 0xfc, !PT ;  /* 0x0000200005051812 */ /* 0x000fe400078efcff */
[----:B-1----:R-:W-:Y:S02]  /*2202c0*/  IADD3 R59, PT, PT, R59, UR49, RZ ;  /* 0x000000313b3b7c10 */ /* 0x002fe4000fffe0ff */
[----:B------:R-:W-:-:S03]  /*2202d0*/  ISETP.LT.AND P1, PT, R84, UR22, !P0 ;  /* 0x0000001654007c0c */ /* 0x000fc6000c721270 */
[----:B------:R1:W-:Y:S02]  /*2202e0*/  STL [R1+0x3614], R59 ;  /* 0x0036143b01007387 */ /* 0x0003e40000100800 */
[----:B-1----:R-:W-:-:S04]  /*2202f0*/  VIADD R59, R59, UR64 ;  /* 0x000000403b3b7c36 */ /* 0x002fc80008000000 */
[----:B------:R-:W-:Y:S01]  /*220300*/  VIADD R0, R59, UR65 ;  /* 0x000000413b007c36 */ /* 0x000fe20008000000 */
[----:B------:R1:W-:Y:S01]  /*220310*/  STL [R1+0x360c], R59 ;  /* 0x00360c3b01007387 */ /* 0x0003e20000100800 */
[----:B------:R-:W-:-:S03]  /*220320*/  LOP3.LUT R5, R5, 0xfffffffd, RZ, 0xc0, !PT ;  /* 0xfffffffd05057812 */ /* 0x000fc600078ec0ff */
[----:B------:R2:W-:Y:S01]  /*220330*/  STL [R1+0x36f8], R0 ;  /* 0x0036f80001007387 */ /* 0x0005e20000100800 */
[----:B------:R-:W-:Y:S02]  /*220340*/  @P1 LOP3.LUT R5, R5, 0x2, RZ, 0xfc, !PT ;  /* 0x0000000205051812 */ /* 0x000fe400078efcff */
[----:B------:R-:W-:Y:S02]  /*220350*/  ISETP.LT.AND P6, PT, R83, UR69, !P0 ;  /* 0x0000004553007c0c */ /* 0x000fe4000c7c1270 */
[----:B------:R-:W-:Y:S02]  /*220360*/  ISETP.LT.AND P1, PT, R82, UR70, !P0 ;  /* 0x0000004652007c0c */ /* 0x000fe4000c721270 */
[----:B------:R-:W-:Y:S02]  /*220370*/  LOP3.LUT R2, R2, 0x7fffffff, RZ, 0xc0, !PT ;  /* 0x7fffffff02027812 */ /* 0x000fe400078ec0ff */
[----:B------:R-:W-:Y:S02]  /*220380*/  LOP3.LUT R5, R5, 0xfffffffe, RZ, 0xc0, !PT ;  /* 0xfffffffe05057812 */ /* 0x000fe400078ec0ff */
[----:B------:R-:W-:-:S02]  /*220390*/  ISETP.GE.AND P5, PT, R83, UR66, PT ;  /* 0x0000004253007c0c */ /* 0x000fc4000bfa6270 */
[----:B------:R-:W-:Y:S02]  /*2203a0*/  ISETP.GE.AND P4, PT, R84, UR67, PT ;  /* 0x0000004354007c0c */ /* 0x000fe4000bf86270 */
[----:B------:R-:W-:Y:S02]  /*2203b0*/  ISETP.GE.AND P3, PT, R81, UR68, PT ;  /* 0x0000004451007c0c */ /* 0x000fe4000bf66270 */
[----:B------:R-:W-:Y:S02]  /*2203c0*/  @P6 LOP3.LUT R5, R5, 0x1, RZ, 0xfc, !PT ;  /* 0x0000000105056812 */ /* 0x000fe400078efcff */
[----:B------:R-:W-:Y:S01]  /*2203d0*/  @P1 LOP3.LUT R2, R2, 0x80000000, RZ, 0xfc, !PT ;  /* 0x8000000002021812 */ /* 0x000fe200078efcff */
[----:B-1----:R-:W1:Y:S01]  /*2203e0*/  S2R R59, SR_TID.X ;  /* 0x00000000003b7919 */ /* 0x002e620000002100 */
[----:B------:R-:W3:Y:S01]  /*2203f0*/  LDCU.64 UR6, c[0x0][0x398] ;  /* 0x00007300ff0677ac */ /* 0x000ee20008000a00 */
[----:B------:R-:W4:Y:S01]  /*220400*/  LDL.LU R64, [R1+0x1530] ;  /* 0x0015300001407983 */ /* 0x000f220000300800 */
[----:B------:R-:W1:Y:S03]  /*220410*/  LDCU UR77, c[0x0][0x398] ;  /* 0x00007300ff4d77ac */ /* 0x000e660008000800 */
[----:B------:R-:W4:Y:S01]  /*220420*/  LDL.LU R65, [R1+0x1538] ;  /* 0x0015380001417983 */ /* 0x000f220000300800 */
[----:B------:R-:W1:Y:S03]  /*220430*/  LDCU UR12, c[0x0][0x398] ;  /* 0x00007300ff0c77ac */ /* 0x000e660008000800 */
[----:B------:R-:W4:Y:S01]  /*220440*/  LDL.LU R66, [R1+0x9f0] ;  /* 0x0009f00001427983 */ /* 0x000f220000300800 */
[----:B------:R-:W-:Y:S01]  /*220450*/  LOP3.LUT R2, R2, 0xbfffffff, RZ, 0xc0, !PT ;  /* 0xbfffffff02027812 */ /* 0x000fe200078ec0ff */
[----:B------:R-:W1:Y:S02]  /*220460*/  LDCU UR13, c[0x0][0x398] ;  /* 0x00007300ff0d77ac */ /* 0x000e640008000800 */
[----:B------:R-:W4:Y:S01]  /*220470*/  LDL.LU R67, [R1+0x9f8] ;  /* 0x0009f80001437983 */ /* 0x000f220000300800 */
[----:B------:R-:W2:Y:S03]  /*220480*/  LDCU.64 UR10, c[0x0][0x398] ;  /* 0x00007300ff0a77ac */ /* 0x000ea60008000a00 */
[----:B------:R-:W4:Y:S01]  /*220490*/  LDL.LU R60, [R1+0x930] ;  /* 0x00093000013c7983 */ /* 0x000f220000300800 */
[----:B------:R-:W3:Y:S03]  /*2204a0*/  LDCU UR8, c[0x0][0x398] ;  /* 0x00007300ff0877ac */ /* 0x000ee60008000800 */
[----:B------:R-:W4:Y:S01]  /*2204b0*/  LDL.LU R61, [R1+0x938] ;  /* 0x00093800013d7983 */ /* 0x000f220000300800 */
[----:B------:R-:W4:Y:S01]  /*2204c0*/  LDCU UR9, c[0x0][0x398] ;  /* 0x00007300ff0977ac */ /* 0x000f220008000800 */
[----:B------:R-:W4:Y:S01]  /*2204d0*/  LDCU UR35, c[0x0][0x398] ;  /* 0x00007300ff2377ac */ /* 0x000f220008000800 */
[----:B-1----:R-:W-:Y:S01]  /*2204e0*/  LOP3.LUT R59, R59, 0x1f, RZ, 0xc0, !PT ;  /* 0x0000001f3b3b7812 */ /* 0x002fe200078ec0ff */
[----:B------:R-:W1:Y:S03]  /*2204f0*/  LDCU UR5, c[0x0][0x398] ;  /* 0x00007300ff0577ac */ /* 0x000e660008000800 */
[----:B--2---:R-:W-:-:S02]  /*220500*/  LEA R0, R59, UR4, 0x4 ;  /* 0x000000043b007c11 */ /* 0x004fc4000f8e20ff */
[----:B---3--:R-:W-:Y:S01]  /*220510*/  ISETP.LT.AND P0, PT, R81, UR6, !P0 ;  /* 0x0000000651007c0c */ /* 0x008fe2000c701270 */
[----:B------:R-:W2:Y:S02]  /*220520*/  LDCU UR4, c[0x0][0x398] ;  /* 0x00007300ff0477ac */ /* 0x000ea40008000800 */
[----:B----4-:R-:W-:Y:S01]  /*220530*/  STSM.16.M88.4 [R0], R36 ;  /* 0x0000002400007844 */ /* 0x010fe20000000200 */
[----:B------:R-:W-:-:S03]  /*220540*/  NOP ;  /* 0x0000000000007918 */ /* 0x000fc60000000000 */
[----:B------:R-:W3:Y:S01]  /*220550*/  LDS.128 R68, [R0] ;  /* 0x0000000000447984 */ /* 0x000ee20000000c00 */
[----:B------:R-:W-:Y:S01]  /*220560*/  NOP ;  /* 0x0000000000007918 */ /* 0x000fe20000000000 */
[----:B------:R-:W4:Y:S01]  /*220570*/  LDCU UR34, c[0x0][0x398] ;  /* 0x00007300ff2277ac */ /* 0x000f220008000800 */
        /* <DEDUP_REMOVED lines=8> */
[----:B---3--:R-:W-:Y:S01]  /*220600*/  STL.64 [R1+0x210], R68 ;  /* 0x0002104401007387 */ /* 0x008fe20000100a00 */
[----:B------:R-:W3:Y:S03]  /*220610*/  LDCU UR72, c[0x0][0x398] ;  /* 0x00007300ff4877ac */ /* 0x000ee60008000800 */
[----:B------:R-:W-:Y:S01]  /*220620*/  STL.64 [R1+0x218], R70 ;  /* 0x0002184601007387 */ /* 0x000fe20000100a00 */
[----:B------:R-:W1:Y:S03]  /*220630*/  LDCU UR69, c[0x0][0x398] ;  /* 0x00007300ff4577ac */ /* 0x000e660008000800 */
[----:B------:R-:W2:Y:S01]  /*220640*/  LDL.LU R62, [R1+0x17e0] ;  /* 0x0017e000013e7983 */ /* 0x000ea20000300800 */
[----:B------:R-:W1:Y:S03]  /*220650*/  LDCU UR17, c[0x0][0x398] ;  /* 0x00007300ff1177ac */ /* 0x000e660008000800 */
[----:B------:R-:W2:Y:S01]  /*220660*/  LDL.LU R63, [R1+0x17e8] ;  /* 0x0017e800013f7983 */ /* 0x000ea20000300800 */
        /* <DEDUP_REMOVED lines=45> */
[----:B------:R1:W-:Y:S01]  /*220940*/  STSM.16.M88.4 [R0], R64 ;  /* 0x0000004000007844 */ /* 0x0003e20000000200 */
[----:B------:R-:W-:-:S03]  /*220950*/  NOP ;  /* 0x0000000000007918 */ /* 0x000fc60000000000 */
[----:B------:R-:W3:Y:S01]  /*220960*/  LDS.128 R68, [R0] ;  /* 0x0000000000447984 */ /* 0x000ee20000000c00 */
[----:B------:R-:W-:-:S03]  /*220970*/  NOP ;  /* 0x0000000000007918 */ /* 0x000fc60000000000 */
[----:B-1----:R-:W4:Y:S04]  /*220980*/  LDL.LU R64, [R1+0x1be0] ;  /* 0x001be00001407983 */ /* 0x002f280000300800 */
[----:B------:R-:W4:Y:S04]  /*220990*/  LDL.LU R65, [R1+0x1be8] ;  /* 0x001be80001417983 */ /* 0x000f280000300800 */
[----:B---3--:R-:W-:Y:S04]  /*2209a0*/  STL.64 [R1+0x20], R68 ;  /* 0x0000204401007387 */ /* 0x008fe80000100a00 */
[----:B------:R-:W-:Y:S04]  /*2209b0*/  STL.64 [R1+0x28], R70 ;  /* 0x0000284601007387 */ /* 0x000fe80000100a00 */
[----:B------:R-:W4:Y:S04]  /*2209c0*/  LDL.LU R66, [R1+0x2ef0] ;  /* 0x002ef00001427983 */ /* 0x000f280000300800 */
[----:B------:R-:W4:Y:S04]  /*2209d0*/  LDL.LU R67, [R1+0x2ef8] ;  /* 0x002ef80001437983 */ /* 0x000f280000300800 */
[----:B--2---:R1:W-:Y:S01]  /*2209e0*/  STSM.16.M88.4 [R0], R60 ;  /* 0x0000003c00007844 */ /* 0x0043e20000000200 */
[----:B------:R-:W-:-:S03]  /*2209f0*/  NOP ;  /* 0x0000000000007918 */ /* 0x000fc60000000000 */
[----:B------:R-:W2:Y:S01]  /*220a00*/  LDS.128 R68, [R0] ;  /* 0x0000000000447984 */ /* 0x000ea20000000c00 */
[----:B------:R-:W-:-:S03]  /*220a10*/  NOP ;  /* 0x0000000000007918 */ /* 0x000fc60000000000 */
[----:B-1----:R-:W3:Y:S04]  /*220a20*/  LDL.LU R60, [R1+0xbe4] ;  /* 0x000be400013c7983 */ /* 0x002ee80000300800 */
[----:B------:R-:W3:Y:S04]  /*220a30*/  LDL.LU R61, [R1+0xbec] ;  /* 0x000bec00013d7983 */ /* 0x000ee80000300800 */
[----:B--2---:R-:W-:Y:S04]  /*220a40*/  STL.64 [R1], R68 ;  /* 0x0000004401007387 */ /* 0x004fe80000100a00 */
[----:B------:R-:W-:Y:S04]  /*220a50*/  STL.64 [R1+0x8], R70 ;  /* 0x0000084601007387 */ /* 0x000fe80000100a00 */
[----:B------:R-:W3:Y:S04]  /*220a60*/  LDL.LU R62, [R1+0x17b4] ;  /* 0x0017b400013e7983 */ /* 0x000ee80000300800 */
[----:B------:R-:W3:Y:S04]  /*220a70*/  LDL.LU R63, [R1+0x17bc] ;  /* 0x0017bc00013f7983 */ /* 0x000ee80000300800 */
[----:B----4-:R1:W-:Y:S01]  /*220a80*/  STSM.16.M88.4 [R0], R64 ;  /* 0x0000004000007844 */ /* 0x0103e20000000200 */
[----:B------:R-:W-:-:S03]  /*220a90*/  NOP ;  /* 0x0000000000007918 */ /* 0x000fc60000000000 */
[----:B------:R-:W-:Y:S01]  /*220aa0*/  LDS.128 R248, [R0] ;  /* 0x0000000000f87984 */ /* 0x000fe20000000c00 */
[----:B------:R-:W-:-:S03]  /*220ab0*/  NOP ;  /* 0x0000000000007918 */ /* 0x000fc60000000000 */
[----:B-1----:R-:W2:Y:S04]  /*220ac0*/  LDL.LU R64, [R1+0x1534] ;  /* 0x0015340001407983 */ /* 0x002ea80000300800 */
[----:B------:R-:W2:Y:S04]  /*220ad0*/  LDL.LU R65, [R1+0x153c] ;  /* 0x00153c0001417983 */ /* 0x000ea80000300800 */
[----:B------:R-:W2:Y:S04]  /*220ae0*/  LDL.LU R66, [R1+0x9f4] ;  /* 0x0009f40001427983 */ /* 0x000ea80000300800 */
[----:B------:R-:W2:Y:S04]  /*220af0*/  LDL.LU R67, [R1+0x9fc] ;  /* 0x0009fc0001437983 */ /* 0x000ea80000300800 */
[----:B---3--:R1:W-:Y:S01]  /*220b00*/  STSM.16.M88.4 [R0], R60 ;  /* 0x0000003c00007844 */ /* 0x0083e20000000200 */
[----:B------:R-:W-:-:S03]  /*220b10*/  NOP ;  /* 0x0000000000007918 */ /* 0x000fc60000000000 */
[----:B------:R-:W-:Y:S01]  /*220b20*/  LDS.128 R244, [R0] ;  /* 0x0000000000f47984 */ /* 0x000fe20000000c00 */
[----:B------:R-:W-:-:S03]  /*220b30*/  NOP ;  /* 0x0000000000007918 */ /* 0x000fc60000000000 */
[----:B-1----:R-:W3:Y:S04]  /*220b40*/  LDL.LU R60, [R1+0x934] ;  /* 0x00093400013c7983 */ /* 0x002ee80000300800 */
[----:B------:R-:W3:Y:S04]  /*220b50*/  LDL.LU R61, [R1+0x93c] ;  /* 0x00093c00013d7983 */ /* 0x000ee80000300800 */
[----:B------:R-:W3:Y:S04]  /*220b60*/  LDL.LU R62, [R1+0x17e4] ;  /* 0x0017e400013e7983 */ /* 0x000ee80000300800 */
[----:B------:R-:W3:Y:S04]  /*220b70*/  LDL.LU R63, [R1+0x17ec] ;  /* 0x0017ec00013f7983 */ /* 0x000ee80000300800 */
[----:B--2---:R1:W-:Y:S01]  /*220b80*/  STSM.16.M88.4 [R0], R64 ;  /* 0x0000004000007844 */ /* 0x0043e20000000200 */
        /* <DEDUP_REMOVED lines=39> */
[----:B--2---:R-:W-:Y:S04]  /*220e00*/  STL.64 [R1+0x290], R68 ;  /* 0x0002904401007387 */ /* 0x004fe80000100a00 */
[----:B------:R-:W-:Y:S04]  /*220e10*/  STL.64 [R1+0x298], R70 ;  /* 0x0002984601007387 */ /* 0x000fe80000100a00 */
[----:B------:R-:W3:Y:S04]  /*220e20*/  LDL.LU R66, [R1+0x2ee0] ;  /* 0x002ee00001427983 */ /* 0x000ee80000300800 */
[----:B------:R-:W3:Y:S04]  /*220e30*/  LDL.LU R67, [R1+0x2ee8] ;  /* 0x002ee80001437983 */ /* 0x000ee80000300800 */
[----:B----4-:R1:W-:Y:S01]  /*220e40*/  STSM.16.M88.4 [R0], R60 ;  /* 0x0000003c00007844 */ /* 0x0103e20000000200 */
[----:B------:R-:W-:-:S03]  /*220e50*/  NOP ;  /* 0x0000000000007918 */ /* 0x000fc60000000000 */
[----:B------:R-:W2:Y:S01]  /*220e60*/  LDS.128 R68, [R0] ;  /* 0x0000000000447984 */ /* 0x000ea20000000c00 */
[----:B------:R-:W-:-:S03]  /*220e70*/  NOP ;  /* 0x0000000000007918 */ /* 0x000fc60000000000 */
[----:B-1----:R-:W4:Y:S04]  /*220e80*/  LDL.LU R60, [R1+0xbd4] ;  /* 0x000bd400013c7983 */ /* 0x002f280000300800 */
[----:B------:R-:W4:Y:S04]  /*220e90*/  LDL.LU R61, [R1+0xbdc] ;  /* 0x000bdc00013d7983 */ /* 0x000f280000300800 */
[----:B--2---:R-:W-:Y:S04]  /*220ea0*/  STL.64 [R1+0x280], R68 ;  /* 0x0002804401007387 */ /* 0x004fe80000100a00 */
[----:B------:R-:W-:Y:S04]  /*220eb0*/  STL.64 [R1+0x288], R70 ;  /* 0x0002884601007387 */ /* 0x000fe80000100a00 */
[----:B------:R-:W4:Y:S04]  /*220ec0*/  LDL.LU R62, [R1+0x17a4] ;  /* 0x0017a400013e7983 */ /* 0x000f280000300800 */
[----:B------:R-:W4:Y:S04]  /*220ed0*/  LDL.LU R63, [R1+0x17ac] ;  /* 0x0017ac00013f7983 */ /* 0x000f280000300800 */
[----:B---3--:R1:W-:Y:S01]  /*220ee0*/  STSM.16.M88.4 [R0], R64 ;  /* 0x0000004000007844 */ /* 0x0083e20000000200 */
        /* <DEDUP_REMOVED lines=1254> */
[----:B--2---:R-:W-:Y:S04]  /*225d50*/  STL.64 [R1+0xad0], R68 ;  /* 0x000ad04401007387 */ /* 0x004fe80000100a00 */
[----:B------:R-:W-:Y:S04]  /*225d60*/  STL.64 [R1+0xad8], R70 ;  /* 0x000ad84601007387 */ /* 0x000fe80000100a00 */
[----:B------:R-:W4:Y:S04]  /*225d70*/  LDL.LU R61, [R1+0x14d8] ;  /* 0x0014d800013d7983 */ /* 0x000f280000300800 */
[----:B------:R-:W4:Y:S04]  /*225d80*/  LDL.LU R62, [R1+0x18f0] ;  /* 0x0018f000013e7983 */ /* 0x000f280000300800 */
[----:B------:R-:W4:Y:S04]  /*225d90*/  LDL.LU R63, [R1+0x18f8] ;  /* 0x0018f800013f7983 */ /* 0x000f280000300800 */
[----:B---3--:R-:W-:Y:S01]  /*225da0*/  STSM.16.M88.4 [R0], R64 ;  /* 0x0000004000007844 */ /* 0x008fe20000000200 */
[----:B------:R-:W-:-:S03]  /*225db0*/  NOP ;  /* 0x0000000000007918 */ /* 0x000fc60000000000 */
[----:B------:R-:W1:Y:S01]  /*225dc0*/  LDS.128 R64, [R0] ;  /* 0x0000000000407984 */ /* 0x000e620000000c00 */
[----:B------:R-:W-:-:S03]  /*225dd0*/  NOP ;  /* 0x0000000000007918 */ /* 0x000fc60000000000 */
[----:B-1----:R-:W-:Y:S04]  /*225de0*/  STL.64 [R1+0xac0], R64 ;  /* 0x000ac04001007387 */ /* 0x002fe80000100a00 */
[----:B------:R-:W-:Y:S04]  /*225df0*/  STL.64 [R1+0xac8], R66 ;  /* 0x000ac84201007387 */ /* 0x000fe80000100a00 */
[----:B----4-:R1:W-:Y:S01]  /*225e00*/  STSM.16.M88.4 [R0], R60 ;  /* 0x0000003c00007844 */ /* 0x0103e20000000200 */
[----:B------:R-:W-:-:S03]  /*225e10*/  NOP ;  /* 0x0000000000007918 */ /* 0x000fc60000000000 */
[----:B------:R-:W2:Y:S04]  /*225e20*/  LDS.128 R64, [R0] ;  /* 0x0000000000407984 */ /* 0x000ea80000000c00 */
[----:B-1----:R-:W3:Y:S04]  /*225e30*/  LDL.LU R60, [R1+0x1350] ;  /* 0x00135000013c7983 */ /* 0x002ee80000300800 */
[----:B------:R-:W3:Y:S04]  /*225e40*/  LDL.LU R61, [R1+0x1358] ;  /* 0x00135800013d7983 */ /* 0x000ee80000300800 */
[----:B------:R-:W3:Y:S04]  /*225e50*/  LDL.LU R62, [R1+0x2de0] ;  /* 0x002de000013e7983 */ /* 0x000ee80000300800 */
[----:B------:R-:W3:Y:S01]  /*225e60*/  LDL.LU R63, [R1+0x2de8] ;  /* 0x002de800013f7983 */ /* 0x000ee20000300800 */
[----:B------:R-:W-:-:S03]  /*225e70*/  NOP ;  /* 0x0000000000007918 */ /* 0x000fc60000000000 */
[----:B--2---:R-:W-:Y:S04]  /*225e80*/  STL.64 [R1+0xab0], R64 ;  /* 0x000ab04001007387 */ /* 0x004fe80000100a00 */
[----:B------:R-:W-:Y:S04]  /*225e90*/  STL.64 [R1+0xab8], R66 ;  /* 0x000ab84201007387 */ /* 0x000fe80000100a00 */
[----:B---3--:R1:W-:Y:S01]  /*225ea0*/  STSM.16.M88.4 [R0], R60 ;  /* 0x0000003c00007844 */ /* 0x0083e20000000200 */
        /* <DEDUP_REMOVED lines=348> */
[----:B------:R-:W-:Y:S01]  /*227470*/  STL.64 [R1+0xc28], R66 ;  /* 0x000c284201007387 */ /* 0x000fe20000100a00 */
[----:B------:R-:W-:Y:S02]  /*227480*/  IADD3 R59, PT, PT, R85, 0xe0, RZ ;  /* 0x000000e0553b7810 */ /* 0x000fe40007ffe0ff */
[----:B------:R-:W-:Y:S02]  /*227490*/  @P0 LOP3.LUT R2, R2, 0x40000000, RZ, 0xfc, !PT ;  /* 0x4000000002020812 */ /* 0x000fe400078efcff */
[----:B------:R-:W-:Y:S02]  /*2274a0*/  ISETP.GE.AND P0, PT, R59, UR29, PT ;  /* 0x0000001d3b007c0c */ /* 0x000fe4000bf06270 */
[----:B------:R-:W-:Y:S01]  /*2274b0*/  LOP3.LUT R2, R2, 0xdfffffff, RZ, 0xc0, !PT ;  /* 0xdfffffff02027812 */ /* 0x000fe200078ec0ff */
[----:B------:R-:W-:Y:S01]  /*2274c0*/  VIADD R59, R85, 0xdf ;  /* 0x000000df553b7836 */ /* 0x000fe20000000000 */
[----:B------:R-:W-:Y:S01]  /*2274d0*/  ISETP.LT.AND P1, PT, R84, UR77, !P0 ;  /* 0x0000004d54007c0c */ /* 0x000fe2000c721270 */
[----:B------:R-:W1:Y:S01]  /*2274e0*/  LDCU UR77, c[0x0][0x398] ;  /* 0x00007300ff4d77ac */ /* 0x000e620008000800 */
[----:B------:R-:W-:-:S02]  /*2274f0*/  ISETP.LT.AND P6, PT, R83, UR12, !P0 ;  /* 0x0000000c53007c0c */ /* 0x000fc4000c7c1270 */
[----:B------:R-:W-:Y:S01]  /*227500*/  LOP3.LUT R33, R33, 0x7fffffff, RZ, 0xc0, !PT ;  /* 0x7fffffff21217812 */ /* 0x000fe200078ec0ff */
[----:B------:R-:W2:Y:S08]  /*227510*/  LDCU UR29, c[0x0][0x398] ;  /* 0x00007300ff1d77ac */ /* 0x000eb00008000800 */
[----:B------:R-:W-:Y:S02]  /*227520*/  @P1 LOP3.LUT R2, R2, 0x20000000, RZ, 0xfc, !PT ;  /* 0x2000000002021812 */ /* 0x000fe400078efcff */
[----:B------:R-:W-:Y:S01]  /*227530*/  ISETP.LT.AND P1, PT, R82, UR13, !P0 ;  /* 0x0000000d52007c0c */ /* 0x000fe2000c721270 */
[----:B------:R-:W4:Y:S01]  /*227540*/  LDCU.64 UR12, c[0x0][0x398] ;  /* 0x00007300ff0c77ac */ /* 0x000f220008000a00 */
        /* <DEDUP_REMOVED lines=12> */
[----:B------:R-:W-:Y:S01]  /*227610*/  ISETP.LT.AND P6, PT, R83, UR9, !P0 ;  /* 0x0000000953007c0c */ /* 0x000fe2000c7c1270 */
[----:B------:R-:W1:Y:S10]  /*227620*/  LDCU.64 UR8, c[0x0][0x398] ;  /* 0x00007300ff0877ac */ /* 0x000e740008000a00 */
[----:B------:R-:W-:-:S02]  /*227630*/  @P1 LOP3.LUT R2, R2, 0x2000000, RZ, 0xfc, !PT ;  /* 0x0200000002021812 */ /* 0x000fc400078efcff */
[----:B------:R-:W-:Y:S01]  /*227640*/  ISETP.LT.AND P1, PT, R82, UR35, !P0 ;  /* 0x0000002352007c0c */ /* 0x000fe2000c721270 */
[----:B------:R-:W1:Y:S01]  /*227650*/  LDCU UR35, c[0x0][0x398] ;  /* 0x00007300ff2377ac */ /* 0x000e620008000800 */
        /* <DEDUP_REMOVED lines=9> */
[----:B------:R-:W-:Y:S02]  /*2276f0*/  ISETP.LT.AND P1, PT, R84, UR4, !P0 ;  /* 0x0000000454007c0c */ /* 0x000fe4000c721270 */
[----:B------:R-:W-:Y:S01]  /*227700*/  ISETP.LT.AND P6, PT, R83, UR5, !P0 ;  /* 0x0000000553007c0c */ /* 0x000fe2000c7c1270 */
[----:B------:R-:W1:Y:S01]  /*227710*/  LDCU.64 UR4, c[0x0][0x398] ;  /* 0x00007300ff0477ac */ /* 0x000e620008000a00 */
[----:B------:R-:W-:-:S09]  /*227720*/  LOP3.LUT R2, R2, 0xffdfffff, RZ, 0xc0, !PT ;  /* 0xffdfffff02027812 */ /* 0x000fd200078ec0ff */
[----:B------:R-:W-:Y:S02]  /*227730*/  @P1 LOP3.LUT R2, R2, 0x200000, RZ, 0xfc, !PT ;  /* 0x0020000002021812 */ /* 0x000fe400078efcff */
[----:B------:R-:W-:Y:S01]  /*227740*/  ISETP.LT.AND P1, PT, R82, UR34, !P0 ;  /* 0x0000002252007c0c */ /* 0x000fe2000c721270 */
[----:B------:R-:W2:Y:S01]  /*227750*/  LDCU UR34, c[0x0][0x398] ;  /* 0x00007300ff2277ac */ /* 0x000ea20008000800 */
[----:B------:R-:W-:-:S04]  /*227760*/  LOP3.LUT R2, R2, 0xffefffff, RZ, 0xc0, !PT ;  /* 0xffefffff02027812 */ /* 0x000fc800078ec0ff */
[----:B------:R-:W-:Y:S02]  /*227770*/  @P6 LOP3.LUT R2, R2, 0x100000, RZ, 0xfc, !PT ;  /* 0x0010000002026812 */ /* 0x000fe400078efcff */
[----:B-1----:R-:W-:Y:S02]  /*227780*/  ISETP.LT.AND P0, PT, R81, UR8, !P0 ;  /* 0x0000000851007c0c */ /* 0x002fe4000c701270 */
[----:B------:R-:W-:-:S04]  /*227790*/  LOP3.LUT R2, R2, 0xfff7ffff, RZ, 0xc0, !PT ;  /* 0xfff7ffff02027812 */ /* 0x000fc800078ec0ff */
[----:B------:R-:W-:Y:S02]  /*2277a0*/  @P1 LOP3.LUT R2, R2, 0x80000, RZ, 0xfc, !PT ;  /* 0x0008000002021812 */ /* 0x000fe400078efcff */
[----:B------:R-:W-:Y:S02]  /*2277b0*/  IADD3 R59, PT, PT, R85, 0xdd, RZ ;  /* 0x000000dd553b7810 */ /* 0x000fe40007ffe0ff */
[----:B------:R-:W-:Y:S01]  /*2277c0*/  LOP3.LUT R2, R2, 0xfffbffff, RZ, 0xc0, !PT ;  /* 0xfffbffff02027812 */ /* 0x000fe200078ec0ff */
[----:B---3--:R1:W-:Y:S03]  /*2277d0*/  STSM.16.M88.4 [R0], R60 ;  /* 0x0000003c00007844 */ /* 0x0083e60000000200 */
[----:B------:R-:W-:Y:S01]  /*2277e0*/  @P0 LOP3.LUT R2, R2, 0x40000, RZ, 0xfc, !PT ;  /* 0x0004000002020812 */ /* 0x000fe200078efcff */
[----:B------:R-:W-:Y:S01]  /*2277f0*/  NOP ;  /* 0x0000000000007918 */ /* 0x000fe20000000000 */
[----:B-1----:R-:W3:Y:S04]  /*227800*/  LDL.LU R60, [R1+0x12f4] ;  /* 0x0012f400013c7983 */ /* 0x002ee80000300800 */
[----:B------:R-:W3:Y:S04]  /*227810*/  LDL.LU R61, [R1+0x12fc] ;  /* 0x0012fc00013d7983 */ /* 0x000ee80000300800 */
[----:B------:R-:W3:Y:S04]  /*227820*/  LDL.LU R62, [R1+0x2f04] ;  /* 0x002f0400013e7983 */ /* 0x000ee80000300800 */
[----:B------:R-:W3:Y:S01]  /*227830*/  LDL.LU R63, [R1+0x2f0c] ;  /* 0x002f0c00013f7983 */ /* 0x000ee20000300800 */
[----:B------:R-:W-:-:S02]  /*227840*/  ISETP.GE.AND P0, PT, R59, UR7, PT ;  /* 0x000000073b007c0c */ /* 0x000fc4000bf06270 */
[----:B------:R-:W-:Y:S01]  /*227850*/  LOP3.LUT R2, R2, 0xfffdffff, RZ, 0xc0, !PT ;  /* 0xfffdffff02027812 */ /* 0x000fe200078ec0ff */
[----:B------:R-:W-:Y:S01]  /*227860*/  VIADD R59, R85, 0xdc ;  /* 0x000000dc553b7836 */ /* 0x000fe20000000000 */
[----:B------:R-:W-:Y:S01]  /*227870*/  ISETP.LT.AND P1, PT, R84, UR74, !P0 ;  /* 0x0000004a54007c0c */ /* 0x000fe2000c721270 */
[----:B------:R-:W1:Y:S01]  /*227880*/  LDCU.64 UR6, c[0x0][0x398] ;  /* 0x00007300ff0677ac */ /* 0x000e620008000a00 */
[----:B------:R-:W-:Y:S01]  /*227890*/  ISETP.LT.AND P6, PT, R83, UR75, !P0 ;  /* 0x0000004b53007c0c */ /* 0x000fe2000c7c1270 */
[----:B------:R-:W1:Y:S01]  /*2278a0*/  LDS.128 R64, [R0] ;  /* 0x0000000000407984 */ /* 0x000e620000000c00 */
[----:B------:R-:W-:Y:S01]  /*2278b0*/  NOP ;  /* 0x0000000000007918 */ /* 0x000fe20000000000 */
[----:B------:R-:W-:Y:S01]  /*2278c0*/  LOP3.LUT R34, R34, 0x7fffffff, RZ, 0xc0, !PT ;  /* 0x7fffffff22227812 */ /* 0x000fe200078ec0ff */
[----:B------:R-:W1:Y:S07]  /*2278d0*/  LDCU UR74, c[0x0][0x398] ;  /* 0x00007300ff4a77ac */ /* 0x000e6e0008000800 */
[----:B------:R-:W-:-:S02]  /*2278e0*/  @P1 LOP3.LUT R2, R2, 0x20000, RZ, 0xfc, !PT ;  /* 0x0002000002021812 */ /* 0x000fc400078efcff */
[----:B------:R-:W-:Y:S01]  /*2278f0*/  ISETP.LT.AND P1, PT, R82, UR76, !P0 ;  /* 0x0000004c52007c0c */ /* 0x000fe2000c721270 */
[----:B------:R-:W1:Y:S01]  /*227900*/  LDCU UR76, c[0x0][0x398] ;  /* 0x00007300ff4c77ac */ /* 0x000e620008000800 */
[----:B------:R-:W-:Y:S02]  /*227910*/  LOP3.LUT R2, R2, 0xfffeffff, RZ, 0xc0, !PT ;  /* 0xfffeffff02027812 */ /* 0x000fe400078ec0ff */
[----:B------:R-:W-:Y:S01]  /*227920*/  LOP3.LUT R36, R36, 0x7fffffff, RZ, 0xc0, !PT ;  /* 0x7fffffff24247812 */ /* 0x000fe200078ec0ff */
[----:B------:R-:W1:Y:S01]  /*227930*/  LDCU UR75, c[0x0][0x398] ;  /* 0x00007300ff4b77ac */ /* 0x000e620008000800 */
        /* <DEDUP_REMOVED lines=11> */
[----:B------:R-:W-:Y:S01]  /*2279f0*/  ISETP.LT.AND P6, PT, R83, UR14, !P0 ;  /* 0x0000000e53007c0c */ /* 0x000fe2000c7c1270 */
[----:B-1----:R-:W-:Y:S01]  /*227a00*/  STL.64 [R1+0xa00], R64 ;  /* 0x000a004001007387 */ /* 0x002fe20000100a00 */
[----:B------:R-:W1:Y:S01]  /*227a10*/  LDCU UR14, c[0x0][0x398] ;  /* 0x00007300ff0e77ac */ /* 0x000e620008000800 */
[----:B------:R-:W1:Y:S08]  /*227a20*/  LDCU UR15, c[0x0][0x398] ;  /* 0x00007300ff0f77ac */ /* 0x000e700008000800 */
[----:B------:R-:W-:-:S02]  /*227a30*/  @P1 LOP3.LUT R2, R2, 0x2000, RZ, 0xfc, !PT ;  /* 0x0000200002021812 */ /* 0x000fc400078efcff */
[----:B------:R-:W-:Y:S01]  /*227a40*/  ISETP.LT.AND P1, PT, R82, UR73, !P0 ;  /* 0x0000004952007c0c */ /* 0x000fe2000c721270 */
[----:B------:R-:W-:Y:S01]  /*227a50*/  STL.64 [R1+0xa08], R66 ;  /* 0x000a084201007387 */ /* 0x000fe20000100a00 */
[----:B------:R-:W-:Y:S01]  /*227a60*/  LOP3.LUT R2, R2, 0xffffefff, RZ, 0xc0, !PT ;  /* 0xffffefff02027812 */ /* 0x000fe200078ec0ff */
[----:B------:R-:W1:Y:S03]  /*227a70*/  LDCU UR73, c[0x0][0x398] ;  /* 0x00007300ff4977ac */ /* 0x000e660008000800 */
        /* <DEDUP_REMOVED lines=12> */
[----:B------:R-:W1:Y:S08]  /*227b40*/  LDCU UR18, c[0x0][0x398] ;  /* 0x00007300ff1277ac */ /* 0x000e700008000800 */
[----:B------:R-:W-:-:S02]  /*227b50*/  @P1 LOP3.LUT R2, R2, 0x200, RZ, 0xfc, !PT ;  /* 0x0000020002021812 */ /* 0x000fc400078efcff */
[----:B------:R-:W-:Y:S01]  /*227b60*/  ISETP.LT.AND P1, PT, R82, UR72, !P0 ;  /* 0x0000004852007c0c */ /* 0x000fe2000c721270 */
[----:B------:R-:W1:Y:S01]  /*227b70*/  LDCU UR72, c[0x0][0x398] ;  /* 0x00007300ff4877ac */ /* 0x000e620008000800 */
        /* <DEDUP_REMOVED lines=14> */
[----:B---3--:R3:W-:Y:S10]  /*227c60*/  STSM.16.M88.4 [R0], R60 ;  /* 0x0000003c00007844 */ /* 0x0087f40000000200 */
[----:B------:R-:W-:Y:S01]  /*227c70*/  @P1 LOP3.LUT R2, R2, 0x20, RZ, 0xfc, !PT ;  /* 0x0000002002021812 */ /* 0x000fe200078efcff */
[----:B------:R-:W2:Y:S01]  /*227c80*/  LDCU UR17, c[0x0][0x398] ;  /* 0x00007300ff1177ac */ /* 0x000ea20008000800 */
[----:B------:R-:W-:-:S02]  /*227c90*/  ISETP.LT.AND P1, PT, R82, UR70, !P0 ;  /* 0x0000004652007c0c */ /* 0x000fc4000c721270 */
[----:B------:R-:W-:Y:S01]  /*227ca0*/  LOP3.LUT R2, R2, 0xffffffef, RZ, 0xc0, !PT ;  /* 0xffffffef02027812 */ /* 0x000fe200078ec0ff */
[----:B------:R-:W2:Y:S03]  /*227cb0*/  LDCU UR70, c[0x0][0x398] ;  /* 0x00007300ff4677ac */ /* 0x000ea60008000800 */
[----:B------:R-:W-:Y:S01]  /*227cc0*/  @P6 LOP3.LUT R2, R2, 0x10, RZ, 0xfc, !PT ;  /* 0x0000001002026812 */ /* 0x000fe200078efcff */
[----:B------:R-:W2:Y:S01]  /*227cd0*/  LDCU UR69, c[0x0][0x398] ;  /* 0x00007300ff4577ac */ /* 0x000ea20008000800 */
[----:B-1----:R-:W-:Y:S02]  /*227ce0*/  ISETP.LT.AND P0, PT, R81, UR12, !P0 ;  /* 0x0000000c51007c0c */ /* 0x002fe4000c701270 */
[----:B------:R-:W-:Y:S01]  /*227cf0*/  LOP3.LUT R2, R2, 0xfffffff7, RZ, 0xc0, !PT ;  /* 0xfffffff702027812 */ /* 0x000fe200078ec0ff */
[----:B---3--:R-:W3:Y:S03]  /*227d00*/  LDL.LU R60, [R1+0x1890] ;  /* 0x00189000013c7983 */ /* 0x008ee60000300800 */
[----:B------:R-:W-:Y:S01]  /*227d10*/  @P1 LOP3.LUT R2, R2, 0x8, RZ, 0xfc, !PT ;  /* 0x0000000802021812 */ /* 0x000fe200078efcff */
[----:B------:R-:W3:Y:S04]  /*227d20*/  LDL.LU R61, [R1+0x1898] ;  /* 0x00189800013d7983 */ /* 0x000ee80000300800 */
[----:B------:R-:W3:Y:S01]  /*227d30*/  LDL.LU R62, [R1+0x17c0] ;  /* 0x0017c000013e7983 */ /* 0x000ee20000300800 */
[----:B------:R-:W-:-:S03]  /*227d40*/  LOP3.LUT R2, R2, 0xfffffffb, RZ, 0xc0, !PT ;  /* 0xfffffffb02027812 */ /* 0x000fc600078ec0ff */
[----:B------:R-:W3:Y:S01]  /*227d50*/  LDL.LU R63, [R1+0x17c8] ;  /* 0x0017c800013f7983 */ /* 0x000ee20000300800 */
[----:B------:R-:W-:Y:S01]  /*227d60*/  @P0 LOP3.LUT R2, R2, 0x4, RZ, 0xfc, !PT ;  /* 0x0000000402020812 */ /* 0x000fe200078efcff */
[----:B------:R-:W-:Y:S01]  /*227d70*/  NOP ;  /* 0x0000000000007918 */ /* 0x000fe20000000000 */
[----:B------:R-:W-:Y:S02]  /*227d80*/  ISETP.GE.AND P0, PT, R59, UR5, PT ;  /* 0x000000053b007c0c */ /* 0x000fe4000bf06270 */
[----:B------:R-:W-:Y:S01]  /*227d90*/  LOP3.LUT R2, R2, 0xfffffffd, RZ, 0xc0, !PT ;  /* 0xfffffffd02027812 */ /* 0x000fe200078ec0ff */
[----:B------:R-:W-:Y:S01]  /*227da0*/  VIADD R59, R85, 0xd8 ;  /* 0x000000d8553b7836 */ /* 0x000fe20000000000 */
[----:B------:R-:W-:Y:S01]  /*227db0*/  ISETP.LT.AND P1, PT, R84, UR43, !P0 ;  /* 0x0000002b54007c0c */ /* 0x000fe2000c721270 */
[----:B------:R-:W1:Y:S01]  /*227dc0*/  LDCU.64 UR4, c[0x0][0x398] ;  /* 0x00007300ff0477ac */ /* 0x000e620008000a00 */
[----:B------:R-:W-:Y:S02]  /*227dd0*/  ISETP.LT.AND P6, PT, R83, UR68, !P0 ;  /* 0x0000004453007c0c */ /* 0x000fe4000c7c1270 */
[----:B------:R-:W-:Y:S01]  /*227de0*/  IADD3 R64, PT, PT, R85, 0xd3, RZ ;  /* 0x000000d355407810 */ /* 0x000fe20007ffe0ff */
[----:B------:R-:W1:Y:S01]  /*227df0*/  LDCU UR43, c[0x0][0x398] ;  /* 0x00007300ff2b77ac */ /* 0x000e620008000800 */
[----:B------:R-:W-:Y:S01]  /*227e00*/  LOP3.LUT R35, R35, 0x7fffffff, RZ, 0xc0, !PT ;  /* 0x7fffffff23237812 */ /* 0x000fe200078ec0ff */
[----:B------:R-:W1:Y:S06]  /*227e10*/  LDCU UR68, c[0x0][0x398] ;  /* 0x00007300ff4477ac */ /* 0x000e6c0008000800 */
[----:B------:R-:W-:-:S02]  /*227e20*/  @P1 LOP3.LUT R2, R2, 0x2, RZ, 0xfc, !PT ;  /* 0x0000000202021812 */ /* 0x000fc400078efcff */
[----:B------:R-:W-:Y:S01]  /*227e30*/  ISETP.LT.AND P1, PT, R82, UR67, !P0 ;  /* 0x0000004352007c0c */ /* 0x000fe2000c721270 */
[----:B------:R-:W1:Y:S01]  /*227e40*/  LDCU UR67, c[0x0][0x398] ;  /* 0x00007300ff4377ac */ /* 0x000e620008000800 */
[----:B--2---:R-:W-:-:S11]  /*227e50*/  ISETP.LT.AND P0, PT, R81, UR8, !P0 ;  /* 0x0000000851007c0c */ /* 0x004fd6000c701270 */
[----:B------:R-:W-:-:S04]  /*227e60*/  @P1 LOP3.LUT R33, R33, 0x80000000, RZ, 0xfc, !PT ;  /* 0x8000000021211812 */ /* 0x000fc800078efcff */
[----:B------:R-:W-:-:S04]  /*227e70*/  LOP3.LUT R33, R33, 0xbfffffff, RZ, 0xc0, !PT ;  /* 0xbfffffff21217812 */ /* 0x000fc800078ec0ff */
[----:B------:R-:W-:Y:S02]  /*227e80*/  @P0 LOP3.LUT R33, R33, 0x40000000, RZ, 0xfc, !PT ;  /* 0x4000000021210812 */ /* 0x000fe400078efcff */
[----:B------:R-:W-:Y:S01]  /*227e90*/  ISETP.GE.AND P0, PT, R59, UR7, PT ;  /* 0x000000073b007c0c */ /* 0x000fe2000bf06270 */
[----:B------:R-:W2:Y:S03]  /*227ea0*/  LDCU.64 UR6, c[0x0][0x398] ;  /* 0x00007300ff0677ac */ /* 0x000ea60008000a00 */
[----:B------:R-:W-:Y:S01]  /*227eb0*/  ISETP.LT.AND P1, PT, R84, UR16, !P0 ;  /* 0x0000001054007c0c */ /* 0x000fe2000c721270 */
[----:B------:R-:W1:Y:S01]  /*227ec0*/  LDCU UR16, c[0x0][0x398] ;  /* 0x00007300ff1077ac */ /* 0x000e620008000800 */
[----:B------:R-:W-:Y:S02]  /*227ed0*/  LOP3.LUT R2, R2, 0xfffffffe, RZ, 0xc0, !PT ;  /* 0xfffffffe02027812 */ /* 0x000fe400078ec0ff */
[----:B------:R-:W-:-:S02]  /*227ee0*/  LOP3.LUT R33, R33, 0xdfffffff, RZ, 0xc0, !PT ;  /* 0xdfffffff21217812 */ /* 0x000fc400078ec0ff */
[----:B------:R-:W-:Y:S02]  /*227ef0*/  @P6 LOP3.LUT R2, R2, 0x1, RZ, 0xfc, !PT ;  /* 0x0000000102026812 */ /* 0x000fe400078efcff */
[----:B------:R-:W-:Y:S01]  /*227f00*/  ISETP.LT.AND P6, PT, R83, UR65, !P0 ;  /* 0x0000004153007c0c */ /* 0x000fe2000c7c1270 */
[----:B------:R-:W2:Y:S04]  /*227f10*/  LDCU UR65, c[0x0][0x398] ;  /* 0x00007300ff4177ac */ /* 0x000ea80008000800 */
        /* <DEDUP_REMOVED lines=16> */
[----:B------:R-:W-:Y:S01]  /*228020*/  ISETP.LT.AND P6, PT, R83, UR64, !P0 ;  /* 0x0000004053007c0c */ /* 0x000fe2000c7c1270 */
[----:B------:R-:W1:Y:S01]  /*228030*/  LDCU UR62, c[0x0][0x398] ;  /* 0x00007300ff3e77ac */ /* 0x000e620008000800 */
[----:B------:R-:W1:Y:S09]  /*228040*/  LDCU UR64, c[0x0][0x398] ;  /* 0x00007300ff4077ac */ /* 0x000e720008000800 */
[----:B------:R-:W-:-:S02]  /*228050*/  @P1 LOP3.LUT R33, R33, 0x2000000, RZ, 0xfc, !PT ;  /* 0x0200000021211812 */ /* 0x000fc400078efcff */
[----:B------:R-:W-:Y:S01]  /*228060*/  ISETP.LT.AND P1, PT, R82, UR42, !P0 ;  /* 0x0000002a52007c0c */ /* 0x000fe2000c721270 */
[----:B------:R-:W1:Y:S01]  /*228070*/  LDCU UR42, c[0x0][0x398] ;  /* 0x00007300ff2a77ac */ /* 0x000e620008000800 */
        /* <DEDUP_REMOVED lines=13> */
[----:B------:R-:W1:Y:S01]  /*228150*/  LDCU UR59, c[0x0][0x398] ;  /* 0x00007300ff3b77ac */ /* 0x000e620008000800 */
[----:B------:R-:W1:Y:S09]  /*228160*/  LDCU UR60, c[0x0][0x398] ;  /* 0x00007300ff3c77ac */ /* 0x000e720008000800 */
[----:B------:R-:W-:-:S02]  /*228170*/  @P1 LOP3.LUT R33, R33, 0x200000, RZ, 0xfc, !PT ;  /* 0x0020000021211812 */ /* 0x000fc400078efcff */
[----:B------:R-:W-:Y:S01]  /*228180*/  ISETP.LT.AND P1, PT, R82, UR61, !P0 ;  /* 0x0000003d52007c0c */ /* 0x000fe2000c721270 */
[----:B------:R-:W2:Y:S01]  /*228190*/  LDCU UR61, c[0x0][0x398] ;  /* 0x00007300ff3d77ac */ /* 0x000ea20008000800 */
        /* <DEDUP_REMOVED lines=26> */
[----:B------:R-:W2:Y:S03]  /*228340*/  LDCU.64 UR4, c[0x0][0x398] ;  /* 0x00007300ff0477ac */ /* 0x000ea60008000a00 */
[----:B------:R-:W-:Y:S02]  /*228350*/  ISETP.LT.AND P1, PT, R84, UR53, !P0 ;  /* 0x0000003554007c0c */ /* 0x000fe4000c721270 */
[----:B------:R-:W-:Y:S01]  /*228360*/  LOP3.LUT R33, R33, 0xffffdfff, RZ, 0xc0, !PT ;  /* 0xffffdfff21217812 */ /* 0x000fe200078ec0ff */
[----:B------:R-:W-:Y:S01]  /*228370*/  VIADD R59, R85, 0xd2 ;  /* 0x000000d2553b7836 */ /* 0x000fe20000000000 */
[----:B------:R-:W-:Y:S01]  /*228380*/  ISETP.LT.AND P6, PT, R83, UR55, !P0 ;  /* 0x0000003753007c0c */ /* 0x000fe2000c7c1270 */
[----:B------:R-:W1:Y:S01]  /*228390*/  LDCU UR55, c[0x0][0x398] ;  /* 0x00007300ff3777ac */ /* 0x000e620008000800 */
[----:B------:R-:W2:Y:S07]  /*2283a0*/  LDCU UR53, c[0x0][0x398] ;  /* 0x00007300ff3577ac */ /* 0x000eae0008000800 */
        /* <DEDUP_REMOVED lines=11> */
[----:B------:R-:W1:Y:S01]  /*228460*/  LDCU.64 UR6, c[0x0][0x398] ;  /* 0x00007300ff0677ac */ /* 0x000e620008000a00 */
[----:B------:R-:W1:Y:S01]  /*228470*/  LDS.128 R64, [R0] ;  /* 0x0000000000407984 */ /* 0x000e620000000c00 */
[----:B------:R-:W-:-:S03]  /*228480*/  NOP ;  /* 0x0000000000007918 */ /* 0x000fc60000000000 */
[----:B---3--:R3:W-:Y:S04]  /*228490*/  STSM.16.M88.4 [R0], R60 ;  /* 0x0000003c00007844 */ /* 0x0087e80000000200 */
[----:B-1----:R1:W-:Y:S04]  /*2284a0*/  STL.64 [R1+0x940], R64 ;  /* 0x0009404001007387 */ /* 0x0023e80000100a00 */
[----:B------:R-:W-:Y:S04]  /*2284b0*/  STL.64 [R1+0x948], R66 ;  /* 0x0009484201007387 */ /* 0x000fe80000100a00 */
[----:B---3--:R-:W3:Y:S04]  /*2284c0*/  LDL.LU R60, [R1+0x1560] ;  /* 0x00156000013c7983 */ /* 0x008ee80000300800 */
[----:B------:R-:W3:Y:S04]  /*2284d0*/  LDL.LU R61, [R1+0x1568] ;  /* 0x00156800013d7983 */ /* 0x000ee80000300800 */
[----:B------:R-:W3:Y:S04]  /*2284e0*/  LDL.LU R62, [R1+0x1550] ;  /* 0x00155000013e7983 */ /* 0x000ee80000300800 */
[----:B------:R-:W3:Y:S01]  /*2284f0*/  LDL.LU R63, [R1+0x1558] ;  /* 0x00155800013f7983 */ /* 0x000ee20000300800 */
[----:B------:R-:W-:Y:S01]  /*228500*/  ISETP.LT.AND P1, PT, R84, UR52, !P0 ;  /* 0x0000003454007c0c */ /* 0x000fe2000c721270 */
[----:B------:R-:W-:Y:S01]  /*228510*/  NOP ;  /* 0x0000000000007918 */ /* 0x000fe20000000000 */
[----:B------:R-:W-:Y:S01]  /*228520*/  ISETP.LT.AND P6, PT, R83, UR51, !P0 ;  /* 0x0000003353007c0c */ /* 0x000fe2000c7c1270 */
[----:B------:R-:W2:Y:S01]  /*228530*/  LDCU UR52, c[0x0][0x398] ;  /* 0x00007300ff3477ac */ /* 0x000ea20008000800 */
[----:B------:R-:W-:-:S02]  /*228540*/  LOP3.LUT R33, R33, 0xfffffdff, RZ, 0xc0, !PT ;  /* 0xfffffdff21217812 */ /* 0x000fc400078ec0ff */
[----:B-1----:R-:W-:Y:S01]  /*228550*/  IADD3 R64, PT, PT, R85, 0xd0, RZ ;  /* 0x000000d055407810 */ /* 0x002fe20007ffe0ff */
[----:B------:R-:W1:Y:S06]  /*228560*/  LDCU UR51, c[0x0][0x398] ;  /* 0x00007300ff3377ac */ /* 0x000e6c0008000800 */
[----:B------:R-:W-:Y:S02]  /*228570*/  @P1 LOP3.LUT R33, R33, 0x200, RZ, 0xfc, !PT ;  /* 0x0000020021211812 */ /* 0x000fe400078efcff */
        /* <DEDUP_REMOVED lines=15> */
[----:B------:R-:W-:Y:S01]  /*228670*/  LOP3.LUT R37, R37, 0x7fffffff, RZ, 0xc0, !PT ;  /* 0x7fffffff25257812 */ /* 0x000fe200078ec0ff */
[----:B------:R-:W1:Y:S01]  /*228680*/  LDCU UR48, c[0x0][0x398] ;  /* 0x00007300ff3077ac */ /* 0x000e620008000800 */
[----:B------:R-:W1:Y:S07]  /*228690*/  LDCU UR49, c[0x0][0x398] ;  /* 0x00007300ff3177ac */ /* 0x000e6e0008000800 */
[----:B------:R-:W-:-:S02]  /*2286a0*/  @P1 LOP3.LUT R33, R33, 0x20, RZ, 0xfc, !PT ;  /* 0x0000002021211812 */ /* 0x000fc400078efcff */
[----:B------:R-:W-:Y:S01]  /*2286b0*/  ISETP.LT.AND P1, PT, R82, UR47, !P0 ;  /* 0x0000002f52007c0c */ /* 0x000fe2000c721270 */
[----:B------:R-:W1:Y:S01]  /*2286c0*/  LDCU UR47, c[0x0][0x398] ;  /* 0x00007300ff2f77ac */ /* 0x000e620008000800 */
        /* <DEDUP_REMOVED lines=9> */
[----:B------:R-:W-:Y:S02]  /*228760*/  ISETP.LT.AND P1, PT, R84, UR46, !P0 ;  /* 0x0000002e54007c0c */ /* 0x000fe4000c721270 */
[----:B------:R-:W-:Y:S01]  /*228770*/  LOP3.LUT R33, R33, 0xfffffffd, RZ, 0xc0, !PT ;  /* 0xfffffffd21217812 */ /* 0x000fe200078ec0ff */
[----:B------:R-:W-:Y:S01]  /*228780*/  VIADD R59, R85, 0xcf ;  /* 0x000000cf553b7836 */ /* 0x000fe20000000000 */
[----:B------:R-:W-:Y:S01]  /*228790*/  ISETP.LT.AND P6, PT, R83, UR45, !P0 ;  /* 0x0000002d53007c0c */ /* 0x000fe2000c7c1270 */
[----:B------:R-:W1:Y:S01]  /*2287a0*/  LDCU UR46, c[0x0][0x398] ;  /* 0x00007300ff2e77ac */ /* 0x000e620008000800 */
[----:B------:R-:W1:Y:S07]  /*2287b0*/  LDCU UR45, c[0x0][0x398] ;  /* 0x00007300ff2d77ac */ /* 0x000e6e0008000800 */
        /* <DEDUP_REMOVED lines=8> */
[----:B------:R-:W2:Y:S01]  /*228840*/  LDCU.64 UR8, c[0x0][0x398] ;  /* 0x00007300ff0877ac */ /* 0x000ea20008000a00 */
[----:B------:R-:W1:Y:S01]  /*228850*/  LDS.128 R64, [R0] ;  /* 0x0000000000407984 */ /* 0x000e620000000c00 */
[----:B------:R-:W-:-:S03]  /*228860*/  NOP ;  /* 0x0000000000007918 */ /* 0x000fc60000000000 */
[----:B-1----:R-:W-:Y:S04]  /*228870*/  STL.64 [R1+0xd10], R64 ;  /* 0x000d104001007387 */ /* 0x002fe80000100a00 */
[----:B------:R-:W-:Y:S04]  /*228880*/  STL.64 [R1+0xd18], R66 ;  /* 0x000d184201007387 */ /* 0x000fe80000100a00 */
[----:B---3--:R1:W-:Y:S04]  /*228890*/  STSM.16.M88.4 [R0], R60 ;  /* 0x0000003c00007844 */ /* 0x0083e80000000200 */
[----:B-1----:R-:W3:Y:S04]  /*2288a0*/  LDL.LU R60, [R1+0x1540] ;  /* 0x00154000013c7983 */ /* 0x002ee80000300800 */
[----:B------:R-:W3:Y:S04]  /*2288b0*/  LDL.LU R61, [R1+0x1548] ;  /* 0x00154800013d7983 */ /* 0x000ee80000300800 */
[----:B------:R-:W3:Y:S04]  /*2288c0*/  LDL.LU R62, [R1+0x19b0] ;  /* 0x0019b000013e7983 */ /* 0x000ee80000300800 */
[----:B------:R-:W3:Y:S01]  /*2288d0*/  LDL.LU R63, [R1+0x19b8] ;  /* 0x0019b800013f7983 */ /* 0x000ee20000300800 */
[----:B------:R-:W-:Y:S01]  /*2288e0*/  ISETP.LT.AND P1, PT, R84, UR44, !P0 ;  /* 0x0000002c54007c0c */ /* 0x000fe2000c721270 */
[----:B------:R-:W-:Y:S01]  /*2288f0*/  NOP ;  /* 0x0000000000007918 */ /* 0x000fe20000000000 */
[----:B------:R-:W-:-:S02]  /*228900*/  LOP3.LUT R33, R33, 0xfffffffe, RZ, 0xc0, !PT ;  /* 0xfffffffe21217812 */ /* 0x000fc400078ec0ff */
[----:B------:R-:W-:Y:S02]  /*228910*/  LOP3.LUT R34, R34, 0xdfffffff, RZ, 0xc0, !PT ;  /* 0xdfffffff22227812 */ /* 0x000fe400078ec0ff */
[----:B------:R-:W-:Y:S02]  /*228920*/  @P6 LOP3.LUT R33, R33, 0x1, RZ, 0xfc, !PT ;  /* 0x0000000121216812 */ /* 0x000fe400078efcff */
[----:B------:R-:W-:-:S05]  /*228930*/  ISETP.LT.AND P6, PT, R83, UR39, !P0 ;  /* 0x0000002753007c0c */ /* 0x000fca000c7c1270 */
[----:B------:R-:W-:Y:S02]  /*228940*/  @P1 LOP3.LUT R34, R34, 0x20000000, RZ, 0xfc, !PT ;  /* 0x2000000022221812 */ /* 0x000fe400078efcff */
[----:B------:R-:W-:Y:S01]  /*228950*/  ISETP.LT.AND P1, PT, R82, UR37, !P0 ;  /* 0x0000002552007c0c */ /* 0x000fe2000c721270 */
[----:B------:R-:W1:Y:S01]  /*228960*/  LDCU UR37, c[0x0][0x398] ;  /* 0x00007300ff2577ac */ /* 0x000e620008000800 */
[----:B------:R-:W-:Y:S02]  /*228970*/  LOP3.LUT R34, R34, 0xefffffff, RZ, 0xc0, !PT ;  /* 0xefffffff22227812 */ /* 0x000fe400078ec0ff */
[----:B------:R-:W-:Y:S02]  /*228980*/  ISETP.LT.AND P0, PT, R81, UR12, !P0 ;  /* 0x0000000c51007c0c */ /* 0x000fe4000c701270 */
[----:B------:R-:W-:-:S04]  /*228990*/  @P6 LOP3.LUT R34, R34, 0x10000000, RZ, 0xfc, !PT ;  /* 0x1000000022226812 */ /* 0x000fc800078efcff */
        /* <DEDUP_REMOVED lines=12> */
[----:B------:R-:W1:Y:S07]  /*228a60*/  LDCU UR36, c[0x0][0x398] ;  /* 0x00007300ff2477ac */ /* 0x000e6e0008000800 */
[----:B------:R-:W-:-:S02]  /*228a70*/  @P1 LOP3.LUT R34, R34, 0x2000000, RZ, 0xfc, !PT ;  /* 0x0200000022221812 */ /* 0x000fc400078efcff */
[----:B------:R-:W-:Y:S01]  /*228a80*/  ISETP.LT.AND P1, PT, R82, UR38, !P0 ;  /* 0x0000002652007c0c */ /* 0x000fe2000c721270 */
[----:B------:R-:W1:Y:S01]  /*228a90*/  LDCU.64 UR38, c[0x0][0x398] ;  /* 0x00007300ff2677ac */ /* 0x000e620008000a00 */
        /* <DEDUP_REMOVED lines=38> */
[----:B------:R-:W-:Y:S01]  /*228d00*/  ISETP.LT.AND P6, PT, R83, UR21, !P0 ;  /* 0x0000001553007c0c */ /* 0x000fe2000c7c1270 */
[----:B------:R-:W1:Y:S01]  /*228d10*/  LDCU UR21, c[0x0][0x398] ;  /* 0x00007300ff1577ac */ /* 0x000e620008000800 */
[----:B------:R-:W-:-:S02]  /*228d20*/  LOP3.LUT R34, R34, 0xfffdffff, RZ, 0xc0, !PT ;  /* 0xfffdffff22227812 */ /* 0x000fc400078ec0ff */
[----:B------:R-:W-:Y:S01]  /*228d30*/  IADD3 R64, PT, PT, R85, 0xca, RZ ;  /* 0x000000ca55407810 */ /* 0x000fe20007ffe0ff */
        /* <DEDUP_REMOVED lines=35> */
[----:B------:R-:W-:Y:S01]  /*228f70*/  VIADD R59, R85, 0xc9 ;  /* 0x000000c9553b7836 */ /* 0x000fe20000000000 */
[----:B------:R-:W1:Y:S07]  /*228f80*/  LDCU UR22, c[0x0][0x398] ;  /* 0x00007300ff1677ac */ /* 0x000e6e0008000800 */
[----:B------:R-:W-:-:S02]  /*228f90*/  @P1 LOP3.LUT R34, R34, 0x200, RZ, 0xfc, !PT ;  /* 0x0000020022221812 */ /* 0x000fc400078efcff */
[----:B------:R-:W-:Y:S01]  /*228fa0*/  ISETP.LT.AND P1, PT, R82, UR23, !P0 ;  /* 0x0000001752007c0c */ /* 0x000fe2000c721270 */
[----:B------:R-:W1:Y:S01]  /*228fb0*/  LDCU UR23, c[0x0][0x398] ;  /* 0x00007300ff1777ac */ /* 0x000e620008000800 */
        /* <DEDUP_REMOVED lines=14> */
[----:B---3--:R1:W-:Y:S01]  /*2290a0*/  STSM.16.M88.4 [R0], R60 ;  /* 0x0000003c00007844 */ /* 0x0083e20000000200 */
[----:B------:R-:W-:-:S03]  /*2290b0*/  NOP ;  /* 0x0000000000007918 */ /* 0x000fc60000000000 */
[----:B------:R-:W3:Y:S04]  /*2290c0*/  LDS.128 R64, [R0] ;  /* 0x0000000000407984 */ /* 0x000ee80000000c00 */
[----:B-1----:R-:W2:Y:S04]  /*2290d0*/  LDL.LU R60, [R1+0x1894] ;  /* 0x00189400013c7983 */ /* 0x002ea80000300800 */
[----:B------:R-:W2:Y:S04]  /*2290e0*/  LDL.LU R61, [R1+0x189c] ;  /* 0x00189c00013d7983 */ /* 0x000ea80000300800 */
[----:B------:R-:W2:Y:S04]  /*2290f0*/  LDL.LU R62, [R1+0x17c4] ;  /* 0x0017c400013e7983 */ /* 0x000ea80000300800 */
[----:B------:R-:W2:Y:S01]  /*229100*/  LDL.LU R63, [R1+0x17cc] ;  /* 0x0017cc00013f7983 */ /* 0x000ea20000300800 */
[----:B------:R-:W-:-:S03]  /*229110*/  NOP ;  /* 0x0000000000007918 */ /* 0x000fc60000000000 */
[----:B---3--:R-:W-:Y:S04]  /*229120*/  STL.64 [R1+0xce0], R64 ;  /* 0x000ce04001007387 */ /* 0x008fe80000100a00 */
[----:B------:R-:W-:Y:S04]  /*229130*/  STL.64 [R1+0xce8], R66 ;  /* 0x000ce84201007387 */ /* 0x000fe80000100a00 */
[----:B--2---:R1:W-:Y:S01]  /*229140*/  STSM.16.M88.4 [R0], R60 ;  /* 0x0000003c00007844 */ /* 0x0043e20000000200 */
        /* <DEDUP_REMOVED lines=9> */
[----:B------:R-:W-:Y:S01]  /*2291e0*/  ISETP.LT.AND P1, PT, R84, UR46, !P0 ;  /* 0x0000002e54007c0c */ /* 0x000fe2000c721270 */
[----:B------:R-:W1:Y:S01]  /*2291f0*/  LDCU UR46, c[0x0][0x398] ;  /* 0x00007300ff2e77ac */ /* 0x000e620008000800 */
[----:B------:R-:W-:Y:S02]  /*229200*/  ISETP.LT.AND P6, PT, R83, UR47, !P0 ;  /* 0x0000002f53007c0c */ /* 0x000fe4000c7c1270 */
[----:B------:R-:W-:Y:S01]  /*229210*/  LOP3.LUT R34, R34, 0xffffffdf, RZ, 0xc0, !PT ;  /* 0xffffffdf22227812 */ /* 0x000fe200078ec0ff */
[----:B------:R-:W2:Y:S08]  /*229220*/  LDCU UR47, c[0x0][0x398] ;  /* 0x00007300ff2f77ac */ /* 0x000eb00008000800 */
[----:B------:R-:W-:Y:S01]  /*229230*/  @P1 LOP3.LUT R34, R34, 0x20, RZ, 0xfc, !PT ;  /* 0x0000002022221812 */ /* 0x000fe200078efcff */
[----:B---3--:R3:W-:Y:S01]  /*229240*/  STSM.16.M88.4 [R0], R60 ;  /* 0x0000003c00007844 */ /* 0x0087e20000000200 */
[----:B------:R-:W-:-:S03]  /*229250*/  NOP ;  /* 0x0000000000007918 */ /* 0x000fc60000000000 */
[----:B------:R-:W1:Y:S04]  /*229260*/  LDS.128 R64, [R0] ;  /* 0x0000000000407984 */ /* 0x000e680000000c00 */
[----:B---3--:R-:W3:Y:S04]  /*229270*/  LDL.LU R60, [R1+0x1544] ;  /* 0x00154400013c7983 */ /* 0x008ee80000300800 */
[----:B------:R-:W3:Y:S04]  /*229280*/  LDL.LU R61, [R1+0x154c] ;  /* 0x00154c00013d7983 */ /* 0x000ee80000300800 */
[----:B------:R-:W3:Y:S04]  /*229290*/  LDL.LU R62, [R1+0x19b4] ;  /* 0x0019b400013e7983 */ /* 0x000ee80000300800 */
[----:B------:R-:W3:Y:S01]  /*2292a0*/  LDL.LU R63, [R1+0x19bc] ;  /* 0x0019bc00013f7983 */ /* 0x000ee20000300800 */
[----:B------:R-:W-:Y:S01]  /*2292b0*/  ISETP.LT.AND P1, PT, R82, UR62, !P0 ;  /* 0x0000003e52007c0c */ /* 0x000fe2000c721270 */
[----:B------:R-:W-:Y:S01]  /*2292c0*/  NOP ;  /* 0x0000000000007918 */ /* 0x000fe20000000000 */
        /* <DEDUP_REMOVED lines=8> */
[----:B------:R-:W-:Y:S01]  /*229350*/  ISETP.GE.AND P0, PT, R59, UR7, PT ;  /* 0x000000073b007c0c */ /* 0x000fe2000bf06270 */
[----:B-1----:R-:W-:Y:S01]  /*229360*/  STL.64 [R1+0xcc0], R64 ;  /* 0x000cc04001007387 */ /* 0x002fe20000100a00 */
[----:B------:R-:W-:Y:S01]  /*229370*/  LOP3.LUT R34, R34, 0xfffffffd, RZ, 0xc0, !PT ;  /* 0xfffffffd22227812 */ /* 0x000fe200078ec0ff */
[----:B------:R-:W1:Y:S01]  /*229380*/  LDCU.64 UR6, c[0x0][0x398] ;  /* 0x00007300ff0677ac */ /* 0x000e620008000a00 */
[----:B------:R-:W-:Y:S01]  /*229390*/  ISETP.LT.AND P1, PT, R84, UR45, !P0 ;  /* 0x0000002d54007c0c */ /* 0x000fe2000c721270 */
[----:B------:R-:W-:Y:S01]  /*2293a0*/  STL.64 [R1+0xcc8], R66 ;  /* 0x000cc84201007387 */ /* 0x000fe20000100a00 */
[----:B------:R-:W-:Y:S01]  /*2293b0*/  ISETP.LT.AND P6, PT, R83, UR46, !P0 ;  /* 0x0000002e53007c0c */ /* 0x000fe2000c7c1270 */
[----:B------:R-:W1:Y:S01]  /*2293c0*/  LDCU UR45, c[0x0][0x398] ;  /* 0x00007300ff2d77ac */ /* 0x000e620008000800 */
[----:B------:R-:W-:Y:S01]  /*2293d0*/  IADD3 R59, PT, PT, R85, 0xc8, RZ ;  /* 0x000000c8553b7810 */ /* 0x000fe20007ffe0ff */
[----:B------:R-:W1:Y:S08]  /*2293e0*/  LDCU UR46, c[0x0][0x398] ;  /* 0x00007300ff2e77ac */ /* 0x000e700008000800 */
[----:B------:R-:W-:-:S02]  /*2293f0*/  @P1 LOP3.LUT R34, R34, 0x2, RZ, 0xfc, !PT ;  /* 0x0000000222221812 */ /* 0x000fc400078efcff */
[----:B--2---:R-:W-:Y:S01]  /*229400*/  ISETP.LT.AND P1, PT, R82, UR47, !P0 ;  /* 0x0000002f52007c0c */ /* 0x004fe2000c721270 */
[----:B------:R-:W2:Y:S01]  /*229410*/  LDCU UR47, c[0x0][0x398] ;  /* 0x00007300ff2f77ac */ /* 0x000ea20008000800 */
[----:B------:R-:W-:-:S11]  /*229420*/  ISETP.LT.AND P0, PT, R81, UR4, !P0 ;  /* 0x0000000451007c0c */ /* 0x000fd6000c701270 */
[----:B------:R-:W-:-:S04]  /*229430*/  @P1 LOP3.LUT R36, R36, 0x80000000, RZ, 0xfc, !PT ;  /* 0x8000000024241812 */ /* 0x000fc800078efcff */
[----:B------:R-:W-:-:S04]  /*229440*/  LOP3.LUT R36, R36, 0xbfffffff, RZ, 0xc0, !PT ;  /* 0xbfffffff24247812 */ /* 0x000fc800078ec0ff */
[----:B------:R-:W-:Y:S02]  /*229450*/  @P0 LOP3.LUT R36, R36, 0x40000000, RZ, 0xfc, !PT ;  /* 0x4000000024240812 */ /* 0x000fe400078efcff */
[----:B------:R-:W-:Y:S02]  /*229460*/  ISETP.GE.AND P0, PT, R59, UR11, PT ;  /* 0x0000000b3b007c0c */ /* 0x000fe4000bf06270 */
[----:B------:R-:W-:Y:S02]  /*229470*/  LOP3.LUT R34, R34, 0xfffffffe, RZ, 0xc0, !PT ;  /* 0xfffffffe22227812 */ /* 0x000fe400078ec0ff */
[----:B------:R-:W-:Y:S01]  /*229480*/  LOP3.LUT R36, R36, 0xdfffffff, RZ, 0xc0, !PT ;  /* 0xdfffffff24247812 */ /* 0x000fe200078ec0ff */
[----:B------:R-:W-:Y:S01]  /*229490*/  VIADD R59, R85, 0xc7 ;  /* 0x000000c7553b7836 */ /* 0x000fe20000000000 */
[----:B-1----:R-:W-:Y:S01]  /*2294a0*/  ISETP.LT.AND P1, PT, R84, UR45, !P0 ;  /* 0x0000002d54007c0c */ /* 0x002fe2000c721270 */
[----:B------:R-:W1:Y:S01]  /*2294b0*/  LDCU.64 UR10, c[0x0][0x398] ;  /* 0x00007300ff0a77ac */ /* 0x000e620008000a00 */
[----:B------:R-:W-:-:S02]  /*2294c0*/  @P6 LOP3.LUT R34, R34, 0x1, RZ, 0xfc, !PT ;  /* 0x0000000122226812 */ /* 0x000fc400078efcff */
[----:B------:R-:W-:Y:S01]  /*2294d0*/  ISETP.LT.AND P6, PT, R83, UR46, !P0 ;  /* 0x0000002e53007c0c */ /* 0x000fe2000c7c1270 */
[----:B------:R-:W1:Y:S08]  /*2294e0*/  LDCU.64 UR44, c[0x0][0x398] ;  /* 0x00007300ff2c77ac */ /* 0x000e700008000a00 */
[----:B------:R-:W-:Y:S02]  /*2294f0*/  @P1 LOP3.LUT R36, R36, 0x20000000, RZ, 0xfc, !PT ;  /* 0x2000000024241812 */ /* 0x000fe400078efcff */
[----:B--2---:R-:W-:Y:S01]  /*229500*/  ISETP.LT.AND P1, PT, R82, UR47, !P0 ;  /* 0x0000002f52007c0c */ /* 0x004fe2000c721270 */
[----:B------:R-:W2:Y:S01]  /*229510*/  LDCU UR47, c[0x0][0x398] ;  /* 0x00007300ff2f77ac */ /* 0x000ea20008000800 */
        /* <DEDUP_REMOVED lines=13> */
[----:B----4-:R-:W-:Y:S02]  /*2295f0*/  ISETP.LT.AND P6, PT, R83, UR19, !P0 ;  /* 0x0000001353007c0c */ /* 0x010fe4000c7c1270 */
[----:B------:R-:W-:Y:S01]  /*229600*/  LOP3.LUT R38, R38, 0x7fffffff, RZ, 0xc0, !PT ;  /* 0x7fffffff26267812 */ /* 0x000fe200078ec0ff */
[----:B------:R-:W4:Y:S01]  /*229610*/  LDCU UR19, c[0x0][0x398] ;  /* 0x00007300ff1377ac */ /* 0x000f220008000800 */
[----:B------:R-:W1:Y:S07]  /*229620*/  LDCU UR13, c[0x0][0x398] ;  /* 0x00007300ff0d77ac */ /* 0x000e6e0008000800 */
[----:B------:R-:W-:-:S02]  /*229630*/  @P1 LOP3.LUT R36, R36, 0x2000000, RZ, 0xfc, !PT ;  /* 0x0200000024241812 */ /* 0x000fc400078efcff */
[----:B------:R-:W-:Y:S02]  /*229640*/  ISETP.LT.AND P1, PT, R82, UR34, !P0 ;  /* 0x0000002252007c0c */ /* 0x000fe4000c721270 */
        /* <DEDUP_REMOVED lines=14> */
[----:B------:R-:W1:Y:S08]  /*229730*/  LDCU UR76, c[0x0][0x398] ;  /* 0x00007300ff4c77ac */ /* 0x000e700008000800 */
[----:B------:R-:W-:Y:S01]  /*229740*/  @P1 LOP3.LUT R36, R36, 0x200000, RZ, 0xfc, !PT ;  /* 0x0020000024241812 */ /* 0x000fe200078efcff */
[----:B---3--:R3:W-:Y:S01]  /*229750*/  STSM.16.M88.4 [R0], R60 ;  /* 0x0000003c00007844 */ /* 0x0087e20000000200 */
[----:B------:R-:W-:Y:S01]  /*229760*/  ISETP.LT.AND P1, PT, R82, UR74, !P0 ;  /* 0x0000004a52007c0c */ /* 0x000fe2000c721270 */
[----:B------:R-:W-:-:S02]  /*229770*/  NOP ;  /* 0x0000000000007918 */ /* 0x000fc40000000000 */
[----:B---3--:R-:W3:Y:S01]  /*229780*/  LDL.LU R60, [R1+0x12d4] ;  /* 0x0012d400013c7983 */ /* 0x008ee20000300800 */
[----:B------:R-:W-:Y:S01]  /*229790*/  LOP3.LUT R36, R36, 0xffefffff, RZ, 0xc0, !PT ;  /* 0xffefffff24247812 */ /* 0x000fe200078ec0ff */
[----:B------:R-:W1:Y:S02]  /*2297a0*/  LDCU UR74, c[0x0][0x398] ;  /* 0x00007300ff4a77ac */ /* 0x000e640008000800 */
[----:B------:R-:W3:Y:S04]  /*2297b0*/  LDL.LU R61, [R1+0x12dc] ;  /* 0x0012dc00013d7983 */ /* 0x000ee80000300800 */
[----:B------:R-:W3:Y:S04]  /*2297c0*/  LDL.LU R62, [R1+0x2f14] ;  /* 0x002f1400013e7983 */ /* 0x000ee80000300800 */
[----:B------:R-:W3:Y:S01]  /*2297d0*/  LDL.LU R63, [R1+0x2f1c] ;  /* 0x002f1c00013f7983 */ /* 0x000ee20000300800 */
[----:B------:R-:W-:-:S02]  /*2297e0*/  @P6 LOP3.LUT R36, R36, 0x100000, RZ, 0xfc, !PT ;  /* 0x0010000024246812 */ /* 0x000fc400078efcff */
[----:B------:R-:W-:Y:S01]  /*2297f0*/  ISETP.LT.AND P0, PT, R81, UR34, !P0 ;  /* 0x0000002251007c0c */ /* 0x000fe2000c701270 */
[----:B------:R-:W1:Y:S01]  /*229800*/  LDS.128 R64, [R0] ;  /* 0x0000000000407984 */ /* 0x000e620000000c00 */
[----:B------:R-:W-:Y:S01]  /*229810*/  LOP3.LUT R36, R36, 0xfff7ffff, RZ, 0xc0, !PT ;  /* 0xfff7ffff24247812 */ /* 0x000fe200078ec0ff */
[----:B------:R-:W-:-:S03]  /*229820*/  NOP ;  /* 0x0000000000007918 */ /* 0x000fc60000000000 */
[----:B------:R-:W-:Y:S02]  /*229830*/  @P1 LOP3.LUT R36, R36, 0x80000, RZ, 0xfc, !PT ;  /* 0x0008000024241812 */ /* 0x000fe400078efcff */
[----:B------:R-:W-:Y:S02]  /*229840*/  IADD3 R59, PT, PT, R85, 0xc5, RZ ;  /* 0x000000c5553b7810 */ /* 0x000fe40007ffe0ff */
[----:B------:R-:W-:-:S04]  /*229850*/  LOP3.LUT R36, R36, 0xfffbffff, RZ, 0xc0, !PT ;  /* 0xfffbffff24247812 */ /* 0x000fc800078ec0ff */
[----:B------:R-:W-:Y:S02]  /*229860*/  @P0 LOP3.LUT R36, R36, 0x40000, RZ, 0xfc, !PT ;  /* 0x0004000024240812 */ /* 0x000fe400078efcff */
[----:B------:R-:W-:Y:S02]  /*229870*/  ISETP.GE.AND P0, PT, R59, UR5, PT ;  /* 0x000000053b007c0c */ /* 0x000fe4000bf06270 */
[----:B------:R-:W-:Y:S01]  /*229880*/  LOP3.LUT R36, R36, 0xfffdffff, RZ, 0xc0, !PT ;  /* 0xfffdffff24247812 */ /* 0x000fe200078ec0ff */
[----:B------:R-:W-:Y:S01]  /*229890*/  VIADD R59, R85, 0xc4 ;  /* 0x000000c4553b7836 */ /* 0x000fe20000000000 */
[----:B--2---:R-:W-:Y:S01]  /*2298a0*/  ISETP.LT.AND P1, PT, R84, UR47, !P0 ;  /* 0x0000002f54007c0c */ /* 0x004fe2000c721270 */
[----:B------:R-:W2:Y:S01]  /*2298b0*/  LDCU UR47, c[0x0][0x398] ;  /* 0x00007300ff2f77ac */ /* 0x000ea20008000800 */
[----:B------:R-:W-:Y:S01]  /*2298c0*/  ISETP.LT.AND P6, PT, R83, UR14, !P0 ;  /* 0x0000000e53007c0c */ /* 0x000fe2000c7c1270 */
[----:B------:R-:W1:Y:S01]  /*2298d0*/  LDCU.64 UR4, c[0x0][0x398] ;  /* 0x00007300ff0477ac */ /* 0x000e620008000a00 */
[----:B------:R-:W1:Y:S09]  /*2298e0*/  LDCU UR14, c[0x0][0x398] ;  /* 0x00007300ff0e77ac */ /* 0x000e720008000800 */
[----:B------:R-:W-:-:S02]  /*2298f0*/  @P1 LOP3.LUT R36, R36, 0x20000, RZ, 0xfc, !PT ;  /* 0x0002000024241812 */ /* 0x000fc400078efcff */
[----:B------:R-:W-:Y:S01]  /*229900*/  ISETP.LT.AND P1, PT, R82, UR15, !P0 ;  /* 0x0000000f52007c0c */ /* 0x000fe2000c721270 */
[----:B------:R-:W2:Y:S01]  /*229910*/  LDCU UR15, c[0x0][0x398] ;  /* 0x00007300ff0f77ac */ /* 0x000ea20008000800 */
[----:B------:R-:W-:-:S04]  /*229920*/  LOP3.LUT R36, R36, 0xfffeffff, RZ, 0xc0, !PT ;  /* 0xfffeffff24247812 */ /* 0x000fc800078ec0ff */
[----:B------:R-:W-:Y:S02]  /*229930*/  @P6 LOP3.LUT R36, R36, 0x10000, RZ, 0xfc, !PT ;  /* 0x0001000024246812 */ /* 0x000fe400078efcff */
[----:B------:R-:W-:Y:S01]  /*229940*/  ISETP.LT.AND P0, PT, R81, UR8, !P0 ;  /* 0x0000000851007c0c */ /* 0x000fe2000c701270 */
[----:B-1----:R-:W-:Y:S01]  /*229950*/  STL.64 [R1+0xca0], R64 ;  /* 0x000ca04001007387 */ /* 0x002fe20000100a00 */
[----:B------:R-:W-:Y:S01]  /*229960*/  LOP3.LUT R36, R36, 0xffff7fff, RZ, 0xc0, !PT ;  /* 0xffff7fff24247812 */ /* 0x000fe200078ec0ff */
[----:B------:R-:W1:Y:S03]  /*229970*/  LDCU UR8, c[0x0][0x398] ;  /* 0x00007300ff0877ac */ /* 0x000e660008000800 */
        /* <DEDUP_REMOVED lines=9> */
[----:B------:R-:W-:Y:S04]  /*229a10*/  STL.64 [R1+0xca8], R66 ;  /* 0x000ca84201007387 */ /* 0x000fe80000100a00 */
[----:B---3--:R3:W-:Y:S06]  /*229a20*/  STSM.16.M88.4 [R0], R60 ;  /* 0x0000003c00007844 */ /* 0x0087ec0000000200 */
[----:B------:R-:W-:Y:S01]  /*229a30*/  @P1 LOP3.LUT R36, R36, 0x2000, RZ, 0xfc, !PT ;  /* 0x0000200024241812 */ /* 0x000fe200078efcff */
[----:B------:R-:W1:Y:S01]  /*229a40*/  LDCU UR7, c[0x0][0x398] ;  /* 0x00007300ff0777ac */ /* 0x000e620008000800 */
[----:B------:R-:W-:-:S02]  /*229a50*/  ISETP.LT.AND P1, PT, R82, UR18, !P0 ;  /* 0x0000001252007c0c */ /* 0x000fc4000c721270 */
[----:B------:R-:W-:Y:S01]  /*229a60*/  LOP3.LUT R36, R36, 0xffffefff, RZ, 0xc0, !PT ;  /* 0xffffefff24247812 */ /* 0x000fe200078ec0ff */
[----:B------:R-:W1:Y:S03]  /*229a70*/  LDCU UR18, c[0x0][0x398] ;  /* 0x00007300ff1277ac */ /* 0x000e660008000800 */
[----:B------:R-:W-:Y:S01]  /*229a80*/  @P6 LOP3.LUT R36, R36, 0x1000, RZ, 0xfc, !PT ;  /* 0x0000100024246812 */ /* 0x000fe200078efcff */
[----:B------:R-:W1:Y:S01]  /*229a90*/  LDCU UR73, c[0x0][0x398] ;  /* 0x00007300ff4977ac */ /* 0x000e620008000800 */
[----:B------:R-:W-:Y:S02]  /*229aa0*/  ISETP.LT.AND P0, PT, R81, UR4, !P0 ;  /* 0x0000000451007c0c */ /* 0x000fe4000c701270 */
[----:B------:R-:W-:Y:S01]  /*229ab0*/  LOP3.LUT R36, R36, 0xfffff7ff, RZ, 0xc0, !PT ;  /* 0xfffff7ff24247812 */ /* 0x000fe200078ec0ff */
[----:B------:R-:W1:Y:S01]  /*229ac0*/  LDCU UR4, c[0x0][0x398] ;  /* 0x00007300ff0477ac */ /* 0x000e620008000800 */
[----:B---3--:R-:W3:Y:S02]  /*229ad0*/  LDL.LU R60, [R1+0x50] ;  /* 0x00005000013c7983 */ /* 0x008ee40000300800 */
[----:B------:R-:W-:-:S02]  /*229ae0*/  @P1 LOP3.LUT R36, R36, 0x800, RZ, 0xfc, !PT ;  /* 0x0000080024241812 */ /* 0x000fc400078efcff */
[----:B------:R-:W3:Y:S02]  /*229af0*/  LDL.LU R61, [R1+0x58] ;  /* 0x00005800013d7983 */ /* 0x000ee40000300800 */
[----:B------:R-:W-:Y:S02]  /*229b00*/  LOP3.LUT R36, R36, 0xfffffbff, RZ, 0xc0, !PT ;  /* 0xfffffbff24247812 */ /* 0x000fe400078ec0ff */
[----:B------:R-:W3:Y:S02]  /*229b10*/  LDL.LU R62, [R1+0x17d0] ;  /* 0x0017d000013e7983 */ /* 0x000ee40000300800 */
[----:B------:R-:W-:Y:S02]  /*229b20*/  @P0 LOP3.LUT R36, R36, 0x400, RZ, 0xfc, !PT ;  /* 0x0000040024240812 */ /* 0x000fe400078efcff */
[----:B------:R-:W-:Y:S01]  /*229b30*/  ISETP.GE.AND P0, PT, R59, UR11, PT ;  /* 0x0000000b3b007c0c */ /* 0x000fe2000bf06270 */
[----:B------:R-:W3:Y:S01]  /*229b40*/  LDL.LU R63, [R1+0x17d8] ;  /* 0x0017d800013f7983 */ /* 0x000ee20000300800 */
[----:B------:R-:W-:Y:S01]  /*229b50*/  LOP3.LUT R36, R36, 0xfffffdff, RZ, 0xc0, !PT ;  /* 0xfffffdff24247812 */ /* 0x000fe200078ec0ff */
[----:B------:R-:W-:Y:S01]  /*229b60*/  NOP ;  /* 0x0000000000007918 */ /* 0x000fe20000000000 */
[----:B--2---:R-:W-:Y:S01]  /*229b70*/  ISETP.LT.AND P1, PT, R84, UR47, !P0 ;  /* 0x0000002f54007c0c */ /* 0x004fe2000c721270 */
[----:B------:R-:W2:Y:S01]  /*229b80*/  LDCU UR47, c[0x0][0x398] ;  /* 0x00007300ff2f77ac */ /* 0x000ea20008000800 */
[----:B------:R-:W-:-:S02]  /*229b90*/  ISETP.LT.AND P6, PT, R83, UR72, !P0 ;  /* 0x0000004853007c0c */ /* 0x000fc4000c7c1270 */
[C---:B------:R-:W-:Y:S01]  /*229ba0*/  IADD3 R59, PT, PT, R85.reuse, 0xc2, RZ ;  /* 0x000000c2553b7810 */ /* 0x040fe20007ffe0ff */
        /* <DEDUP_REMOVED lines=20> */
[----:B------:R-:W2:Y:S01]  /*229cf0*/  LDCU.64 UR46, c[0x0][0x398] ;  /* 0x00007300ff2e77ac */ /* 0x000ea20008000a00 */
        /* <DEDUP_REMOVED lines=16> */
[----:B------:R-:W-:Y:S01]  /*229e00*/  ISETP.LT.AND P6, PT, R83, UR66, !P0 ;  /* 0x0000004253007c0c */ /* 0x000fe2000c7c1270 */
[----:B------:R-:W1:Y:S10]  /*229e10*/  LDCU UR66, c[0x0][0x398] ;  /* 0x00007300ff4277ac */ /* 0x000e740008000800 */
        /* <DEDUP_REMOVED lines=8> */
[----:B------:R-:W2:Y:S03]  /*229ea0*/  LDCU UR5, c[0x0][0x398] ;  /* 0x00007300ff0577ac */ /* 0x000ea60008000800 */
[----:B------:R-:W-:Y:S01]  /*229eb0*/  ISETP.LT.AND P1, PT, R84, UR76, !P0 ;  /* 0x0000004c54007c0c */ /* 0x000fe2000c721270 */
[----:B------:R-:W1:Y:S01]  /*229ec0*/  LDCU UR76, c[0x0][0x398] ;  /* 0x00007300ff4c77ac */ /* 0x000e620008000800 */
[----:B------:R-:W-:Y:S02]  /*229ed0*/  LOP3.LUT R36, R36, 0xfffffffe, RZ, 0xc0, !PT ;  /* 0xfffffffe24247812 */ /* 0x000fe400078ec0ff */
[----:B------:R-:W-:-:S02]  /*229ee0*/  LOP3.LUT R35, R35, 0xdfffffff, RZ, 0xc0, !PT ;  /* 0xdfffffff23237812 */ /* 0x000fc400078ec0ff */
[----:B------:R-:W-:Y:S02]  /*229ef0*/  @P6 LOP3.LUT R36, R36, 0x1, RZ, 0xfc, !PT ;  /* 0x0000000124246812 */ /* 0x000fe400078efcff */
[----:B------:R-:W-:Y:S01]  /*229f00*/  ISETP.LT.AND P6, PT, R83, UR70, !P0 ;  /* 0x0000004653007c0c */ /* 0x000fe2000c7c1270 */
[----:B------:R-:W1:Y:S04]  /*229f10*/  LDCU UR70, c[0x0][0x398] ;  /* 0x00007300ff4677ac */ /* 0x000e680008000800 */
[----:B------:R-:W-:Y:S02]  /*229f20*/  @P1 LOP3.LUT R35, R35, 0x20000000, RZ, 0xfc, !PT ;  /* 0x2000000023231812 */ /* 0x000fe400078efcff */
[----:B------:R-:W-:Y:S01]  /*229f30*/  ISETP.LT.AND P1, PT, R82, UR42, !P0 ;  /* 0x0000002a52007c0c */ /* 0x000fe2000c721270 */
[----:B------:R-:W1:Y:S01]  /*229f40*/  LDCU.64 UR42, c[0x0][0x398] ;  /* 0x00007300ff2a77ac */ /* 0x000e620008000a00 */
        /* <DEDUP_REMOVED lines=66> */
[----:B------:R-:W-:Y:S02]  /*22a370*/  ISETP.LT.AND P1, PT, R84, UR34, !P0 ;  /* 0x0000002254007c0c */ /* 0x000fe4000c721270 */
[----:B------:R-:W-:Y:S02]  /*22a380*/  ISETP.LT.AND P6, PT, R83, UR57, !P0 ;  /* 0x0000003953007c0c */ /* 0x000fe4000c7c1270 */
[----:B------:R-:W-:Y:S01]  /*22a390*/  LOP3.LUT R35, R35, 0xffffdfff, RZ, 0xc0, !PT ;  /* 0xffffdfff23237812 */ /* 0x000fe200078ec0ff */
[----:B------:R-:W-:Y:S01]  /*22a3a0*/  VIADD R59, R85, 0xba ;  /* 0x000000ba553b7836 */ /* 0x000fe20000000000 */
[----:B------:R-:W2:Y:S07]  /*22a3b0*/  LDCU UR57, c[0x0][0x398] ;  /* 0x00007300ff3977ac */ /* 0x000eae0008000800 */
[----:B------:R-:W-:-:S02]  /*22a3c0*/  @P1 LOP3.LUT R35, R35, 0x2000, RZ, 0xfc, !PT ;  /* 0x0000200023231812 */ /* 0x000fc400078efcff */
[----:B------:R-:W-:Y:S01]  /*22a3d0*/  ISETP.LT.AND P1, PT, R82, UR58, !P0 ;  /* 0x0000003a52007c0c */ /* 0x000fe2000c721270 */
[----:B------:R-:W2:Y:S01]  /*22a3e0*/  LDCU UR58, c[0x0][0x398] ;  /* 0x00007300ff3a77ac */ /* 0x000ea20008000800 */
        /* <DEDUP_REMOVED lines=59> */
[----:B------:R-:W-:Y:S02]  /*22a7a0*/  LOP3.LUT R35, R35, 0xfffffffd, RZ, 0xc0, !PT ;  /* 0xfffffffd23237812 */ /* 0x000fe400078ec0ff */
[----:B------:R-:W-:Y:S01]  /*22a7b0*/  ISETP.LT.AND P6, PT, R83, UR29, !P0 ;  /* 0x0000001d53007c0c */ /* 0x000fe2000c7c1270 */
[----:B------:R-:W-:Y:S01]  /*22a7c0*/  VIADD R59, R85, 0xb7 ;  /* 0x000000b7553b7836 */ /* 0x000fe20000000000 */
[----:B------:R-:W2:Y:S07]  /*22a7d0*/  LDCU.64 UR28, c[0x0][0x398] ;  /* 0x00007300ff1c77ac */ /* 0x000eae0008000a00 */
[----:B------:R-:W-:-:S02]  /*22a7e0*/  @P1 LOP3.LUT R35, R35, 0x2, RZ, 0xfc, !PT ;  /* 0x0000000223231812 */ /* 0x000fc400078efcff */
[----:B------:R-:W-:Y:S02]  /*22a7f0*/  ISETP.LT.AND P1, PT, R82, UR37, !P0 ;  /* 0x0000002552007c0c */ /* 0x000fe4000c721270 */
[----:B-1----:R-:W-:-:S11]  /*22a800*/  ISETP.LT.AND P0, PT, R81, UR38, !P0 ;  /* 0x0000002651007c0c */ /* 0x002fd6000c701270 */
[----:B------:R-:W-:-:S04]  /*22a810*/  @P1 LOP3.LUT R37, R37, 0x80000000, RZ, 0xfc, !PT ;  /* 0x8000000025251812 */ /* 0x000fc800078efcff */
[----:B------:R-:W-:-:S04]  /*22a820*/  LOP3.LUT R37, R37, 0xbfffffff, RZ, 0xc0, !PT ;  /* 0xbfffffff25257812 */ /* 0x000fc800078ec0ff */
[----:B------:R-:W-:Y:S02]  /*22a830*/  @P0 LOP3.LUT R37, R37, 0x40000000, RZ, 0xfc, !PT ;  /* 0x4000000025250812 */ /* 0x000fe400078efcff */
[----:B------:R-:W-:Y:S01]  /*22a840*/  ISETP.GE.AND P0, PT, R64, UR47, PT ;  /* 0x0000002f40007c0c */ /* 0x000fe2000bf06270 */
[----:B------:R-:W1:Y:S01]  /*22a850*/  LDCU UR47, c[0x0][0x398] ;  /* 0x00007300ff2f77ac */ /* 0x000e620008000800 */
        /* <DEDUP_REMOVED lines=11> */
[----:B------:R-:W-:Y:S01]  /*22a910*/  LOP3.LUT R35, R35, 0xfffffffe, RZ, 0xc0, !PT ;  /* 0xfffffffe23237812 */ /* 0x000fe200078ec0ff */
[----:B------:R-:W1:Y:S01]  /*22a920*/  LDCU UR48, c[0x0][0x398] ;  /* 0x00007300ff3077ac */ /* 0x000e620008000800 */
[----:B------:R-:W-:-:S02]  /*22a930*/  LOP3.LUT R37, R37, 0xdfffffff, RZ, 0xc0, !PT ;  /* 0xdfffffff25257812 */ /* 0x000fc400078ec0ff */
[----:B------:R-:W-:Y:S02]  /*22a940*/  @P6 LOP3.LUT R35, R35, 0x1, RZ, 0xfc, !PT ;  /* 0x0000000123236812 */ /* 0x000fe400078efcff */
[----:B------:R-:W-:Y:S01]  /*22a950*/  ISETP.LT.AND P6, PT, R83, UR49, !P0 ;  /* 0x0000003153007c0c */ /* 0x000fe2000c7c1270 */
[----:B------:R-:W1:Y:S04]  /*22a960*/  LDCU UR49, c[0x0][0x398] ;  /* 0x00007300ff3177ac */ /* 0x000e680008000800 */
[----:B------:R-:W-:Y:S02]  /*22a970*/  @P1 LOP3.LUT R37, R37, 0x20000000, RZ, 0xfc, !PT ;  /* 0x2000000025251812 */ /* 0x000fe400078efcff */
[----:B------:R-:W-:Y:S01]  /*22a980*/  ISETP.LT.AND P1, PT, R82, UR50, !P0 ;  /* 0x0000003252007c0c */ /* 0x000fe2000c721270 */
[----:B------:R-:W1:Y:S01]  /*22a990*/  LDCU UR50, c[0x0][0x398] ;  /* 0x00007300ff3277ac */ /* 0x000e620008000800 */
[----:B------:R-:W-:-:S02]  /*22a9a0*/  LOP3.LUT R37, R37, 0xefffffff, RZ, 0xc0, !PT ;  /* 0xefffffff25257812 */ /* 0x000fc400078ec0ff */
[----:B------:R-:W-:Y:S01]  /*22a9b0*/  ISETP.LT.AND P0, PT, R81, UR51, !P0 ;  /* 0x0000003351007c0c */ /* 0x000fe2000c701270 */
[----:B------:R-:W1:Y:S01]  /*22a9c0*/  LDCU UR51, c[0x0][0x398] ;  /* 0x00007300ff3377ac */ /* 0x000e620008000800 */
        /* <DEDUP_REMOVED lines=10> */
[----:B------:R-:W-:-:S11]  /*22aa70*/  ISETP.LT.AND P6, PT, R83, UR32, !P0 ;  /* 0x0000002053007c0c */ /* 0x000fd6000c7c1270 */
[----:B------:R-:W-:Y:S02]  /*22aa80*/  @P1 LOP3.LUT R37, R37, 0x2000000, RZ, 0xfc, !PT ;  /* 0x0200000025251812 */ /* 0x000fe400078efcff */
        /* <DEDUP_REMOVED lines=9> */
[----:B------:R-:W-:-:S04]  /*22ab20*/  ISETP.GE.AND P0, PT, R59, UR43, PT ;  /* 0x0000002b3b007c0c */ /* 0x000fc8000bf06270 */
[----:B------:R-:W-:Y:S02]  /*22ab30*/  ISETP.LT.AND P1, PT, R84, UR20, !P0 ;  /* 0x0000001454007c0c */ /* 0x000fe4000c721270 */
[----:B------:R-:W-:Y:S01]  /*22ab40*/  ISETP.LT.AND P6, PT, R83, UR21, !P0 ;  /* 0x0000001553007c0c */ /* 0x000fe2000c7c1270 */
[----:B------:R-:W2:Y:S01]  /*22ab50*/  LDCU.64 UR20, c[0x0][0x398] ;  /* 0x00007300ff1477ac */ /* 0x000ea20008000a00 */
[----:B------:R-:W-:-:S09]  /*22ab60*/  LOP3.LUT R37, R37, 0xffdfffff, RZ, 0xc0, !PT ;  /* 0xffdfffff25257812 */ /* 0x000fd200078ec0ff */
[----:B------:R-:W-:Y:S02]  /*22ab70*/  @P1 LOP3.LUT R37, R37, 0x200000, RZ, 0xfc, !PT ;  /* 0x0020000025251812 */ /* 0x000fe400078efcff */
[----:B------:R-:W-:Y:S02]  /*22ab80*/  ISETP.LT.AND P1, PT, R82, UR36, !P0 ;  /* 0x0000002452007c0c */ /* 0x000fe4000c721270 */
[C---:B------:R-:W-:Y:S01]  /*22ab90*/  IADD3 R64, PT, PT, R85.reuse, 0xb5, RZ ;  /* 0x000000b555407810 */ /* 0x040fe20007ffe0ff */
[----:B------:R-:W-:Y:S01]  /*22aba0*/  VIADD R59, R85, 0xb4 ;  /* 0x000000b4553b7836 */ /* 0x000fe20000000000 */
[----:B------:R-:W-:Y:S01]  /*22abb0*/  LOP3.LUT R37, R37, 0xffefffff, RZ, 0xc0, !PT ;  /* 0xffefffff25257812 */ /* 0x000fe200078ec0ff */
[----:B------:R-:W2:Y:S03]  /*22abc0*/  LDCU.64 UR36, c[0x0][0x398] ;  /* 0x00007300ff2477ac */ /* 0x000ea60008000a00 */
        /* <DEDUP_REMOVED lines=21> */
[----:B------:R-:W1:Y:S01]  /*22ad20*/  LDCU.64 UR24, c[0x0][0x398] ;  /* 0x00007300ff1877ac */ /* 0x000e620008000a00 */
[----:B------:R-:W-:-:S09]  /*22ad30*/  LOP3.LUT R37, R37, 0xfffdffff, RZ, 0xc0, !PT ;  /* 0xfffdffff25257812 */ /* 0x000fd200078ec0ff */
        /* <DEDUP_REMOVED lines=16> */
[----:B------:R-:W-:Y:S01]  /*22ae40*/  IADD3 R64, PT, PT, R85, 0xb2, RZ ;  /* 0x000000b255407810 */ /* 0x000fe20007ffe0ff */
[----:B------:R-:W1:Y:S01]  /*22ae50*/  LDCU UR26, c[0x0][0x398] ;  /* 0x00007300ff1a77ac */ /* 0x000e620008000800 */
        /* <DEDUP_REMOVED lines=18> */
[----:B------:R-:W1:Y:S01]  /*22af80*/  LDCU.64 UR28, c[0x0][0x398] ;  /* 0x00007300ff1c77ac */ /* 0x000e620008000a00 */
[----:B------:R-:W1:Y:S09]  /*22af90*/  LDCU UR62, c[0x0][0x398] ;  /* 0x00007300ff3e77ac */ /* 0x000e720008000800 */
        /* <DEDUP_REMOVED lines=36> */
[----:B------:R-:W-:Y:S02]  /*22b1e0*/  ISETP.LT.AND P1, PT, R84, UR36, !P0 ;  /* 0x0000002454007c0c */ /* 0x000fe4000c721270 */
[----:B------:R-:W-:Y:S01]  /*22b1f0*/  ISETP.LT.AND P6, PT, R83, UR47, !P0 ;  /* 0x0000002f53007c0c */ /* 0x000fe2000c7c1270 */
[----:B------:R-:W1:Y:S01]  /*22b200*/  LDCU UR47, c[0x0][0x398] ;  /* 0x00007300ff2f77ac */ /* 0x000e620008000800 */
[----:B------:R-:W-:-:S09]  /*22b210*/  LOP3.LUT R37, R37, 0xffffffdf, RZ, 0xc0, !PT ;  /* 0xffffffdf25257812 */ /* 0x000fd200078ec0ff */
[----:B------:R-:W-:Y:S01]  /*22b220*/  @P1 LOP3.LUT R37, R37, 0x20, RZ, 0xfc, !PT ;  /* 0x0000002025251812 */ /* 0x000fe200078efcff */
[----:B---3--:R2:W-:Y:S01]  /*22b230*/  STSM.16.M88.4 [R0], R60 ;  /* 0x0000003c00007844 */ /* 0x0085e20000000200 */
[----:B------:R-:W-:-:S03]  /*22b240*/  NOP ;  /* 0x0000000000007918 */ /* 0x000fc60000000000 */
[----:B------:R-:W3:Y:S04]  /*22b250*/  LDS.128 R64, [R0] ;  /* 0x0000000000407984 */ /* 0x000ee80000000c00 */
[----:B--2---:R-:W2:Y:S04]  /*22b260*/  LDL.LU R60, [R1+0x1574] ;  /* 0x00157400013c7983 */ /* 0x004ea80000300800 */
[----:B------:R-:W2:Y:S04]  /*22b270*/  LDL.LU R61, [R1+0x157c] ;  /* 0x00157c00013d7983 */ /* 0x000ea80000300800 */
[----:B------:R-:W2:Y:S04]  /*22b280*/  LDL.LU R62, [R1+0x19c4] ;  /* 0x0019c400013e7983 */ /* 0x000ea80000300800 */
[----:B------:R-:W2:Y:S01]  /*22b290*/  LDL.LU R63, [R1+0x19cc] ;  /* 0x0019cc00013f7983 */ /* 0x000ea20000300800 */
[----:B------:R-:W-:Y:S01]  /*22b2a0*/  ISETP.LT.AND P1, PT, R82, UR42, !P0 ;  /* 0x0000002a52007c0c */ /* 0x000fe2000c721270 */
[----:B------:R-:W1:Y:S01]  /*22b2b0*/  LDCU UR42, c[0x0][0x398] ;  /* 0x00007300ff2a77ac */ /* 0x000e620008000800 */
[----:B------:R-:W-:Y:S01]  /*22b2c0*/  LOP3.LUT R37, R37, 0xffffffef, RZ, 0xc0, !PT ;  /* 0xffffffef25257812 */ /* 0x000fe200078ec0ff */
[----:B------:R-:W-:-:S03]  /*22b2d0*/  NOP ;  /* 0x0000000000007918 */ /* 0x000fc60000000000 */
[----:B------:R-:W-:Y:S02]  /*22b2e0*/  @P6 LOP3.LUT R37, R37, 0x10, RZ, 0xfc, !PT ;  /* 0x0000001025256812 */ /* 0x000fe400078efcff */
[----:B------:R-:W-:Y:S02]  /*22b2f0*/  ISETP.LT.AND P0, PT, R81, UR38, !P0 ;  /* 0x0000002651007c0c */ /* 0x000fe4000c701270 */
[----:B------:R-:W-:-:S04]  /*22b300*/  LOP3.LUT R37, R37, 0xfffffff7, RZ, 0xc0, !PT ;  /* 0xfffffff725257812 */ /* 0x000fc800078ec0ff */
[----:B------:R-:W-:-:S04]  /*22b310*/  @P1 LOP3.LUT R37, R37, 0x8, RZ, 0xfc, !PT ;  /* 0x0000000825251812 */ /* 0x000fc800078efcff */
[----:B------:R-:W-:-:S04]  /*22b320*/  LOP3.LUT R37, R37, 0xfffffffb, RZ, 0xc0, !PT ;  /* 0xfffffffb25257812 */ /* 0x000fc800078ec0ff */
[----:B------:R-:W-:Y:S02]  /*22b330*/  @P0 LOP3.LUT R37, R37, 0x4, RZ, 0xfc, !PT ;  /* 0x0000000425250812 */ /* 0x000fe400078efcff */
[----:B------:R-:W-:Y:S01]  /*22b340*/  ISETP.GE.AND P0, PT, R59, UR21, PT ;  /* 0x000000153b007c0c */ /* 0x000fe2000bf06270 */
[----:B---3--:R-:W-:Y:S01]  /*22b350*/  STL.64 [R1+0xd40], R64 ;  /* 0x000d404001007387 */ /* 0x008fe20000100a00 */
[----:B------:R-:W-:Y:S01]  /*22b360*/  LOP3.LUT R37, R37, 0xfffffffd, RZ, 0xc0, !PT ;  /* 0xfffffffd25257812 */ /* 0x000fe200078ec0ff */
[----:B------:R-:W3:Y:S01]  /*22b370*/  LDCU.64 UR20, c[0x0][0x398] ;  /* 0x00007300ff1477ac */ /* 0x000ee20008000a00 */
[----:B------:R-:W-:Y:S01]  /*22b380*/  ISETP.LT.AND P1, PT, R84, UR48, !P0 ;  /* 0x0000003054007c0c */ /* 0x000fe2000c721270 */
[----:B------:R-:W-:Y:S01]  /*22b390*/  STL.64 [R1+0xd48], R66 ;  /* 0x000d484201007387 */ /* 0x000fe20000100a00 */
[----:B-1----:R-:W-:Y:S01]  /*22b3a0*/  ISETP.LT.AND P6, PT, R83, UR47, !P0 ;  /* 0x0000002f53007c0c */ /* 0x002fe2000c7c1270 */
[----:B------:R-:W1:Y:S01]  /*22b3b0*/  LDCU UR48, c[0x0][0x398] ;  /* 0x00007300ff3077ac */ /* 0x000e620008000800 */
[----:B------:R-:W-:Y:S01]  /*22b3c0*/  IADD3 R59, PT, PT, R85, 0xb0, RZ ;  /* 0x000000b0553b7810 */ /* 0x000fe20007ffe0ff */
[----:B------:R-:W1:Y:S08]  /*22b3d0*/  LDCU UR47, c[0x0][0x398] ;  /* 0x00007300ff2f77ac */ /* 0x000e700008000800 */
[----:B------:R-:W-:-:S02]  /*22b3e0*/  @P1 LOP3.LUT R37, R37, 0x2, RZ, 0xfc, !PT ;  /* 0x0000000225251812 */ /* 0x000fc400078efcff */
[----:B------:R-:W-:Y:S01]  /*22b3f0*/  ISETP.LT.AND P1, PT, R82, UR42, !P0 ;  /* 0x0000002a52007c0c */ /* 0x000fe2000c721270 */
[----:B------:R-:W1:Y:S01]  /*22b400*/  LDCU UR42, c[0x0][0x398] ;  /* 0x00007300ff2a77ac */ /* 0x000e620008000800 */
[----:B------:R-:W-:Y:S02]  /*22b410*/  ISETP.LT.AND P0, PT, R81, UR28, !P0 ;  /* 0x0000001c51007c0c */ /* 0x000fe4000c701270 */
[----:B------:R-:W-:Y:S01]  /*22b420*/  LOP3.LUT R37, R37, 0xfffffffe, RZ, 0xc0, !PT ;  /* 0xfffffffe25257812 */ /* 0x000fe200078ec0ff */
[----:B------:R-:W1:Y:S08]  /*22b430*/  LDCU UR28, c[0x0][0x398] ;  /* 0x00007300ff1c77ac */ /* 0x000e700008000800 */
        /* <DEDUP_REMOVED lines=9> */
[----:B------:R-:W-:Y:S01]  /*22b4d0*/  ISETP.LT.AND P6, PT, R83, UR47, !P0 ;  /* 0x0000002f53007c0c */ /* 0x000fe2000c7c1270 */
[----:B------:R-:W1:Y:S01]  /*22b4e0*/  LDCU UR47, c[0x0][0x398] ;  /* 0x00007300ff2f77ac */ /* 0x000e620008000800 */
[----:B------:R-:W-:Y:S01]  /*22b4f0*/  LOP3.LUT R41, R41, 0x7fffffff, RZ, 0xc0, !PT ;  /* 0x7fffffff29297812 */ /* 0x000fe200078ec0ff */
[----:B------:R-:W1:Y:S08]  /*22b500*/  LDCU UR25, c[0x0][0x398] ;  /* 0x00007300ff1977ac */ /* 0x000e700008000800 */
        /* <DEDUP_REMOVED lines=33> */
[----:B------:R-:W1:Y:S01]  /*22b720*/  LDCU.64 UR42, c[0x0][0x398] ;  /* 0x00007300ff2a77ac */ /* 0x000e620008000a00 */
[----:B----4-:R-:W-:Y:S02]  /*22b730*/  ISETP.LT.AND P6, PT, R83, UR19, !P0 ;  /* 0x0000001353007c0c */ /* 0x010fe4000c7c1270 */
[----:B------:R-:W-:Y:S01]  /*22b740*/  LOP3.LUT R38, R38, 0xffdfffff, RZ, 0xc0, !PT ;  /* 0xffdfffff26267812 */ /* 0x000fe200078ec0ff */
[----:B------:R-:W4:Y:S08]  /*22b750*/  LDCU UR19, c[0x0][0x398] ;  /* 0x00007300ff1377ac */ /* 0x000f300008000800 */
[----:B------:R-:W-:Y:S01]  /*22b760*/  @P1 LOP3.LUT R38, R38, 0x200000, RZ, 0xfc, !PT ;  /* 0x0020000026261812 */ /* 0x000fe200078efcff */
[----:B--2---:R2:W-:Y:S01]  /*22b770*/  STSM.16.M88.4 [R0], R60 ;  /* 0x0000003c00007844 */ /* 0x0045e20000000200 */
[----:B------:R-:W-:Y:S01]  /*22b780*/  ISETP.LT.AND P1, PT, R82, UR14, !P0 ;  /* 0x0000000e52007c0c */ /* 0x000fe2000c721270 */
[----:B------:R-:W-:-:S02]  /*22b790*/  NOP ;  /* 0x0000000000007918 */ /* 0x000fc40000000000 */
[----:B--2---:R-:W2:Y:S04]  /*22b7a0*/  LDL.LU R60, [R1+0x12c4] ;  /* 0x0012c400013c7983 */ /* 0x004ea80000300800 */
[----:B------:R-:W2:Y:S04]  /*22b7b0*/  LDL.LU R61, [R1+0x12cc] ;  /* 0x0012cc00013d7983 */ /* 0x000ea80000300800 */
[----:B------:R-:W2:Y:S04]  /*22b7c0*/  LDL.LU R62, [R1+0x2f74] ;  /* 0x002f7400013e7983 */ /* 0x000ea80000300800 */
[----:B------:R-:W2:Y:S01]  /*22b7d0*/  LDL.LU R63, [R1+0x2f7c] ;  /* 0x002f7c00013f7983 */ /* 0x000ea20000300800 */
[----:B------:R-:W-:-:S02]  /*22b7e0*/  LOP3.LUT R38, R38, 0xffefffff, RZ, 0xc0, !PT ;  /* 0xffefffff26267812 */ /* 0x000fc400078ec0ff */
[----:B------:R-:W-:Y:S01]  /*22b7f0*/  ISETP.LT.AND P0, PT, R81, UR15, !P0 ;  /* 0x0000000f51007c0c */ /* 0x000fe2000c701270 */
[----:B------:R-:W1:Y:S01]  /*22b800*/  LDCU.64 UR14, c[0x0][0x398] ;  /* 0x00007300ff0e77ac */ /* 0x000e620008000a00 */
[----:B------:R-:W-:Y:S01]  /*22b810*/  @P6 LOP3.LUT R38, R38, 0x100000, RZ, 0xfc, !PT ;  /* 0x0010000026266812 */ /* 0x000fe200078efcff */
[----:B------:R-:W1:Y:S01]  /*22b820*/  LDS.128 R64, [R0] ;  /* 0x0000000000407984 */ /* 0x000e620000000c00 */
[----:B------:R-:W-:Y:S01]  /*22b830*/  IADD3 R59, PT, PT, R85, 0xad, RZ ;  /* 0x000000ad553b7810 */ /* 0x000fe20007ffe0ff */
[----:B------:R-:W-:Y:S01]  /*22b840*/  NOP ;  /* 0x0000000000007918 */ /* 0x000fe20000000000 */
[----:B------:R-:W-:-:S04]  /*22b850*/  LOP3.LUT R38, R38, 0xfff7ffff, RZ, 0xc0, !PT ;  /* 0xfff7ffff26267812 */ /* 0x000fc800078ec0ff */
[----:B------:R-:W-:-:S04]  /*22b860*/  @P1 LOP3.LUT R38, R38, 0x80000, RZ, 0xfc, !PT ;  /* 0x0008000026261812 */ /* 0x000fc800078efcff */
[----:B------:R-:W-:-:S04]  /*22b870*/  LOP3.LUT R38, R38, 0xfffbffff, RZ, 0xc0, !PT ;  /* 0xfffbffff26267812 */ /* 0x000fc800078ec0ff */
[----:B------:R-:W-:Y:S02]  /*22b880*/  @P0 LOP3.LUT R38, R38, 0x40000, RZ, 0xfc, !PT ;  /* 0x0004000026260812 */ /* 0x000fe400078efcff */
[----:B------:R-:W-:Y:S02]  /*22b890*/  ISETP.GE.AND P0, PT, R59, UR29, PT ;  /* 0x0000001d3b007c0c */ /* 0x000fe4000bf06270 */
[----:B------:R-:W-:Y:S01]  /*22b8a0*/  LOP3.LUT R38, R38, 0xfffdffff, RZ, 0xc0, !PT ;  /* 0xfffdffff26267812 */ /* 0x000fe200078ec0ff */
[----:B------:R-:W-:Y:S01]  /*22b8b0*/  VIADD R59, R85, 0xac ;  /* 0x000000ac553b7836 */ /* 0x000fe20000000000 */
[----:B---3--:R-:W-:Y:S01]  /*22b8c0*/  ISETP.LT.AND P1, PT, R84, UR20, !P0 ;  /* 0x0000001454007c0c */ /* 0x008fe2000c721270 */
[----:B------:R-:W3:Y:S01]  /*22b8d0*/  LDCU UR29, c[0x0][0x398] ;  /* 0x00007300ff1d77ac */ /* 0x000ee20008000800 */
[----:B------:R-:W-:Y:S02]  /*22b8e0*/  ISETP.LT.AND P6, PT, R83, UR12, !P0 ;  /* 0x0000000c53007c0c */ /* 0x000fe4000c7c1270 */
[----:B------:R-:W-:Y:S01]  /*22b8f0*/  LOP3.LUT R42, R42, 0x7fffffff, RZ, 0xc0, !PT ;  /* 0x7fffffff2a2a7812 */ /* 0x000fe200078ec0ff */
[----:B------:R-:W1:Y:S08]  /*22b900*/  LDCU UR20, c[0x0][0x398] ;  /* 0x00007300ff1477ac */ /* 0x000e700008000800 */
[----:B------:R-:W-:-:S02]  /*22b910*/  @P1 LOP3.LUT R38, R38, 0x20000, RZ, 0xfc, !PT ;  /* 0x0002000026261812 */ /* 0x000fc400078efcff */
[----:B------:R-:W-:Y:S01]  /*22b920*/  ISETP.LT.AND P1, PT, R82, UR13, !P0 ;  /* 0x0000000d52007c0c */ /* 0x000fe2000c721270 */
[----:B------:R-:W2:Y:S01]  /*22b930*/  LDCU.64 UR12, c[0x0][0x398] ;  /* 0x00007300ff0c77ac */ /* 0x000ea20008000a00 */
[----:B------:R-:W-:-:S04]  /*22b940*/  LOP3.LUT R38, R38, 0xfffeffff, RZ, 0xc0, !PT ;  /* 0xfffeffff26267812 */ /* 0x000fc800078ec0ff */
[----:B------:R-:W-:Y:S02]  /*22b950*/  @P6 LOP3.LUT R38, R38, 0x10000, RZ, 0xfc, !PT ;  /* 0x0001000026266812 */ /* 0x000fe400078efcff */
[----:B-1----:R-:W-:Y:S01]  /*22b960*/  ISETP.LT.AND P0, PT, R81, UR14, !P0 ;  /* 0x0000000e51007c0c */ /* 0x002fe2000c701270 */
[----:B------:R-:W-:Y:S01]  /*22b970*/  STL.64 [R1+0xd30], R64 ;  /* 0x000d304001007387 */ /* 0x000fe20000100a00 */
        /* <DEDUP_REMOVED lines=8> */
[----:B------:R-:W-:Y:S01]  /*22ba00*/  ISETP.LT.AND P1, PT, R84, UR7, !P0 ;  /* 0x0000000754007c0c */ /* 0x000fe2000c721270 */
[----:B------:R-:W-:Y:S01]  /*22ba10*/  STL.64 [R1+0xd38], R66 ;  /* 0x000d384201007387 */ /* 0x000fe20000100a00 */
[----:B------:R-:W-:Y:S01]  /*22ba20*/  ISETP.LT.AND P6, PT, R83, UR18, !P0 ;  /* 0x0000001253007c0c */ /* 0x000fe2000c7c1270 */
[----:B------:R-:W1:Y:S02]  /*22ba30*/  LDCU UR35, c[0x0][0x398] ;  /* 0x00007300ff2377ac */ /* 0x000e640008000800 */
[----:B--2---:R2:W-:Y:S08]  /*22ba40*/  STSM.16.M88.4 [R0], R60 ;  /* 0x0000003c00007844 */ /* 0x0045f00000000200 */
[----:B------:R-:W-:Y:S01]  /*22ba50*/  @P1 LOP3.LUT R38, R38, 0x2000, RZ, 0xfc, !PT ;  /* 0x0000200026261812 */ /* 0x000fe200078efcff */
[----:B------:R-:W1:Y:S01]  /*22ba60*/  LDCU UR18, c[0x0][0x398] ;  /* 0x00007300ff1277ac */ /* 0x000e620008000800 */
[----:B------:R-:W-:-:S02]  /*22ba70*/  ISETP.LT.AND P1, PT, R82, UR6, !P0 ;  /* 0x0000000652007c0c */ /* 0x000fc4000c721270 */
[----:B------:R-:W-:Y:S01]  /*22ba80*/  LOP3.LUT R38, R38, 0xffffefff, RZ, 0xc0, !PT ;  /* 0xffffefff26267812 */ /* 0x000fe200078ec0ff */
[----:B------:R-:W1:Y:S03]  /*22ba90*/  LDCU.64 UR6, c[0x0][0x398] ;  /* 0x00007300ff0677ac */ /* 0x000e660008000a00 */
[----:B------:R-:W-:Y:S02]  /*22baa0*/  @P6 LOP3.LUT R38, R38, 0x1000, RZ, 0xfc, !PT ;  /* 0x0000100026266812 */ /* 0x000fe400078efcff */
[----:B------:R-:W-:Y:S01]  /*22bab0*/  ISETP.LT.AND P0, PT, R81, UR12, !P0 ;  /* 0x0000000c51007c0c */ /* 0x000fe2000c701270 */
[----:B------:R-:W1:Y:S01]  /*22bac0*/  LDCU UR12, c[0x0][0x398] ;  /* 0x00007300ff0c77ac */ /* 0x000e620008000800 */
[----:B------:R-:W-:Y:S01]  /*22bad0*/  LOP3.LUT R38, R38, 0xfffff7ff, RZ, 0xc0, !PT ;  /* 0xfffff7ff26267812 */ /* 0x000fe200078ec0ff */
[----:B--2---:R-:W2:Y:S03]  /*22bae0*/  LDL.LU R60, [R1+0x18a0] ;  /* 0x0018a000013c7983 */ /* 0x004ea60000300800 */
[----:B------:R-:W-:Y:S01]  /*22baf0*/  @P1 LOP3.LUT R38, R38, 0x800, RZ, 0xfc, !PT ;  /* 0x0000080026261812 */ /* 0x000fe200078efcff */
[----:B------:R-:W2:Y:S03]  /*22bb00*/  LDL.LU R61, [R1+0x18a8] ;  /* 0x0018a800013d7983 */ /* 0x000ea60000300800 */
[----:B------:R-:W-:Y:S01]  /*22bb10*/  LOP3.LUT R38, R38, 0xfffffbff, RZ, 0xc0, !PT ;  /* 0xfffffbff26267812 */ /* 0x000fe200078ec0ff */
[----:B------:R-:W2:Y:S03]  /*22bb20*/  LDL.LU R62, [R1+0x19f0] ;  /* 0x0019f000013e7983 */ /* 0x000ea60000300800 */
[----:B------:R-:W-:-:S02]  /*22bb30*/  @P0 LOP3.LUT R38, R38, 0x400, RZ, 0xfc, !PT ;  /* 0x0000040026260812 */ /* 0x000fc400078efcff */
[----:B------:R-:W-:Y:S01]  /*22bb40*/  ISETP.GE.AND P0, PT, R59, UR23, PT ;  /* 0x000000173b007c0c */ /* 0x000fe2000bf06270 */
[----:B------:R-:W2:Y:S01]  /*22bb50*/  LDL.LU R63, [R1+0x19f8] ;  /* 0x0019f800013f7983 */ /* 0x000ea20000300800 */
[----:B------:R-:W-:Y:S01]  /*22bb60*/  LOP3.LUT R38, R38, 0xfffffdff, RZ, 0xc0, !PT ;  /* 0xfffffdff26267812 */ /* 0x000fe200078ec0ff */
[----:B------:R-:W-:Y:S01]  /*22bb70*/  NOP ;  /* 0x0000000000007918 */ /* 0x000fe20000000000 */
[----:B------:R-:W-:Y:S01]  /*22bb80*/  ISETP.LT.AND P1, PT, R84, UR11, !P0 ;  /* 0x0000000b54007c0c */ /* 0x000fe2000c721270 */
[----:B------:R-:W1:Y:S01]  /*22bb90*/  LDCU UR23, c[0x0][0x398] ;  /* 0x00007300ff1777ac */ /* 0x000e620008000800 */
[----:B------:R-:W-:Y:S02]  /*22bba0*/  ISETP.LT.AND P6, PT, R83, UR17, !P0 ;  /* 0x0000001153007c0c */ /* 0x000fe4000c7c1270 */
[----:B------:R-:W-:Y:S01]  /*22bbb0*/  IADD3 R59, PT, PT, R85, 0xaa, RZ ;  /* 0x000000aa553b7810 */ /* 0x000fe20007ffe0ff */
[----:B------:R-:W1:Y:S08]  /*22bbc0*/  LDCU UR17, c[0x0][0x398] ;  /* 0x00007300ff1177ac */ /* 0x000e700008000800 */
[----:B------:R-:W-:-:S02]  /*22bbd0*/  @P1 LOP3.LUT R38, R38, 0x200, RZ, 0xfc, !PT ;  /* 0x0000020026261812 */ /* 0x000fc400078efcff */
[----:B------:R-:W-:Y:S01]  /*22bbe0*/  ISETP.LT.AND P1, PT, R82, UR10, !P0 ;  /* 0x0000000a52007c0c */ /* 0x000fe2000c721270 */
[----:B------:R-:W3:Y:S01]  /*22bbf0*/  LDCU.64 UR10, c[0x0][0x398] ;  /* 0x00007300ff0a77ac */ /* 0x000ee20008000a00 */
        /* <DEDUP_REMOVED lines=14> */
[----:B------:R-:W-:Y:S01]  /*22bce0*/  IADD3 R64, PT, PT, R85, 0xa3, RZ ;  /* 0x000000a355407810 */ /* 0x000fe20007ffe0ff */
[----:B------:R-:W1:Y:S08]  /*22bcf0*/  LDCU UR63, c[0x0][0x398] ;  /* 0x00007300ff3f77ac */ /* 0x000e700008000800 */
[----:B------:R-:W-:-:S02]  /*22bd00*/  @P1 LOP3.LUT R38, R38, 0x20, RZ, 0xfc, !PT ;  /* 0x0000002026261812 */ /* 0x000fc400078efcff */
[----:B------:R-:W-:Y:S01]  /*22bd10*/  ISETP.LT.AND P1, PT, R82, UR16, !P0 ;  /* 0x0000001052007c0c */ /* 0x000fe2000c721270 */
[----:B------:R-:W1:Y:S01]  /*22bd20*/  LDCU UR16, c[0x0][0x398] ;  /* 0x00007300ff1077ac */ /* 0x000e620008000800 */
[----:B------:R-:W-:-:S04]  /*22bd30*/  LOP3.LUT R38, R38, 0xffffffef, RZ, 0xc0, !PT ;  /* 0xffffffef26267812 */ /* 0x000fc800078ec0ff */
[----:B------:R-:W-:Y:S02]  /*22bd40*/  @P6 LOP3.LUT R38, R38, 0x10, RZ, 0xfc, !PT ;  /* 0x0000001026266812 */ /* 0x000fe400078efcff */
        /* <DEDUP_REMOVED lines=12> */
[----:B------:R-:W-:Y:S01]  /*22be10*/  LOP3.LUT R43, R43, 0x7fffffff, RZ, 0xc0, !PT ;  /* 0x7fffffff2b2b7812 */ /* 0x000fe200078ec0ff */
[----:B------:R-:W1:Y:S08]  /*22be20*/  LDCU UR66, c[0x0][0x398] ;  /* 0x00007300ff4277ac */ /* 0x000e700008000800 */
[----:B------:R-:W-:-:S02]  /*22be30*/  @P1 LOP3.LUT R38, R38, 0x2, RZ, 0xfc, !PT ;  /* 0x0000000226261812 */ /* 0x000fc400078efcff */
[----:B------:R-:W-:Y:S01]  /*22be40*/  ISETP.LT.AND P1, PT, R82, UR5, !P0 ;  /* 0x0000000552007c0c */ /* 0x000fe2000c721270 */
[----:B------:R-:W1:Y:S01]  /*22be50*/  LDCU.64 UR4, c[0x0][0x398] ;  /* 0x00007300ff0477ac */ /* 0x000e620008000a00 */
[----:B------:R-:W-:Y:S01]  /*22be60*/  ISETP.LT.AND P0, PT, R81, UR8, !P0 ;  /* 0x0000000851007c0c */ /* 0x000fe2000c701270 */
[----:B------:R-:W1:Y:S10]  /*22be70*/  LDCU.64 UR8, c[0x0][0x398] ;  /* 0x00007300ff0877ac */ /* 0x000e740008000a00 */
[----:B------:R-:W-:-:S04]  /*22be80*/  @P1 LOP3.LUT R39, R39, 0x80000000, RZ, 0xfc, !PT ;  /* 0x8000000027271812 */ /* 0x000fc800078efcff */
[----:B------:R-:W-:-:S04]  /*22be90*/  LOP3.LUT R39, R39, 0xbfffffff, RZ, 0xc0, !PT ;  /* 0xbfffffff27277812 */ /* 0x000fc800078ec0ff */
[----:B------:R-:W-:Y:S02]  /*22bea0*/  @P0 LOP3.LUT R39, R39, 0x40000000, RZ, 0xfc, !PT ;  /* 0x4000000027270812 */ /* 0x000fe400078efcff */
[----:B------:R-:W-:Y:S01]  /*22beb0*/  ISETP.GE.AND P0, PT, R59, UR13, PT ;  /* 0x0000000d3b007c0c */ /* 0x000fe2000bf06270 */
[----:B------:R-:W2:Y:S03]  /*22bec0*/  LDCU UR13, c[0x0][0x398] ;  /* 0x00007300ff0d77ac */ /* 0x000ea60008000800 */
[----:B-1----:R-:W-:Y:S01]  /*22bed0*/  ISETP.LT.AND P1, PT, R84, UR8, !P0 ;  /* 0x0000000854007c0c */ /* 0x002fe2000c721270 */
        /* <DEDUP_REMOVED lines=42> */
[----:B------:R-:W1:Y:S10]  /*22c180*/  LDCU UR11, c[0x0][0x398] ;  /* 0x00007300ff0b77ac */ /* 0x000e740008000800 */
        /* <DEDUP_REMOVED lines=34> */
[----:B------:R-:W1:Y:S10]  /*22c3b0*/  LDCU UR59, c[0x0][0x398] ;  /* 0x00007300ff3b77ac */ /* 0x000e740008000800 */
[----:B------:R-:W-:-:S02]  /*22c3c0*/  @P1 LOP3.LUT R39, R39, 0x2000, RZ, 0xfc, !PT ;  /* 0x0000200027271812 */ /* 0x000fc400078efcff */
[----:B------:R-:W-:Y:S01]  /*22c3d0*/  ISETP.LT.AND P1, PT, R82, UR46, !P0 ;  /* 0x0000002e52007c0c */ /* 0x000fe2000c721270 */
[----:B------:R-:W1:Y:S01]  /*22c3e0*/  LDCU.64 UR46, c[0x0][0x398] ;  /* 0x00007300ff2e77ac */ /* 0x000e620008000a00 */
        /* <DEDUP_REMOVED lines=12> */
[----:B--2---:R2:W-:Y:S04]  /*22c4b0*/  STSM.16.M88.4 [R0], R60 ;  /* 0x0000003c00007844 */ /* 0x0045e80000000200 */
[----:B-1----:R1:W-:Y:S04]  /*22c4c0*/  STL.64 [R1+0xd20], R64 ;  /* 0x000d204001007387 */ /* 0x0023e80000100a00 */
[----:B------:R-:W-:Y:S04]  /*22c4d0*/  STL.64 [R1+0xd28], R66 ;  /* 0x000d284201007387 */ /* 0x000fe80000100a00 */
[----:B--2---:R-:W2:Y:S04]  /*22c4e0*/  LDL.LU R60, [R1+0x15c0] ;  /* 0x0015c000013c7983 */ /* 0x004ea80000300800 */
[----:B------:R-:W2:Y:S04]  /*22c4f0*/  LDL.LU R61, [R1+0x15c8] ;  /* 0x0015c800013d7983 */ /* 0x000ea80000300800 */
[----:B------:R-:W2:Y:S04]  /*22c500*/  LDL.LU R62, [R1+0x15b0] ;  /* 0x0015b000013e7983 */ /* 0x000ea80000300800 */
[----:B------:R-:W2:Y:S01]  /*22c510*/  LDL.LU R63, [R1+0x15b8] ;  /* 0x0015b800013f7983 */ /* 0x000ea20000300800 */
[----:B------:R-:W-:Y:S01]  /*22c520*/  ISETP.LT.AND P1, PT, R84, UR44, !P0 ;  /* 0x0000002c54007c0c */ /* 0x000fe2000c721270 */
[----:B------:R-:W-:Y:S01]  /*22c530*/  NOP ;  /* 0x0000000000007918 */ /* 0x000fe20000000000 */
[----:B------:R-:W-:Y:S01]  /*22c540*/  ISETP.LT.AND P6, PT, R83, UR60, !P0 ;  /* 0x0000003c53007c0c */ /* 0x000fe2000c7c1270 */
[----:B------:R-:W1:Y:S01]  /*22c550*/  LDCU UR60, c[0x0][0x398] ;  /* 0x00007300ff3c77ac */ /* 0x000e620008000800 */
[----:B------:R-:W-:-:S09]  /*22c560*/  LOP3.LUT R39, R39, 0xfffffdff, RZ, 0xc0, !PT ;  /* 0xfffffdff27277812 */ /* 0x000fd200078ec0ff */
        /* <DEDUP_REMOVED lines=15> */
[----:B------:R-:W-:Y:S01]  /*22c660*/  ISETP.LT.AND P6, PT, R83, UR57, !P0 ;  /* 0x0000003953007c0c */ /* 0x000fe2000c7c1270 */
[----:B------:R-:W3:Y:S01]  /*22c670*/  LDCU.64 UR38, c[0x0][0x398] ;  /* 0x00007300ff2677ac */ /* 0x000ee20008000a00 */
[----:B-1----:R-:W-:Y:S01]  /*22c680*/  IADD3 R64, PT, PT, R85, 0xa0, RZ ;  /* 0x000000a055407810 */ /* 0x002fe20007ffe0ff */
[----:B------:R-:W1:Y:S08]  /*22c690*/  LDCU UR57, c[0x0][0x398] ;  /* 0x00007300ff3977ac */ /* 0x000e700008000800 */
        /* <DEDUP_REMOVED lines=12> */
[----:B---3--:R-:W-:Y:S02]  /*22c760*/  ISETP.LT.AND P1, PT, R84, UR62, !P0 ;  /* 0x0000003e54007c0c */ /* 0x008fe4000c721270 */
[----:B------:R-:W-:Y:S01]  /*22c770*/  LOP3.LUT R39, R39, 0xfffffffd, RZ, 0xc0, !PT ;  /* 0xfffffffd27277812 */ /* 0x000fe200078ec0ff */
[----:B------:R-:W-:Y:S01]  /*22c780*/  VIADD R59, R85, 0x9f ;  /* 0x0000009f553b7836 */ /* 0x000fe20000000000 */
[----:B------:R-:W-:Y:S01]  /*22c790*/  ISETP.LT.AND P6, PT, R83, UR77, !P0 ;  /* 0x0000004d53007c0c */ /* 0x000fe2000c7c1270 */
[----:B------:R-:W3:Y:S01]  /*22c7a0*/  LDCU UR62, c[0x0][0x398] ;  /* 0x00007300ff3e77ac */ /* 0x000ee20008000800 */
[----:B------:R-:W1:Y:S07]  /*22c7b0*/  LDCU UR77, c[0x0][0x398] ;  /* 0x00007300ff4d77ac */ /* 0x000e6e0008000800 */
[----:B------:R-:W-:-:S02]  /*22c7c0*/  @P1 LOP3.LUT R39, R39, 0x2, RZ, 0xfc, !PT ;  /* 0x0000000227271812 */ /* 0x000fc400078efcff */
[----:B------:R-:W-:Y:S01]  /*22c7d0*/  ISETP.LT.AND P1, PT, R82, UR76, !P0 ;  /* 0x0000004c52007c0c */ /* 0x000fe2000c721270 */
[----:B------:R-:W1:Y:S01]  /*22c7e0*/  LDCU UR76, c[0x0][0x398] ;  /* 0x00007300ff4c77ac */ /* 0x000e620008000800 */
[----:B------:R-:W-:-:S11]  /*22c7f0*/  ISETP.LT.AND P0, PT, R81, UR38, !P0 ;  /* 0x0000002651007c0c */ /* 0x000fd6000c701270 */
        /* <DEDUP_REMOVED lines=9> */
[----:B--2---:R1:W-:Y:S04]  /*22c890*/  STSM.16.M88.4 [R0], R60 ;  /* 0x0000003c00007844 */ /* 0x0043e80000000200 */
[----:B-1----:R-:W2:Y:S04]  /*22c8a0*/  LDL.LU R60, [R1+0x15a0] ;  /* 0x0015a000013c7983 */ /* 0x002ea80000300800 */
[----:B------:R-:W2:Y:S04]  /*22c8b0*/  LDL.LU R61, [R1+0x15a8] ;  /* 0x0015a800013d7983 */ /* 0x000ea80000300800 */
[----:B------:R-:W2:Y:S04]  /*22c8c0*/  LDL.LU R62, [R1+0x19e0] ;  /* 0x0019e000013e7983 */ /* 0x000ea80000300800 */
[----:B------:R-:W2:Y:S01]  /*22c8d0*/  LDL.LU R63, [R1+0x19e8] ;  /* 0x0019e800013f7983 */ /* 0x000ea20000300800 */
        /* <DEDUP_REMOVED lines=26> */
[----:B------:R-:W-:Y:S01]  /*22ca80*/  IADD3 R64, PT, PT, R85, 0x9d, RZ ;  /* 0x0000009d55407810 */ /* 0x000fe20007ffe0ff */
[----:B------:R-:W1:Y:S06]  /*22ca90*/  LDCU UR73, c[0x0][0x398] ;  /* 0x00007300ff4977ac */ /* 0x000e6c0008000800 */
        /* <DEDUP_REMOVED lines=13> */
[----:B-1----:R-:W-:Y:S02]  /*22cb70*/  ISETP.LT.AND P1, PT, R84, UR46, !P0 ;  /* 0x0000002e54007c0c */ /* 0x002fe4000c721270 */
        /* <DEDUP_REMOVED lines=45> */
[----:B------:R-:W-:Y:S02]  /*22ce50*/  ISETP.LT.AND P6, PT, R83, UR27, !P0 ;  /* 0x0000001b53007c0c */ /* 0x000fe4000c7c1270 */
[----:B------:R-:W-:Y:S01]  /*22ce60*/  LOP3.LUT R40, R40, 0xffffdfff, RZ, 0xc0, !PT ;  /* 0xffffdfff28287812 */ /* 0x000fe200078ec0ff */
[----:B------:R-:W-:Y:S01]  /*22ce70*/  VIADD R59, R85, 0x9b ;  /* 0x0000009b553b7836 */ /* 0x000fe20000000000 */
[----:B------:R-:W1:Y:S07]  /*22ce80*/  LDCU.64 UR26, c[0x0][0x398] ;  /* 0x00007300ff1a77ac */ /* 0x000e6e0008000a00 */
        /* <DEDUP_REMOVED lines=15> */
[----:B------:R-:W1:Y:S08]  /*22cf80*/  LDCU UR71, c[0x0][0x398] ;  /* 0x00007300ff4777ac */ /* 0x000e700008000800 */
[----:B------:R-:W-:-:S02]  /*22cf90*/  @P1 LOP3.LUT R40, R40, 0x200, RZ, 0xfc, !PT ;  /* 0x0000020028281812 */ /* 0x000fc400078efcff */
[----:B------:R-:W-:Y:S01]  /*22cfa0*/  ISETP.LT.AND P1, PT, R82, UR33, !P0 ;  /* 0x0000002152007c0c */ /* 0x000fe2000c721270 */
[----:B------:R-:W2:Y:S01]  /*22cfb0*/  LDCU.64 UR32, c[0x0][0x398] ;  /* 0x00007300ff2077ac */ /* 0x000ea20008000a00 */
        /* <DEDUP_REMOVED lines=47> */
[----:B------:R-:W1:Y:S01]  /*22d2b0*/  LDCU UR54, c[0x0][0x398] ;  /* 0x00007300ff3677ac */ /* 0x000e620008000800 */
[----:B------:R-:W-:Y:S01]  /*22d2c0*/  LOP3.LUT R40, R40, 0xffffffef, RZ, 0xc0, !PT ;  /* 0xffffffef28287812 */ /* 0x000fe200078ec0ff */
[----:B------:R-:W-:-:S03]  /*22d2d0*/  NOP ;  /* 0x0000000000007918 */ /* 0x000fc60000000000 */
[----:B------:R-:W-:Y:S02]  /*22d2e0*/  @P6 LOP3.LUT R40, R40, 0x10, RZ, 0xfc, !PT ;  /* 0x0000001028286812 */ /* 0x000fe400078efcff */
[----:B------:R-:W-:Y:S01]  /*22d2f0*/  ISETP.LT.AND P0, PT, R81, UR36, !P0 ;  /* 0x0000002451007c0c */ /* 0x000fe2000c701270 */
[----:B------:R-:W2:Y:S01]  /*22d300*/  LDCU UR36, c[0x0][0x398] ;  /* 0x00007300ff2477ac */ /* 0x000ea20008000800 */
        /* <DEDUP_REMOVED lines=11> */
[----:B------:R-:W1:Y:S10]  /*22d3c0*/  LDCU UR54, c[0x0][0x398] ;  /* 0x00007300ff3677ac */ /* 0x000e740008000800 */
[----:B------:R-:W-:-:S02]  /*22d3d0*/  @P1 LOP3.LUT R40, R40, 0x2, RZ, 0xfc, !PT ;  /* 0x0000000228281812 */ /* 0x000fc400078efcff */
[----:B--2---:R-:W-:Y:S01]  /*22d3e0*/  ISETP.LT.AND P1, PT, R82, UR36, !P0 ;  /* 0x0000002452007c0c */ /* 0x004fe2000c721270 */
[----:B------:R-:W2:Y:S01]  /*22d3f0*/  LDCU UR36, c[0x0][0x398] ;  /* 0x00007300ff2477ac */ /* 0x000ea20008000800 */
[----:B------:R-:W-:Y:S02]  /*22d400*/  ISETP.LT.AND P0, PT, R81, UR44, !P0 ;  /* 0x0000002c51007c0c */ /* 0x000fe4000c701270 */
[----:B------:R-:W-:-:S09]  /*22d410*/  IADD3 R59, PT, PT, R85, 0x98, RZ ;  /* 0x00000098553b7810 */ /* 0x000fd20007ffe0ff */
[----:B------:R-:W-:-:S04]  /*22d420*/  @P1 LOP3.LUT R41, R41, 0x80000000, RZ, 0xfc, !PT ;  /* 0x8000000029291812 */ /* 0x000fc800078efcff */
[----:B------:R-:W-:-:S04]  /*22d430*/  LOP3.LUT R41, R41, 0xbfffffff, RZ, 0xc0, !PT ;  /* 0xbfffffff29297812 */ /* 0x000fc800078ec0ff */
[----:B------:R-:W-:Y:S02]  /*22d440*/  @P0 LOP3.LUT R41, R41, 0x40000000, RZ, 0xfc, !PT ;  /* 0x4000000029290812 */ /* 0x000fe400078efcff */
[----:B------:R-:W-:Y:S02]  /*22d450*/  ISETP.GE.AND P0, PT, R59, UR39, PT ;  /* 0x000000273b007c0c */ /* 0x000fe4000bf06270 */
[----:B------:R-:W-:Y:S02]  /*22d460*/  LOP3.LUT R40, R40, 0xfffffffe, RZ, 0xc0, !PT ;  /* 0xfffffffe28287812 */ /* 0x000fe400078ec0ff */
[----:B------:R-:W-:Y:S01]  /*22d470*/  LOP3.LUT R41, R41, 0xdfffffff, RZ, 0xc0, !PT ;  /* 0xdfffffff29297812 */ /* 0x000fe200078ec0ff */
[----:B------:R-:W-:Y:S01]  /*22d480*/  VIADD R59, R85, 0x97 ;  /* 0x00000097553b7836 */ /* 0x000fe20000000000 */
[----:B------:R-:W-:Y:S01]  /*22d490*/  ISETP.LT.AND P1, PT, R84, UR46, !P0 ;  /* 0x0000002e54007c0c */ /* 0x000fe2000c721270 */
[----:B------:R-:W4:Y:S01]  /*22d4a0*/  LDCU UR46, c[0x0][0x398] ;  /* 0x00007300ff2e77ac */ /* 0x000f220008000800 */
[----:B------:R-:W-:-:S02]  /*22d4b0*/  @P6 LOP3.LUT R40, R40, 0x1, RZ, 0xfc, !PT ;  /* 0x0000000128286812 */ /* 0x000fc400078efcff */
[----:B-1----:R-:W-:Y:S01]  /*22d4c0*/  ISETP.LT.AND P6, PT, R83, UR54, !P0 ;  /* 0x0000003653007c0c */ /* 0x002fe2000c7c1270 */
[----:B------:R-:W1:Y:S01]  /*22d4d0*/  LDCU UR54, c[0x0][0x398] ;  /* 0x00007300ff3677ac */ /* 0x000e620008000800 */
[----:B------:R-:W1:Y:S07]  /*22d4e0*/  LDCU.64 UR38, c[0x0][0x398] ;  /* 0x00007300ff2677ac */ /* 0x000e6e0008000a00 */
[----:B------:R-:W-:Y:S02]  /*22d4f0*/  @P1 LOP3.LUT R41, R41, 0x20000000, RZ, 0xfc, !PT ;  /* 0x2000000029291812 */ /* 0x000fe400078efcff */
[----:B--2---:R-:W-:Y:S01]  /*22d500*/  ISETP.LT.AND P1, PT, R82, UR36, !P0 ;  /* 0x0000002452007c0c */ /* 0x004fe2000c721270 */
[----:B------:R-:W2:Y:S01]  /*22d510*/  LDCU UR36, c[0x0][0x398] ;  /* 0x00007300ff2477ac */ /* 0x000ea20008000800 */
        /* <DEDUP_REMOVED lines=10> */
[----:B----4-:R-:W-:Y:S01]  /*22d5c0*/  ISETP.LT.AND P1, PT, R84, UR46, !P0 ;  /* 0x0000002e54007c0c */ /* 0x010fe2000c721270 */
[----:B------:R-:W4:Y:S01]  /*22d5d0*/  LDCU UR46, c[0x0][0x398] ;  /* 0x00007300ff2e77ac */ /* 0x000f220008000800 */
[----:B-1----:R-:W-:Y:S01]  /*22d5e0*/  ISETP.LT.AND P6, PT, R83, UR54, !P0 ;  /* 0x0000003653007c0c */ /* 0x002fe2000c7c1270 */
[----:B------:R-:W1:Y:S01]  /*22d5f0*/  LDCU UR54, c[0x0][0x398] ;  /* 0x00007300ff3677ac */ /* 0x000e620008000800 */
[----:B------:R-:W1:Y:S09]  /*22d600*/  LDCU.64 UR26, c[0x0][0x398] ;  /* 0x00007300ff1a77ac */ /* 0x000e720008000a00 */
[----:B------:R-:W-:-:S02]  /*22d610*/  @P1 LOP3.LUT R41, R41, 0x2000000, RZ, 0xfc, !PT ;  /* 0x0200000029291812 */ /* 0x000fc400078efcff */
[----:B--2---:R-:W-:Y:S01]  /*22d620*/  ISETP.LT.AND P1, PT, R82, UR36, !P0 ;  /* 0x0000002452007c0c */ /* 0x004fe2000c721270 */
[----:B------:R-:W2:Y:S01]  /*22d630*/  LDCU.64 UR36, c[0x0][0x398] ;  /* 0x00007300ff2477ac */ /* 0x000ea20008000a00 */
        /* <DEDUP_REMOVED lines=11> */
[----:B----4-:R-:W-:Y:S02]  /*22d6f0*/  ISETP.LT.AND P6, PT, R83, UR46, !P0 ;  /* 0x0000002e53007c0c */ /* 0x010fe4000c7c1270 */
[----:B------:R-:W-:Y:S01]  /*22d700*/  LOP3.LUT R41, R41, 0xffdfffff, RZ, 0xc0, !PT ;  /* 0xffdfffff29297812 */ /* 0x000fe200078ec0ff */
[----:B------:R-:W4:Y:S08]  /*22d710*/  LDCU.64 UR46, c[0x0][0x398] ;  /* 0x00007300ff2e77ac */ /* 0x000f300008000a00 */
[----:B------:R-:W-:Y:S01]  /*22d720*/  @P1 LOP3.LUT R41, R41, 0x200000, RZ, 0xfc, !PT ;  /* 0x0020000029291812 */ /* 0x000fe200078efcff */
[----:B---3--:R3:W-:Y:S01]  /*22d730*/  STSM.16.M88.4 [R0], R60 ;  /* 0x0000003c00007844 */ /* 0x0087e20000000200 */
[----:B-1----:R-:W-:Y:S01]  /*22d740*/  ISETP.LT.AND P1, PT, R82, UR54, !P0 ;  /* 0x0000003652007c0c */ /* 0x002fe2000c721270 */
[----:B------:R-:W1:Y:S02]  /*22d750*/  LDCU UR54, c[0x0][0x398] ;  /* 0x00007300ff3677ac */ /* 0x000e640008000800 */
[----:B---3--:R-:W3:Y:S01]  /*22d760*/  LDL.LU R60, [R1+0x1294] ;  /* 0x00129400013c7983 */ /* 0x008ee20000300800 */
[----:B------:R-:W-:Y:S01]  /*22d770*/  LOP3.LUT R41, R41, 0xffefffff, RZ, 0xc0, !PT ;  /* 0xffefffff29297812 */ /* 0x000fe200078ec0ff */
[----:B------:R-:W-:-:S02]  /*22d780*/  NOP ;  /* 0x0000000000007918 */ /* 0x000fc40000000000 */
[----:B------:R-:W3:Y:S04]  /*22d790*/  LDL.LU R61, [R1+0x129c] ;  /* 0x00129c00013d7983 */ /* 0x000ee80000300800 */
[----:B------:R-:W3:Y:S04]  /*22d7a0*/  LDL.LU R62, [R1+0x2f94] ;  /* 0x002f9400013e7983 */ /* 0x000ee80000300800 */
[----:B------:R-:W3:Y:S01]  /*22d7b0*/  LDL.LU R63, [R1+0x2f9c] ;  /* 0x002f9c00013f7983 */ /* 0x000ee20000300800 */
[----:B------:R-:W-:Y:S02]  /*22d7c0*/  @P6 LOP3.LUT R41, R41, 0x100000, RZ, 0xfc, !PT ;  /* 0x0010000029296812 */ /* 0x000fe400078efcff */
[----:B--2---:R-:W-:Y:S01]  /*22d7d0*/  ISETP.LT.AND P0, PT, R81, UR36, !P0 ;  /* 0x0000002451007c0c */ /* 0x004fe2000c701270 */
[----:B------:R-:W2:Y:S01]  /*22d7e0*/  LDS.128 R64, [R0] ;  /* 0x0000000000407984 */ /* 0x000ea20000000c00 */
        /* <DEDUP_REMOVED lines=12> */
[----:B------:R-:W1:Y:S01]  /*22d8b0*/  LDCU.64 UR44, c[0x0][0x398] ;  /* 0x00007300ff2c77ac */ /* 0x000e620008000a00 */
        /* <DEDUP_REMOVED lines=8> */
[----:B--2---:R-:W-:Y:S01]  /*22d940*/  STL.64 [R1+0xdb0], R64 ;  /* 0x000db04001007387 */ /* 0x004fe20000100a00 */
[----:B------:R-:W-:Y:S01]  /*22d950*/  LOP3.LUT R41, R41, 0xffff7fff, RZ, 0xc0, !PT ;  /* 0xffff7fff29297812 */ /* 0x000fe200078ec0ff */
[----:B------:R-:W2:Y:S03]  /*22d960*/  LDCU UR48, c[0x0][0x398] ;  /* 0x00007300ff3077ac */ /* 0x000ea60008000800 */
        /* <DEDUP_REMOVED lines=9> */
[----:B------:R-:W1:Y:S02]  /*22da00*/  LDCU.64 UR42, c[0x0][0x398] ;  /* 0x00007300ff2a77ac */ /* 0x000e640008000a00 */
[----:B---3--:R3:W-:Y:S08]  /*22da10*/  STSM.16.M88.4 [R0], R60 ;  /* 0x0000003c00007844 */ /* 0x0087f00000000200 */
        /* <DEDUP_REMOVED lines=9> */
[----:B---3--:R-:W3:Y:S03]  /*22dab0*/  LDL.LU R60, [R1+0x30] ;  /* 0x00003000013c7983 */ /* 0x008ee60000300800 */
[----:B------:R-:W-:Y:S01]  /*22dac0*/  @P1 LOP3.LUT R41, R41, 0x800, RZ, 0xfc, !PT ;  /* 0x0000080029291812 */ /* 0x000fe200078efcff */
[----:B------:R-:W3:Y:S03]  /*22dad0*/  LDL.LU R61, [R1+0x38] ;  /* 0x00003800013d7983 */ /* 0x000ee60000300800 */
[----:B------:R-:W-:Y:S01]  /*22dae0*/  LOP3.LUT R41, R41, 0xfffffbff, RZ, 0xc0, !PT ;  /* 0xfffffbff29297812 */ /* 0x000fe200078ec0ff */
[----:B------:R-:W3:Y:S03]  /*22daf0*/  LDL.LU R62, [R1+0x1a10] ;  /* 0x001a1000013e7983 */ /* 0x000ee60000300800 */
[----:B------:R-:W-:-:S02]  /*22db00*/  @P0 LOP3.LUT R41, R41, 0x400, RZ, 0xfc, !PT ;  /* 0x0000040029290812 */ /* 0x000fc400078efcff */
[----:B------:R-:W-:Y:S01]  /*22db10*/  ISETP.GE.AND P0, PT, R59, UR39, PT ;  /* 0x000000273b007c0c */ /* 0x000fe2000bf06270 */
[----:B------:R-:W3:Y:S01]  /*22db20*/  LDL.LU R63, [R1+0x1a18] ;  /* 0x001a1800013f7983 */ /* 0x000ee20000300800 */
[----:B------:R-:W-:Y:S01]  /*22db30*/  LOP3.LUT R41, R41, 0xfffffdff, RZ, 0xc0, !PT ;  /* 0xfffffdff29297812 */ /* 0x000fe200078ec0ff */
[----:B------:R-:W-:Y:S01]  /*22db40*/  NOP ;  /* 0x0000000000007918 */ /* 0x000fe20000000000 */
[----:B------:R-:W-:Y:S01]  /*22db50*/  ISETP.LT.AND P1, PT, R84, UR18, !P0 ;  /* 0x0000001254007c0c */ /* 0x000fe2000c721270 */
[----:B------:R-:W1:Y:S01]  /*22db60*/  LDCU.64 UR38, c[0x0][0x398] ;  /* 0x00007300ff2677ac */ /* 0x000e620008000a00 */
[----:B------:R-:W-:Y:S02]  /*22db70*/  ISETP.LT.AND P6, PT, R83, UR19, !P0 ;  /* 0x0000001353007c0c */ /* 0x000fe4000c7c1270 */
[----:B------:R-:W-:Y:S01]  /*22db80*/  IADD3 R59, PT, PT, R85, 0x92, RZ ;  /* 0x00000092553b7810 */ /* 0x000fe20007ffe0ff */
[----:B------:R-:W1:Y:S08]  /*22db90*/  LDCU.64 UR18, c[0x0][0x398] ;  /* 0x00007300ff1277ac */ /* 0x000e700008000a00 */
        /* <DEDUP_REMOVED lines=17> */
[----:B------:R-:W1:Y:S10]  /*22dcb0*/  LDCU.64 UR16, c[0x0][0x398] ;  /* 0x00007300ff1077ac */ /* 0x000e740008000a00 */
        /* <DEDUP_REMOVED lines=17> */
[----:B------:R-:W-:Y:S01]  /*22ddd0*/  IADD3 R64, PT, PT, R85, 0x8b, RZ ;  /* 0x0000008b55407810 */ /* 0x000fe20007ffe0ff */
[----:B------:R-:W2:Y:S01]  /*22dde0*/  LDCU UR25, c[0x0][0x398] ;  /* 0x00007300ff1977ac */ /* 0x000ea20008000800 */
[----:B------:R-:W-:Y:S01]  /*22ddf0*/  LOP3.LUT R45, R45, 0x7fffffff, RZ, 0xc0, !PT ;  /* 0x7fffffff2d2d7812 */ /* 0x000fe200078ec0ff */
[----:B------:R-:W2:Y:S06]  /*22de00*/  LDCU UR33, c[0x0][0x398] ;  /* 0x00007300ff2177ac */ /* 0x000eac0008000800 */
[----:B------:R-:W-:-:S02]  /*22de10*/  @P1 LOP3.LUT R41, R41, 0x2, RZ, 0xfc, !PT ;  /* 0x0000000229291812 */ /* 0x000fc400078efcff */
[----:B------:R-:W-:Y:S01]  /*22de20*/  ISETP.LT.AND P1, PT, R82, UR28, !P0 ;  /* 0x0000001c52007c0c */ /* 0x000fe2000c721270 */
[----:B------:R-:W2:Y:S01]  /*22de30*/  LDCU UR28, c[0x0][0x398] ;  /* 0x00007300ff1c77ac */ /* 0x000ea20008000800 */
[----:B-1----:R-:W-:Y:S02]  /*22de40*/  ISETP.LT.AND P0, PT, R81, UR16, !P0 ;  /* 0x0000001051007c0c */ /* 0x002fe4000c701270 */
[----:B------:R-:W-:Y:S01]  /*22de50*/  LOP3.LUT R41, R41, 0xfffffffe, RZ, 0xc0, !PT ;  /* 0xfffffffe29297812 */ /* 0x000fe200078ec0ff */
[----:B------:R-:W1:Y:S08]  /*22de60*/  LDCU UR16, c[0x0][0x398] ;  /* 0x00007300ff1077ac */ /* 0x000e700008000800 */
[----:B------:R-:W-:-:S04]  /*22de70*/  @P1 LOP3.LUT R42, R42, 0x80000000, RZ, 0xfc, !PT ;  /* 0x800000002a2a1812 */ /* 0x000fc800078efcff */
[----:B------:R-:W-:-:S04]  /*22de80*/  LOP3.LUT R42, R42, 0xbfffffff, RZ, 0xc0, !PT ;  /* 0xbfffffff2a2a7812 */ /* 0x000fc800078ec0ff */
[----:B------:R-:W-:Y:S02]  /*22de90*/  @P0 LOP3.LUT R42, R42, 0x40000000, RZ, 0xfc, !PT ;  /* 0x400000002a2a0812 */ /* 0x000fe400078efcff */
[----:B------:R-:W-:Y:S01]  /*22dea0*/  ISETP.GE.AND P0, PT, R59, UR27, PT ;  /* 0x0000001b3b007c0c */ /* 0x000fe2000bf06270 */
[----:B------:R-:W1:Y:S03]  /*22deb0*/  LDCU UR27, c[0x0][0x398] ;  /* 0x00007300ff1b77ac */ /* 0x000e660008000800 */
[----:B------:R-:W-:Y:S02]  /*22dec0*/  ISETP.LT.AND P1, PT, R84, UR6, !P0 ;  /* 0x0000000654007c0c */ /* 0x000fe4000c721270 */
[----:B------:R-:W-:Y:S02]  /*22ded0*/  @P6 LOP3.LUT R41, R41, 0x1, RZ, 0xfc, !PT ;  /* 0x0000000129296812 */ /* 0x000fe400078efcff */
[----:B------:R-:W-:Y:S01]  /*22dee0*/  ISETP.LT.AND P6, PT, R83, UR7, !P0 ;  /* 0x0000000753007c0c */ /* 0x000fe2000c7c1270 */
[----:B------:R-:W1:Y:S01]  /*22def0*/  LDCU.64 UR6, c[0x0][0x398] ;  /* 0x00007300ff0677ac */ /* 0x000e620008000a00 */
[----:B------:R-:W-:-:S07]  /*22df00*/  LOP3.LUT R42, R42, 0xdfffffff, RZ, 0xc0, !PT ;  /* 0xdfffffff2a2a7812 */ /* 0x000fce00078ec0ff */
[----:B------:R-:W-:Y:S02]  /*22df10*/  @P1 LOP3.LUT R42, R42, 0x20000000, RZ, 0xfc, !PT ;  /* 0x200000002a2a1812 */ /* 0x000fe400078efcff */
[----:B------:R-:W-:Y:S02]  /*22df20*/  ISETP.LT.AND P1, PT, R82, UR20, !P0 ;  /* 0x0000001452007c0c */ /* 0x000fe4000c721270 */
[----:B------:R-:W-:Y:S02]  /*22df30*/  LOP3.LUT R42, R42, 0xefffffff, RZ, 0xc0, !PT ;  /* 0xefffffff2a2a7812 */ /* 0x000fe400078ec0ff */
[----:B------:R-:W-:Y:S01]  /*22df40*/  ISETP.LT.AND P0, PT, R81, UR21, !P0 ;  /* 0x0000001551007c0c */ /* 0x000fe2000c701270 */
[----:B------:R-:W1:Y:S01]  /*22df50*/  LDCU.64 UR20, c[0x0][0x398] ;  /* 0x00007300ff1477ac */ /* 0x000e620008000a00 */
[----:B------:R-:W-:-:S04]  /*22df60*/  @P6 LOP3.LUT R42, R42, 0x10000000, RZ, 0xfc, !PT ;  /* 0x100000002a2a6812 */ /* 0x000fc800078efcff */
        /* <DEDUP_REMOVED lines=30> */
[----:B------:R-:W-:Y:S02]  /*22e150*/  ISETP.LT.AND P1, PT, R82, UR11, !P0 ;  /* 0x0000000b52007c0c */ /* 0x000fe4000c721270 */
        /* <DEDUP_REMOVED lines=18> */
[----:B------:R-:W1:Y:S01]  /*22e280*/  LDCU.64 UR10, c[0x0][0x398] ;  /* 0x00007300ff0a77ac */ /* 0x000e620008000a00 */
        /* <DEDUP_REMOVED lines=15> */
[----:B------:R-:W-:Y:S01]  /*22e380*/  LOP3.LUT R46, R46, 0x7fffffff, RZ, 0xc0, !PT ;  /* 0x7fffffff2e2e7812 */ /* 0x000fe200078ec0ff */
[----:B------:R-:W1:Y:S08]  /*22e390*/  LDCU UR59, c[0x0][0x398] ;  /* 0x00007300ff3b77ac */ /* 0x000e700008000800 */
        /* <DEDUP_REMOVED lines=96> */
[----:B----4-:R-:W-:Y:S02]  /*22e9a0*/  ISETP.LT.AND P0, PT, R81, UR46, !P0 ;  /* 0x0000002e51007c0c */ /* 0x010fe4000c701270 */
        /* <DEDUP_REMOVED lines=9> */
[----:B------:R-:W4:Y:S01]  /*22ea40*/  LDCU UR7, c[0x0][0x398] ;  /* 0x00007300ff0777ac */ /* 0x000f220008000800 */
[----:B------:R-:W-:Y:S02]  /*22ea50*/  ISETP.LT.AND P6, PT, R83, UR69, !P0 ;  /* 0x0000004553007c0c */ /* 0x000fe4000c7c1270 */
[----:B------:R-:W-:Y:S01]  /*22ea60*/  IADD3 R64, PT, PT, R85, 0x85, RZ ;  /* 0x0000008555407810 */ /* 0x000fe20007ffe0ff */
        /* <DEDUP_REMOVED lines=65> */
[----:B------:R-:W-:-:S02]  /*22ee80*/  LOP3.LUT R47, R47, 0x7fffffff, RZ, 0xc0, !PT ;  /* 0x7fffffff2f2f7812 */ /* 0x000fc400078ec0ff */
        /* <DEDUP_REMOVED lines=30> */
[----:B------:R-:W-:Y:S01]  /*22f070*/  VIADD R59, R85, 0x81 ;  /* 0x00000081553b7836 */ /* 0x000fe20000000000 */
[----:B------:R-:W1:Y:S01]  /*22f080*/  LDS.128 R64, [R0] ;  /* 0x0000000000407984 */ /* 0x000e620000000c00 */
[----:B------:R-:W-:Y:S01]  /*22f090*/  NOP ;  /* 0x0000000000007918 */ /* 0x000fe20000000000 */
[----:B------:R-:W-:Y:S01]  /*22f0a0*/  LOP3.LUT R43, R43, 0xffffffdf, RZ, 0xc0, !PT ;  /* 0xffffffdf2b2b7812 */ /* 0x000fe200078ec0ff */
[----:B------:R-:W1:Y:S02]  /*22f0b0*/  LDCU.64 UR38, c[0x0][0x398] ;  /* 0x00007300ff2677ac */ /* 0x000e640008000a00 */
        /* <DEDUP_REMOVED lines=24> */
[----:B------:R-:W-:Y:S01]  /*22f240*/  ISETP.LT.AND P6, PT, R83, UR77, !P0 ;  /* 0x0000004d53007c0c */ /* 0x000fe2000c7c1270 */
[----:B------:R-:W2:Y:S10]  /*22f250*/  LDCU UR77, c[0x0][0x398] ;  /* 0x00007300ff4d77ac */ /* 0x000eb40008000800 */
        /* <DEDUP_REMOVED lines=29> */
[----:B------:R-:W-:Y:S01]  /*22f430*/  ISETP.LT.AND P1, PT, R82, UR69, !P0 ;  /* 0x0000004552007c0c */ /* 0x000fe2000c721270 */
[----:B------:R-:W1:Y:S01]  /*22f440*/  LDCU UR69, c[0x0][0x398] ;  /* 0x00007300ff4577ac */ /* 0x000e620008000800 */
[----:B------:R-:W-:Y:S01]  /*22f450*/  ISETP.LT.AND P0, PT, R81, UR72, !P0 ;  /* 0x0000004851007c0c */ /* 0x000fe2000c701270 */
[----:B------:R-:W1:Y:S10]  /*22f460*/  LDCU UR72, c[0x0][0x398] ;  /* 0x00007300ff4877ac */ /* 0x000e740008000800 */
        /* <DEDUP_REMOVED lines=8> */
[----:B------:R-:W2:Y:S01]  /*22f4f0*/  LDCU.64 UR36, c[0x0][0x398] ;  /* 0x00007300ff2477ac */ /* 0x000ea20008000a00 */
[----:B------:R-:W-:-:S02]  /*22f500*/  @P6 LOP3.LUT R43, R43, 0x1, RZ, 0xfc, !PT ;  /* 0x000000012b2b6812 */ /* 0x000fc400078efcff */
[----:B-1----:R-:W-:Y:S01]  /*22f510*/  ISETP.LT.AND P6, PT, R83, UR69, !P0 ;  /* 0x0000004553007c0c */ /* 0x002fe2000c7c1270 */
[----:B------:R-:W1:Y:S08]  /*22f520*/  LDCU UR69, c[0x0][0x398] ;  /* 0x00007300ff4577ac */ /* 0x000e700008000800 */
        /* <DEDUP_REMOVED lines=15> */
[----:B-1----:R-:W-:Y:S01]  /*22f620*/  ISETP.LT.AND P6, PT, R83, UR69, !P0 ;  /* 0x0000004553007c0c */ /* 0x002fe2000c7c1270 */
[----:B------:R-:W1:Y:S01]  /*22f630*/  LDCU UR69, c[0x0][0x398] ;  /* 0x00007300ff4577ac */ /* 0x000e620008000800 */
[----:B------:R-:W1:Y:S09]  /*22f640*/  LDCU.64 UR46, c[0x0][0x398] ;  /* 0x00007300ff2e77ac */ /* 0x000e720008000a00 */
        /* <DEDUP_REMOVED lines=14> */
[----:B-1----:R-:W-:Y:S02]  /*22f730*/  ISETP.LT.AND P6, PT, R83, UR69, !P0 ;  /* 0x0000004553007c0c */ /* 0x002fe4000c7c1270 */
[----:B------:R-:W-:Y:S01]  /*22f740*/  LOP3.LUT R44, R44, 0xffdfffff, RZ, 0xc0, !PT ;  /* 0xffdfffff2c2c7812 */ /* 0x000fe200078ec0ff */
[----:B------:R-:W1:Y:S08]  /*22f750*/  LDCU UR69, c[0x0][0x398] ;  /* 0x00007300ff4577ac */ /* 0x000e700008000800 */
[----:B------:R-:W-:Y:S01]  /*22f760*/  @P1 LOP3.LUT R44, R44, 0x200000, RZ, 0xfc, !PT ;  /* 0x002000002c2c1812 */ /* 0x000fe200078efcff */
[----:B---3--:R3:W-:Y:S01]  /*22f770*/  STSM.16.M88.4 [R0], R60 ;  /* 0x0000003c00007844 */ /* 0x0087e20000000200 */
[----:B------:R-:W-:Y:S01]  /*22f780*/  ISETP.LT.AND P1, PT, R82, UR72, !P0 ;  /* 0x0000004852007c0c */ /* 0x000fe2000c721270 */
        /* <DEDUP_REMOVED lines=8> */
[----:B------:R-:W-:Y:S01]  /*22f810*/  ISETP.LT.AND P0, PT, R81, UR46, !P0 ;  /* 0x0000002e51007c0c */ /* 0x000fe2000c701270 */
[----:B------:R-:W4:Y:S01]  /*22f820*/  LDS.128 R64, [R0] ;  /* 0x0000000000407984 */ /* 0x000f220000000c00 */
        /* <DEDUP_REMOVED lines=10> */
[----:B------:R-:W2:Y:S01]  /*22f8d0*/  LDCU.64 UR38, c[0x0][0x398] ;  /* 0x00007300ff2677ac */ /* 0x000ea20008000a00 */
[----:B-1----:R-:W-:Y:S01]  /*22f8e0*/  ISETP.LT.AND P6, PT, R83, UR69, !P0 ;  /* 0x0000004553007c0c */ /* 0x002fe2000c7c1270 */
        /* <DEDUP_REMOVED lines=18> */
[----:B----4-:R-:W-:Y:S01]  /*22fa10*/  STL.64 [R1+0xe50], R64 ;  /* 0x000e504001007387 */ /* 0x010fe20000100a00 */
[----:B------:R-:W4:Y:S09]  /*22fa20*/  LDCU UR72, c[0x0][0x398] ;  /* 0x00007300ff4877ac */ /* 0x000f320008000800 */
[----:B------:R-:W-:Y:S01]  /*22fa30*/  @P1 LOP3.LUT R44, R44, 0x2000, RZ, 0xfc, !PT ;  /* 0x000020002c2c1812 */ /* 0x000fe200078efcff */
[----:B------:R-:W1:Y:S01]  /*22fa40*/  LDCU UR52, c[0x0][0x398] ;  /* 0x00007300ff3477ac */ /* 0x000e620008000800 */
[----:B------:R-:W-:-:S02]  /*22fa50*/  ISETP.LT.AND P1, PT, R82, UR51, !P0 ;  /* 0x0000003352007c0c */ /* 0x000fc4000c721270 */
[----:B------:R-:W-:Y:S01]  /*22fa60*/  LOP3.LUT R44, R44, 0xffffefff, RZ, 0xc0, !PT ;  /* 0xffffefff2c2c7812 */ /* 0x000fe200078ec0ff */
[----:B------:R-:W-:Y:S04]  /*22fa70*/  STL.64 [R1+0xe58], R66 ;  /* 0x000e584201007387 */ /* 0x000fe80000100a00 */
[----:B---3--:R3:W-:Y:S01]  /*22fa80*/  STSM.16.M88.4 [R0], R60 ;  /* 0x0000003c00007844 */ /* 0x0087e20000000200 */
[----:B------:R-:W-:Y:S01]  /*22fa90*/  @P6 LOP3.LUT R44, R44, 0x1000, RZ, 0xfc, !PT ;  /* 0x000010002c2c6812 */ /* 0x000fe200078efcff */
[----:B------:R-:W1:Y:S01]  /*22faa0*/  LDCU UR51, c[0x0][0x398] ;  /* 0x00007300ff3377ac */ /* 0x000e620008000800 */
[----:B------:R-:W-:Y:S02]  /*22fab0*/  ISETP.LT.AND P0, PT, R81, UR50, !P0 ;  /* 0x0000003251007c0c */ /* 0x000fe4000c701270 */
[----:B------:R-:W-:Y:S01]  /*22fac0*/  LOP3.LUT R44, R44, 0xfffff7ff, RZ, 0xc0, !PT ;  /* 0xfffff7ff2c2c7812 */ /* 0x000fe200078ec0ff */
[----:B------:R-:W1:Y:S03]  /*22fad0*/  LDCU UR50, c[0x0][0x398] ;  /* 0x00007300ff3277ac */ /* 0x000e660008000800 */
[----:B------:R-:W-:-:S04]  /*22fae0*/  @P1 LOP3.LUT R44, R44, 0x800, RZ, 0xfc, !PT ;  /* 0x000008002c2c1812 */ /* 0x000fc800078efcff */
[----:B------:R-:W-:Y:S01]  /*22faf0*/  LOP3.LUT R44, R44, 0xfffffbff, RZ, 0xc0, !PT ;  /* 0xfffffbff2c2c7812 */ /* 0x000fe200078ec0ff */
[----:B---3--:R-:W3:Y:S03]  /*22fb00*/  LDL.LU R60, [R1+0x18b0] ;  /* 0x0018b000013c7983 */ /* 0x008ee60000300800 */
[----:B------:R-:W-:Y:S02]  /*22fb10*/  @P0 LOP3.LUT R44, R44, 0x400, RZ, 0xfc, !PT ;  /* 0x000004002c2c0812 */ /* 0x000fe400078efcff */
[----:B------:R-:W-:Y:S01]  /*22fb20*/  ISETP.GE.AND P0, PT, R59, UR37, PT ;  /* 0x000000253b007c0c */ /* 0x000fe2000bf06270 */
[----:B------:R-:W1:Y:S01]  /*22fb30*/  LDCU.64 UR36, c[0x0][0x398] ;  /* 0x00007300ff2477ac */ /* 0x000e620008000a00 */
[----:B------:R-:W3:Y:S02]  /*22fb40*/  LDL.LU R61, [R1+0x18b8] ;  /* 0x0018b800013d7983 */ /* 0x000ee40000300800 */
[----:B--2---:R-:W-:-:S02]  /*22fb50*/  ISETP.LT.AND P1, PT, R84, UR38, !P0 ;  /* 0x0000002654007c0c */ /* 0x004fc4000c721270 */
[----:B------:R-:W-:Y:S01]  /*22fb60*/  ISETP.LT.AND P6, PT, R83, UR48, !P0 ;  /* 0x0000003053007c0c */ /* 0x000fe2000c7c1270 */
[----:B------:R-:W3:Y:S01]  /*22fb70*/  LDL.LU R62, [R1+0x1a30] ;  /* 0x001a3000013e7983 */ /* 0x000ee20000300800 */
[----:B------:R-:W-:Y:S01]  /*22fb80*/  LOP3.LUT R44, R44, 0xfffffdff, RZ, 0xc0, !PT ;  /* 0xfffffdff2c2c7812 */ /* 0x000fe200078ec0ff */
[----:B------:R-:W2:Y:S01]  /*22fb90*/  LDCU UR48, c[0x0][0x398] ;  /* 0x00007300ff3077ac */ /* 0x000ea20008000800 */
[C---:B------:R-:W-:Y:S01]  /*22fba0*/  IADD3 R59, PT, PT, R85.reuse, 0x7a, RZ ;  /* 0x0000007a553b7810 */ /* 0x040fe20007ffe0ff */
[----:B------:R-:W3:Y:S01]  /*22fbb0*/  LDL.LU R63, [R1+0x1a38] ;  /* 0x001a3800013f7983 */ /* 0x000ee20000300800 */
[----:B------:R-:W-:Y:S01]  /*22fbc0*/  IADD3 R64, PT, PT, R85, 0x73, RZ ;  /* 0x0000007355407810 */ /* 0x000fe20007ffe0ff */
[----:B------:R-:W-:-:S04]  /*22fbd0*/  NOP ;  /* 0x0000000000007918 */ /* 0x000fc80000000000 */
[----:B------:R-:W-:Y:S02]  /*22fbe0*/  @P1 LOP3.LUT R44, R44, 0x200, RZ, 0xfc, !PT ;  /* 0x000002002c2c1812 */ /* 0x000fe400078efcff */
        /* <DEDUP_REMOVED lines=33> */
[----:B------:R-:W2:Y:S10]  /*22fe00*/  LDCU.64 UR24, c[0x0][0x398] ;  /* 0x00007300ff1877ac */ /* 0x000eb40008000a00 */
        /* <DEDUP_REMOVED lines=10> */
[----:B------:R-:W1:Y:S03]  /*22feb0*/  LDCU.64 UR38, c[0x0][0x398] ;  /* 0x00007300ff2677ac */ /* 0x000e660008000a00 */
[----:B------:R-:W-:Y:S02]  /*22fec0*/  ISETP.LT.AND P1, PT, R84, UR30, !P0 ;  /* 0x0000001e54007c0c */ /* 0x000fe4000c721270 */
[----:B------:R-:W-:Y:S02]  /*22fed0*/  @P6 LOP3.LUT R44, R44, 0x1, RZ, 0xfc, !PT ;  /* 0x000000012c2c6812 */ /* 0x000fe400078efcff */
[----:B------:R-:W-:Y:S01]  /*22fee0*/  ISETP.LT.AND P6, PT, R83, UR31, !P0 ;  /* 0x0000001f53007c0c */ /* 0x000fe2000c7c1270 */
[----:B------:R-:W1:Y:S01]  /*22fef0*/  LDCU.64 UR30, c[0x0][0x398] ;  /* 0x00007300ff1e77ac */ /* 0x000e620008000a00 */
[----:B------:R-:W-:-:S07]  /*22ff00*/  LOP3.LUT R45, R45, 0xdfffffff, RZ, 0xc0, !PT ;  /* 0xdfffffff2d2d7812 */ /* 0x000fce00078ec0ff */
[----:B------:R-:W-:Y:S02]  /*22ff10*/  @P1 LOP3.LUT R45, R45, 0x20000000, RZ, 0xfc, !PT ;  /* 0x200000002d2d1812 */ /* 0x000fe400078efcff */
[----:B------:R-:W-:Y:S02]  /*22ff20*/  ISETP.LT.AND P1, PT, R82, UR18, !P0 ;  /* 0x0000001252007c0c */ /* 0x000fe4000c721270 */
        /* <DEDUP_REMOVED lines=9> */
[----:B------:R-:W-:-:S04]  /*22ffc0*/  ISETP.GE.AND P0, PT, R59, UR43, PT ;  /* 0x0000002b3b007c0c */ /* 0x000fc8000bf06270 */
        /* <DEDUP_REMOVED lines=43> */
[----:B------:R-:W2:Y:S01]  /*230280*/  LDCU.64 UR8, c[0x0][0x398] ;  /* 0x00007300ff0877ac */ /* 0x000ea20008000a00 */
        /* <DEDUP_REMOVED lines=26> */
[----:B------:R-:W2:Y:S01]  /*230430*/  LDCU UR31, c[0x0][0x398] ;  /* 0x00007300ff1f77ac */ /* 0x000ea20008000800 */
        /* <DEDUP_REMOVED lines=31> */
[----:B-1----:R-:W-:Y:S01]  /*230630*/  IADD3 R64, PT, PT, R85, 0x70, RZ ;  /* 0x0000007055407810 */ /* 0x002fe20007ffe0ff */
[----:B------:R-:W1:Y:S08]  /*230640*/  LDCU UR14, c[0x0][0x398] ;  /* 0x00007300ff0e77ac */ /* 0x000e700008000800 */
        /* <DEDUP_REMOVED lines=22> */
[----:B--2---:R-:W-:Y:S02]  /*2307b0*/  ISETP.LT.AND P0, PT, R81, UR18, !P0 ;  /* 0x0000001251007c0c */ /* 0x004fe4000c701270 */
[----:B------:R-:W-:Y:S01]  /*2307c0*/  LOP3.LUT R45, R45, 0xfffffffe, RZ, 0xc0, !PT ;  /* 0xfffffffe2d2d7812 */ /* 0x000fe200078ec0ff */
[----:B------:R-:W2:Y:S08]  /*2307d0*/  LDCU UR18, c[0x0][0x398] ;  /* 0x00007300ff1277ac */ /* 0x000eb00008000800 */
        /* <DEDUP_REMOVED lines=16> */
[----:B------:R-:W-:Y:S01]  /*2308e0*/  @P6 LOP3.LUT R45, R45, 0x1, RZ, 0xfc, !PT ;  /* 0x000000012d2d6812 */ /* 0x000fe200078efcff */
[----:B------:R-:W1:Y:S01]  /*2308f0*/  LDCU UR54, c[0x0][0x398] ;  /* 0x00007300ff3677ac */ /* 0x000e620008000800 */
[----:B------:R-:W-:-:S02]  /*230900*/  ISETP.LT.AND P6, PT, R83, UR6, !P0 ;  /* 0x0000000653007c0c */ /* 0x000fc4000c7c1270 */
[----:B------:R-:W-:Y:S01]  /*230910*/  LOP3.LUT R46, R46, 0xdfffffff, RZ, 0xc0, !PT ;  /* 0xdfffffff2e2e7812 */ /* 0x000fe200078ec0ff */
        /* <DEDUP_REMOVED lines=144> */
[----:B------:R-:W1:Y:S01]  /*231220*/  LDCU.64 UR42, c[0x0][0x398] ;  /* 0x00007300ff2a77ac */ /* 0x000e620008000a00 */
        /* <DEDUP_REMOVED lines=43> */
[----:B------:R-:W1:Y:S01]  /*2314e0*/  LDCU.64 UR38, c[0x0][0x398] ;  /* 0x00007300ff2677ac */ /* 0x000e620008000a00 */
[----:B------:R-:W-:-:S02]  /*2314f0*/  @P6 LOP3.LUT R46, R46, 0x1, RZ, 0xfc, !PT ;  /* 0x000000012e2e6812 */ /* 0x000fc400078efcff */
[----:B------:R-:W-:Y:S01]  /*231500*/  ISETP.LT.AND P6, PT, R83, UR59, !P0 ;  /* 0x0000003b53007c0c */ /* 0x000fe2000c7c1270 */
[----:B------:R-:W1:Y:S01]  /*231510*/  LDCU UR59, c[0x0][0x398] ;  /* 0x00007300ff3b77ac */ /* 0x000e620008000800 */
[----:B------:R-:W2:Y:S07]  /*231520*/  LDCU UR58, c[0x0][0x398] ;  /* 0x00007300ff3a77ac */ /* 0x000eae0008000800 */
        /* <DEDUP_REMOVED lines=15> */
[----:B------:R-:W3:Y:S01]  /*231620*/  LDCU.64 UR46, c[0x0][0x398] ;  /* 0x00007300ff2e77ac */ /* 0x000ee20008000a00 */
[----:B--2---:R-:W-:Y:S01]  /*231630*/  ISETP.LT.AND P6, PT, R83, UR63, !P0 ;  /* 0x0000003f53007c0c */ /* 0x004fe2000c7c1270 */
[----:B------:R-:W2:Y:S10]  /*231640*/  LDCU UR63, c[0x0][0x398] ;  /* 0x00007300ff3f77ac */ /* 0x000eb40008000800 */
[----:B------:R-:W-:-:S02]  /*231650*/  @P1 LOP3.LUT R47, R47, 0x2000000, RZ, 0xfc, !PT ;  /* 0x020000002f2f1812 */ /* 0x000fc400078efcff */
[----:B-1----:R-:W-:Y:S01]  /*231660*/  ISETP.LT.AND P1, PT, R82, UR57, !P0 ;  /* 0x0000003952007c0c */ /* 0x002fe2000c721270 */
        /* <DEDUP_REMOVED lines=14> */
[----:B------:R-:W2:Y:S08]  /*231750*/  LDCU UR63, c[0x0][0x398] ;  /* 0x00007300ff3f77ac */ /* 0x000eb00008000800 */
        /* <DEDUP_REMOVED lines=23> */
[----:B------:R-:W4:Y:S01]  /*2318d0*/  LDCU UR59, c[0x0][0x398] ;  /* 0x00007300ff3b77ac */ /* 0x000f220008000800 */
[----:B--2---:R-:W-:Y:S01]  /*2318e0*/  ISETP.LT.AND P6, PT, R83, UR63, !P0 ;  /* 0x0000003f53007c0c */ /* 0x004fe2000c7c1270 */
[----:B------:R-:W2:Y:S01]  /*2318f0*/  LDCU UR63, c[0x0][0x398] ;  /* 0x00007300ff3f77ac */ /* 0x000ea20008000800 */
[----:B------:R-:W2:Y:S09]  /*231900*/  LDCU.64 UR42, c[0x0][0x398] ;  /* 0x00007300ff2a77ac */ /* 0x000eb20008000a00 */
        /* <DEDUP_REMOVED lines=31> */
[----:B------:R-:W-:Y:S01]  /*231b00*/  STL.64 [R1+0xec0], R64 ;  /* 0x000ec04001007387 */ /* 0x000fe20000100a00 */
[----:B----4-:R-:W-:Y:S01]  /*231b10*/  ISETP.LT.AND P6, PT, R83, UR59, !P0 ;  /* 0x0000003b53007c0c */ /* 0x010fe2000c7c1270 */
[----:B------:R-:W4:Y:S01]  /*231b20*/  LDCU UR59, c[0x0][0x398] ;  /* 0x00007300ff3b77ac */ /* 0x000f220008000800 */
[----:B------:R-:W-:-:S02]  /*231b30*/  LOP3.LUT R47, R47, 0xfffffdff, RZ, 0xc0, !PT ;  /* 0xfffffdff2f2f7812 */ /* 0x000fc400078ec0ff */
[----:B------:R-:W-:Y:S01]  /*231b40*/  IADD3 R59, PT, PT, R85, 0x62, RZ ;  /* 0x00000062553b7810 */ /* 0x000fe20007ffe0ff */
[----:B------:R-:W3:Y:S06]  /*231b50*/  LDCU UR58, c[0x0][0x398] ;  /* 0x00007300ff3a77ac */ /* 0x000eec0008000800 */
        /* <DEDUP_REMOVED lines=13> */
[----:B------:R-:W-:Y:S01]  /*231c30*/  STL.64 [R1+0xec8], R66 ;  /* 0x000ec84201007387 */ /* 0x000fe20000100a00 */
[----:B------:R-:W-:Y:S01]  /*231c40*/  ISETP.LT.AND P1, PT, R84, UR36, !P0 ;  /* 0x0000002454007c0c */ /* 0x000fe2000c721270 */
[----:B------:R-:W-:Y:S01]  /*231c50*/  VIADD R59, R85, 0x61 ;  /* 0x00000061553b7836 */ /* 0x000fe20000000000 */
[----:B--2---:R-:W-:Y:S01]  /*231c60*/  ISETP.LT.AND P6, PT, R83, UR63, !P0 ;  /* 0x0000003f53007c0c */ /* 0x004fe2000c7c1270 */
[----:B------:R-:W2:Y:S01]  /*231c70*/  LDCU.64 UR46, c[0x0][0x398] ;  /* 0x00007300ff2e77ac */ /* 0x000ea20008000a00 */
[----:B---3--:R3:W-:Y:S09]  /*231c80*/  STSM.16.M88.4 [R0], R60 ;  /* 0x0000003c00007844 */ /* 0x0087f20000000200 */
[----:B------:R-:W-:Y:S01]  /*231c90*/  @P1 LOP3.LUT R47, R47, 0x20, RZ, 0xfc, !PT ;  /* 0x000000202f2f1812 */ /* 0x000fe200078efcff */
[----:B------:R-:W2:Y:S01]  /*231ca0*/  LDCU UR63, c[0x0][0x398] ;  /* 0x00007300ff3f77ac */ /* 0x000ea20008000800 */
[----:B-1----:R-:W-:-:S02]  /*231cb0*/  ISETP.LT.AND P1, PT, R82, UR57, !P0 ;  /* 0x0000003952007c0c */ /* 0x002fc4000c721270 */
[----:B------:R-:W-:Y:S01]  /*231cc0*/  LOP3.LUT R47, R47, 0xffffffef, RZ, 0xc0, !PT ;  /* 0xffffffef2f2f7812 */ /* 0x000fe200078ec0ff */
[----:B------:R-:W1:Y:S03]  /*231cd0*/  LDCU UR57, c[0x0][0x398] ;  /* 0x00007300ff3977ac */ /* 0x000e660008000800 */
[----:B------:R-:W-:Y:S02]  /*231ce0*/  @P6 LOP3.LUT R47, R47, 0x10, RZ, 0xfc, !PT ;  /* 0x000000102f2f6812 */ /* 0x000fe400078efcff */
[----:B------:R-:W-:Y:S02]  /*231cf0*/  ISETP.LT.AND P0, PT, R81, UR38, !P0 ;  /* 0x0000002651007c0c */ /* 0x000fe4000c701270 */
        /* <DEDUP_REMOVED lines=12> */
[----:B-1----:R-:W-:Y:S01]  /*231dc0*/  ISETP.LT.AND P1, PT, R84, UR57, !P0 ;  /* 0x0000003954007c0c */ /* 0x002fe2000c721270 */
[----:B------:R-:W1:Y:S01]  /*231dd0*/  LDCU.64 UR44, c[0x0][0x398] ;  /* 0x00007300ff2c77ac */ /* 0x000e620008000a00 */
[----:B------:R-:W-:Y:S02]  /*231de0*/  ISETP.LT.AND P6, PT, R83, UR69, !P0 ;  /* 0x0000004553007c0c */ /* 0x000fe4000c7c1270 */
[----:B------:R-:W-:Y:S01]  /*231df0*/  IADD3 R64, PT, PT, R85, 0x5b, RZ ;  /* 0x0000005b55407810 */ /* 0x000fe20007ffe0ff */
[----:B------:R-:W1:Y:S01]  /*231e00*/  LDCU UR69, c[0x0][0x398] ;  /* 0x00007300ff4577ac */ /* 0x000e620008000800 */
[----:B------:R-:W1:Y:S07]  /*231e10*/  LDCU UR57, c[0x0][0x398] ;  /* 0x00007300ff3977ac */ /* 0x000e6e0008000800 */
[----:B------:R-:W-:-:S02]  /*231e20*/  @P1 LOP3.LUT R47, R47, 0x2, RZ, 0xfc, !PT ;  /* 0x000000022f2f1812 */ /* 0x000fc400078efcff */
[----:B------:R-:W-:Y:S01]  /*231e30*/  ISETP.LT.AND P1, PT, R82, UR68, !P0 ;  /* 0x0000004452007c0c */ /* 0x000fe2000c721270 */
[----:B------:R-:W1:Y:S01]  /*231e40*/  LDCU UR68, c[0x0][0x398] ;  /* 0x00007300ff4477ac */ /* 0x000e620008000800 */
[----:B--2---:R-:W-:Y:S02]  /*231e50*/  ISETP.LT.AND P0, PT, R81, UR46, !P0 ;  /* 0x0000002e51007c0c */ /* 0x004fe4000c701270 */
[----:B------:R-:W-:Y:S01]  /*231e60*/  LOP3.LUT R47, R47, 0xfffffffe, RZ, 0xc0, !PT ;  /* 0xfffffffe2f2f7812 */ /* 0x000fe200078ec0ff */
[----:B------:R-:W2:Y:S08]  /*231e70*/  LDCU UR46, c[0x0][0x398] ;  /* 0x00007300ff2e77ac */ /* 0x000eb00008000800 */
[----:B------:R-:W-:-:S04]  /*231e80*/  @P1 LOP3.LUT R48, R48, 0x80000000, RZ, 0xfc, !PT ;  /* 0x8000000030301812 */ /* 0x000fc800078efcff */
[----:B------:R-:W-:-:S04]  /*231e90*/  LOP3.LUT R48, R48, 0xbfffffff, RZ, 0xc0, !PT ;  /* 0xbfffffff30307812 */ /* 0x000fc800078ec0ff */
[----:B------:R-:W-:Y:S02]  /*231ea0*/  @P0 LOP3.LUT R48, R48, 0x40000000, RZ, 0xfc, !PT ;  /* 0x4000000030300812 */ /* 0x000fe400078efcff */
[----:B------:R-:W-:Y:S01]  /*231eb0*/  ISETP.GE.AND P0, PT, R59, UR43, PT ;  /* 0x0000002b3b007c0c */ /* 0x000fe2000bf06270 */
[----:B------:R-:W1:Y:S03]  /*231ec0*/  LDCU.64 UR42, c[0x0][0x398] ;  /* 0x00007300ff2a77ac */ /* 0x000e660008000a00 */
[----:B------:R-:W-:Y:S01]  /*231ed0*/  ISETP.LT.AND P1, PT, R84, UR74, !P0 ;  /* 0x0000004a54007c0c */ /* 0x000fe2000c721270 */
[----:B------:R-:W1:Y:S01]  /*231ee0*/  LDCU UR74, c[0x0][0x398] ;  /* 0x00007300ff4a77ac */ /* 0x000e620008000800 */
[----:B------:R-:W-:Y:S02]  /*231ef0*/  @P6 LOP3.LUT R47, R47, 0x1, RZ, 0xfc, !PT ;  /* 0x000000012f2f6812 */ /* 0x000fe400078efcff */
[----:B------:R-:W-:Y:S01]  /*231f00*/  ISETP.LT.AND P6, PT, R83, UR73, !P0 ;  /* 0x0000004953007c0c */ /* 0x000fe2000c7c1270 */
[----:B------:R-:W1:Y:S01]  /*231f10*/  LDCU UR73, c[0x0][0x398] ;  /* 0x00007300ff4977ac */ /* 0x000e620008000800 */
[----:B------:R-:W-:-:S07]  /*231f20*/  LOP3.LUT R48, R48, 0xdfffffff, RZ, 0xc0, !PT ;  /* 0xdfffffff30307812 */ /* 0x000fce00078ec0ff */
        /* <DEDUP_REMOVED lines=38> */
[----:B------:R-:W-:Y:S01]  /*232190*/  LOP3.LUT R53, R53, 0x7fffffff, RZ, 0xc0, !PT ;  /* 0x7fffffff35357812 */ /* 0x000fe200078ec0ff */
        /* <DEDUP_REMOVED lines=12> */
[----:B------:R-:W-:-:S04]  /*232260*/  ISETP.GE.AND P0, PT, R59, UR47, PT ;  /* 0x0000002f3b007c0c */ /* 0x000fc8000bf06270 */
[----:B-1----:R-:W-:Y:S02]  /*232270*/  ISETP.LT.AND P1, PT, R84, UR38, !P0 ;  /* 0x0000002654007c0c */ /* 0x002fe4000c721270 */
[----:B------:R-:W-:Y:S02]  /*232280*/  ISETP.LT.AND P6, PT, R83, UR32, !P0 ;  /* 0x0000002053007c0c */ /* 0x000fe4000c7c1270 */
[----:B------:R-:W-:-:S09]  /*232290*/  LOP3.LUT R48, R48, 0xfffdffff, RZ, 0xc0, !PT ;  /* 0xfffdffff30307812 */ /* 0x000fd200078ec0ff */
[----:B------:R-:W-:Y:S02]  /*2322a0*/  @P1 LOP3.LUT R48, R48, 0x20000, RZ, 0xfc, !PT ;  /* 0x0002000030301812 */ /* 0x000fe400078efcff */
[----:B------:R-:W-:Y:S01]  /*2322b0*/  ISETP.LT.AND P1, PT, R82, UR33, !P0 ;  /* 0x0000002152007c0c */ /* 0x000fe2000c721270 */
[----:B------:R-:W-:Y:S01]  /*2322c0*/  VIADD R59, R85, 0x5c ;  /* 0x0000005c553b7836 */ /* 0x000fe20000000000 */
[----:B------:R-:W-:Y:S01]  /*2322d0*/  LOP3.LUT R48, R48, 0xfffeffff, RZ, 0xc0, !PT ;  /* 0xfffeffff30307812 */ /* 0x000fe200078ec0ff */
[----:B------:R-:W1:Y:S03]  /*2322e0*/  LDCU.64 UR32, c[0x0][0x398] ;  /* 0x00007300ff2077ac */ /* 0x000e660008000a00 */
        /* <DEDUP_REMOVED lines=102> */
[----:B------:R-:W-:-:S07]  /*232950*/  LOP3.LUT R49, R49, 0xdfffffff, RZ, 0xc0, !PT ;  /* 0xdfffffff31317812 */ /* 0x000fce00078ec0ff */
        /* <DEDUP_REMOVED lines=165> */
[----:B------:R-:W1:Y:S01]  /*2333b0*/  LDCU UR7, c[0x0][0x398] ;  /* 0x00007300ff0777ac */ /* 0x000e620008000800 */
        /* <DEDUP_REMOVED lines=35> */
[----:B-1----:R-:W-:Y:S02]  /*2335f0*/  ISETP.LT.AND P1, PT, R84, UR46, !P0 ;  /* 0x0000002e54007c0c */ /* 0x002fe4000c721270 */
[----:B------:R-:W-:Y:S01]  /*233600*/  LOP3.LUT R50, R50, 0xfdffffff, RZ, 0xc0, !PT ;  /* 0xfdffffff32327812 */ /* 0x000fe200078ec0ff */
[----:B------:R-:W-:Y:S01]  /*233610*/  VIADD R59, R85, 0x4e ;  /* 0x0000004e553b7836 */ /* 0x000fe20000000000 */
[----:B------:R-:W-:Y:S01]  /*233620*/  ISETP.LT.AND P6, PT, R83, UR77, !P0 ;  /* 0x0000004d53007c0c */ /* 0x000fe2000c7c1270 */
[----:B------:R-:W1:Y:S01]  /*233630*/  LDCU.64 UR46, c[0x0][0x398] ;  /* 0x00007300ff2e77ac */ /* 0x000e620008000a00 */
        /* <DEDUP_REMOVED lines=16> */
[----:B------:R-:W-:Y:S02]  /*233740*/  ISETP.LT.AND P6, PT, R83, UR43, !P0 ;  /* 0x0000002b53007c0c */ /* 0x000fe4000c7c1270 */
[----:B------:R-:W-:-:S09]  /*233750*/  LOP3.LUT R50, R50, 0xffdfffff, RZ, 0xc0, !PT ;  /* 0xffdfffff32327812 */ /* 0x000fd200078ec0ff */
[----:B------:R-:W-:Y:S01]  /*233760*/  @P1 LOP3.LUT R50, R50, 0x200000, RZ, 0xfc, !PT ;  /* 0x0020000032321812 */ /* 0x000fe200078efcff */
[----:B---3--:R3:W-:Y:S01]  /*233770*/  STSM.16.M88.4 [R0], R60 ;  /* 0x0000003c00007844 */ /* 0x0087e20000000200 */
[----:B------:R-:W-:Y:S01]  /*233780*/  ISETP.LT.AND P1, PT, R82, UR42, !P0 ;  /* 0x0000002a52007c0c */ /* 0x000fe2000c721270 */
[----:B------:R-:W1:Y:S02]  /*233790*/  LDCU.64 UR42, c[0x0][0x398] ;  /* 0x00007300ff2a77ac */ /* 0x000e640008000a00 */
[----:B---3--:R-:W3:Y:S01]  /*2337a0*/  LDL.LU R60, [R1+0x1214] ;  /* 0x00121400013c7983 */ /* 0x008ee20000300800 */
[----:B------:R-:W-:Y:S01]  /*2337b0*/  LOP3.LUT R50, R50, 0xffefffff, RZ, 0xc0, !PT ;  /* 0xffefffff32327812 */ /* 0x000fe200078ec0ff */
[----:B------:R-:W-:Y:S02]  /*2337c0*/  NOP ;  /* 0x0000000000007918 */ /* 0x000fe40000000000 */
[----:B------:R-:W3:Y:S04]  /*2337d0*/  LDL.LU R61, [R1+0x121c] ;  /* 0x00121c00013d7983 */ /* 0x000ee80000300800 */
[----:B------:R-:W3:Y:S04]  /*2337e0*/  LDL.LU R62, [R1+0x3024] ;  /* 0x00302400013e7983 */ /* 0x000ee80000300800 */
[----:B------:R-:W3:Y:S01]  /*2337f0*/  LDL.LU R63, [R1+0x302c] ;  /* 0x00302c00013f7983 */ /* 0x000ee20000300800 */
[----:B------:R-:W-:-:S02]  /*233800*/  @P6 LOP3.LUT R50, R50, 0x100000, RZ, 0xfc, !PT ;  /* 0x0010000032326812 */ /* 0x000fc400078efcff */
[----:B-1----:R-:W-:Y:S01]  /*233810*/  ISETP.LT.AND P0, PT, R81, UR46, !P0 ;  /* 0x0000002e51007c0c */ /* 0x002fe2000c701270 */
        /* <DEDUP_REMOVED lines=46> */
[----:B------:R-:W2:Y:S01]  /*233b00*/  LDCU UR62, c[0x0][0x398] ;  /* 0x00007300ff3e77ac */ /* 0x000ea20008000800 */
[----:B-1----:R-:W-:Y:S02]  /*233b10*/  ISETP.LT.AND P6, PT, R83, UR54, !P0 ;  /* 0x0000003653007c0c */ /* 0x002fe4000c7c1270 */
        /* <DEDUP_REMOVED lines=19> */
[----:B------:R-:W-:Y:S01]  /*233c50*/  STL.64 [R1+0xf78], R66 ;  /* 0x000f784201007387 */ /* 0x000fe20000100a00 */
[----:B------:R-:W2:Y:S01]  /*233c60*/  LDCU.64 UR46, c[0x0][0x398] ;  /* 0x00007300ff2e77ac */ /* 0x000ea20008000a00 */
[----:B------:R-:W1:Y:S02]  /*233c70*/  LDCU UR62, c[0x0][0x398] ;  /* 0x00007300ff3e77ac */ /* 0x000e640008000800 */
[----:B---3--:R3:W-:Y:S06]  /*233c80*/  STSM.16.M88.4 [R0], R60 ;  /* 0x0000003c00007844 */ /* 0x0087ec0000000200 */
[----:B------:R-:W-:Y:S01]  /*233c90*/  @P1 LOP3.LUT R50, R50, 0x20, RZ, 0xfc, !PT ;  /* 0x0000002032321812 */ /* 0x000fe200078efcff */
[----:B------:R-:W2:Y:S01]  /*233ca0*/  LDCU UR66, c[0x0][0x398] ;  /* 0x00007300ff4277ac */ /* 0x000ea20008000800 */
[----:B-1----:R-:W-:-:S02]  /*233cb0*/  ISETP.LT.AND P1, PT, R82, UR54, !P0 ;  /* 0x0000003652007c0c */ /* 0x002fc4000c721270 */
[----:B------:R-:W-:Y:S01]  /*233cc0*/  LOP3.LUT R50, R50, 0xffffffef, RZ, 0xc0, !PT ;  /* 0xffffffef32327812 */ /* 0x000fe200078ec0ff */
[----:B------:R-:W1:Y:S03]  /*233cd0*/  LDCU UR54, c[0x0][0x398] ;  /* 0x00007300ff3677ac */ /* 0x000e660008000800 */
[----:B------:R-:W-:Y:S02]  /*233ce0*/  @P6 LOP3.LUT R50, R50, 0x10, RZ, 0xfc, !PT ;  /* 0x0000001032326812 */ /* 0x000fe400078efcff */
[----:B------:R-:W-:Y:S01]  /*233cf0*/  ISETP.LT.AND P0, PT, R81, UR56, !P0 ;  /* 0x0000003851007c0c */ /* 0x000fe2000c701270 */
[----:B------:R-:W1:Y:S01]  /*233d00*/  LDCU UR56, c[0x0][0x398] ;  /* 0x00007300ff3877ac */ /* 0x000e620008000800 */
        /* <DEDUP_REMOVED lines=13> */
[----:B------:R-:W4:Y:S01]  /*233de0*/  LDCU.64 UR42, c[0x0][0x398] ;  /* 0x00007300ff2a77ac */ /* 0x000f220008000a00 */
[----:B-1----:R-:W-:Y:S01]  /*233df0*/  ISETP.LT.AND P6, PT, R83, UR54, !P0 ;  /* 0x0000003653007c0c */ /* 0x002fe2000c7c1270 */
        /* <DEDUP_REMOVED lines=11> */
[----:B------:R-:W2:Y:S01]  /*233eb0*/  LDCU UR62, c[0x0][0x398] ;  /* 0x00007300ff3e77ac */ /* 0x000ea20008000800 */
[----:B------:R-:W-:Y:S02]  /*233ec0*/  LOP3.LUT R50, R50, 0xfffffffe, RZ, 0xc0, !PT ;  /* 0xfffffffe32327812 */ /* 0x000fe400078ec0ff */
[----:B------:R-:W-:-:S02]  /*233ed0*/  LOP3.LUT R51, R51, 0xdfffffff, RZ, 0xc0, !PT ;  /* 0xdfffffff33337812 */ /* 0x000fc400078ec0ff */
[----:B------:R-:W-:Y:S02]  /*233ee0*/  @P6 LOP3.LUT R50, R50, 0x1, RZ, 0xfc, !PT ;  /* 0x0000000132326812 */ /* 0x000fe400078efcff */
[----:B-1----:R-:W-:Y:S01]  /*233ef0*/  ISETP.LT.AND P6, PT, R83, UR54, !P0 ;  /* 0x0000003653007c0c */ /* 0x002fe2000c7c1270 */
[----:B------:R-:W1:Y:S04]  /*233f00*/  LDCU UR54, c[0x0][0x398] ;  /* 0x00007300ff3677ac */ /* 0x000e680008000800 */
[----:B------:R-:W-:Y:S02]  /*233f10*/  @P1 LOP3.LUT R51, R51, 0x20000000, RZ, 0xfc, !PT ;  /* 0x2000000033331812 */ /* 0x000fe400078efcff */
[----:B------:R-:W-:Y:S01]  /*233f20*/  ISETP.LT.AND P1, PT, R82, UR56, !P0 ;  /* 0x0000003852007c0c */ /* 0x000fe2000c721270 */
[----:B------:R-:W1:Y:S01]  /*233f30*/  LDCU UR56, c[0x0][0x398] ;  /* 0x00007300ff3877ac */ /* 0x000e620008000800 */
        /* <DEDUP_REMOVED lines=14> */
[----:B------:R-:W-:Y:S01]  /*234020*/  IADD3 R64, PT, PT, R85, 0x43, RZ ;  /* 0x0000004355407810 */ /* 0x000fe20007ffe0ff */
[----:B------:R-:W1:Y:S01]  /*234030*/  LDCU UR62, c[0x0][0x398] ;  /* 0x00007300ff3e77ac */ /* 0x000e620008000800 */
[----:B------:R-:W-:Y:S01]  /*234040*/  LOP3.LUT R55, R55, 0x7fffffff, RZ, 0xc0, !PT ;  /* 0x7fffffff37377812 */ /* 0x000fe200078ec0ff */
[----:B------:R-:W4:Y:S06]  /*234050*/  LDCU UR54, c[0x0][0x398] ;  /* 0x00007300ff3677ac */ /* 0x000f2c0008000800 */
        /* <DEDUP_REMOVED lines=118> */
[----:B------:R-:W-:-:S11]  /*2347c0*/  ISETP.LT.AND P6, PT, R83, UR35, !P0 ;  /* 0x0000002353007c0c */ /* 0x000fd6000c7c1270 */
[----:B------:R-:W-:Y:S02]  /*2347d0*/  @P1 LOP3.LUT R51, R51, 0x2, RZ, 0xfc, !PT ;  /* 0x0000000233331812 */ /* 0x000fe400078efcff */
[----:B------:R-:W-:Y:S01]  /*2347e0*/  ISETP.LT.AND P1, PT, R82, UR34, !P0 ;  /* 0x0000002252007c0c */ /* 0x000fe2000c721270 */
[----:B------:R-:W2:Y:S01]  /*2347f0*/  LDCU.64 UR34, c[0x0][0x398] ;  /* 0x00007300ff2277ac */ /* 0x000ea20008000a00 */
[----:B-1----:R-:W-:-:S11]  /*234800*/  ISETP.LT.AND P0, PT, R81, UR36, !P0 ;  /* 0x0000002451007c0c */ /* 0x002fd6000c701270 */
[----:B------:R-:W-:-:S04]  /*234810*/  @P1 LOP3.LUT R52, R52, 0x80000000, RZ, 0xfc, !PT ;  /* 0x8000000034341812 */ /* 0x000fc800078efcff */
[----:B------:R-:W-:-:S04]  /*234820*/  LOP3.LUT R52, R52, 0xbfffffff, RZ, 0xc0, !PT ;  /* 0xbfffffff34347812 */ /* 0x000fc800078ec0ff */
[----:B------:R-:W-:Y:S02]  /*234830*/  @P0 LOP3.LUT R52, R52, 0x40000000, RZ, 0xfc, !PT ;  /* 0x4000000034340812 */ /* 0x000fe400078efcff */
[----:B------:R-:W-:Y:S02]  /*234840*/  ISETP.GE.AND P0, PT, R64, UR47, PT ;  /* 0x0000002f40007c0c */ /* 0x000fe4000bf06270 */
        /* <DEDUP_REMOVED lines=16> */
[----:B------:R-:W1:Y:S04]  /*234950*/  LDCU.64 UR28, c[0x0][0x398] ;  /* 0x00007300ff1c77ac */ /* 0x000e680008000a00 */
        /* <DEDUP_REMOVED lines=11> */
[----:B------:R-:W-:-:S04]  /*234a10*/  ISETP.GE.AND P0, PT, R59, UR43, PT ;  /* 0x0000002b3b007c0c */ /* 0x000fc8000bf06270 */
[----:B--2---:R-:W-:Y:S02]  /*234a20*/  ISETP.LT.AND P1, PT, R84, UR34, !P0 ;  /* 0x0000002254007c0c */ /* 0x004fe4000c721270 */
[----:B------:R-:W-:Y:S01]  /*234a30*/  LOP3.LUT R52, R52, 0xfdffffff, RZ, 0xc0, !PT ;  /* 0xfdffffff34347812 */ /* 0x000fe200078ec0ff */
[----:B------:R-:W-:Y:S01]  /*234a40*/  VIADD R59, R85, 0x3e ;  /* 0x0000003e553b7836 */ /* 0x000fe20000000000 */
[----:B------:R-:W-:Y:S01]  /*234a50*/  ISETP.LT.AND P6, PT, R83, UR32, !P0 ;  /* 0x0000002053007c0c */ /* 0x000fe2000c7c1270 */
[----:B------:R-:W2:Y:S08]  /*234a60*/  LDCU UR34, c[0x0][0x398] ;  /* 0x00007300ff2277ac */ /* 0x000eb00008000800 */
        /* <DEDUP_REMOVED lines=12> */
[----:B------:R-:W-:Y:S02]  /*234b30*/  LOP3.LUT R52, R52, 0xffdfffff, RZ, 0xc0, !PT ;  /* 0xffdfffff34347812 */ /* 0x000fe400078ec0ff */
[C---:B------:R-:W-:Y:S01]  /*234b40*/  IADD3 R64, PT, PT, R85.reuse, 0x3d, RZ ;  /* 0x0000003d55407810 */ /* 0x040fe20007ffe0ff */
[----:B------:R-:W-:Y:S01]  /*234b50*/  VIADD R59, R85, 0x3c ;  /* 0x0000003c553b7836 */ /* 0x000fe20000000000 */
[----:B------:R-:W-:Y:S01]  /*234b60*/  ISETP.LT.AND P1, PT, R84, UR21, !P0 ;  /* 0x0000001554007c0c */ /* 0x000fe2000c721270 */
[----:B------:R-:W1:Y:S01]  /*234b70*/  LDCU.64 UR38, c[0x0][0x398] ;  /* 0x00007300ff2677ac */ /* 0x000e620008000a00 */
[----:B------:R-:W-:-:S11]  /*234b80*/  ISETP.LT.AND P6, PT, R83, UR31, !P0 ;  /* 0x0000001f53007c0c */ /* 0x000fd6000c7c1270 */
[----:B------:R-:W-:Y:S02]  /*234b90*/  @P1 LOP3.LUT R52, R52, 0x200000, RZ, 0xfc, !PT ;  /* 0x0020000034341812 */ /* 0x000fe400078efcff */
[----:B------:R-:W-:Y:S01]  /*234ba0*/  ISETP.LT.AND P1, PT, R82, UR20, !P0 ;  /* 0x0000001452007c0c */ /* 0x000fe2000c721270 */
[----:B------:R-:W1:Y:S01]  /*234bb0*/  LDCU.64 UR20, c[0x0][0x398] ;  /* 0x00007300ff1477ac */ /* 0x000e620008000a00 */
        /* <DEDUP_REMOVED lines=113> */
[----:B------:R-:W1:Y:S01]  /*2352d0*/  LDCU.64 UR12, c[0x0][0x398] ;  /* 0x00007300ff0c77ac */ /* 0x000e620008000a00 */
        /* <DEDUP_REMOVED lines=11> */
[----:B------:R-:W3:Y:S01]  /*235390*/  LDCU UR21, c[0x0][0x398] ;  /* 0x00007300ff1577ac */ /* 0x000ee20008000800 */
[----:B------:R-:W-:Y:S01]  /*2353a0*/  ISETP.LT.AND P1, PT, R84, UR10, !P0 ;  /* 0x0000000a54007c0c */ /* 0x000fe2000c721270 */
[----:B------:R-:W-:Y:S01]  /*2353b0*/  STL.64 [R1+0x1008], R66 ;  /* 0x0010084201007387 */ /* 0x000fe20000100a00 */
[----:B------:R-:W-:Y:S01]  /*2353c0*/  ISETP.LT.AND P6, PT, R83, UR11, !P0 ;  /* 0x0000000b53007c0c */ /* 0x000fe2000c7c1270 */
[----:B------:R-:W3:Y:S10]  /*2353d0*/  LDCU.64 UR10, c[0x0][0x398] ;  /* 0x00007300ff0a77ac */ /* 0x000ef40008000a00 */
[----:B------:R-:W-:-:S02]  /*2353e0*/  @P1 LOP3.LUT R52, R52, 0x2, RZ, 0xfc, !PT ;  /* 0x0000000234341812 */ /* 0x000fc400078efcff */
[----:B------:R-:W-:Y:S01]  /*2353f0*/  ISETP.LT.AND P1, PT, R82, UR18, !P0 ;  /* 0x0000001252007c0c */ /* 0x000fe2000c721270 */
[----:B------:R-:W2:Y:S01]  /*235400*/  LDCU UR18, c[0x0][0x398] ;  /* 0x00007300ff1277ac */ /* 0x000ea20008000800 */
[----:B-1----:R-:W-:Y:S02]  /*235410*/  ISETP.LT.AND P0, PT, R81, UR12, !P0 ;  /* 0x0000000c51007c0c */ /* 0x002fe4000c701270 */
[----:B------:R-:W-:Y:S01]  /*235420*/  IADD3 R59, PT, PT, R85, 0x38, RZ ;  /* 0x00000038553b7810 */ /* 0x000fe20007ffe0ff */
[----:B------:R-:W1:Y:S08]  /*235430*/  LDCU UR12, c[0x0][0x398] ;  /* 0x00007300ff0c77ac */ /* 0x000e700008000800 */
        /* <DEDUP_REMOVED lines=8> */
[----:B------:R-:W1:Y:S01]  /*2354c0*/  LDCU UR23, c[0x0][0x398] ;  /* 0x00007300ff1777ac */ /* 0x000e620008000800 */
[----:B------:R-:W-:-:S02]  /*2354d0*/  @P6 LOP3.LUT R52, R52, 0x1, RZ, 0xfc, !PT ;  /* 0x0000000134346812 */ /* 0x000fc400078efcff */
[----:B------:R-:W-:Y:S01]  /*2354e0*/  ISETP.LT.AND P6, PT, R83, UR6, !P0 ;  /* 0x0000000653007c0c */ /* 0x000fe2000c7c1270 */
[----:B------:R-:W1:Y:S08]  /*2354f0*/  LDCU.64 UR6, c[0x0][0x398] ;  /* 0x00007300ff0677ac */ /* 0x000e700008000a00 */
[----:B------:R-:W-:Y:S02]  /*235500*/  @P1 LOP3.LUT R53, R53, 0x20000000, RZ, 0xfc, !PT ;  /* 0x2000000035351812 */ /* 0x000fe400078efcff */
        /* <DEDUP_REMOVED lines=34> */
[----:B------:R-:W-:-:S09]  /*235730*/  LOP3.LUT R53, R53, 0xffdfffff, RZ, 0xc0, !PT ;  /* 0xffdfffff35357812 */ /* 0x000fd200078ec0ff */
[----:B------:R-:W-:Y:S01]  /*235740*/  @P1 LOP3.LUT R53, R53, 0x200000, RZ, 0xfc, !PT ;  /* 0x0020000035351812 */ /* 0x000fe200078efcff */
[----:B--2---:R2:W-:Y:S01]  /*235750*/  STSM.16.M88.4 [R0], R60 ;  /* 0x0000003c00007844 */ /* 0x0045e20000000200 */
[----:B------:R-:W-:Y:S01]  /*235760*/  ISETP.LT.AND P1, PT, R82, UR8, !P0 ;  /* 0x0000000852007c0c */ /* 0x000fe2000c721270 */
[----:B------:R-:W-:Y:S02]  /*235770*/  NOP ;  /* 0x0000000000007918 */ /* 0x000fe40000000000 */
[----:B--2---:R-:W2:Y:S01]  /*235780*/  LDL.LU R60, [R1+0x11d4] ;  /* 0x0011d400013c7983 */ /* 0x004ea20000300800 */
[----:B------:R-:W-:Y:S01]  /*235790*/  LOP3.LUT R53, R53, 0xffefffff, RZ, 0xc0, !PT ;  /* 0xffefffff35357812 */ /* 0x000fe200078ec0ff */
[----:B------:R-:W1:Y:S02]  /*2357a0*/  LDCU UR8, c[0x0][0x398] ;  /* 0x00007300ff0877ac */ /* 0x000e640008000800 */
[----:B------:R-:W2:Y:S04]  /*2357b0*/  LDL.LU R61, [R1+0x11dc] ;  /* 0x0011dc00013d7983 */ /* 0x000ea80000300800 */
[----:B------:R-:W2:Y:S04]  /*2357c0*/  LDL.LU R62, [R1+0x3064] ;  /* 0x00306400013e7983 */ /* 0x000ea80000300800 */
[----:B------:R-:W2:Y:S01]  /*2357d0*/  LDL.LU R63, [R1+0x306c] ;  /* 0x00306c00013f7983 */ /* 0x000ea20000300800 */
[----:B------:R-:W-:-:S02]  /*2357e0*/  @P6 LOP3.LUT R53, R53, 0x100000, RZ, 0xfc, !PT ;  /* 0x0010000035356812 */ /* 0x000fc400078efcff */
[----:B------:R-:W-:Y:S01]  /*2357f0*/  ISETP.LT.AND P0, PT, R81, UR5, !P0 ;  /* 0x0000000551007c0c */ /* 0x000fe2000c701270 */
[----:B------:R-:W1:Y:S01]  /*235800*/  LDCU.64 UR4, c[0x0][0x398] ;  /* 0x00007300ff0477ac */ /* 0x000e620008000a00 */
[----:B------:R-:W-:Y:S01]  /*235810*/  LOP3.LUT R53, R53, 0xfff7ffff, RZ, 0xc0, !PT ;  /* 0xfff7ffff35357812 */ /* 0x000fe200078ec0ff */
[----:B------:R-:W3:Y:S01]  /*235820*/  LDS.128 R64, [R0] ;  /* 0x0000000000407984 */ /* 0x000ee20000000c00 */
[----:B------:R-:W-:Y:S01]  /*235830*/  IADD3 R59, PT, PT, R85, 0x35, RZ ;  /* 0x00000035553b7810 */ /* 0x000fe20007ffe0ff */
[----:B------:R-:W-:Y:S01]  /*235840*/  NOP ;  /* 0x0000000000007918 */ /* 0x000fe20000000000 */
        /* <DEDUP_REMOVED lines=28> */
[----:B---3--:R-:W-:Y:S01]  /*235a10*/  STL.64 [R1+0xff0], R64 ;  /* 0x000ff04001007387 */ /* 0x008fe20000100a00 */
[----:B------:R-:W3:Y:S08]  /*235a20*/  LDCU UR11, c[0x0][0x398] ;  /* 0x00007300ff0b77ac */ /* 0x000ef00008000800 */
[----:B------:R-:W-:-:S02]  /*235a30*/  @P1 LOP3.LUT R53, R53, 0x2000, RZ, 0xfc, !PT ;  /* 0x0000200035351812 */ /* 0x000fc400078efcff */
[----:B------:R-:W-:Y:S01]  /*235a40*/  ISETP.LT.AND P1, PT, R82, UR67, !P0 ;  /* 0x0000004352007c0c */ /* 0x000fe2000c721270 */
[----:B------:R-:W1:Y:S01]  /*235a50*/  LDCU UR67, c[0x0][0x398] ;  /* 0x00007300ff4377ac */ /* 0x000e620008000800 */
[----:B------:R-:W-:-:S04]  /*235a60*/  LOP3.LUT R53, R53, 0xffffefff, RZ, 0xc0, !PT ;  /* 0xffffefff35357812 */ /* 0x000fc800078ec0ff */
[----:B------:R-:W-:Y:S02]  /*235a70*/  @P6 LOP3.LUT R53, R53, 0x1000, RZ, 0xfc, !PT ;  /* 0x0000100035356812 */ /* 0x000fe400078efcff */
[----:B------:R-:W-:Y:S01]  /*235a80*/  ISETP.LT.AND P0, PT, R81, UR30, !P0 ;  /* 0x0000001e51007c0c */ /* 0x000fe2000c701270 */
[----:B------:R-:W-:Y:S01]  /*235a90*/  STL.64 [R1+0xff8], R66 ;  /* 0x000ff84201007387 */ /* 0x000fe20000100a00 */
[----:B------:R-:W-:Y:S01]  /*235aa0*/  LOP3.LUT R53, R53, 0xfffff7ff, RZ, 0xc0, !PT ;  /* 0xfffff7ff35357812 */ /* 0x000fe200078ec0ff */
[----:B------:R-:W2:Y:S03]  /*235ab0*/  LDCU UR30, c[0x0][0x398] ;  /* 0x00007300ff1e77ac */ /* 0x000ea60008000800 */
[----:B------:R-:W-:-:S04]  /*235ac0*/  @P1 LOP3.LUT R53, R53, 0x800, RZ, 0xfc, !PT ;  /* 0x0000080035351812 */ /* 0x000fc800078efcff */
[----:B------:R-:W-:-:S04]  /*235ad0*/  LOP3.LUT R53, R53, 0xfffffbff, RZ, 0xc0, !PT ;  /* 0xfffffbff35357812 */ /* 0x000fc800078ec0ff */
[----:B------:R-:W-:Y:S02]  /*235ae0*/  @P0 LOP3.LUT R53, R53, 0x400, RZ, 0xfc, !PT ;  /* 0x0000040035350812 */ /* 0x000fe400078efcff */
[----:B------:R-:W-:Y:S01]  /*235af0*/  ISETP.GE.AND P0, PT, R59, UR7, PT ;  /* 0x000000073b007c0c */ /* 0x000fe2000bf06270 */
[----:B------:R-:W2:Y:S03]  /*235b00*/  LDCU UR7, c[0x0][0x398] ;  /* 0x00007300ff0777ac */ /* 0x000ea60008000800 */
[----:B-1----:R-:W-:Y:S01]  /*235b10*/  ISETP.LT.AND P1, PT, R84, UR46, !P0 ;  /* 0x0000002e54007c0c */ /* 0x002fe2000c721270 */
[----:B------:R-:W1:Y:S01]  /*235b20*/  LDCU.64 UR46, c[0x0][0x398] ;  /* 0x00007300ff2e77ac */ /* 0x000e620008000a00 */
        /* <DEDUP_REMOVED lines=21> */
[----:B--2---:R2:W-:Y:S09]  /*235c80*/  STSM.16.M88.4 [R0], R60 ;  /* 0x0000003c00007844 */ /* 0x0045f20000000200 */
[----:B------:R-:W-:Y:S01]  /*235c90*/  @P1 LOP3.LUT R53, R53, 0x20, RZ, 0xfc, !PT ;  /* 0x0000002035351812 */ /* 0x000fe200078efcff */
[----:B------:R-:W1:Y:S01]  /*235ca0*/  LDCU UR5, c[0x0][0x398] ;  /* 0x00007300ff0577ac */ /* 0x000e620008000800 */
[----:B------:R-:W-:-:S02]  /*235cb0*/  ISETP.LT.AND P1, PT, R82, UR67, !P0 ;  /* 0x0000004352007c0c */ /* 0x000fc4000c721270 */
[----:B------:R-:W-:Y:S01]  /*235cc0*/  LOP3.LUT R53, R53, 0xffffffef, RZ, 0xc0, !PT ;  /* 0xffffffef35357812 */ /* 0x000fe200078ec0ff */
[----:B------:R-:W1:Y:S03]  /*235cd0*/  LDCU UR67, c[0x0][0x398] ;  /* 0x00007300ff4377ac */ /* 0x000e660008000800 */
[----:B------:R-:W-:Y:S02]  /*235ce0*/  @P6 LOP3.LUT R53, R53, 0x10, RZ, 0xfc, !PT ;  /* 0x0000001035356812 */ /* 0x000fe400078efcff */
[----:B------:R-:W-:Y:S01]  /*235cf0*/  ISETP.LT.AND P0, PT, R81, UR46, !P0 ;  /* 0x0000002e51007c0c */ /* 0x000fe2000c701270 */
[----:B------:R-:W1:Y:S01]  /*235d00*/  LDCU UR46, c[0x0][0x398] ;  /* 0x00007300ff2e77ac */ /* 0x000e620008000800 */
[----:B------:R-:W-:Y:S01]  /*235d10*/  LOP3.LUT R53, R53, 0xfffffff7, RZ, 0xc0, !PT ;  /* 0xfffffff735357812 */ /* 0x000fe200078ec0ff */
[----:B--2---:R-:W2:Y:S03]  /*235d20*/  LDL.LU R60, [R1+0x1e80] ;  /* 0x001e8000013c7983 */ /* 0x004ea60000300800 */
[----:B------:R-:W-:Y:S01]  /*235d30*/  @P1 LOP3.LUT R53, R53, 0x8, RZ, 0xfc, !PT ;  /* 0x0000000835351812 */ /* 0x000fe200078efcff */
[----:B------:R-:W2:Y:S04]  /*235d40*/  LDL.LU R61, [R1+0x1e88] ;  /* 0x001e8800013d7983 */ /* 0x000ea80000300800 */
[----:B------:R-:W2:Y:S01]  /*235d50*/  LDL.LU R62, [R1+0x1f10] ;  /* 0x001f1000013e7983 */ /* 0x000ea20000300800 */
[----:B------:R-:W-:-:S03]  /*235d60*/  LOP3.LUT R53, R53, 0xfffffffb, RZ, 0xc0, !PT ;  /* 0xfffffffb35357812 */ /* 0x000fc600078ec0ff */
[----:B------:R-:W2:Y:S01]  /*235d70*/  LDL.LU R63, [R1+0x1f18] ;  /* 0x001f1800013f7983 */ /* 0x000ea20000300800 */
[----:B------:R-:W-:Y:S01]  /*235d80*/  @P0 LOP3.LUT R53, R53, 0x4, RZ, 0xfc, !PT ;  /* 0x0000000435350812 */ /* 0x000fe200078efcff */
[----:B------:R-:W-:Y:S01]  /*235d90*/  NOP ;  /* 0x0000000000007918 */ /* 0x000fe20000000000 */
[----:B------:R-:W-:Y:S02]  /*235da0*/  ISETP.GE.AND P0, PT, R59, UR39, PT ;  /* 0x000000273b007c0c */ /* 0x000fe4000bf06270 */
[----:B------:R-:W-:Y:S01]  /*235db0*/  LOP3.LUT R53, R53, 0xfffffffd, RZ, 0xc0, !PT ;  /* 0xfffffffd35357812 */ /* 0x000fe200078ec0ff */
[----:B------:R-:W-:Y:S01]  /*235dc0*/  VIADD R59, R85, 0x30 ;  /* 0x00000030553b7836 */ /* 0x000fe20000000000 */
[----:B------:R-:W-:Y:S01]  /*235dd0*/  ISETP.LT.AND P1, PT, R84, UR45, !P0 ;  /* 0x0000002d54007c0c */ /* 0x000fe2000c721270 */
[----:B------:R-:W3:Y:S01]  /*235de0*/  LDCU.64 UR38, c[0x0][0x398] ;  /* 0x00007300ff2677ac */ /* 0x000ee20008000a00 */
[----:B------:R-:W-:Y:S01]  /*235df0*/  ISETP.LT.AND P6, PT, R83, UR42, !P0 ;  /* 0x0000002a53007c0c */ /* 0x000fe2000c7c1270 */
[----:B------:R-:W3:Y:S10]  /*235e00*/  LDCU.64 UR42, c[0x0][0x398] ;  /* 0x00007300ff2a77ac */ /* 0x000ef40008000a00 */
[----:B------:R-:W-:-:S02]  /*235e10*/  @P1 LOP3.LUT R53, R53, 0x2, RZ, 0xfc, !PT ;  /* 0x0000000235351812 */ /* 0x000fc400078efcff */
[----:B-1----:R-:W-:Y:S01]  /*235e20*/  ISETP.LT.AND P1, PT, R82, UR44, !P0 ;  /* 0x0000002c52007c0c */ /* 0x002fe2000c721270 */
[----:B------:R-:W1:Y:S01]  /*235e30*/  LDCU.64 UR44, c[0x0][0x398] ;  /* 0x00007300ff2c77ac */ /* 0x000e620008000a00 */
[----:B------:R-:W-:Y:S01]  /*235e40*/  ISETP.LT.AND P0, PT, R81, UR67, !P0 ;  /* 0x0000004351007c0c */ /* 0x000fe2000c701270 */
[----:B------:R-:W1:Y:S10]  /*235e50*/  LDCU UR67, c[0x0][0x398] ;  /* 0x00007300ff4377ac */ /* 0x000e740008000800 */
[----:B------:R-:W-:-:S04]  /*235e60*/  @P1 LOP3.LUT R54, R54, 0x80000000, RZ, 0xfc, !PT ;  /* 0x8000000036361812 */ /* 0x000fc800078efcff */
[----:B------:R-:W-:-:S04]  /*235e70*/  LOP3.LUT R54, R54, 0xbfffffff, RZ, 0xc0, !PT ;  /* 0xbfffffff36367812 */ /* 0x000fc800078ec0ff */
[----:B------:R-:W-:Y:S02]  /*235e80*/  @P0 LOP3.LUT R54, R54, 0x40000000, RZ, 0xfc, !PT ;  /* 0x4000000036360812 */ /* 0x000fe400078efcff */
[----:B------:R-:W-:Y:S01]  /*235e90*/  ISETP.GE.AND P0, PT, R59, UR31, PT ;  /* 0x0000001f3b007c0c */ /* 0x000fe2000bf06270 */
[----:B------:R-:W2:Y:S03]  /*235ea0*/  LDCU UR31, c[0x0][0x398] ;  /* 0x00007300ff1f77ac */ /* 0x000ea60008000800 */
[----:B-1----:R-:W-:Y:S02]  /*235eb0*/  ISETP.LT.AND P1, PT, R84, UR44, !P0 ;  /* 0x0000002c54007c0c */ /* 0x002fe4000c721270 */
        /* <DEDUP_REMOVED lines=10> */
[----:B---3--:R-:W-:Y:S02]  /*235f60*/  ISETP.LT.AND P0, PT, R81, UR42, !P0 ;  /* 0x0000002a51007c0c */ /* 0x008fe4000c701270 */
        /* <DEDUP_REMOVED lines=11> */
[----:B------:R-:W3:Y:S01]  /*236020*/  LDCU UR67, c[0x0][0x398] ;  /* 0x00007300ff4377ac */ /* 0x000ee20008000800 */
[----:B------:R-:W-:-:S02]  /*236030*/  IADD3 R64, PT, PT, R85, 0x2b, RZ ;  /* 0x0000002b55407810 */ /* 0x000fc40007ffe0ff */
[----:B------:R-:W-:Y:S01]  /*236040*/  LOP3.LUT R57, R57, 0x7fffffff, RZ, 0xc0, !PT ;  /* 0x7fffffff39397812 */ /* 0x000fe200078ec0ff */
        /* <DEDUP_REMOVED lines=17> */
[----:B------:R-:W4:Y:S07]  /*236160*/  LDCU.64 UR46, c[0x0][0x398] ;  /* 0x00007300ff2e77ac */ /* 0x000f2e0008000a00 */
[----:B------:R-:W-:-:S02]  /*236170*/  @P1 LOP3.LUT R54, R54, 0x200000, RZ, 0xfc, !PT ;  /* 0x0020000036361812 */ /* 0x000fc400078efcff */
[----:B---3--:R-:W-:Y:S01]  /*236180*/  ISETP.LT.AND P1, PT, R82, UR67, !P0 ;  /* 0x0000004352007c0c */ /* 0x008fe2000c721270 */
[----:B------:R-:W3:Y:S01]  /*236190*/  LDCU UR67, c[0x0][0x398] ;  /* 0x00007300ff4377ac */ /* 0x000ee20008000800 */
        /* <DEDUP_REMOVED lines=14> */
[----:B------:R-:W-:-:S02]  /*236280*/  VIADD R68, R85, 0x16 ;  /* 0x0000001655447836 */ /* 0x000fc40000000000 */
[C---:B------:R-:W-:Y:S01]  /*236290*/  VIADD R69, R85.reuse, 0x15 ;  /* 0x0000001555457836 */ /* 0x040fe20000000000 */
[----:B------:R-:W-:Y:S01]  /*2362a0*/  LOP3.LUT R58, R58, 0x7fffffff, RZ, 0xc0, !PT ;  /* 0x7fffffff3a3a7812 */ /* 0x000fe200078ec0ff */
[----:B------:R-:W-:Y:S01]  /*2362b0*/  VIADD R71, R85, 0x14 ;  /* 0x0000001455477836 */ /* 0x000fe20000000000 */
        /* <DEDUP_REMOVED lines=13> */
[----:B-1----:R-:W-:Y:S02]  /*236390*/  ISETP.LT.AND P1, PT, R84, UR60, !P0 ;  /* 0x0000003c54007c0c */ /* 0x002fe4000c721270 */
[----:B------:R-:W-:Y:S01]  /*2363a0*/  LOP3.LUT R54, R54, 0xffffdfff, RZ, 0xc0, !PT ;  /* 0xffffdfff36367812 */ /* 0x000fe200078ec0ff */
[----:B------:R-:W-:Y:S01]  /*2363b0*/  VIADD R59, R85, 0x2a ;  /* 0x0000002a553b7836 */ /* 0x000fe20000000000 */
[----:B------:R-:W-:Y:S01]  /*2363c0*/  ISETP.LT.AND P6, PT, R83, UR73, !P0 ;  /* 0x0000004953007c0c */ /* 0x000fe2000c7c1270 */
[----:B------:R-:W1:Y:S01]  /*2363d0*/  LDCU UR73, c[0x0][0x398] ;  /* 0x00007300ff4977ac */ /* 0x000e620008000800 */
[C---:B------:R-:W-:Y:S01]  /*2363e0*/  VIADD R70, R85.reuse, 0xb ;  /* 0x0000000b55467836 */ /* 0x040fe20000000000 */
[C---:B------:R-:W-:Y:S01]  /*2363f0*/  IADD3 R72, PT, PT, R85.reuse, 0xa, RZ ;  /* 0x0000000a55487810 */ /* 0x040fe20007ffe0ff */
[----:B------:R-:W-:Y:S01]  /*236400*/  VIADD R73, R85, 0x9 ;  /* 0x0000000955497836 */ /* 0x000fe20000000000 */
[----:B------:R-:W1:Y:S04]  /*236410*/  LDCU UR60, c[0x0][0x398] ;  /* 0x00007300ff3c77ac */ /* 0x000e680008000800 */
        /* <DEDUP_REMOVED lines=42> */
[----:B------:R-:W4:Y:S01]  /*2366c0*/  LDCU.64 UR36, c[0x0][0x398] ;  /* 0x00007300ff2477ac */ /* 0x000f220008000a00 */
        /* <DEDUP_REMOVED lines=23> */
[----:B------:R-:W-:Y:S01]  /*236840*/  VIADD R74, R85, 0x8 ;  /* 0x00000008554a7836 */ /* 0x000fe20000000000 */
[----:B----4-:R-:W-:Y:S01]  /*236850*/  ISETP.LT.AND P0, PT, R81, UR36, !P0 ;  /* 0x0000002451007c0c */ /* 0x010fe2000c701270 */
[C---:B------:R-:W-:Y:S01]  /*236860*/  VIADD R76, R85.reuse, 0x6 ;  /* 0x00000006554c7836 */ /* 0x040fe20000000000 */
[----:B------:R-:W-:Y:S01]  /*236870*/  LOP3.LUT R54, R54, 0xfffffffe, RZ, 0xc0, !PT ;  /* 0xfffffffe36367812 */ /* 0x000fe200078ec0ff */
[----:B------:R-:W-:Y:S01]  /*236880*/  VIADD R77, R85, 0x5 ;  /* 0x00000005554d7836 */ /* 0x000fe20000000000 */
[----:B------:R-:W-:Y:S01]  /*236890*/  LOP3.LUT R3, R3, 0x7fffffff, RZ, 0xc0, !PT ;  /* 0x7fffffff03037812 */ /* 0x000fe200078ec0ff */
[C---:B------:R-:W-:Y:S01]  /*2368a0*/  VIADD R79, R85.reuse, 0x3 ;  /* 0x00000003554f7836 */ /* 0x040fe20000000000 */
[C---:B------:R-:W-:Y:S01]  /*2368b0*/  IADD3 R75, PT, PT, R85.reuse, 0x7, RZ ;  /* 0x00000007554b7810 */ /* 0x040fe20007ffe0ff */
[C---:B------:R-:W-:Y:S01]  /*2368c0*/  VIADD R80, R85.reuse, 0x2 ;  /* 0x0000000255507836 */ /* 0x040fe20000000000 */
[----:B------:R-:W-:Y:S01]  /*2368d0*/  IADD3 R78, PT, PT, R85, 0x4, RZ ;  /* 0x00000004554e7810 */ /* 0x000fe20007ffe0ff */
[----:B------:R-:W4:Y:S02]  /*2368e0*/  LDCU UR65, c[0x0][0x398] ;  /* 0x00007300ff4177ac */ /* 0x000f240008000800 */
[----:B------:R-:W-:-:S04]  /*2368f0*/  @P1 LOP3.LUT R55, R55, 0x80000000, RZ, 0xfc, !PT ;  /* 0x8000000037371812 */ /* 0x000fc800078efcff */
[----:B------:R-:W-:-:S04]  /*236900*/  LOP3.LUT R55, R55, 0xbfffffff, RZ, 0xc0, !PT ;  /* 0xbfffffff37377812 */ /* 0x000fc800078ec0ff */
[----:B------:R-:W-:Y:S02]  /*236910*/  @P0 LOP3.LUT R55, R55, 0x40000000, RZ, 0xfc, !PT ;  /* 0x4000000037370812 */ /* 0x000fe400078efcff */
[----:B------:R-:W-:Y:S01]  /*236920*/  ISETP.GE.AND P0, PT, R64, UR45, PT ;  /* 0x0000002d40007c0c */ /* 0x000fe2000bf06270 */
[----:B------:R-:W1:Y:S01]  /*236930*/  LDCU.64 UR44, c[0x0][0x398] ;  /* 0x00007300ff2c77ac */ /* 0x000e620008000a00 */
[----:B------:R-:W1:Y:S01]  /*236940*/  LDS.128 R64, [R0] ;  /* 0x0000000000407984 */ /* 0x000e620000000c00 */
[----:B------:R-:W-:Y:S01]  /*236950*/  NOP ;  /* 0x0000000000007918 */ /* 0x000fe20000000000 */
        /* <DEDUP_REMOVED lines=8> */
[----:B------:R-:W1:Y:S01]  /*2369e0*/  LDCU UR57, c[0x0][0x398] ;  /* 0x00007300ff3977ac */ /* 0x000e620008000800 */
[----:B------:R-:W-:Y:S01]  /*2369f0*/  LOP3.LUT R55, R55, 0xefffffff, RZ, 0xc0, !PT ;  /* 0xefffffff37377812 */ /* 0x000fe200078ec0ff */
[----:B-1----:R1:W-:Y:S04]  /*236a00*/  STL.64 [R1+0x10e0], R64 ;  /* 0x0010e04001007387 */ /* 0x0023e80000100a00 */
[----:B------:R-:W-:Y:S01]  /*236a10*/  STL.64 [R1+0x10e8], R66 ;  /* 0x0010e84201007387 */ /* 0x000fe20000100a00 */
        /* <DEDUP_REMOVED lines=13> */
[----:B--2---:R2:W-:Y:S10]  /*236af0*/  STSM.16.M88.4 [R0], R60 ;  /* 0x0000003c00007844 */ /* 0x0045f40000000200 */
[----:B------:R-:W-:Y:S01]  /*236b00*/  @P1 LOP3.LUT R55, R55, 0x2000000, RZ, 0xfc, !PT ;  /* 0x0200000037371812 */ /* 0x000fe200078efcff */
[----:B------:R-:W3:Y:S01]  /*236b10*/  LDCU UR54, c[0x0][0x398] ;  /* 0x00007300ff3677ac */ /* 0x000ee20008000800 */
[----:B-1----:R-:W-:Y:S01]  /*236b20*/  IADD3 R64, PT, PT, R85, 0x25, RZ ;  /* 0x0000002555407810 */ /* 0x002fe20007ffe0ff */
[----:B------:R-:W1:Y:S01]  /*236b30*/  LDCU UR59, c[0x0][0x398] ;  /* 0x00007300ff3b77ac */ /* 0x000e620008000800 */
[----:B--2---:R-:W2:Y:S04]  /*236b40*/  LDL.LU R60, [R1+0x1ee0] ;  /* 0x001ee000013c7983 */ /* 0x004ea80000300800 */
[----:B------:R-:W2:Y:S04]  /*236b50*/  LDL.LU R61, [R1+0x1ee8] ;  /* 0x001ee800013d7983 */ /* 0x000ea80000300800 */
[----:B------:R-:W2:Y:S04]  /*236b60*/  LDL.LU R62, [R1+0x1f20] ;  /* 0x001f2000013e7983 */ /* 0x000ea80000300800 */
[----:B------:R-:W2:Y:S01]  /*236b70*/  LDL.LU R63, [R1+0x1f28] ;  /* 0x001f2800013f7983 */ /* 0x000ea20000300800 */
        /* <DEDUP_REMOVED lines=16> */
[----:B------:R-:W1:Y:S08]  /*236c80*/  LDCU UR56, c[0x0][0x398] ;  /* 0x00007300ff3877ac */ /* 0x000e700008000800 */
[----:B------:R-:W-:-:S02]  /*236c90*/  @P1 LOP3.LUT R55, R55, 0x200000, RZ, 0xfc, !PT ;  /* 0x0020000037371812 */ /* 0x000fc400078efcff */
[----:B------:R-:W-:Y:S02]  /*236ca0*/  ISETP.LT.AND P1, PT, R82, UR50, !P0 ;  /* 0x0000003252007c0c */ /* 0x000fe4000c721270 */
        /* <DEDUP_REMOVED lines=9> */
[----:B------:R-:W-:Y:S01]  /*236d40*/  LOP3.LUT R55, R55, 0xfffdffff, RZ, 0xc0, !PT ;  /* 0xfffdffff37377812 */ /* 0x000fe200078ec0ff */
[----:B------:R-:W3:Y:S01]  /*236d50*/  LDS.128 R64, [R0] ;  /* 0x0000000000407984 */ /* 0x000ee20000000c00 */
[----:B------:R-:W-:Y:S01]  /*236d60*/  ISETP.LT.AND P1, PT, R84, UR51, !P0 ;  /* 0x0000003354007c0c */ /* 0x000fe2000c721270 */
[----:B------:R-:W-:Y:S01]  /*236d70*/  NOP ;  /* 0x0000000000007918 */ /* 0x000fe20000000000 */
[----:B------:R-:W-:Y:S01]  /*236d80*/  ISETP.LT.AND P6, PT, R83, UR48, !P0 ;  /* 0x0000003053007c0c */ /* 0x000fe2000c7c1270 */
[----:B------:R-:W1:Y:S01]  /*236d90*/  LDCU.64 UR48, c[0x0][0x398] ;  /* 0x00007300ff3077ac */ /* 0x000e620008000a00 */
[----:B------:R-:W1:Y:S09]  /*236da0*/  LDCU.64 UR50, c[0x0][0x398] ;  /* 0x00007300ff3277ac */ /* 0x000e720008000a00 */
[----:B------:R-:W-:-:S02]  /*236db0*/  @P1 LOP3.LUT R55, R55, 0x20000, RZ, 0xfc, !PT ;  /* 0x0002000037371812 */ /* 0x000fc400078efcff */
[----:B------:R-:W-:Y:S02]  /*236dc0*/  ISETP.LT.AND P1, PT, R82, UR35, !P0 ;  /* 0x0000002352007c0c */ /* 0x000fe4000c721270 */
[----:B------:R-:W-:-:S04]  /*236dd0*/  LOP3.LUT R55, R55, 0xfffeffff, RZ, 0xc0, !PT ;  /* 0xfffeffff37377812 */ /* 0x000fc800078ec0ff */
[----:B------:R-:W-:Y:S02]  /*236de0*/  @P6 LOP3.LUT R55, R55, 0x10000, RZ, 0xfc, !PT ;  /* 0x0001000037376812 */ /* 0x000fe400078efcff */
[----:B-1----:R-:W-:Y:S02]  /*236df0*/  ISETP.LT.AND P0, PT, R81, UR38, !P0 ;  /* 0x0000002651007c0c */ /* 0x002fe4000c701270 */
        /* <DEDUP_REMOVED lines=12> */
[----:B---3--:R3:W-:Y:S01]  /*236ec0*/  STL.64 [R1+0x10d0], R64 ;  /* 0x0010d04001007387 */ /* 0x0087e20000100a00 */
[----:B------:R-:W-:Y:S01]  /*236ed0*/  LOP3.LUT R55, R55, 0xffffefff, RZ, 0xc0, !PT ;  /* 0xffffefff37377812 */ /* 0x000fe200078ec0ff */
[----:B------:R-:W1:Y:S03]  /*236ee0*/  LDCU.64 UR34, c[0x0][0x398] ;  /* 0x00007300ff2277ac */ /* 0x000e660008000a00 */
[----:B------:R-:W-:Y:S02]  /*236ef0*/  @P6 LOP3.LUT R55, R55, 0x1000, RZ, 0xfc, !PT ;  /* 0x0000100037376812 */ /* 0x000fe400078efcff */
[----:B------:R-:W-:Y:S02]  /*236f00*/  ISETP.LT.AND P0, PT, R81, UR36, !P0 ;  /* 0x0000002451007c0c */ /* 0x000fe4000c701270 */
[----:B------:R-:W-:-:S04]  /*236f10*/  LOP3.LUT R55, R55, 0xfffff7ff, RZ, 0xc0, !PT ;  /* 0xfffff7ff37377812 */ /* 0x000fc800078ec0ff */
[----:B------:R-:W-:-:S04]  /*236f20*/  @P1 LOP3.LUT R55, R55, 0x800, RZ, 0xfc, !PT ;  /* 0x0000080037371812 */ /* 0x000fc800078efcff */
[----:B------:R-:W-:-:S04]  /*236f30*/  LOP3.LUT R55, R55, 0xfffffbff, RZ, 0xc0, !PT ;  /* 0xfffffbff37377812 */ /* 0x000fc800078ec0ff */
[----:B------:R-:W-:Y:S02]  /*236f40*/  @P0 LOP3.LUT R55, R55, 0x400, RZ, 0xfc, !PT ;  /* 0x0000040037370812 */ /* 0x000fe400078efcff */
[----:B------:R-:W-:Y:S02]  /*236f50*/  ISETP.GE.AND P0, PT, R59, UR45, PT ;  /* 0x0000002d3b007c0c */ /* 0x000fe4000bf06270 */
[----:B------:R-:W-:Y:S02]  /*236f60*/  LOP3.LUT R55, R55, 0xfffffdff, RZ, 0xc0, !PT ;  /* 0xfffffdff37377812 */ /* 0x000fe400078ec0ff */
[C---:B---3--:R-:W-:Y:S01]  /*236f70*/  IADD3 R64, PT, PT, R85.reuse, 0x22, RZ ;  /* 0x0000002255407810 */ /* 0x048fe20007ffe0ff */
[----:B------:R-:W-:Y:S01]  /*236f80*/  VIADD R59, R85, 0x21 ;  /* 0x00000021553b7836 */ /* 0x000fe20000000000 */
[----:B------:R-:W-:Y:S01]  /*236f90*/  ISETP.LT.AND P1, PT, R84, UR29, !P0 ;  /* 0x0000001d54007c0c */ /* 0x000fe2000c721270 */
[----:B------:R-:W-:Y:S01]  /*236fa0*/  STL.64 [R1+0x10d8], R66 ;  /* 0x0010d84201007387 */ /* 0x000fe20000100a00 */
[----:B------:R-:W-:Y:S01]  /*236fb0*/  ISETP.LT.AND P6, PT, R83, UR32, !P0 ;  /* 0x0000002053007c0c */ /* 0x000fe2000c7c1270 */
[----:B------:R-:W3:Y:S10]  /*236fc0*/  LDCU.64 UR44, c[0x0][0x398] ;  /* 0x00007300ff2c77ac */ /* 0x000ef40008000a00 */
[----:B------:R-:W-:-:S02]  /*236fd0*/  @P1 LOP3.LUT R55, R55, 0x200, RZ, 0xfc, !PT ;  /* 0x0000020037371812 */ /* 0x000fc400078efcff */
[----:B------:R-:W-:Y:S01]  /*236fe0*/  ISETP.LT.AND P1, PT, R82, UR33, !P0 ;  /* 0x0000002152007c0c */ /* 0x000fe2000c721270 */
[----:B------:R-:W3:Y:S01]  /*236ff0*/  LDCU.64 UR32, c[0x0][0x398] ;  /* 0x00007300ff2077ac */ /* 0x000ee20008000a00 */
        /* <DEDUP_REMOVED lines=24> */
[----:B------:R-:W3:Y:S03]  /*237180*/  LDCU.64 UR38, c[0x0][0x398] ;  /* 0x00007300ff2677ac */ /* 0x000ee60008000a00 */
[----:B------:R-:W-:Y:S01]  /*237190*/  ISETP.LT.AND P1, PT, R84, UR21, !P0 ;  /* 0x0000001554007c0c */ /* 0x000fe2000c721270 */
[----:B------:R-:W1:Y:S01]  /*2371a0*/  LDCU UR21, c[0x0][0x398] ;  /* 0x00007300ff1577ac */ /* 0x000e620008000800 */
[----:B------:R-:W-:Y:S02]  /*2371b0*/  LOP3.LUT R55, R55, 0xfffffffd, RZ, 0xc0, !PT ;  /* 0xfffffffd37377812 */ /* 0x000fe400078ec0ff */
[----:B------:R-:W-:Y:S01]  /*2371c0*/  ISETP.LT.AND P6, PT, R83, UR22, !P0 ;  /* 0x0000001653007c0c */ /* 0x000fe2000c7c1270 */
[----:B------:R-:W1:Y:S08]  /*2371d0*/  LDCU UR22, c[0x0][0x398] ;  /* 0x00007300ff1677ac */ /* 0x000e700008000800 */
[----:B------:R-:W-:-:S02]  /*2371e0*/  @P1 LOP3.LUT R55, R55, 0x2, RZ, 0xfc, !PT ;  /* 0x0000000237371812 */ /* 0x000fc400078efcff */
[----:B------:R-:W-:Y:S01]  /*2371f0*/  ISETP.LT.AND P1, PT, R82, UR23, !P0 ;  /* 0x0000001752007c0c */ /* 0x000fe2000c721270 */
[----:B------:R-:W1:Y:S01]  /*237200*/  LDCU UR23, c[0x0][0x398] ;  /* 0x00007300ff1777ac */ /* 0x000e620008000800 */
[----:B------:R-:W-:Y:S02]  /*237210*/  ISETP.LT.AND P0, PT, R81, UR34, !P0 ;  /* 0x0000002251007c0c */ /* 0x000fe4000c701270 */
[----:B------:R-:W-:-:S09]  /*237220*/  IADD3 R59, PT, PT, R85, 0x20, RZ ;  /* 0x00000020553b7810 */ /* 0x000fd20007ffe0ff */
[----:B------:R-:W-:-:S04]  /*237230*/  @P1 LOP3.LUT R56, R56, 0x80000000, RZ, 0xfc, !PT ;  /* 0x8000000038381812 */ /* 0x000fc800078efcff */
[----:B------:R-:W-:Y:S01]  /*237240*/  LOP3.LUT R56, R56, 0xbfffffff, RZ, 0xc0, !PT ;  /* 0xbfffffff38387812 */ /* 0x000fe200078ec0ff */
[----:B--2---:R2:W-:Y:S03]  /*237250*/  STSM.16.M88.4 [R0], R60 ;  /* 0x0000003c00007844 */ /* 0x0045e60000000200 */
[----:B------:R-:W-:Y:S01]  /*237260*/  @P0 LOP3.LUT R56, R56, 0x40000000, RZ, 0xfc, !PT ;  /* 0x4000000038380812 */ /* 0x000fe200078efcff */
[----:B------:R-:W-:Y:S01]  /*237270*/  NOP ;  /* 0x0000000000007918 */ /* 0x000fe20000000000 */
[----:B--2---:R-:W2:Y:S04]  /*237280*/  LDL.LU R60, [R1+0x10b0] ;  /* 0x0010b000013c7983 */ /* 0x004ea80000300800 */
[----:B------:R-:W2:Y:S04]  /*237290*/  LDL.LU R61, [R1+0x10b8] ;  /* 0x0010b800013d7983 */ /* 0x000ea80000300800 */
[----:B------:R-:W2:Y:S04]  /*2372a0*/  LDL.LU R62, [R1+0x30c0] ;  /* 0x0030c000013e7983 */ /* 0x000ea80000300800 */
[----:B------:R-:W2:Y:S01]  /*2372b0*/  LDL.LU R63, [R1+0x30c8] ;  /* 0x0030c800013f7983 */ /* 0x000ea20000300800 */
[----:B------:R-:W-:-:S02]  /*2372c0*/  ISETP.GE.AND P0, PT, R59, UR37, PT ;  /* 0x000000253b007c0c */ /* 0x000fc4000bf06270 */
[----:B------:R-:W-:Y:S02]  /*2372d0*/  LOP3.LUT R55, R55, 0xfffffffe, RZ, 0xc0, !PT ;  /* 0xfffffffe37377812 */ /* 0x000fe400078ec0ff */
[----:B------:R-:W-:Y:S01]  /*2372e0*/  LOP3.LUT R56, R56, 0xdfffffff, RZ, 0xc0, !PT ;  /* 0xdfffffff38387812 */ /* 0x000fe200078ec0ff */
[----:B------:R-:W-:Y:S01]  /*2372f0*/  VIADD R59, R85, 0x1f ;  /* 0x0000001f553b7836 */ /* 0x000fe20000000000 */
[----:B------:R-:W-:Y:S01]  /*237300*/  ISETP.LT.AND P1, PT, R84, UR18, !P0 ;  /* 0x0000001254007c0c */ /* 0x000fe2000c721270 */
[----:B------:R-:W3:Y:S01]  /*237310*/  LDS.128 R64, [R0] ;  /* 0x0000000000407984 */ /* 0x000ee20000000c00 */
[----:B------:R-:W-:Y:S01]  /*237320*/  @P6 LOP3.LUT R55, R55, 0x1, RZ, 0xfc, !PT ;  /* 0x0000000137376812 */ /* 0x000fe200078efcff */
[----:B------:R-:W-:Y:S01]  /*237330*/  NOP ;  /* 0x0000000000007918 */ /* 0x000fe20000000000 */
[----:B------:R-:W-:Y:S01]  /*237340*/  ISETP.LT.AND P6, PT, R83, UR19, !P0 ;  /* 0x0000001353007c0c */ /* 0x000fe2000c7c1270 */
[----:B------:R-:W2:Y:S08]  /*237350*/  LDCU.64 UR36, c[0x0][0x398] ;  /* 0x00007300ff2477ac */ /* 0x000eb00008000a00 */
[----:B------:R-:W-:Y:S01]  /*237360*/  @P1 LOP3.LUT R56, R56, 0x20000000, RZ, 0xfc, !PT ;  /* 0x2000000038381812 */ /* 0x000fe200078efcff */
[----:B------:R-:W2:Y:S01]  /*237370*/  LDCU UR19, c[0x0][0x398] ;  /* 0x00007300ff1377ac */ /* 0x000ea20008000800 */
[----:B------:R-:W-:-:S02]  /*237380*/  ISETP.LT.AND P1, PT, R82, UR20, !P0 ;  /* 0x0000001452007c0c */ /* 0x000fc4000c721270 */
[----:B------:R-:W-:Y:S01]  /*237390*/  LOP3.LUT R56, R56, 0xefffffff, RZ, 0xc0, !PT ;  /* 0xefffffff38387812 */ /* 0x000fe200078ec0ff */
[----:B------:R-:W2:Y:S01]  /*2373a0*/  LDCU UR20, c[0x0][0x398] ;  /* 0x00007300ff1477ac */ /* 0x000ea20008000800 */
[----:B-1----:R-:W-:Y:S02]  /*2373b0*/  ISETP.LT.AND P0, PT, R81, UR28, !P0 ;  /* 0x0000001c51007c0c */ /* 0x002fe4000c701270 */
[----:B------:R-:W-:Y:S01]  /*2373c0*/  @P6 LOP3.LUT R56, R56, 0x10000000, RZ, 0xfc, !PT ;  /* 0x1000000038386812 */ /* 0x000fe200078efcff */
[----:B------:R-:W1:Y:S03]  /*2373d0*/  LDCU UR18, c[0x0][0x398] ;  /* 0x00007300ff1277ac */ /* 0x000e660008000800 */
        /* <DEDUP_REMOVED lines=10> */
[----:B---3--:R-:W-:Y:S01]  /*237480*/  STL.64 [R1+0x10c0], R64 ;  /* 0x0010c04001007387 */ /* 0x008fe20000100a00 */
[----:B------:R-:W3:Y:S01]  /*237490*/  LDCU UR16, c[0x0][0x398] ;  /* 0x00007300ff1077ac */ /* 0x000ee20008000800 */
        /* <DEDUP_REMOVED lines=87> */
[----:B------:R-:W2:Y:S01]  /*237a10*/  LDCU UR66, c[0x0][0x398] ;  /* 0x00007300ff4277ac */ /* 0x000ea20008000800 */
[----:B------:R-:W-:Y:S02]  /*237a20*/  ISETP.LT.AND P6, PT, R83, UR63, !P0 ;  /* 0x0000003f53007c0c */ /* 0x000fe4000c7c1270 */
[----:B------:R-:W-:Y:S01]  /*237a30*/  LOP3.LUT R56, R56, 0xffffffdf, RZ, 0xc0, !PT ;  /* 0xffffffdf38387812 */ /* 0x000fe200078ec0ff */
[----:B------:R-:W2:Y:S08]  /*237a40*/  LDCU UR63, c[0x0][0x398] ;  /* 0x00007300ff3f77ac */ /* 0x000eb00008000800 */
[----:B------:R-:W-:-:S02]  /*237a50*/  @P1 LOP3.LUT R56, R56, 0x20, RZ, 0xfc, !PT ;  /* 0x0000002038381812 */ /* 0x000fc400078efcff */
[----:B-1----:R-:W-:Y:S01]  /*237a60*/  ISETP.LT.AND P1, PT, R82, UR64, !P0 ;  /* 0x0000004052007c0c */ /* 0x002fe2000c721270 */
[----:B------:R-:W1:Y:S01]  /*237a70*/  LDCU UR64, c[0x0][0x398] ;  /* 0x00007300ff4077ac */ /* 0x000e620008000800 */
[----:B------:R-:W-:-:S04]  /*237a80*/  LOP3.LUT R56, R56, 0xffffffef, RZ, 0xc0, !PT ;  /* 0xffffffef38387812 */ /* 0x000fc800078ec0ff */
[----:B------:R-:W-:Y:S02]  /*237a90*/  @P6 LOP3.LUT R56, R56, 0x10, RZ, 0xfc, !PT ;  /* 0x0000001038386812 */ /* 0x000fe400078efcff */
[----:B------:R-:W-:Y:S02]  /*237aa0*/  ISETP.LT.AND P0, PT, R81, UR24, !P0 ;  /* 0x0000001851007c0c */ /* 0x000fe4000c701270 */
[----:B------:R-:W-:-:S04]  /*237ab0*/  LOP3.LUT R56, R56, 0xfffffff7, RZ, 0xc0, !PT ;  /* 0xfffffff738387812 */ /* 0x000fc800078ec0ff */
[----:B------:R-:W-:Y:S01]  /*237ac0*/  @P1 LOP3.LUT R56, R56, 0x8, RZ, 0xfc, !PT ;  /* 0x0000000838381812 */ /* 0x000fe200078efcff */
[----:B--2---:R2:W-:Y:S01]  /*237ad0*/  STSM.16.M88.4 [R0], R60 ;  /* 0x0000003c00007844 */ /* 0x0045e20000000200 */
[----:B------:R-:W-:-:S03]  /*237ae0*/  NOP ;  /* 0x0000000000007918 */ /* 0x000fc60000000000 */
[----:B------:R-:W1:Y:S01]  /*237af0*/  LDS.128 R64, [R0] ;  /* 0x0000000000407984 */ /* 0x000e620000000c00 */
[----:B------:R-:W-:Y:S02]  /*237b00*/  LOP3.LUT R56, R56, 0xfffffffb, RZ, 0xc0, !PT ;  /* 0xfffffffb38387812 */ /* 0x000fe400078ec0ff */
[----:B------:R-:W-:Y:S02]  /*237b10*/  IADD3 R59, PT, PT, R85, 0x19, RZ ;  /* 0x00000019553b7810 */ /* 0x000fe40007ffe0ff */
[----:B------:R-:W-:Y:S02]  /*237b20*/  @P0 LOP3.LUT R56, R56, 0x4, RZ, 0xfc, !PT ;  /* 0x0000000438380812 */ /* 0x000fe400078efcff */
[----:B------:R-:W-:Y:S01]  /*237b30*/  ISETP.GE.AND P0, PT, R59, UR33, PT ;  /* 0x000000213b007c0c */ /* 0x000fe2000bf06270 */
[----:B------:R-:W1:Y:S01]  /*237b40*/  LDCU.64 UR32, c[0x0][0x398] ;  /* 0x00007300ff2077ac */ /* 0x000e620008000a00 */
[----:B--2---:R-:W2:Y:S02]  /*237b50*/  LDL.LU R60, [R1+0x1e84] ;  /* 0x001e8400013c7983 */ /* 0x004ea40000300800 */
[----:B------:R-:W-:Y:S01]  /*237b60*/  ISETP.LT.AND P1, PT, R84, UR61, !P0 ;  /* 0x0000003d54007c0c */ /* 0x000fe2000c721270 */
[----:B------:R-:W1:Y:S01]  /*237b70*/  LDCU UR61, c[0x0][0x398] ;  /* 0x00007300ff3d77ac */ /* 0x000e620008000800 */
[----:B------:R-:W-:Y:S01]  /*237b80*/  LOP3.LUT R56, R56, 0xfffffffd, RZ, 0xc0, !PT ;  /* 0xfffffffd38387812 */ /* 0x000fe200078ec0ff */
[----:B------:R-:W2:Y:S01]  /*237b90*/  LDL.LU R61, [R1+0x1e8c] ;  /* 0x001e8c00013d7983 */ /* 0x000ea20000300800 */
[----:B------:R-:W-:-:S03]  /*237ba0*/  ISETP.LT.AND P6, PT, R83, UR30, !P0 ;  /* 0x0000001e53007c0c */ /* 0x000fc6000c7c1270 */
[----:B------:R-:W2:Y:S04]  /*237bb0*/  LDL.LU R62, [R1+0x1f14] ;  /* 0x001f1400013e7983 */ /* 0x000ea80000300800 */
[----:B------:R-:W2:Y:S01]  /*237bc0*/  LDL.LU R63, [R1+0x1f1c] ;  /* 0x001f1c00013f7983 */ /* 0x000ea20000300800 */
[----:B------:R-:W-:Y:S01]  /*237bd0*/  NOP ;  /* 0x0000000000007918 */ /* 0x000fe20000000000 */
[----:B------:R-:W-:Y:S02]  /*237be0*/  @P1 LOP3.LUT R56, R56, 0x2, RZ, 0xfc, !PT ;  /* 0x0000000238381812 */ /* 0x000fe400078efcff */
[----:B------:R-:W-:Y:S01]  /*237bf0*/  ISETP.LT.AND P1, PT, R82, UR31, !P0 ;  /* 0x0000001f52007c0c */ /* 0x000fe2000c721270 */
[----:B------:R-:W2:Y:S01]  /*237c00*/  LDCU.64 UR30, c[0x0][0x398] ;  /* 0x00007300ff1e77ac */ /* 0x000ea20008000a00 */
[----:B------:R-:W-:Y:S01]  /*237c10*/  ISETP.LT.AND P0, PT, R81, UR26, !P0 ;  /* 0x0000001a51007c0c */ /* 0x000fe2000c701270 */
[----:B-1----:R-:W-:Y:S10]  /*237c20*/  STL.64 [R1+0x10a0], R64 ;  /* 0x0010a04001007387 */ /* 0x002ff40000100a00 */
[----:B------:R-:W-:Y:S01]  /*237c30*/  @P1 LOP3.LUT R57, R57, 0x80000000, RZ, 0xfc, !PT ;  /* 0x8000000039391812 */ /* 0x000fe200078efcff */
[----:B------:R1:W-:Y:S03]  /*237c40*/  STL.64 [R1+0x10a8], R66 ;  /* 0x0010a84201007387 */ /* 0x0003e60000100a00 */
[----:B------:R-:W-:-:S04]  /*237c50*/  LOP3.LUT R57, R57, 0xbfffffff, RZ, 0xc0, !PT ;  /* 0xbfffffff39397812 */ /* 0x000fc800078ec0ff */
[----:B------:R-:W-:Y:S01]  /*237c60*/  @P0 LOP3.LUT R57, R57, 0x40000000, RZ, 0xfc, !PT ;  /* 0x4000000039390812 */ /* 0x000fe200078efcff */
[----:B-1----:R-:W-:-:S05]  /*237c70*/  VIADD R66, R85, 0x18 ;  /* 0x0000001855427836 */ /* 0x002fca0000000000 */
[----:B------:R-:W-:Y:S02]  /*237c80*/  ISETP.GE.AND P0, PT, R66, UR35, PT ;  /* 0x0000002342007c0c */ /* 0x000fe4000bf06270 */
[----:B------:R-:W-:Y:S01]  /*237c90*/  LOP3.LUT R56, R56, 0xfffffffe, RZ, 0xc0, !PT ;  /* 0xfffffffe38387812 */ /* 0x000fe200078ec0ff */
[----:B------:R-:W-:Y:S01]  /*237ca0*/  VIADD R67, R85, 0x17 ;  /* 0x0000001755437836 */ /* 0x000fe20000000000 */
[----:B------:R-:W-:Y:S01]  /*237cb0*/  ISETP.LT.AND P1, PT, R84, UR64, !P0 ;  /* 0x0000004054007c0c */ /* 0x000fe2000c721270 */
[----:B------:R-:W1:Y:S01]  /*237cc0*/  LDCU.64 UR34, c[0x0][0x398] ;  /* 0x00007300ff2277ac */ /* 0x000e620008000a00 */
[----:B------:R-:W-:Y:S02]  /*237cd0*/  @P6 LOP3.LUT R56, R56, 0x1, RZ, 0xfc, !PT ;  /* 0x0000000138386812 */ /* 0x000fe400078efcff */
[----:B------:R-:W-:Y:S01]  /*237ce0*/  ISETP.LT.AND P6, PT, R83, UR55, !P0 ;  /* 0x0000003753007c0c */ /* 0x000fe2000c7c1270 */
[----:B------:R-:W1:Y:S01]  /*237cf0*/  LDCU UR64, c[0x0][0x398] ;  /* 0x00007300ff4077ac */ /* 0x000e620008000800 */
[----:B------:R-:W-:-:S07]  /*237d00*/  LOP3.LUT R57, R57, 0xdfffffff, RZ, 0xc0, !PT ;  /* 0xdfffffff39397812 */ /* 0x000fce00078ec0ff */
[----:B------:R-:W-:Y:S02]  /*237d10*/  @P1 LOP3.LUT R57, R57, 0x20000000, RZ, 0xfc, !PT ;  /* 0x2000000039391812 */ /* 0x000fe400078efcff */
        /* <DEDUP_REMOVED lines=16> */
[----:B------:R-:W-:Y:S02]  /*237e20*/  ISETP.LT.AND P1, PT, R82, UR67, !P0 ;  /* 0x0000004352007c0c */ /* 0x000fe4000c721270 */
[C---:B------:R-:W-:Y:S02]  /*237e30*/  IADD3 R59, PT, PT, R85.reuse, 0x13, RZ ;  /* 0x00000013553b7810 */ /* 0x040fe40007ffe0ff */
[C---:B------:R-:W-:Y:S01]  /*237e40*/  IADD3 R66, PT, PT, R85.reuse, 0x11, RZ ;  /* 0x0000001155427810 */ /* 0x040fe20007ffe0ff */
[----:B------:R-:W-:Y:S01]  /*237e50*/  VIADD R67, R85, 0xe ;  /* 0x0000000e55437836 */ /* 0x000fe20000000000 */
        /* <DEDUP_REMOVED lines=11> */
[----:B------:R-:W3:Y:S01]  /*237f10*/  LDCU UR53, c[0x0][0x398] ;  /* 0x00007300ff3577ac */ /* 0x000ee20008000800 */
[----:B------:R-:W-:Y:S02]  /*237f20*/  ISETP.LT.AND P6, PT, R83, UR54, !P0 ;  /* 0x0000003653007c0c */ /* 0x000fe4000c7c1270 */
[----:B------:R-:W-:Y:S01]  /*237f30*/  LOP3.LUT R57, R57, 0xffdfffff, RZ, 0xc0, !PT ;  /* 0xffdfffff39397812 */ /* 0x000fe200078ec0ff */
[----:B------:R-:W3:Y:S08]  /*237f40*/  LDCU.64 UR54, c[0x0][0x398] ;  /* 0x00007300ff3677ac */ /* 0x000ef00008000a00 */
        /* <DEDUP_REMOVED lines=13> */
[----:B------:R-:W4:Y:S01]  /*238020*/  LDCU UR56, c[0x0][0x398] ;  /* 0x00007300ff3877ac */ /* 0x000f220008000800 */
[----:B---3--:R-:W-:Y:S02]  /*238030*/  ISETP.LT.AND P6, PT, R83, UR53, !P0 ;  /* 0x0000003553007c0c */ /* 0x008fe4000c7c1270 */
[----:B------:R-:W-:Y:S01]  /*238040*/  LOP3.LUT R57, R57, 0xfffdffff, RZ, 0xc0, !PT ;  /* 0xfffdffff39397812 */ /* 0x000fe200078ec0ff */
[----:B------:R-:W3:Y:S08]  /*238050*/  LDCU UR53, c[0x0][0x398] ;  /* 0x00007300ff3577ac */ /* 0x000ef00008000800 */
        /* <DEDUP_REMOVED lines=12> */
[----:B----4-:R-:W-:Y:S01]  /*238120*/  ISETP.LT.AND P1, PT, R84, UR56, !P0 ;  /* 0x0000003854007c0c */ /* 0x010fe2000c721270 */
        /* <DEDUP_REMOVED lines=19> */
[----:B---3--:R-:W-:Y:S01]  /*238260*/  ISETP.LT.AND P6, PT, R83, UR53, !P0 ;  /* 0x0000003553007c0c */ /* 0x008fe2000c7c1270 */
[----:B------:R-:W3:Y:S01]  /*238270*/  LDCU UR53, c[0x0][0x398] ;  /* 0x00007300ff3577ac */ /* 0x000ee20008000800 */
[----:B------:R-:W-:Y:S01]  /*238280*/  VIADD R68, R85, 0xd ;  /* 0x0000000d55447836 */ /* 0x000fe20000000000 */
[----:B------:R-:W2:Y:S08]  /*238290*/  LDCU.64 UR36, c[0x0][0x398] ;  /* 0x00007300ff2477ac */ /* 0x000eb00008000a00 */
[----:B------:R-:W-:-:S02]  /*2382a0*/  @P1 LOP3.LUT R57, R57, 0x200, RZ, 0xfc, !PT ;  /* 0x0000020039391812 */ /* 0x000fc400078efcff */
[----:B-1----:R-:W-:Y:S01]  /*2382b0*/  ISETP.LT.AND P1, PT, R82, UR46, !P0 ;  /* 0x0000002e52007c0c */ /* 0x002fe2000c721270 */
        /* <DEDUP_REMOVED lines=31> */
[----:B---3--:R-:W-:Y:S01]  /*2384b0*/  ISETP.LT.AND P1, PT, R84, UR53, !P0 ;  /* 0x0000003554007c0c */ /* 0x008fe2000c721270 */
[----:B------:R-:W3:Y:S01]  /*2384c0*/  LDCU.64 UR52, c[0x0][0x398] ;  /* 0x00007300ff3477ac */ /* 0x000ee20008000a00 */
[----:B------:R-:W-:Y:S02]  /*2384d0*/  LOP3.LUT R57, R57, 0xfffffffd, RZ, 0xc0, !PT ;  /* 0xfffffffd39397812 */ /* 0x000fe400078ec0ff */
[----:B------:R-:W-:-:S09]  /*2384e0*/  ISETP.LT.AND P6, PT, R83, UR58, !P0 ;  /* 0x0000003a53007c0c */ /* 0x000fd2000c7c1270 */
[----:B------:R-:W-:Y:S02]  /*2384f0*/  @P1 LOP3.LUT R57, R57, 0x2, RZ, 0xfc, !PT ;  /* 0x0000000239391812 */ /* 0x000fe400078efcff */
[----:B------:R-:W-:Y:S02]  /*238500*/  ISETP.LT.AND P1, PT, R82, UR57, !P0 ;  /* 0x0000003952007c0c */ /* 0x000fe4000c721270 */
[----:B------:R-:W-:-:S11]  /*238510*/  ISETP.LT.AND P0, PT, R81, UR28, !P0 ;  /* 0x0000001c51007c0c */ /* 0x000fd6000c701270 */
[----:B------:R-:W-:-:S04]  /*238520*/  @P1 LOP3.LUT R58, R58, 0x80000000, RZ, 0xfc, !PT ;  /* 0x800000003a3a1812 */ /* 0x000fc800078efcff */
[----:B------:R-:W-:-:S04]  /*238530*/  LOP3.LUT R58, R58, 0xbfffffff, RZ, 0xc0, !PT ;  /* 0xbfffffff3a3a7812 */ /* 0x000fc800078ec0ff */
[----:B------:R-:W-:Y:S02]  /*238540*/  @P0 LOP3.LUT R58, R58, 0x40000000, RZ, 0xfc, !PT ;  /* 0x400000003a3a0812 */ /* 0x000fe400078efcff */
[----:B------:R-:W-:Y:S01]  /*238550*/  ISETP.GE.AND P0, PT, R59, UR55, PT ;  /* 0x000000373b007c0c */ /* 0x000fe2000bf06270 */
[----:B------:R-:W1:Y:S03]  /*238560*/  LDCU.64 UR54, c[0x0][0x398] ;  /* 0x00007300ff3677ac */ /* 0x000e660008000a00 */
[----:B------:R-:W-:Y:S01]  /*238570*/  ISETP.LT.AND P1, PT, R84, UR74, !P0 ;  /* 0x0000004a54007c0c */ /* 0x000fe2000c721270 */
[----:B------:R-:W1:Y:S01]  /*238580*/  LDCU UR74, c[0x0][0x398] ;  /* 0x00007300ff4a77ac */ /* 0x000e620008000800 */
[----:B------:R-:W-:Y:S02]  /*238590*/  LOP3.LUT R57, R57, 0xfffffffe, RZ, 0xc0, !PT ;  /* 0xfffffffe39397812 */ /* 0x000fe400078ec0ff */
[----:B------:R-:W-:-:S02]  /*2385a0*/  LOP3.LUT R58, R58, 0xdfffffff, RZ, 0xc0, !PT ;  /* 0xdfffffff3a3a7812 */ /* 0x000fc400078ec0ff */
[----:B------:R-:W-:Y:S02]  /*2385b0*/  @P6 LOP3.LUT R57, R57, 0x1, RZ, 0xfc, !PT ;  /* 0x0000000139396812 */ /* 0x000fe400078efcff */
[----:B----4-:R-:W-:Y:S01]  /*2385c0*/  ISETP.LT.AND P6, PT, R83, UR56, !P0 ;  /* 0x0000003853007c0c */ /* 0x010fe2000c7c1270 */
[----:B------:R-:W4:Y:S04]  /*2385d0*/  LDCU.64 UR56, c[0x0][0x398] ;  /* 0x00007300ff3877ac */ /* 0x000f280008000a00 */
[----:B------:R-:W-:Y:S02]  /*2385e0*/  @P1 LOP3.LUT R58, R58, 0x20000000, RZ, 0xfc, !PT ;  /* 0x200000003a3a1812 */ /* 0x000fe400078efcff */
[----:B------:R-:W-:Y:S01]  /*2385f0*/  ISETP.LT.AND P1, PT, R82, UR59, !P0 ;  /* 0x0000003b52007c0c */ /* 0x000fe2000c721270 */
[----:B------:R-:W1:Y:S01]  /*238600*/  LDCU.64 UR58, c[0x0][0x398] ;  /* 0x00007300ff3a77ac */ /* 0x000e620008000a00 */
        /* <DEDUP_REMOVED lines=8> */
[----:B------:R-:W-:-:S04]  /*238690*/  ISETP.GE.AND P0, PT, R66, UR25, PT ;  /* 0x0000001942007c0c */ /* 0x000fc8000bf06270 */
[----:B-1----:R-:W-:Y:S01]  /*2386a0*/  ISETP.LT.AND P1, PT, R84, UR26, !P0 ;  /* 0x0000001a54007c0c */ /* 0x002fe2000c721270 */
[----:B------:R-:W1:Y:S01]  /*2386b0*/  LDCU UR26, c[0x0][0x398] ;  /* 0x00007300ff1a77ac */ /* 0x000e620008000800 */
[----:B------:R-:W-:Y:S02]  /*2386c0*/  ISETP.LT.AND P6, PT, R83, UR24, !P0 ;  /* 0x0000001853007c0c */ /* 0x000fe4000c7c1270 */
[----:B------:R-:W-:Y:S01]  /*2386d0*/  LOP3.LUT R58, R58, 0xfdffffff, RZ, 0xc0, !PT ;  /* 0xfdffffff3a3a7812 */ /* 0x000fe200078ec0ff */
[----:B------:R-:W2:Y:S08]  /*2386e0*/  LDCU UR24, c[0x0][0x398] ;  /* 0x00007300ff1877ac */ /* 0x000eb00008000800 */
        /* <DEDUP_REMOVED lines=11> */
[----:B-1----:R-:W-:Y:S01]  /*2387a0*/  ISETP.LT.AND P1, PT, R84, UR26, !P0 ;  /* 0x0000001a54007c0c */ /* 0x002fe2000c721270 */
[----:B------:R-:W1:Y:S01]  /*2387b0*/  LDCU UR26, c[0x0][0x398] ;  /* 0x00007300ff1a77ac */ /* 0x000e620008000800 */
[----:B--2---:R-:W-:Y:S02]  /*2387c0*/  ISETP.LT.AND P6, PT, R83, UR24, !P0 ;  /* 0x0000001853007c0c */ /* 0x004fe4000c7c1270 */
        /* <DEDUP_REMOVED lines=14> */
[----:B------:R-:W-:Y:S01]  /*2388b0*/  ISETP.LT.AND P1, PT, R83, UR74, !P0 ;  /* 0x0000004a53007c0c */ /* 0x000fe2000c721270 */
[----:B------:R-:W1:Y:S01]  /*2388c0*/  LDCU UR74, c[0x0][0x398] ;  /* 0x00007300ff4a77ac */ /* 0x000e620008000800 */
[----:B------:R-:W-:-:S09]  /*2388d0*/  LOP3.LUT R58, R58, 0xfffdffff, RZ, 0xc0, !PT ;  /* 0xfffdffff3a3a7812 */ /* 0x000fd200078ec0ff */
[----:B------:R-:W-:Y:S02]  /*2388e0*/  @P6 LOP3.LUT R58, R58, 0x20000, RZ, 0xfc, !PT ;  /* 0x000200003a3a6812 */ /* 0x000fe400078efcff */
[----:B--2---:R-:W-:Y:S02]  /*2388f0*/  ISETP.LT.AND P6, PT, R82, UR24, !P0 ;  /* 0x0000001852007c0c */ /* 0x004fe4000c7c1270 */
[----:B------:R-:W-:-:S04]  /*238900*/  LOP3.LUT R58, R58, 0xfffeffff, RZ, 0xc0, !PT ;  /* 0xfffeffff3a3a7812 */ /* 0x000fc800078ec0ff */
[----:B------:R-:W-:Y:S02]  /*238910*/  @P1 LOP3.LUT R58, R58, 0x10000, RZ, 0xfc, !PT ;  /* 0x000100003a3a1812 */ /* 0x000fe400078efcff */
[----:B------:R-:W-:Y:S02]  /*238920*/  ISETP.LT.AND P1, PT, R81, UR36, !P0 ;  /* 0x0000002451007c0c */ /* 0x000fe4000c721270 */
[----:B------:R-:W-:Y:S02]  /*238930*/  LOP3.LUT R58, R58, 0xffff7fff, RZ, 0xc0, !PT ;  /* 0xffff7fff3a3a7812 */ /* 0x000fe400078ec0ff */
[----:B------:R-:W-:Y:S02]  /*238940*/  ISETP.GE.AND P0, PT, R69, UR31, PT ;  /* 0x0000001f45007c0c */ /* 0x000fe4000bf06270 */
[----:B------:R-:W-:Y:S02]  /*238950*/  @P6 LOP3.LUT R58, R58, 0x8000, RZ, 0xfc, !PT ;  /* 0x000080003a3a6812 */ /* 0x000fe400078efcff */
[----:B-1----:R-:W-:-:S02]  /*238960*/  ISETP.LT.AND P6, PT, R84, UR74, !P0 ;  /* 0x0000004a54007c0c */ /* 0x002fc4000c7c1270 */
[----:B------:R-:W-:-:S04]  /*238970*/  LOP3.LUT R58, R58, 0xffffbfff, RZ, 0xc0, !PT ;  /* 0xffffbfff3a3a7812 */ /* 0x000fc800078ec0ff */
[----:B------:R-:W-:Y:S02]  /*238980*/  @P1 LOP3.LUT R58, R58, 0x4000, RZ, 0xfc, !PT ;  /* 0x000040003a3a1812 */ /* 0x000fe400078efcff */
[----:B------:R-:W-:Y:S02]  /*238990*/  ISETP.LT.AND P1, PT, R83, UR77, !P0 ;  /* 0x0000004d53007c0c */ /* 0x000fe4000c721270 */
[----:B------:R-:W-:-:S04]  /*2389a0*/  LOP3.LUT R58, R58, 0xffffdfff, RZ, 0xc0, !PT ;  /* 0xffffdfff3a3a7812 */ /* 0x000fc800078ec0ff */
[----:B------:R-:W-:Y:S02]  /*2389b0*/  @P6 LOP3.LUT R58, R58, 0x2000, RZ, 0xfc, !PT ;  /* 0x000020003a3a6812 */ /* 0x000fe400078efcff */
[----:B------:R-:W-:Y:S02]  /*2389c0*/  ISETP.LT.AND P6, PT, R82, UR76, !P0 ;  /* 0x0000004c52007c0c */ /* 0x000fe4000c7c1270 */
[----:B------:R-:W-:-:S04]  /*2389d0*/  LOP3.LUT R58, R58, 0xffffefff, RZ, 0xc0, !PT ;  /* 0xffffefff3a3a7812 */ /* 0x000fc800078ec0ff */
[----:B------:R-:W-:Y:S02]  /*2389e0*/  @P1 LOP3.LUT R58, R58, 0x1000, RZ, 0xfc, !PT ;  /* 0x000010003a3a1812 */ /* 0x000fe400078efcff */
[----:B------:R-:W-:Y:S02]  /*2389f0*/  ISETP.LT.AND P1, PT, R81, UR38, !P0 ;  /* 0x0000002651007c0c */ /* 0x000fe4000c721270 */
[----:B------:R-:W-:Y:S02]  /*238a00*/  LOP3.LUT R58, R58, 0xfffff7ff, RZ, 0xc0, !PT ;  /* 0xfffff7ff3a3a7812 */ /* 0x000fe400078ec0ff */
[----:B------:R-:W-:Y:S02]  /*238a10*/  ISETP.GE.AND P0, PT, R70, UR33, PT ;  /* 0x0000002146007c0c */ /* 0x000fe4000bf06270 */
[----:B------:R-:W-:Y:S02]  /*238a20*/  @P6 LOP3.LUT R58, R58, 0x800, RZ, 0xfc, !PT ;  /* 0x000008003a3a6812 */ /* 0x000fe400078efcff */
[----:B------:R-:W-:-:S02]  /*238a30*/  ISETP.LT.AND P6, PT, R84, UR75, !P0 ;  /* 0x0000004b54007c0c */ /* 0x000fc4000c7c1270 */
        /* <DEDUP_REMOVED lines=35> */
[----:B------:R-:W-:-:S03]  /*238c70*/  ISETP.GE.AND P0, PT, R74, UR39, PT ;  /* 0x000000274a007c0c */ /* 0x000fc6000bf06270 */
        /* <DEDUP_REMOVED lines=10> */
[----:B---3--:R-:W-:Y:S02]  /*238d20*/  ISETP.LT.AND P1, PT, R81, UR52, !P0 ;  /* 0x0000003451007c0c */ /* 0x008fe4000c721270 */
        /* <DEDUP_REMOVED lines=25> */
[----:B----4-:R-:W-:Y:S02]  /*238ec0*/  ISETP.LT.AND P1, PT, R81, UR56, !P0 ;  /* 0x0000003851007c0c */ /* 0x010fe4000c721270 */
        /* <DEDUP_REMOVED lines=35> */
[----:B------:R-:W-:Y:S01]  /*239100*/  ISETP.LT.AND P6, PT, R82, UR6, !P0 ;  /* 0x0000000652007c0c */ /* 0x000fe2000c7c1270 */
[----:B------:R1:W-:Y:S01]  /*239110*/  STSM.16.M88.4 [R0], R60 ;  /* 0x0000003c00007844 */ /* 0x0003e20000000200 */
[----:B------:R-:W-:Y:S01]  /*239120*/  LOP3.LUT R3, R3, 0xfffffeff, RZ, 0xc0, !PT ;  /* 0xfffffeff03037812 */ /* 0x000fe200078ec0ff */
[----:B------:R-:W-:Y:S02]  /*239130*/  NOP ;  /* 0x0000000000007918 */ /* 0x000fe40000000000 */
[----:B------:R-:W2:Y:S01]  /*239140*/  LDS.128 R68, [R0] ;  /* 0x0000000000447984 */ /* 0x000ea20000000c00 */
[----:B------:R-:W-:Y:S02]  /*239150*/  @P1 LOP3.LUT R3, R3, 0x100, RZ, 0xfc, !PT ;  /* 0x0000010003031812 */ /* 0x000fe400078efcff */
[----:B------:R-:W-:-:S02]  /*239160*/  ISETP.LT.AND P1, PT, R81, UR5, !P0 ;  /* 0x0000000551007c0c */ /* 0x000fc4000c721270 */
[----:B------:R-:W-:Y:S02]  /*239170*/  LOP3.LUT R3, R3, 0xffffff7f, RZ, 0xc0, !PT ;  /* 0xffffff7f03037812 */ /* 0x000fe400078ec0ff */
[----:B------:R-:W-:Y:S01]  /*239180*/  ISETP.GE.AND P0, PT, R80, UR57, PT ;  /* 0x0000003950007c0c */ /* 0x000fe2000bf06270 */
[----:B-1----:R-:W3:Y:S01]  /*239190*/  LDL.LU R61, [R1+0x1f0c] ;  /* 0x001f0c00013d7983 */ /* 0x002ee20000300800 */
[----:B------:R-:W-:Y:S02]  /*2391a0*/  @P6 LOP3.LUT R3, R3, 0x80, RZ, 0xfc, !PT ;  /* 0x0000008003036812 */ /* 0x000fe400078efcff */
[----:B------:R-:W-:Y:S01]  /*2391b0*/  ISETP.LT.AND P6, PT, R84, UR4, !P0 ;  /* 0x0000000454007c0c */ /* 0x000fe2000c7c1270 */
[----:B------:R-:W3:Y:S01]  /*2391c0*/  LDL.LU R62, [R1+0x1ef4] ;  /* 0x001ef400013e7983 */ /* 0x000ee20000300800 */
[----:B------:R-:W-:Y:S01]  /*2391d0*/  LOP3.LUT R3, R3, 0xffffffbf, RZ, 0xc0, !PT ;  /* 0xffffffbf03037812 */ /* 0x000fe200078ec0ff */
[----:B------:R-:W-:Y:S02]  /*2391e0*/  VIADD R59, R85, 0x1 ;  /* 0x00000001553b7836 */ /* 0x000fe40000000000 */
[----:B------:R-:W3:Y:S01]  /*2391f0*/  LDL.LU R63, [R1+0x1efc] ;  /* 0x001efc00013f7983 */ /* 0x000ee20000300800 */
[----:B------:R-:W-:-:S02]  /*239200*/  @P1 LOP3.LUT R3, R3, 0x40, RZ, 0xfc, !PT ;  /* 0x0000004003031812 */ /* 0x000fc400078efcff */
[----:B------:R-:W-:Y:S01]  /*239210*/  ISETP.LT.AND P1, PT, R83, UR61, !P0 ;  /* 0x0000003d53007c0c */ /* 0x000fe2000c721270 */
[----:B------:R-:W4:Y:S01]  /*239220*/  LDL.LU R64, [R1+0x1ee4] ;  /* 0x001ee40001407983 */ /* 0x000f220000300800 */
[----:B------:R-:W-:-:S03]  /*239230*/  LOP3.LUT R3, R3, 0xffffffdf, RZ, 0xc0, !PT ;  /* 0xffffffdf03037812 */ /* 0x000fc600078ec0ff */
[----:B------:R-:W4:Y:S01]  /*239240*/  LDL.LU R65, [R1+0x1eec] ;  /* 0x001eec0001417983 */ /* 0x000f220000300800 */
[----:B------:R-:W-:Y:S02]  /*239250*/  @P6 LOP3.LUT R3, R3, 0x20, RZ, 0xfc, !PT ;  /* 0x0000002003036812 */ /* 0x000fe400078efcff */
[----:B------:R-:W-:Y:S01]  /*239260*/  ISETP.LT.AND P6, PT, R82, UR62, !P0 ;  /* 0x0000003e52007c0c */ /* 0x000fe2000c7c1270 */
[----:B------:R-:W3:Y:S01]  /*239270*/  LDL.LU R60, [R1+0x1f04] ;  /* 0x001f0400013c7983 */ /* 0x000ee20000300800 */
[----:B------:R-:W-:-:S04]  /*239280*/  LOP3.LUT R3, R3, 0xffffffef, RZ, 0xc0, !PT ;  /* 0xffffffef03037812 */ /* 0x000fc800078ec0ff */
[----:B------:R-:W-:Y:S02]  /*239290*/  @P1 LOP3.LUT R3, R3, 0x10, RZ, 0xfc, !PT ;  /* 0x0000001003031812 */ /* 0x000fe400078efcff */
[----:B------:R-:W-:Y:S02]  /*2392a0*/  ISETP.LT.AND P1, PT, R81, UR63, !P0 ;  /* 0x0000003f51007c0c */ /* 0x000fe4000c721270 */
[----:B------:R-:W-:Y:S01]  /*2392b0*/  LOP3.LUT R3, R3, 0xfffffff7, RZ, 0xc0, !PT ;  /* 0xfffffff703037812 */ /* 0x000fe200078ec0ff */
[----:B--2---:R1:W-:Y:S03]  /*2392c0*/  STL.64 [R1+0x1060], R68 ;  /* 0x0010604401007387 */ /* 0x0043e60000100a00 */
[----:B------:R-:W-:Y:S02]  /*2392d0*/  @P6 LOP3.LUT R3, R3, 0x8, RZ, 0xfc, !PT ;  /* 0x0000000803036812 */ /* 0x000fe400078efcff */
[----:B------:R-:W-:Y:S01]  /*2392e0*/  ISETP.GE.AND P6, PT, R59, UR59, PT ;  /* 0x0000003b3b007c0c */ /* 0x000fe2000bfc6270 */
[----:B------:R-:W-:Y:S01]  /*2392f0*/  STL.64 [R1+0x1068], R70 ;  /* 0x0010684601007387 */ /* 0x000fe20000100a00 */
[----:B------:R-:W-:-:S02]  /*239300*/  LOP3.LUT R3, R3, 0xfffffffb, RZ, 0xc0, !PT ;  /* 0xfffffffb03037812 */ /* 0x000fc400078ec0ff */
[----:B------:R-:W-:Y:S02]  /*239310*/  ISETP.LT.AND P0, PT, R84, UR64, !P6 ;  /* 0x0000004054007c0c */ /* 0x000fe4000f701270 */
[----:B------:R-:W-:-:S04]  /*239320*/  @P1 LOP3.LUT R3, R3, 0x4, RZ, 0xfc, !PT ;  /* 0x0000000403031812 */ /* 0x000fc800078efcff */
[----:B------:R-:W-:Y:S02]  /*239330*/  LOP3.LUT R3, R3, 0xfffffffd, RZ, 0xc0, !PT ;  /* 0xfffffffd03037812 */ /* 0x000fe400078ec0ff */
[----:B------:R-:W-:Y:S02]  /*239340*/  ISETP.LT.AND P1, PT, R83, UR65, !P6 ;  /* 0x0000004153007c0c */ /* 0x000fe4000f721270 */
[----:B------:R-:W-:-:S03]  /*239350*/  ISETP.LT.AND P4, PT, R85, UR43, !P4 ;  /* 0x0000002b55007c0c */ /* 0x000fc6000e781270 */
[----:B------:R-:W-:Y:S02]  /*239360*/  @P0 LOP3.LUT R3, R3, 0x2, RZ, 0xfc, !PT ;  /* 0x0000000203030812 */ /* 0x000fe400078efcff */
[----:B------:R-:W-:Y:S02]  /*239370*/  ISETP.LT.AND P0, PT, R82, UR66, !P6 ;  /* 0x0000004252007c0c */ /* 0x000fe4000f701270 */
[----:B------:R-:W-:Y:S02]  /*239380*/  ISETP.LT.AND P5, PT, R85, UR47, !P5 ;  /* 0x0000002f55007c0c */ /* 0x000fe4000efa1270 */
[----:B------:R-:W-:Y:S01]  /*239390*/  ISETP.LT.AND P6, PT, R81, UR67, !P6 ;  /* 0x0000004351007c0c */ /* 0x000fe2000f7c1270 */
[----:B------:R-:W-:Y:S01]  /*2393a0*/  NOP ;  /* 0x0000000000007918 */ /* 0x000fe20000000000 */
[----:B------:R-:W-:Y:S01]  /*2393b0*/  STL [R1+0xabf4], R5 ;  /* 0x00abf40501007387 */ /* 0x000fe20000100800 */
[----:B------:R-:W-:Y:S01]  /*2393c0*/  LOP3.LUT R4, R4, 0xffffffdf, RZ, 0xc0, !PT ;  /* 0xffffffdf04047812 */ /* 0x000fe200078ec0ff */
[----:B------:R-:W2:Y:S02]  /*2393d0*/  LDCU UR5, c[0x0][0x39c] ;  /* 0x00007380ff0577ac */ /* 0x000ea40008000800 */
[----:B------:R-:W-:Y:S01]  /*2393e0*/  STL [R1+0xabf0], R6 ;  /* 0x00abf00601007387 */ /* 0x000fe20000100800 */
[----:B------:R-:W-:Y:S01]  /*2393f0*/  @P2 LOP3.LUT R4, R4, 0x20, RZ, 0xfc, !PT ;  /* 0x0000002004042812 */ /* 0x000fe200078efcff */
[----:B------:R-:W1:Y:S01]  /*239400*/  LDCU UR4, c[0x0][0x39c] ;  /* 0x00007380ff0477ac */ /* 0x000e620008000800 */
[----:B------:R-:W-:Y:S01]  /*239410*/  LOP3.LUT P2, RZ, R3, 0x2, RZ, 0xc0, !PT ;  /* 0x0000000203ff7812 */ /* 0x000fe2000784c0ff */
[----:B------:R-:W-:Y:S04]  /*239420*/  STL [R1+0xabec], R7 ;  /* 0x00abec0701007387 */ /* 0x000fe80000100800 */
[----:B---3--:R-:W-:Y:S01]  /*239430*/  STSM.16.M88.4 [R0], R60 ;  /* 0x0000003c00007844 */ /* 0x008fe20000000200 */
[----:B------:R-:W-:Y:S01]  /*239440*/  LOP3.LUT R59, R59, 0xffffffdf, RZ, 0xc0, !PT ;  /* 0xffffffdf3b3b7812 */ /* 0x000fe200078ec0ff */
[----:B------:R-:W3:Y:S02]  /*239450*/  LDCU UR6, c[0x0][0x3b8] ;  /* 0x00007700ff0677ac */ /* 0x000ee40008000800 */
[----:B------:R-:W-:Y:S04]  /*239460*/  STL [R1+0xabe4], R8 ;  /* 0x00abe40801007387 */ /* 0x000fe80000100800 */
[----:B------:R-:W-:Y:S04]  /*239470*/  STL [R1+0xabdc], R9 ;  /* 0x00abdc0901007387 */ /* 0x000fe80000100800 */
[----:B------:R-:W-:Y:S04]  /*239480*/  STL [R1+0xabd0], R10 ;  /* 0x00abd00a01007387 */ /* 0x000fe80000100800 */
[----:B------:R-:W-:Y:S01]  /*239490*/  STL [R1+0xabc8], R11 ;  /* 0x00abc80b01007387 */ /* 0x000fe20000100800 */
[----:B------:R-:W-:-:S03]  /*2394a0*/  NOP ;  /* 0x0000000000007918 */ /* 0x000fc60000000000 */
        /* <DEDUP_REMOVED lines=14> */
[----:B------:R-:W4:Y:S04]  /*239590*/  LDL.LU R66, [R1+0x1f24] ;  /* 0x001f240001427983 */ /* 0x000f280000300800 */
[----:B------:R-:W4:Y:S04]  /*2395a0*/  LDL.LU R67, [R1+0x1f2c] ;  /* 0x001f2c0001437983 */ /* 0x000f280000300800 */
        /* <DEDUP_REMOVED lines=25> */
[----:B------:R-:W-:Y:S04]  /*239740*/  STL [R1+0x108c], R7 ;  /* 0x00108c0701007387 */ /* 0x000fe80000100800 */
        /* <DEDUP_REMOVED lines=28> */
[----:B--2---:R1:W-:Y:S04]  /*239910*/  STL.64 [R1+0x1140], R8 ;  /* 0x0011400801007387 */ /* 0x0043e80000100a00 */
[----:B------:R-:W-:Y:S01]  /*239920*/  STL [R1+0x114c], R11 ;  /* 0x00114c0b01007387 */ /* 0x000fe20000100800 */
[----:B-1----:R-:W-:-:S05]  /*239930*/  MOV R8, R10 ;  /* 0x0000000a00087202 */ /* 0x002fca0000000f00 */
[----:B------:R-:W-:Y:S04]  /*239940*/  STL [R1+0xabe8], R8 ;  /* 0x00abe80801007387 */ /* 0x000fe80000100800 */
        /* <DEDUP_REMOVED lines=48> */
[----:B--2---:R-:W-:Y:S04]  /*239c50*/  STL [R1+0x10f0], R8 ;  /* 0x0010f00801007387 */ /* 0x004fe80000100800 */
        /* <DEDUP_REMOVED lines=62> */
[----:B------:R-:W3:Y:S01]  /*23a040*/  LDL.LU R71, [R1+0x30ac] ;  /* 0x0030ac0001477983 */ /* 0x000ee20000300800 */
[----:B------:R-:W-:-:S03]  /*23a050*/  IMAD.MOV.U32 R8, RZ, RZ, R9 ;  /* 0x000000ffff087224 */ /* 0x000fc600078e0009 */
[----:B----4-:R1:W-:Y:S01]  /*23a060*/  STSM.16.M88.4 [R0], R64 ;  /* 0x0000004000007844 */ /* 0x0103e20000000200 */
[----:B------:R-:W-:-:S03]  /*23a070*/  NOP ;  /* 0x0000000000007918 */ /* 0x000fc60000000000 */
[----:B------:R-:W2:Y:S01]  /*23a080*/  LDS.128 R20, [R0] ;  /* 0x0000000000147984 */ /* 0x000ea20000000c00 */
[----:B------:R-:W-:-:S03]  /*23a090*/  NOP ;  /* 0x0000000000007918 */ /* 0x000fc60000000000 */
[----:B-1----:R-:W4:Y:S04]  /*23a0a0*/  LDL.LU R64, [R1+0x2ba0] ;  /* 0x002ba00001407983 */ /* 0x002f280000300800 */
[----:B------:R-:W4:Y:S01]  /*23a0b0*/  LDL.LU R65, [R1+0x2ba8] ;  /* 0x002ba80001417983 */ /* 0x000f220000300800 */
[----:B--2---:R-:W-:-:S03]  /*23a0c0*/  IMAD.MOV.U32 R9, RZ, RZ, R22 ;  /* 0x000000ffff097224 */ /* 0x004fc600078e0016 */
[----:B------:R-:W-:Y:S04]  /*23a0d0*/  STL.64 [R1+0x1170], R20 ;  /* 0x0011701401007387 */ /* 0x000fe80000100a00 */
[----:B------:R-:W-:Y:S04]  /*23a0e0*/  STL [R1+0x117c], R23 ;  /* 0x00117c1701007387 */ /* 0x000fe80000100800 */
[----:B------:R-:W-:Y:S04]  /*23a0f0*/  STL [R1+0xabe0], R9 ;  /* 0x00abe00901007387 */ /* 0x000fe80000100800 */
[----:B------:R-:W4:Y:S04]  /*23a100*/  LDL.LU R66, [R1+0x2a30] ;  /* 0x002a300001427983 */ /* 0x000f280000300800 */
[----:B---3--:R1:W-:Y:S01]  /*23a110*/  STSM.16.M88.4 [R0], R68 ;  /* 0x0000004400007844 */ /* 0x0083e20000000200 */
[----:B------:R-:W-:-:S03]  /*23a120*/  NOP ;  /* 0x0000000000007918 */ /* 0x000fc60000000000 */
[----:B------:R-:W4:Y:S04]  /*23a130*/  LDL.LU R67, [R1+0x2a38] ;  /* 0x002a380001437983 */ /* 0x000f280000300800 */
[----:B------:R-:W2:Y:S01]  /*23a140*/  LDS.128 R20, [R0] ;  /* 0x0000000000147984 */ /* 0x000ea20000000c00 */
[----:B------:R-:W-:-:S03]  /*23a150*/  NOP ;  /* 0x0000000000007918 */ /* 0x000fc60000000000 */
[----:B-1----:R-:W3:Y:S04]  /*23a160*/  LDL.LU R68, [R1+0x2880] ;  /* 0x0028800001447983 */ /* 0x002ee80000300800 */
[----:B------:R-:W3:Y:S04]  /*23a170*/  LDL.LU R69, [R1+0x2888] ;  /* 0x0028880001457983 */ /* 0x000ee80000300800 */
[----:B--2---:R-:W-:Y:S04]  /*23a180*/  STL [R1+0x1070], R20 ;  /* 0x0010701401007387 */ /* 0x004fe80000100800 */
[----:B------:R-:W-:Y:S04]  /*23a190*/  STL.64 [R1+0x1078], R22 ;  /* 0x0010781601007387 */ /* 0x000fe80000100a00 */
[----:B------:R-:W3:Y:S04]  /*23a1a0*/  LDL.LU R70, [R1+0x2700] ;  /* 0x0027000001467983 */ /* 0x000ee80000300800 */
[----:B------:R-:W3:Y:S01]  /*23a1b0*/  LDL.LU R71, [R1+0x2708] ;  /* 0x0027080001477983 */ /* 0x000ee20000300800 */
[----:B------:R-:W-:-:S03]  /*23a1c0*/  MOV R9, R21 ;  /* 0x0000001500097202 */ /* 0x000fc60000000f00 */
        /* <DEDUP_REMOVED lines=35> */
[----:B------:R-:W3:Y:S01]  /*23a400*/  LDL.LU R69, [R1+0x288c] ;  /* 0x00288c0001457983 */ /* 0x000ee20000300800 */
[----:B--2---:R-:W-:-:S03]  /*23a410*/  IMAD.MOV.U32 R10, RZ, RZ, R23 ;  /* 0x000000ffff0a7224 */ /* 0x004fc600078e0017 */
[----:B------:R-:W-:Y:S04]  /*23a420*/  STL.64 [R1+0x1210], R20 ;  /* 0x0012101401007387 */ /* 0x000fe80000100a00 */
[----:B------:R-:W-:Y:S04]  /*23a430*/  STL [R1+0x1218], R22 ;  /* 0x0012181601007387 */ /* 0x000fe80000100800 */
        /* <DEDUP_REMOVED lines=185> */
[----:B--2---:R1:W-:Y:S04]  /*23afd0*/  STL.64 [R1+0x12d0], R20 ;  /* 0x0012d01401007387 */ /* 0x0043e80000100a00 */
[----:B------:R-:W-:Y:S01]  /*23afe0*/  STL [R1+0x12dc], R23 ;  /* 0x0012dc1701007387 */ /* 0x000fe20000100800 */
[----:B-1----:R-:W-:-:S05]  /*23aff0*/  MOV R20, R22 ;  /* 0x0000001600147202 */ /* 0x002fca0000000f00 */
        /* <DEDUP_REMOVED lines=72> */
[----:B--2---:R-:W-:-:S03]  /*23b480*/  MOV R21, R26 ;  /* 0x0000001a00157202 */ /* 0x004fc60000000f00 */
        /* <DEDUP_REMOVED lines=218> */
[----:B-1----:R-:W-:-:S05]  /*23c230*/  IMAD.MOV.U32 R24, RZ, RZ, R27 ;  /* 0x000000ffff187224 */ /* 0x002fca00078e001b */
        /* <DEDUP_REMOVED lines=145> */
[----:B------:R-:W-:-:S02]  /*23cb50*/  IMAD.MOV.U32 R24, RZ, RZ, R25 ;  /* 0x000000ffff187224 */ /* 0x000fc400078e0019 */
[----:B------:R-:W-:Y:S01]  /*23cb60*/  IMAD.MOV.U32 R25, RZ, RZ, R31 ;  /* 0x000000ffff197224 */ /* 0x000fe200078e001f */
        /* <DEDUP_REMOVED lines=36> */
[----:B--2---:R-:W-:-:S03]  /*23cdb0*/  MOV R26, R30 ;  /* 0x0000001e001a7202 */ /* 0x004fc60000000f00 */
        /* <DEDUP_REMOVED lines=32> */
[----:B------:R-:W-:Y:S04]  /*23cfc0*/  STL [R1+0x1570], R28 ;  /* 0x0015701c01007387 */ /* 0x000fe80000100800 */
[----:B------:R-:W-:Y:S04]  /*23cfd0*/  STL.64 [R1+0x1578], R30 ;  /* 0x0015781e01007387 */ /* 0x000fe80000100a00 */
        /* <DEDUP_REMOVED lines=238> */
[----:B------:R-:W-:Y:S04]  /*23dec0*/  STL [R1+0x16d0], R72 ;  /* 0x0016d04801007387 */ /* 0x000fe80000100800 */
[----:B------:R-:W-:Y:S04]  /*23ded0*/  STL.64 [R1+0x16d8], R74 ;  /* 0x0016d84a01007387 */ /* 0x000fe80000100a00 */
        /* <DEDUP_REMOVED lines=191> */
[----:B------:R-:W-:Y:S04]  /*23ead0*/  STL [R1+0x78c], R75 ;  /* 0x00078c4b01007387 */ /* 0x000fe80000100800 */
[----:B------:R-:W3:Y:S04]  /*23eae0*/  LDL.LU R70, [R1+0x2270] ;  /* 0x0022700001467983 */ /* 0x000ee80000300800 */
[----:B------:R-:W3:Y:S01]  /*23eaf0*/  LDL.LU R71, [R1+0x2278] ;  /* 0x0022780001477983 */ /* 0x000ee20000300800 */
[----:B------:R-:W-:Y:S01]  /*23eb00*/  MOV R4, R73 ;  /* 0x0000004900047202 */ /* 0x000fe20000000f00 */
[----:B------:R-:W-:-:S02]  /*23eb10*/  IMAD.MOV.U32 R31, RZ, RZ, R74 ;  /* 0x000000ffff1f7224 */ /* 0x000fc400078e004a */
        /* <DEDUP_REMOVED lines=590> */
[----:B------:R-:W-:Y:S04]  /*241000*/  STL.64 [R1+0x1bd8], R74 ;  /* 0x001bd84a01007387 */ /* 0x000fe80000100a00 */
[----:B------:R-:W4:Y:S04]  /*241010*/  LDL.LU R66, [R1+0x2bf4] ;  /* 0x002bf40001427983 */ /* 0x000f280000300800 */
[----:B------:R-:W4:Y:S04]  /*241020*/  LDL.LU R67, [R1+0x2bfc] ;  /* 0x002bfc0001437983 */ /* 0x000f280000300800 */
[----:B-1----:R-:W2:Y:S04]  /*241030*/  LDL.LU R72, [R1+0x2be4] ;  /* 0x002be40001487983 */ /* 0x002ea80000300800 */
[----:B------:R-:W2:Y:S04]  /*241040*/  LDL.LU R73, [R1+0x2bec] ;  /* 0x002bec0001497983 */ /* 0x000ea80000300800 */
[----:B---3--:R-:W-:Y:S01]  /*241050*/  STSM.16.M88.4 [R0], R68 ;  /* 0x0000004400007844 */ /* 0x008fe20000000200 */
[----:B------:R-:W-:-:S03]  /*241060*/  NOP ;  /* 0x0000000000007918 */ /* 0x000fc60000000000 */
[----:B------:R-:W1:Y:S01]  /*241070*/  LDS.128 R68, [R0] ;  /* 0x0000000000447984 */ /* 0x000e620000000c00 */
[----:B------:R-:W-:-:S03]  /*241080*/  NOP ;  /* 0x0000000000007918 */ /* 0x000fc60000000000 */
[----:B-1----:R1:W-:Y:S04]  /*241090*/  STL.64 [R1+0x1bc0], R68 ;  /* 0x001bc04401007387 */ /* 0x0023e80000100a00 */
[----:B------:R-:W-:Y:S04]  /*2410a0*/  STL.64 [R1+0x1bc8], R70 ;  /* 0x001bc84601007387 */ /* 0x000fe80000100a00 */
[----:B------:R-:W2:Y:S04]  /*2410b0*/  LDL.LU R74, [R1+0x2c14] ;  /* 0x002c1400014a7983 */ /* 0x000ea80000300800 */
[----:B------:R-:W2:Y:S04]  /*2410c0*/  LDL.LU R75, [R1+0x2c1c] ;  /* 0x002c1c00014b7983 */ /* 0x000ea80000300800 */
[----:B-1----:R-:W3:Y:S04]  /*2410d0*/  LDL.LU R68, [R1+0x2c04] ;  /* 0x002c040001447983 */ /* 0x002ee80000300800 */
[----:B------:R-:W3:Y:S04]  /*2410e0*/  LDL.LU R69, [R1+0x2c0c] ;  /* 0x002c0c0001457983 */ /* 0x000ee80000300800 */
[----:B----4-:R-:W-:Y:S01]  /*2410f0*/  STSM.16.M88.4 [R0], R64 ;  /* 0x0000004000007844 */ /* 0x010fe20000000200 */
[----:B------:R-:W-:-:S03]  /*241100*/  NOP ;  /* 0x0000000000007918 */ /* 0x000fc60000000000 */
[----:B------:R-:W1:Y:S01]  /*241110*/  LDS.128 R64, [R0] ;  /* 0x0000000000407984 */ /* 0x000e620000000c00 */
[----:B------:R-:W-:-:S03]  /*241120*/  NOP ;  /* 0x0000000000007918 */ /* 0x000fc60000000000 */
[----:B-1----:R1:W-:Y:S04]  /*241130*/  STL.64 [R1+0x1bb0], R64 ;  /* 0x001bb04001007387 */ /* 0x0023e80000100a00 */
[----:B------:R-:W-:Y:S04]  /*241140*/  STL.64 [R1+0x1bb8], R66 ;  /* 0x001bb84201007387 */ /* 0x000fe80000100a00 */
[----:B------:R-:W3:Y:S04]  /*241150*/  LDL.LU R70, [R1+0x2c24] ;  /* 0x002c240001467983 */ /* 0x000ee80000300800 */
[----:B------:R-:W3:Y:S04]  /*241160*/  LDL.LU R71, [R1+0x2c2c] ;  /* 0x002c2c0001477983 */ /* 0x000ee80000300800 */
[----:B-1----:R-:W4:Y:S04]  /*241170*/  LDL.LU R64, [R1+0x234] ;  /* 0x0002340001407983 */ /* 0x002f280000300800 */
[----:B------:R-:W4:Y:S04]  /*241180*/  LDL.LU R65, [R1+0x23c] ;  /* 0x00023c0001417983 */ /* 0x000f280000300800 */
[----:B--2---:R-:W-:Y:S01]  /*241190*/  STSM.16.M88.4 [R0], R72 ;  /* 0x0000004800007844 */ /* 0x004fe20000000200 */
[----:B------:R-:W-:-:S03]  /*2411a0*/  NOP ;  /* 0x0000000000007918 */ /* 0x000fc60000000000 */
[----:B------:R-:W1:Y:S01]  /*2411b0*/  LDS.128 R72, [R0] ;  /* 0x0000000000487984 */ /* 0x000e620000000c00 */
[----:B------:R-:W-:-:S03]  /*2411c0*/  NOP ;  /* 0x0000000000007918 */ /* 0x000fc60000000000 */
[----:B-1----:R-:W-:Y:S04]  /*2411d0*/  STL.64 [R1+0x1ba0], R72 ;  /* 0x001ba04801007387 */ /* 0x002fe80000100a00 */
        /* <DEDUP_REMOVED lines=409> */
[----:B------:R-:W3:Y:S04]  /*242b70*/  LDL.LU R70, [R1+0x2fd0] ;  /* 0x002fd00001467983 */ /* 0x000ee80000300800 */
[----:B------:R-:W3:Y:S04]  /*242b80*/  LDL.LU R71, [R1+0x2fd8] ;  /* 0x002fd80001477983 */ /* 0x000ee80000300800 */
[----:B----4-:R1:W-:Y:S01]  /*242b90*/  STSM.16.M88.4 [R0], R64 ;  /* 0x0000004000007844 */ /* 0x0103e20000000200 */
[----:B------:R-:W-:-:S03]  /*242ba0*/  NOP ;  /* 0x0000000000007918 */ /* 0x000fc60000000000 */
[----:B------:R-:W4:Y:S01]  /*242bb0*/  LDS.128 R224, [R0] ;  /* 0x0000000000e07984 */ /* 0x000f220000000c00 */
        /* <DEDUP_REMOVED lines=9> */
[----:B-1----:R-:W3:Y:S04]  /*242c50*/  LDL.LU R68, [R1+0x2fe0] ;  /* 0x002fe00001447983 */ /* 0x002ee80000300800 */
[----:B------:R-:W3:Y:S04]  /*242c60*/  LDL.LU R69, [R1+0x2fe8] ;  /* 0x002fe80001457983 */ /* 0x000ee80000300800 */
[----:B------:R-:W3:Y:S04]  /*242c70*/  LDL.LU R70, [R1+0x3000] ;  /* 0x0030000001467983 */ /* 0x000ee80000300800 */
[----:B------:R-:W3:Y:S04]  /*242c80*/  LDL.LU R71, [R1+0x3008] ;  /* 0x0030080001477983 */ /* 0x000ee80000300800 */
[----:B--2---:R1:W-:Y:S01]  /*242c90*/  STSM.16.M88.4 [R0], R64 ;  /* 0x0000004000007844 */ /* 0x0043e20000000200 */
[----:B------:R-:W-:-:S03]  /*242ca0*/  NOP ;  /* 0x0000000000007918 */ /* 0x000fc60000000000 */
[----:B------:R-:W2:Y:S01]  /*242cb0*/  LDS.128 R216, [R0] ;  /* 0x0000000000d87984 */ /* 0x000ea20000000c00 */
        /* <DEDUP_REMOVED lines=21> */
[----:B------:R-:W4:Y:S04]  /*242e10*/  LDL.LU R72, [R1+0x2fe4] ;  /* 0x002fe40001487983 */ /* 0x000f280000300800 */
[----:B------:R-:W4:Y:S04]  /*242e20*/  LDL.LU R73, [R1+0x2fec] ;  /* 0x002fec0001497983 */ /* 0x000f280000300800 */
[----:B------:R-:W4:Y:S04]  /*242e30*/  LDL.LU R74, [R1+0x3004] ;  /* 0x00300400014a7983 */ /* 0x000f280000300800 */
[----:B------:R-:W4:Y:S04]  /*242e40*/  LDL.LU R75, [R1+0x300c] ;  /* 0x00300c00014b7983 */ /* 0x000f280000300800 */
        /* <DEDUP_REMOVED lines=8> */
[----:B--2---:R-:W-:Y:S01]  /*242ed0*/  STSM.16.M88.4 [R0], R64 ;  /* 0x0000004000007844 */ /* 0x004fe20000000200 */
[----:B------:R-:W-:-:S03]  /*242ee0*/  NOP ;  /* 0x0000000000007918 */ /* 0x000fc60000000000 */
[----:B------:R-:W1:Y:S01]  /*242ef0*/  LDS.128 R200, [R0] ;  /* 0x0000000000c87984 */ /* 0x000e620000000c00 */
[----:B------:R-:W-:-:S03]  /*242f00*/  NOP ;  /* 0x0000000000007918 */ /* 0x000fc60000000000 */
[----:B----4-:R2:W-:Y:S01]  /*242f10*/  STSM.16.M88.4 [R0], R72 ;  /* 0x0000004800007844 */ /* 0x0105e20000000200 */
[----:B------:R-:W-:-:S03]  /*242f20*/  NOP ;  /* 0x0000000000007918 */ /* 0x000fc60000000000 */
[----:B------:R-:W4:Y:S01]  /*242f30*/  LDS.128 R196, [R0] ;  /* 0x0000000000c47984 */ /* 0x000f220000000c00 */
[----:B------:R-:W-:-:S03]  /*242f40*/  NOP ;  /* 0x0000000000007918 */ /* 0x000fc60000000000 */
[----:B--2---:R-:W2:Y:S04]  /*242f50*/  LDL.LU R72, [R1+0x3030] ;  /* 0x0030300001487983 */ /* 0x004ea80000300800 */
        /* <DEDUP_REMOVED lines=9> */
[----:B------:R-:W1:Y:S01]  /*242ff0*/  LDS.128 R192, [R0] ;  /* 0x0000000000c07984 */ /* 0x000e620000000c00 */
[----:B------:R-:W-:-:S03]  /*243000*/  NOP ;  /* 0x0000000000007918 */ /* 0x000fc60000000000 */
[----:B---3--:R-:W3:Y:S04]  /*243010*/  LDL.LU R68, [R1+0x3070] ;  /* 0x0030700001447983 */ /* 0x008ee80000300800 */
[----:B------:R-:W3:Y:S04]  /*243020*/  LDL.LU R69, [R1+0x3078] ;  /* 0x0030780001457983 */ /* 0x000ee80000300800 */
[----:B------:R-:W3:Y:S04]  /*243030*/  LDL.LU R70, [R1+0x3090] ;  /* 0x0030900001467983 */ /* 0x000ee80000300800 */
[----:B------:R-:W3:Y:S04]  /*243040*/  LDL.LU R71, [R1+0x3098] ;  /* 0x0030980001477983 */ /* 0x000ee80000300800 */
[----:B--2---:R-:W-:Y:S01]  /*243050*/  STSM.16.M88.4 [R0], R72 ;  /* 0x0000004800007844 */ /* 0x004fe20000000200 */
[----:B------:R-:W-:-:S03]  /*243060*/  NOP ;  /* 0x0000000000007918 */ /* 0x000fc60000000000 */
[----:B------:R-:W2:Y:S01]  /*243070*/  LDS.128 R188, [R0] ;  /* 0x0000000000bc7984 */ /* 0x000ea20000000c00 */
[----:B------:R-:W-:-:S03]  /*243080*/  NOP ;  /* 0x0000000000007918 */ /* 0x000fc60000000000 */
[----:B----4-:R4:W-:Y:S01]  /*243090*/  STSM.16.M88.4 [R0], R64 ;  /* 0x0000004000007844 */ /* 0x0109e20000000200 */
[----:B------:R-:W-:-:S03]  /*2430a0*/  NOP ;  /* 0x0000000000007918 */ /* 0x000fc60000000000 */
[----:B------:R-:W1:Y:S01]  /*2430b0*/  LDS.128 R184, [R0] ;  /* 0x0000000000b87984 */ /* 0x000e620000000c00 */
[----:B------:R-:W-:-:S03]  /*2430c0*/  NOP ;  /* 0x0000000000007918 */ /* 0x000fc60000000000 */
        /* <DEDUP_REMOVED lines=24> */
[----:B--2---:R-:W-:Y:S01]  /*243250*/  STSM.16.M88.4 [R0], R72 ;  /* 0x0000004800007844 */ /* 0x004fe20000000200 */
[----:B------:R-:W-:-:S03]  /*243260*/  NOP ;  /* 0x0000000000007918 */ /* 0x000fc60000000000 */
[----:B------:R-:W2:Y:S01]  /*243270*/  LDS.128 R172, [R0] ;  /* 0x0000000000ac7984 */ /* 0x000ea20000000c00 */
[----:B------:R-:W-:-:S03]  /*243280*/  NOP ;  /* 0x0000000000007918 */ /* 0x000fc60000000000 */
        /* <DEDUP_REMOVED lines=159> */
[----:B------:R-:W4:Y:S01]  /*243c80*/  LDL.LU R67, [R1+0x3388] ;  /* 0x0033880001437983 */ /* 0x000f220000300800 */
[----:B------:R-:W-:-:S03]  /*243c90*/  IMAD.MOV.U32 R7, RZ, RZ, R6 ;  /* 0x000000ffff077224 */ /* 0x000fc600078e0006 */
        /* <DEDUP_REMOVED lines=14> */
[----:B------:R-:W2:Y:S04]  /*243d80*/  LDL.LU R5, [R1+0x1384] ;  /* 0x0013840001057983 */ /* 0x000ea80000300800 */
[----:B------:R-:W2:Y:S04]  /*243d90*/  LDL.LU R6, [R1+0x36fc] ;  /* 0x0036fc0001067983 */ /* 0x000ea80000300800 */
        /* <DEDUP_REMOVED lines=22> */
[----:B---3--:R-:W-:Y:S01]  /*243f00*/  STSM.16.M88.4 [R0], R68 ;  /* 0x0000004400007844 */ /* 0x008fe20000000200 */
[----:B------:R-:W-:-:S03]  /*243f10*/  NOP ;  /* 0x0000000000007918 */ /* 0x000fc60000000000 */
[----:B------:R-:W3:Y:S01]  /*243f20*/  LDS.128 R68, [R0] ;  /* 0x0000000000447984 */ /* 0x000ee20000000c00 */
[----:B------:R-:W-:-:S03]  /*243f30*/  NOP ;  /* 0x0000000000007918 */ /* 0x000fc60000000000 */
[----:B----4-:R-:W-:Y:S01]  /*243f40*/  STSM.16.M88.4 [R0], R64 ;  /* 0x0000004000007844 */ /* 0x010fe20000000200 */
[----:B------:R-:W-:-:S03]  /*243f50*/  NOP ;  /* 0x0000000000007918 */ /* 0x000fc60000000000 */
[----:B------:R-:W4:Y:S01]  /*243f60*/  LDS.128 R64, [R0] ;  /* 0x0000000000407984 */ /* 0x000f220000000c00 */
[----:B------:R-:W-:-:S03]  /*243f70*/  NOP ;  /* 0x0000000000007918 */ /* 0x000fc60000000000 */
[----:B--2---:R2:W-:Y:S04]  /*243f80*/  STSM.16.M88.4 [R0], R72 ;  /* 0x0000004800007844 */ /* 0x0045e80000000200 */
[----:B--2---:R-:W2:Y:S04]  /*243f90*/  LDL.LU R72, [R1+0x210] ;  /* 0x0002100001487983 */ /* 0x004ea80000300800 */
[----:B------:R-:W3:Y:S04]  /*243fa0*/  LDL.LU R73, [R1+0x20] ;  /* 0x0000200001497983 */ /* 0x000ee80000300800 */
[----:B------:R-:W3:Y:S04]  /*243fb0*/  LDL.LU R74, [R1] ;  /* 0x00000000014a7983 */ /* 0x000ee80000300800 */
[----:B------:R-:W3:Y:S01]  /*243fc0*/  LDL.LU R75, [R1+0x36f4] ;  /* 0x0036f400014b7983 */ /* 0x000ee20000300800 */
[----:B------:R-:W-:Y:S01]  /*243fd0*/  ISETP.LT.AND P3, PT, R5, UR5, !P3 ;  /* 0x0000000505007c0c */ /* 0x000fe2000df61270 */
[----:B------:R-:W-:Y:S01]  /*243fe0*/  IMAD.WIDE R62, R6, 0x4, R18 ;  /* 0x00000004063e7825 */ /* 0x000fe200078e0212 */
[----:B------:R-:W-:-:S11]  /*243ff0*/  NOP ;  /* 0x0000000000007918 */ /* 0x000fd60000000000 */
[----:B--2---:R2:W-:Y:S01]  /*244000*/  @P3 STG.E desc[UR40][R62.64], R72 ;  /* 0x000000483e003986 */ /* 0x0045e2000c101928 */
[----:B------:R-:W-:-:S04]  /*244010*/  LOP3.LUT P3, RZ, R3, 0x1, RZ, 0xc0, !PT ;  /* 0x0000000103ff7812 */ /* 0x000fc8000786c0ff */
[----:B------:R-:W-:Y:S02]  /*244020*/  ISETP.LT.AND P3, PT, R5, UR4, !P3 ;  /* 0x0000000405007c0c */ /* 0x000fe4000df61270 */
[----:B------:R-:W4:Y:S01]  /*244030*/  LDL.LU R5, [R1+0xabf4] ;  /* 0x00abf40001057983 */ /* 0x000f220000300800 */
[----:B--2---:R-:W-:-:S10]  /*244040*/  IMAD.WIDE R62, R6, 0x4, R16 ;  /* 0x00000004063e7825 */ /* 0x004fd400078e0210 */
[----:B---3--:R2:W-:Y:S02]  /*244050*/  @P3 STG.E desc[UR40][R62.64], R73 ;  /* 0x000000493e003986 */ /* 0x0085e4000c101928 */
[----:B--2---:R-:W-:-:S05]  /*244060*/  IMAD.WIDE R62, R6, 0x4, R14 ;  /* 0x00000004063e7825 */ /* 0x004fca00078e020e */
[----:B------:R2:W-:Y:S02]  /*244070*/  @P5 STG.E desc[UR40][R62.64], R74 ;  /* 0x0000004a3e005986 */ /* 0x0005e4000c101928 */
[----:B--2---:R-:W-:Y:S02]  /*244080*/  IMAD.WIDE R62, R6, 0x4, R12 ;  /* 0x00000004063e7825 */ /* 0x004fe400078e020c */
[----:B------:R-:W2:Y:S04]  /*244090*/  LDL.LU R6, [R1+0xabf0] ;  /* 0x00abf00001067983 */ /* 0x000ea80000300800 */
[----:B------:R3:W-:Y:S02]  /*2440a0*/  @P4 STG.E desc[UR40][R62.64], R248 ;  /* 0x000000f83e004986 */ /* 0x0007e4000c101928 */
[----:B---3--:R-:W-:-:S05]  /*2440b0*/  IMAD.WIDE R62, R75, 0x4, R18 ;  /* 0x000000044b3e7825 */ /* 0x008fca00078e0212 */
[----:B------:R3:W-:Y:S02]  /*2440c0*/  @P6 STG.E desc[UR40][R62.64], R244 ;  /* 0x000000f43e006986 */ /* 0x0007e4000c101928 */
[----:B---3--:R-:W-:-:S05]  /*2440d0*/  IMAD.WIDE R62, R75, 0x4, R16 ;  /* 0x000000044b3e7825 */ /* 0x008fca00078e0210 */
[----:B------:R3:W-:Y:S02]  /*2440e0*/  @P0 STG.E desc[UR40][R62.64], R240 ;  /* 0x000000f03e000986 */ /* 0x0007e4000c101928 */
[----:B---3--:R-:W-:-:S05]  /*2440f0*/  IMAD.WIDE R62, R75, 0x4, R14 ;  /* 0x000000044b3e7825 */ /* 0x008fca00078e020e */
[----:B------:R3:W-:Y:S04]  /*244100*/  @P1 STG.E desc[UR40][R62.64], R236 ;  /* 0x000000ec3e001986 */ /* 0x0007e8000c101928 */
[----:B---3--:R-:W3:Y:S01]  /*244110*/  LDL.LU R236, [R1+0x24] ;  /* 0x0000240001ec7983 */ /* 0x008ee20000300800 */
[----:B------:R-:W-:-:S03]  /*244120*/  IMAD.WIDE R62, R75, 0x4, R12 ;  /* 0x000000044b3e7825 */ /* 0x000fc600078e020c */
[----:B------:R-:W2:Y:S04]  /*244130*/  LDL.LU R72, [R1+0x4] ;  /* 0x0000040001487983 */ /* 0x000ea80000300800 */
[----:B------:R-:W2:Y:S04]  /*244140*/  LDL.LU R73, [R1+0x35b0] ;  /* 0x0035b00001497983 */ /* 0x000ea80000300800 */
[----:B------:R-:W3:Y:S04]  /*244150*/  LDL.LU R75, [R1+0x25d8] ;  /* 0x0025d800014b7983 */ /* 0x000ee80000300800 */
[----:B------:R-:W3:Y:S04]  /*244160*/  LDL.LU R240, [R1+0x218] ;  /* 0x0002180001f07983 */ /* 0x000ee80000300800 */
[----:B------:R-:W3:Y:S04]  /*244170*/  LDL.LU R244, [R1+0x28] ;  /* 0x0000280001f47983 */ /* 0x000ee80000300800 */
[----:B------:R-:W3:Y:S04]  /*244180*/  LDL.LU R248, [R1+0x8] ;  /* 0x0000080001f87983 */ /* 0x000ee80000300800 */
[----:B------:R-:W3:Y:S04]  /*244190*/  LDL.LU R74, [R1+0x23b8] ;  /* 0x0023b800014a7983 */ /* 0x000ee80000300800 */
[----:B------:R1:W-:Y:S04]  /*2441a0*/  @P2 STG.E desc[UR40][R62.64], R232 ;  /* 0x000000e83e002986 */ /* 0x0003e8000c101928 */
[----:B-1----:R-:W3:Y:S01]  /*2441b0*/  LDL.LU R232, [R1+0x214] ;  /* 0x0002140001e87983 */ /* 0x002ee20000300800 */
[----:B------:R-:W-:-:S13]  /*2441c0*/  LOP3.LUT P1, RZ, R3, 0x4000, RZ, 0xc0, !PT ;  /* 0x0000400003ff7812 */ /* 0x000fda000782c0ff */
[----:B------:R-:W-:Y:S02]  /*2441d0*/  @P1 LOP3.LUT R59, R59, 0x20, RZ, 0xfc, !PT ;  /* 0x000000203b3b1812 */ /* 0x000fe400078efcff */
[----:B------:R-:W-:Y:S02]  /*2441e0*/  LOP3.LUT P1, RZ, R3, 0x2000, RZ, 0xc0, !PT ;  /* 0x0000200003ff7812 */ /* 0x000fe4000782c0ff */
[----:B------:R-:W-:-:S11]  /*2441f0*/  LOP3.LUT R59, R59, 0xffffffbf, RZ, 0xc0, !PT ;  /* 0xffffffbf3b3b7812 */ /* 0x000fd600078ec0ff */
        /* <DEDUP_REMOVED lines=11> */
[----:B------:R-:W-:Y:S02]  /*2442b0*/  LOP3.LUT R59, R59, 0xfffffbff, RZ, 0xc0, !PT ;  /* 0xfffffbff3b3b7812 */ /* 0x000fe400078ec0ff */
[----:B------:R-:W-:-:S09]  /*2442c0*/  LOP3.LUT P4, RZ, R3, 0x4, RZ, 0xc0, !PT ;  /* 0x0000000403ff7812 */ /* 0x000fd2000788c0ff */
[----:B------:R-:W-:Y:S02]  /*2442d0*/  @P1 LOP3.LUT R59, R59, 0x400, RZ, 0xfc, !PT ;  /* 0x000004003b3b1812 */ /* 0x000fe400078efcff */
[----:B------:R-:W-:Y:S02]  /*2442e0*/  LOP3.LUT P1, RZ, R3, 0x100, RZ, 0xc0, !PT ;  /* 0x0000010003ff7812 */ /* 0x000fe4000782c0ff */
[----:B------:R-:W-:Y:S02]  /*2442f0*/  LOP3.LUT R59, R59, 0xfffff7ff, RZ, 0xc0, !PT ;  /* 0xfffff7ff3b3b7812 */ /* 0x000fe400078ec0ff */
[C---:B------:R-:W-:Y:S02]  /*244300*/  LOP3.LUT P5, RZ, R3.reuse, 0x8, RZ, 0xc0, !PT ;  /* 0x0000000803ff7812 */ /* 0x040fe400078ac0ff */
[----:B------:R-:W-:-:S07]  /*244310*/  LOP3.LUT P3, RZ, R3, 0x10, RZ, 0xc0, !PT ;  /* 0x0000001003ff7812 */ /* 0x000fce000786c0ff */
[----:B------:R-:W-:Y:S02]  /*244320*/  @P1 LOP3.LUT R59, R59, 0x800, RZ, 0xfc, !PT ;  /* 0x000008003b3b1812 */ /* 0x000fe400078efcff */
[C---:B------:R-:W-:Y:S02]  /*244330*/  LOP3.LUT P1, RZ, R3.reuse, 0x80, RZ, 0xc0, !PT ;  /* 0x0000008003ff7812 */ /* 0x040fe4000782c0ff */
[----:B------:R-:W-:Y:S02]  /*244340*/  LOP3.LUT P2, RZ, R3, 0x20, RZ, 0xc0, !PT ;  /* 0x0000002003ff7812 */ /* 0x000fe4000784c0ff */
[----:B------:R-:W-:-:S09]  /*244350*/  LOP3.LUT R59, R59, 0xffffefff, RZ, 0xc0, !PT ;  /* 0xffffefff3b3b7812 */ /* 0x000fd200078ec0ff */
[----:B------:R-:W-:Y:S02]  /*244360*/  @P1 LOP3.LUT R59, R59, 0x1000, RZ, 0xfc, !PT ;  /* 0x000010003b3b1812 */ /* 0x000fe400078efcff */
[----:B------:R-:W-:Y:S01]  /*244370*/  LOP3.LUT P1, RZ, R3, 0x40, RZ, 0xc0, !PT ;  /* 0x0000004003ff7812 */ /* 0x000fe2000782c0ff */
[----:B--2---:R-:W-:-:S05]  /*244380*/  IMAD.WIDE R62, R73, 0x4, R18 ;  /* 0x00000004493e7825 */ /* 0x004fca00078e0212 */
[----:B---3--:R1:W-:Y:S02]  /*244390*/  @P4 STG.E desc[UR40][R62.64], R232 ;  /* 0x000000e83e004986 */ /* 0x0083e4000c101928 */
[----:B-1----:R-:W-:-:S05]  /*2443a0*/  IMAD.WIDE R62, R73, 0x4, R16 ;  /* 0x00000004493e7825 */ /* 0x002fca00078e0210 */
[----:B------:R1:W-:Y:S02]  /*2443b0*/  @P5 STG.E desc[UR40][R62.64], R236 ;  /* 0x000000ec3e005986 */ /* 0x0003e4000c101928 */
[----:B-1----:R-:W-:-:S05]  /*2443c0*/  IMAD.WIDE R62, R73, 0x4, R14 ;  /* 0x00000004493e7825 */ /* 0x002fca00078e020e */
[----:B------:R1:W-:Y:S02]  /*2443d0*/  @P3 STG.E desc[UR40][R62.64], R72 ;  /* 0x000000483e003986 */ /* 0x0003e4000c101928 */
[----:B-1----:R-:W-:Y:S02]  /*2443e0*/  IMAD.WIDE R62, R73, 0x4, R12 ;  /* 0x00000004493e7825 */ /* 0x002fe400078e020c */
[----:B------:R-:W2:Y:S04]  /*2443f0*/  LDL.LU R72, [R1+0x21c] ;  /* 0x00021c0001487983 */ /* 0x000ea80000300800 */
[----:B------:R1:W-:Y:S04]  /*244400*/  @P2 STG.E desc[UR40][R62.64], R249 ;  /* 0x000000f93e002986 */ /* 0x0003e8000c101928 */
[----:B------:R-:W3:Y:S01]  /*244410*/  LDL.LU R73, [R1+0x2c] ;  /* 0x00002c0001497983 */ /* 0x000ee20000300800 */
[----:B-1----:R-:W-:-:S05]  /*244420*/  IMAD.WIDE R62, R75, 0x4, R18 ;  /* 0x000000044b3e7825 */ /* 0x002fca00078e0212 */
[----:B------:R1:W-:Y:S01]  /*244430*/  @P1 STG.E desc[UR40][R62.64], R245 ;  /* 0x000000f53e001986 */ /* 0x0003e2000c101928 */
[----:B------:R-:W-:Y:S01]  /*244440*/  LOP3.LUT P1, RZ, R59, 0x1000, RZ, 0xc0, !PT ;  /* 0x000010003bff7812 */ /* 0x000fe2000782c0ff */
[----:B-1----:R-:W-:-:S12]  /*244450*/  IMAD.WIDE R62, R75, 0x4, R16 ;  /* 0x000000044b3e7825 */ /* 0x002fd800078e0210 */
[----:B------:R1:W-:Y:S01]  /*244460*/  @P1 STG.E desc[UR40][R62.64], R241 ;  /* 0x000000f13e001986 */ /* 0x0003e2000c101928 */
[----:B------:R-:W-:Y:S01]  /*244470*/  LOP3.LUT P1, RZ, R59, 0x800, RZ, 0xc0, !PT ;  /* 0x000008003bff7812 */ /* 0x000fe2000782c0ff */
[----:B-1----:R-:W-:-:S12]  /*244480*/  IMAD.WIDE R62, R75, 0x4, R14 ;  /* 0x000000044b3e7825 */ /* 0x002fd800078e020e */
[----:B------:R1:W-:Y:S02]  /*244490*/  @P1 STG.E desc[UR40][R62.64], R237 ;  /* 0x000000ed3e001986 */ /* 0x0003e4000c101928 */
[----:B-1----:R-:W-:Y:S02]  /*2444a0*/  IMAD.WIDE R62, R75, 0x4, R12 ;  /* 0x000000044b3e7825 */ /* 0x002fe400078e020c */
[----:B------:R-:W4:Y:S01]  /*2444b0*/  LDL.LU R75, [R1+0xc] ;  /* 0x00000c00014b7983 */ /* 0x000f220000300800 */
[----:B------:R-:W-:-:S13]  /*2444c0*/  LOP3.LUT P1, RZ, R59, 0x400, RZ, 0xc0, !PT ;  /* 0x000004003bff7812 */ /* 0x000fda000782c0ff */
[----:B------:R1:W-:Y:S01]  /*2444d0*/  @P1 STG.E desc[UR40][R62.64], R233 ;  /* 0x000000e93e001986 */ /* 0x0003e2000c101928 */
[----:B------:R-:W-:Y:S01]  /*2444e0*/  LOP3.LUT P1, RZ, R59, 0x200, RZ, 0xc0, !PT ;  /* 0x000002003bff7812 */ /* 0x000fe2000782c0ff */
[----:B-1----:R-:W-:-:S12]  /*2444f0*/  IMAD.WIDE R62, R74, 0x4, R18 ;  /* 0x000000044a3e7825 */ /* 0x002fd800078e0212 */
        /* <DEDUP_REMOVED lines=10> */
[----:B------:R-:W-:Y:S02]  /*2445a0*/  LOP3.LUT P1, RZ, R59, 0x20, RZ, 0xc0, !PT ;  /* 0x000000203bff7812 */ /* 0x000fe4000782c0ff */
[C---:B------:R-:W-:Y:S02]  /*2445b0*/  LOP3.LUT P0, RZ, R3.reuse, 0x8000, RZ, 0xc0, !PT ;  /* 0x0000800003ff7812 */ /* 0x040fe4000780c0ff */
[----:B------:R-:W-:Y:S01]  /*2445c0*/  LOP3.LUT P6, RZ, R3, 0x10000, RZ, 0xc0, !PT ;  /* 0x0001000003ff7812 */ /* 0x000fe200078cc0ff */
[----:B-1----:R-:W-:-:S08]  /*2445d0*/  IMAD.WIDE R62, R252, 0x4, R18 ;  /* 0x00000004fc3e7825 */ /* 0x002fd000078e0212 */
[----:B------:R1:W-:Y:S01]  /*2445e0*/  @P1 STG.E desc[UR40][R62.64], R246 ;  /* 0x000000f63e001986 */ /* 0x0003e2000c101928 */
[----:B------:R-:W-:Y:S01]  /*2445f0*/  LOP3.LUT P4, RZ, R3, 0x20000, RZ, 0xc0, !PT ;  /* 0x0002000003ff7812 */ /* 0x000fe2000788c0ff */
[----:B-1----:R-:W-:-:S05]  /*244600*/  IMAD.WIDE R62, R252, 0x4, R16 ;  /* 0x00000004fc3e7825 */ /* 0x002fca00078e0210 */
[----:B------:R1:W-:Y:S01]  /*244610*/  @P0 STG.E desc[UR40][R62.64], R242 ;  /* 0x000000f23e000986 */ /* 0x0003e2000c101928 */
[----:B------:R-:W-:Y:S01]  /*244620*/  LOP3.LUT P5, RZ, R3, 0x40000, RZ, 0xc0, !PT ;  /* 0x0004000003ff7812 */ /* 0x000fe200078ac0ff */
[C---:B------:R-:W-:Y:S02]  /*244630*/  VIADD R74, R252.reuse, UR6 ;  /* 0x00000006fc4a7c36 */ /* 0x040fe40008000000 */
[----:B-1----:R-:W-:-:S05]  /*244640*/  IMAD.WIDE R62, R252, 0x4, R14 ;  /* 0x00000004fc3e7825 */ /* 0x002fca00078e020e */
[----:B------:R1:W-:Y:S01]  /*244650*/  @P6 STG.E desc[UR40][R62.64], R238 ;  /* 0x000000ee3e006986 */ /* 0x0003e2000c101928 */
[----:B------:R-:W-:Y:S01]  /*244660*/  LOP3.LUT P3, RZ, R3, 0x80000, RZ, 0xc0, !PT ;  /* 0x0008000003ff7812 */ /* 0x000fe2000786c0ff */
[----:B-1----:R-:W-:-:S05]  /*244670*/  IMAD.WIDE R62, R252, 0x4, R12 ;  /* 0x00000004fc3e7825 */ /* 0x002fca00078e020c */
[----:B------:R1:W-:Y:S01]  /*244680*/  @P4 STG.E desc[UR40][R62.64], R234 ;  /* 0x000000ea3e004986 */ /* 0x0003e2000c101928 */
[----:B------:R-:W-:Y:S01]  /*244690*/  LOP3.LUT P2, RZ, R3, 0x100000, RZ, 0xc0, !PT ;  /* 0x0010000003ff7812 */ /* 0x000fe2000784c0ff */
[----:B-1----:R-:W-:-:S05]  /*2446a0*/  IMAD.WIDE R62, R74, 0x4, R18 ;  /* 0x000000044a3e7825 */ /* 0x002fca00078e0212 */
[----:B--2---:R1:W-:Y:S02]  /*2446b0*/  @P5 STG.E desc[UR40][R62.64], R72 ;  /* 0x000000483e005986 */ /* 0x0043e4000c101928 */
[----:B-1----:R-:W-:-:S05]  /*2446c0*/  IMAD.WIDE R62, R74, 0x4, R16 ;  /* 0x000000044a3e7825 */ /* 0x002fca00078e0210 */
[----:B---3--:R1:W-:Y:S02]  /*2446d0*/  @P3 STG.E desc[UR40][R62.64], R73 ;  /* 0x000000493e003986 */ /* 0x0083e4000c101928 */
[----:B-1----:R-:W-:-:S05]  /*2446e0*/  IMAD.WIDE R62, R74, 0x4, R14 ;  /* 0x000000044a3e7825 */ /* 0x002fca00078e020e */
[----:B----4-:R1:W-:Y:S04]  /*2446f0*/  @P2 STG.E desc[UR40][R62.64], R75 ;  /* 0x0000004b3e002986 */ /* 0x0103e8000c101928 */
[----:B-1----:R-:W2:Y:S04]  /*244700*/  LDL.LU R75, [R1+0x1388] ;  /* 0x00138800014b7983 */ /* 0x002ea80000300800 */
[----:B------:R-:W3:Y:S04]  /*244710*/  LDL.LU R238, [R1+0x2a0] ;  /* 0x0002a00001ee7983 */ /* 0x000ee80000300800 */
        /* <DEDUP_REMOVED lines=12> */
[----:B------:R-:W-:-:S02]  /*2447e0*/  LOP3.LUT P4, RZ, R3, 0x200000, RZ, 0xc0, !PT ;  /* 0x0020000003ff7812 */ /* 0x000fc4000788c0ff */
[C---:B------:R-:W-:Y:S01]  /*2447f0*/  LOP3.LUT P5, RZ, R3.reuse, 0x400000, RZ, 0xc0, !PT ;  /* 0x0040000003ff7812 */ /* 0x040fe200078ac0ff */
[----:B------:R-:W-:Y:S01]  /*244800*/  IMAD.WIDE R62, R74, 0x4, R12 ;  /* 0x000000044a3e7825 */ /* 0x000fe200078e020c */
[C---:B------:R-:W-:Y:S01]  /*244810*/  LOP3.LUT P3, RZ, R3.reuse, 0x800000, RZ, 0xc0, !PT ;  /* 0x0080000003ff7812 */ /* 0x040fe2000786c0ff */
[----:B------:R-:W3:Y:S01]  /*244820*/  LDL.LU R244, [R1+0x284] ;  /* 0x0002840001f47983 */ /* 0x000ee20000300800 */
[----:B------:R-:W-:-:S03]  /*244830*/  LOP3.LUT P2, RZ, R3, 0x1000000, RZ, 0xc0, !PT ;  /* 0x0100000003ff7812 */ /* 0x000fc6000784c0ff */
[----:B------:R-:W3:Y:S04]  /*244840*/  LDL.LU R73, [R1+0x274] ;  /* 0x0002740001497983 */ /* 0x000ee80000300800 */
[----:B------:R2:W-:Y:S04]  /*244850*/  @P4 STG.E desc[UR40][R62.64], R251 ;  /* 0x000000fb3e004986 */ /* 0x0005e8000c101928 */
[----:B------:R-:W3:Y:S01]  /*244860*/  LDL.LU R74, [R1+0x264] ;  /* 0x00026400014a7983 */ /* 0x000ee20000300800 */
        /* <DEDUP_REMOVED lines=21> */
[----:B------:R-:W-:Y:S01]  /*2449c0*/  LOP3.LUT P1, RZ, R3, 0x4000000, RZ, 0xc0, !PT ;  /* 0x0400000003ff7812 */ /* 0x000fe2000782c0ff */
[----:B--2---:R-:W-:-:S05]  /*2449d0*/  IMAD.WIDE R62, R75, 0x4, R18 ;  /* 0x000000044b3e7825 */ /* 0x004fca00078e0212 */
[----:B------:R1:W-:Y:S02]  /*2449e0*/  @P5 STG.E desc[UR40][R62.64], R247 ;  /* 0x000000f73e005986 */ /* 0x0003e4000c101928 */
[----:B-1----:R-:W-:-:S05]  /*2449f0*/  IMAD.WIDE R62, R75, 0x4, R16 ;  /* 0x000000044b3e7825 */ /* 0x002fca00078e0210 */
[----:B------:R1:W-:Y:S02]  /*244a00*/  @P3 STG.E desc[UR40][R62.64], R243 ;  /* 0x000000f33e003986 */ /* 0x0003e4000c101928 */
[----:B-1----:R-:W-:-:S05]  /*244a10*/  IMAD.WIDE R62, R75, 0x4, R14 ;  /* 0x000000044b3e7825 */ /* 0x002fca00078e020e */
[----:B------:R1:W-:Y:S02]  /*244a20*/  @P2 STG.E desc[UR40][R62.64], R239 ;  /* 0x000000ef3e002986 */ /* 0x0003e4000c101928 */
[----:B-1----:R-:W-:Y:S02]  /*244a30*/  IMAD.WIDE R62, R75, 0x4, R12 ;  /* 0x000000044b3e7825 */ /* 0x002fe400078e020c */
[----:B------:R-:W2:Y:S04]  /*244a40*/  LDL.LU R75, [R1+0x254] ;  /* 0x00025400014b7983 */ /* 0x000ea80000300800 */
[----:B------:R-:W2:Y:S01]  /*244a50*/  LDL.LU R72, [R1+0x1da8] ;  /* 0x001da80001487983 */ /* 0x000ea20000300800 */
[----:B------:R-:W-:-:S04]  /*244a60*/  LOP3.LUT R59, R59, 0xffffffef, RZ, 0xc0, !PT ;  /* 0xffffffef3b3b7812 */ /* 0x000fc800078ec0ff */
[----:B------:R-:W-:Y:S02]  /*244a70*/  @P1 LOP3.LUT R59, R59, 0x10, RZ, 0xfc, !PT ;  /* 0x000000103b3b1812 */ /* 0x000fe400078efcff */
[----:B------:R-:W-:-:S13]  /*244a80*/  LOP3.LUT P1, RZ, R3, 0x2000000, RZ, 0xc0, !PT ;  /* 0x0200000003ff7812 */ /* 0x000fda000782c0ff */
[----:B------:R3:W-:Y:S01]  /*244a90*/  @P1 STG.E desc[UR40][R62.64], R235 ;  /* 0x000000eb3e001986 */ /* 0x0007e2000c101928 */
[----:B------:R-:W-:Y:S01]  /*244aa0*/  LOP3.LUT P1, RZ, R59, 0x10, RZ, 0xc0, !PT ;  /* 0x000000103bff7812 */ /* 0x000fe2000782c0ff */
[----:B---3--:R-:W-:-:S12]  /*244ab0*/  IMAD.WIDE R62, R250, 0x4, R18 ;  /* 0x00000004fa3e7825 */ /* 0x008fd800078e0212 */
[----:B------:R1:W-:Y:S01]  /*244ac0*/  @P1 STG.E desc[UR40][R62.64], R238 ;  /* 0x000000ee3e001986 */ /* 0x0003e2000c101928 */
[----:B------:R-:W-:Y:S01]  /*244ad0*/  LOP3.LUT P1, RZ, R59, 0x8, RZ, 0xc0, !PT ;  /* 0x000000083bff7812 */ /* 0x000fe2000782c0ff */
[----:B-1----:R-:W-:-:S12]  /*244ae0*/  IMAD.WIDE R62, R250, 0x4, R16 ;  /* 0x00000004fa3e7825 */ /* 0x002fd800078e0210 */
[----:B----4-:R1:W-:Y:S01]  /*244af0*/  @P1 STG.E desc[UR40][R62.64], R242 ;  /* 0x000000f23e001986 */ /* 0x0103e2000c101928 */
[----:B------:R-:W-:Y:S01]  /*244b00*/  LOP3.LUT P1, RZ, R59, 0x4, RZ, 0xc0, !PT ;  /* 0x000000043bff7812 */ /* 0x000fe2000782c0ff */
[----:B-1----:R-:W-:-:S12]  /*244b10*/  IMAD.WIDE R62, R250, 0x4, R14 ;  /* 0x00000004fa3e7825 */ /* 0x002fd800078e020e */
[----:B------:R1:W-:Y:S01]  /*244b20*/  @P1 STG.E desc[UR40][R62.64], R246 ;  /* 0x000000f63e001986 */ /* 0x0003e2000c101928 */
[----:B------:R-:W-:Y:S01]  /*244b30*/  LOP3.LUT P1, RZ, R59, 0x2, RZ, 0xc0, !PT ;  /* 0x000000023bff7812 */ /* 0x000fe2000782c0ff */
[----:B-1----:R-:W-:-:S12]  /*244b40*/  IMAD.WIDE R62, R250, 0x4, R12 ;  /* 0x00000004fa3e7825 */ /* 0x002fd800078e020c */
[----:B------:R1:W-:Y:S01]  /*244b50*/  @P1 STG.E desc[UR40][R62.64], R233 ;  /* 0x000000e93e001986 */ /* 0x0003e2000c101928 */
[----:B------:R-:W-:Y:S01]  /*244b60*/  LOP3.LUT P1, RZ, R59, 0x1, RZ, 0xc0, !PT ;  /* 0x000000013bff7812 */ /* 0x000fe2000782c0ff */
[C---:B-1----:R-:W-:Y:S01]  /*244b70*/  IMAD.WIDE R62, R249.reuse, 0x4, R18 ;  /* 0x00000004f93e7825 */ /* 0x042fe200078e0212 */
[----:B------:R-:W-:Y:S01]  /*244b80*/  LOP3.LUT P0, RZ, R58, 0x4, RZ, 0xc0, !PT ;  /* 0x000000043aff7812 */ /* 0x000fe2000780c0ff */
[----:B------:R-:W3:Y:S10]  /*244b90*/  LDL.LU R233, [R1+0x1db0] ;  /* 0x001db00001e97983 */ /* 0x000ef40000300800 */
        /* <DEDUP_REMOVED lines=8> */
[----:B------:R-:W-:Y:S01]  /*244c20*/  LOP3.LUT P6, RZ, R58, 0x8, RZ, 0xc0, !PT ;  /* 0x000000083aff7812 */ /* 0x000fe200078cc0ff */
[----:B-1----:R-:W-:-:S10]  /*244c30*/  IMAD.WIDE R62, R249, 0x4, R12 ;  /* 0x00000004f93e7825 */ /* 0x002fd400078e020c */
[----:B------:R1:W-:Y:S02]  /*244c40*/  @P1 STG.E desc[UR40][R62.64], R232 ;  /* 0x000000e83e001986 */ /* 0x0003e4000c101928 */
[----:B-1----:R-:W-:-:S05]  /*244c50*/  IMAD.WIDE R62, R248, 0x4, R18 ;  /* 0x00000004f83e7825 */ /* 0x002fca00078e0212 */
[----:B------:R1:W-:Y:S02]  /*244c60*/  @P0 STG.E desc[UR40][R62.64], R236 ;  /* 0x000000ec3e000986 */ /* 0x0003e4000c101928 */
[----:B-1----:R-:W-:-:S05]  /*244c70*/  IMAD.WIDE R62, R248, 0x4, R16 ;  /* 0x00000004f83e7825 */ /* 0x002fca00078e0210 */
[----:B------:R1:W-:Y:S04]  /*244c80*/  @P6 STG.E desc[UR40][R62.64], R240 ;  /* 0x000000f03e006986 */ /* 0x0003e8000c101928 */
[----:B-1----:R-:W4:Y:S01]  /*244c90*/  LDL.LU R240, [R1+0x244] ;  /* 0x0002440001f07983 */ /* 0x002f220000300800 */
[C---:B------:R-:W-:Y:S02]  /*244ca0*/  LOP3.LUT P4, RZ, R58.reuse, 0x10, RZ, 0xc0, !PT ;  /* 0x000000103aff7812 */ /* 0x040fe4000788c0ff */
[----:B------:R-:W-:Y:S01]  /*244cb0*/  LOP3.LUT P5, RZ, R58, 0x20, RZ, 0xc0, !PT ;  /* 0x000000203aff7812 */ /* 0x000fe200078ac0ff */
[----:B------:R-:W-:Y:S01]  /*244cc0*/  IMAD.WIDE R62, R248, 0x4, R14 ;  /* 0x00000004f83e7825 */ /* 0x000fe200078e020e */
[C---:B------:R-:W-:Y:S02]  /*244cd0*/  LOP3.LUT P3, RZ, R58.reuse, 0x40, RZ, 0xc0, !PT ;  /* 0x000000403aff7812 */ /* 0x040fe4000786c0ff */
[----:B------:R-:W-:-:S07]  /*244ce0*/  LOP3.LUT P2, RZ, R58, 0x80, RZ, 0xc0, !PT ;  /* 0x000000803aff7812 */ /* 0x000fce000784c0ff */
[----:B------:R1:W-:Y:S02]  /*244cf0*/  @P4 STG.E desc[UR40][R62.64], R244 ;  /* 0x000000f43e004986 */ /* 0x0003e4000c101928 */
[----:B-1----:R-:W-:Y:S02]  /*244d00*/  IMAD.WIDE R62, R248, 0x4, R12 ;  /* 0x00000004f83e7825 */ /* 0x002fe400078e020c */
[----:B------:R-:W3:Y:S04]  /*244d10*/  LDL.LU R244, [R1+0x224] ;  /* 0x0002240001f47983 */ /* 0x000ee80000300800 */
[----:B------:R1:W-:Y:S04]  /*244d20*/  @P5 STG.E desc[UR40][R62.64], R73 ;  /* 0x000000493e005986 */ /* 0x0003e8000c101928 */
[----:B------:R-:W3:Y:S04]  /*244d30*/  LDL.LU R248, [R1+0x2a8] ;  /* 0x0002a80001f87983 */ /* 0x000ee80000300800 */
[----:B-1----:R-:W3:Y:S01]  /*244d40*/  LDL.LU R73, [R1+0x298] ;  /* 0x0002980001497983 */ /* 0x002ee20000300800 */
[----:B--2---:R-:W-:-:S05]  /*244d50*/  IMAD.WIDE R62, R72, 0x4, R18 ;  /* 0x00000004483e7825 */ /* 0x004fca00078e0212 */
[----:B------:R1:W-:Y:S02]  /*244d60*/  @P3 STG.E desc[UR40][R62.64], R74 ;  /* 0x0000004a3e003986 */ /* 0x0003e4000c101928 */
[----:B-1----:R-:W-:Y:S02]  /*244d70*/  IMAD.WIDE R62, R72, 0x4, R16 ;  /* 0x00000004483e7825 */ /* 0x002fe400078e0210 */
[----:B------:R-:W2:Y:S04]  /*244d80*/  LDL.LU R74, [R1+0x288] ;  /* 0x00028800014a7983 */ /* 0x000ea80000300800 */
[----:B------:R1:W-:Y:S04]  /*244d90*/  @P2 STG.E desc[UR40][R62.64], R75 ;  /* 0x0000004b3e002986 */ /* 0x0003e8000c101928 */
[----:B-1----:R-:W2:Y:S01]  /*244da0*/  LDL.LU R75, [R1+0x1dac] ;  /* 0x001dac00014b7983 */ /* 0x002ea20000300800 */
[----:B------:R-:W-:-:S03]  /*244db0*/  LOP3.LUT P1, RZ, R58, 0x100000, RZ, 0xc0, !PT ;  /* 0x001000003aff7812 */ /* 0x000fc6000782c0ff */
[----:B------:R-:W2:Y:S01]  /*244dc0*/  LDL.LU R238, [R1+0x278] ;  /* 0x0002780001ee7983 */ /* 0x000ea20000300800 */
[----:B------:R-:W-:-:S03]  /*244dd0*/  LOP3.LUT R60, R60, 0xffdfffff, RZ, 0xc0, !PT ;  /* 0xffdfffff3c3c7812 */ /* 0x000fc600078ec0ff */
[----:B------:R-:W2:Y:S04]  /*244de0*/  LDL.LU R242, [R1+0x268] ;  /* 0x0002680001f27983 */ /* 0x000ea80000300800 */
[----:B------:R-:W2:Y:S02]  /*244df0*/  LDL.LU R246, [R1+0x258] ;  /* 0x0002580001f67983 */ /* 0x000ea40000300800 */
[----:B------:R-:W-:Y:S02]  /*244e00*/  @P1 LOP3.LUT R60, R60, 0x200000, RZ, 0xfc, !PT ;  /* 0x002000003c3c1812 */ /* 0x000fe400078efcff */
[----:B------:R-:W-:Y:S01]  /*244e10*/  LOP3.LUT P1, RZ, R58, 0x80000, RZ, 0xc0, !PT ;  /* 0x000800003aff7812 */ /* 0x000fe2000782c0ff */
[----:B------:R-:W2:Y:S01]  /*244e20*/  LDL.LU R250, [R1+0x248] ;  /* 0x0002480001fa7983 */ /* 0x000ea20000300800 */
[----:B------:R-:W-:-:S02]  /*244e30*/  LOP3.LUT R60, R60, 0xffbfffff, RZ, 0xc0, !PT ;  /* 0xffbfffff3c3c7812 */ /* 0x000fc400078ec0ff */
[----:B------:R-:W-:Y:S01]  /*244e40*/  LOP3.LUT P4, RZ, R58, 0x100, RZ, 0xc0, !PT ;  /* 0x000001003aff7812 */ /* 0x000fe2000788c0ff */
[----:B------:R-:W-:Y:S01]  /*244e50*/  IMAD.WIDE R62, R72, 0x4, R14 ;  /* 0x00000004483e7825 */ /* 0x000fe200078e020e */
[----:B------:R-:W2:Y:S04]  /*244e60*/  LDL.LU R241, [R1+0x2ac] ;  /* 0x0002ac0001f17983 */ /* 0x000ea80000300800 */
[----:B------:R-:W2:Y:S03]  /*244e70*/  LDL.LU R245, [R1+0x29c] ;  /* 0x00029c0001f57983 */ /* 0x000ea60000300800 */
[----:B------:R-:W-:Y:S01]  /*244e80*/  @P1 LOP3.LUT R60, R60, 0x400000, RZ, 0xfc, !PT ;  /* 0x004000003c3c1812 */ /* 0x000fe200078efcff */
[----:B------:R-:W2:Y:S01]  /*244e90*/  LDL.LU R249, [R1+0x28c] ;  /* 0x00028c0001f97983 */ /* 0x000ea20000300800 */
[----:B------:R-:W-:-:S02]  /*244ea0*/  LOP3.LUT P1, RZ, R58, 0x40000, RZ, 0xc0, !PT ;  /* 0x000400003aff7812 */ /* 0x000fc4000782c0ff */
[----:B------:R-:W-:Y:S01]  /*244eb0*/  LOP3.LUT R60, R60, 0xff7fffff, RZ, 0xc0, !PT ;  /* 0xff7fffff3c3c7812 */ /* 0x000fe200078ec0ff */
[----:B------:R-:W2:Y:S04]  /*244ec0*/  LDL.LU R232, [R1+0x1db4] ;  /* 0x001db40001e87983 */ /* 0x000ea80000300800 */
[----:B------:R-:W2:Y:S06]  /*244ed0*/  LDL.LU R236, [R1+0x27c] ;  /* 0x00027c0001ec7983 */ /* 0x000eac0000300800 */
[----:B------:R-:W-:-:S02]  /*244ee0*/  @P1 LOP3.LUT R60, R60, 0x800000, RZ, 0xfc, !PT ;  /* 0x008000003c3c1812 */ /* 0x000fc400078efcff */
        /* <DEDUP_REMOVED lines=16> */
[----:B------:R-:W-:Y:S01]  /*244ff0*/  LOP3.LUT R60, R60, 0xefffffff, RZ, 0xc0, !PT ;  /* 0xefffffff3c3c7812 */ /* 0x000fe200078ec0ff */
[----:B----4-:R1:W-:Y:S02]  /*245000*/  @P4 STG.E desc[UR40][R62.64], R240 ;  /* 0x000000f03e004986 */ /* 0x0103e4000c101928 */
[----:B-1----:R-:W-:Y:S02]  /*245010*/  IMAD.WIDE R62, R72, 0x4, R12 ;  /* 0x00000004483e7825 */ /* 0x002fe400078e020c */
[----:B------:R-:W4:Y:S04]  /*245020*/  LDL.LU R72, [R1+0x1db8] ;  /* 0x001db80001487983 */ /* 0x000f280000300800 */
[----:B------:R-:W4:Y:S04]  /*245030*/  LDL.LU R237, [R1+0x228] ;  /* 0x0002280001ed7983 */ /* 0x000f280000300800 */
[----:B------:R-:W4:Y:S01]  /*245040*/  LDL.LU R240, [R1+0x26c] ;  /* 0x00026c0001f07983 */ /* 0x000f220000300800 */
[----:B------:R-:W-:-:S03]  /*245050*/  @P1 LOP3.LUT R60, R60, 0x10000000, RZ, 0xfc, !PT ;  /* 0x100000003c3c1812 */ /* 0x000fc600078efcff */
[----:B---3--:R1:W-:Y:S01]  /*245060*/  @P5 STG.E desc[UR40][R62.64], R244 ;  /* 0x000000f43e005986 */ /* 0x0083e2000c101928 */
[----:B------:R-:W-:-:S03]  /*245070*/  LOP3.LUT P1, RZ, R58, 0x1000, RZ, 0xc0, !PT ;  /* 0x000010003aff7812 */ /* 0x000fc6000782c0ff */
[----:B-1----:R-:W3:Y:S01]  /*245080*/  LDL.LU R244, [R1+0x25c] ;  /* 0x00025c0001f47983 */ /* 0x002ee20000300800 */
[----:B--2---:R-:W-:-:S05]  /*245090*/  IMAD.WIDE R62, R75, 0x4, R18 ;  /* 0x000000044b3e7825 */ /* 0x004fca00078e0212 */
[----:B------:R1:W-:Y:S02]  /*2450a0*/  @P3 STG.E desc[UR40][R62.64], R248 ;  /* 0x000000f83e003986 */ /* 0x0003e4000c101928 */
[C---:B-1----:R-:W-:Y:S02]  /*2450b0*/  IMAD.WIDE R62, R75.reuse, 0x4, R16 ;  /* 0x000000044b3e7825 */ /* 0x042fe400078e0210 */
[----:B------:R-:W2:Y:S04]  /*2450c0*/  LDL.LU R248, [R1+0x24c] ;  /* 0x00024c0001f87983 */ /* 0x000ea80000300800 */
[----:B------:R1:W-:Y:S02]  /*2450d0*/  @P2 STG.E desc[UR40][R62.64], R73 ;  /* 0x000000493e002986 */ /* 0x0003e4000c101928 */
[----:B-1----:R-:W-:-:S02]  /*2450e0*/  IMAD.WIDE R62, R75, 0x4, R14 ;  /* 0x000000044b3e7825 */ /* 0x002fc400078e020e */
[----:B------:R-:W2:Y:S04]  /*2450f0*/  LDL.LU R73, [R1+0x22c] ;  /* 0x00022c0001497983 */ /* 0x000ea80000300800 */
[----:B------:R1:W-:Y:S02]  /*245100*/  @P1 STG.E desc[UR40][R62.64], R74 ;  /* 0x0000004a3e001986 */ /* 0x0003e4000c101928 */
[----:B-1----:R-:W-:Y:S02]  /*245110*/  IMAD.WIDE R62, R75, 0x4, R12 ;  /* 0x000000044b3e7825 */ /* 0x002fe400078e020c */
[----:B------:R-:W2:Y:S04]  /*245120*/  LDL.LU R75, [R1+0x320] ;  /* 0x00032000014b7983 */ /* 0x000ea80000300800 */
[----:B------:R-:W2:Y:S01]  /*245130*/  LDL.LU R74, [R1+0x1dbc] ;  /* 0x001dbc00014a7983 */ /* 0x000ea20000300800 */
        /* <DEDUP_REMOVED lines=12> */
[----:B-1----:R-:W-:Y:S01]  /*245200*/  IMAD.WIDE R62, R233, 0x4, R12 ;  /* 0x00000004e93e7825 */ /* 0x002fe200078e020c */
[C---:B------:R-:W-:Y:S02]  /*245210*/  LOP3.LUT P0, RZ, R58.reuse, 0x200000, RZ, 0xc0, !PT ;  /* 0x002000003aff7812 */ /* 0x040fe4000780c0ff */
[C---:B------:R-:W-:Y:S02]  /*245220*/  LOP3.LUT P6, RZ, R58.reuse, 0x400000, RZ, 0xc0, !PT ;  /* 0x004000003aff7812 */ /* 0x040fe400078cc0ff */
[----:B------:R-:W-:-:S07]  /*245230*/  LOP3.LUT P4, RZ, R58, 0x800000, RZ, 0xc0, !PT ;  /* 0x008000003aff7812 */ /* 0x000fce000788c0ff */
[----:B----4-:R1:W-:Y:S01]  /*245240*/  @P1 STG.E desc[UR40][R62.64], R237 ;  /* 0x000000ed3e001986 */ /* 0x0103e2000c101928 */
[----:B------:R-:W-:Y:S01]  /*245250*/  LOP3.LUT P1, RZ, R60, 0x800000, RZ, 0xc0, !PT ;  /* 0x008000003cff7812 */ /* 0x000fe2000782c0ff */
[----:B-1----:R-:W-:-:S12]  /*245260*/  IMAD.WIDE R62, R232, 0x4, R18 ;  /* 0x00000004e83e7825 */ /* 0x002fd800078e0212 */
[----:B------:R1:W-:Y:S01]  /*245270*/  @P1 STG.E desc[UR40][R62.64], R241 ;  /* 0x000000f13e001986 */ /* 0x0003e2000c101928 */
[----:B------:R-:W-:Y:S01]  /*245280*/  LOP3.LUT P1, RZ, R60, 0x400000, RZ, 0xc0, !PT ;  /* 0x004000003cff7812 */ /* 0x000fe2000782c0ff */
[----:B-1----:R-:W-:Y:S01]  /*245290*/  IMAD.WIDE R62, R232, 0x4, R16 ;  /* 0x00000004e83e7825 */ /* 0x002fe200078e0210 */
[----:B------:R-:W-:Y:S01]  /*2452a0*/  LOP3.LUT P5, RZ, R58, 0x1000000, RZ, 0xc0, !PT ;  /* 0x010000003aff7812 */ /* 0x000fe200078ac0ff */
[----:B------:R-:W4:Y:S10]  /*2452b0*/  LDL.LU R241, [R1+0x1dc4] ;  /* 0x001dc40001f17983 */ /* 0x000f340000300800 */
[----:B------:R1:W-:Y:S01]  /*2452c0*/  @P1 STG.E desc[UR40][R62.64], R245 ;  /* 0x000000f53e001986 */ /* 0x0003e2000c101928 */
[----:B------:R-:W-:Y:S01]  /*2452d0*/  LOP3.LUT P1, RZ, R60, 0x200000, RZ, 0xc0, !PT ;  /* 0x002000003cff7812 */ /* 0x000fe2000782c0ff */
[----:B-1----:R-:W-:-:S12]  /*2452e0*/  IMAD.WIDE R62, R232, 0x4, R14 ;  /* 0x00000004e83e7825 */ /* 0x002fd800078e020e */
[----:B------:R1:W-:Y:S02]  /*2452f0*/  @P1 STG.E desc[UR40][R62.64], R249 ;  /* 0x000000f93e001986 */ /* 0x0003e4000c101928 */
[----:B-1----:R-:W-:-:S05]  /*245300*/  IMAD.WIDE R62, R232, 0x4, R12 ;  /* 0x00000004e83e7825 */ /* 0x002fca00078e020c */
[----:B------:R1:W-:Y:S01]  /*245310*/  @P0 STG.E desc[UR40][R62.64], R236 ;  /* 0x000000ec3e000986 */ /* 0x0003e2000c101928 */
[----:B------:R-:W-:Y:S01]  /*245320*/  LOP3.LUT P3, RZ, R58, 0x2000000, RZ, 0xc0, !PT ;  /* 0x020000003aff7812 */ /* 0x000fe2000786c0ff */
[----:B-1----:R-:W-:-:S05]  /*245330*/  IMAD.WIDE R62, R72, 0x4, R18 ;  /* 0x00000004483e7825 */ /* 0x002fca00078e0212 */
[----:B------:R1:W-:Y:S02]  /*245340*/  @P6 STG.E desc[UR40][R62.64], R240 ;  /* 0x000000f03e006986 */ /* 0x0003e4000c101928 */
[----:B-1----:R-:W-:-:S05]  /*245350*/  IMAD.WIDE R62, R72, 0x4, R16 ;  /* 0x00000004483e7825 */ /* 0x002fca00078e0210 */
[----:B---3--:R1:W-:Y:S01]  /*245360*/  @P4 STG.E desc[UR40][R62.64], R244 ;  /* 0x000000f43e004986 */ /* 0x0083e2000c101928 */
[----:B------:R-:W-:Y:S01]  /*245370*/  LOP3.LUT P2, RZ, R58, 0x4000000, RZ, 0xc0, !PT ;  /* 0x040000003aff7812 */ /* 0x000fe2000784c0ff */
[----:B-1----:R-:W-:-:S05]  /*245380*/  IMAD.WIDE R62, R72, 0x4, R14 ;  /* 0x00000004483e7825 */ /* 0x002fca00078e020e */
[----:B--2---:R1:W-:Y:S02]  /*245390*/  @P5 STG.E desc[UR40][R62.64], R248 ;  /* 0x000000f83e005986 */ /* 0x0043e4000c101928 */
[----:B-1----:R-:W-:Y:S02]  /*2453a0*/  IMAD.WIDE R62, R72, 0x4, R12 ;  /* 0x00000004483e7825 */ /* 0x002fe400078e020c */
[----:B------:R-:W2:Y:S04]  /*2453b0*/  LDL.LU R72, [R1+0x310] ;  /* 0x0003100001487983 */ /* 0x000ea80000300800 */
[----:B------:R1:W-:Y:S04]  /*2453c0*/  @P3 STG.E desc[UR40][R62.64], R73 ;  /* 0x000000493e003986 */ /* 0x0003e8000c101928 */
[----:B-1----:R-:W3:Y:S04]  /*2453d0*/  LDL.LU R73, [R1+0x300] ;  /* 0x0003000001497983 */ /* 0x002ee80000300800 */
[----:B------:R-:W4:Y:S04]  /*2453e0*/  LDL.LU R234, [R1+0x2f0] ;  /* 0x0002f00001ea7983 */ /* 0x000f280000300800 */
[----:B------:R-:W4:Y:S01]  /*2453f0*/  LDL.LU R252, [R1+0x2e0] ;  /* 0x0002e00001fc7983 */ /* 0x000f220000300800 */
[----:B------:R-:W-:-:S03]  /*245400*/  IMAD.WIDE R62, R74, 0x4, R18 ;  /* 0x000000044a3e7825 */ /* 0x000fc600078e0212 */
[----:B------:R-:W4:Y:S04]  /*245410*/  LDL.LU R238, [R1+0x2d0] ;  /* 0x0002d00001ee7983 */ /* 0x000f280000300800 */
[----:B------:R1:W-:Y:S04]  /*245420*/  @P2 STG.E desc[UR40][R62.64], R75 ;  /* 0x0000004b3e002986 */ /* 0x0003e8000c101928 */
[----:B-1----:R-:W4:Y:S04]  /*245430*/  LDL.LU R75, [R1+0x1dc0] ;  /* 0x001dc000014b7983 */ /* 0x002f280000300800 */
[----:B------:R-:W4:Y:S01]  /*245440*/  LDL.LU R242, [R1+0x2c0] ;  /* 0x0002c00001f27983 */ /* 0x000f220000300800 */
[----:B------:R-:W-:-:S02]  /*245450*/  LOP3.LUT P1, RZ, R57, 0x80, RZ, 0xc0, !PT ;  /* 0x0000008039ff7812 */ /* 0x000fc4000782c0ff */
[----:B------:R-:W-:Y:S01]  /*245460*/  LOP3.LUT R60, R60, 0xffffdfff, RZ, 0xc0, !PT ;  /* 0xffffdfff3c3c7812 */ /* 0x000fe200078ec0ff */
[----:B------:R-:W4:Y:S04]  /*245470*/  LDL.LU R246, [R1+0x2b0] ;  /* 0x0002b00001f67983 */ /* 0x000f280000300800 */
[----:B------:R-:W4:Y:S04]  /*245480*/  LDL.LU R250, [R1+0x324] ;  /* 0x0003240001fa7983 */ /* 0x000f280000300800 */
[----:B------:R-:W4:Y:S02]  /*245490*/  LDL.LU R233, [R1+0x314] ;  /* 0x0003140001e97983 */ /* 0x000f240000300800 */
[----:B------:R-:W-:-:S02]  /*2454a0*/  @P1 LOP3.LUT R60, R60, 0x2000, RZ, 0xfc, !PT ;  /* 0x000020003c3c1812 */ /* 0x000fc400078efcff */
[----:B------:R-:W-:Y:S01]  /*2454b0*/  LOP3.LUT P1, RZ, R57, 0x40, RZ, 0xc0, !PT ;  /* 0x0000004039ff7812 */ /* 0x000fe2000782c0ff */
[----:B------:R-:W4:Y:S01]  /*2454c0*/  LDL.LU R237, [R1+0x304] ;  /* 0x0003040001ed7983 */ /* 0x000f220000300800 */
[----:B------:R-:W-:-:S03]  /*2454d0*/  LOP3.LUT R60, R60, 0xffffbfff, RZ, 0xc0, !PT ;  /* 0xffffbfff3c3c7812 */ /* 0x000fc600078ec0ff */
[----:B------:R-:W4:Y:S04]  /*2454e0*/  LDL.LU R245, [R1+0x2f4] ;  /* 0x0002f40001f57983 */ /* 0x000f280000300800 */
[----:B------:R-:W4:Y:S04]  /*2454f0*/  LDL.LU R249, [R1+0x2e4] ;  /* 0x0002e40001f97983 */ /* 0x000f280000300800 */
[----:B------:R-:W-:Y:S01]  /*245500*/  @P1 LOP3.LUT R60, R60, 0x4000, RZ, 0xfc, !PT ;  /* 0x000040003c3c1812 */ /* 0x000fe200078efcff */
[----:B------:R-:W4:Y:S01]  /*245510*/  LDL.LU R232, [R1+0x2d4] ;  /* 0x0002d40001e87983 */ /* 0x000f220000300800 */
[----:B------:R-:W-:-:S02]  /*245520*/  LOP3.LUT P1, RZ, R57, 0x20, RZ, 0xc0, !PT ;  /* 0x0000002039ff7812 */ /* 0x000fc4000782c0ff */
[----:B------:R-:W-:Y:S01]  /*245530*/  LOP3.LUT R60, R60, 0xffff7fff, RZ, 0xc0, !PT ;  /* 0xffff7fff3c3c7812 */ /* 0x000fe200078ec0ff */
[----:B------:R-:W4:Y:S01]  /*245540*/  LDL.LU R236, [R1+0x2c4] ;  /* 0x0002c40001ec7983 */ /* 0x000f220000300800 */
[----:B------:R-:W-:-:S03]  /*245550*/  LOP3.LUT P4, RZ, R58, 0x8000000, RZ, 0xc0, !PT ;  /* 0x080000003aff7812 */ /* 0x000fc6000788c0ff */
[----:B------:R-:W4:Y:S01]  /*245560*/  LDL.LU R240, [R1+0x1dc8] ;  /* 0x001dc80001f07983 */ /* 0x000f220000300800 */
[----:B------:R-:W-:Y:S01]  /*245570*/  LOP3.LUT P5, RZ, R58, 0x10000000, RZ, 0xc0, !PT ;  /* 0x100000003aff7812 */ /* 0x000fe200078ac0ff */
[----:B------:R-:W-:Y:S01]  /*245580*/  IMAD.WIDE R62, R74, 0x4, R16 ;  /* 0x000000044a3e7825 */ /* 0x000fe200078e0210 */
[----:B------:R-:W-:Y:S01]  /*245590*/  LOP3.LUT P3, RZ, R58, 0x20000000, RZ, 0xc0, !PT ;  /* 0x200000003aff7812 */ /* 0x000fe2000786c0ff */
[----:B------:R-:W4:Y:S02]  /*2455a0*/  LDL.LU R244, [R1+0x2b4] ;  /* 0x0002b40001f47983 */ /* 0x000f240000300800 */
[----:B------:R-:W-:Y:S02]  /*2455b0*/  @P1 LOP3.LUT R60, R60, 0x8000, RZ, 0xfc, !PT ;  /* 0x000080003c3c1812 */ /* 0x000fe400078efcff */
[----:B------:R-:W-:Y:S01]  /*2455c0*/  LOP3.LUT P1, RZ, R57, 0x10, RZ, 0xc0, !PT ;  /* 0x0000001039ff7812 */ /* 0x000fe2000782c0ff */
[----:B------:R-:W4:Y:S01]  /*2455d0*/  LDL.LU R248, [R1+0x328] ;  /* 0x0003280001f87983 */ /* 0x000f220000300800 */
        /* <DEDUP_REMOVED lines=13> */
[----:B------:R-:W-:-:S11]  /*2456b0*/  LOP3.LUT R60, R60, 0xffefffff, RZ, 0xc0, !PT ;  /* 0xffefffff3c3c7812 */ /* 0x000fd600078ec0ff */
[----:B------:R-:W-:Y:S02]  /*2456c0*/  @P1 LOP3.LUT R60, R60, 0x100000, RZ, 0xfc, !PT ;  /* 0x001000003c3c1812 */ /* 0x000fe400078efcff */
[----:B------:R-:W-:Y:S01]  /*2456d0*/  LOP3.LUT P1, RZ, R58, 0x80000000, RZ, 0xc0, !PT ;  /* 0x800000003aff7812 */ /* 0x000fe2000782c0ff */
[----:B--2---:R1:W-:Y:S02]  /*2456e0*/  @P4 STG.E desc[UR40][R62.64], R72 ;  /* 0x000000483e004986 */ /* 0x0043e4000c101928 */
[C---:B-1----:R-:W-:Y:S02]  /*2456f0*/  IMAD.WIDE R62, R74.reuse, 0x4, R14 ;  /* 0x000000044a3e7825 */ /* 0x042fe400078e020e */
[----:B------:R-:W2:Y:S04]  /*245700*/  LDL.LU R72, [R1+0x318] ;  /* 0x0003180001487983 */ /* 0x000ea80000300800 */
[----:B---3--:R1:W-:Y:S02]  /*245710*/  @P5 STG.E desc[UR40][R62.64], R73 ;  /* 0x000000493e005986 */ /* 0x0083e4000c101928 */
[----:B-1----:R-:W-:-:S02]  /*245720*/  IMAD.WIDE R62, R74, 0x4, R12 ;  /* 0x000000044a3e7825 */ /* 0x002fc400078e020c */
[----:B------:R-:W3:Y:S04]  /*245730*/  LDL.LU R73, [R1+0x308] ;  /* 0x0003080001497983 */ /* 0x000ee80000300800 */
[----:B----4-:R1:W-:Y:S04]  /*245740*/  @P3 STG.E desc[UR40][R62.64], R234 ;  /* 0x000000ea3e003986 */ /* 0x0103e8000c101928 */
[----:B------:R-:W4:Y:S01]  /*245750*/  LDL.LU R74, [R1+0x1dcc] ;  /* 0x001dcc00014a7983 */ /* 0x000f220000300800 */
[----:B-1----:R-:W-:-:S05]  /*245760*/  IMAD.WIDE R62, R75, 0x4, R18 ;  /* 0x000000044b3e7825 */ /* 0x002fca00078e0212 */
[----:B------:R1:W-:Y:S02]  /*245770*/  @P2 STG.E desc[UR40][R62.64], R252 ;  /* 0x000000fc3e002986 */ /* 0x0003e4000c101928 */
[----:B-1----:R-:W-:-:S05]  /*245780*/  IMAD.WIDE R62, R75, 0x4, R16 ;  /* 0x000000044b3e7825 */ /* 0x002fca00078e0210 */
[----:B------:R1:W-:Y:S01]  /*245790*/  @P1 STG.E desc[UR40][R62.64], R238 ;  /* 0x000000ee3e001986 */ /* 0x0003e2000c101928 */
[----:B------:R-:W-:Y:S01]  /*2457a0*/  LOP3.LUT P1, RZ, R60, 0x100000, RZ, 0xc0, !PT ;  /* 0x001000003cff7812 */ /* 0x000fe2000782c0ff */
[----:B-1----:R-:W-:-:S12]  /*2457b0*/  IMAD.WIDE R62, R75, 0x4, R14 ;  /* 0x000000044b3e7825 */ /* 0x002fd800078e020e */
[----:B------:R1:W-:Y:S02]  /*2457c0*/  @P1 STG.E desc[UR40][R62.64], R242 ;  /* 0x000000f23e001986 */ /* 0x0003e4000c101928 */
[----:B-1----:R-:W-:Y:S02]  /*2457d0*/  IMAD.WIDE R62, R75, 0x4, R12 ;  /* 0x000000044b3e7825 */ /* 0x002fe400078e020c */
[----:B------:R-:W3:Y:S01]  /*2457e0*/  LDL.LU R75, [R1+0x2f8] ;  /* 0x0002f800014b7983 */ /* 0x000ee20000300800 */
        /* <DEDUP_REMOVED lines=16> */
[----:B------:R-:W-:Y:S01]  /*2458f0*/  LOP3.LUT P0, RZ, R57, 0x100, RZ, 0xc0, !PT ;  /* 0x0000010039ff7812 */ /* 0x000fe2000780c0ff */
[----:B------:R-:W3:Y:S10]  /*245900*/  LDL.LU R245, [R1+0x1dd8] ;  /* 0x001dd80001f57983 */ /* 0x000ef40000300800 */
[----:B------:R1:W-:Y:S01]  /*245910*/  @P1 STG.E desc[UR40][R62.64], R249 ;  /* 0x000000f93e001986 */ /* 0x0003e2000c101928 */
[----:B------:R-:W-:-:S02]  /*245920*/  LOP3.LUT P1, RZ, R60, 0x2000, RZ, 0xc0, !PT ;  /* 0x000020003cff7812 */ /* 0x000fc4000782c0ff */
[----:B------:R-:W-:Y:S01]  /*245930*/  LOP3.LUT P6, RZ, R57, 0x200, RZ, 0xc0, !PT ;  /* 0x0000020039ff7812 */ /* 0x000fe200078cc0ff */
[----:B-1----:R-:W-:-:S10]  /*245940*/  IMAD.WIDE R62, R240, 0x4, R16 ;  /* 0x00000004f03e7825 */ /* 0x002fd400078e0210 */
[----:B------:R1:W-:Y:S01]  /*245950*/  @P1 STG.E desc[UR40][R62.64], R232 ;  /* 0x000000e83e001986 */ /* 0x0003e2000c101928 */
[----:B------:R-:W-:Y:S01]  /*245960*/  LOP3.LUT P4, RZ, R57, 0x400, RZ, 0xc0, !PT ;  /* 0x0000040039ff7812 */ /* 0x000fe2000788c0ff */
[----:B-1----:R-:W-:-:S05]  /*245970*/  IMAD.WIDE R62, R240, 0x4, R14 ;  /* 0x00000004f03e7825 */ /* 0x002fca00078e020e */
[----:B------:R1:W-:Y:S01]  /*245980*/  @P0 STG.E desc[UR40][R62.64], R236 ;  /* 0x000000ec3e000986 */ /* 0x0003e2000c101928 */
[----:B------:R-:W-:Y:S01]  /*245990*/  LOP3.LUT P5, RZ, R57, 0x800, RZ, 0xc0, !PT ;  /* 0x0000080039ff7812 */ /* 0x000fe200078ac0ff */
[----:B-1----:R-:W-:-:S05]  /*2459a0*/  IMAD.WIDE R62, R240, 0x4, R12 ;  /* 0x00000004f03e7825 */ /* 0x002fca00078e020c */
[----:B------:R4:W-:Y:S01]  /*2459b0*/  @P6 STG.E desc[UR40][R62.64], R244 ;  /* 0x000000f43e006986 */ /* 0x0009e2000c101928 */
[C---:B------:R-:W-:Y:S02]  /*2459c0*/  LOP3.LUT P3, RZ, R57.reuse, 0x1000, RZ, 0xc0, !PT ;  /* 0x0000100039ff7812 */ /* 0x040fe4000786c0ff */
[----:B------:R-:W-:Y:S01]  /*2459d0*/  LOP3.LUT P2, RZ, R57, 0x2000, RZ, 0xc0, !PT ;  /* 0x0000200039ff7812 */ /* 0x000fe2000784c0ff */
[----:B----4-:R-:W-:-:S05]  /*2459e0*/  IMAD.WIDE R62, R74, 0x4, R18 ;  /* 0x000000044a3e7825 */ /* 0x010fca00078e0212 */
[----:B------:R1:W-:Y:S02]  /*2459f0*/  @P4 STG.E desc[UR40][R62.64], R248 ;  /* 0x000000f83e004986 */ /* 0x0003e4000c101928 */
[----:B-1----:R-:W-:-:S05]  /*245a00*/  IMAD.WIDE R62, R74, 0x4, R16 ;  /* 0x000000044a3e7825 */ /* 0x002fca00078e0210 */
[----:B--2---:R1:W-:Y:S02]  /*245a10*/  @P5 STG.E desc[UR40][R62.64], R72 ;  /* 0x000000483e005986 */ /* 0x0043e4000c101928 */
[----:B-1----:R-:W-:-:S05]  /*245a20*/  IMAD.WIDE R62, R74, 0x4, R14 ;  /* 0x000000044a3e7825 */ /* 0x002fca00078e020e */
[----:B---3--:R1:W-:Y:S02]  /*245a30*/  @P3 STG.E desc[UR40][R62.64], R73 ;  /* 0x000000493e003986 */ /* 0x0083e4000c101928 */
[----:B-1----:R-:W-:-:S05]  /*245a40*/  IMAD.WIDE R62, R74, 0x4, R12 ;  /* 0x000000044a3e7825 */ /* 0x002fca00078e020c */
[----:B------:R1:W-:Y:S04]  /*245a50*/  @P2 STG.E desc[UR40][R62.64], R75 ;  /* 0x0000004b3e002986 */ /* 0x0003e8000c101928 */
[----:B-1----:R-:W2:Y:S04]  /*245a60*/  LDL.LU R75, [R1+0x2e8] ;  /* 0x0002e800014b7983 */ /* 0x002ea80000300800 */
[----:B------:R-:W3:Y:S04]  /*245a70*/  LDL.LU R240, [R1+0x2d8] ;  /* 0x0002d80001f07983 */ /* 0x000ee80000300800 */
[----:B------:R-:W4:Y:S04]  /*245a80*/  LDL.LU R244, [R1+0x2c8] ;  /* 0x0002c80001f47983 */ /* 0x000f280000300800 */
[----:B------:R-:W2:Y:S04]  /*245a90*/  LDL.LU R248, [R1+0x1dd0] ;  /* 0x001dd00001f87983 */ /* 0x000ea80000300800 */
[----:B------:R-:W3:Y:S04]  /*245aa0*/  LDL.LU R72, [R1+0x2b8] ;  /* 0x0002b80001487983 */ /* 0x000ee80000300800 */
[----:B------:R-:W3:Y:S04]  /*245ab0*/  LDL.LU R73, [R1+0x32c] ;  /* 0x00032c0001497983 */ /* 0x000ee80000300800 */
[----:B------:R-:W3:Y:S04]  /*245ac0*/  LDL.LU R74, [R1+0x31c] ;  /* 0x00031c00014a7983 */ /* 0x000ee80000300800 */
[----:B------:R-:W3:Y:S01]  /*245ad0*/  LDL.LU R246, [R1+0x1dd4] ;  /* 0x001dd40001f67983 */ /* 0x000ee20000300800 */
[----:B------:R-:W-:-:S02]  /*245ae0*/  LOP3.LUT P4, RZ, R57, 0x4000, RZ, 0xc0, !PT ;  /* 0x0000400039ff7812 */ /* 0x000fc4000788c0ff */
        /* <DEDUP_REMOVED lines=13> */
[----:B------:R-:W-:Y:S01]  /*245bc0*/  LOP3.LUT R60, R60, 0xfffffdff, RZ, 0xc0, !PT ;  /* 0xfffffdff3c3c7812 */ /* 0x000fe200078ec0ff */
[----:B--2---:R-:W-:-:S05]  /*245bd0*/  IMAD.WIDE R62, R248, 0x4, R18 ;  /* 0x00000004f83e7825 */ /* 0x004fca00078e0212 */
[----:B------:R1:W-:Y:S04]  /*245be0*/  @P4 STG.E desc[UR40][R62.64], R75 ;  /* 0x0000004b3e004986 */ /* 0x0003e8000c101928 */
[----:B-1----:R-:W2:Y:S04]  /*245bf0*/  LDL.LU R75, [R1+0x30c] ;  /* 0x00030c00014b7983 */ /* 0x002ea80000300800 */
[----:B------:R-:W2:Y:S04]  /*245c00*/  LDL.LU R250, [R1+0x2fc] ;  /* 0x0002fc0001fa7983 */ /* 0x000ea80000300800 */
[----:B------:R-:W2:Y:S01]  /*245c10*/  LDL.LU R233, [R1+0x2ec] ;  /* 0x0002ec0001e97983 */ /* 0x000ea20000300800 */
[----:B------:R-:W-:-:S02]  /*245c20*/  @P1 LOP3.LUT R60, R60, 0x200, RZ, 0xfc, !PT ;  /* 0x000002003c3c1812 */ /* 0x000fc400078efcff */
[C---:B------:R-:W-:Y:S01]  /*245c30*/  LOP3.LUT P1, RZ, R57.reuse, 0x200000, RZ, 0xc0, !PT ;  /* 0x0020000039ff7812 */ /* 0x040fe2000782c0ff */
[----:B------:R-:W2:Y:S01]  /*245c40*/  LDL.LU R237, [R1+0x2dc] ;  /* 0x0002dc0001ed7983 */ /* 0x000ea20000300800 */
[----:B------:R-:W-:Y:S02]  /*245c50*/  LOP3.LUT R60, R60, 0xfffffbff, RZ, 0xc0, !PT ;  /* 0xfffffbff3c3c7812 */ /* 0x000fe400078ec0ff */
[C---:B------:R-:W-:Y:S01]  /*245c60*/  LOP3.LUT P5, RZ, R57.reuse, 0x8000, RZ, 0xc0, !PT ;  /* 0x0000800039ff7812 */ /* 0x040fe200078ac0ff */
[----:B------:R-:W2:Y:S01]  /*245c70*/  LDL.LU R241, [R1+0x2cc] ;  /* 0x0002cc0001f17983 */ /* 0x000ea20000300800 */
[----:B------:R-:W-:-:S07]  /*245c80*/  LOP3.LUT P3, RZ, R57, 0x10000, RZ, 0xc0, !PT ;  /* 0x0001000039ff7812 */ /* 0x000fce000786c0ff */
[----:B------:R-:W-:Y:S02]  /*245c90*/  @P1 LOP3.LUT R60, R60, 0x400, RZ, 0xfc, !PT ;  /* 0x000004003c3c1812 */ /* 0x000fe400078efcff */
[----:B------:R-:W-:Y:S01]  /*245ca0*/  LOP3.LUT P1, RZ, R57, 0x100000, RZ, 0xc0, !PT ;  /* 0x0010000039ff7812 */ /* 0x000fe2000782c0ff */
[----:B------:R-:W-:Y:S01]  /*245cb0*/  IMAD.WIDE R62, R248, 0x4, R16 ;  /* 0x00000004f83e7825 */ /* 0x000fe200078e0210 */
[----:B------:R-:W-:-:S04]  /*245cc0*/  LOP3.LUT R60, R60, 0xfffff7ff, RZ, 0xc0, !PT ;  /* 0xfffff7ff3c3c7812 */ /* 0x000fc800078ec0ff */
[----:B---3--:R1:W-:Y:S07]  /*245cd0*/  @P5 STG.E desc[UR40][R62.64], R240 ;  /* 0x000000f03e005986 */ /* 0x0083ee000c101928 */
[----:B------:R-:W-:Y:S02]  /*245ce0*/  @P1 LOP3.LUT R60, R60, 0x800, RZ, 0xfc, !PT ;  /* 0x000008003c3c1812 */ /* 0x000fe400078efcff */
[C---:B------:R-:W-:Y:S01]  /*245cf0*/  LOP3.LUT P1, RZ, R57.reuse, 0x80000, RZ, 0xc0, !PT ;  /* 0x0008000039ff7812 */ /* 0x040fe2000782c0ff */
[----:B-1----:R-:W-:Y:S01]  /*245d00*/  IMAD.WIDE R62, R248, 0x4, R14 ;  /* 0x00000004f83e7825 */ /* 0x002fe200078e020e */
[----:B------:R-:W-:-:S04]  /*245d10*/  LOP3.LUT P2, RZ, R57, 0x20000, RZ, 0xc0, !PT ;  /* 0x0002000039ff7812 */ /* 0x000fc8000784c0ff */
[----:B----4-:R1:W-:Y:S01]  /*245d20*/  @P3 STG.E desc[UR40][R62.64], R244 ;  /* 0x000000f43e003986 */ /* 0x0103e2000c101928 */
[----:B------:R-:W-:-:S03]  /*245d30*/  LOP3.LUT R60, R60, 0xffffefff, RZ, 0xc0, !PT ;  /* 0xffffefff3c3c7812 */ /* 0x000fc600078ec0ff */
[----:B-1----:R-:W3:Y:S04]  /*245d40*/  LDL.LU R244, [R1+0x1ddc] ;  /* 0x001ddc0001f47983 */ /* 0x002ee80000300800 */
[----:B------:R-:W4:Y:S01]  /*245d50*/  LDL.LU R249, [R1+0x2bc] ;  /* 0x0002bc0001f97983 */ /* 0x000f220000300800 */
[----:B------:R-:W-:Y:S02]  /*245d60*/  @P1 LOP3.LUT R60, R60, 0x1000, RZ, 0xfc, !PT ;  /* 0x000010003c3c1812 */ /* 0x000fe400078efcff */
[----:B------:R-:W-:Y:S01]  /*245d70*/  LOP3.LUT P1, RZ, R57, 0x40000, RZ, 0xc0, !PT ;  /* 0x0004000039ff7812 */ /* 0x000fe2000782c0ff */
[----:B------:R-:W-:Y:S01]  /*245d80*/  IMAD.WIDE R62, R248, 0x4, R12 ;  /* 0x00000004f83e7825 */ /* 0x000fe200078e020c */
[----:B------:R-:W3:Y:S04]  /*245d90*/  LDL.LU R232, [R1+0x3c0] ;  /* 0x0003c00001e87983 */ /* 0x000ee80000300800 */
[----:B------:R1:W-:Y:S04]  /*245da0*/  @P2 STG.E desc[UR40][R62.64], R72 ;  /* 0x000000483e002986 */ /* 0x0003e8000c101928 */
[----:B------:R-:W3:Y:S04]  /*245db0*/  LDL.LU R236, [R1+0x3b0] ;  /* 0x0003b00001ec7983 */ /* 0x000ee80000300800 */
[----:B------:R-:W3:Y:S01]  /*245dc0*/  LDL.LU R240, [R1+0x3a0] ;  /* 0x0003a00001f07983 */ /* 0x000ee20000300800 */
[----:B-1----:R-:W-:-:S03]  /*245dd0*/  IMAD.WIDE R62, R246, 0x4, R18 ;  /* 0x00000004f63e7825 */ /* 0x002fc600078e0212 */
[----:B------:R-:W3:Y:S04]  /*245de0*/  LDL.LU R248, [R1+0x390] ;  /* 0x0003900001f87983 */ /* 0x000ee80000300800 */
[----:B------:R1:W-:Y:S01]  /*245df0*/  @P1 STG.E desc[UR40][R62.64], R73 ;  /* 0x000000493e001986 */ /* 0x0003e2000c101928 */
[----:B------:R-:W-:-:S03]  /*245e00*/  LOP3.LUT P1, RZ, R60, 0x1000, RZ, 0xc0, !PT ;  /* 0x000010003cff7812 */ /* 0x000fc6000782c0ff */
[----:B------:R-:W3:Y:S01]  /*245e10*/  LDL.LU R72, [R1+0x1de0] ;  /* 0x001de00001487983 */ /* 0x000ee20000300800 */
[----:B-1----:R-:W-:-:S03]  /*245e20*/  IMAD.WIDE R62, R246, 0x4, R16 ;  /* 0x00000004f63e7825 */ /* 0x002fc600078e0210 */
[----:B------:R-:W3:Y:S06]  /*245e30*/  LDL.LU R73, [R1+0x370] ;  /* 0x0003700001497983 */ /* 0x000eec0000300800 */
[----:B------:R1:W-:Y:S01]  /*245e40*/  @P1 STG.E desc[UR40][R62.64], R74 ;  /* 0x0000004a3e001986 */ /* 0x0003e2000c101928 */
[----:B------:R-:W-:-:S03]  /*245e50*/  LOP3.LUT P1, RZ, R60, 0x800, RZ, 0xc0, !PT ;  /* 0x000008003cff7812 */ /* 0x000fc6000782c0ff */
[----:B-1----:R-:W3:Y:S01]  /*245e60*/  LDL.LU R74, [R1+0x360] ;  /* 0x00036000014a7983 */ /* 0x002ee20000300800 */
[----:B------:R-:W-:-:S09]  /*245e70*/  IMAD.WIDE R62, R246, 0x4, R14 ;  /* 0x00000004f63e7825 */ /* 0x000fd200078e020e */
[----:B--2---:R1:W-:Y:S04]  /*245e80*/  @P1 STG.E desc[UR40][R62.64], R75 ;  /* 0x0000004b3e001986 */ /* 0x0043e8000c101928 */
[----:B-1----:R-:W2:Y:S01]  /*245e90*/  LDL.LU R75, [R1+0x340] ;  /* 0x00034000014b7983 */ /* 0x002ea20000300800 */
[----:B------:R-:W-:Y:S01]  /*245ea0*/  LOP3.LUT P1, RZ, R60, 0x400, RZ, 0xc0, !PT ;  /* 0x000004003cff7812 */ /* 0x000fe2000782c0ff */
[----:B------:R-:W-:-:S12]  /*245eb0*/  IMAD.WIDE R62, R246, 0x4, R12 ;  /* 0x00000004f63e7825 */ /* 0x000fd800078e020c */
        /* <DEDUP_REMOVED lines=12> */
[----:B----4-:R3:W-:Y:S01]  /*245f80*/  @P1 STG.E desc[UR40][R62.64], R249 ;  /* 0x000000f93e001986 */ /* 0x0107e2000c101928 */
[----:B------:R-:W-:Y:S02]  /*245f90*/  LOP3.LUT P1, RZ, R60, 0x20, RZ, 0xc0, !PT ;  /* 0x000000203cff7812 */ /* 0x000fe4000782c0ff */
[C---:B------:R-:W-:Y:S02]  /*245fa0*/  LOP3.LUT P0, RZ, R57.reuse, 0x8000000, RZ, 0xc0, !PT ;  /* 0x0800000039ff7812 */ /* 0x040fe4000780c0ff */
[----:B------:R-:W-:Y:S01]  /*245fb0*/  LOP3.LUT P6, RZ, R57, 0x10000000, RZ, 0xc0, !PT ;  /* 0x1000000039ff7812 */ /* 0x000fe200078cc0ff */
[----:B---3--:R-:W-:-:S08]  /*245fc0*/  IMAD.WIDE R62, R244, 0x4, R18 ;  /* 0x00000004f43e7825 */ /* 0x008fd000078e0212 */
[----:B------:R1:W-:Y:S01]  /*245fd0*/  @P1 STG.E desc[UR40][R62.64], R232 ;  /* 0x000000e83e001986 */ /* 0x0003e2000c101928 */
[----:B------:R-:W-:Y:S01]  /*245fe0*/  LOP3.LUT P4, RZ, R57, 0x20000000, RZ, 0xc0, !PT ;  /* 0x2000000039ff7812 */ /* 0x000fe2000788c0ff */
[----:B-1----:R-:W-:-:S05]  /*245ff0*/  IMAD.WIDE R62, R244, 0x4, R16 ;  /* 0x00000004f43e7825 */ /* 0x002fca00078e0210 */
[----:B------:R1:W-:Y:S01]  /*246000*/  @P0 STG.E desc[UR40][R62.64], R236 ;  /* 0x000000ec3e000986 */ /* 0x0003e2000c101928 */
[----:B------:R-:W-:Y:S01]  /*246010*/  LOP3.LUT P5, RZ, R57, 0x40000000, RZ, 0xc0, !PT ;  /* 0x4000000039ff7812 */ /* 0x000fe200078ac0ff */
[----:B-1----:R-:W-:-:S05]  /*246020*/  IMAD.WIDE R62, R244, 0x4, R14 ;  /* 0x00000004f43e7825 */ /* 0x002fca00078e020e */
[----:B------:R1:W-:Y:S01]  /*246030*/  @P6 STG.E desc[UR40][R62.64], R240 ;  /* 0x000000f03e006986 */ /* 0x0003e2000c101928 */
[----:B------:R-:W-:Y:S01]  /*246040*/  LOP3.LUT P3, RZ, R57, 0x80000000, RZ, 0xc0, !PT ;  /* 0x8000000039ff7812 */ /* 0x000fe2000786c0ff */
[----:B-1----:R-:W-:Y:S01]  /*246050*/  IMAD.WIDE R62, R244, 0x4, R12 ;  /* 0x00000004f43e7825 */ /* 0x002fe200078e020c */
[----:B------:R-:W-:Y:S01]  /*246060*/  LOP3.LUT P2, RZ, R56, 0x1, RZ, 0xc0, !PT ;  /* 0x0000000138ff7812 */ /* 0x000fe2000784c0ff */
[----:B------:R-:W3:Y:S04]  /*246070*/  LDL.LU R244, [R1+0x330] ;  /* 0x0003300001f47983 */ /* 0x000ee80000300800 */
[----:B------:R1:W-:Y:S02]  /*246080*/  @P4 STG.E desc[UR40][R62.64], R248 ;  /* 0x000000f83e004986 */ /* 0x0003e4000c101928 */
[----:B-1----:R-:W-:-:S02]  /*246090*/  IMAD.WIDE R62, R72, 0x4, R18 ;  /* 0x00000004483e7825 */ /* 0x002fc400078e0212 */
[----:B------:R-:W4:Y:S04]  /*2460a0*/  LDL.LU R248, [R1+0x3c4] ;  /* 0x0003c40001f87983 */ /* 0x000f280000300800 */
[----:B------:R1:W-:Y:S02]  /*2460b0*/  @P5 STG.E desc[UR40][R62.64], R73 ;  /* 0x000000493e005986 */ /* 0x0003e4000c101928 */
[C---:B-1----:R-:W-:Y:S02]  /*2460c0*/  IMAD.WIDE R62, R72.reuse, 0x4, R16 ;  /* 0x00000004483e7825 */ /* 0x042fe400078e0210 */
[----:B------:R-:W4:Y:S04]  /*2460d0*/  LDL.LU R73, [R1+0x3b4] ;  /* 0x0003b40001497983 */ /* 0x000f280000300800 */
[----:B------:R1:W-:Y:S02]  /*2460e0*/  @P3 STG.E desc[UR40][R62.64], R74 ;  /* 0x0000004a3e003986 */ /* 0x0003e4000c101928 */
[----:B-1----:R-:W-:-:S02]  /*2460f0*/  IMAD.WIDE R62, R72, 0x4, R14 ;  /* 0x00000004483e7825 */ /* 0x002fc400078e020e */
[----:B------:R-:W4:Y:S04]  /*246100*/  LDL.LU R74, [R1+0x3a4] ;  /* 0x0003a400014a7983 */ /* 0x000f280000300800 */
[----:B--2---:R1:W-:Y:S04]  /*246110*/  @P2 STG.E desc[UR40][R62.64], R75 ;  /* 0x0000004b3e002986 */ /* 0x0043e8000c101928 */
[----:B-1----:R-:W2:Y:S04]  /*246120*/  LDL.LU R75, [R1+0x1de4] ;  /* 0x001de400014b7983 */ /* 0x002ea80000300800 */
        /* <DEDUP_REMOVED lines=12> */
[----:B------:R-:W-:-:S02]  /*2461f0*/  LOP3.LUT P4, RZ, R56, 0x2, RZ, 0xc0, !PT ;  /* 0x0000000238ff7812 */ /* 0x000fc4000788c0ff */
[C---:B------:R-:W-:Y:S01]  /*246200*/  LOP3.LUT P5, RZ, R56.reuse, 0x4, RZ, 0xc0, !PT ;  /* 0x0000000438ff7812 */ /* 0x040fe200078ac0ff */
[----:B------:R-:W4:Y:S01]  /*246210*/  LDL.LU R232, [R1+0x398] ;  /* 0x0003980001e87983 */ /* 0x000f220000300800 */
[----:B------:R-:W-:-:S03]  /*246220*/  LOP3.LUT P3, RZ, R56, 0x8, RZ, 0xc0, !PT ;  /* 0x0000000838ff7812 */ /* 0x000fc6000786c0ff */
[----:B------:R-:W4:Y:S01]  /*246230*/  LDL.LU R236, [R1+0x378] ;  /* 0x0003780001ec7983 */ /* 0x000f220000300800 */
[C---:B------:R-:W-:Y:S02]  /*246240*/  LOP3.LUT P2, RZ, R56.reuse, 0x10, RZ, 0xc0, !PT ;  /* 0x0000001038ff7812 */ /* 0x040fe4000784c0ff */
[----:B------:R-:W-:Y:S02]  /*246250*/  LOP3.LUT P1, RZ, R56, 0x2000, RZ, 0xc0, !PT ;  /* 0x0000200038ff7812 */ /* 0x000fe4000782c0ff */
[----:B------:R-:W-:Y:S01]  /*246260*/  LOP3.LUT R61, R61, 0xdfffffff, RZ, 0xc0, !PT ;  /* 0xdfffffff3d3d7812 */ /* 0x000fe200078ec0ff */
[----:B---3--:R1:W-:Y:S04]  /*246270*/  @P4 STG.E desc[UR40][R62.64], R244 ;  /* 0x000000f43e004986 */ /* 0x0083e8000c101928 */
[----:B-1----:R-:W3:Y:S06]  /*246280*/  LDL.LU R244, [R1+0x368] ;  /* 0x0003680001f47983 */ /* 0x002eec0000300800 */
        /* <DEDUP_REMOVED lines=10> */
[----:B----4-:R1:W-:Y:S02]  /*246330*/  @P5 STG.E desc[UR40][R62.64], R248 ;  /* 0x000000f83e005986 */ /* 0x0103e4000c101928 */
[C---:B-1----:R-:W-:Y:S02]  /*246340*/  IMAD.WIDE R62, R75.reuse, 0x4, R16 ;  /* 0x000000044b3e7825 */ /* 0x042fe400078e0210 */
[----:B------:R-:W2:Y:S04]  /*246350*/  LDL.LU R248, [R1+0x348] ;  /* 0x0003480001f87983 */ /* 0x000ea80000300800 */
[----:B------:R1:W-:Y:S02]  /*246360*/  @P3 STG.E desc[UR40][R62.64], R73 ;  /* 0x000000493e003986 */ /* 0x0003e4000c101928 */
[----:B-1----:R-:W-:-:S02]  /*246370*/  IMAD.WIDE R62, R75, 0x4, R14 ;  /* 0x000000044b3e7825 */ /* 0x002fc400078e020e */
[----:B------:R-:W4:Y:S04]  /*246380*/  LDL.LU R73, [R1+0x338] ;  /* 0x0003380001497983 */ /* 0x000f280000300800 */
[----:B------:R1:W-:Y:S02]  /*246390*/  @P2 STG.E desc[UR40][R62.64], R74 ;  /* 0x0000004a3e002986 */ /* 0x0003e4000c101928 */
[----:B-1----:R-:W-:Y:S02]  /*2463a0*/  IMAD.WIDE R62, R75, 0x4, R12 ;  /* 0x000000044b3e7825 */ /* 0x002fe400078e020c */
[----:B------:R-:W4:Y:S04]  /*2463b0*/  LDL.LU R74, [R1+0x3cc] ;  /* 0x0003cc00014a7983 */ /* 0x000f280000300800 */
[----:B------:R-:W4:Y:S04]  /*2463c0*/  LDL.LU R75, [R1+0x3bc] ;  /* 0x0003bc00014b7983 */ /* 0x000f280000300800 */
[----:B------:R-:W4:Y:S01]  /*2463d0*/  LDL.LU R240, [R1+0x1df4] ;  /* 0x001df40001f07983 */ /* 0x000f220000300800 */
        /* <DEDUP_REMOVED lines=45> */
[----:B-1----:R-:W-:Y:S01]  /*2466b0*/  IMAD.WIDE R62, R72, 0x4, R16 ;  /* 0x00000004483e7825 */ /* 0x002fe200078e0210 */
[----:B------:R-:W-:Y:S01]  /*2466c0*/  LOP3.LUT P3, RZ, R56, 0x40000, RZ, 0xc0, !PT ;  /* 0x0004000038ff7812 */ /* 0x000fe2000786c0ff */
[----:B------:R-:W4:Y:S04]  /*2466d0*/  LDL.LU R236, [R1+0x3ac] ;  /* 0x0003ac0001ec7983 */ /* 0x000f280000300800 */
[----:B---3--:R1:W-:Y:S02]  /*2466e0*/  @P6 STG.E desc[UR40][R62.64], R244 ;  /* 0x000000f43e006986 */ /* 0x0083e4000c101928 */
[----:B-1----:R-:W-:-:S02]  /*2466f0*/  IMAD.WIDE R62, R72, 0x4, R14 ;  /* 0x00000004483e7825 */ /* 0x002fc400078e020e */
[----:B------:R-:W3:Y:S04]  /*246700*/  LDL.LU R244, [R1+0x39c] ;  /* 0x00039c0001f47983 */ /* 0x000ee80000300800 */
[----:B--2---:R1:W-:Y:S02]  /*246710*/  @P4 STG.E desc[UR40][R62.64], R248 ;  /* 0x000000f83e004986 */ /* 0x0043e4000c101928 */
[----:B-1----:R-:W-:Y:S02]  /*246720*/  IMAD.WIDE R62, R72, 0x4, R12 ;  /* 0x00000004483e7825 */ /* 0x002fe400078e020c */
[----:B------:R-:W2:Y:S04]  /*246730*/  LDL.LU R248, [R1+0x37c] ;  /* 0x00037c0001f87983 */ /* 0x000ea80000300800 */
[----:B----4-:R1:W-:Y:S04]  /*246740*/  @P5 STG.E desc[UR40][R62.64], R73 ;  /* 0x000000493e005986 */ /* 0x0103e8000c101928 */
[----:B------:R-:W4:Y:S04]  /*246750*/  LDL.LU R72, [R1+0x36c] ;  /* 0x00036c0001487983 */ /* 0x000f280000300800 */
[----:B-1----:R-:W2:Y:S01]  /*246760*/  LDL.LU R73, [R1+0x34c] ;  /* 0x00034c0001497983 */ /* 0x002ea20000300800 */
[----:B------:R-:W-:-:S05]  /*246770*/  IMAD.WIDE R62, R240, 0x4, R18 ;  /* 0x00000004f03e7825 */ /* 0x000fca00078e0212 */
[----:B------:R1:W-:Y:S04]  /*246780*/  @P3 STG.E desc[UR40][R62.64], R74 ;  /* 0x0000004a3e003986 */ /* 0x0003e8000c101928 */
[----:B-1----:R-:W2:Y:S01]  /*246790*/  LDL.LU R74, [R1+0x1df8] ;  /* 0x001df800014a7983 */ /* 0x002ea20000300800 */
[----:B------:R-:W-:Y:S01]  /*2467a0*/  LOP3.LUT P2, RZ, R56, 0x80000, RZ, 0xc0, !PT ;  /* 0x0008000038ff7812 */ /* 0x000fe2000784c0ff */
[----:B------:R-:W-:-:S12]  /*2467b0*/  IMAD.WIDE R62, R240, 0x4, R16 ;  /* 0x00000004f03e7825 */ /* 0x000fd800078e0210 */
[----:B------:R1:W-:Y:S04]  /*2467c0*/  @P2 STG.E desc[UR40][R62.64], R75 ;  /* 0x0000004b3e002986 */ /* 0x0003e8000c101928 */
[----:B-1----:R-:W4:Y:S01]  /*2467d0*/  LDL.LU R75, [R1+0x33c] ;  /* 0x00033c00014b7983 */ /* 0x002f220000300800 */
[----:B------:R-:W-:Y:S02]  /*2467e0*/  LOP3.LUT P1, RZ, R55, 0x1, RZ, 0xc0, !PT ;  /* 0x0000000137ff7812 */ /* 0x000fe4000782c0ff */
        /* <DEDUP_REMOVED lines=8> */
[----:B------:R-:W4:Y:S01]  /*246870*/  LDL.LU R237, [R1+0x410] ;  /* 0x0004100001ed7983 */ /* 0x000f220000300800 */
[----:B------:R-:W-:-:S03]  /*246880*/  LOP3.LUT P4, RZ, R56, 0x100000, RZ, 0xc0, !PT ;  /* 0x0010000038ff7812 */ /* 0x000fc6000788c0ff */
[----:B------:R-:W4:Y:S04]  /*246890*/  LDL.LU R232, [R1+0x1e00] ;  /* 0x001e000001e87983 */ /* 0x000f280000300800 */
[----:B------:R-:W-:Y:S01]  /*2468a0*/  @P1 LOP3.LUT R61, R61, 0x400000, RZ, 0xfc, !PT ;  /* 0x004000003d3d1812 */ /* 0x000fe200078efcff */
[----:B------:R-:W4:Y:S01]  /*2468b0*/  LDL.LU R241, [R1+0x400] ;  /* 0x0004000001f17983 */ /* 0x000f220000300800 */
[C---:B------:R-:W-:Y:S02]  /*2468c0*/  LOP3.LUT P1, RZ, R56.reuse, 0x40000000, RZ, 0xc0, !PT ;  /* 0x4000000038ff7812 */ /* 0x040fe4000782c0ff */
[----:B------:R-:W-:Y:S02]  /*2468d0*/  LOP3.LUT R61, R61, 0xff7fffff, RZ, 0xc0, !PT ;  /* 0xff7fffff3d3d7812 */ /* 0x000fe400078ec0ff */
[----:B------:R-:W-:Y:S01]  /*2468e0*/  LOP3.LUT P5, RZ, R56, 0x200000, RZ, 0xc0, !PT ;  /* 0x0020000038ff7812 */ /* 0x000fe200078ac0ff */
[----:B------:R-:W-:Y:S01]  /*2468f0*/  IMAD.WIDE R62, R240, 0x4, R14 ;  /* 0x00000004f03e7825 */ /* 0x000fe200078e020e */
[----:B------:R-:W-:Y:S01]  /*246900*/  LOP3.LUT P3, RZ, R56, 0x400000, RZ, 0xc0, !PT ;  /* 0x0040000038ff7812 */ /* 0x000fe2000786c0ff */
[----:B------:R-:W4:Y:S06]  /*246910*/  LDL.LU R245, [R1+0x3f0] ;  /* 0x0003f00001f57983 */ /* 0x000f2c0000300800 */
        /* <DEDUP_REMOVED lines=10> */
[C---:B------:R-:W-:Y:S02]  /*2469c0*/  LOP3.LUT P1, RZ, R56.reuse, 0x4000000, RZ, 0xc0, !PT ;  /* 0x0400000038ff7812 */ /* 0x040fe4000782c0ff */
[----:B------:R-:W-:Y:S02]  /*2469d0*/  LOP3.LUT P2, RZ, R56, 0x800000, RZ, 0xc0, !PT ;  /* 0x0080000038ff7812 */ /* 0x000fe4000784c0ff */
[----:B------:R-:W-:-:S09]  /*2469e0*/  LOP3.LUT R61, R61, 0xf7ffffff, RZ, 0xc0, !PT ;  /* 0xf7ffffff3d3d7812 */ /* 0x000fd200078ec0ff */
[----:B------:R-:W-:Y:S02]  /*2469f0*/  @P1 LOP3.LUT R61, R61, 0x8000000, RZ, 0xfc, !PT ;  /* 0x080000003d3d1812 */ /* 0x000fe400078efcff */
[----:B------:R-:W-:Y:S02]  /*246a00*/  LOP3.LUT P1, RZ, R56, 0x2000000, RZ, 0xc0, !PT ;  /* 0x0200000038ff7812 */ /* 0x000fe4000782c0ff */
[----:B------:R-:W-:-:S11]  /*246a10*/  LOP3.LUT R61, R61, 0xefffffff, RZ, 0xc0, !PT ;  /* 0xefffffff3d3d7812 */ /* 0x000fd600078ec0ff */
[----:B------:R-:W-:Y:S02]  /*246a20*/  @P1 LOP3.LUT R61, R61, 0x10000000, RZ, 0xfc, !PT ;  /* 0x100000003d3d1812 */ /* 0x000fe400078efcff */
[----:B------:R-:W-:Y:S01]  /*246a30*/  LOP3.LUT P1, RZ, R56, 0x1000000, RZ, 0xc0, !PT ;  /* 0x0100000038ff7812 */ /* 0x000fe2000782c0ff */
[----:B------:R1:W-:Y:S02]  /*246a40*/  @P4 STG.E desc[UR40][R62.64], R236 ;  /* 0x000000ec3e004986 */ /* 0x0003e4000c101928 */
[----:B-1----:R-:W-:-:S05]  /*246a50*/  IMAD.WIDE R62, R240, 0x4, R12 ;  /* 0x00000004f03e7825 */ /* 0x002fca00078e020c */
[----:B---3--:R2:W-:Y:S02]  /*246a60*/  @P5 STG.E desc[UR40][R62.64], R244 ;  /* 0x000000f43e005986 */ /* 0x0085e4000c101928 */
[----:B--2---:R-:W-:-:S05]  /*246a70*/  IMAD.WIDE R62, R74, 0x4, R18 ;  /* 0x000000044a3e7825 */ /* 0x004fca00078e0212 */
[----:B------:R1:W-:Y:S02]  /*246a80*/  @P3 STG.E desc[UR40][R62.64], R248 ;  /* 0x000000f83e003986 */ /* 0x0003e4000c101928 */
[----:B-1----:R-:W-:-:S05]  /*246a90*/  IMAD.WIDE R62, R74, 0x4, R16 ;  /* 0x000000044a3e7825 */ /* 0x002fca00078e0210 */
[----:B----4-:R1:W-:Y:S04]  /*246aa0*/  @P2 STG.E desc[UR40][R62.64], R72 ;  /* 0x000000483e002986 */ /* 0x0103e8000c101928 */
[----:B-1----:R-:W2:Y:S04]  /*246ab0*/  LDL.LU R72, [R1+0x1e04] ;  /* 0x001e040001487983 */ /* 0x002ea80000300800 */
[----:B------:R-:W3:Y:S04]  /*246ac0*/  LDL.LU R249, [R1+0x3e0] ;  /* 0x0003e00001f97983 */ /* 0x000ee80000300800 */
[----:B------:R-:W4:Y:S01]  /*246ad0*/  LDL.LU R236, [R1+0x3d0] ;  /* 0x0003d00001ec7983 */ /* 0x000f220000300800 */
[----:B------:R-:W-:-:S03]  /*246ae0*/  IMAD.WIDE R62, R74, 0x4, R14 ;  /* 0x000000044a3e7825 */ /* 0x000fc600078e020e */
[----:B------:R-:W2:Y:S04]  /*246af0*/  LDL.LU R240, [R1+0x444] ;  /* 0x0004440001f07983 */ /* 0x000ea80000300800 */
[----:B------:R1:W-:Y:S01]  /*246b00*/  @P1 STG.E desc[UR40][R62.64], R73 ;  /* 0x000000493e001986 */ /* 0x0003e2000c101928 */
[----:B------:R-:W-:-:S03]  /*246b10*/  LOP3.LUT P1, RZ, R61, 0x10000000, RZ, 0xc0, !PT ;  /* 0x100000003dff7812 */ /* 0x000fc6000782c0ff */
[----:B------:R-:W2:Y:S04]  /*246b20*/  LDL.LU R244, [R1+0x434] ;  /* 0x0004340001f47983 */ /* 0x000ea80000300800 */
[----:B------:R-:W2:Y:S01]  /*246b30*/  LDL.LU R248, [R1+0x424] ;  /* 0x0004240001f87983 */ /* 0x000ea20000300800 */
[----:B-1----:R-:W-:-:S03]  /*246b40*/  IMAD.WIDE R62, R74, 0x4, R12 ;  /* 0x000000044a3e7825 */ /* 0x002fc600078e020c */
[----:B------:R-:W2:Y:S04]  /*246b50*/  LDL.LU R73, [R1+0x414] ;  /* 0x0004140001497983 */ /* 0x000ea80000300800 */
[----:B------:R1:W-:Y:S04]  /*246b60*/  @P1 STG.E desc[UR40][R62.64], R75 ;  /* 0x0000004b3e001986 */ /* 0x0003e8000c101928 */
[----:B-1----:R-:W2:Y:S04]  /*246b70*/  LDL.LU R75, [R1+0x404] ;  /* 0x00040400014b7983 */ /* 0x002ea80000300800 */
[----:B------:R-:W2:Y:S01]  /*246b80*/  LDL.LU R74, [R1+0x1e08] ;  /* 0x001e0800014a7983 */ /* 0x000ea20000300800 */
        /* <DEDUP_REMOVED lines=18> */
[----:B------:R-:W2:Y:S10]  /*246cb0*/  LDL.LU R241, [R1+0x1e10] ;  /* 0x001e100001f17983 */ /* 0x000eb40000300800 */
[----:B------:R1:W-:Y:S01]  /*246cc0*/  @P1 STG.E desc[UR40][R62.64], R245 ;  /* 0x000000f53e001986 */ /* 0x0003e2000c101928 */
[----:B------:R-:W-:-:S02]  /*246cd0*/  LOP3.LUT P1, RZ, R61, 0x200000, RZ, 0xc0, !PT ;  /* 0x002000003dff7812 */ /* 0x000fc4000782c0ff */
[C---:B------:R-:W-:Y:S01]  /*246ce0*/  LOP3.LUT P6, RZ, R55.reuse, 0x4, RZ, 0xc0, !PT ;  /* 0x0000000437ff7812 */ /* 0x040fe200078cc0ff */
[----:B-1----:R-:W-:Y:S01]  /*246cf0*/  IMAD.WIDE R62, R232, 0x4, R14 ;  /* 0x00000004e83e7825 */ /* 0x002fe200078e020e */
[C---:B------:R-:W-:Y:S02]  /*246d00*/  LOP3.LUT P4, RZ, R55.reuse, 0x8, RZ, 0xc0, !PT ;  /* 0x0000000837ff7812 */ /* 0x040fe4000788c0ff */
[C---:B------:R-:W-:Y:S02]  /*246d10*/  LOP3.LUT P5, RZ, R55.reuse, 0x10, RZ, 0xc0, !PT ;  /* 0x0000001037ff7812 */ /* 0x040fe400078ac0ff */
[C---:B------:R-:W-:Y:S02]  /*246d20*/  LOP3.LUT P3, RZ, R55.reuse, 0x20, RZ, 0xc0, !PT ;  /* 0x0000002037ff7812 */ /* 0x040fe4000786c0ff */
[----:B------:R-:W-:-:S03]  /*246d30*/  LOP3.LUT P2, RZ, R55, 0x40, RZ, 0xc0, !PT ;  /* 0x0000004037ff7812 */ /* 0x000fc6000784c0ff */
[----:B---3--:R1:W-:Y:S02]  /*246d40*/  @P1 STG.E desc[UR40][R62.64], R249 ;  /* 0x000000f93e001986 */ /* 0x0083e4000c101928 */
[----:B-1----:R-:W-:-:S05]  /*246d50*/  IMAD.WIDE R62, R232, 0x4, R12 ;  /* 0x00000004e83e7825 */ /* 0x002fca00078e020c */
[----:B----4-:R2:W-:Y:S02]  /*246d60*/  @P0 STG.E desc[UR40][R62.64], R236 ;  /* 0x000000ec3e000986 */ /* 0x0105e4000c101928 */
        /* <DEDUP_REMOVED lines=8> */
[----:B------:R1:W-:Y:S04]  /*246df0*/  @P3 STG.E desc[UR40][R62.64], R73 ;  /* 0x000000493e003986 */ /* 0x0003e8000c101928 */
[----:B-1----:R-:W3:Y:S01]  /*246e00*/  LDL.LU R73, [R1+0x3e4] ;  /* 0x0003e40001497983 */ /* 0x002ee20000300800 */
[----:B------:R-:W-:-:S03]  /*246e10*/  IMAD.WIDE R62, R74, 0x4, R18 ;  /* 0x000000044a3e7825 */ /* 0x000fc600078e0212 */
[----:B------:R-:W4:Y:S04]  /*246e20*/  LDL.LU R234, [R1+0x3d4] ;  /* 0x0003d40001ea7983 */ /* 0x000f280000300800 */
[----:B------:R-:W4:Y:S04]  /*246e30*/  LDL.LU R252, [R1+0x448] ;  /* 0x0004480001fc7983 */ /* 0x000f280000300800 */
[----:B------:R1:W-:Y:S04]  /*246e40*/  @P2 STG.E desc[UR40][R62.64], R75 ;  /* 0x0000004b3e002986 */ /* 0x0003e8000c101928 */
[----:B------:R-:W4:Y:S04]  /*246e50*/  LDL.LU R238, [R1+0x438] ;  /* 0x0004380001ee7983 */ /* 0x000f280000300800 */
        /* <DEDUP_REMOVED lines=20> */
[C---:B------:R-:W-:Y:S01]  /*246fa0*/  LOP3.LUT P5, RZ, R55.reuse, 0x100, RZ, 0xc0, !PT ;  /* 0x0000010037ff7812 */ /* 0x040fe200078ac0ff */
        /* <DEDUP_REMOVED lines=73> */
[C---:B-1----:R-:W-:Y:S02]  /*247440*/  IMAD.WIDE R62, R74.reuse, 0x4, R14 ;  /* 0x000000044a3e7825 */ /* 0x042fe400078e020e */
[----:B------:R-:W2:Y:S04]  /*247450*/  LDL.LU R72, [R1+0x4e0] ;  /* 0x0004e00001487983 */ /* 0x000ea80000300800 */
[----:B---3--:R1:W-:Y:S02]  /*247460*/  @P3 STG.E desc[UR40][R62.64], R73 ;  /* 0x000000493e003986 */ /* 0x0083e4000c101928 */
[----:B-1----:R-:W-:-:S02]  /*247470*/  IMAD.WIDE R62, R74, 0x4, R12 ;  /* 0x000000044a3e7825 */ /* 0x002fc400078e020c */
[----:B------:R-:W3:Y:S04]  /*247480*/  LDL.LU R73, [R1+0x4c0] ;  /* 0x0004c00001497983 */ /* 0x000ee80000300800 */
[----:B------:R-:W4:Y:S04]  /*247490*/  LDL.LU R74, [R1+0x4b0] ;  /* 0x0004b000014a7983 */ /* 0x000f280000300800 */
[----:B------:R1:W-:Y:S04]  /*2474a0*/  @P2 STG.E desc[UR40][R62.64], R75 ;  /* 0x0000004b3e002986 */ /* 0x0003e8000c101928 */
[----:B-1----:R-:W2:Y:S04]  /*2474b0*/  LDL.LU R75, [R1+0x1e1c] ;  /* 0x001e1c00014b7983 */ /* 0x002ea80000300800 */
        /* <DEDUP_REMOVED lines=11> */
[----:B------:R-:W-:-:S03]  /*247570*/  LOP3.LUT P4, RZ, R55, 0x4000000, RZ, 0xc0, !PT ;  /* 0x0400000037ff7812 */ /* 0x000fc6000788c0ff */
[----:B------:R-:W4:Y:S04]  /*247580*/  LDL.LU R232, [R1+0x484] ;  /* 0x0004840001e87983 */ /* 0x000f280000300800 */
[----:B------:R-:W4:Y:S01]  /*247590*/  LDL.LU R236, [R1+0x474] ;  /* 0x0004740001ec7983 */ /* 0x000f220000300800 */
[----:B------:R-:W-:-:S03]  /*2475a0*/  LOP3.LUT P5, RZ, R55, 0x8000000, RZ, 0xc0, !PT ;  /* 0x0800000037ff7812 */ /* 0x000fc600078ac0ff */
[----:B------:R-:W4:Y:S04]  /*2475b0*/  LDL.LU R240, [R1+0x464] ;  /* 0x0004640001f07983 */ /* 0x000f280000300800 */
[----:B------:R-:W4:Y:S01]  /*2475c0*/  LDL.LU R244, [R1+0x1e28] ;  /* 0x001e280001f47983 */ /* 0x000f220000300800 */
[----:B------:R-:W-:Y:S02]  /*2475d0*/  LOP3.LUT P3, RZ, R55, 0x10000000, RZ, 0xc0, !PT ;  /* 0x1000000037ff7812 */ /* 0x000fe4000786c0ff */
        /* <DEDUP_REMOVED lines=17> */
[----:B------:R-:W-:Y:S01]  /*2476f0*/  @P1 LOP3.LUT R61, R61, 0x400, RZ, 0xfc, !PT ;  /* 0x000004003d3d1812 */ /* 0x000fe200078efcff */
[----:B--2---:R-:W-:-:S05]  /*247700*/  IMAD.WIDE R62, R75, 0x4, R18 ;  /* 0x000000044b3e7825 */ /* 0x004fca00078e0212 */
[----:B------:R1:W-:Y:S02]  /*247710*/  @P4 STG.E desc[UR40][R62.64], R72 ;  /* 0x000000483e004986 */ /* 0x0003e4000c101928 */
[C---:B-1----:R-:W-:Y:S02]  /*247720*/  IMAD.WIDE R62, R75.reuse, 0x4, R16 ;  /* 0x000000044b3e7825 */ /* 0x042fe400078e0210 */
[----:B------:R-:W2:Y:S04]  /*247730*/  LDL.LU R72, [R1+0x454] ;  /* 0x0004540001487983 */ /* 0x000ea80000300800 */
[----:B---3--:R1:W-:Y:S02]  /*247740*/  @P5 STG.E desc[UR40][R62.64], R73 ;  /* 0x000000493e005986 */ /* 0x0083e4000c101928 */
[----:B-1----:R-:W-:-:S02]  /*247750*/  IMAD.WIDE R62, R75, 0x4, R14 ;  /* 0x000000044b3e7825 */ /* 0x002fc400078e020e */
[----:B------:R-:W3:Y:S04]  /*247760*/  LDL.LU R73, [R1+0x4e8] ;  /* 0x0004e80001497983 */ /* 0x000ee80000300800 */
[----:B----4-:R1:W-:Y:S02]  /*247770*/  @P3 STG.E desc[UR40][R62.64], R74 ;  /* 0x0000004a3e003986 */ /* 0x0103e4000c101928 */
[----:B-1----:R-:W-:Y:S02]  /*247780*/  IMAD.WIDE R62, R75, 0x4, R12 ;  /* 0x000000044b3e7825 */ /* 0x002fe400078e020c */
[----:B------:R-:W4:Y:S04]  /*247790*/  LDL.LU R74, [R1+0x4c8] ;  /* 0x0004c800014a7983 */ /* 0x000f280000300800 */
[----:B------:R-:W3:Y:S04]  /*2477a0*/  LDL.LU R75, [R1+0x4b8] ;  /* 0x0004b800014b7983 */ /* 0x000ee80000300800 */
[----:B------:R-:W3:Y:S01]  /*2477b0*/  LDL.LU R248, [R1+0x1e2c] ;  /* 0x001e2c0001f87983 */ /* 0x000ee20000300800 */
[----:B------:R-:W-:-:S02]  /*2477c0*/  LOP3.LUT P1, RZ, R54, 0x1, RZ, 0xc0, !PT ;  /* 0x0000000136ff7812 */ /* 0x000fc4000782c0ff */
[----:B------:R-:W-:Y:S02]  /*2477d0*/  LOP3.LUT R61, R61, 0xfffff7ff, RZ, 0xc0, !PT ;  /* 0xfffff7ff3d3d7812 */ /* 0x000fe400078ec0ff */
[----:B------:R-:W-:-:S09]  /*2477e0*/  LOP3.LUT P2, RZ, R55, 0x20000000, RZ, 0xc0, !PT ;  /* 0x2000000037ff7812 */ /* 0x000fd2000784c0ff */
[----:B------:R-:W-:Y:S02]  /*2477f0*/  @P1 LOP3.LUT R61, R61, 0x800, RZ, 0xfc, !PT ;  /* 0x000008003d3d1812 */ /* 0x000fe400078efcff */
[----:B------:R-:W-:Y:S02]  /*247800*/  LOP3.LUT P1, RZ, R55, 0x80000000, RZ, 0xc0, !PT ;  /* 0x8000000037ff7812 */ /* 0x000fe4000782c0ff */
[----:B------:R-:W-:Y:S01]  /*247810*/  LOP3.LUT R61, R61, 0xffffefff, RZ, 0xc0, !PT ;  /* 0xffffefff3d3d7812 */ /* 0x000fe200078ec0ff */
[----:B------:R1:W-:Y:S10]  /*247820*/  @P2 STG.E desc[UR40][R62.64], R234 ;  /* 0x000000ea3e002986 */ /* 0x0003f4000c101928 */
[----:B------:R-:W-:-:S02]  /*247830*/  @P1 LOP3.LUT R61, R61, 0x1000, RZ, 0xfc, !PT ;  /* 0x000010003d3d1812 */ /* 0x000fc400078efcff */
        /* <DEDUP_REMOVED lines=38> */
[----:B------:R-:W-:-:S04]  /*247aa0*/  LOP3.LUT P2, RZ, R54, 0x1000, RZ, 0xc0, !PT ;  /* 0x0000100036ff7812 */ /* 0x000fc8000784c0ff */
[----:B--2---:R3:W-:Y:S02]  /*247ab0*/  @P4 STG.E desc[UR40][R62.64], R72 ;  /* 0x000000483e004986 */ /* 0x0047e4000c101928 */
[----:B---3--:R-:W-:-:S05]  /*247ac0*/  IMAD.WIDE R62, R248, 0x4, R18 ;  /* 0x00000004f83e7825 */ /* 0x008fca00078e0212 */
[----:B------:R1:W-:Y:S02]  /*247ad0*/  @P5 STG.E desc[UR40][R62.64], R73 ;  /* 0x000000493e005986 */ /* 0x0003e4000c101928 */
[----:B-1----:R-:W-:-:S05]  /*247ae0*/  IMAD.WIDE R62, R248, 0x4, R16 ;  /* 0x00000004f83e7825 */ /* 0x002fca00078e0210 */
[----:B----4-:R1:W-:Y:S02]  /*247af0*/  @P3 STG.E desc[UR40][R62.64], R74 ;  /* 0x0000004a3e003986 */ /* 0x0103e4000c101928 */
[----:B-1----:R-:W-:-:S05]  /*247b00*/  IMAD.WIDE R62, R248, 0x4, R14 ;  /* 0x00000004f83e7825 */ /* 0x002fca00078e020e */
[----:B------:R1:W-:Y:S04]  /*247b10*/  @P2 STG.E desc[UR40][R62.64], R75 ;  /* 0x0000004b3e002986 */ /* 0x0003e8000c101928 */
[----:B-1----:R-:W2:Y:S04]  /*247b20*/  LDL.LU R75, [R1+0x4a8] ;  /* 0x0004a800014b7983 */ /* 0x002ea80000300800 */
[----:B------:R-:W3:Y:S04]  /*247b30*/  LDL.LU R236, [R1+0x488] ;  /* 0x0004880001ec7983 */ /* 0x000ee80000300800 */
[----:B------:R-:W4:Y:S04]  /*247b40*/  LDL.LU R240, [R1+0x478] ;  /* 0x0004780001f07983 */ /* 0x000f280000300800 */
[----:B------:R-:W3:Y:S04]  /*247b50*/  LDL.LU R244, [R1+0x468] ;  /* 0x0004680001f47983 */ /* 0x000ee80000300800 */
[----:B------:R-:W3:Y:S04]  /*247b60*/  LDL.LU R72, [R1+0x1e30] ;  /* 0x001e300001487983 */ /* 0x000ee80000300800 */
[----:B------:R-:W3:Y:S01]  /*247b70*/  LDL.LU R73, [R1+0x458] ;  /* 0x0004580001497983 */ /* 0x000ee20000300800 */
[----:B------:R-:W-:-:S03]  /*247b80*/  LOP3.LUT P4, RZ, R54, 0x2000, RZ, 0xc0, !PT ;  /* 0x0000200036ff7812 */ /* 0x000fc6000788c0ff */
[----:B------:R-:W3:Y:S01]  /*247b90*/  LDL.LU R74, [R1+0x4ec] ;  /* 0x0004ec00014a7983 */ /* 0x000ee20000300800 */
[----:B------:R-:W-:-:S03]  /*247ba0*/  IMAD.WIDE R62, R248, 0x4, R12 ;  /* 0x00000004f83e7825 */ /* 0x000fc600078e020c */
[----:B------:R-:W3:Y:S04]  /*247bb0*/  LDL.LU R249, [R1+0x1e38] ;  /* 0x001e380001f97983 */ /* 0x000ee80000300800 */
        /* <DEDUP_REMOVED lines=14> */
[----:B--2---:R1:W-:Y:S04]  /*247ca0*/  @P4 STG.E desc[UR40][R62.64], R75 ;  /* 0x0000004b3e004986 */ /* 0x0043e8000c101928 */
[----:B-1----:R-:W2:Y:S04]  /*247cb0*/  LDL.LU R75, [R1+0x4cc] ;  /* 0x0004cc00014b7983 */ /* 0x002ea80000300800 */
[----:B------:R-:W2:Y:S04]  /*247cc0*/  LDL.LU R246, [R1+0x4bc] ;  /* 0x0004bc0001f67983 */ /* 0x000ea80000300800 */
[----:B------:R-:W2:Y:S04]  /*247cd0*/  LDL.LU R233, [R1+0x4ac] ;  /* 0x0004ac0001e97983 */ /* 0x000ea80000300800 */
[----:B------:R-:W2:Y:S04]  /*247ce0*/  LDL.LU R237, [R1+0x48c] ;  /* 0x00048c0001ed7983 */ /* 0x000ea80000300800 */
[----:B------:R-:W2:Y:S01]  /*247cf0*/  LDL.LU R241, [R1+0x47c] ;  /* 0x00047c0001f17983 */ /* 0x000ea20000300800 */
[----:B------:R-:W-:-:S03]  /*247d00*/  LOP3.LUT R61, R61, 0xfffffffd, RZ, 0xc0, !PT ;  /* 0xfffffffd3d3d7812 */ /* 0x000fc600078ec0ff */
[----:B------:R-:W2:Y:S01]  /*247d10*/  LDL.LU R245, [R1+0x46c] ;  /* 0x00046c0001f57983 */ /* 0x000ea20000300800 */
[----:B------:R-:W-:Y:S02]  /*247d20*/  @P1 LOP3.LUT R61, R61, 0x2, RZ, 0xfc, !PT ;  /* 0x000000023d3d1812 */ /* 0x000fe400078efcff */
[C---:B------:R-:W-:Y:S02]  /*247d30*/  LOP3.LUT P1, RZ, R54.reuse, 0x100000, RZ, 0xc0, !PT ;  /* 0x0010000036ff7812 */ /* 0x040fe4000782c0ff */
[C---:B------:R-:W-:Y:S02]  /*247d40*/  LOP3.LUT P5, RZ, R54.reuse, 0x4000, RZ, 0xc0, !PT ;  /* 0x0000400036ff7812 */ /* 0x040fe400078ac0ff */
[----:B------:R-:W-:Y:S01]  /*247d50*/  LOP3.LUT P3, RZ, R54, 0x8000, RZ, 0xc0, !PT ;  /* 0x0000800036ff7812 */ /* 0x000fe2000786c0ff */
[----:B---3--:R-:W-:Y:S01]  /*247d60*/  IMAD.WIDE R62, R72, 0x4, R18 ;  /* 0x00000004483e7825 */ /* 0x008fe200078e0212 */
[----:B------:R-:W-:Y:S01]  /*247d70*/  LOP3.LUT R61, R61, 0xfffffffb, RZ, 0xc0, !PT ;  /* 0xfffffffb3d3d7812 */ /* 0x000fe200078ec0ff */
[----:B------:R-:W3:Y:S06]  /*247d80*/  LDL.LU R232, [R1+0x45c] ;  /* 0x00045c0001e87983 */ /* 0x000eec0000300800 */
[----:B------:R-:W-:-:S02]  /*247d90*/  @P1 LOP3.LUT R61, R61, 0x4, RZ, 0xfc, !PT ;  /* 0x000000043d3d1812 */ /* 0x000fc400078efcff */
[----:B------:R-:W-:Y:S01]  /*247da0*/  LOP3.LUT P1, RZ, R54, 0x80000, RZ, 0xc0, !PT ;  /* 0x0008000036ff7812 */ /* 0x000fe2000782c0ff */
[----:B------:R1:W-:Y:S01]  /*247db0*/  @P5 STG.E desc[UR40][R62.64], R236 ;  /* 0x000000ec3e005986 */ /* 0x0003e2000c101928 */
[----:B------:R-:W-:Y:S01]  /*247dc0*/  LOP3.LUT R61, R61, 0xfffffff7, RZ, 0xc0, !PT ;  /* 0xfffffff73d3d7812 */ /* 0x000fe200078ec0ff */
[----:B-1----:R-:W-:Y:S02]  /*247dd0*/  IMAD.WIDE R62, R72, 0x4, R16 ;  /* 0x00000004483e7825 */ /* 0x002fe400078e0210 */
[----:B------:R-:W3:Y:S08]  /*247de0*/  LDL.LU R236, [R1+0x560] ;  /* 0x0005600001ec7983 */ /* 0x000ef00000300800 */
[----:B------:R-:W-:-:S02]  /*247df0*/  @P1 LOP3.LUT R61, R61, 0x8, RZ, 0xfc, !PT ;  /* 0x000000083d3d1812 */ /* 0x000fc400078efcff */
[C---:B------:R-:W-:Y:S01]  /*247e00*/  LOP3.LUT P1, RZ, R54.reuse, 0x40000, RZ, 0xc0, !PT ;  /* 0x0004000036ff7812 */ /* 0x040fe2000782c0ff */
[----:B----4-:R1:W-:Y:S01]  /*247e10*/  @P3 STG.E desc[UR40][R62.64], R240 ;  /* 0x000000f03e003986 */ /* 0x0103e2000c101928 */
[----:B------:R-:W-:Y:S02]  /*247e20*/  LOP3.LUT P2, RZ, R54, 0x10000, RZ, 0xc0, !PT ;  /* 0x0001000036ff7812 */ /* 0x000fe4000784c0ff */
[----:B------:R-:W-:Y:S01]  /*247e30*/  LOP3.LUT R61, R61, 0xffffffef, RZ, 0xc0, !PT ;  /* 0xffffffef3d3d7812 */ /* 0x000fe200078ec0ff */
[----:B-1----:R-:W4:Y:S08]  /*247e40*/  LDL.LU R240, [R1+0x550] ;  /* 0x0005500001f07983 */ /* 0x002f300000300800 */
[----:B------:R-:W-:-:S02]  /*247e50*/  @P1 LOP3.LUT R61, R61, 0x10, RZ, 0xfc, !PT ;  /* 0x000000103d3d1812 */ /* 0x000fc400078efcff */
[----:B------:R-:W-:Y:S01]  /*247e60*/  LOP3.LUT P1, RZ, R54, 0x20000, RZ, 0xc0, !PT ;  /* 0x0002000036ff7812 */ /* 0x000fe2000782c0ff */
[----:B------:R-:W-:-:S05]  /*247e70*/  IMAD.WIDE R62, R72, 0x4, R14 ;  /* 0x00000004483e7825 */ /* 0x000fca00078e020e */
[----:B------:R1:W-:Y:S02]  /*247e80*/  @P2 STG.E desc[UR40][R62.64], R244 ;  /* 0x000000f43e002986 */ /* 0x0003e4000c101928 */
[----:B-1----:R-:W-:Y:S02]  /*247e90*/  IMAD.WIDE R62, R72, 0x4, R12 ;  /* 0x00000004483e7825 */ /* 0x002fe400078e020c */
[----:B------:R-:W3:Y:S04]  /*247ea0*/  LDL.LU R244, [R1+0x540] ;  /* 0x0005400001f47983 */ /* 0x000ee80000300800 */
[----:B------:R1:W-:Y:S01]  /*247eb0*/  @P1 STG.E desc[UR40][R62.64], R73 ;  /* 0x000000493e001986 */ /* 0x0003e2000c101928 */
[----:B------:R-:W-:-:S03]  /*247ec0*/  LOP3.LUT P1, RZ, R61, 0x10, RZ, 0xc0, !PT ;  /* 0x000000103dff7812 */ /* 0x000fc6000782c0ff */
[----:B------:R-:W3:Y:S01]  /*247ed0*/  LDL.LU R72, [R1+0x530] ;  /* 0x0005300001487983 */ /* 0x000ee20000300800 */
[----:B-1----:R-:W-:-:S09]  /*247ee0*/  IMAD.WIDE R62, R250, 0x4, R18 ;  /* 0x00000004fa3e7825 */ /* 0x002fd200078e0212 */
[----:B------:R1:W-:Y:S01]  /*247ef0*/  @P1 STG.E desc[UR40][R62.64], R74 ;  /* 0x0000004a3e001986 */ /* 0x0003e2000c101928 */
[----:B------:R-:W-:-:S03]  /*247f00*/  LOP3.LUT P1, RZ, R61, 0x8, RZ, 0xc0, !PT ;  /* 0x000000083dff7812 */ /* 0x000fc6000782c0ff */
[----:B-1----:R-:W4:Y:S04]  /*247f10*/  LDL.LU R74, [R1+0x520] ;  /* 0x00052000014a7983 */ /* 0x002f280000300800 */
[----:B------:R-:W4:Y:S01]  /*247f20*/  LDL.LU R73, [R1+0x1e40] ;  /* 0x001e400001497983 */ /* 0x000f220000300800 */
[----:B------:R-:W-:-:S05]  /*247f30*/  IMAD.WIDE R62, R250, 0x4, R16 ;  /* 0x00000004fa3e7825 */ /* 0x000fca00078e0210 */
        /* <DEDUP_REMOVED lines=9> */
[----:B------:R-:W-:Y:S01]  /*247fd0*/  IMAD.WIDE R60, R249, 0x4, R18 ;  /* 0x00000004f93c7825 */ /* 0x000fe200078e0212 */
[C---:B------:R-:W-:Y:S02]  /*247fe0*/  LOP3.LUT P0, RZ, R54.reuse, 0x4000000, RZ, 0xc0, !PT ;  /* 0x0400000036ff7812 */ /* 0x040fe4000780c0ff */
[----:B------:R-:W-:Y:S01]  /*247ff0*/  LOP3.LUT P6, RZ, R54, 0x8000000, RZ, 0xc0, !PT ;  /* 0x0800000036ff7812 */ /* 0x000fe200078cc0ff */
[----:B-1----:R-:W2:Y:S08]  /*248000*/  LDL.LU R233, [R1+0x1e48] ;  /* 0x001e480001e97983 */ /* 0x002eb00000300800 */
        /* <DEDUP_REMOVED lines=9> */
[----:B---3--:R1:W-:Y:S02]  /*2480a0*/  @P1 STG.E desc[UR40][R60.64], R232 ;  /* 0x000000e83c001986 */ /* 0x0083e4000c101928 */
[----:B-1----:R-:W-:-:S05]  /*2480b0*/  IMAD.WIDE R60, R248, 0x4, R18 ;  /* 0x00000004f83c7825 */ /* 0x002fca00078e0212 */
[----:B------:R1:W-:Y:S02]  /*2480c0*/  @P0 STG.E desc[UR40][R60.64], R236 ;  /* 0x000000ec3c000986 */ /* 0x0003e4000c101928 */
[----:B-1----:R-:W-:-:S05]  /*2480d0*/  IMAD.WIDE R60, R248, 0x4, R16 ;  /* 0x00000004f83c7825 */ /* 0x002fca00078e0210 */
[----:B----4-:R1:W-:Y:S04]  /*2480e0*/  @P6 STG.E desc[UR40][R60.64], R240 ;  /* 0x000000f03c006986 */ /* 0x0103e8000c101928 */
[----:B-1----:R-:W3:Y:S01]  /*2480f0*/  LDL.LU R240, [R1+0x500] ;  /* 0x0005000001f07983 */ /* 0x002ee20000300800 */
[C---:B------:R-:W-:Y:S02]  /*248100*/  LOP3.LUT P4, RZ, R54.reuse, 0x10000000, RZ, 0xc0, !PT ;  /* 0x1000000036ff7812 */ /* 0x040fe4000788c0ff */
[----:B------:R-:W-:Y:S01]  /*248110*/  LOP3.LUT P5, RZ, R54, 0x20000000, RZ, 0xc0, !PT ;  /* 0x2000000036ff7812 */ /* 0x000fe200078ac0ff */
[----:B------:R-:W-:Y:S01]  /*248120*/  IMAD.WIDE R60, R248, 0x4, R14 ;  /* 0x00000004f83c7825 */ /* 0x000fe200078e020e */
[C---:B------:R-:W-:Y:S02]  /*248130*/  LOP3.LUT P3, RZ, R54.reuse, 0x40000000, RZ, 0xc0, !PT ;  /* 0x4000000036ff7812 */ /* 0x040fe4000786c0ff */
[----:B------:R-:W-:-:S07]  /*248140*/  LOP3.LUT P2, RZ, R54, 0x80000000, RZ, 0xc0, !PT ;  /* 0x8000000036ff7812 */ /* 0x000fce000784c0ff */
[----:B------:R1:W-:Y:S02]  /*248150*/  @P4 STG.E desc[UR40][R60.64], R244 ;  /* 0x000000f43c004986 */ /* 0x0003e4000c101928 */
[----:B-1----:R-:W-:Y:S02]  /*248160*/  IMAD.WIDE R60, R248, 0x4, R12 ;  /* 0x00000004f83c7825 */ /* 0x002fe400078e020c */
[----:B------:R-:W4:Y:S04]  /*248170*/  LDL.LU R244, [R1+0x4f0] ;  /* 0x0004f00001f47983 */ /* 0x000f280000300800 */
[----:B------:R1:W-:Y:S04]  /*248180*/  @P5 STG.E desc[UR40][R60.64], R72 ;  /* 0x000000483c005986 */ /* 0x0003e8000c101928 */
[----:B------:R-:W4:Y:S01]  /*248190*/  LDL.LU R248, [R1+0x564] ;  /* 0x0005640001f87983 */ /* 0x000f220000300800 */
[----:B-1----:R-:W-:-:S03]  /*2481a0*/  IMAD.WIDE R60, R73, 0x4, R18 ;  /* 0x00000004493c7825 */ /* 0x002fc600078e0212 */
[----:B------:R-:W4:Y:S04]  /*2481b0*/  LDL.LU R72, [R1+0x554] ;  /* 0x0005540001487983 */ /* 0x000f280000300800 */
[----:B------:R1:W-:Y:S02]  /*2481c0*/  @P3 STG.E desc[UR40][R60.64], R74 ;  /* 0x0000004a3c003986 */ /* 0x0003e4000c101928 */
[----:B-1----:R-:W-:Y:S02]  /*2481d0*/  IMAD.WIDE R60, R73, 0x4, R16 ;  /* 0x00000004493c7825 */ /* 0x002fe400078e0210 */
[----:B------:R-:W4:Y:S04]  /*2481e0*/  LDL.LU R74, [R1+0x544] ;  /* 0x00054400014a7983 */ /* 0x000f280000300800 */
[----:B--2---:R1:W-:Y:S04]  /*2481f0*/  @P2 STG.E desc[UR40][R60.64], R75 ;  /* 0x0000004b3c002986 */ /* 0x0043e8000c101928 */
        /* <DEDUP_REMOVED lines=31> */
[----:B---3--:R1:W-:Y:S02]  /*2483f0*/  @P4 STG.E desc[UR40][R60.64], R240 ;  /* 0x000000f03c004986 */ /* 0x0083e4000c101928 */
[----:B-1----:R-:W-:Y:S02]  /*248400*/  IMAD.WIDE R60, R73, 0x4, R12 ;  /* 0x00000004493c7825 */ /* 0x002fe400078e020c */
[----:B------:R-:W3:Y:S04]  /*248410*/  LDL.LU R73, [R1+0x1e50] ;  /* 0x001e500001497983 */ /* 0x000ee80000300800 */
[----:B------:R-:W3:Y:S01]  /*248420*/  LDL.LU R237, [R1+0x4f4] ;  /* 0x0004f40001ed7983 */ /* 0x000ee20000300800 */
[----:B------:R-:W-:-:S02]  /*248430*/  LOP3.LUT R55, R55, 0xf7ffffff, RZ, 0xc0, !PT ;  /* 0xf7ffffff37377812 */ /* 0x000fc400078ec0ff */
[----:B------:R-:W-:Y:S01]  /*248440*/  LOP3.LUT P5, RZ, R53, 0x2, RZ, 0xc0, !PT ;  /* 0x0000000235ff7812 */ /* 0x000fe200078ac0ff */
[----:B------:R-:W3:Y:S01]  /*248450*/  LDL.LU R240, [R1+0x528] ;  /* 0x0005280001f07983 */ /* 0x000ee20000300800 */
[----:B------:R-:W-:Y:S02]  /*248460*/  @P1 LOP3.LUT R55, R55, 0x8000000, RZ, 0xfc, !PT ;  /* 0x0800000037371812 */ /* 0x000fe400078efcff */
[C---:B------:R-:W-:Y:S02]  /*248470*/  LOP3.LUT P1, RZ, R53.reuse, 0x20, RZ, 0xc0, !PT ;  /* 0x0000002035ff7812 */ /* 0x040fe4000782c0ff */
[C---:B------:R-:W-:Y:S02]  /*248480*/  LOP3.LUT P3, RZ, R53.reuse, 0x4, RZ, 0xc0, !PT ;  /* 0x0000000435ff7812 */ /* 0x040fe4000786c0ff */
[----:B------:R-:W-:Y:S02]  /*248490*/  LOP3.LUT P2, RZ, R53, 0x8, RZ, 0xc0, !PT ;  /* 0x0000000835ff7812 */ /* 0x000fe4000784c0ff */
[----:B------:R-:W-:-:S03]  /*2484a0*/  LOP3.LUT R55, R55, 0xefffffff, RZ, 0xc0, !PT ;  /* 0xefffffff37377812 */ /* 0x000fc600078ec0ff */
[----:B----4-:R2:W-:Y:S04]  /*2484b0*/  @P5 STG.E desc[UR40][R60.64], R244 ;  /* 0x000000f43c005986 */ /* 0x0105e8000c101928 */
[----:B------:R-:W-:Y:S02]  /*2484c0*/  @P1 LOP3.LUT R55, R55, 0x10000000, RZ, 0xfc, !PT ;  /* 0x1000000037371812 */ /* 0x000fe400078efcff */
[----:B------:R-:W-:Y:S01]  /*2484d0*/  LOP3.LUT P1, RZ, R53, 0x10, RZ, 0xc0, !PT ;  /* 0x0000001035ff7812 */ /* 0x000fe2000782c0ff */
[----:B--2---:R-:W-:-:S05]  /*2484e0*/  IMAD.WIDE R60, R75, 0x4, R18 ;  /* 0x000000044b3c7825 */ /* 0x004fca00078e0212 */
[----:B------:R1:W-:Y:S02]  /*2484f0*/  @P3 STG.E desc[UR40][R60.64], R248 ;  /* 0x000000f83c003986 */ /* 0x0003e4000c101928 */
        /* <DEDUP_REMOVED lines=23> */
[----:B---3--:R1:W-:Y:S01]  /*248670*/  @P1 STG.E desc[UR40][R60.64], R237 ;  /* 0x000000ed3c001986 */ /* 0x0083e2000c101928 */
        /* <DEDUP_REMOVED lines=21> */
[----:B-1----:R-:W-:-:S05]  /*2487d0*/  IMAD.WIDE R60, R73, 0x4, R14 ;  /* 0x00000004493c7825 */ /* 0x002fca00078e020e */
[----:B----4-:R1:W-:Y:S02]  /*2487e0*/  @P5 STG.E desc[UR40][R60.64], R72 ;  /* 0x000000483c005986 */ /* 0x0103e4000c101928 */
[----:B-1----:R-:W-:-:S05]  /*2487f0*/  IMAD.WIDE R60, R73, 0x4, R12 ;  /* 0x00000004493c7825 */ /* 0x002fca00078e020c */
[----:B------:R1:W-:Y:S02]  /*248800*/  @P3 STG.E desc[UR40][R60.64], R74 ;  /* 0x0000004a3c003986 */ /* 0x0003e4000c101928 */
[----:B-1----:R-:W-:-:S05]  /*248810*/  IMAD.WIDE R60, R244, 0x4, R18 ;  /* 0x00000004f43c7825 */ /* 0x002fca00078e0212 */
[----:B------:R1:W-:Y:S04]  /*248820*/  @P2 STG.E desc[UR40][R60.64], R75 ;  /* 0x0000004b3c002986 */ /* 0x0003e8000c101928 */
[----:B-1----:R-:W2:Y:S04]  /*248830*/  LDL.LU R75, [R1+0x55c] ;  /* 0x00055c00014b7983 */ /* 0x002ea80000300800 */
[----:B------:R-:W3:Y:S04]  /*248840*/  LDL.LU R240, [R1+0x54c] ;  /* 0x00054c0001f07983 */ /* 0x000ee80000300800 */
[----:B------:R-:W4:Y:S04]  /*248850*/  LDL.LU R248, [R1+0x53c] ;  /* 0x00053c0001f87983 */ /* 0x000f280000300800 */
[----:B------:R-:W3:Y:S04]  /*248860*/  LDL.LU R74, [R1+0x52c] ;  /* 0x00052c00014a7983 */ /* 0x000ee80000300800 */
[----:B------:R-:W3:Y:S04]  /*248870*/  LDL.LU R72, [R1+0x51c] ;  /* 0x00051c0001487983 */ /* 0x000ee80000300800 */
[----:B------:R-:W3:Y:S04]  /*248880*/  LDL.LU R73, [R1+0x50c] ;  /* 0x00050c0001497983 */ /* 0x000ee80000300800 */
[----:B------:R-:W3:Y:S01]  /*248890*/  LDL.LU R246, [R1+0x1e58] ;  /* 0x001e580001f67983 */ /* 0x000ee20000300800 */
[C---:B------:R-:W-:Y:S01]  /*2488a0*/  LOP3.LUT P4, RZ, R53.reuse, 0x80000, RZ, 0xc0, !PT ;  /* 0x0008000035ff7812 */ /* 0x040fe2000788c0ff */
[----:B------:R-:W-:Y:S01]  /*2488b0*/  IMAD.WIDE R60, R244, 0x4, R16 ;  /* 0x00000004f43c7825 */ /* 0x000fe200078e0210 */
[----:B------:R-:W-:-:S02]  /*2488c0*/  LOP3.LUT P1, RZ, R53, 0x80000000, RZ, 0xc0, !PT ;  /* 0x8000000035ff7812 */ /* 0x000fc4000782c0ff */
        /* <DEDUP_REMOVED lines=15> */
[----:B------:R-:W2:Y:S01]  /*2489c0*/  LDL.LU R250, [R1+0x5e0] ;  /* 0x0005e00001fa7983 */ /* 0x000ea20000300800 */
[----:B------:R-:W-:-:S03]  /*2489d0*/  LOP3.LUT R55, R55, 0xfffdffff, RZ, 0xc0, !PT ;  /* 0xfffdffff37377812 */ /* 0x000fc600078ec0ff */
[----:B------:R-:W2:Y:S01]  /*2489e0*/  LDL.LU R233, [R1+0x5d0] ;  /* 0x0005d00001e97983 */ /* 0x000ea20000300800 */
[----:B------:R-:W-:Y:S02]  /*2489f0*/  @P1 LOP3.LUT R55, R55, 0x20000, RZ, 0xfc, !PT ;  /* 0x0002000037371812 */ /* 0x000fe400078efcff */
[----:B------:R-:W-:Y:S01]  /*248a00*/  LOP3.LUT P1, RZ, R53, 0x4000000, RZ, 0xc0, !PT ;  /* 0x0400000035ff7812 */ /* 0x000fe2000782c0ff */
[----:B------:R-:W2:Y:S01]  /*248a10*/  LDL.LU R237, [R1+0x5c0] ;  /* 0x0005c00001ed7983 */ /* 0x000ea20000300800 */
[----:B------:R-:W-:Y:S02]  /*248a20*/  LOP3.LUT R55, R55, 0xfffbffff, RZ, 0xc0, !PT ;  /* 0xfffbffff37377812 */ /* 0x000fe400078ec0ff */
[----:B------:R-:W-:Y:S01]  /*248a30*/  LOP3.LUT P5, RZ, R53, 0x100000, RZ, 0xc0, !PT ;  /* 0x0010000035ff7812 */ /* 0x000fe200078ac0ff */
[----:B------:R-:W2:Y:S08]  /*248a40*/  LDL.LU R245, [R1+0x5b0] ;  /* 0x0005b00001f57983 */ /* 0x000eb00000300800 */
[----:B------:R-:W-:-:S02]  /*248a50*/  @P1 LOP3.LUT R55, R55, 0x40000, RZ, 0xfc, !PT ;  /* 0x0004000037371812 */ /* 0x000fc400078efcff */
[----:B------:R-:W-:Y:S01]  /*248a60*/  LOP3.LUT P1, RZ, R53, 0x2000000, RZ, 0xc0, !PT ;  /* 0x0200000035ff7812 */ /* 0x000fe2000782c0ff */
[----:B------:R-:W-:Y:S01]  /*248a70*/  IMAD.WIDE R60, R244, 0x4, R14 ;  /* 0x00000004f43c7825 */ /* 0x000fe200078e020e */
[----:B------:R-:W-:Y:S02]  /*248a80*/  LOP3.LUT R55, R55, 0xfff7ffff, RZ, 0xc0, !PT ;  /* 0xfff7ffff37377812 */ /* 0x000fe400078ec0ff */
[----:B------:R-:W-:Y:S02]  /*248a90*/  LOP3.LUT P3, RZ, R53, 0x200000, RZ, 0xc0, !PT ;  /* 0x0020000035ff7812 */ /* 0x000fe4000786c0ff */
[----:B---3--:R1:W-:Y:S07]  /*248aa0*/  @P5 STG.E desc[UR40][R60.64], R240 ;  /* 0x000000f03c005986 */ /* 0x0083ee000c101928 */
[----:B------:R-:W-:-:S02]  /*248ab0*/  @P1 LOP3.LUT R55, R55, 0x80000, RZ, 0xfc, !PT ;  /* 0x0008000037371812 */ /* 0x000fc400078efcff */
[C---:B------:R-:W-:Y:S01]  /*248ac0*/  LOP3.LUT P1, RZ, R53.reuse, 0x1000000, RZ, 0xc0, !PT ;  /* 0x0100000035ff7812 */ /* 0x040fe2000782c0ff */
[----:B-1----:R-:W3:Y:S01]  /*248ad0*/  LDL.LU R240, [R1+0x1e60] ;  /* 0x001e600001f07983 */ /* 0x002ee20000300800 */
[----:B------:R-:W-:-:S03]  /*248ae0*/  LOP3.LUT P2, RZ, R53, 0x400000, RZ, 0xc0, !PT ;  /* 0x0040000035ff7812 */ /* 0x000fc6000784c0ff */
[----:B------:R-:W3:Y:S01]  /*248af0*/  LDL.LU R249, [R1+0x5a0] ;  /* 0x0005a00001f97983 */ /* 0x000ee20000300800 */
[----:B------:R-:W-:Y:S01]  /*248b00*/  LOP3.LUT R55, R55, 0xffefffff, RZ, 0xc0, !PT ;  /* 0xffefffff37377812 */ /* 0x000fe200078ec0ff */
[----:B------:R-:W-:Y:S02]  /*248b10*/  IMAD.WIDE R60, R244, 0x4, R12 ;  /* 0x00000004f43c7825 */ /* 0x000fe400078e020c */
[----:B------:R-:W3:Y:S04]  /*248b20*/  LDL.LU R232, [R1+0x590] ;  /* 0x0005900001e87983 */ /* 0x000ee80000300800 */
[----:B------:R-:W-:Y:S02]  /*248b30*/  @P1 LOP3.LUT R55, R55, 0x100000, RZ, 0xfc, !PT ;  /* 0x0010000037371812 */ /* 0x000fe400078efcff */
[----:B------:R-:W-:Y:S01]  /*248b40*/  LOP3.LUT P1, RZ, R53, 0x800000, RZ, 0xc0, !PT ;  /* 0x0080000035ff7812 */ /* 0x000fe2000782c0ff */
[----:B----4-:R1:W-:Y:S02]  /*248b50*/  @P3 STG.E desc[UR40][R60.64], R248 ;  /* 0x000000f83c003986 */ /* 0x0103e4000c101928 */
[----:B-1----:R-:W-:-:S05]  /*248b60*/  IMAD.WIDE R60, R246, 0x4, R18 ;  /* 0x00000004f63c7825 */ /* 0x002fca00078e0212 */
[----:B------:R1:W-:Y:S02]  /*248b70*/  @P2 STG.E desc[UR40][R60.64], R74 ;  /* 0x0000004a3c002986 */ /* 0x0003e4000c101928 */
[----:B-1----:R-:W-:Y:S02]  /*248b80*/  IMAD.WIDE R60, R246, 0x4, R16 ;  /* 0x00000004f63c7825 */ /* 0x002fe400078e0210 */
[----:B------:R-:W4:Y:S04]  /*248b90*/  LDL.LU R74, [R1+0x1e64] ;  /* 0x001e6400014a7983 */ /* 0x000f280000300800 */
[----:B------:R-:W4:Y:S04]  /*248ba0*/  LDL.LU R236, [R1+0x570] ;  /* 0x0005700001ec7983 */ /* 0x000f280000300800 */
[----:B------:R1:W-:Y:S01]  /*248bb0*/  @P1 STG.E desc[UR40][R60.64], R72 ;  /* 0x000000483c001986 */ /* 0x0003e2000c101928 */
[----:B------:R-:W-:-:S03]  /*248bc0*/  LOP3.LUT P1, RZ, R55, 0x100000, RZ, 0xc0, !PT ;  /* 0x0010000037ff7812 */ /* 0x000fc6000782c0ff */
[----:B------:R-:W4:Y:S04]  /*248bd0*/  LDL.LU R244, [R1+0x580] ;  /* 0x0005800001f47983 */ /* 0x000f280000300800 */
[----:B------:R-:W4:Y:S01]  /*248be0*/  LDL.LU R248, [R1+0x5e4] ;  /* 0x0005e40001f87983 */ /* 0x000f220000300800 */
[----:B-1----:R-:W-:-:S03]  /*248bf0*/  IMAD.WIDE R60, R246, 0x4, R14 ;  /* 0x00000004f63c7825 */ /* 0x002fc600078e020e */
[----:B------:R-:W4:Y:S04]  /*248c00*/  LDL.LU R72, [R1+0x5d4] ;  /* 0x0005d40001487983 */ /* 0x000f280000300800 */
[----:B------:R1:W-:Y:S01]  /*248c10*/  @P1 STG.E desc[UR40][R60.64], R73 ;  /* 0x000000493c001986 */ /* 0x0003e2000c101928 */
[----:B------:R-:W-:-:S03]  /*248c20*/  LOP3.LUT P1, RZ, R55, 0x80000, RZ, 0xc0, !PT ;  /* 0x0008000037ff7812 */ /* 0x000fc6000782c0ff */
[----:B-1----:R-:W4:Y:S01]  /*248c30*/  LDL.LU R73, [R1+0x5c4] ;  /* 0x0005c40001497983 */ /* 0x002f220000300800 */
        /* <DEDUP_REMOVED lines=15> */
[C---:B------:R-:W-:Y:S01]  /*248d30*/  LOP3.LUT P1, RZ, R55.reuse, 0x4000, RZ, 0xc0, !PT ;  /* 0x0000400037ff7812 */ /* 0x040fe2000782c0ff */
[----:B---3--:R-:W-:Y:S01]  /*248d40*/  IMAD.WIDE R60, R240, 0x4, R18 ;  /* 0x00000004f03c7825 */ /* 0x008fe200078e0212 */
        /* <DEDUP_REMOVED lines=9> */
[----:B----4-:R1:W-:Y:S01]  /*248de0*/  @P0 STG.E desc[UR40][R60.64], R236 ;  /* 0x000000ec3c000986 */ /* 0x0103e2000c101928 */
[----:B------:R-:W-:Y:S01]  /*248df0*/  LOP3.LUT P5, RZ, R52, 0x8, RZ, 0xc0, !PT ;  /* 0x0000000834ff7812 */ /* 0x000fe200078ac0ff */
[----:B-1----:R-:W-:-:S05]  /*248e00*/  IMAD.WIDE R60, R240, 0x4, R12 ;  /* 0x00000004f03c7825 */ /* 0x002fca00078e020c */
[----:B------:R1:W-:Y:S01]  /*248e10*/  @P6 STG.E desc[UR40][R60.64], R244 ;  /* 0x000000f43c006986 */ /* 0x0003e2000c101928 */
[----:B------:R-:W-:Y:S01]  /*248e20*/  LOP3.LUT P3, RZ, R52, 0x10, RZ, 0xc0, !PT ;  /* 0x0000001034ff7812 */ /* 0x000fe2000786c0ff */
[----:B-1----:R-:W-:-:S05]  /*248e30*/  IMAD.WIDE R60, R74, 0x4, R18 ;  /* 0x000000044a3c7825 */ /* 0x002fca00078e0212 */
[----:B------:R1:W-:Y:S01]  /*248e40*/  @P4 STG.E desc[UR40][R60.64], R248 ;  /* 0x000000f83c004986 */ /* 0x0003e2000c101928 */
[----:B------:R-:W-:Y:S01]  /*248e50*/  LOP3.LUT P2, RZ, R52, 0x20, RZ, 0xc0, !PT ;  /* 0x0000002034ff7812 */ /* 0x000fe2000784c0ff */
[----:B-1----:R-:W-:-:S05]  /*248e60*/  IMAD.WIDE R60, R74, 0x4, R16 ;  /* 0x000000044a3c7825 */ /* 0x002fca00078e0210 */
[----:B------:R1:W-:Y:S02]  /*248e70*/  @P5 STG.E desc[UR40][R60.64], R72 ;  /* 0x000000483c005986 */ /* 0x0003e4000c101928 */
[C---:B-1----:R-:W-:Y:S02]  /*248e80*/  IMAD.WIDE R60, R74.reuse, 0x4, R14 ;  /* 0x000000044a3c7825 */ /* 0x042fe400078e020e */
[----:B------:R-:W4:Y:S04]  /*248e90*/  LDL.LU R72, [R1+0x5a4] ;  /* 0x0005a40001487983 */ /* 0x000f280000300800 */
[----:B------:R1:W-:Y:S02]  /*248ea0*/  @P3 STG.E desc[UR40][R60.64], R73 ;  /* 0x000000493c003986 */ /* 0x0003e4000c101928 */
[----:B-1----:R-:W-:-:S02]  /*248eb0*/  IMAD.WIDE R60, R74, 0x4, R12 ;  /* 0x000000044a3c7825 */ /* 0x002fc400078e020c */
[----:B------:R-:W3:Y:S04]  /*248ec0*/  LDL.LU R73, [R1+0x594] ;  /* 0x0005940001497983 */ /* 0x000ee80000300800 */
[----:B------:R-:W3:Y:S04]  /*248ed0*/  LDL.LU R74, [R1+0x574] ;  /* 0x00057400014a7983 */ /* 0x000ee80000300800 */
[----:B--2---:R1:W-:Y:S04]  /*248ee0*/  @P2 STG.E desc[UR40][R60.64], R75 ;  /* 0x0000004b3c002986 */ /* 0x0043e8000c101928 */
[----:B-1----:R-:W2:Y:S04]  /*248ef0*/  LDL.LU R75, [R1+0x1e68] ;  /* 0x001e6800014b7983 */ /* 0x002ea80000300800 */
        /* <DEDUP_REMOVED lines=15> */
[C---:B------:R-:W-:Y:S02]  /*248ff0*/  LOP3.LUT P5, RZ, R52.reuse, 0x80, RZ, 0xc0, !PT ;  /* 0x0000008034ff7812 */ /* 0x040fe400078ac0ff */
[C---:B------:R-:W-:Y:S02]  /*249000*/  LOP3.LUT P3, RZ, R52.reuse, 0x100, RZ, 0xc0, !PT ;  /* 0x0000010034ff7812 */ /* 0x040fe4000786c0ff */
        /* <DEDUP_REMOVED lines=19> */
[----:B------:R-:W-:Y:S02]  /*249140*/  LOP3.LUT R55, R55, 0xfffff7ff, RZ, 0xc0, !PT ;  /* 0xfffff7ff37377812 */ /* 0x000fe400078ec0ff */
[----:B------:R-:W-:-:S09]  /*249150*/  LOP3.LUT P2, RZ, R52, 0x200, RZ, 0xc0, !PT ;  /* 0x0000020034ff7812 */ /* 0x000fd2000784c0ff */
[----:B------:R-:W-:Y:S02]  /*249160*/  @P1 LOP3.LUT R55, R55, 0x800, RZ, 0xfc, !PT ;  /* 0x0000080037371812 */ /* 0x000fe400078efcff */
[----:B------:R-:W-:Y:S02]  /*249170*/  LOP3.LUT P1, RZ, R52, 0x800, RZ, 0xc0, !PT ;  /* 0x0000080034ff7812 */ /* 0x000fe4000782c0ff */
[----:B------:R-:W-:Y:S01]  /*249180*/  LOP3.LUT R55, R55, 0xffffefff, RZ, 0xc0, !PT ;  /* 0xffffefff37377812 */ /* 0x000fe200078ec0ff */
[----:B--2---:R-:W-:-:S05]  /*249190*/  IMAD.WIDE R60, R75, 0x4, R18 ;  /* 0x000000044b3c7825 */ /* 0x004fca00078e0212 */
[----:B----4-:R1:W-:Y:S02]  /*2491a0*/  @P4 STG.E desc[UR40][R60.64], R72 ;  /* 0x000000483c004986 */ /* 0x0103e4000c101928 */
[C---:B-1----:R-:W-:Y:S02]  /*2491b0*/  IMAD.WIDE R60, R75.reuse, 0x4, R16 ;  /* 0x000000044b3c7825 */ /* 0x042fe400078e0210 */
[----:B------:R-:W2:Y:S04]  /*2491c0*/  LDL.LU R72, [R1+0x5bc] ;  /* 0x0005bc0001487983 */ /* 0x000ea80000300800 */
[----:B---3--:R1:W-:Y:S02]  /*2491d0*/  @P5 STG.E desc[UR40][R60.64], R73 ;  /* 0x000000493c005986 */ /* 0x0083e4000c101928 */
[----:B-1----:R-:W-:-:S02]  /*2491e0*/  IMAD.WIDE R60, R75, 0x4, R14 ;  /* 0x000000044b3c7825 */ /* 0x002fc400078e020e */
[----:B------:R-:W3:Y:S04]  /*2491f0*/  LDL.LU R73, [R1+0x5ac] ;  /* 0x0005ac0001497983 */ /* 0x000ee80000300800 */
[----:B------:R1:W-:Y:S02]  /*249200*/  @P3 STG.E desc[UR40][R60.64], R74 ;  /* 0x0000004a3c003986 */ /* 0x0003e4000c101928 */
[----:B-1----:R-:W-:Y:S02]  /*249210*/  IMAD.WIDE R60, R75, 0x4, R12 ;  /* 0x000000044b3c7825 */ /* 0x002fe400078e020c */
[----:B------:R-:W4:Y:S04]  /*249220*/  LDL.LU R74, [R1+0x59c] ;  /* 0x00059c00014a7983 */ /* 0x000f280000300800 */
[----:B------:R-:W3:Y:S04]  /*249230*/  LDL.LU R75, [R1+0x57c] ;  /* 0x00057c00014b7983 */ /* 0x000ee80000300800 */
[----:B------:R-:W3:Y:S01]  /*249240*/  LDL.LU R244, [R1+0x1e78] ;  /* 0x001e780001f47983 */ /* 0x000ee20000300800 */
[----:B------:R-:W-:-:S02]  /*249250*/  @P1 LOP3.LUT R55, R55, 0x1000, RZ, 0xfc, !PT ;  /* 0x0000100037371812 */ /* 0x000fc400078efcff */
[----:B------:R-:W-:Y:S01]  /*249260*/  LOP3.LUT P1, RZ, R52, 0x400, RZ, 0xc0, !PT ;  /* 0x0000040034ff7812 */ /* 0x000fe2000782c0ff */
[----:B------:R1:W-:Y:S02]  /*249270*/  @P2 STG.E desc[UR40][R60.64], R234 ;  /* 0x000000ea3c002986 */ /* 0x0003e4000c101928 */
[----:B-1----:R-:W-:-:S10]  /*249280*/  IMAD.WIDE R60, R246, 0x4, R18 ;  /* 0x00000004f63c7825 */ /* 0x002fd400078e0212 */
        /* <DEDUP_REMOVED lines=26> */
[----:B------:R1:W-:Y:S02]  /*249430*/  @P1 STG.E desc[UR40][R60.64], R232 ;  /* 0x000000e83c001986 */ /* 0x0003e4000c101928 */
[----:B-1----:R-:W-:-:S05]  /*249440*/  IMAD.WIDE R60, R248, 0x4, R16 ;  /* 0x00000004f83c7825 */ /* 0x002fca00078e0210 */
[----:B------:R1:W-:Y:S02]  /*249450*/  @P0 STG.E desc[UR40][R60.64], R236 ;  /* 0x000000ec3c000986 */ /* 0x0003e4000c101928 */
[----:B-1----:R-:W-:-:S05]  /*249460*/  IMAD.WIDE R60, R248, 0x4, R14 ;  /* 0x00000004f83c7825 */ /* 0x002fca00078e020e */
[----:B------:R1:W-:Y:S02]  /*249470*/  @P6 STG.E desc[UR40][R60.64], R240 ;  /* 0x000000f03c006986 */ /* 0x0003e4000c101928 */
[----:B-1----:R-:W-:Y:S02]  /*249480*/  IMAD.WIDE R60, R248, 0x4, R12 ;  /* 0x00000004f83c7825 */ /* 0x002fe400078e020c */
[----:B------:R-:W4:Y:S01]  /*249490*/  LDL.LU R248, [R1+0x58c] ;  /* 0x00058c0001f87983 */ /* 0x000f220000300800 */
[C---:B------:R-:W-:Y:S02]  /*2494a0*/  LOP3.LUT P4, RZ, R52.reuse, 0x200000, RZ, 0xc0, !PT ;  /* 0x0020000034ff7812 */ /* 0x040fe4000788c0ff */
[C---:B------:R-:W-:Y:S02]  /*2494b0*/  LOP3.LUT P5, RZ, R52.reuse, 0x400000, RZ, 0xc0, !PT ;  /* 0x0040000034ff7812 */ /* 0x040fe400078ac0ff */
[C---:B------:R-:W-:Y:S02]  /*2494c0*/  LOP3.LUT P3, RZ, R52.reuse, 0x800000, RZ, 0xc0, !PT ;  /* 0x0080000034ff7812 */ /* 0x040fe4000786c0ff */
[----:B------:R-:W-:-:S07]  /*2494d0*/  LOP3.LUT P2, RZ, R52, 0x1000000, RZ, 0xc0, !PT ;  /* 0x0100000034ff7812 */ /* 0x000fce000784c0ff */
[----:B--2---:R1:W-:Y:S04]  /*2494e0*/  @P4 STG.E desc[UR40][R60.64], R72 ;  /* 0x000000483c004986 */ /* 0x0043e8000c101928 */
[----:B-1----:R-:W2:Y:S01]  /*2494f0*/  LDL.LU R72, [R1+0x670] ;  /* 0x0006700001487983 */ /* 0x002ea20000300800 */
[----:B---3--:R-:W-:-:S05]  /*249500*/  IMAD.WIDE R60, R244, 0x4, R18 ;  /* 0x00000004f43c7825 */ /* 0x008fca00078e0212 */
[----:B------:R1:W-:Y:S02]  /*249510*/  @P5 STG.E desc[UR40][R60.64], R73 ;  /* 0x000000493c005986 */ /* 0x0003e4000c101928 */
[C---:B-1----:R-:W-:Y:S02]  /*249520*/  IMAD.WIDE R60, R244.reuse, 0x4, R16 ;  /* 0x00000004f43c7825 */ /* 0x042fe400078e0210 */
[----:B------:R-:W3:Y:S04]  /*249530*/  LDL.LU R73, [R1+0x660] ;  /* 0x0006600001497983 */ /* 0x000ee80000300800 */
[----:B----4-:R1:W-:Y:S02]  /*249540*/  @P3 STG.E desc[UR40][R60.64], R74 ;  /* 0x0000004a3c003986 */ /* 0x0103e4000c101928 */
[----:B-1----:R-:W-:-:S02]  /*249550*/  IMAD.WIDE R60, R244, 0x4, R14 ;  /* 0x00000004f43c7825 */ /* 0x002fc400078e020e */
[----:B------:R-:W4:Y:S04]  /*249560*/  LDL.LU R74, [R1+0x650] ;  /* 0x00065000014a7983 */ /* 0x000f280000300800 */
[----:B------:R1:W-:Y:S04]  /*249570*/  @P2 STG.E desc[UR40][R60.64], R75 ;  /* 0x0000004b3c002986 */ /* 0x0003e8000c101928 */
[----:B-1----:R-:W2:Y:S04]  /*249580*/  LDL.LU R75, [R1+0x1e7c] ;  /* 0x001e7c00014b7983 */ /* 0x002ea80000300800 */
[----:B------:R-:W3:Y:S04]  /*249590*/  LDL.LU R250, [R1+0x2310] ;  /* 0x0023100001fa7983 */ /* 0x000ee80000300800 */
[----:B------:R-:W3:Y:S04]  /*2495a0*/  LDL.LU R252, [R1+0x640] ;  /* 0x0006400001fc7983 */ /* 0x000ee80000300800 */
[----:B------:R-:W3:Y:S01]  /*2495b0*/  LDL.LU R238, [R1+0x620] ;  /* 0x0006200001ee7983 */ /* 0x000ee20000300800 */
[----:B------:R-:W-:-:S03]  /*2495c0*/  LOP3.LUT P4, RZ, R52, 0x2000000, RZ, 0xc0, !PT ;  /* 0x0200000034ff7812 */ /* 0x000fc6000788c0ff */
[----:B------:R-:W3:Y:S01]  /*2495d0*/  LDL.LU R242, [R1+0x610] ;  /* 0x0006100001f27983 */ /* 0x000ee20000300800 */
[----:B------:R-:W-:-:S03]  /*2495e0*/  IMAD.WIDE R60, R244, 0x4, R12 ;  /* 0x00000004f43c7825 */ /* 0x000fc600078e020c */
[----:B------:R-:W3:Y:S01]  /*2495f0*/  LDL.LU R249, [R1+0x2314] ;  /* 0x0023140001f97983 */ /* 0x000ee20000300800 */
[C---:B------:R-:W-:Y:S02]  /*249600*/  LOP3.LUT P5, RZ, R52.reuse, 0x4000000, RZ, 0xc0, !PT ;  /* 0x0400000034ff7812 */ /* 0x040fe400078ac0ff */
[C---:B------:R-:W-:Y:S02]  /*249610*/  LOP3.LUT P3, RZ, R52.reuse, 0x8000000, RZ, 0xc0, !PT ;  /* 0x0800000034ff7812 */ /* 0x040fe4000786c0ff */
[----:B------:R-:W-:Y:S01]  /*249620*/  LOP3.LUT P2, RZ, R52, 0x10000000, RZ, 0xc0, !PT ;  /* 0x1000000034ff7812 */ /* 0x000fe2000784c0ff */
[----:B------:R1:W-:Y:S04]  /*249630*/  @P4 STG.E desc[UR40][R60.64], R248 ;  /* 0x000000f83c004986 */ /* 0x0003e8000c101928 */
        /* <DEDUP_REMOVED lines=11> */
[----:B------:R-:W-:-:S11]  /*2496f0*/  LOP3.LUT R53, R53, 0xdfffffff, RZ, 0xc0, !PT ;  /* 0xdfffffff35357812 */ /* 0x000fd600078ec0ff */
[----:B------:R-:W-:Y:S02]  /*249700*/  @P1 LOP3.LUT R53, R53, 0x20000000, RZ, 0xfc, !PT ;  /* 0x2000000035351812 */ /* 0x000fe400078efcff */
[----:B------:R-:W-:Y:S01]  /*249710*/  LOP3.LUT P1, RZ, R51, 0x10, RZ, 0xc0, !PT ;  /* 0x0000001033ff7812 */ /* 0x000fe2000782c0ff */
[----:B--2---:R-:W-:-:S05]  /*249720*/  IMAD.WIDE R60, R75, 0x4, R18 ;  /* 0x000000044b3c7825 */ /* 0x004fca00078e0212 */
[----:B------:R1:W-:Y:S02]  /*249730*/  @P5 STG.E desc[UR40][R60.64], R72 ;  /* 0x000000483c005986 */ /* 0x0003e4000c101928 */
[----:B-1----:R-:W-:-:S05]  /*249740*/  IMAD.WIDE R60, R75, 0x4, R16 ;  /* 0x000000044b3c7825 */ /* 0x002fca00078e0210 */
[----:B---3--:R1:W-:Y:S02]  /*249750*/  @P3 STG.E desc[UR40][R60.64], R73 ;  /* 0x000000493c003986 */ /* 0x0083e4000c101928 */
[C---:B-1----:R-:W-:Y:S02]  /*249760*/  IMAD.WIDE R60, R75.reuse, 0x4, R14 ;  /* 0x000000044b3c7825 */ /* 0x042fe400078e020e */
[----:B------:R-:W2:Y:S04]  /*249770*/  LDL.LU R73, [R1+0x144] ;  /* 0x0001440001497983 */ /* 0x000ea80000300800 */
[----:B----4-:R1:W-:Y:S02]  /*249780*/  @P2 STG.E desc[UR40][R60.64], R74 ;  /* 0x0000004a3c002986 */ /* 0x0103e4000c101928 */
[----:B-1----:R-:W-:-:S02]  /*249790*/  IMAD.WIDE R60, R75, 0x4, R12 ;  /* 0x000000044b3c7825 */ /* 0x002fc400078e020c */
[----:B------:R-:W3:Y:S04]  /*2497a0*/  LDL.LU R74, [R1+0x678] ;  /* 0x00067800014a7983 */ /* 0x000ee80000300800 */
[----:B------:R-:W4:Y:S04]  /*2497b0*/  LDL.LU R75, [R1+0x668] ;  /* 0x00066800014b7983 */ /* 0x000f280000300800 */
[----:B------:R-:W2:Y:S01]  /*2497c0*/  LDL.LU R72, [R1+0x231c] ;  /* 0x00231c0001487983 */ /* 0x000ea20000300800 */
[----:B------:R-:W-:-:S04]  /*2497d0*/  LOP3.LUT R53, R53, 0xbfffffff, RZ, 0xc0, !PT ;  /* 0xbfffffff35357812 */ /* 0x000fc800078ec0ff */
        /* <DEDUP_REMOVED lines=34> */
[----:B------:R-:W-:Y:S01]  /*249a00*/  IMAD.WIDE R54, R249, 0x4, R18 ;  /* 0x00000004f9367825 */ /* 0x000fe200078e0212 */
[C---:B------:R-:W-:Y:S02]  /*249a10*/  LOP3.LUT P0, RZ, R51.reuse, 0x40, RZ, 0xc0, !PT ;  /* 0x0000004033ff7812 */ /* 0x040fe4000780c0ff */
[C---:B------:R-:W-:Y:S02]  /*249a20*/  LOP3.LUT P6, RZ, R51.reuse, 0x80, RZ, 0xc0, !PT ;  /* 0x0000008033ff7812 */ /* 0x040fe400078cc0ff */
[C---:B------:R-:W-:Y:S02]  /*249a30*/  LOP3.LUT P4, RZ, R51.reuse, 0x100, RZ, 0xc0, !PT ;  /* 0x0000010033ff7812 */ /* 0x040fe4000788c0ff */
[C---:B------:R-:W-:Y:S02]  /*249a40*/  LOP3.LUT P5, RZ, R51.reuse, 0x200, RZ, 0xc0, !PT ;  /* 0x0000020033ff7812 */ /* 0x040fe400078ac0ff */
[----:B------:R-:W-:Y:S01]  /*249a50*/  LOP3.LUT P3, RZ, R51, 0x400, RZ, 0xc0, !PT ;  /* 0x0000040033ff7812 */ /* 0x000fe2000786c0ff */
[----:B-1----:R-:W4:Y:S04]  /*249a60*/  LDL.LU R233, [R1+0x2324] ;  /* 0x0023240001e97983 */ /* 0x002f280000300800 */
        /* <DEDUP_REMOVED lines=9> */
[----:B------:R1:W-:Y:S02]  /*249b00*/  @P1 STG.E desc[UR40][R54.64], R232 ;  /* 0x000000e836001986 */ /* 0x0003e4000c101928 */
[----:B-1----:R-:W-:-:S05]  /*249b10*/  IMAD.WIDE R54, R248, 0x4, R18 ;  /* 0x00000004f8367825 */ /* 0x002fca00078e0212 */
[----:B------:R1:W-:Y:S02]  /*249b20*/  @P0 STG.E desc[UR40][R54.64], R236 ;  /* 0x000000ec36000986 */ /* 0x0003e4000c101928 */
[----:B-1----:R-:W-:-:S05]  /*249b30*/  IMAD.WIDE R54, R248, 0x4, R16 ;  /* 0x00000004f8367825 */ /* 0x002fca00078e0210 */
[----:B------:R1:W-:Y:S01]  /*249b40*/  @P6 STG.E desc[UR40][R54.64], R240 ;  /* 0x000000f036006986 */ /* 0x0003e2000c101928 */
[----:B------:R-:W-:Y:S01]  /*249b50*/  LOP3.LUT P2, RZ, R51, 0x800, RZ, 0xc0, !PT ;  /* 0x0000080033ff7812 */ /* 0x000fe2000784c0ff */
[----:B-1----:R-:W-:-:S05]  /*249b60*/  IMAD.WIDE R54, R248, 0x4, R14 ;  /* 0x00000004f8367825 */ /* 0x002fca00078e020e */
[----:B------:R1:W-:Y:S02]  /*249b70*/  @P4 STG.E desc[UR40][R54.64], R244 ;  /* 0x000000f436004986 */ /* 0x0003e4000c101928 */
        /* <DEDUP_REMOVED lines=14> */
[----:B------:R-:W-:Y:S01]  /*249c60*/  IMAD.WIDE R54, R72, 0x4, R14 ;  /* 0x0000000448367825 */ /* 0x000fe200078e020e */
        /* <DEDUP_REMOVED lines=15> */
[----:B------:R-:W2:Y:S01]  /*249d60*/  LDL.LU R246, [R1+0x66c] ;  /* 0x00066c0001f67983 */ /* 0x000ea20000300800 */
[----:B------:R-:W-:-:S02]  /*249d70*/  LOP3.LUT R53, R53, 0xfdffffff, RZ, 0xc0, !PT ;  /* 0xfdffffff35357812 */ /* 0x000fc400078ec0ff */
[----:B------:R-:W-:Y:S01]  /*249d80*/  LOP3.LUT P5, RZ, R51, 0x2000, RZ, 0xc0, !PT ;  /* 0x0000200033ff7812 */ /* 0x000fe200078ac0ff */
[----:B------:R-:W2:Y:S01]  /*249d90*/  LDL.LU R250, [R1+0x65c] ;  /* 0x00065c0001fa7983 */ /* 0x000ea20000300800 */
[----:B------:R-:W-:Y:S02]  /*249da0*/  @P1 LOP3.LUT R53, R53, 0x2000000, RZ, 0xfc, !PT ;  /* 0x0200000035351812 */ /* 0x000fe400078efcff */
[----:B------:R-:W-:Y:S01]  /*249db0*/  LOP3.LUT P1, RZ, R51, 0x80000, RZ, 0xc0, !PT ;  /* 0x0008000033ff7812 */ /* 0x000fe2000782c0ff */
[----:B------:R-:W-:Y:S01]  /*249dc0*/  IMAD.WIDE R54, R72, 0x4, R12 ;  /* 0x0000000448367825 */ /* 0x000fe200078e020c */
[----:B------:R-:W2:Y:S04]  /*249dd0*/  LDL.LU R241, [R1+0x62c] ;  /* 0x00062c0001f17983 */ /* 0x000ea80000300800 */
[----:B------:R-:W2:Y:S01]  /*249de0*/  LDL.LU R245, [R1+0x61c] ;  /* 0x00061c0001f57983 */ /* 0x000ea20000300800 */
[----:B------:R-:W-:-:S03]  /*249df0*/  LOP3.LUT R53, R53, 0xfbffffff, RZ, 0xc0, !PT ;  /* 0xfbffffff35357812 */ /* 0x000fc600078ec0ff */
[----:B------:R-:W2:Y:S04]  /*249e00*/  LDL.LU R249, [R1+0x60c] ;  /* 0x00060c0001f97983 */ /* 0x000ea80000300800 */
[----:B------:R-:W2:Y:S04]  /*249e10*/  LDL.LU R232, [R1+0x2328] ;  /* 0x0023280001e87983 */ /* 0x000ea80000300800 */
[----:B------:R-:W2:Y:S04]  /*249e20*/  LDL.LU R236, [R1+0x14c] ;  /* 0x00014c0001ec7983 */ /* 0x000ea80000300800 */
[----:B------:R-:W2:Y:S04]  /*249e30*/  LDL.LU R72, [R1+0x232c] ;  /* 0x00232c0001487983 */ /* 0x000ea80000300800 */
[----:B---3--:R1:W-:Y:S01]  /*249e40*/  @P5 STG.E desc[UR40][R54.64], R237 ;  /* 0x000000ed36005986 */ /* 0x0083e2000c101928 */
[----:B------:R-:W-:-:S02]  /*249e50*/  @P1 LOP3.LUT R53, R53, 0x4000000, RZ, 0xfc, !PT ;  /* 0x0400000035351812 */ /* 0x000fc400078efcff */
[----:B------:R-:W-:Y:S01]  /*249e60*/  LOP3.LUT P1, RZ, R51, 0x40000, RZ, 0xc0, !PT ;  /* 0x0004000033ff7812 */ /* 0x000fe2000782c0ff */
[----:B-1----:R-:W3:Y:S01]  /*249e70*/  LDL.LU R237, [R1+0x64c] ;  /* 0x00064c0001ed7983 */ /* 0x002ee20000300800 */
[----:B------:R-:W-:-:S11]  /*249e80*/  LOP3.LUT R53, R53, 0xf7ffffff, RZ, 0xc0, !PT ;  /* 0xf7ffffff35357812 */ /* 0x000fd600078ec0ff */
[----:B------:R-:W-:Y:S02]  /*249e90*/  @P1 LOP3.LUT R53, R53, 0x8000000, RZ, 0xfc, !PT ;  /* 0x0800000035351812 */ /* 0x000fe400078efcff */
[C---:B------:R-:W-:Y:S02]  /*249ea0*/  LOP3.LUT P1, RZ, R51.reuse, 0x20000, RZ, 0xc0, !PT ;  /* 0x0002000033ff7812 */ /* 0x040fe4000782c0ff */
[C---:B------:R-:W-:Y:S02]  /*249eb0*/  LOP3.LUT P3, RZ, R51.reuse, 0x4000, RZ, 0xc0, !PT ;  /* 0x0000400033ff7812 */ /* 0x040fe4000786c0ff */
[----:B------:R-:W-:Y:S01]  /*249ec0*/  LOP3.LUT P2, RZ, R51, 0x8000, RZ, 0xc0, !PT ;  /* 0x0000800033ff7812 */ /* 0x000fe2000784c0ff */
[----:B------:R-:W-:Y:S01]  /*249ed0*/  IMAD.WIDE R54, R73, 0x4, R18 ;  /* 0x0000000449367825 */ /* 0x000fe200078e0212 */
[----:B------:R-:W-:-:S07]  /*249ee0*/  LOP3.LUT R53, R53, 0xefffffff, RZ, 0xc0, !PT ;  /* 0xefffffff35357812 */ /* 0x000fce00078ec0ff */
[----:B------:R-:W-:Y:S02]  /*249ef0*/  @P1 LOP3.LUT R53, R53, 0x10000000, RZ, 0xfc, !PT ;  /* 0x1000000035351812 */ /* 0x000fe400078efcff */
[----:B------:R-:W-:Y:S01]  /*249f00*/  LOP3.LUT P1, RZ, R51, 0x10000, RZ, 0xc0, !PT ;  /* 0x0001000033ff7812 */ /* 0x000fe2000782c0ff */
[----:B----4-:R1:W-:Y:S02]  /*249f10*/  @P3 STG.E desc[UR40][R54.64], R240 ;  /* 0x000000f036003986 */ /* 0x0103e4000c101928 */
[C---:B-1----:R-:W-:Y:S02]  /*249f20*/  IMAD.WIDE R54, R73.reuse, 0x4, R16 ;  /* 0x0000000449367825 */ /* 0x042fe400078e0210 */
[----:B------:R-:W4:Y:S04]  /*249f30*/  LDL.LU R240, [R1+0x6d0] ;  /* 0x0006d00001f07983 */ /* 0x000f280000300800 */
[----:B------:R1:W-:Y:S02]  /*249f40*/  @P2 STG.E desc[UR40][R54.64], R244 ;  /* 0x000000f436002986 */ /* 0x0003e4000c101928 */
[----:B-1----:R-:W-:-:S02]  /*249f50*/  IMAD.WIDE R54, R73, 0x4, R14 ;  /* 0x0000000449367825 */ /* 0x002fc400078e020e */
[----:B------:R-:W4:Y:S04]  /*249f60*/  LDL.LU R244, [R1+0x6c0] ;  /* 0x0006c00001f47983 */ /* 0x000f280000300800 */
[----:B------:R1:W-:Y:S01]  /*249f70*/  @P1 STG.E desc[UR40][R54.64], R248 ;  /* 0x000000f836001986 */ /* 0x0003e2000c101928 */
[----:B------:R-:W-:Y:S01]  /*249f80*/  LOP3.LUT P1, RZ, R53, 0x10000000, RZ, 0xc0, !PT ;  /* 0x1000000035ff7812 */ /* 0x000fe2000782c0ff */
[----:B-1----:R-:W-:Y:S02]  /*249f90*/  IMAD.WIDE R54, R73, 0x4, R12 ;  /* 0x0000000449367825 */ /* 0x002fe400078e020c */
[----:B------:R-:W4:Y:S10]  /*249fa0*/  LDL.LU R248, [R1+0x6b0] ;  /* 0x0006b00001f87983 */ /* 0x000f340000300800 */
[----:B------:R1:W-:Y:S01]  /*249fb0*/  @P1 STG.E desc[UR40][R54.64], R74 ;  /* 0x0000004a36001986 */ /* 0x0003e2000c101928 */
[----:B------:R-:W-:-:S03]  /*249fc0*/  LOP3.LUT P1, RZ, R53, 0x8000000, RZ, 0xc0, !PT ;  /* 0x0800000035ff7812 */ /* 0x000fc6000782c0ff */
[----:B------:R-:W4:Y:S01]  /*249fd0*/  LDL.LU R73, [R1+0x6a0] ;  /* 0x0006a00001497983 */ /* 0x000f220000300800 */
[----:B-1----:R-:W-:-:S09]  /*249fe0*/  IMAD.WIDE R54, R233, 0x4, R18 ;  /* 0x00000004e9367825 */ /* 0x002fd200078e0212 */
[----:B--2---:R1:W-:Y:S04]  /*249ff0*/  @P1 STG.E desc[UR40][R54.64], R75 ;  /* 0x0000004b36001986 */ /* 0x0043e8000c101928 */
        /* <DEDUP_REMOVED lines=34> */
[----:B------:R1:W-:Y:S02]  /*24a220*/  @P5 STG.E desc[UR40][R54.64], R248 ;  /* 0x000000f836005986 */ /* 0x0003e4000c101928 */
[----:B-1----:R-:W-:Y:S02]  /*24a230*/  IMAD.WIDE R54, R72, 0x4, R12 ;  /* 0x0000000448367825 */ /* 0x002fe400078e020c */
[----:B------:R-:W4:Y:S04]  /*24a240*/  LDL.LU R72, [R1+0x680] ;  /* 0x0006800001487983 */ /* 0x000f280000300800 */
[----:B------:R1:W-:Y:S04]  /*24a250*/  @P3 STG.E desc[UR40][R54.64], R73 ;  /* 0x0000004936003986 */ /* 0x0003e8000c101928 */
[----:B-1----:R-:W3:Y:S04]  /*24a260*/  LDL.LU R73, [R1+0x200] ;  /* 0x0002000001497983 */ /* 0x002ee80000300800 */
[----:B------:R-:W3:Y:S04]  /*24a270*/  LDL.LU R234, [R1+0x130] ;  /* 0x0001300001ea7983 */ /* 0x000ee80000300800 */
[----:B------:R-:W3:Y:S04]  /*24a280*/  LDL.LU R252, [R1+0x6d4] ;  /* 0x0006d40001fc7983 */ /* 0x000ee80000300800 */
[----:B------:R-:W3:Y:S01]  /*24a290*/  LDL.LU R238, [R1+0x6c4] ;  /* 0x0006c40001ee7983 */ /* 0x000ee20000300800 */
[----:B--2---:R-:W-:-:S05]  /*24a2a0*/  IMAD.WIDE R54, R74, 0x4, R18 ;  /* 0x000000044a367825 */ /* 0x004fca00078e0212 */
[----:B------:R1:W-:Y:S04]  /*24a2b0*/  @P2 STG.E desc[UR40][R54.64], R75 ;  /* 0x0000004b36002986 */ /* 0x0003e8000c101928 */
[----:B-1----:R-:W2:Y:S04]  /*24a2c0*/  LDL.LU R75, [R1+0x2334] ;  /* 0x00233400014b7983 */ /* 0x002ea80000300800 */
[----:B------:R-:W2:Y:S01]  /*24a2d0*/  LDL.LU R242, [R1+0x6b4] ;  /* 0x0006b40001f27983 */ /* 0x000ea20000300800 */
[----:B------:R-:W-:Y:S02]  /*24a2e0*/  LOP3.LUT P1, RZ, R50, 0x800, RZ, 0xc0, !PT ;  /* 0x0000080032ff7812 */ /* 0x000fe4000782c0ff */
[----:B------:R-:W-:Y:S01]  /*24a2f0*/  LOP3.LUT R53, R53, 0xffffdfff, RZ, 0xc0, !PT ;  /* 0xffffdfff35357812 */ /* 0x000fe200078ec0ff */
[----:B------:R-:W2:Y:S04]  /*24a300*/  LDL.LU R246, [R1+0x6a4] ;  /* 0x0006a40001f67983 */ /* 0x000ea80000300800 */
[----:B------:R-:W2:Y:S04]  /*24a310*/  LDL.LU R250, [R1+0x694] ;  /* 0x0006940001fa7983 */ /* 0x000ea80000300800 */
[----:B------:R-:W2:Y:S02]  /*24a320*/  LDL.LU R233, [R1+0x684] ;  /* 0x0006840001e97983 */ /* 0x000ea40000300800 */
[----:B------:R-:W-:-:S02]  /*24a330*/  @P1 LOP3.LUT R53, R53, 0x2000, RZ, 0xfc, !PT ;  /* 0x0000200035351812 */ /* 0x000fc400078efcff */
[----:B------:R-:W-:Y:S01]  /*24a340*/  LOP3.LUT P1, RZ, R50, 0x400, RZ, 0xc0, !PT ;  /* 0x0000040032ff7812 */ /* 0x000fe2000782c0ff */
[----:B------:R-:W2:Y:S01]  /*24a350*/  LDL.LU R237, [R1+0x204] ;  /* 0x0002040001ed7983 */ /* 0x000ea20000300800 */
[----:B------:R-:W-:-:S03]  /*24a360*/  LOP3.LUT R53, R53, 0xffffbfff, RZ, 0xc0, !PT ;  /* 0xffffbfff35357812 */ /* 0x000fc600078ec0ff */
[----:B------:R-:W2:Y:S04]  /*24a370*/  LDL.LU R245, [R1+0x134] ;  /* 0x0001340001f57983 */ /* 0x000ea80000300800 */
[----:B------:R-:W2:Y:S04]  /*24a380*/  LDL.LU R249, [R1+0x6d8] ;  /* 0x0006d80001f97983 */ /* 0x000ea80000300800 */
[----:B------:R-:W-:Y:S01]  /*24a390*/  @P1 LOP3.LUT R53, R53, 0x4000, RZ, 0xfc, !PT ;  /* 0x0000400035351812 */ /* 0x000fe200078efcff */
[----:B------:R-:W2:Y:S01]  /*24a3a0*/  LDL.LU R232, [R1+0x6c8] ;  /* 0x0006c80001e87983 */ /* 0x000ea20000300800 */
[----:B------:R-:W-:-:S02]  /*24a3b0*/  LOP3.LUT P1, RZ, R50, 0x200, RZ, 0xc0, !PT ;  /* 0x0000020032ff7812 */ /* 0x000fc4000782c0ff */
[----:B------:R-:W-:Y:S01]  /*24a3c0*/  LOP3.LUT R53, R53, 0xffff7fff, RZ, 0xc0, !PT ;  /* 0xffff7fff35357812 */ /* 0x000fe200078ec0ff */
[----:B------:R-:W2:Y:S01]  /*24a3d0*/  LDL.LU R236, [R1+0x6b8] ;  /* 0x0006b80001ec7983 */ /* 0x000ea20000300800 */
[----:B------:R-:W-:-:S03]  /*24a3e0*/  LOP3.LUT P4, RZ, R51, 0x80000000, RZ, 0xc0, !PT ;  /* 0x8000000033ff7812 */ /* 0x000fc6000788c0ff */
[----:B------:R-:W2:Y:S01]  /*24a3f0*/  LDL.LU R240, [R1+0x233c] ;  /* 0x00233c0001f07983 */ /* 0x000ea20000300800 */
[----:B------:R-:W-:Y:S01]  /*24a400*/  LOP3.LUT P5, RZ, R50, 0x1, RZ, 0xc0, !PT ;  /* 0x0000000132ff7812 */ /* 0x000fe200078ac0ff */
[----:B------:R-:W-:Y:S01]  /*24a410*/  IMAD.WIDE R54, R74, 0x4, R16 ;  /* 0x000000044a367825 */ /* 0x000fe200078e0210 */
[C---:B------:R-:W-:Y:S01]  /*24a420*/  LOP3.LUT P3, RZ, R50.reuse, 0x2, RZ, 0xc0, !PT ;  /* 0x0000000232ff7812 */ /* 0x040fe2000786c0ff */
[----:B------:R-:W2:Y:S02]  /*24a430*/  LDL.LU R244, [R1+0x6a8] ;  /* 0x0006a80001f47983 */ /* 0x000ea40000300800 */
[----:B------:R-:W-:Y:S02]  /*24a440*/  @P1 LOP3.LUT R53, R53, 0x8000, RZ, 0xfc, !PT ;  /* 0x0000800035351812 */ /* 0x000fe400078efcff */
[----:B------:R-:W-:Y:S01]  /*24a450*/  LOP3.LUT P1, RZ, R50, 0x100, RZ, 0xc0, !PT ;  /* 0x0000010032ff7812 */ /* 0x000fe2000782c0ff */
[----:B------:R-:W2:Y:S01]  /*24a460*/  LDL.LU R248, [R1+0x698] ;  /* 0x0006980001f87983 */ /* 0x000ea20000300800 */
        /* <DEDUP_REMOVED lines=13> */
[----:B------:R-:W-:-:S11]  /*24a540*/  LOP3.LUT R53, R53, 0xffefffff, RZ, 0xc0, !PT ;  /* 0xffefffff35357812 */ /* 0x000fd600078ec0ff */
[----:B------:R-:W-:Y:S02]  /*24a550*/  @P1 LOP3.LUT R53, R53, 0x100000, RZ, 0xfc, !PT ;  /* 0x0010000035351812 */ /* 0x000fe400078efcff */
[----:B------:R-:W-:Y:S01]  /*24a560*/  LOP3.LUT P1, RZ, R50, 0x8, RZ, 0xc0, !PT ;  /* 0x0000000832ff7812 */ /* 0x000fe2000782c0ff */
[----:B----4-:R1:W-:Y:S02]  /*24a570*/  @P4 STG.E desc[UR40][R54.64], R72 ;  /* 0x0000004836004986 */ /* 0x0103e4000c101928 */
[C---:B-1----:R-:W-:Y:S02]  /*24a580*/  IMAD.WIDE R54, R74.reuse, 0x4, R14 ;  /* 0x000000044a367825 */ /* 0x042fe400078e020e */
[----:B------:R-:W4:Y:S04]  /*24a590*/  LDL.LU R72, [R1+0x688] ;  /* 0x0006880001487983 */ /* 0x000f280000300800 */
[----:B---3--:R1:W-:Y:S02]  /*24a5a0*/  @P5 STG.E desc[UR40][R54.64], R73 ;  /* 0x0000004936005986 */ /* 0x0083e4000c101928 */
[----:B-1----:R-:W-:-:S02]  /*24a5b0*/  IMAD.WIDE R54, R74, 0x4, R12 ;  /* 0x000000044a367825 */ /* 0x002fc400078e020c */
[----:B------:R-:W3:Y:S04]  /*24a5c0*/  LDL.LU R73, [R1+0x208] ;  /* 0x0002080001497983 */ /* 0x000ee80000300800 */
[----:B------:R2:W-:Y:S04]  /*24a5d0*/  @P3 STG.E desc[UR40][R54.64], R234 ;  /* 0x000000ea36003986 */ /* 0x0005e8000c101928 */
[----:B------:R-:W3:Y:S01]  /*24a5e0*/  LDL.LU R74, [R1+0x2340] ;  /* 0x00234000014a7983 */ /* 0x000ee20000300800 */
[----:B--2---:R-:W-:-:S05]  /*24a5f0*/  IMAD.WIDE R54, R75, 0x4, R18 ;  /* 0x000000044b367825 */ /* 0x004fca00078e0212 */
[----:B------:R1:W-:Y:S02]  /*24a600*/  @P2 STG.E desc[UR40][R54.64], R252 ;  /* 0x000000fc36002986 */ /* 0x0003e4000c101928 */
[----:B-1----:R-:W-:-:S05]  /*24a610*/  IMAD.WIDE R54, R75, 0x4, R16 ;  /* 0x000000044b367825 */ /* 0x002fca00078e0210 */
[----:B------:R1:W-:Y:S01]  /*24a620*/  @P1 STG.E desc[UR40][R54.64], R238 ;  /* 0x000000ee36001986 */ /* 0x0003e2000c101928 */
[----:B------:R-:W-:Y:S01]  /*24a630*/  LOP3.LUT P1, RZ, R53, 0x100000, RZ, 0xc0, !PT ;  /* 0x0010000035ff7812 */ /* 0x000fe2000782c0ff */
[----:B-1----:R-:W-:-:S12]  /*24a640*/  IMAD.WIDE R54, R75, 0x4, R14 ;  /* 0x000000044b367825 */ /* 0x002fd800078e020e */
[----:B------:R1:W-:Y:S02]  /*24a650*/  @P1 STG.E desc[UR40][R54.64], R242 ;  /* 0x000000f236001986 */ /* 0x0003e4000c101928 */
[----:B-1----:R-:W-:Y:S02]  /*24a660*/  IMAD.WIDE R54, R75, 0x4, R12 ;  /* 0x000000044b367825 */ /* 0x002fe400078e020c */
        /* <DEDUP_REMOVED lines=30> */
[----:B---3--:R-:W-:-:S05]  /*24a850*/  IMAD.WIDE R54, R74, 0x4, R18 ;  /* 0x000000044a367825 */ /* 0x008fca00078e0212 */
[----:B------:R1:W-:Y:S01]  /*24a860*/  @P4 STG.E desc[UR40][R54.64], R248 ;  /* 0x000000f836004986 */ /* 0x0003e2000c101928 */
[----:B------:R-:W-:Y:S01]  /*24a870*/  LOP3.LUT P2, RZ, R50, 0x20000, RZ, 0xc0, !PT ;  /* 0x0002000032ff7812 */ /* 0x000fe2000784c0ff */
[----:B-1----:R-:W-:-:S05]  /*24a880*/  IMAD.WIDE R54, R74, 0x4, R16 ;  /* 0x000000044a367825 */ /* 0x002fca00078e0210 */
[----:B----4-:R1:W-:Y:S02]  /*24a890*/  @P5 STG.E desc[UR40][R54.64], R72 ;  /* 0x0000004836005986 */ /* 0x0103e4000c101928 */
[----:B-1----:R-:W-:-:S05]  /*24a8a0*/  IMAD.WIDE R54, R74, 0x4, R14 ;  /* 0x000000044a367825 */ /* 0x002fca00078e020e */
[----:B------:R1:W-:Y:S02]  /*24a8b0*/  @P3 STG.E desc[UR40][R54.64], R73 ;  /* 0x0000004936003986 */ /* 0x0003e4000c101928 */
[----:B-1----:R-:W-:-:S05]  /*24a8c0*/  IMAD.WIDE R54, R74, 0x4, R12 ;  /* 0x000000044a367825 */ /* 0x002fca00078e020c */
[----:B--2---:R1:W-:Y:S04]  /*24a8d0*/  @P2 STG.E desc[UR40][R54.64], R75 ;  /* 0x0000004b36002986 */ /* 0x0043e8000c101928 */
        /* <DEDUP_REMOVED lines=27> */
[----:B------:R-:W2:Y:S04]  /*24aa90*/  LDL.LU R233, [R1+0x730] ;  /* 0x0007300001e97983 */ /* 0x000ea80000300800 */
[----:B------:R-:W2:Y:S01]  /*24aaa0*/  LDL.LU R245, [R1+0x234c] ;  /* 0x00234c0001f57983 */ /* 0x000ea20000300800 */
[----:B------:R-:W-:-:S02]  /*24aab0*/  @P1 LOP3.LUT R53, R53, 0x200, RZ, 0xfc, !PT ;  /* 0x0000020035351812 */ /* 0x000fc400078efcff */
[----:B------:R-:W-:Y:S01]  /*24aac0*/  LOP3.LUT P1, RZ, R50, 0x2000000, RZ, 0xc0, !PT ;  /* 0x0200000032ff7812 */ /* 0x000fe2000782c0ff */
[----:B------:R-:W2:Y:S01]  /*24aad0*/  LDL.LU R237, [R1+0x720] ;  /* 0x0007200001ed7983 */ /* 0x000ea20000300800 */
[----:B------:R-:W-:-:S03]  /*24aae0*/  LOP3.LUT R53, R53, 0xfffffbff, RZ, 0xc0, !PT ;  /* 0xfffffbff35357812 */ /* 0x000fc600078ec0ff */
[----:B------:R-:W2:Y:S01]  /*24aaf0*/  LDL.LU R241, [R1+0x710] ;  /* 0x0007100001f17983 */ /* 0x000ea20000300800 */
[C---:B------:R-:W-:Y:S02]  /*24ab00*/  LOP3.LUT P5, RZ, R50.reuse, 0x80000, RZ, 0xc0, !PT ;  /* 0x0008000032ff7812 */ /* 0x040fe400078ac0ff */
[----:B------:R-:W-:Y:S01]  /*24ab10*/  LOP3.LUT P3, RZ, R50, 0x100000, RZ, 0xc0, !PT ;  /* 0x0010000032ff7812 */ /* 0x000fe2000786c0ff */
[----:B------:R-:W-:Y:S01]  /*24ab20*/  IMAD.WIDE R54, R248, 0x4, R16 ;  /* 0x00000004f8367825 */ /* 0x000fe200078e0210 */
[----:B------:R-:W2:Y:S03]  /*24ab30*/  LDL.LU R249, [R1+0x700] ;  /* 0x0007000001f97983 */ /* 0x000ea60000300800 */
[----:B------:R-:W-:Y:S02]  /*24ab40*/  @P1 LOP3.LUT R53, R53, 0x400, RZ, 0xfc, !PT ;  /* 0x0000040035351812 */ /* 0x000fe400078efcff */
[----:B------:R-:W-:-:S02]  /*24ab50*/  LOP3.LUT P1, RZ, R50, 0x1000000, RZ, 0xc0, !PT ;  /* 0x0100000032ff7812 */ /* 0x000fc4000782c0ff */
[----:B------:R-:W-:Y:S02]  /*24ab60*/  LOP3.LUT R53, R53, 0xfffff7ff, RZ, 0xc0, !PT ;  /* 0xfffff7ff35357812 */ /* 0x000fe400078ec0ff */
[----:B------:R-:W-:-:S09]  /*24ab70*/  LOP3.LUT P2, RZ, R50, 0x200000, RZ, 0xc0, !PT ;  /* 0x0020000032ff7812 */ /* 0x000fd2000784c0ff */
[----:B------:R-:W-:Y:S02]  /*24ab80*/  @P1 LOP3.LUT R53, R53, 0x800, RZ, 0xfc, !PT ;  /* 0x0000080035351812 */ /* 0x000fe400078efcff */
[----:B------:R-:W-:Y:S01]  /*24ab90*/  LOP3.LUT P1, RZ, R50, 0x800000, RZ, 0xc0, !PT ;  /* 0x0080000032ff7812 */ /* 0x000fe2000782c0ff */
[----:B---3--:R1:W-:Y:S01]  /*24aba0*/  @P5 STG.E desc[UR40][R54.64], R240 ;  /* 0x000000f036005986 */ /* 0x0083e2000c101928 */
[----:B------:R-:W-:Y:S01]  /*24abb0*/  LOP3.LUT R53, R53, 0xffffefff, RZ, 0xc0, !PT ;  /* 0xffffefff35357812 */ /* 0x000fe200078ec0ff */
[----:B-1----:R-:W-:-:S10]  /*24abc0*/  IMAD.WIDE R54, R248, 0x4, R14 ;  /* 0x00000004f8367825 */ /* 0x002fd400078e020e */
[----:B------:R-:W-:Y:S02]  /*24abd0*/  @P1 LOP3.LUT R53, R53, 0x1000, RZ, 0xfc, !PT ;  /* 0x0000100035351812 */ /* 0x000fe400078efcff */
[----:B------:R-:W-:Y:S01]  /*24abe0*/  LOP3.LUT P1, RZ, R50, 0x400000, RZ, 0xc0, !PT ;  /* 0x0040000032ff7812 */ /* 0x000fe2000782c0ff */
[----:B----4-:R1:W-:Y:S04]  /*24abf0*/  @P3 STG.E desc[UR40][R54.64], R244 ;  /* 0x000000f436003986 */ /* 0x0103e8000c101928 */
[----:B-1----:R-:W3:Y:S01]  /*24ac00*/  LDL.LU R244, [R1+0x2350] ;  /* 0x0023500001f47983 */ /* 0x002ee20000300800 */
[----:B------:R-:W-:-:S03]  /*24ac10*/  IMAD.WIDE R54, R248, 0x4, R12 ;  /* 0x00000004f8367825 */ /* 0x000fc600078e020c */
[----:B------:R-:W4:Y:S04]  /*24ac20*/  LDL.LU R232, [R1+0x6f0] ;  /* 0x0006f00001e87983 */ /* 0x000f280000300800 */
        /* <DEDUP_REMOVED lines=9> */
[----:B------:R-:W4:Y:S06]  /*24acc0*/  LDL.LU R73, [R1+0x734] ;  /* 0x0007340001497983 */ /* 0x000f2c0000300800 */
        /* <DEDUP_REMOVED lines=22> */
[----:B------:R-:W-:Y:S02]  /*24ae30*/  LOP3.LUT P0, RZ, R50, 0x80000000, RZ, 0xc0, !PT ;  /* 0x8000000032ff7812 */ /* 0x000fe4000780c0ff */
[----:B------:R-:W-:Y:S01]  /*24ae40*/  LOP3.LUT P6, RZ, R49, 0x1, RZ, 0xc0, !PT ;  /* 0x0000000131ff7812 */ /* 0x000fe200078cc0ff */
[----:B---3--:R-:W-:-:S08]  /*24ae50*/  IMAD.WIDE R54, R244, 0x4, R18 ;  /* 0x00000004f4367825 */ /* 0x008fd000078e0212 */
[----:B----4-:R1:W-:Y:S01]  /*24ae60*/  @P1 STG.E desc[UR40][R54.64], R232 ;  /* 0x000000e836001986 */ /* 0x0103e2000c101928 */
[----:B------:R-:W-:Y:S01]  /*24ae70*/  LOP3.LUT P4, RZ, R49, 0x2, RZ, 0xc0, !PT ;  /* 0x0000000231ff7812 */ /* 0x000fe2000788c0ff */
[----:B-1----:R-:W-:-:S05]  /*24ae80*/  IMAD.WIDE R54, R244, 0x4, R16 ;  /* 0x00000004f4367825 */ /* 0x002fca00078e0210 */
[----:B------:R1:W-:Y:S01]  /*24ae90*/  @P0 STG.E desc[UR40][R54.64], R236 ;  /* 0x000000ec36000986 */ /* 0x0003e2000c101928 */
[----:B------:R-:W-:Y:S01]  /*24aea0*/  LOP3.LUT P5, RZ, R49, 0x4, RZ, 0xc0, !PT ;  /* 0x0000000431ff7812 */ /* 0x000fe200078ac0ff */
[----:B-1----:R-:W-:-:S05]  /*24aeb0*/  IMAD.WIDE R54, R244, 0x4, R14 ;  /* 0x00000004f4367825 */ /* 0x002fca00078e020e */
[----:B------:R1:W-:Y:S01]  /*24aec0*/  @P6 STG.E desc[UR40][R54.64], R240 ;  /* 0x000000f036006986 */ /* 0x0003e2000c101928 */
[C---:B------:R-:W-:Y:S01]  /*24aed0*/  LOP3.LUT P3, RZ, R49.reuse, 0x8, RZ, 0xc0, !PT ;  /* 0x0000000831ff7812 */ /* 0x040fe2000786c0ff */
        /* <DEDUP_REMOVED lines=31> */
[----:B------:R-:W-:-:S03]  /*24b0d0*/  LOP3.LUT P2, RZ, R49, 0x100, RZ, 0xc0, !PT ;  /* 0x0000010031ff7812 */ /* 0x000fc6000784c0ff */
[----:B------:R-:W4:Y:S01]  /*24b0e0*/  LDL.LU R240, [R1+0x72c] ;  /* 0x00072c0001f07983 */ /* 0x000f220000300800 */
[----:B------:R-:W-:Y:S02]  /*24b0f0*/  LOP3.LUT P1, RZ, R49, 0x20000, RZ, 0xc0, !PT ;  /* 0x0002000031ff7812 */ /* 0x000fe4000782c0ff */
[----:B------:R-:W-:Y:S01]  /*24b100*/  LOP3.LUT R50, R50, 0xdfffffff, RZ, 0xc0, !PT ;  /* 0xdfffffff32327812 */ /* 0x000fe200078ec0ff */
[----:B---3--:R2:W-:Y:S10]  /*24b110*/  @P4 STG.E desc[UR40][R54.64], R244 ;  /* 0x000000f436004986 */ /* 0x0085f4000c101928 */
        /* <DEDUP_REMOVED lines=12> */
[----:B----4-:R1:W-:Y:S02]  /*24b1e0*/  @P5 STG.E desc[UR40][R54.64], R248 ;  /* 0x000000f836005986 */ /* 0x0103e4000c101928 */
[C---:B-1----:R-:W-:Y:S02]  /*24b1f0*/  IMAD.WIDE R54, R75.reuse, 0x4, R16 ;  /* 0x000000044b367825 */ /* 0x042fe400078e0210 */
[----:B------:R-:W2:Y:S04]  /*24b200*/  LDL.LU R248, [R1+0x71c] ;  /* 0x00071c0001f87983 */ /* 0x000ea80000300800 */
[----:B------:R1:W-:Y:S02]  /*24b210*/  @P3 STG.E desc[UR40][R54.64], R73 ;  /* 0x0000004936003986 */ /* 0x0003e4000c101928 */
[----:B-1----:R-:W-:-:S02]  /*24b220*/  IMAD.WIDE R54, R75, 0x4, R14 ;  /* 0x000000044b367825 */ /* 0x002fc400078e020e */
[----:B------:R-:W3:Y:S04]  /*24b230*/  LDL.LU R73, [R1+0x70c] ;  /* 0x00070c0001497983 */ /* 0x000ee80000300800 */
[----:B------:R1:W-:Y:S02]  /*24b240*/  @P2 STG.E desc[UR40][R54.64], R74 ;  /* 0x0000004a36002986 */ /* 0x0003e4000c101928 */
[----:B-1----:R-:W-:Y:S02]  /*24b250*/  IMAD.WIDE R54, R75, 0x4, R12 ;  /* 0x000000044b367825 */ /* 0x002fe400078e020c */
[----:B------:R-:W4:Y:S04]  /*24b260*/  LDL.LU R74, [R1+0x6fc] ;  /* 0x0006fc00014a7983 */ /* 0x000f280000300800 */
[----:B------:R-:W4:Y:S04]  /*24b270*/  LDL.LU R75, [R1+0x6ec] ;  /* 0x0006ec00014b7983 */ /* 0x000f280000300800 */
[----:B------:R-:W4:Y:S01]  /*24b280*/  LDL.LU R244, [R1+0x2368] ;  /* 0x0023680001f47983 */ /* 0x000f220000300800 */
        /* <DEDUP_REMOVED lines=24> */
[----:B------:R-:W-:Y:S01]  /*24b410*/  @P1 STG.E desc[UR40][R54.64], R233 ;  /* 0x000000e936001986 */ /* 0x000fe2000c101928 */
        /* <DEDUP_REMOVED lines=20> */
[C---:B------:R-:W-:Y:S01]  /*24b560*/  LOP3.LUT P3, RZ, R49.reuse, 0x400000, RZ, 0xc0, !PT ;  /* 0x0040000031ff7812 */ /* 0x040fe2000786c0ff */
[C---:B-1----:R-:W-:Y:S01]  /*24b570*/  IMAD.WIDE R52, R72.reuse, 0x4, R14 ;  /* 0x0000000448347825 */ /* 0x042fe200078e020e */
[----:B------:R-:W-:Y:S01]  /*24b580*/  LOP3.LUT P2, RZ, R49, 0x800000, RZ, 0xc0, !PT ;  /* 0x0080000031ff7812 */ /* 0x000fe2000784c0ff */
[----:B------:R-:W4:Y:S04]  /*24b590*/  LDL.LU R240, [R1+0x1ec] ;  /* 0x0001ec0001f07983 */ /* 0x000f280000300800 */
[----:B--2---:R1:W-:Y:S02]  /*24b5a0*/  @P4 STG.E desc[UR40][R52.64], R248 ;  /* 0x000000f834004986 */ /* 0x0043e4000c101928 */
[----:B-1----:R-:W-:-:S02]  /*24b5b0*/  IMAD.WIDE R52, R72, 0x4, R12 ;  /* 0x0000000448347825 */ /* 0x002fc400078e020c */
[----:B------:R-:W2:Y:S04]  /*24b5c0*/  LDL.LU R72, [R1+0x12c] ;  /* 0x00012c0001487983 */ /* 0x000ea80000300800 */
[----:B---3--:R1:W-:Y:S04]  /*24b5d0*/  @P5 STG.E desc[UR40][R52.64], R73 ;  /* 0x0000004934005986 */ /* 0x0083e8000c101928 */
[----:B------:R-:W3:Y:S04]  /*24b5e0*/  LDL.LU R248, [R1+0x7b0] ;  /* 0x0007b00001f87983 */ /* 0x000ee80000300800 */
[----:B-1----:R-:W3:Y:S01]  /*24b5f0*/  LDL.LU R73, [R1+0x7a0] ;  /* 0x0007a00001497983 */ /* 0x002ee20000300800 */
[----:B----4-:R-:W-:-:S05]  /*24b600*/  IMAD.WIDE R52, R244, 0x4, R18 ;  /* 0x00000004f4347825 */ /* 0x010fca00078e0212 */
[----:B------:R1:W-:Y:S02]  /*24b610*/  @P3 STG.E desc[UR40][R52.64], R74 ;  /* 0x0000004a34003986 */ /* 0x0003e4000c101928 */
[----:B-1----:R-:W-:Y:S02]  /*24b620*/  IMAD.WIDE R52, R244, 0x4, R16 ;  /* 0x00000004f4347825 */ /* 0x002fe400078e0210 */
[----:B------:R-:W4:Y:S04]  /*24b630*/  LDL.LU R74, [R1+0x790] ;  /* 0x00079000014a7983 */ /* 0x000f280000300800 */
[----:B------:R1:W-:Y:S04]  /*24b640*/  @P2 STG.E desc[UR40][R52.64], R75 ;  /* 0x0000004b34002986 */ /* 0x0003e8000c101928 */
[----:B-1----:R-:W3:Y:S01]  /*24b650*/  LDL.LU R75, [R1+0x236c] ;  /* 0x00236c00014b7983 */ /* 0x002ee20000300800 */
[----:B------:R-:W-:-:S03]  /*24b660*/  LOP3.LUT P1, RZ, R48, 0x10, RZ, 0xc0, !PT ;  /* 0x0000001030ff7812 */ /* 0x000fc6000782c0ff */
[----:B------:R-:W4:Y:S01]  /*24b670*/  LDL.LU R238, [R1+0x770] ;  /* 0x0007700001ee7983 */ /* 0x000f220000300800 */
[----:B------:R-:W-:-:S03]  /*24b680*/  LOP3.LUT R50, R50, 0xffdfffff, RZ, 0xc0, !PT ;  /* 0xffdfffff32327812 */ /* 0x000fc600078ec0ff */
[----:B------:R-:W4:Y:S04]  /*24b690*/  LDL.LU R233, [R1+0x2370] ;  /* 0x0023700001e97983 */ /* 0x000f280000300800 */
[----:B------:R-:W4:Y:S02]  /*24b6a0*/  LDL.LU R242, [R1+0x760] ;  /* 0x0007600001f27983 */ /* 0x000f240000300800 */
[----:B------:R-:W-:Y:S02]  /*24b6b0*/  @P1 LOP3.LUT R50, R50, 0x200000, RZ, 0xfc, !PT ;  /* 0x0020000032321812 */ /* 0x000fe400078efcff */
        /* <DEDUP_REMOVED lines=9> */
[----:B------:R-:W4:Y:S04]  /*24b750*/  LDL.LU R245, [R1+0x7a4] ;  /* 0x0007a40001f57983 */ /* 0x000f280000300800 */
[----:B------:R-:W4:Y:S04]  /*24b760*/  LDL.LU R249, [R1+0x794] ;  /* 0x0007940001f97983 */ /* 0x000f280000300800 */
[----:B------:R-:W4:Y:S02]  /*24b770*/  LDL.LU R232, [R1+0x2374] ;  /* 0x0023740001e87983 */ /* 0x000f240000300800 */
[----:B------:R-:W-:-:S02]  /*24b780*/  @P1 LOP3.LUT R50, R50, 0x800000, RZ, 0xfc, !PT ;  /* 0x0080000032321812 */ /* 0x000fc400078efcff */
[----:B------:R-:W-:Y:S02]  /*24b790*/  LOP3.LUT P1, RZ, R48, 0x2, RZ, 0xc0, !PT ;  /* 0x0000000230ff7812 */ /* 0x000fe4000782c0ff */
[C---:B------:R-:W-:Y:S02]  /*24b7a0*/  LOP3.LUT P4, RZ, R49.reuse, 0x1000000, RZ, 0xc0, !PT ;  /* 0x0100000031ff7812 */ /* 0x040fe4000788c0ff */
[----:B------:R-:W-:Y:S01]  /*24b7b0*/  LOP3.LUT P5, RZ, R49, 0x2000000, RZ, 0xc0, !PT ;  /* 0x0200000031ff7812 */ /* 0x000fe200078ac0ff */
[----:B------:R-:W-:Y:S01]  /*24b7c0*/  IMAD.WIDE R52, R244, 0x4, R14 ;  /* 0x00000004f4347825 */ /* 0x000fe200078e020e */
[----:B------:R-:W-:Y:S01]  /*24b7d0*/  LOP3.LUT R50, R50, 0xfeffffff, RZ, 0xc0, !PT ;  /* 0xfeffffff32327812 */ /* 0x000fe200078ec0ff */
        /* <DEDUP_REMOVED lines=12> */
[C---:B------:R-:W-:Y:S02]  /*24b8a0*/  LOP3.LUT P1, RZ, R49.reuse, 0x20000000, RZ, 0xc0, !PT ;  /* 0x2000000031ff7812 */ /* 0x040fe4000782c0ff */
[----:B------:R-:W-:Y:S02]  /*24b8b0*/  LOP3.LUT P2, RZ, R49, 0x8000000, RZ, 0xc0, !PT ;  /* 0x0800000031ff7812 */ /* 0x000fe4000784c0ff */
[----:B------:R-:W-:-:S09]  /*24b8c0*/  LOP3.LUT R50, R50, 0xefffffff, RZ, 0xc0, !PT ;  /* 0xefffffff32327812 */ /* 0x000fd200078ec0ff */
[----:B------:R-:W-:Y:S02]  /*24b8d0*/  @P1 LOP3.LUT R50, R50, 0x10000000, RZ, 0xfc, !PT ;  /* 0x1000000032321812 */ /* 0x000fe400078efcff */
[----:B------:R-:W-:Y:S01]  /*24b8e0*/  LOP3.LUT P1, RZ, R49, 0x10000000, RZ, 0xc0, !PT ;  /* 0x1000000031ff7812 */ /* 0x000fe2000782c0ff */
[----:B------:R1:W-:Y:S02]  /*24b8f0*/  @P4 STG.E desc[UR40][R52.64], R240 ;  /* 0x000000f034004986 */ /* 0x0003e4000c101928 */
[----:B-1----:R-:W-:-:S05]  /*24b900*/  IMAD.WIDE R52, R244, 0x4, R12 ;  /* 0x00000004f4347825 */ /* 0x002fca00078e020c */
[----:B--2---:R1:W-:Y:S04]  /*24b910*/  @P5 STG.E desc[UR40][R52.64], R72 ;  /* 0x0000004834005986 */ /* 0x0043e8000c101928 */
[----:B-1----:R-:W2:Y:S04]  /*24b920*/  LDL.LU R72, [R1+0x2378] ;  /* 0x0023780001487983 */ /* 0x002ea80000300800 */
[----:B------:R-:W2:Y:S04]  /*24b930*/  LDL.LU R240, [R1+0x764] ;  /* 0x0007640001f07983 */ /* 0x000ea80000300800 */
[----:B------:R-:W2:Y:S01]  /*24b940*/  LDL.LU R244, [R1+0x744] ;  /* 0x0007440001f47983 */ /* 0x000ea20000300800 */
[----:B---3--:R-:W-:-:S05]  /*24b950*/  IMAD.WIDE R52, R75, 0x4, R18 ;  /* 0x000000044b347825 */ /* 0x008fca00078e0212 */
[----:B------:R1:W-:Y:S02]  /*24b960*/  @P3 STG.E desc[UR40][R52.64], R248 ;  /* 0x000000f834003986 */ /* 0x0003e4000c101928 */
[C---:B-1----:R-:W-:Y:S02]  /*24b970*/  IMAD.WIDE R52, R75.reuse, 0x4, R16 ;  /* 0x000000044b347825 */ /* 0x042fe400078e0210 */
[----:B------:R-:W3:Y:S04]  /*24b980*/  LDL.LU R248, [R1+0x1d4] ;  /* 0x0001d40001f87983 */ /* 0x000ee80000300800 */
[----:B------:R1:W-:Y:S02]  /*24b990*/  @P2 STG.E desc[UR40][R52.64], R73 ;  /* 0x0000004934002986 */ /* 0x0003e4000c101928 */
[----:B-1----:R-:W-:-:S02]  /*24b9a0*/  IMAD.WIDE R52, R75, 0x4, R14 ;  /* 0x000000044b347825 */ /* 0x002fc400078e020e */
[----:B------:R-:W3:Y:S04]  /*24b9b0*/  LDL.LU R73, [R1+0x114] ;  /* 0x0001140001497983 */ /* 0x000ee80000300800 */
[----:B----4-:R1:W-:Y:S02]  /*24b9c0*/  @P1 STG.E desc[UR40][R52.64], R74 ;  /* 0x0000004a34001986 */ /* 0x0103e4000c101928 */
[----:B-1----:R-:W-:Y:S02]  /*24b9d0*/  IMAD.WIDE R52, R75, 0x4, R12 ;  /* 0x000000044b347825 */ /* 0x002fe400078e020c */
        /* <DEDUP_REMOVED lines=31> */
[C---:B------:R-:W-:Y:S02]  /*24bbd0*/  LOP3.LUT P5, RZ, R48.reuse, 0x100, RZ, 0xc0, !PT ;  /* 0x0000010030ff7812 */ /* 0x040fe400078ac0ff */
[C---:B------:R-:W-:Y:S02]  /*24bbe0*/  LOP3.LUT P3, RZ, R48.reuse, 0x200, RZ, 0xc0, !PT ;  /* 0x0000020030ff7812 */ /* 0x040fe4000786c0ff */
[----:B------:R-:W-:Y:S01]  /*24bbf0*/  LOP3.LUT P2, RZ, R48, 0x400, RZ, 0xc0, !PT ;  /* 0x0000040030ff7812 */ /* 0x000fe2000784c0ff */
[----:B--2---:R-:W-:-:S05]  /*24bc00*/  IMAD.WIDE R52, R72, 0x4, R18 ;  /* 0x0000000448347825 */ /* 0x004fca00078e0212 */
[----:B------:R1:W-:Y:S02]  /*24bc10*/  @P6 STG.E desc[UR40][R52.64], R240 ;  /* 0x000000f034006986 */ /* 0x0003e4000c101928 */
[----:B-1----:R-:W-:-:S05]  /*24bc20*/  IMAD.WIDE R52, R72, 0x4, R16 ;  /* 0x0000000448347825 */ /* 0x002fca00078e0210 */
[----:B------:R1:W-:Y:S02]  /*24bc30*/  @P4 STG.E desc[UR40][R52.64], R244 ;  /* 0x000000f434004986 */ /* 0x0003e4000c101928 */
[----:B-1----:R-:W-:-:S05]  /*24bc40*/  IMAD.WIDE R52, R72, 0x4, R14 ;  /* 0x0000000448347825 */ /* 0x002fca00078e020e */
[----:B---3--:R1:W-:Y:S02]  /*24bc50*/  @P5 STG.E desc[UR40][R52.64], R248 ;  /* 0x000000f834005986 */ /* 0x0083e4000c101928 */
[----:B-1----:R-:W-:Y:S02]  /*24bc60*/  IMAD.WIDE R52, R72, 0x4, R12 ;  /* 0x0000000448347825 */ /* 0x002fe400078e020c */
[----:B------:R-:W2:Y:S04]  /*24bc70*/  LDL.LU R72, [R1+0x7a8] ;  /* 0x0007a80001487983 */ /* 0x000ea80000300800 */
[----:B------:R1:W-:Y:S04]  /*24bc80*/  @P3 STG.E desc[UR40][R52.64], R73 ;  /* 0x0000004934003986 */ /* 0x0003e8000c101928 */
[----:B-1----:R-:W3:Y:S04]  /*24bc90*/  LDL.LU R73, [R1+0x798] ;  /* 0x0007980001497983 */ /* 0x002ee80000300800 */
[----:B------:R-:W3:Y:S04]  /*24bca0*/  LDL.LU R234, [R1+0x778] ;  /* 0x0007780001ea7983 */ /* 0x000ee80000300800 */
[----:B------:R-:W3:Y:S01]  /*24bcb0*/  LDL.LU R252, [R1+0x768] ;  /* 0x0007680001fc7983 */ /* 0x000ee20000300800 */
[----:B----4-:R-:W-:-:S03]  /*24bcc0*/  IMAD.WIDE R52, R74, 0x4, R18 ;  /* 0x000000044a347825 */ /* 0x010fc600078e0212 */
        /* <DEDUP_REMOVED lines=51> */
[----:B------:R4:W-:Y:S04]  /*24c000*/  @P3 STG.E desc[UR40][R52.64], R234 ;  /* 0x000000ea34003986 */ /* 0x0009e8000c101928 */
[----:B------:R-:W2:Y:S01]  /*24c010*/  LDL.LU R74, [R1+0x238c] ;  /* 0x00238c00014a7983 */ /* 0x000ea20000300800 */
[----:B----4-:R-:W-:-:S05]  /*24c020*/  IMAD.WIDE R52, R75, 0x4, R18 ;  /* 0x000000044b347825 */ /* 0x010fca00078e0212 */
[----:B------:R1:W-:Y:S02]  /*24c030*/  @P2 STG.E desc[UR40][R52.64], R252 ;  /* 0x000000fc34002986 */ /* 0x0003e4000c101928 */
[----:B-1----:R-:W-:-:S05]  /*24c040*/  IMAD.WIDE R52, R75, 0x4, R16 ;  /* 0x000000044b347825 */ /* 0x002fca00078e0210 */
        /* <DEDUP_REMOVED lines=37> */
[----:B--2---:R-:W-:-:S05]  /*24c2a0*/  IMAD.WIDE R52, R74, 0x4, R18 ;  /* 0x000000044a347825 */ /* 0x004fca00078e0212 */
[----:B------:R1:W-:Y:S02]  /*24c2b0*/  @P4 STG.E desc[UR40][R52.64], R248 ;  /* 0x000000f834004986 */ /* 0x0003e4000c101928 */
[----:B-1----:R-:W-:-:S05]  /*24c2c0*/  IMAD.WIDE R52, R74, 0x4, R16 ;  /* 0x000000044a347825 */ /* 0x002fca00078e0210 */
[----:B------:R1:W-:Y:S02]  /*24c2d0*/  @P5 STG.E desc[UR40][R52.64], R72 ;  /* 0x0000004834005986 */ /* 0x0003e4000c101928 */
[C---:B-1----:R-:W-:Y:S02]  /*24c2e0*/  IMAD.WIDE R52, R74.reuse, 0x4, R14 ;  /* 0x000000044a347825 */ /* 0x042fe400078e020e */
[----:B------:R-:W2:Y:S04]  /*24c2f0*/  LDL.LU R72, [R1+0x7d0] ;  /* 0x0007d00001487983 */ /* 0x000ea80000300800 */
[----:B---3--:R1:W-:Y:S02]  /*24c300*/  @P3 STG.E desc[UR40][R52.64], R73 ;  /* 0x0000004934003986 */ /* 0x0083e4000c101928 */
[----:B-1----:R-:W-:-:S02]  /*24c310*/  IMAD.WIDE R52, R74, 0x4, R12 ;  /* 0x000000044a347825 */ /* 0x002fc400078e020c */
[----:B------:R-:W3:Y:S04]  /*24c320*/  LDL.LU R73, [R1+0x7c0] ;  /* 0x0007c00001497983 */ /* 0x000ee80000300800 */
[----:B------:R-:W2:Y:S04]  /*24c330*/  LDL.LU R74, [R1+0x1c0] ;  /* 0x0001c000014a7983 */ /* 0x000ea80000300800 */
[----:B----4-:R1:W-:Y:S04]  /*24c340*/  @P2 STG.E desc[UR40][R52.64], R75 ;  /* 0x0000004b34002986 */ /* 0x0103e8000c101928 */
[----:B-1----:R-:W4:Y:S04]  /*24c350*/  LDL.LU R75, [R1+0x2390] ;  /* 0x00239000014b7983 */ /* 0x002f280000300800 */
        /* <DEDUP_REMOVED lines=10> */
[----:B------:R-:W-:-:S03]  /*24c400*/  LOP3.LUT P4, RZ, R48, 0x40000000, RZ, 0xc0, !PT ;  /* 0x4000000030ff7812 */ /* 0x000fc6000788c0ff */
[----:B------:R-:W3:Y:S04]  /*24c410*/  LDL.LU R232, [R1+0x818] ;  /* 0x0008180001e87983 */ /* 0x000ee80000300800 */
[----:B------:R-:W3:Y:S01]  /*24c420*/  LDL.LU R240, [R1+0x808] ;  /* 0x0008080001f07983 */ /* 0x000ee20000300800 */
[----:B------:R-:W-:-:S03]  /*24c430*/  LOP3.LUT P5, RZ, R48, 0x80000000, RZ, 0xc0, !PT ;  /* 0x8000000030ff7812 */ /* 0x000fc600078ac0ff */
[----:B------:R-:W3:Y:S04]  /*24c440*/  LDL.LU R244, [R1+0x7f8] ;  /* 0x0007f80001f47983 */ /* 0x000ee80000300800 */
[----:B------:R-:W3:Y:S01]  /*24c450*/  LDL.LU R248, [R1+0x239c] ;  /* 0x00239c0001f87983 */ /* 0x000ee20000300800 */
        /* <DEDUP_REMOVED lines=20> */
[----:B----4-:R-:W-:-:S05]  /*24c5a0*/  IMAD.WIDE R52, R75, 0x4, R18 ;  /* 0x000000044b347825 */ /* 0x010fca00078e0212 */
[----:B--2---:R1:W-:Y:S02]  /*24c5b0*/  @P4 STG.E desc[UR40][R52.64], R72 ;  /* 0x0000004834004986 */ /* 0x0043e4000c101928 */
        /* <DEDUP_REMOVED lines=10> */
[----:B------:R-:W-:-:S04]  /*24c660*/  LOP3.LUT R50, R50, 0xfffff7ff, RZ, 0xc0, !PT ;  /* 0xfffff7ff32327812 */ /* 0x000fc800078ec0ff */
[----:B------:R-:W-:Y:S02]  /*24c670*/  @P1 LOP3.LUT R50, R50, 0x800, RZ, 0xfc, !PT ;  /* 0x0000080032321812 */ /* 0x000fe400078efcff */
[C---:B------:R-:W-:Y:S02]  /*24c680*/  LOP3.LUT P1, RZ, R47.reuse, 0x8, RZ, 0xc0, !PT ;  /* 0x000000082fff7812 */ /* 0x040fe4000782c0ff */
[----:B------:R-:W-:Y:S02]  /*24c690*/  LOP3.LUT P2, RZ, R47, 0x2, RZ, 0xc0, !PT ;  /* 0x000000022fff7812 */ /* 0x000fe4000784c0ff */
[----:B------:R-:W-:-:S09]  /*24c6a0*/  LOP3.LUT R50, R50, 0xffffefff, RZ, 0xc0, !PT ;  /* 0xffffefff32327812 */ /* 0x000fd200078ec0ff */
[----:B------:R-:W-:Y:S02]  /*24c6b0*/  @P1 LOP3.LUT R50, R50, 0x1000, RZ, 0xfc, !PT ;  /* 0x0000100032321812 */ /* 0x000fe400078efcff */
        /* <DEDUP_REMOVED lines=70> */
[C---:B------:R-:W-:Y:S01]  /*24cb20*/  LOP3.LUT P3, RZ, R47.reuse, 0x80000, RZ, 0xc0, !PT ;  /* 0x000800002fff7812 */ /* 0x040fe2000786c0ff */
[----:B--2---:R1:W-:Y:S04]  /*24cb30*/  @P4 STG.E desc[UR40][R52.64], R75 ;  /* 0x0000004b34004986 */ /* 0x0043e8000c101928 */
[----:B-1----:R-:W2:Y:S04]  /*24cb40*/  LDL.LU R75, [R1+0x7cc] ;  /* 0x0007cc00014b7983 */ /* 0x002ea80000300800 */
[----:B------:R-:W2:Y:S04]  /*24cb50*/  LDL.LU R246, [R1+0x1cc] ;  /* 0x0001cc0001f67983 */ /* 0x000ea80000300800 */
[----:B------:R-:W2:Y:S04]  /*24cb60*/  LDL.LU R233, [R1+0x10c] ;  /* 0x00010c0001e97983 */ /* 0x000ea80000300800 */
[----:B------:R-:W2:Y:S04]  /*24cb70*/  LDL.LU R249, [R1+0x23ac] ;  /* 0x0023ac0001f97983 */ /* 0x000ea80000300800 */
[----:B------:R-:W2:Y:S04]  /*24cb80*/  LDL.LU R237, [R1+0x870] ;  /* 0x0008700001ed7983 */ /* 0x000ea80000300800 */
[----:B------:R-:W2:Y:S01]  /*24cb90*/  LDL.LU R241, [R1+0x860] ;  /* 0x0008600001f17983 */ /* 0x000ea20000300800 */
[----:B------:R-:W-:Y:S01]  /*24cba0*/  LOP3.LUT R50, R50, 0xfffffffd, RZ, 0xc0, !PT ;  /* 0xfffffffd32327812 */ /* 0x000fe200078ec0ff */
[----:B---3--:R-:W-:Y:S01]  /*24cbb0*/  IMAD.WIDE R52, R72, 0x4, R18 ;  /* 0x0000000448347825 */ /* 0x008fe200078e0212 */
[----:B------:R-:W-:Y:S01]  /*24cbc0*/  LOP3.LUT P2, RZ, R47, 0x100000, RZ, 0xc0, !PT ;  /* 0x001000002fff7812 */ /* 0x000fe2000784c0ff */
[----:B------:R-:W3:Y:S01]  /*24cbd0*/  LDL.LU R245, [R1+0x850] ;  /* 0x0008500001f57983 */ /* 0x000ee20000300800 */
[----:B------:R-:W-:-:S02]  /*24cbe0*/  @P1 LOP3.LUT R50, R50, 0x2, RZ, 0xfc, !PT ;  /* 0x0000000232321812 */ /* 0x000fc400078efcff */
[----:B------:R-:W-:Y:S01]  /*24cbf0*/  LOP3.LUT P1, RZ, R47, 0x1000000, RZ, 0xc0, !PT ;  /* 0x010000002fff7812 */ /* 0x000fe2000782c0ff */
[----:B------:R1:W-:Y:S01]  /*24cc00*/  @P5 STG.E desc[UR40][R52.64], R240 ;  /* 0x000000f034005986 */ /* 0x0003e2000c101928 */
[----:B------:R-:W-:Y:S01]  /*24cc10*/  LOP3.LUT R50, R50, 0xfffffffb, RZ, 0xc0, !PT ;  /* 0xfffffffb32327812 */ /* 0x000fe200078ec0ff */
[----:B-1----:R-:W-:-:S05]  /*24cc20*/  IMAD.WIDE R52, R72, 0x4, R16 ;  /* 0x0000000448347825 */ /* 0x002fca00078e0210 */
[----:B----4-:R1:W-:Y:S05]  /*24cc30*/  @P3 STG.E desc[UR40][R52.64], R244 ;  /* 0x000000f434003986 */ /* 0x0103ea000c101928 */
[----:B------:R-:W-:Y:S02]  /*24cc40*/  @P1 LOP3.LUT R50, R50, 0x4, RZ, 0xfc, !PT ;  /* 0x0000000432321812 */ /* 0x000fe400078efcff */
[----:B------:R-:W-:Y:S01]  /*24cc50*/  LOP3.LUT P1, RZ, R47, 0x800000, RZ, 0xc0, !PT ;  /* 0x008000002fff7812 */ /* 0x000fe2000782c0ff */
[----:B-1----:R-:W-:-:S05]  /*24cc60*/  IMAD.WIDE R52, R72, 0x4, R14 ;  /* 0x0000000448347825 */ /* 0x002fca00078e020e */
[----:B------:R1:W-:Y:S01]  /*24cc70*/  @P2 STG.E desc[UR40][R52.64], R248 ;  /* 0x000000f834002986 */ /* 0x0003e2000c101928 */
[----:B------:R-:W-:-:S03]  /*24cc80*/  LOP3.LUT R50, R50, 0xfffffff7, RZ, 0xc0, !PT ;  /* 0xfffffff732327812 */ /* 0x000fc600078ec0ff */
[----:B-1----:R-:W4:Y:S04]  /*24cc90*/  LDL.LU R248, [R1+0x23b0] ;  /* 0x0023b00001f87983 */ /* 0x002f280000300800 */
[----:B------:R-:W3:Y:S04]  /*24cca0*/  LDL.LU R232, [R1+0x840] ;  /* 0x0008400001e87983 */ /* 0x000ee80000300800 */
[----:B------:R-:W3:Y:S01]  /*24ccb0*/  LDL.LU R236, [R1+0x830] ;  /* 0x0008300001ec7983 */ /* 0x000ee20000300800 */
[----:B------:R-:W-:Y:S02]  /*24ccc0*/  @P1 LOP3.LUT R50, R50, 0x8, RZ, 0xfc, !PT ;  /* 0x0000000832321812 */ /* 0x000fe400078efcff */
[----:B------:R-:W-:Y:S01]  /*24ccd0*/  LOP3.LUT P1, RZ, R47, 0x400000, RZ, 0xc0, !PT ;  /* 0x004000002fff7812 */ /* 0x000fe2000782c0ff */
[----:B------:R-:W3:Y:S01]  /*24cce0*/  LDL.LU R240, [R1+0x820] ;  /* 0x0008200001f07983 */ /* 0x000ee20000300800 */
[----:B------:R-:W-:Y:S01]  /*24ccf0*/  LOP3.LUT R50, R50, 0xffffffef, RZ, 0xc0, !PT ;  /* 0xffffffef32327812 */ /* 0x000fe200078ec0ff */
[----:B------:R-:W-:-:S02]  /*24cd00*/  IMAD.WIDE R52, R72, 0x4, R12 ;  /* 0x0000000448347825 */ /* 0x000fc400078e020c */
[----:B------:R-:W3:Y:S08]  /*24cd10*/  LDL.LU R244, [R1+0x1b0] ;  /* 0x0001b00001f47983 */ /* 0x000ef00000300800 */
[----:B------:R-:W-:Y:S02]  /*24cd20*/  @P1 LOP3.LUT R50, R50, 0x10, RZ, 0xfc, !PT ;  /* 0x0000001032321812 */ /* 0x000fe400078efcff */
[----:B------:R-:W-:-:S13]  /*24cd30*/  LOP3.LUT P1, RZ, R47, 0x200000, RZ, 0xc0, !PT ;  /* 0x002000002fff7812 */ /* 0x000fda000782c0ff */
[----:B------:R1:W-:Y:S01]  /*24cd40*/  @P1 STG.E desc[UR40][R52.64], R73 ;  /* 0x0000004934001986 */ /* 0x0003e2000c101928 */
[----:B------:R-:W-:Y:S01]  /*24cd50*/  LOP3.LUT P1, RZ, R50, 0x10, RZ, 0xc0, !PT ;  /* 0x0000001032ff7812 */ /* 0x000fe2000782c0ff */
[----:B-1----:R-:W-:Y:S02]  /*24cd60*/  IMAD.WIDE R52, R250, 0x4, R18 ;  /* 0x00000004fa347825 */ /* 0x002fe400078e0212 */
[----:B------:R-:W4:Y:S10]  /*24cd70*/  LDL.LU R73, [R1+0xf0] ;  /* 0x0000f00001497983 */ /* 0x000f340000300800 */
        /* <DEDUP_REMOVED lines=27> */
[----:B------:R4:W-:Y:S02]  /*24cf30*/  @P1 STG.E desc[UR40][R50.64], R232 ;  /* 0x000000e832001986 */ /* 0x0009e4000c101928 */
[----:B----4-:R-:W-:-:S05]  /*24cf40*/  IMAD.WIDE R50, R248, 0x4, R18 ;  /* 0x00000004f8327825 */ /* 0x010fca00078e0212 */
[----:B------:R1:W-:Y:S02]  /*24cf50*/  @P0 STG.E desc[UR40][R50.64], R236 ;  /* 0x000000ec32000986 */ /* 0x0003e4000c101928 */
[----:B-1----:R-:W-:-:S05]  /*24cf60*/  IMAD.WIDE R50, R248, 0x4, R16 ;  /* 0x00000004f8327825 */ /* 0x002fca00078e0210 */
[----:B------:R1:W-:Y:S04]  /*24cf70*/  @P6 STG.E desc[UR40][R50.64], R240 ;  /* 0x000000f032006986 */ /* 0x0003e8000c101928 */
        /* <DEDUP_REMOVED lines=63> */
[----:B-1----:R-:W4:Y:S01]  /*24d370*/  LDL.LU R244, [R1+0x86c] ;  /* 0x00086c0001f47983 */ /* 0x002f220000300800 */
[----:B--2---:R-:W-:-:S05]  /*24d380*/  IMAD.WIDE R50, R75, 0x4, R18 ;  /* 0x000000044b327825 */ /* 0x004fca00078e0212 */
[----:B------:R1:W-:Y:S02]  /*24d390*/  @P3 STG.E desc[UR40][R50.64], R248 ;  /* 0x000000f832003986 */ /* 0x0003e4000c101928 */
[C---:B-1----:R-:W-:Y:S02]  /*24d3a0*/  IMAD.WIDE R50, R75.reuse, 0x4, R16 ;  /* 0x000000044b327825 */ /* 0x042fe400078e0210 */
[----:B------:R-:W2:Y:S04]  /*24d3b0*/  LDL.LU R248, [R1+0x85c] ;  /* 0x00085c0001f87983 */ /* 0x000ea80000300800 */
[----:B------:R1:W-:Y:S02]  /*24d3c0*/  @P2 STG.E desc[UR40][R50.64], R73 ;  /* 0x0000004932002986 */ /* 0x0003e4000c101928 */
[----:B-1----:R-:W-:-:S05]  /*24d3d0*/  IMAD.WIDE R50, R75, 0x4, R14 ;  /* 0x000000044b327825 */ /* 0x002fca00078e020e */
[----:B------:R1:W-:Y:S02]  /*24d3e0*/  @P1 STG.E desc[UR40][R50.64], R74 ;  /* 0x0000004a32001986 */ /* 0x0003e4000c101928 */
[----:B-1----:R-:W-:Y:S02]  /*24d3f0*/  IMAD.WIDE R50, R75, 0x4, R12 ;  /* 0x000000044b327825 */ /* 0x002fe400078e020c */
[----:B------:R-:W2:Y:S04]  /*24d400*/  LDL.LU R74, [R1+0x84c] ;  /* 0x00084c00014a7983 */ /* 0x000ea80000300800 */
        /* <DEDUP_REMOVED lines=38> */
[----:B--2---:R1:W-:Y:S04]  /*24d670*/  @P5 STG.E desc[UR40][R50.64], R248 ;  /* 0x000000f832005986 */ /* 0x0043e8000c101928 */
[----:B-1----:R-:W2:Y:S01]  /*24d680*/  LDL.LU R248, [R1+0x82c] ;  /* 0x00082c0001f87983 */ /* 0x002ea20000300800 */
[----:B------:R-:W-:-:S03]  /*24d690*/  IMAD.WIDE R50, R72, 0x4, R12 ;  /* 0x0000000448327825 */ /* 0x000fc600078e020c */
[----:B------:R-:W3:Y:S04]  /*24d6a0*/  LDL.LU R72, [R1+0x1bc] ;  /* 0x0001bc0001487983 */ /* 0x000ee80000300800 */
[----:B------:R1:W-:Y:S02]  /*24d6b0*/  @P3 STG.E desc[UR40][R50.64], R74 ;  /* 0x0000004a32003986 */ /* 0x0003e4000c101928 */
[----:B-1----:R-:W-:Y:S02]  /*24d6c0*/  IMAD.WIDE R50, R73, 0x4, R18 ;  /* 0x0000000449327825 */ /* 0x002fe400078e0212 */
        /* <DEDUP_REMOVED lines=23> */
[----:B------:R-:W4:Y:S04]  /*24d840*/  LDL.LU R236, [R1+0x8d4] ;  /* 0x0008d40001ec7983 */ /* 0x000f280000300800 */
        /* <DEDUP_REMOVED lines=18> */
[C---:B------:R-:W-:Y:S02]  /*24d970*/  LOP3.LUT P3, RZ, R46.reuse, 0x2000000, RZ, 0xc0, !PT ;  /* 0x020000002eff7812 */ /* 0x040fe4000786c0ff */
[----:B------:R-:W-:-:S05]  /*24d980*/  LOP3.LUT P2, RZ, R46, 0x4000000, RZ, 0xc0, !PT ;  /* 0x040000002eff7812 */ /* 0x000fca000784c0ff */
[----:B------:R-:W-:Y:S02]  /*24d990*/  @P1 LOP3.LUT R48, R48, 0x100000, RZ, 0xfc, !PT ;  /* 0x0010000030301812 */ /* 0x000fe400078efcff */
[----:B------:R-:W-:Y:S01]  /*24d9a0*/  LOP3.LUT P1, RZ, R46, 0x8000000, RZ, 0xc0, !PT ;  /* 0x080000002eff7812 */ /* 0x000fe2000782c0ff */
[----:B------:R-:W-:-:S05]  /*24d9b0*/  IMAD.WIDE R46, R73, 0x4, R16 ;  /* 0x00000004492e7825 */ /* 0x000fca00078e0210 */
[----:B--2---:R1:W-:Y:S02]  /*24d9c0*/  @P4 STG.E desc[UR40][R46.64], R248 ;  /* 0x000000f82e004986 */ /* 0x0043e4000c101928 */
[C---:B-1----:R-:W-:Y:S02]  /*24d9d0*/  IMAD.WIDE R46, R73.reuse, 0x4, R14 ;  /* 0x00000004492e7825 */ /* 0x042fe400078e020e */
[----:B------:R-:W2:Y:S04]  /*24d9e0*/  LDL.LU R248, [R1+0x8a4] ;  /* 0x0008a40001f87983 */ /* 0x000ea80000300800 */
[----:B---3--:R1:W-:Y:S02]  /*24d9f0*/  @P5 STG.E desc[UR40][R46.64], R72 ;  /* 0x000000482e005986 */ /* 0x0083e4000c101928 */
[----:B-1----:R-:W-:-:S02]  /*24da00*/  IMAD.WIDE R46, R73, 0x4, R12 ;  /* 0x00000004492e7825 */ /* 0x002fc400078e020c */
[----:B------:R-:W3:Y:S04]  /*24da10*/  LDL.LU R72, [R1+0x884] ;  /* 0x0008840001487983 */ /* 0x000ee80000300800 */
[----:B------:R-:W2:Y:S04]  /*24da20*/  LDL.LU R73, [R1+0x1a4] ;  /* 0x0001a40001497983 */ /* 0x000ea80000300800 */
[----:B----4-:R1:W-:Y:S04]  /*24da30*/  @P3 STG.E desc[UR40][R46.64], R74 ;  /* 0x0000004a2e003986 */ /* 0x0103e8000c101928 */
[----:B-1----:R-:W4:Y:S01]  /*24da40*/  LDL.LU R74, [R1+0x23dc] ;  /* 0x0023dc00014a7983 */ /* 0x002f220000300800 */
[----:B------:R-:W-:-:S05]  /*24da50*/  IMAD.WIDE R46, R75, 0x4, R18 ;  /* 0x000000044b2e7825 */ /* 0x000fca00078e0212 */
        /* <DEDUP_REMOVED lines=40> */
[----:B--2---:R1:W-:Y:S02]  /*24dce0*/  @P4 STG.E desc[UR40][R46.64], R248 ;  /* 0x000000f82e004986 */ /* 0x0043e4000c101928 */
[----:B-1----:R-:W-:-:S05]  /*24dcf0*/  IMAD.WIDE R46, R74, 0x4, R16 ;  /* 0x000000044a2e7825 */ /* 0x002fca00078e0210 */
[----:B---3--:R1:W-:Y:S02]  /*24dd00*/  @P5 STG.E desc[UR40][R46.64], R72 ;  /* 0x000000482e005986 */ /* 0x0083e4000c101928 */
[C---:B-1----:R-:W-:Y:S02]  /*24dd10*/  IMAD.WIDE R46, R74.reuse, 0x4, R14 ;  /* 0x000000044a2e7825 */ /* 0x042fe400078e020e */
[----:B------:R-:W2:Y:S04]  /*24dd20*/  LDL.LU R72, [R1+0x8f8] ;  /* 0x0008f80001487983 */ /* 0x000ea80000300800 */
[----:B------:R1:W-:Y:S02]  /*24dd30*/  @P3 STG.E desc[UR40][R46.64], R73 ;  /* 0x000000492e003986 */ /* 0x0003e4000c101928 */
        /* <DEDUP_REMOVED lines=21> */
[----:B------:R-:W-:-:S03]  /*24de90*/  LOP3.LUT P3, RZ, R45, 0x1000, RZ, 0xc0, !PT ;  /* 0x000010002dff7812 */ /* 0x000fc6000786c0ff */
[----:B------:R-:W4:Y:S01]  /*24dea0*/  LDL.LU R248, [R1+0xec] ;  /* 0x0000ec0001f87983 */ /* 0x000f220000300800 */
        /* <DEDUP_REMOVED lines=75> */
[----:B------:R-:W4:Y:S04]  /*24e360*/  LDL.LU R244, [R1+0x960] ;  /* 0x0009600001f47983 */ /* 0x000f280000300800 */
[----:B------:R1:W-:Y:S04]  /*24e370*/  @P4 STG.E desc[UR40][R46.64], R248 ;  /* 0x000000f82e004986 */ /* 0x0003e8000c101928 */
[----:B-1----:R-:W4:Y:S01]  /*24e380*/  LDL.LU R248, [R1+0x930] ;  /* 0x0009300001f87983 */ /* 0x002f220000300800 */
[----:B--2---:R-:W-:-:S05]  /*24e390*/  IMAD.WIDE R46, R72, 0x4, R18 ;  /* 0x00000004482e7825 */ /* 0x004fca00078e0212 */
[----:B------:R1:W-:Y:S02]  /*24e3a0*/  @P5 STG.E desc[UR40][R46.64], R73 ;  /* 0x000000492e005986 */ /* 0x0003e4000c101928 */
[C---:B-1----:R-:W-:Y:S02]  /*24e3b0*/  IMAD.WIDE R46, R72.reuse, 0x4, R16 ;  /* 0x00000004482e7825 */ /* 0x042fe400078e0210 */
[----:B------:R-:W2:Y:S04]  /*24e3c0*/  LDL.LU R73, [R1+0x910] ;  /* 0x0009100001497983 */ /* 0x000ea80000300800 */
[----:B---3--:R1:W-:Y:S02]  /*24e3d0*/  @P3 STG.E desc[UR40][R46.64], R74 ;  /* 0x0000004a2e003986 */ /* 0x0083e4000c101928 */
[----:B-1----:R-:W-:-:S02]  /*24e3e0*/  IMAD.WIDE R46, R72, 0x4, R14 ;  /* 0x00000004482e7825 */ /* 0x002fc400078e020e */
[----:B------:R-:W3:Y:S04]  /*24e3f0*/  LDL.LU R74, [R1+0x900] ;  /* 0x00090000014a7983 */ /* 0x000ee80000300800 */
[----:B----4-:R1:W-:Y:S04]  /*24e400*/  @P2 STG.E desc[UR40][R46.64], R75 ;  /* 0x0000004b2e002986 */ /* 0x0103e8000c101928 */
[----:B-1----:R-:W4:Y:S04]  /*24e410*/  LDL.LU R75, [R1+0x23f4] ;  /* 0x0023f400014b7983 */ /* 0x002f280000300800 */
[----:B------:R-:W2:Y:S01]  /*24e420*/  LDL.LU R252, [R1+0x190] ;  /* 0x0001900001fc7983 */ /* 0x000ea20000300800 */
[----:B------:R-:W-:-:S03]  /*24e430*/  IMAD.WIDE R46, R72, 0x4, R12 ;  /* 0x00000004482e7825 */ /* 0x000fc600078e020c */
        /* <DEDUP_REMOVED lines=12> */
[----:B------:R-:W3:Y:S01]  /*24e500*/  LDL.LU R232, [R1+0x194] ;  /* 0x0001940001e87983 */ /* 0x000ee20000300800 */
[----:B------:R-:W-:-:S03]  /*24e510*/  LOP3.LUT P3, RZ, R45, 0x80000000, RZ, 0xc0, !PT ;  /* 0x800000002dff7812 */ /* 0x000fc6000786c0ff */
        /* <DEDUP_REMOVED lines=8> */
[----:B------:R-:W-:Y:S01]  /*24e5a0*/  LOP3.LUT P1, RZ, R44, 0x80, RZ, 0xc0, !PT ;  /* 0x000000802cff7812 */ /* 0x000fe2000782c0ff */
[----:B------:R1:W-:Y:S04]  /*24e5b0*/  @P4 STG.E desc[UR40][R46.64], R244 ;  /* 0x000000f42e004986 */ /* 0x0003e8000c101928 */
[----:B-1----:R-:W3:Y:S01]  /*24e5c0*/  LDL.LU R244, [R1+0x988] ;  /* 0x0009880001f47983 */ /* 0x002ee20000300800 */
[----:B------:R-:W-:-:S07]  /*24e5d0*/  LOP3.LUT R45, R45, 0x7fffffff, RZ, 0xc0, !PT ;  /* 0x7fffffff2d2d7812 */ /* 0x000fce00078ec0ff */
[----:B------:R-:W-:Y:S02]  /*24e5e0*/  @P1 LOP3.LUT R45, R45, 0x80000000, RZ, 0xfc, !PT ;  /* 0x800000002d2d1812 */ /* 0x000fe400078efcff */
[----:B------:R-:W-:Y:S01]  /*24e5f0*/  LOP3.LUT P1, RZ, R44, 0x40, RZ, 0xc0, !PT ;  /* 0x000000402cff7812 */ /* 0x000fe2000782c0ff */
[----:B----4-:R-:W-:-:S05]  /*24e600*/  IMAD.WIDE R46, R75, 0x4, R18 ;  /* 0x000000044b2e7825 */ /* 0x010fca00078e0212 */
[----:B------:R1:W-:Y:S02]  /*24e610*/  @P5 STG.E desc[UR40][R46.64], R248 ;  /* 0x000000f82e005986 */ /* 0x0003e4000c101928 */
[C---:B-1----:R-:W-:Y:S02]  /*24e620*/  IMAD.WIDE R46, R75.reuse, 0x4, R16 ;  /* 0x000000044b2e7825 */ /* 0x042fe400078e0210 */
[----:B------:R-:W4:Y:S04]  /*24e630*/  LDL.LU R248, [R1+0x978] ;  /* 0x0009780001f87983 */ /* 0x000f280000300800 */
[----:B--2---:R1:W-:Y:S02]  /*24e640*/  @P3 STG.E desc[UR40][R46.64], R73 ;  /* 0x000000492e003986 */ /* 0x0043e4000c101928 */
[----:B-1----:R-:W-:-:S02]  /*24e650*/  IMAD.WIDE R46, R75, 0x4, R14 ;  /* 0x000000044b2e7825 */ /* 0x002fc400078e020e */
[----:B------:R-:W2:Y:S04]  /*24e660*/  LDL.LU R73, [R1+0x968] ;  /* 0x0009680001497983 */ /* 0x000ea80000300800 */
[----:B---3--:R1:W-:Y:S02]  /*24e670*/  @P2 STG.E desc[UR40][R46.64], R74 ;  /* 0x0000004a2e002986 */ /* 0x0083e4000c101928 */
[----:B-1----:R-:W-:Y:S02]  /*24e680*/  IMAD.WIDE R46, R75, 0x4, R12 ;  /* 0x000000044b2e7825 */ /* 0x002fe400078e020c */
[----:B------:R-:W3:Y:S04]  /*24e690*/  LDL.LU R74, [R1+0x938] ;  /* 0x00093800014a7983 */ /* 0x000ee80000300800 */
[----:B------:R-:W3:Y:S04]  /*24e6a0*/  LDL.LU R75, [R1+0x918] ;  /* 0x00091800014b7983 */ /* 0x000ee80000300800 */
[----:B------:R-:W3:Y:S01]  /*24e6b0*/  LDL.LU R236, [R1+0x2404] ;  /* 0x0024040001ec7983 */ /* 0x000ee20000300800 */
        /* <DEDUP_REMOVED lines=54> */
[----:B--2---:R3:W-:Y:S02]  /*24ea20*/  @P5 STG.E desc[UR40][R46.64], R73 ;  /* 0x000000492e005986 */ /* 0x0047e4000c101928 */
[----:B---3--:R-:W-:-:S05]  /*24ea30*/  IMAD.WIDE R46, R236, 0x4, R18 ;  /* 0x00000004ec2e7825 */ /* 0x008fca00078e0212 */
        /* <DEDUP_REMOVED lines=32> */
[C---:B------:R-:W-:Y:S01]  /*24ec40*/  LOP3.LUT P1, RZ, R44.reuse, 0x800000, RZ, 0xc0, !PT ;  /* 0x008000002cff7812 */ /* 0x040fe2000782c0ff */
[----:B------:R-:W2:Y:S01]  /*24ec50*/  LDL.LU R232, [R1+0x2410] ;  /* 0x0024100001e87983 */ /* 0x000ea20000300800 */
[----:B------:R-:W-:Y:S02]  /*24ec60*/  LOP3.LUT R45, R45, 0xfbffffff, RZ, 0xc0, !PT ;  /* 0xfbffffff2d2d7812 */ /* 0x000fe400078ec0ff */
[C---:B------:R-:W-:Y:S01]  /*24ec70*/  LOP3.LUT P5, RZ, R44.reuse, 0x20000, RZ, 0xc0, !PT ;  /* 0x000200002cff7812 */ /* 0x040fe200078ac0ff */
[----:B------:R-:W2:Y:S01]  /*24ec80*/  LDL.LU R241, [R1+0xa80] ;  /* 0x000a800001f17983 */ /* 0x000ea20000300800 */
[----:B------:R-:W-:Y:S01]  /*24ec90*/  LOP3.LUT P3, RZ, R44, 0x40000, RZ, 0xc0, !PT ;  /* 0x000400002cff7812 */ /* 0x000fe2000786c0ff */
[----:B------:R-:W-:Y:S01]  /*24eca0*/  IMAD.WIDE R46, R236, 0x4, R12 ;  /* 0x00000004ec2e7825 */ /* 0x000fe200078e020c */
[----:B------:R-:W-:Y:S01]  /*24ecb0*/  LOP3.LUT P2, RZ, R44, 0x80000, RZ, 0xc0, !PT ;  /* 0x000800002cff7812 */ /* 0x000fe2000784c0ff */
[----:B------:R-:W2:Y:S04]  /*24ecc0*/  LDL.LU R245, [R1+0xa70] ;  /* 0x000a700001f57983 */ /* 0x000ea80000300800 */
[----:B------:R-:W-:-:S02]  /*24ecd0*/  @P1 LOP3.LUT R45, R45, 0x4000000, RZ, 0xfc, !PT ;  /* 0x040000002d2d1812 */ /* 0x000fc400078efcff */
[----:B------:R-:W-:Y:S02]  /*24ece0*/  LOP3.LUT P1, RZ, R44, 0x400000, RZ, 0xc0, !PT ;  /* 0x004000002cff7812 */ /* 0x000fe4000782c0ff */
[----:B------:R-:W-:Y:S01]  /*24ecf0*/  LOP3.LUT R45, R45, 0xf7ffffff, RZ, 0xc0, !PT ;  /* 0xf7ffffff2d2d7812 */ /* 0x000fe200078ec0ff */
[----:B---3--:R1:W-:Y:S10]  /*24ed00*/  @P5 STG.E desc[UR40][R46.64], R240 ;  /* 0x000000f02e005986 */ /* 0x0083f4000c101928 */
[----:B------:R-:W-:-:S02]  /*24ed10*/  @P1 LOP3.LUT R45, R45, 0x8000000, RZ, 0xfc, !PT ;  /* 0x080000002d2d1812 */ /* 0x000fc400078efcff */
[----:B------:R-:W-:Y:S01]  /*24ed20*/  LOP3.LUT P1, RZ, R44, 0x200000, RZ, 0xc0, !PT ;  /* 0x002000002cff7812 */ /* 0x000fe2000782c0ff */
[----:B-1----:R-:W-:Y:S01]  /*24ed30*/  IMAD.WIDE R46, R73, 0x4, R18 ;  /* 0x00000004492e7825 */ /* 0x002fe200078e0212 */
[----:B------:R-:W-:-:S04]  /*24ed40*/  LOP3.LUT R45, R45, 0xefffffff, RZ, 0xc0, !PT ;  /* 0xefffffff2d2d7812 */ /* 0x000fc800078ec0ff */
[----:B----4-:R1:W-:Y:S07]  /*24ed50*/  @P3 STG.E desc[UR40][R46.64], R244 ;  /* 0x000000f42e003986 */ /* 0x0103ee000c101928 */
[----:B------:R-:W-:Y:S01]  /*24ed60*/  @P1 LOP3.LUT R45, R45, 0x10000000, RZ, 0xfc, !PT ;  /* 0x100000002d2d1812 */ /* 0x000fe200078efcff */
[----:B-1----:R-:W-:Y:S01]  /*24ed70*/  IMAD.WIDE R46, R73, 0x4, R16 ;  /* 0x00000004492e7825 */ /* 0x002fe200078e0210 */
[----:B------:R-:W-:-:S04]  /*24ed80*/  LOP3.LUT P1, RZ, R44, 0x100000, RZ, 0xc0, !PT ;  /* 0x001000002cff7812 */ /* 0x000fc8000782c0ff */
[----:B------:R1:W-:Y:S04]  /*24ed90*/  @P2 STG.E desc[UR40][R46.64], R72 ;  /* 0x000000482e002986 */ /* 0x0003e8000c101928 */
[----:B-1----:R-:W3:Y:S04]  /*24eda0*/  LDL.LU R72, [R1+0x2414] ;  /* 0x0024140001487983 */ /* 0x002ee80000300800 */
[----:B------:R-:W4:Y:S01]  /*24edb0*/  LDL.LU R249, [R1+0x9f0] ;  /* 0x0009f00001f97983 */ /* 0x000f220000300800 */
[----:B------:R-:W-:-:S03]  /*24edc0*/  IMAD.WIDE R46, R73, 0x4, R14 ;  /* 0x00000004492e7825 */ /* 0x000fc600078e020e */
[----:B------:R-:W3:Y:S04]  /*24edd0*/  LDL.LU R236, [R1+0x9e0] ;  /* 0x0009e00001ec7983 */ /* 0x000ee80000300800 */
[----:B------:R1:W-:Y:S01]  /*24ede0*/  @P1 STG.E desc[UR40][R46.64], R248 ;  /* 0x000000f82e001986 */ /* 0x0003e2000c101928 */
[----:B------:R-:W-:-:S03]  /*24edf0*/  LOP3.LUT P1, RZ, R45, 0x10000000, RZ, 0xc0, !PT ;  /* 0x100000002dff7812 */ /* 0x000fc6000782c0ff */
[----:B------:R-:W3:Y:S04]  /*24ee00*/  LDL.LU R240, [R1+0x9c0] ;  /* 0x0009c00001f07983 */ /* 0x000ee80000300800 */
[----:B------:R-:W3:Y:S01]  /*24ee10*/  LDL.LU R244, [R1+0x9b0] ;  /* 0x0009b00001f47983 */ /* 0x000ee20000300800 */
[----:B-1----:R-:W-:-:S03]  /*24ee20*/  IMAD.WIDE R46, R73, 0x4, R12 ;  /* 0x00000004492e7825 */ /* 0x002fc600078e020c */
[----:B------:R-:W3:Y:S04]  /*24ee30*/  LDL.LU R248, [R1+0x9a0] ;  /* 0x0009a00001f87983 */ /* 0x000ee80000300800 */
[----:B------:R1:W-:Y:S01]  /*24ee40*/  @P1 STG.E desc[UR40][R46.64], R74 ;  /* 0x0000004a2e001986 */ /* 0x0003e2000c101928 */
[----:B------:R-:W-:-:S03]  /*24ee50*/  LOP3.LUT P1, RZ, R45, 0x8000000, RZ, 0xc0, !PT ;  /* 0x080000002dff7812 */ /* 0x000fc6000782c0ff */
[----:B------:R-:W3:Y:S01]  /*24ee60*/  LDL.LU R73, [R1+0x180] ;  /* 0x0001800001497983 */ /* 0x000ee20000300800 */
        /* <DEDUP_REMOVED lines=19> */
[----:B------:R-:W2:Y:S10]  /*24efa0*/  LDL.LU R241, [R1+0x2420] ;  /* 0x0024200001f17983 */ /* 0x000eb40000300800 */
[----:B------:R1:W-:Y:S01]  /*24efb0*/  @P1 STG.E desc[UR40][R46.64], R245 ;  /* 0x000000f52e001986 */ /* 0x0003e2000c101928 */
[----:B------:R-:W-:-:S02]  /*24efc0*/  LOP3.LUT P1, RZ, R45, 0x200000, RZ, 0xc0, !PT ;  /* 0x002000002dff7812 */ /* 0x000fc4000782c0ff */
[----:B------:R-:W-:Y:S01]  /*24efd0*/  LOP3.LUT P6, RZ, R44, 0x40000000, RZ, 0xc0, !PT ;  /* 0x400000002cff7812 */ /* 0x000fe200078cc0ff */
[----:B-1----:R-:W-:-:S10]  /*24efe0*/  IMAD.WIDE R46, R232, 0x4, R14 ;  /* 0x00000004e82e7825 */ /* 0x002fd400078e020e */
[----:B----4-:R1:W-:Y:S01]  /*24eff0*/  @P1 STG.E desc[UR40][R46.64], R249 ;  /* 0x000000f92e001986 */ /* 0x0103e2000c101928 */
[----:B------:R-:W-:Y:S01]  /*24f000*/  LOP3.LUT P4, RZ, R44, 0x80000000, RZ, 0xc0, !PT ;  /* 0x800000002cff7812 */ /* 0x000fe2000788c0ff */
[----:B-1----:R-:W-:-:S05]  /*24f010*/  IMAD.WIDE R46, R232, 0x4, R12 ;  /* 0x00000004e82e7825 */ /* 0x002fca00078e020c */
[----:B---3--:R1:W-:Y:S01]  /*24f020*/  @P0 STG.E desc[UR40][R46.64], R236 ;  /* 0x000000ec2e000986 */ /* 0x0083e2000c101928 */
[----:B------:R-:W-:Y:S01]  /*24f030*/  LOP3.LUT P5, RZ, R43, 0x1, RZ, 0xc0, !PT ;  /* 0x000000012bff7812 */ /* 0x000fe200078ac0ff */
[----:B-1----:R-:W-:-:S05]  /*24f040*/  IMAD.WIDE R46, R72, 0x4, R18 ;  /* 0x00000004482e7825 */ /* 0x002fca00078e0212 */
[----:B------:R1:W-:Y:S01]  /*24f050*/  @P6 STG.E desc[UR40][R46.64], R240 ;  /* 0x000000f02e006986 */ /* 0x0003e2000c101928 */
[----:B------:R-:W-:Y:S01]  /*24f060*/  LOP3.LUT P3, RZ, R43, 0x2, RZ, 0xc0, !PT ;  /* 0x000000022bff7812 */ /* 0x000fe2000786c0ff */
[----:B-1----:R-:W-:-:S05]  /*24f070*/  IMAD.WIDE R46, R72, 0x4, R16 ;  /* 0x00000004482e7825 */ /* 0x002fca00078e0210 */
[----:B------:R1:W-:Y:S02]  /*24f080*/  @P4 STG.E desc[UR40][R46.64], R244 ;  /* 0x000000f42e004986 */ /* 0x0003e4000c101928 */
[----:B-1----:R-:W-:-:S05]  /*24f090*/  IMAD.WIDE R46, R72, 0x4, R14 ;  /* 0x00000004482e7825 */ /* 0x002fca00078e020e */
[----:B------:R1:W-:Y:S01]  /*24f0a0*/  @P5 STG.E desc[UR40][R46.64], R248 ;  /* 0x000000f82e005986 */ /* 0x0003e2000c101928 */
[----:B------:R-:W-:Y:S01]  /*24f0b0*/  LOP3.LUT P2, RZ, R43, 0x4, RZ, 0xc0, !PT ;  /* 0x000000042bff7812 */ /* 0x000fe2000784c0ff */
[----:B-1----:R-:W-:Y:S02]  /*24f0c0*/  IMAD.WIDE R46, R72, 0x4, R12 ;  /* 0x00000004482e7825 */ /* 0x002fe400078e020c */
[----:B------:R-:W3:Y:S04]  /*24f0d0*/  LDL.LU R72, [R1+0xa74] ;  /* 0x000a740001487983 */ /* 0x000ee80000300800 */
[----:B------:R1:W-:Y:S04]  /*24f0e0*/  @P3 STG.E desc[UR40][R46.64], R73 ;  /* 0x000000492e003986 */ /* 0x0003e8000c101928 */
[----:B-1----:R-:W4:Y:S04]  /*24f0f0*/  LDL.LU R73, [R1+0x9f4] ;  /* 0x0009f40001497983 */ /* 0x002f280000300800 */
[----:B------:R-:W4:Y:S04]  /*24f100*/  LDL.LU R234, [R1+0x9e4] ;  /* 0x0009e40001ea7983 */ /* 0x000f280000300800 */
[----:B------:R-:W4:Y:S04]  /*24f110*/  LDL.LU R252, [R1+0x9c4] ;  /* 0x0009c40001fc7983 */ /* 0x000f280000300800 */
[----:B------:R-:W4:Y:S01]  /*24f120*/  LDL.LU R238, [R1+0x9b4] ;  /* 0x0009b40001ee7983 */ /* 0x000f220000300800 */
[----:B--2---:R-:W-:-:S05]  /*24f130*/  IMAD.WIDE R46, R74, 0x4, R18 ;  /* 0x000000044a2e7825 */ /* 0x004fca00078e0212 */
[----:B------:R1:W-:Y:S04]  /*24f140*/  @P2 STG.E desc[UR40][R46.64], R75 ;  /* 0x0000004b2e002986 */ /* 0x0003e8000c101928 */
[----:B-1----:R-:W2:Y:S04]  /*24f150*/  LDL.LU R75, [R1+0x241c] ;  /* 0x00241c00014b7983 */ /* 0x002ea80000300800 */
[----:B------:R-:W2:Y:S01]  /*24f160*/  LDL.LU R242, [R1+0x9a4] ;  /* 0x0009a40001f27983 */ /* 0x000ea20000300800 */
        /* <DEDUP_REMOVED lines=15> */
[----:B------:R-:W2:Y:S04]  /*24f260*/  LDL.LU R236, [R1+0x9a8] ;  /* 0x0009a80001ec7983 */ /* 0x000ea80000300800 */
[----:B------:R-:W2:Y:S01]  /*24f270*/  LDL.LU R240, [R1+0x2424] ;  /* 0x0024240001f07983 */ /* 0x000ea20000300800 */
[C---:B------:R-:W-:Y:S02]  /*24f280*/  LOP3.LUT P4, RZ, R43.reuse, 0x8, RZ, 0xc0, !PT ;  /* 0x000000082bff7812 */ /* 0x040fe4000788c0ff */
[----:B------:R-:W-:Y:S01]  /*24f290*/  LOP3.LUT P5, RZ, R43, 0x10, RZ, 0xc0, !PT ;  /* 0x000000102bff7812 */ /* 0x000fe200078ac0ff */
[----:B------:R-:W-:Y:S01]  /*24f2a0*/  IMAD.WIDE R46, R74, 0x4, R16 ;  /* 0x000000044a2e7825 */ /* 0x000fe200078e0210 */
[----:B------:R-:W2:Y:S01]  /*24f2b0*/  LDL.LU R244, [R1+0x188] ;  /* 0x0001880001f47983 */ /* 0x000ea20000300800 */
[----:B------:R-:W-:-:S02]  /*24f2c0*/  @P1 LOP3.LUT R45, R45, 0x8000, RZ, 0xfc, !PT ;  /* 0x000080002d2d1812 */ /* 0x000fc400078efcff */
        /* <DEDUP_REMOVED lines=19> */
[----:B---3--:R1:W-:Y:S02]  /*24f400*/  @P4 STG.E desc[UR40][R46.64], R72 ;  /* 0x000000482e004986 */ /* 0x0083e4000c101928 */
[C---:B-1----:R-:W-:Y:S02]  /*24f410*/  IMAD.WIDE R46, R74.reuse, 0x4, R14 ;  /* 0x000000044a2e7825 */ /* 0x042fe400078e020e */
[----:B------:R-:W3:Y:S04]  /*24f420*/  LDL.LU R72, [R1+0xa7c] ;  /* 0x000a7c0001487983 */ /* 0x000ee80000300800 */
[----:B----4-:R1:W-:Y:S02]  /*24f430*/  @P5 STG.E desc[UR40][R46.64], R73 ;  /* 0x000000492e005986 */ /* 0x0103e4000c101928 */
[----:B-1----:R-:W-:-:S02]  /*24f440*/  IMAD.WIDE R46, R74, 0x4, R12 ;  /* 0x000000044a2e7825 */ /* 0x002fc400078e020c */
[----:B------:R-:W4:Y:S04]  /*24f450*/  LDL.LU R73, [R1+0x9fc] ;  /* 0x0009fc0001497983 */ /* 0x000f280000300800 */
[----:B------:R-:W3:Y:S04]  /*24f460*/  LDL.LU R74, [R1+0x2428] ;  /* 0x00242800014a7983 */ /* 0x000ee80000300800 */
[----:B------:R2:W-:Y:S02]  /*24f470*/  @P3 STG.E desc[UR40][R46.64], R234 ;  /* 0x000000ea2e003986 */ /* 0x0005e4000c101928 */
        /* <DEDUP_REMOVED lines=39> */
[----:B------:R1:W-:Y:S02]  /*24f6f0*/  @P4 STG.E desc[UR40][R46.64], R248 ;  /* 0x000000f82e004986 */ /* 0x0003e4000c101928 */
[C---:B-1----:R-:W-:Y:S02]  /*24f700*/  IMAD.WIDE R46, R74.reuse, 0x4, R16 ;  /* 0x000000044a2e7825 */ /* 0x042fe400078e0210 */
[----:B------:R-:W3:Y:S04]  /*24f710*/  LDL.LU R248, [R1+0x9cc] ;  /* 0x0009cc0001f87983 */ /* 0x000ee80000300800 */
[----:B------:R1:W-:Y:S02]  /*24f720*/  @P5 STG.E desc[UR40][R46.64], R72 ;  /* 0x000000482e005986 */ /* 0x0003e4000c101928 */
[----:B-1----:R-:W-:-:S02]  /*24f730*/  IMAD.WIDE R46, R74, 0x4, R14 ;  /* 0x000000044a2e7825 */ /* 0x002fc400078e020e */
[----:B------:R-:W3:Y:S04]  /*24f740*/  LDL.LU R72, [R1+0x9bc] ;  /* 0x0009bc0001487983 */ /* 0x000ee80000300800 */
[----:B----4-:R1:W-:Y:S01]  /*24f750*/  @P3 STG.E desc[UR40][R46.64], R73 ;  /* 0x000000492e003986 */ /* 0x0103e2000c101928 */
[C---:B------:R-:W-:Y:S01]  /*24f760*/  LOP3.LUT P2, RZ, R43.reuse, 0x200000, RZ, 0xc0, !PT ;  /* 0x002000002bff7812 */ /* 0x040fe2000784c0ff */
[----:B-1----:R-:W-:Y:S02]  /*24f770*/  IMAD.WIDE R46, R74, 0x4, R12 ;  /* 0x000000044a2e7825 */ /* 0x002fe400078e020c */
[----:B------:R-:W4:Y:S04]  /*24f780*/  LDL.LU R73, [R1+0x9ac] ;  /* 0x0009ac0001497983 */ /* 0x000f280000300800 */
[----:B------:R-:W3:Y:S06]  /*24f790*/  LDL.LU R74, [R1+0x242c] ;  /* 0x00242c00014a7983 */ /* 0x000eec0000300800 */
[----:B--2---:R1:W-:Y:S04]  /*24f7a0*/  @P2 STG.E desc[UR40][R46.64], R75 ;  /* 0x0000004b2e002986 */ /* 0x0043e8000c101928 */
        /* <DEDUP_REMOVED lines=10> */
[----:B------:R-:W-:-:S03]  /*24f850*/  LOP3.LUT P4, RZ, R43, 0x400000, RZ, 0xc0, !PT ;  /* 0x004000002bff7812 */ /* 0x000fc6000788c0ff */
[----:B------:R-:W2:Y:S01]  /*24f860*/  LDL.LU R249, [R1+0x170] ;  /* 0x0001700001f97983 */ /* 0x000ea20000300800 */
[----:B------:R-:W-:-:S03]  /*24f870*/  LOP3.LUT P5, RZ, R43, 0x800000, RZ, 0xc0, !PT ;  /* 0x008000002bff7812 */ /* 0x000fc600078ac0ff */
[----:B------:R-:W2:Y:S04]  /*24f880*/  LDL.LU R232, [R1+0xad4] ;  /* 0x000ad40001e87983 */ /* 0x000ea80000300800 */
[----:B------:R-:W2:Y:S04]  /*24f890*/  LDL.LU R236, [R1+0xac4] ;  /* 0x000ac40001ec7983 */ /* 0x000ea80000300800 */
[----:B------:R-:W2:Y:S01]  /*24f8a0*/  LDL.LU R240, [R1+0xab4] ;  /* 0x000ab40001f07983 */ /* 0x000ea20000300800 */
[----:B------:R-:W-:-:S03]  /*24f8b0*/  LOP3.LUT P3, RZ, R43, 0x1000000, RZ, 0xc0, !PT ;  /* 0x010000002bff7812 */ /* 0x000fc6000786c0ff */
[----:B------:R-:W2:Y:S01]  /*24f8c0*/  LDL.LU R244, [R1+0x2438] ;  /* 0x0024380001f47983 */ /* 0x000ea20000300800 */
        /* <DEDUP_REMOVED lines=9> */
[----:B---3--:R-:W-:-:S05]  /*24f960*/  IMAD.WIDE R46, R74, 0x4, R18 ;  /* 0x000000044a2e7825 */ /* 0x008fca00078e0212 */
[----:B------:R1:W-:Y:S02]  /*24f970*/  @P4 STG.E desc[UR40][R46.64], R248 ;  /* 0x000000f82e004986 */ /* 0x0003e4000c101928 */
[----:B-1----:R-:W-:-:S05]  /*24f980*/  IMAD.WIDE R46, R74, 0x4, R16 ;  /* 0x000000044a2e7825 */ /* 0x002fca00078e0210 */
[----:B------:R1:W-:Y:S02]  /*24f990*/  @P5 STG.E desc[UR40][R46.64], R72 ;  /* 0x000000482e005986 */ /* 0x0003e4000c101928 */
[C---:B-1----:R-:W-:Y:S02]  /*24f9a0*/  IMAD.WIDE R46, R74.reuse, 0x4, R14 ;  /* 0x000000044a2e7825 */ /* 0x042fe400078e020e */
[----:B------:R-:W3:Y:S04]  /*24f9b0*/  LDL.LU R72, [R1+0xaa4] ;  /* 0x000aa40001487983 */ /* 0x000ee80000300800 */
[----:B----4-:R1:W-:Y:S02]  /*24f9c0*/  @P3 STG.E desc[UR40][R46.64], R73 ;  /* 0x000000492e003986 */ /* 0x0103e4000c101928 */
[----:B-1----:R-:W-:-:S02]  /*24f9d0*/  IMAD.WIDE R46, R74, 0x4, R12 ;  /* 0x000000044a2e7825 */ /* 0x002fc400078e020c */
[----:B------:R-:W4:Y:S04]  /*24f9e0*/  LDL.LU R73, [R1+0xa94] ;  /* 0x000a940001497983 */ /* 0x000f280000300800 */
[----:B------:R-:W3:Y:S04]  /*24f9f0*/  LDL.LU R74, [R1+0xa64] ;  /* 0x000a6400014a7983 */ /* 0x000ee80000300800 */
[----:B--2---:R1:W-:Y:S04]  /*24fa00*/  @P2 STG.E desc[UR40][R46.64], R75 ;  /* 0x0000004b2e002986 */ /* 0x0043e8000c101928 */
[----:B-1----:R-:W2:Y:S04]  /*24fa10*/  LDL.LU R75, [R1+0xa54] ;  /* 0x000a5400014b7983 */ /* 0x002ea80000300800 */
[----:B------:R-:W2:Y:S01]  /*24fa20*/  LDL.LU R248, [R1+0x243c] ;  /* 0x00243c0001f87983 */ /* 0x000ea20000300800 */
        /* <DEDUP_REMOVED lines=15> */
[----:B------:R-:W-:-:S10]  /*24fb20*/  IMAD.WIDE R46, R246, 0x4, R18 ;  /* 0x00000004f62e7825 */ /* 0x000fd400078e0212 */
        /* <DEDUP_REMOVED lines=39> */
[----:B---3--:R1:W-:Y:S04]  /*24fda0*/  @P4 STG.E desc[UR40][R46.64], R72 ;  /* 0x000000482e004986 */ /* 0x0083e8000c101928 */
[----:B-1----:R-:W3:Y:S01]  /*24fdb0*/  LDL.LU R72, [R1+0xad8] ;  /* 0x000ad80001487983 */ /* 0x002ee20000300800 */
[----:B--2---:R-:W-:-:S05]  /*24fdc0*/  IMAD.WIDE R46, R248, 0x4, R18 ;  /* 0x00000004f82e7825 */ /* 0x004fca00078e0212 */
[----:B----4-:R1:W-:Y:S02]  /*24fdd0*/  @P5 STG.E desc[UR40][R46.64], R73 ;  /* 0x000000492e005986 */ /* 0x0103e4000c101928 */
[C---:B-1----:R-:W-:Y:S02]  /*24fde0*/  IMAD.WIDE R46, R248.reuse, 0x4, R16 ;  /* 0x00000004f82e7825 */ /* 0x042fe400078e0210 */
[----:B------:R-:W2:Y:S04]  /*24fdf0*/  LDL.LU R73, [R1+0xac8] ;  /* 0x000ac80001497983 */ /* 0x000ea80000300800 */
[----:B------:R1:W-:Y:S02]  /*24fe00*/  @P3 STG.E desc[UR40][R46.64], R74 ;  /* 0x0000004a2e003986 */ /* 0x0003e4000c101928 */
[----:B-1----:R-:W-:-:S02]  /*24fe10*/  IMAD.WIDE R46, R248, 0x4, R14 ;  /* 0x00000004f82e7825 */ /* 0x002fc400078e020e */
[----:B------:R-:W4:Y:S04]  /*24fe20*/  LDL.LU R74, [R1+0xab8] ;  /* 0x000ab800014a7983 */ /* 0x000f280000300800 */
[----:B------:R1:W-:Y:S04]  /*24fe30*/  @P2 STG.E desc[UR40][R46.64], R75 ;  /* 0x0000004b2e002986 */ /* 0x0003e8000c101928 */
[----:B-1----:R-:W2:Y:S04]  /*24fe40*/  LDL.LU R75, [R1+0x2440] ;  /* 0x00244000014b7983 */ /* 0x002ea80000300800 */
[----:B------:R-:W3:Y:S01]  /*24fe50*/  LDL.LU R252, [R1+0xaa8] ;  /* 0x000aa80001fc7983 */ /* 0x000ee20000300800 */
        /* <DEDUP_REMOVED lines=15> */
[C---:B------:R-:W-:Y:S02]  /*24ff50*/  LOP3.LUT P5, RZ, R42.reuse, 0x400, RZ, 0xc0, !PT ;  /* 0x000004002aff7812 */ /* 0x040fe400078ac0ff */
        /* <DEDUP_REMOVED lines=16> */
[----:B------:R1:W-:Y:S04]  /*250060*/  @P4 STG.E desc[UR40][R46.64], R244 ;  /* 0x000000f42e004986 */ /* 0x0003e8000c101928 */
[----:B-1----:R-:W4:Y:S01]  /*250070*/  LDL.LU R244, [R1+0xa5c] ;  /* 0x000a5c0001f47983 */ /* 0x002f220000300800 */
[----:B--2---:R-:W-:-:S05]  /*250080*/  IMAD.WIDE R46, R75, 0x4, R18 ;  /* 0x000000044b2e7825 */ /* 0x004fca00078e0212 */
[----:B---3--:R1:W-:Y:S02]  /*250090*/  @P5 STG.E desc[UR40][R46.64], R72 ;  /* 0x000000482e005986 */ /* 0x0083e4000c101928 */
[C---:B-1----:R-:W-:Y:S02]  /*2500a0*/  IMAD.WIDE R46, R75.reuse, 0x4, R16 ;  /* 0x000000044b2e7825 */ /* 0x042fe400078e0210 */
[----:B------:R-:W2:Y:S04]  /*2500b0*/  LDL.LU R72, [R1+0x17c] ;  /* 0x00017c0001487983 */ /* 0x000ea80000300800 */
[----:B------:R1:W-:Y:S02]  /*2500c0*/  @P3 STG.E desc[UR40][R46.64], R73 ;  /* 0x000000492e003986 */ /* 0x0003e4000c101928 */
[----:B-1----:R-:W-:-:S05]  /*2500d0*/  IMAD.WIDE R46, R75, 0x4, R14 ;  /* 0x000000044b2e7825 */ /* 0x002fca00078e020e */
[----:B----4-:R1:W-:Y:S02]  /*2500e0*/  @P2 STG.E desc[UR40][R46.64], R74 ;  /* 0x0000004a2e002986 */ /* 0x0103e4000c101928 */
[----:B-1----:R-:W-:Y:S02]  /*2500f0*/  IMAD.WIDE R46, R75, 0x4, R12 ;  /* 0x000000044b2e7825 */ /* 0x002fe400078e020c */
[----:B------:R-:W3:Y:S04]  /*250100*/  LDL.LU R74, [R1+0xb40] ;  /* 0x000b4000014a7983 */ /* 0x000ee80000300800 */
[----:B------:R-:W4:Y:S04]  /*250110*/  LDL.LU R75, [R1+0xb20] ;  /* 0x000b2000014b7983 */ /* 0x000f280000300800 */
[----:B------:R-:W3:Y:S01]  /*250120*/  LDL.LU R73, [R1+0x2450] ;  /* 0x0024500001497983 */ /* 0x000ee20000300800 */
        /* <DEDUP_REMOVED lines=28> */
[----:B-1----:R-:W4:Y:S08]  /*2502f0*/  LDL.LU R233, [R1+0x2458] ;  /* 0x0024580001e97983 */ /* 0x002f300000300800 */
        /* <DEDUP_REMOVED lines=23> */
[----:B--2---:R1:W-:Y:S04]  /*250470*/  @P5 STG.E desc[UR40][R44.64], R72 ;  /* 0x000000482c005986 */ /* 0x0043e8000c101928 */
[----:B------:R-:W2:Y:S04]  /*250480*/  LDL.LU R248, [R1+0xaf0] ;  /* 0x000af00001f87983 */ /* 0x000ea80000300800 */
[----:B-1----:R-:W2:Y:S01]  /*250490*/  LDL.LU R72, [R1+0xae0] ;  /* 0x000ae00001487983 */ /* 0x002ea20000300800 */
[----:B---3--:R-:W-:-:S05]  /*2504a0*/  IMAD.WIDE R44, R73, 0x4, R18 ;  /* 0x00000004492c7825 */ /* 0x008fca00078e0212 */
[----:B------:R1:W-:Y:S02]  /*2504b0*/  @P3 STG.E desc[UR40][R44.64], R74 ;  /* 0x0000004a2c003986 */ /* 0x0003e4000c101928 */
[----:B-1----:R-:W-:Y:S02]  /*2504c0*/  IMAD.WIDE R44, R73, 0x4, R16 ;  /* 0x00000004492c7825 */ /* 0x002fe400078e0210 */
[----:B------:R-:W3:Y:S04]  /*2504d0*/  LDL.LU R74, [R1+0xa40] ;  /* 0x000a4000014a7983 */ /* 0x000ee80000300800 */
[----:B----4-:R1:W-:Y:S04]  /*2504e0*/  @P2 STG.E desc[UR40][R44.64], R75 ;  /* 0x0000004b2c002986 */ /* 0x0103e8000c101928 */
[----:B-1----:R-:W4:Y:S01]  /*2504f0*/  LDL.LU R75, [R1+0x2454] ;  /* 0x00245400014b7983 */ /* 0x002f220000300800 */
[----:B------:R-:W-:-:S03]  /*250500*/  LOP3.LUT P1, RZ, R41, 0x100, RZ, 0xc0, !PT ;  /* 0x0000010029ff7812 */ /* 0x000fc6000782c0ff */
[----:B------:R-:W2:Y:S01]  /*250510*/  LDL.LU R238, [R1+0x160] ;  /* 0x0001600001ee7983 */ /* 0x000ea20000300800 */
[----:B------:R-:W-:-:S03]  /*250520*/  LOP3.LUT R43, R43, 0xffdfffff, RZ, 0xc0, !PT ;  /* 0xffdfffff2b2b7812 */ /* 0x000fc600078ec0ff */
[----:B------:R-:W3:Y:S04]  /*250530*/  LDL.LU R242, [R1+0xb44] ;  /* 0x000b440001f27983 */ /* 0x000ee80000300800 */
[----:B------:R-:W3:Y:S02]  /*250540*/  LDL.LU R246, [R1+0xb24] ;  /* 0x000b240001f67983 */ /* 0x000ee40000300800 */
[----:B------:R-:W-:Y:S02]  /*250550*/  @P1 LOP3.LUT R43, R43, 0x200000, RZ, 0xfc, !PT ;  /* 0x002000002b2b1812 */ /* 0x000fe400078efcff */
[----:B------:R-:W-:Y:S01]  /*250560*/  LOP3.LUT P1, RZ, R41, 0x80, RZ, 0xc0, !PT ;  /* 0x0000008029ff7812 */ /* 0x000fe2000782c0ff */
[----:B------:R-:W3:Y:S01]  /*250570*/  LDL.LU R250, [R1+0xb14] ;  /* 0x000b140001fa7983 */ /* 0x000ee20000300800 */
[----:B------:R-:W-:-:S02]  /*250580*/  LOP3.LUT R43, R43, 0xffbfffff, RZ, 0xc0, !PT ;  /* 0xffbfffff2b2b7812 */ /* 0x000fc400078ec0ff */
[----:B------:R-:W-:Y:S01]  /*250590*/  LOP3.LUT P4, RZ, R42, 0x10000000, RZ, 0xc0, !PT ;  /* 0x100000002aff7812 */ /* 0x000fe2000788c0ff */
[----:B------:R-:W-:Y:S01]  /*2505a0*/  IMAD.WIDE R44, R73, 0x4, R14 ;  /* 0x00000004492c7825 */ /* 0x000fe200078e020e */
[----:B------:R-:W3:Y:S04]  /*2505b0*/  LDL.LU R241, [R1+0xaf4] ;  /* 0x000af40001f17983 */ /* 0x000ee80000300800 */
[----:B------:R-:W3:Y:S03]  /*2505c0*/  LDL.LU R245, [R1+0xae4] ;  /* 0x000ae40001f57983 */ /* 0x000ee60000300800 */
[----:B------:R-:W-:Y:S01]  /*2505d0*/  @P1 LOP3.LUT R43, R43, 0x400000, RZ, 0xfc, !PT ;  /* 0x004000002b2b1812 */ /* 0x000fe200078efcff */
[----:B------:R-:W3:Y:S01]  /*2505e0*/  LDL.LU R249, [R1+0xa44] ;  /* 0x000a440001f97983 */ /* 0x000ee20000300800 */
[----:B------:R-:W-:-:S02]  /*2505f0*/  LOP3.LUT P1, RZ, R41, 0x40, RZ, 0xc0, !PT ;  /* 0x0000004029ff7812 */ /* 0x000fc4000782c0ff */
[----:B------:R-:W-:Y:S01]  /*250600*/  LOP3.LUT R43, R43, 0xff7fffff, RZ, 0xc0, !PT ;  /* 0xff7fffff2b2b7812 */ /* 0x000fe200078ec0ff */
[----:B------:R-:W3:Y:S04]  /*250610*/  LDL.LU R232, [R1+0x245c] ;  /* 0x00245c0001e87983 */ /* 0x000ee80000300800 */
[----:B------:R-:W3:Y:S06]  /*250620*/  LDL.LU R236, [R1+0x164] ;  /* 0x0001640001ec7983 */ /* 0x000eec0000300800 */
        /* <DEDUP_REMOVED lines=15> */
[----:B------:R-:W-:Y:S02]  /*250720*/  LOP3.LUT P1, RZ, R41, 0x2, RZ, 0xc0, !PT ;  /* 0x0000000229ff7812 */ /* 0x000fe4000782c0ff */
[----:B------:R-:W-:Y:S02]  /*250730*/  LOP3.LUT P2, RZ, R42, 0x80000000, RZ, 0xc0, !PT ;  /* 0x800000002aff7812 */ /* 0x000fe4000784c0ff */
[----:B------:R-:W-:-:S09]  /*250740*/  LOP3.LUT R43, R43, 0xefffffff, RZ, 0xc0, !PT ;  /* 0xefffffff2b2b7812 */ /* 0x000fd200078ec0ff */
[----:B------:R-:W-:Y:S02]  /*250750*/  @P1 LOP3.LUT R43, R43, 0x10000000, RZ, 0xfc, !PT ;  /* 0x100000002b2b1812 */ /* 0x000fe400078efcff */
[----:B------:R-:W-:Y:S01]  /*250760*/  LOP3.LUT P1, RZ, R41, 0x1, RZ, 0xc0, !PT ;  /* 0x0000000129ff7812 */ /* 0x000fe2000782c0ff */
[----:B------:R1:W-:Y:S02]  /*250770*/  @P4 STG.E desc[UR40][R44.64], R240 ;  /* 0x000000f02c004986 */ /* 0x0003e4000c101928 */
[----:B-1----:R-:W-:Y:S02]  /*250780*/  IMAD.WIDE R44, R73, 0x4, R12 ;  /* 0x00000004492c7825 */ /* 0x002fe400078e020c */
[----:B------:R-:W3:Y:S04]  /*250790*/  LDL.LU R73, [R1+0x2460] ;  /* 0x0024600001497983 */ /* 0x000ee80000300800 */
[----:B------:R-:W3:Y:S04]  /*2507a0*/  LDL.LU R237, [R1+0xb04] ;  /* 0x000b040001ed7983 */ /* 0x000ee80000300800 */
[----:B------:R-:W3:Y:S04]  /*2507b0*/  LDL.LU R240, [R1+0xb48] ;  /* 0x000b480001f07983 */ /* 0x000ee80000300800 */
[----:B------:R4:W-:Y:S02]  /*2507c0*/  @P5 STG.E desc[UR40][R44.64], R244 ;  /* 0x000000f42c005986 */ /* 0x0009e4000c101928 */
[----:B----4-:R-:W-:-:S05]  /*2507d0*/  IMAD.WIDE R44, R75, 0x4, R18 ;  /* 0x000000044b2c7825 */ /* 0x010fca00078e0212 */
[----:B--2---:R1:W-:Y:S02]  /*2507e0*/  @P3 STG.E desc[UR40][R44.64], R248 ;  /* 0x000000f82c003986 */ /* 0x0043e4000c101928 */
[C---:B-1----:R-:W-:Y:S02]  /*2507f0*/  IMAD.WIDE R44, R75.reuse, 0x4, R16 ;  /* 0x000000044b2c7825 */ /* 0x042fe400078e0210 */
[----:B------:R-:W2:Y:S04]  /*250800*/  LDL.LU R248, [R1+0xb28] ;  /* 0x000b280001f87983 */ /* 0x000ea80000300800 */
[----:B------:R1:W-:Y:S02]  /*250810*/  @P2 STG.E desc[UR40][R44.64], R72 ;  /* 0x000000482c002986 */ /* 0x0003e4000c101928 */
[----:B-1----:R-:W-:-:S02]  /*250820*/  IMAD.WIDE R44, R75, 0x4, R14 ;  /* 0x000000044b2c7825 */ /* 0x002fc400078e020e */
[----:B------:R-:W4:Y:S04]  /*250830*/  LDL.LU R72, [R1+0xb18] ;  /* 0x000b180001487983 */ /* 0x000f280000300800 */
[----:B---3--:R1:W-:Y:S02]  /*250840*/  @P1 STG.E desc[UR40][R44.64], R74 ;  /* 0x0000004a2c001986 */ /* 0x0083e4000c101928 */
[----:B-1----:R-:W-:Y:S02]  /*250850*/  IMAD.WIDE R44, R75, 0x4, R12 ;  /* 0x000000044b2c7825 */ /* 0x002fe400078e020c */
[----:B------:R-:W3:Y:S04]  /*250860*/  LDL.LU R74, [R1+0xb08] ;  /* 0x000b0800014a7983 */ /* 0x000ee80000300800 */
[----:B------:R-:W3:Y:S04]  /*250870*/  LDL.LU R75, [R1+0xaf8] ;  /* 0x000af800014b7983 */ /* 0x000ee80000300800 */
        /* <DEDUP_REMOVED lines=16> */
[C---:B------:R-:W-:Y:S02]  /*250980*/  LOP3.LUT P4, RZ, R41.reuse, 0x800, RZ, 0xc0, !PT ;  /* 0x0000080029ff7812 */ /* 0x040fe4000788c0ff */
[C---:B------:R-:W-:Y:S02]  /*250990*/  LOP3.LUT P5, RZ, R41.reuse, 0x1000, RZ, 0xc0, !PT ;  /* 0x0000100029ff7812 */ /* 0x040fe400078ac0ff */
[----:B------:R-:W-:-:S02]  /*2509a0*/  LOP3.LUT P3, RZ, R41, 0x2000, RZ, 0xc0, !PT ;  /* 0x0000200029ff7812 */ /* 0x000fc4000786c0ff */
[----:B------:R-:W-:Y:S01]  /*2509b0*/  LOP3.LUT P2, RZ, R41, 0x4000, RZ, 0xc0, !PT ;  /* 0x0000400029ff7812 */ /* 0x000fe2000784c0ff */
[----:B------:R1:W-:Y:S01]  /*2509c0*/  @P1 STG.E desc[UR40][R44.64], R237 ;  /* 0x000000ed2c001986 */ /* 0x0003e2000c101928 */
[----:B------:R-:W-:Y:S01]  /*2509d0*/  LOP3.LUT P1, RZ, R43, 0x800000, RZ, 0xc0, !PT ;  /* 0x008000002bff7812 */ /* 0x000fe2000782c0ff */
[----:B-1----:R-:W-:-:S12]  /*2509e0*/  IMAD.WIDE R44, R232, 0x4, R18 ;  /* 0x00000004e82c7825 */ /* 0x002fd800078e0212 */
[----:B------:R1:W-:Y:S01]  /*2509f0*/  @P1 STG.E desc[UR40][R44.64], R241 ;  /* 0x000000f12c001986 */ /* 0x0003e2000c101928 */
[C---:B------:R-:W-:Y:S01]  /*250a00*/  LOP3.LUT P1, RZ, R43.reuse, 0x400000, RZ, 0xc0, !PT ;  /* 0x004000002bff7812 */ /* 0x040fe2000782c0ff */
[C---:B-1----:R-:W-:Y:S02]  /*250a10*/  IMAD.WIDE R44, R232.reuse, 0x4, R16 ;  /* 0x00000004e82c7825 */ /* 0x042fe400078e0210 */
[----:B------:R-:W3:Y:S10]  /*250a20*/  LDL.LU R241, [R1+0x246c] ;  /* 0x00246c0001f17983 */ /* 0x000ef40000300800 */
[----:B------:R1:W-:Y:S01]  /*250a30*/  @P1 STG.E desc[UR40][R44.64], R245 ;  /* 0x000000f52c001986 */ /* 0x0003e2000c101928 */
[----:B------:R-:W-:Y:S01]  /*250a40*/  LOP3.LUT P1, RZ, R43, 0x200000, RZ, 0xc0, !PT ;  /* 0x002000002bff7812 */ /* 0x000fe2000782c0ff */
[----:B-1----:R-:W-:-:S12]  /*250a50*/  IMAD.WIDE R44, R232, 0x4, R14 ;  /* 0x00000004e82c7825 */ /* 0x002fd800078e020e */
[----:B------:R1:W-:Y:S02]  /*250a60*/  @P1 STG.E desc[UR40][R44.64], R249 ;  /* 0x000000f92c001986 */ /* 0x0003e4000c101928 */
[----:B-1----:R-:W-:-:S05]  /*250a70*/  IMAD.WIDE R44, R232, 0x4, R12 ;  /* 0x00000004e82c7825 */ /* 0x002fca00078e020c */
[----:B------:R1:W-:Y:S02]  /*250a80*/  @P0 STG.E desc[UR40][R44.64], R236 ;  /* 0x000000ec2c000986 */ /* 0x0003e4000c101928 */
[----:B-1----:R-:W-:-:S05]  /*250a90*/  IMAD.WIDE R44, R73, 0x4, R18 ;  /* 0x00000004492c7825 */ /* 0x002fca00078e0212 */
[----:B------:R1:W-:Y:S02]  /*250aa0*/  @P6 STG.E desc[UR40][R44.64], R240 ;  /* 0x000000f02c006986 */ /* 0x0003e4000c101928 */
[----:B-1----:R-:W-:-:S05]  /*250ab0*/  IMAD.WIDE R44, R73, 0x4, R16 ;  /* 0x00000004492c7825 */ /* 0x002fca00078e0210 */
[----:B--2---:R1:W-:Y:S02]  /*250ac0*/  @P4 STG.E desc[UR40][R44.64], R248 ;  /* 0x000000f82c004986 */ /* 0x0043e4000c101928 */
[----:B-1----:R-:W-:-:S05]  /*250ad0*/  IMAD.WIDE R44, R73, 0x4, R14 ;  /* 0x00000004492c7825 */ /* 0x002fca00078e020e */
[----:B----4-:R1:W-:Y:S02]  /*250ae0*/  @P5 STG.E desc[UR40][R44.64], R72 ;  /* 0x000000482c005986 */ /* 0x0103e4000c101928 */
[----:B-1----:R-:W-:-:S05]  /*250af0*/  IMAD.WIDE R44, R73, 0x4, R12 ;  /* 0x00000004492c7825 */ /* 0x002fca00078e020c */
[----:B---3--:R1:W-:Y:S02]  /*250b00*/  @P3 STG.E desc[UR40][R44.64], R74 ;  /* 0x0000004a2c003986 */ /* 0x0083e4000c101928 */
        /* <DEDUP_REMOVED lines=24> */
[----:B------:R-:W-:Y:S01]  /*250c90*/  LOP3.LUT P1, RZ, R41, 0x800000, RZ, 0xc0, !PT ;  /* 0x0080000029ff7812 */ /* 0x000fe2000782c0ff */
[----:B--2---:R1:W-:Y:S04]  /*250ca0*/  @P4 STG.E desc[UR40][R44.64], R75 ;  /* 0x0000004b2c004986 */ /* 0x0043e8000c101928 */
[----:B-1----:R-:W2:Y:S04]  /*250cb0*/  LDL.LU R75, [R1+0xb0c] ;  /* 0x000b0c00014b7983 */ /* 0x002ea80000300800 */
[----:B------:R-:W2:Y:S01]  /*250cc0*/  LDL.LU R250, [R1+0xafc] ;  /* 0x000afc0001fa7983 */ /* 0x000ea20000300800 */
[----:B------:R-:W-:-:S03]  /*250cd0*/  LOP3.LUT R43, R43, 0xfffdffff, RZ, 0xc0, !PT ;  /* 0xfffdffff2b2b7812 */ /* 0x000fc600078ec0ff */
[----:B------:R-:W2:Y:S01]  /*250ce0*/  LDL.LU R233, [R1+0xaec] ;  /* 0x000aec0001e97983 */ /* 0x000ea20000300800 */
[----:B------:R-:W-:Y:S01]  /*250cf0*/  @P1 LOP3.LUT R43, R43, 0x20000, RZ, 0xfc, !PT ;  /* 0x000200002b2b1812 */ /* 0x000fe200078efcff */
[----:B------:R-:W-:Y:S01]  /*250d00*/  IMAD.WIDE R44, R244, 0x4, R14 ;  /* 0x00000004f42c7825 */ /* 0x000fe200078e020e */
[----:B------:R-:W-:-:S04]  /*250d10*/  LOP3.LUT P1, RZ, R41, 0x400000, RZ, 0xc0, !PT ;  /* 0x0040000029ff7812 */ /* 0x000fc8000782c0ff */
[----:B---3--:R1:W-:Y:S01]  /*250d20*/  @P5 STG.E desc[UR40][R44.64], R240 ;  /* 0x000000f02c005986 */ /* 0x0083e2000c101928 */
[----:B------:R-:W-:-:S03]  /*250d30*/  LOP3.LUT R43, R43, 0xfffbffff, RZ, 0xc0, !PT ;  /* 0xfffbffff2b2b7812 */ /* 0x000fc600078ec0ff */
[----:B-1----:R-:W3:Y:S04]  /*250d40*/  LDL.LU R240, [R1+0x2470] ;  /* 0x0024700001f07983 */ /* 0x002ee80000300800 */
[----:B------:R-:W3:Y:S01]  /*250d50*/  LDL.LU R237, [R1+0xa4c] ;  /* 0x000a4c0001ed7983 */ /* 0x000ee20000300800 */
[----:B------:R-:W-:Y:S02]  /*250d60*/  @P1 LOP3.LUT R43, R43, 0x40000, RZ, 0xfc, !PT ;  /* 0x000400002b2b1812 */ /* 0x000fe400078efcff */
[----:B------:R-:W-:Y:S01]  /*250d70*/  LOP3.LUT P1, RZ, R41, 0x200000, RZ, 0xc0, !PT ;  /* 0x0020000029ff7812 */ /* 0x000fe2000782c0ff */
[----:B------:R-:W3:Y:S01]  /*250d80*/  LDL.LU R245, [R1+0x16c] ;  /* 0x00016c0001f57983 */ /* 0x000ee20000300800 */
[----:B------:R-:W-:Y:S02]  /*250d90*/  LOP3.LUT R43, R43, 0xfff7ffff, RZ, 0xc0, !PT ;  /* 0xfff7ffff2b2b7812 */ /* 0x000fe400078ec0ff */
[C---:B------:R-:W-:Y:S01]  /*250da0*/  LOP3.LUT P3, RZ, R41.reuse, 0x20000, RZ, 0xc0, !PT ;  /* 0x0002000029ff7812 */ /* 0x040fe2000786c0ff */
[----:B------:R-:W3:Y:S01]  /*250db0*/  LDL.LU R249, [R1+0xbb0] ;  /* 0x000bb00001f97983 */ /* 0x000ee20000300800 */
[----:B------:R-:W-:Y:S01]  /*250dc0*/  LOP3.LUT P2, RZ, R41, 0x40000, RZ, 0xc0, !PT ;  /* 0x0004000029ff7812 */ /* 0x000fe2000784c0ff */
[----:B------:R-:W-:-:S02]  /*250dd0*/  IMAD.WIDE R44, R244, 0x4, R12 ;  /* 0x00000004f42c7825 */ /* 0x000fc400078e020c */
[----:B------:R-:W3:Y:S04]  /*250de0*/  LDL.LU R232, [R1+0xba0] ;  /* 0x000ba00001e87983 */ /* 0x000ee80000300800 */
[----:B------:R-:W-:Y:S02]  /*250df0*/  @P1 LOP3.LUT R43, R43, 0x80000, RZ, 0xfc, !PT ;  /* 0x000800002b2b1812 */ /* 0x000fe400078efcff */
[----:B------:R-:W-:Y:S02]  /*250e00*/  LOP3.LUT P1, RZ, R41, 0x100000, RZ, 0xc0, !PT ;  /* 0x0010000029ff7812 */ /* 0x000fe4000782c0ff */
[----:B------:R-:W-:Y:S01]  /*250e10*/  LOP3.LUT R43, R43, 0xffefffff, RZ, 0xc0, !PT ;  /* 0xffefffff2b2b7812 */ /* 0x000fe200078ec0ff */
[----:B----4-:R1:W-:Y:S10]  /*250e20*/  @P3 STG.E desc[UR40][R44.64], R248 ;  /* 0x000000f82c003986 */ /* 0x0103f4000c101928 */
[----:B------:R-:W-:-:S02]  /*250e30*/  @P1 LOP3.LUT R43, R43, 0x100000, RZ, 0xfc, !PT ;  /* 0x001000002b2b1812 */ /* 0x000fc400078efcff */
[----:B------:R-:W-:Y:S01]  /*250e40*/  LOP3.LUT P1, RZ, R41, 0x80000, RZ, 0xc0, !PT ;  /* 0x0008000029ff7812 */ /* 0x000fe2000782c0ff */
        /* <DEDUP_REMOVED lines=149> */
[----:B-1----:R-:W-:Y:S02]  /*2517a0*/  IMAD.WIDE R44, R248, 0x4, R12 ;  /* 0x00000004f82c7825 */ /* 0x002fe400078e020c */
[----:B------:R-:W4:Y:S04]  /*2517b0*/  LDL.LU R244, [R1+0xb8c] ;  /* 0x000b8c0001f47983 */ /* 0x000f280000300800 */
[----:B------:R-:W4:Y:S04]  /*2517c0*/  LDL.LU R248, [R1+0xb7c] ;  /* 0x000b7c0001f87983 */ /* 0x000f280000300800 */
[----:B--2---:R1:W-:Y:S04]  /*2517d0*/  @P4 STG.E desc[UR40][R44.64], R72 ;  /* 0x000000482c004986 */ /* 0x0043e8000c101928 */
[----:B-1----:R-:W2:Y:S01]  /*2517e0*/  LDL.LU R72, [R1+0xb5c] ;  /* 0x000b5c0001487983 */ /* 0x002ea20000300800 */
[----:B---3--:R-:W-:-:S05]  /*2517f0*/  IMAD.WIDE R44, R240, 0x4, R18 ;  /* 0x00000004f02c7825 */ /* 0x008fca00078e0212 */
[----:B------:R1:W-:Y:S02]  /*251800*/  @P5 STG.E desc[UR40][R44.64], R73 ;  /* 0x000000492c005986 */ /* 0x0003e4000c101928 */
[----:B-1----:R-:W-:Y:S02]  /*251810*/  IMAD.WIDE R44, R240, 0x4, R16 ;  /* 0x00000004f02c7825 */ /* 0x002fe400078e0210 */
[----:B------:R-:W3:Y:S04]  /*251820*/  LDL.LU R73, [R1+0xa3c] ;  /* 0x000a3c0001497983 */ /* 0x000ee80000300800 */
[----:B----4-:R1:W-:Y:S04]  /*251830*/  @P3 STG.E desc[UR40][R44.64], R74 ;  /* 0x0000004a2c003986 */ /* 0x0103e8000c101928 */
[----:B-1----:R-:W4:Y:S01]  /*251840*/  LDL.LU R74, [R1+0x248c] ;  /* 0x00248c00014a7983 */ /* 0x002f220000300800 */
[----:B------:R-:W-:Y:S01]  /*251850*/  LOP3.LUT P2, RZ, R40, 0x100000, RZ, 0xc0, !PT ;  /* 0x0010000028ff7812 */ /* 0x000fe2000784c0ff */
[----:B------:R-:W-:-:S12]  /*251860*/  IMAD.WIDE R44, R240, 0x4, R14 ;  /* 0x00000004f02c7825 */ /* 0x000fd800078e020e */
[----:B------:R1:W-:Y:S04]  /*251870*/  @P2 STG.E desc[UR40][R44.64], R75 ;  /* 0x0000004b2c002986 */ /* 0x0003e8000c101928 */
[----:B-1----:R-:W2:Y:S04]  /*251880*/  LDL.LU R75, [R1+0x15c] ;  /* 0x00015c00014b7983 */ /* 0x002ea80000300800 */
[----:B------:R-:W2:Y:S04]  /*251890*/  LDL.LU R250, [R1+0x2490] ;  /* 0x0024900001fa7983 */ /* 0x000ea80000300800 */
[----:B------:R-:W2:Y:S04]  /*2518a0*/  LDL.LU R238, [R1+0xc10] ;  /* 0x000c100001ee7983 */ /* 0x000ea80000300800 */
[----:B------:R-:W3:Y:S01]  /*2518b0*/  LDL.LU R242, [R1+0xc00] ;  /* 0x000c000001f27983 */ /* 0x000ee20000300800 */
[----:B------:R-:W-:-:S03]  /*2518c0*/  LOP3.LUT P1, RZ, R39, 0x2, RZ, 0xc0, !PT ;  /* 0x0000000227ff7812 */ /* 0x000fc6000782c0ff */
[----:B------:R-:W3:Y:S01]  /*2518d0*/  LDL.LU R246, [R1+0xbf0] ;  /* 0x000bf00001f67983 */ /* 0x000ee20000300800 */
[----:B------:R-:W-:-:S03]  /*2518e0*/  LOP3.LUT R41, R41, 0xdfffffff, RZ, 0xc0, !PT ;  /* 0xdfffffff29297812 */ /* 0x000fc600078ec0ff */
[----:B------:R-:W3:Y:S04]  /*2518f0*/  LDL.LU R233, [R1+0xbe0] ;  /* 0x000be00001e97983 */ /* 0x000ee80000300800 */
[----:B------:R-:W3:Y:S02]  /*251900*/  LDL.LU R249, [R1+0x2494] ;  /* 0x0024940001f97983 */ /* 0x000ee40000300800 */
[----:B------:R-:W-:Y:S02]  /*251910*/  @P1 LOP3.LUT R41, R41, 0x20000000, RZ, 0xfc, !PT ;  /* 0x2000000029291812 */ /* 0x000fe400078efcff */
[----:B------:R-:W-:Y:S01]  /*251920*/  LOP3.LUT P1, RZ, R39, 0x1, RZ, 0xc0, !PT ;  /* 0x0000000127ff7812 */ /* 0x000fe2000782c0ff */
[----:B------:R-:W3:Y:S01]  /*251930*/  LDL.LU R237, [R1+0xbd0] ;  /* 0x000bd00001ed7983 */ /* 0x000ee20000300800 */
[----:B------:R-:W-:-:S03]  /*251940*/  LOP3.LUT R41, R41, 0xbfffffff, RZ, 0xc0, !PT ;  /* 0xbfffffff29297812 */ /* 0x000fc600078ec0ff */
[----:B------:R-:W3:Y:S01]  /*251950*/  LDL.LU R241, [R1+0xbc0] ;  /* 0x000bc00001f17983 */ /* 0x000ee20000300800 */
[C---:B------:R-:W-:Y:S02]  /*251960*/  LOP3.LUT P4, RZ, R40.reuse, 0x200000, RZ, 0xc0, !PT ;  /* 0x0020000028ff7812 */ /* 0x040fe4000788c0ff */
[----:B------:R-:W-:Y:S01]  /*251970*/  LOP3.LUT R43, R43, 0xfffffffe, RZ, 0xc0, !PT ;  /* 0xfffffffe2b2b7812 */ /* 0x000fe200078ec0ff */
[----:B------:R-:W3:Y:S04]  /*251980*/  LDL.LU R245, [R1+0xa20] ;  /* 0x000a200001f57983 */ /* 0x000ee80000300800 */
[----:B------:R-:W-:Y:S02]  /*251990*/  @P1 LOP3.LUT R41, R41, 0x40000000, RZ, 0xfc, !PT ;  /* 0x4000000029291812 */ /* 0x000fe400078efcff */
[----:B------:R-:W-:-:S02]  /*2519a0*/  LOP3.LUT P1, RZ, R40, 0x80000000, RZ, 0xc0, !PT ;  /* 0x8000000028ff7812 */ /* 0x000fc4000782c0ff */
[----:B------:R-:W-:-:S11]  /*2519b0*/  LOP3.LUT R41, R41, 0x7fffffff, RZ, 0xc0, !PT ;  /* 0x7fffffff29297812 */ /* 0x000fd600078ec0ff */
[----:B------:R-:W-:Y:S02]  /*2519c0*/  @P1 LOP3.LUT R41, R41, 0x80000000, RZ, 0xfc, !PT ;  /* 0x8000000029291812 */ /* 0x000fe400078efcff */
[C---:B------:R-:W-:Y:S02]  /*2519d0*/  LOP3.LUT P1, RZ, R40.reuse, 0x40000000, RZ, 0xc0, !PT ;  /* 0x4000000028ff7812 */ /* 0x040fe4000782c0ff */
[----:B------:R-:W-:Y:S01]  /*2519e0*/  LOP3.LUT P5, RZ, R40, 0x400000, RZ, 0xc0, !PT ;  /* 0x0040000028ff7812 */ /* 0x000fe200078ac0ff */
[----:B------:R-:W-:-:S10]  /*2519f0*/  IMAD.WIDE R44, R240, 0x4, R12 ;  /* 0x00000004f02c7825 */ /* 0x000fd400078e020c */
        /* <DEDUP_REMOVED lines=11> */
[C---:B------:R-:W-:Y:S01]  /*251ab0*/  LOP3.LUT P1, RZ, R40.reuse, 0x4000000, RZ, 0xc0, !PT ;  /* 0x0400000028ff7812 */ /* 0x040fe2000782c0ff */
[----:B------:R4:W-:Y:S01]  /*251ac0*/  @P4 STG.E desc[UR40][R44.64], R244 ;  /* 0x000000f42c004986 */ /* 0x0009e2000c101928 */
[----:B------:R-:W-:Y:S02]  /*251ad0*/  LOP3.LUT P2, RZ, R40, 0x1000000, RZ, 0xc0, !PT ;  /* 0x0100000028ff7812 */ /* 0x000fe4000784c0ff */
[----:B------:R-:W-:-:S09]  /*251ae0*/  LOP3.LUT R43, R43, 0xffffffef, RZ, 0xc0, !PT ;  /* 0xffffffef2b2b7812 */ /* 0x000fd200078ec0ff */
[----:B------:R-:W-:Y:S02]  /*251af0*/  @P1 LOP3.LUT R43, R43, 0x10, RZ, 0xfc, !PT ;  /* 0x000000102b2b1812 */ /* 0x000fe400078efcff */
[----:B------:R-:W-:Y:S01]  /*251b00*/  LOP3.LUT P1, RZ, R40, 0x2000000, RZ, 0xc0, !PT ;  /* 0x0200000028ff7812 */ /* 0x000fe2000782c0ff */
[----:B----4-:R-:W-:-:S05]  /*251b10*/  IMAD.WIDE R44, R74, 0x4, R18 ;  /* 0x000000044a2c7825 */ /* 0x010fca00078e0212 */
[----:B------:R1:W-:Y:S04]  /*251b20*/  @P5 STG.E desc[UR40][R44.64], R248 ;  /* 0x000000f82c005986 */ /* 0x0003e8000c101928 */
[----:B-1----:R-:W4:Y:S04]  /*251b30*/  LDL.LU R248, [R1+0x2498] ;  /* 0x0024980001f87983 */ /* 0x002f280000300800 */
[----:B------:R-:W4:Y:S04]  /*251b40*/  LDL.LU R232, [R1+0x950] ;  /* 0x0009500001e87983 */ /* 0x000f280000300800 */
[----:B------:R-:W4:Y:S04]  /*251b50*/  LDL.LU R236, [R1+0xc14] ;  /* 0x000c140001ec7983 */ /* 0x000f280000300800 */
[----:B------:R-:W4:Y:S01]  /*251b60*/  LDL.LU R240, [R1+0xc04] ;  /* 0x000c040001f07983 */ /* 0x000f220000300800 */
[----:B------:R-:W-:-:S03]  /*251b70*/  IMAD.WIDE R44, R74, 0x4, R16 ;  /* 0x000000044a2c7825 */ /* 0x000fc600078e0210 */
[----:B------:R-:W4:Y:S04]  /*251b80*/  LDL.LU R244, [R1+0xbf4] ;  /* 0x000bf40001f47983 */ /* 0x000f280000300800 */
[----:B--2---:R1:W-:Y:S02]  /*251b90*/  @P3 STG.E desc[UR40][R44.64], R72 ;  /* 0x000000482c003986 */ /* 0x0043e4000c101928 */
[----:B-1----:R-:W-:-:S05]  /*251ba0*/  IMAD.WIDE R44, R74, 0x4, R14 ;  /* 0x000000044a2c7825 */ /* 0x002fca00078e020e */
[----:B---3--:R1:W-:Y:S02]  /*251bb0*/  @P2 STG.E desc[UR40][R44.64], R73 ;  /* 0x000000492c002986 */ /* 0x0083e4000c101928 */
[----:B-1----:R-:W-:Y:S02]  /*251bc0*/  IMAD.WIDE R44, R74, 0x4, R12 ;  /* 0x000000044a2c7825 */ /* 0x002fe400078e020c */
[----:B------:R-:W2:Y:S04]  /*251bd0*/  LDL.LU R73, [R1+0xbe4] ;  /* 0x000be40001497983 */ /* 0x000ea80000300800 */
[----:B------:R1:W-:Y:S04]  /*251be0*/  @P1 STG.E desc[UR40][R44.64], R75 ;  /* 0x0000004b2c001986 */ /* 0x0003e8000c101928 */
[----:B------:R-:W3:Y:S04]  /*251bf0*/  LDL.LU R74, [R1+0xbd4] ;  /* 0x000bd400014a7983 */ /* 0x000ee80000300800 */
        /* <DEDUP_REMOVED lines=18> */
[----:B-1----:R-:W3:Y:S08]  /*251d20*/  LDL.LU R233, [R1+0x24a4] ;  /* 0x0024a40001e97983 */ /* 0x002ef00000300800 */
        /* <DEDUP_REMOVED lines=12> */
[----:B------:R-:W-:-:S05]  /*251df0*/  LOP3.LUT P2, RZ, R39, 0x80, RZ, 0xc0, !PT ;  /* 0x0000008027ff7812 */ /* 0x000fca000784c0ff */
[----:B----4-:R1:W-:Y:S02]  /*251e00*/  @P1 STG.E desc[UR40][R42.64], R232 ;  /* 0x000000e82a001986 */ /* 0x0103e4000c101928 */
[----:B-1----:R-:W-:-:S05]  /*251e10*/  IMAD.WIDE R42, R248, 0x4, R18 ;  /* 0x00000004f82a7825 */ /* 0x002fca00078e0212 */
[----:B------:R1:W-:Y:S02]  /*251e20*/  @P0 STG.E desc[UR40][R42.64], R236 ;  /* 0x000000ec2a000986 */ /* 0x0003e4000c101928 */
[----:B-1----:R-:W-:-:S05]  /*251e30*/  IMAD.WIDE R42, R248, 0x4, R16 ;  /* 0x00000004f82a7825 */ /* 0x002fca00078e0210 */
[----:B------:R1:W-:Y:S04]  /*251e40*/  @P6 STG.E desc[UR40][R42.64], R240 ;  /* 0x000000f02a006986 */ /* 0x0003e8000c101928 */
[----:B-1----:R-:W4:Y:S01]  /*251e50*/  LDL.LU R240, [R1+0xa24] ;  /* 0x000a240001f07983 */ /* 0x002f220000300800 */
[----:B------:R-:W-:-:S05]  /*251e60*/  IMAD.WIDE R42, R248, 0x4, R14 ;  /* 0x00000004f82a7825 */ /* 0x000fca00078e020e */
[----:B------:R1:W-:Y:S02]  /*251e70*/  @P4 STG.E desc[UR40][R42.64], R244 ;  /* 0x000000f42a004986 */ /* 0x0003e4000c101928 */
[----:B-1----:R-:W-:Y:S02]  /*251e80*/  IMAD.WIDE R42, R248, 0x4, R12 ;  /* 0x00000004f82a7825 */ /* 0x002fe400078e020c */
[----:B------:R-:W4:Y:S04]  /*251e90*/  LDL.LU R244, [R1+0x954] ;  /* 0x0009540001f47983 */ /* 0x000f280000300800 */
[----:B--2---:R1:W-:Y:S04]  /*251ea0*/  @P5 STG.E desc[UR40][R42.64], R73 ;  /* 0x000000492a005986 */ /* 0x0043e8000c101928 */
[----:B------:R-:W2:Y:S01]  /*251eb0*/  LDL.LU R248, [R1+0xc18] ;  /* 0x000c180001f87983 */ /* 0x000ea20000300800 */
[----:B-1----:R-:W-:-:S03]  /*251ec0*/  IMAD.WIDE R42, R72, 0x4, R18 ;  /* 0x00000004482a7825 */ /* 0x002fc600078e0212 */
[----:B------:R-:W2:Y:S04]  /*251ed0*/  LDL.LU R73, [R1+0xc08] ;  /* 0x000c080001497983 */ /* 0x000ea80000300800 */
[----:B---3--:R1:W-:Y:S02]  /*251ee0*/  @P3 STG.E desc[UR40][R42.64], R74 ;  /* 0x0000004a2a003986 */ /* 0x0083e4000c101928 */
[----:B-1----:R-:W-:Y:S02]  /*251ef0*/  IMAD.WIDE R42, R72, 0x4, R16 ;  /* 0x00000004482a7825 */ /* 0x002fe400078e0210 */
[----:B------:R-:W3:Y:S04]  /*251f00*/  LDL.LU R74, [R1+0xbf8] ;  /* 0x000bf800014a7983 */ /* 0x000ee80000300800 */
[----:B------:R1:W-:Y:S04]  /*251f10*/  @P2 STG.E desc[UR40][R42.64], R75 ;  /* 0x0000004b2a002986 */ /* 0x0003e8000c101928 */
[----:B-1----:R-:W2:Y:S01]  /*251f20*/  LDL.LU R75, [R1+0x24a0] ;  /* 0x0024a000014b7983 */ /* 0x002ea20000300800 */
        /* <DEDUP_REMOVED lines=39> */
[----:B----4-:R1:W-:Y:S02]  /*2521a0*/  @P4 STG.E desc[UR40][R42.64], R240 ;  /* 0x000000f02a004986 */ /* 0x0103e4000c101928 */
[----:B-1----:R-:W-:Y:S02]  /*2521b0*/  IMAD.WIDE R42, R72, 0x4, R12 ;  /* 0x00000004482a7825 */ /* 0x002fe400078e020c */
[----:B------:R-:W4:Y:S04]  /*2521c0*/  LDL.LU R72, [R1+0x24ac] ;  /* 0x0024ac0001487983 */ /* 0x000f280000300800 */
[----:B------:R-:W4:Y:S04]  /*2521d0*/  LDL.LU R237, [R1+0x958] ;  /* 0x0009580001ed7983 */ /* 0x000f280000300800 */
[----:B------:R1:W-:Y:S04]  /*2521e0*/  @P5 STG.E desc[UR40][R42.64], R244 ;  /* 0x000000f42a005986 */ /* 0x0003e8000c101928 */
[----:B------:R-:W4:Y:S04]  /*2521f0*/  LDL.LU R240, [R1+0xbdc] ;  /* 0x000bdc0001f07983 */ /* 0x000f280000300800 */
[----:B-1----:R-:W4:Y:S01]  /*252200*/  LDL.LU R244, [R1+0xbcc] ;  /* 0x000bcc0001f47983 */ /* 0x002f220000300800 */
[----:B--2---:R-:W-:-:S05]  /*252210*/  IMAD.WIDE R42, R75, 0x4, R18 ;  /* 0x000000044b2a7825 */ /* 0x004fca00078e0212 */
[----:B------:R1:W-:Y:S02]  /*252220*/  @P3 STG.E desc[UR40][R42.64], R248 ;  /* 0x000000f82a003986 */ /* 0x0003e4000c101928 */
[C---:B-1----:R-:W-:Y:S02]  /*252230*/  IMAD.WIDE R42, R75.reuse, 0x4, R16 ;  /* 0x000000044b2a7825 */ /* 0x042fe400078e0210 */
[----:B------:R-:W2:Y:S04]  /*252240*/  LDL.LU R248, [R1+0xa2c] ;  /* 0x000a2c0001f87983 */ /* 0x000ea80000300800 */
[----:B------:R1:W-:Y:S02]  /*252250*/  @P2 STG.E desc[UR40][R42.64], R73 ;  /* 0x000000492a002986 */ /* 0x0003e4000c101928 */
[----:B-1----:R-:W-:-:S02]  /*252260*/  IMAD.WIDE R42, R75, 0x4, R14 ;  /* 0x000000044b2a7825 */ /* 0x002fc400078e020e */
[----:B------:R-:W2:Y:S04]  /*252270*/  LDL.LU R73, [R1+0x95c] ;  /* 0x00095c0001497983 */ /* 0x000ea80000300800 */
[----:B---3--:R1:W-:Y:S02]  /*252280*/  @P1 STG.E desc[UR40][R42.64], R74 ;  /* 0x0000004a2a001986 */ /* 0x0083e4000c101928 */
[----:B-1----:R-:W-:Y:S02]  /*252290*/  IMAD.WIDE R42, R75, 0x4, R12 ;  /* 0x000000044b2a7825 */ /* 0x002fe400078e020c */
[----:B------:R-:W3:Y:S04]  /*2522a0*/  LDL.LU R75, [R1+0xc80] ;  /* 0x000c8000014b7983 */ /* 0x000ee80000300800 */
        /* <DEDUP_REMOVED lines=20> */
[----:B----4-:R1:W-:Y:S01]  /*2523f0*/  @P1 STG.E desc[UR40][R42.64], R237 ;  /* 0x000000ed2a001986 */ /* 0x0103e2000c101928 */
[----:B------:R-:W-:Y:S01]  /*252400*/  LOP3.LUT P1, RZ, R41, 0x800000, RZ, 0xc0, !PT ;  /* 0x0080000029ff7812 */ /* 0x000fe2000782c0ff */
[----:B-1----:R-:W-:-:S12]  /*252410*/  IMAD.WIDE R42, R232, 0x4, R18 ;  /* 0x00000004e82a7825 */ /* 0x002fd800078e0212 */
[----:B------:R1:W-:Y:S01]  /*252420*/  @P1 STG.E desc[UR40][R42.64], R241 ;  /* 0x000000f12a001986 */ /* 0x0003e2000c101928 */
[C---:B------:R-:W-:Y:S01]  /*252430*/  LOP3.LUT P1, RZ, R41.reuse, 0x400000, RZ, 0xc0, !PT ;  /* 0x0040000029ff7812 */ /* 0x040fe2000782c0ff */
[C---:B-1----:R-:W-:Y:S02]  /*252440*/  IMAD.WIDE R42, R232.reuse, 0x4, R16 ;  /* 0x00000004e82a7825 */ /* 0x042fe400078e0210 */
[----:B------:R-:W4:Y:S10]  /*252450*/  LDL.LU R241, [R1+0x24b8] ;  /* 0x0024b80001f17983 */ /* 0x000f340000300800 */
        /* <DEDUP_REMOVED lines=9> */
[----:B------:R1:W-:Y:S02]  /*2524f0*/  @P4 STG.E desc[UR40][R42.64], R244 ;  /* 0x000000f42a004986 */ /* 0x0003e4000c101928 */
[----:B-1----:R-:W-:-:S05]  /*252500*/  IMAD.WIDE R42, R72, 0x4, R14 ;  /* 0x00000004482a7825 */ /* 0x002fca00078e020e */
[----:B--2---:R1:W-:Y:S02]  /*252510*/  @P5 STG.E desc[UR40][R42.64], R248 ;  /* 0x000000f82a005986 */ /* 0x0043e4000c101928 */
[----:B-1----:R-:W-:Y:S02]  /*252520*/  IMAD.WIDE R42, R72, 0x4, R12 ;  /* 0x00000004482a7825 */ /* 0x002fe400078e020c */
[----:B------:R-:W2:Y:S04]  /*252530*/  LDL.LU R72, [R1+0xc60] ;  /* 0x000c600001487983 */ /* 0x000ea80000300800 */
[----:B------:R1:W-:Y:S04]  /*252540*/  @P3 STG.E desc[UR40][R42.64], R73 ;  /* 0x000000492a003986 */ /* 0x0003e8000c101928 */
[----:B-1----:R-:W4:Y:S01]  /*252550*/  LDL.LU R73, [R1+0xc50] ;  /* 0x000c500001497983 */ /* 0x002f220000300800 */
[----:B------:R-:W-:-:S03]  /*252560*/  IMAD.WIDE R42, R74, 0x4, R18 ;  /* 0x000000044a2a7825 */ /* 0x000fc600078e0212 */
[----:B------:R-:W4:Y:S04]  /*252570*/  LDL.LU R234, [R1+0xc40] ;  /* 0x000c400001ea7983 */ /* 0x000f280000300800 */
[----:B------:R-:W4:Y:S04]  /*252580*/  LDL.LU R252, [R1+0xc30] ;  /* 0x000c300001fc7983 */ /* 0x000f280000300800 */
[----:B---3--:R1:W-:Y:S04]  /*252590*/  @P2 STG.E desc[UR40][R42.64], R75 ;  /* 0x0000004b2a002986 */ /* 0x0083e8000c101928 */
[----:B------:R-:W3:Y:S04]  /*2525a0*/  LDL.LU R238, [R1+0xc20] ;  /* 0x000c200001ee7983 */ /* 0x000ee80000300800 */
[----:B-1----:R-:W3:Y:S04]  /*2525b0*/  LDL.LU R75, [R1+0x24b4] ;  /* 0x0024b400014b7983 */ /* 0x002ee80000300800 */
[----:B------:R-:W3:Y:S01]  /*2525c0*/  LDL.LU R242, [R1+0xa00] ;  /* 0x000a000001f27983 */ /* 0x000ee20000300800 */
[----:B------:R-:W-:-:S02]  /*2525d0*/  LOP3.LUT P1, RZ, R38, 0x80, RZ, 0xc0, !PT ;  /* 0x0000008026ff7812 */ /* 0x000fc4000782c0ff */
[----:B------:R-:W-:Y:S01]  /*2525e0*/  LOP3.LUT R41, R41, 0xffffdfff, RZ, 0xc0, !PT ;  /* 0xffffdfff29297812 */ /* 0x000fe200078ec0ff */
[----:B------:R-:W3:Y:S04]  /*2525f0*/  LDL.LU R246, [R1+0x940] ;  /* 0x0009400001f67983 */ /* 0x000ee80000300800 */
[----:B------:R-:W3:Y:S04]  /*252600*/  LDL.LU R250, [R1+0xc84] ;  /* 0x000c840001fa7983 */ /* 0x000ee80000300800 */
[----:B------:R-:W3:Y:S02]  /*252610*/  LDL.LU R233, [R1+0xc64] ;  /* 0x000c640001e97983 */ /* 0x000ee40000300800 */
[----:B------:R-:W-:-:S02]  /*252620*/  @P1 LOP3.LUT R41, R41, 0x2000, RZ, 0xfc, !PT ;  /* 0x0000200029291812 */ /* 0x000fc400078efcff */
[----:B------:R-:W-:Y:S01]  /*252630*/  LOP3.LUT P1, RZ, R38, 0x40, RZ, 0xc0, !PT ;  /* 0x0000004026ff7812 */ /* 0x000fe2000782c0ff */
[----:B------:R-:W3:Y:S01]  /*252640*/  LDL.LU R237, [R1+0xc54] ;  /* 0x000c540001ed7983 */ /* 0x000ee20000300800 */
[----:B------:R-:W-:-:S03]  /*252650*/  LOP3.LUT R41, R41, 0xffffbfff, RZ, 0xc0, !PT ;  /* 0xffffbfff29297812 */ /* 0x000fc600078ec0ff */
[----:B------:R-:W3:Y:S04]  /*252660*/  LDL.LU R245, [R1+0xc44] ;  /* 0x000c440001f57983 */ /* 0x000ee80000300800 */
[----:B------:R-:W3:Y:S04]  /*252670*/  LDL.LU R249, [R1+0xc34] ;  /* 0x000c340001f97983 */ /* 0x000ee80000300800 */
[----:B------:R-:W-:Y:S01]  /*252680*/  @P1 LOP3.LUT R41, R41, 0x4000, RZ, 0xfc, !PT ;  /* 0x0000400029291812 */ /* 0x000fe200078efcff */
[----:B------:R-:W3:Y:S01]  /*252690*/  LDL.LU R232, [R1+0xc24] ;  /* 0x000c240001e87983 */ /* 0x000ee20000300800 */
[----:B------:R-:W-:-:S02]  /*2526a0*/  LOP3.LUT P1, RZ, R38, 0x20, RZ, 0xc0, !PT ;  /* 0x0000002026ff7812 */ /* 0x000fc4000782c0ff */
[----:B------:R-:W-:Y:S01]  /*2526b0*/  LOP3.LUT R41, R41, 0xffff7fff, RZ, 0xc0, !PT ;  /* 0xffff7fff29297812 */ /* 0x000fe200078ec0ff */
[----:B------:R-:W3:Y:S01]  /*2526c0*/  LDL.LU R236, [R1+0xa04] ;  /* 0x000a040001ec7983 */ /* 0x000ee20000300800 */
[----:B------:R-:W-:-:S03]  /*2526d0*/  LOP3.LUT P4, RZ, R39, 0x8000000, RZ, 0xc0, !PT ;  /* 0x0800000027ff7812 */ /* 0x000fc6000788c0ff */
[----:B------:R-:W3:Y:S01]  /*2526e0*/  LDL.LU R240, [R1+0x24bc] ;  /* 0x0024bc0001f07983 */ /* 0x000ee20000300800 */
[C---:B------:R-:W-:Y:S01]  /*2526f0*/  LOP3.LUT P5, RZ, R39.reuse, 0x10000000, RZ, 0xc0, !PT ;  /* 0x1000000027ff7812 */ /* 0x040fe200078ac0ff */
[----:B------:R-:W-:Y:S01]  /*252700*/  IMAD.WIDE R42, R74, 0x4, R16 ;  /* 0x000000044a2a7825 */ /* 0x000fe200078e0210 */
[----:B------:R-:W-:Y:S01]  /*252710*/  LOP3.LUT P3, RZ, R39, 0x20000000, RZ, 0xc0, !PT ;  /* 0x2000000027ff7812 */ /* 0x000fe2000786c0ff */
[----:B------:R-:W3:Y:S02]  /*252720*/  LDL.LU R244, [R1+0x944] ;  /* 0x0009440001f47983 */ /* 0x000ee40000300800 */
[----:B------:R-:W-:Y:S02]  /*252730*/  @P1 LOP3.LUT R41, R41, 0x8000, RZ, 0xfc, !PT ;  /* 0x0000800029291812 */ /* 0x000fe400078efcff */
[----:B------:R-:W-:Y:S01]  /*252740*/  LOP3.LUT P1, RZ, R38, 0x10, RZ, 0xc0, !PT ;  /* 0x0000001026ff7812 */ /* 0x000fe2000782c0ff */
[----:B------:R-:W3:Y:S01]  /*252750*/  LDL.LU R248, [R1+0xc88] ;  /* 0x000c880001f87983 */ /* 0x000ee20000300800 */
        /* <DEDUP_REMOVED lines=19> */
[----:B----4-:R1:W-:Y:S02]  /*252890*/  @P5 STG.E desc[UR40][R42.64], R73 ;  /* 0x000000492a005986 */ /* 0x0103e4000c101928 */
[----:B-1----:R-:W-:-:S02]  /*2528a0*/  IMAD.WIDE R42, R74, 0x4, R12 ;  /* 0x000000044a2a7825 */ /* 0x002fc400078e020c */
[----:B------:R-:W4:Y:S04]  /*2528b0*/  LDL.LU R73, [R1+0xc58] ;  /* 0x000c580001497983 */ /* 0x000f280000300800 */
[----:B------:R3:W-:Y:S04]  /*2528c0*/  @P3 STG.E desc[UR40][R42.64], R234 ;  /* 0x000000ea2a003986 */ /* 0x0007e8000c101928 */
[----:B------:R-:W2:Y:S01]  /*2528d0*/  LDL.LU R74, [R1+0x24c0] ;  /* 0x0024c000014a7983 */ /* 0x000ea20000300800 */
[----:B---3--:R-:W-:-:S05]  /*2528e0*/  IMAD.WIDE R42, R75, 0x4, R18 ;  /* 0x000000044b2a7825 */ /* 0x008fca00078e0212 */
        /* <DEDUP_REMOVED lines=43> */
[----:B-1----:R-:W-:-:S05]  /*252ba0*/  IMAD.WIDE R42, R74, 0x4, R14 ;  /* 0x000000044a2a7825 */ /* 0x002fca00078e020e */
[----:B----4-:R1:W-:Y:S02]  /*252bb0*/  @P3 STG.E desc[UR40][R42.64], R73 ;  /* 0x000000492a003986 */ /* 0x0103e4000c101928 */
[----:B-1----:R-:W-:-:S05]  /*252bc0*/  IMAD.WIDE R42, R74, 0x4, R12 ;  /* 0x000000044a2a7825 */ /* 0x002fca00078e020c */
[----:B---3--:R1:W-:Y:S04]  /*252bd0*/  @P2 STG.E desc[UR40][R42.64], R75 ;  /* 0x0000004b2a002986 */ /* 0x0083e8000c101928 */
        /* <DEDUP_REMOVED lines=41> */
[----:B------:R-:W-:Y:S01]  /*252e70*/  LOP3.LUT P1, RZ, R38, 0x80000, RZ, 0xc0, !PT ;  /* 0x0008000026ff7812 */ /* 0x000fe2000782c0ff */
        /* <DEDUP_REMOVED lines=190> */
[C---:B------:R-:W-:Y:S01]  /*253a60*/  LOP3.LUT P5, RZ, R37.reuse, 0x200000, RZ, 0xc0, !PT ;  /* 0x0020000025ff7812 */ /* 0x040fe200078ac0ff */
        /* <DEDUP_REMOVED lines=109> */
[C---:B------:R-:W-:Y:S01]  /*254140*/  LOP3.LUT P3, RZ, R35.reuse, 0x200, RZ, 0xc0, !PT ;  /* 0x0000020023ff7812 */ /* 0x040fe2000786c0ff */
        /* <DEDUP_REMOVED lines=232> */
[----:B------:R-:W-:Y:S01]  /*254fd0*/  @P1 LOP3.LUT R38, R38, 0x10, RZ, 0xfc, !PT ;  /* 0x0000001026261812 */ /* 0x000fe200078efcff */
[----:B------:R-:W-:Y:S01]  /*254fe0*/  IMAD.WIDE R40, R72, 0x4, R14 ;  /* 0x0000000448287825 */ /* 0x000fe200078e020e */
[----:B------:R-:W-:-:S02]  /*254ff0*/  LOP3.LUT P1, RZ, R36, 0x20000, RZ, 0xc0, !PT ;  /* 0x0002000024ff7812 */ /* 0x000fc4000782c0ff */
[C---:B------:R-:W-:Y:S02]  /*255000*/  LOP3.LUT P0, RZ, R36.reuse, 0x4000000, RZ, 0xc0, !PT ;  /* 0x0400000024ff7812 */ /* 0x040fe4000780c0ff */
[----:B------:R1:W-:Y:S01]  /*255010*/  @P2 STG.E desc[UR40][R40.64], R244 ;  /* 0x000000f428002986 */ /* 0x0003e2000c101928 */
[C---:B------:R-:W-:Y:S02]  /*255020*/  LOP3.LUT P6, RZ, R36.reuse, 0x8000000, RZ, 0xc0, !PT ;  /* 0x0800000024ff7812 */ /* 0x040fe400078cc0ff */
[C---:B------:R-:W-:Y:S02]  /*255030*/  LOP3.LUT P4, RZ, R36.reuse, 0x10000000, RZ, 0xc0, !PT ;  /* 0x1000000024ff7812 */ /* 0x040fe4000788c0ff */
[C---:B------:R-:W-:Y:S02]  /*255040*/  LOP3.LUT P5, RZ, R36.reuse, 0x20000000, RZ, 0xc0, !PT ;  /* 0x2000000024ff7812 */ /* 0x040fe400078ac0ff */
[C---:B------:R-:W-:Y:S02]  /*255050*/  LOP3.LUT P3, RZ, R36.reuse, 0x40000000, RZ, 0xc0, !PT ;  /* 0x4000000024ff7812 */ /* 0x040fe4000786c0ff */
[----:B------:R-:W-:Y:S01]  /*255060*/  LOP3.LUT P2, RZ, R36, 0x80000000, RZ, 0xc0, !PT ;  /* 0x8000000024ff7812 */ /* 0x000fe2000784c0ff */
[----:B------:R-:W-:Y:S01]  /*255070*/  IMAD.WIDE R36, R72, 0x4, R12 ;  /* 0x0000000448247825 */ /* 0x000fe200078e020c */
[----:B-1----:R-:W3:Y:S04]  /*255080*/  LDL.LU R244, [R1+0xe90] ;  /* 0x000e900001f47983 */ /* 0x002ee80000300800 */
        /* <DEDUP_REMOVED lines=18> */
[----:B-1----:R-:W-:Y:S02]  /*2551b0*/  IMAD.WIDE R36, R249, 0x4, R18 ;  /* 0x00000004f9247825 */ /* 0x002fe400078e0212 */
[----:B------:R-:W2:Y:S10]  /*2551c0*/  LDL.LU R233, [R1+0x253c] ;  /* 0x00253c0001e97983 */ /* 0x000eb40000300800 */
        /* <DEDUP_REMOVED lines=15> */
[----:B------:R-:W-:-:S05]  /*2552c0*/  IMAD.WIDE R36, R248, 0x4, R14 ;  /* 0x00000004f8247825 */ /* 0x000fca00078e020e */
        /* <DEDUP_REMOVED lines=21> */
[C---:B------:R-:W-:Y:S01]  /*255420*/  LOP3.LUT P4, RZ, R34.reuse, 0x1, RZ, 0xc0, !PT ;  /* 0x0000000122ff7812 */ /* 0x040fe2000788c0ff */
        /* <DEDUP_REMOVED lines=25> */
[C---:B------:R-:W-:Y:S01]  /*2555c0*/  LOP3.LUT P5, RZ, R34.reuse, 0x2, RZ, 0xc0, !PT ;  /* 0x0000000222ff7812 */ /* 0x040fe200078ac0ff */
        /* <DEDUP_REMOVED lines=69> */
[----:B------:R-:W-:Y:S01]  /*255a20*/  LOP3.LUT P4, RZ, R34, 0x80000, RZ, 0xc0, !PT ;  /* 0x0008000022ff7812 */ /* 0x000fe2000788c0ff */
        /* <DEDUP_REMOVED lines=365> */
[C---:B------:R-:W-:Y:S01]  /*257100*/  LOP3.LUT P1, RZ, R34.reuse, 0x10000000, RZ, 0xc0, !PT ;  /* 0x1000000022ff7812 */ /* 0x040fe2000782c0ff */
        /* <DEDUP_REMOVED lines=71> */
[C---:B------:R-:W-:Y:S01]  /*257580*/  LOP3.LUT P5, RZ, R5.reuse, 0x1, RZ, 0xc0, !PT ;  /* 0x0000000105ff7812 */ /* 0x040fe200078ac0ff */
        /* <DEDUP_REMOVED lines=112> */
[C---:B------:R-:W-:Y:S01]  /*257c90*/  LOP3.LUT P3, RZ, R5.reuse, 0x200000, RZ, 0xc0, !PT ;  /* 0x0020000005ff7812 */ /* 0x040fe2000786c0ff */
        /* <DEDUP_REMOVED lines=40> */
[C---:B-1----:R-:W-:Y:S01]  /*257f20*/  IMAD.WIDE R36, R245.reuse, 0x4, R16 ;  /* 0x00000004f5247825 */ /* 0x042fe200078e0210 */
[----:B------:R-:W-:Y:S01]  /*257f30*/  LOP3.LUT P0, RZ, R6, 0x4, RZ, 0xc0, !PT ;  /* 0x0000000406ff7812 */ /* 0x000fe2000780c0ff */
        /* <DEDUP_REMOVED lines=10> */
[----:B---3--:R-:W-:-:S10]  /*257fe0*/  IMAD.WIDE R36, R244, 0x4, R18 ;  /* 0x00000004f4247825 */ /* 0x008fd400078e0212 */
        /* <DEDUP_REMOVED lines=36> */
[C---:B------:R-:W-:Y:S02]  /*258230*/  LOP3.LUT P3, RZ, R6.reuse, 0x400, RZ, 0xc0, !PT ;  /* 0x0000040006ff7812 */ /* 0x040fe4000786c0ff */
[C---:B------:R-:W-:Y:S01]  /*258240*/  LOP3.LUT P2, RZ, R6.reuse, 0x800, RZ, 0xc0, !PT ;  /* 0x0000080006ff7812 */ /* 0x040fe2000784c0ff */
[----:B------:R-:W4:Y:S01]  /*258250*/  LDL.LU R240, [R1+0x10dc] ;  /* 0x0010dc0001f07983 */ /* 0x000f220000300800 */
[----:B------:R-:W-:Y:S02]  /*258260*/  LOP3.LUT P1, RZ, R6, 0x100000, RZ, 0xc0, !PT ;  /* 0x0010000006ff7812 */ /* 0x000fe4000782c0ff */
[----:B------:R-:W-:-:S11]  /*258270*/  LOP3.LUT R2, R2, 0xdfffffff, RZ, 0xc0, !PT ;  /* 0xdfffffff02027812 */ /* 0x000fd600078ec0ff */
[----:B------:R-:W-:Y:S01]  /*258280*/  @P1 LOP3.LUT R2, R2, 0x20000000, RZ, 0xfc, !PT ;  /* 0x2000000002021812 */ /* 0x000fe200078efcff */
[----:B---3--:R2:W-:Y:S01]  /*258290*/  @P4 STG.E desc[UR40][R36.64], R244 ;  /* 0x000000f424004986 */ /* 0x0085e2000c101928 */
        /* <DEDUP_REMOVED lines=62> */
[----:B-1----:R-:W-:Y:S02]  /*258680*/  IMAD.WIDE R34, R72, 0x4, R18 ;  /* 0x0000000448227825 */ /* 0x002fe400078e0212 */
[----:B------:R-:W4:Y:S04]  /*258690*/  LDL.LU R7, [R1+0xabec] ;  /* 0x00abec0001077983 */ /* 0x000f280000300800 */
        /* <DEDUP_REMOVED lines=8> */
[----:B--2---:R1:W-:Y:S02]  /*258720*/  @P4 STG.E desc[UR40][R34.64], R248 ;  /* 0x000000f822004986 */ /* 0x0043e4000c101928 */
[----:B-1----:R-:W-:-:S05]  /*258730*/  IMAD.WIDE R34, R72, 0x4, R12 ;  /* 0x0000000448227825 */ /* 0x002fca00078e020c */
[----:B---3--:R1:W-:Y:S04]  /*258740*/  @P5 STG.E desc[UR40][R34.64], R73 ;  /* 0x0000004922005986 */ /* 0x0083e8000c101928 */
[----:B-1----:R-:W2:Y:S04]  /*258750*/  LDL.LU R73, [R1+0x108c] ;  /* 0x00108c0001497983 */ /* 0x002ea80000300800 */
[----:B------:R-:W3:Y:S04]  /*258760*/  LDL.LU R248, [R1+0x1160] ;  /* 0x0011600001f87983 */ /* 0x000ee80000300800 */
[----:B------:R-:W3:Y:S01]  /*258770*/  LDL.LU R72, [R1+0x1150] ;  /* 0x0011500001487983 */ /* 0x000ee20000300800 */
[----:B----4-:R-:W-:-:S05]  /*258780*/  IMAD.WIDE R34, R244, 0x4, R18 ;  /* 0x00000004f4227825 */ /* 0x010fca00078e0212 */
[----:B------:R1:W-:Y:S02]  /*258790*/  @P3 STG.E desc[UR40][R34.64], R74 ;  /* 0x0000004a22003986 */ /* 0x0003e4000c101928 */
[----:B-1----:R-:W-:Y:S02]  /*2587a0*/  IMAD.WIDE R34, R244, 0x4, R16 ;  /* 0x00000004f4227825 */ /* 0x002fe400078e0210 */
[----:B------:R-:W4:Y:S04]  /*2587b0*/  LDL.LU R74, [R1+0x1140] ;  /* 0x00114000014a7983 */ /* 0x000f280000300800 */
[----:B------:R1:W-:Y:S04]  /*2587c0*/  @P2 STG.E desc[UR40][R34.64], R75 ;  /* 0x0000004b22002986 */ /* 0x0003e8000c101928 */
[----:B-1----:R-:W3:Y:S04]  /*2587d0*/  LDL.LU R75, [R1+0x25d0] ;  /* 0x0025d000014b7983 */ /* 0x002ee80000300800 */
        /* <DEDUP_REMOVED lines=11> */
[----:B------:R-:W-:Y:S01]  /*258890*/  LOP3.LUT P5, RZ, R6, 0x10000000, RZ, 0xc0, !PT ;  /* 0x1000000006ff7812 */ /* 0x000fe200078ac0ff */
[----:B------:R-:W-:Y:S01]  /*2588a0*/  IMAD.WIDE R34, R244, 0x4, R14 ;  /* 0x00000004f4227825 */ /* 0x000fe200078e020e */
[----:B------:R-:W-:Y:S02]  /*2588b0*/  LOP3.LUT R2, R2, 0xffdfffff, RZ, 0xc0, !PT ;  /* 0xffdfffff02027812 */ /* 0x000fe400078ec0ff */
[C---:B------:R-:W-:Y:S02]  /*2588c0*/  LOP3.LUT P3, RZ, R6.reuse, 0x20000000, RZ, 0xc0, !PT ;  /* 0x2000000006ff7812 */ /* 0x040fe4000786c0ff */
[----:B------:R-:W-:Y:S02]  /*2588d0*/  LOP3.LUT P2, RZ, R6, 0x40000000, RZ, 0xc0, !PT ;  /* 0x4000000006ff7812 */ /* 0x000fe4000784c0ff */
[----:B------:R-:W-:-:S13]  /*2588e0*/  LOP3.LUT P1, RZ, R7, 0x80, RZ, 0xc0, !PT ;  /* 0x0000008007ff7812 */ /* 0x000fda000782c0ff */
[----:B------:R-:W-:Y:S02]  /*2588f0*/  @P1 LOP3.LUT R2, R2, 0x200000, RZ, 0xfc, !PT ;  /* 0x0020000002021812 */ /* 0x000fe400078efcff */
[C---:B------:R-:W-:Y:S02]  /*258900*/  LOP3.LUT P1, RZ, R7.reuse, 0x40, RZ, 0xc0, !PT ;  /* 0x0000004007ff7812 */ /* 0x040fe4000782c0ff */
[----:B------:R-:W-:Y:S01]  /*258910*/  LOP3.LUT R2, R2, 0xffbfffff, RZ, 0xc0, !PT ;  /* 0xffbfffff02027812 */ /* 0x000fe200078ec0ff */
[----:B------:R1:W-:Y:S10]  /*258920*/  @P4 STG.E desc[UR40][R34.64], R240 ;  /* 0x000000f022004986 */ /* 0x0003f4000c101928 */
[----:B------:R-:W-:Y:S01]  /*258930*/  @P1 LOP3.LUT R2, R2, 0x400000, RZ, 0xfc, !PT ;  /* 0x0040000002021812 */ /* 0x000fe200078efcff */
[----:B-1----:R-:W-:Y:S01]  /*258940*/  IMAD.WIDE R34, R244, 0x4, R12 ;  /* 0x00000004f4227825 */ /* 0x002fe200078e020c */
[----:B------:R-:W4:Y:S04]  /*258950*/  LDL.LU R240, [R1+0x1134] ;  /* 0x0011340001f07983 */ /* 0x000f280000300800 */
[----:B------:R-:W4:Y:S01]  /*258960*/  LDL.LU R244, [R1+0x1124] ;  /* 0x0011240001f47983 */ /* 0x000f220000300800 */
[----:B------:R-:W-:-:S02]  /*258970*/  LOP3.LUT P1, RZ, R7, 0x20, RZ, 0xc0, !PT ;  /* 0x0000002007ff7812 */ /* 0x000fc4000782c0ff */
[----:B------:R-:W-:Y:S01]  /*258980*/  LOP3.LUT R2, R2, 0xff7fffff, RZ, 0xc0, !PT ;  /* 0xff7fffff02027812 */ /* 0x000fe200078ec0ff */
[----:B--2---:R1:W-:Y:S04]  /*258990*/  @P5 STG.E desc[UR40][R34.64], R73 ;  /* 0x0000004922005986 */ /* 0x0043e8000c101928 */
[----:B-1----:R-:W2:Y:S06]  /*2589a0*/  LDL.LU R73, [R1+0x25e0] ;  /* 0x0025e00001497983 */ /* 0x002eac0000300800 */
[----:B------:R-:W-:-:S02]  /*2589b0*/  @P1 LOP3.LUT R2, R2, 0x800000, RZ, 0xfc, !PT ;  /* 0x0080000002021812 */ /* 0x000fc400078efcff */
[----:B------:R-:W-:Y:S02]  /*2589c0*/  LOP3.LUT P1, RZ, R7, 0x10, RZ, 0xc0, !PT ;  /* 0x0000001007ff7812 */ /* 0x000fe4000782c0ff */
[----:B------:R-:W-:Y:S01]  /*2589d0*/  LOP3.LUT R2, R2, 0xfeffffff, RZ, 0xc0, !PT ;  /* 0xfeffffff02027812 */ /* 0x000fe200078ec0ff */
[----:B---3--:R-:W-:-:S05]  /*2589e0*/  IMAD.WIDE R34, R75, 0x4, R18 ;  /* 0x000000044b227825 */ /* 0x008fca00078e0212 */
[----:B------:R1:W-:Y:S02]  /*2589f0*/  @P3 STG.E desc[UR40][R34.64], R248 ;  /* 0x000000f822003986 */ /* 0x0003e4000c101928 */
[----:B-1----:R-:W-:Y:S02]  /*258a00*/  IMAD.WIDE R34, R75, 0x4, R16 ;  /* 0x000000044b227825 */ /* 0x002fe400078e0210 */
[----:B------:R-:W3:Y:S04]  /*258a10*/  LDL.LU R248, [R1+0x1114] ;  /* 0x0011140001f87983 */ /* 0x000ee80000300800 */
[----:B------:R1:W-:Y:S04]  /*258a20*/  @P2 STG.E desc[UR40][R34.64], R72 ;  /* 0x0000004822002986 */ /* 0x0003e8000c101928 */
[----:B-1----:R-:W3:Y:S01]  /*258a30*/  LDL.LU R72, [R1+0x1104] ;  /* 0x0011040001487983 */ /* 0x002ee20000300800 */
        /* <DEDUP_REMOVED lines=49> */
[----:B--2---:R-:W-:-:S05]  /*258d50*/  IMAD.WIDE R34, R73, 0x4, R18 ;  /* 0x0000000449227825 */ /* 0x004fca00078e0212 */
[----:B------:R1:W-:Y:S01]  /*258d60*/  @P6 STG.E desc[UR40][R34.64], R244 ;  /* 0x000000f422006986 */ /* 0x0003e2000c101928 */
[----:B------:R-:W-:Y:S01]  /*258d70*/  LOP3.LUT P3, RZ, R7, 0x1000, RZ, 0xc0, !PT ;  /* 0x0000100007ff7812 */ /* 0x000fe2000786c0ff */
[----:B-1----:R-:W-:-:S05]  /*258d80*/  IMAD.WIDE R34, R73, 0x4, R16 ;  /* 0x0000000449227825 */ /* 0x002fca00078e0210 */
[----:B---3--:R1:W-:Y:S02]  /*258d90*/  @P4 STG.E desc[UR40][R34.64], R248 ;  /* 0x000000f822004986 */ /* 0x0083e4000c101928 */
[----:B-1----:R-:W-:-:S05]  /*258da0*/  IMAD.WIDE R34, R73, 0x4, R14 ;  /* 0x0000000449227825 */ /* 0x002fca00078e020e */
[----:B------:R1:W-:Y:S02]  /*258db0*/  @P5 STG.E desc[UR40][R34.64], R72 ;  /* 0x0000004822005986 */ /* 0x0003e4000c101928 */
[----:B-1----:R-:W-:-:S05]  /*258dc0*/  IMAD.WIDE R34, R73, 0x4, R12 ;  /* 0x0000000449227825 */ /* 0x002fca00078e020c */
[----:B------:R1:W-:Y:S04]  /*258dd0*/  @P3 STG.E desc[UR40][R34.64], R8 ;  /* 0x0000000822003986 */ /* 0x0003e8000c101928 */
[----:B-1----:R-:W2:Y:S04]  /*258de0*/  LDL.LU R8, [R1+0xabe8] ;  /* 0x00abe80001087983 */ /* 0x002ea80000300800 */
[----:B------:R-:W3:Y:S01]  /*258df0*/  LDL.LU R73, [R1+0x1158] ;  /* 0x0011580001497983 */ /* 0x000ee20000300800 */
[----:B------:R-:W-:-:S03]  /*258e00*/  LOP3.LUT P2, RZ, R7, 0x2000, RZ, 0xc0, !PT ;  /* 0x0000200007ff7812 */ /* 0x000fc6000784c0ff */
[----:B------:R-:W2:Y:S04]  /*258e10*/  LDL.LU R234, [R1+0x1138] ;  /* 0x0011380001ea7983 */ /* 0x000ea80000300800 */
[----:B------:R-:W2:Y:S04]  /*258e20*/  LDL.LU R252, [R1+0x1128] ;  /* 0x0011280001fc7983 */ /* 0x000ea80000300800 */
[----:B------:R-:W2:Y:S01]  /*258e30*/  LDL.LU R238, [R1+0x1118] ;  /* 0x0011180001ee7983 */ /* 0x000ea20000300800 */
[----:B----4-:R-:W-:-:S05]  /*258e40*/  IMAD.WIDE R34, R74, 0x4, R18 ;  /* 0x000000044a227825 */ /* 0x010fca00078e0212 */
[----:B------:R1:W-:Y:S04]  /*258e50*/  @P2 STG.E desc[UR40][R34.64], R75 ;  /* 0x0000004b22002986 */ /* 0x0003e8000c101928 */
[----:B-1----:R-:W4:Y:S04]  /*258e60*/  LDL.LU R75, [R1+0x25e8] ;  /* 0x0025e800014b7983 */ /* 0x002f280000300800 */
[----:B------:R-:W4:Y:S01]  /*258e70*/  LDL.LU R242, [R1+0x1108] ;  /* 0x0011080001f27983 */ /* 0x000f220000300800 */
[C---:B------:R-:W-:Y:S02]  /*258e80*/  LOP3.LUT P1, RZ, R7.reuse, 0x4000000, RZ, 0xc0, !PT ;  /* 0x0400000007ff7812 */ /* 0x040fe4000782c0ff */
[----:B------:R-:W-:Y:S01]  /*258e90*/  LOP3.LUT R2, R2, 0xffffdfff, RZ, 0xc0, !PT ;  /* 0xffffdfff02027812 */ /* 0x000fe200078ec0ff */
[----:B------:R-:W4:Y:S01]  /*258ea0*/  LDL.LU R246, [R1+0x10f8] ;  /* 0x0010f80001f67983 */ /* 0x000f220000300800 */
[----:B------:R-:W-:-:S02]  /*258eb0*/  LOP3.LUT P4, RZ, R7, 0x4000, RZ, 0xc0, !PT ;  /* 0x0000400007ff7812 */ /* 0x000fc4000788c0ff */
[----:B------:R-:W-:-:S07]  /*258ec0*/  LOP3.LUT P5, RZ, R7, 0x8000, RZ, 0xc0, !PT ;  /* 0x0000800007ff7812 */ /* 0x000fce00078ac0ff */
[----:B------:R-:W-:Y:S02]  /*258ed0*/  @P1 LOP3.LUT R2, R2, 0x2000, RZ, 0xfc, !PT ;  /* 0x0000200002021812 */ /* 0x000fe400078efcff */
[----:B------:R-:W-:Y:S01]  /*258ee0*/  LOP3.LUT P1, RZ, R7, 0x2000000, RZ, 0xc0, !PT ;  /* 0x0200000007ff7812 */ /* 0x000fe2000782c0ff */
[----:B------:R-:W-:Y:S01]  /*258ef0*/  IMAD.WIDE R34, R74, 0x4, R16 ;  /* 0x000000044a227825 */ /* 0x000fe200078e0210 */
        /* <DEDUP_REMOVED lines=24> */
[----:B-1----:R-:W-:-:S05]  /*259080*/  IMAD.WIDE R34, R74, 0x4, R14 ;  /* 0x000000044a227825 */ /* 0x002fca00078e020e */
[----:B--2---:R1:W-:Y:S04]  /*259090*/  @P5 STG.E desc[UR40][R34.64], R8 ;  /* 0x0000000822005986 */ /* 0x0043e8000c101928 */
[----:B-1----:R-:W2:Y:S04]  /*2590a0*/  LDL.LU R8, [R1+0xabe4] ;  /* 0x00abe40001087983 */ /* 0x002ea80000300800 */
[----:B------:R-:W3:Y:S04]  /*2590b0*/  LDL.LU R250, [R1+0x116c] ;  /* 0x00116c0001fa7983 */ /* 0x000ee80000300800 */
[----:B------:R-:W2:Y:S04]  /*2590c0*/  LDL.LU R233, [R1+0x115c] ;  /* 0x00115c0001e97983 */ /* 0x000ea80000300800 */
[----:B------:R-:W2:Y:S04]  /*2590d0*/  LDL.LU R237, [R1+0x114c] ;  /* 0x00114c0001ed7983 */ /* 0x000ea80000300800 */
[----:B------:R-:W2:Y:S04]  /*2590e0*/  LDL.LU R245, [R1+0x113c] ;  /* 0x00113c0001f57983 */ /* 0x000ea80000300800 */
[----:B------:R-:W2:Y:S04]  /*2590f0*/  LDL.LU R249, [R1+0x112c] ;  /* 0x00112c0001f97983 */ /* 0x000ea80000300800 */
[----:B------:R-:W2:Y:S04]  /*259100*/  LDL.LU R232, [R1+0x111c] ;  /* 0x00111c0001e87983 */ /* 0x000ea80000300800 */
[----:B------:R-:W2:Y:S04]  /*259110*/  LDL.LU R236, [R1+0x110c] ;  /* 0x00110c0001ec7983 */ /* 0x000ea80000300800 */
[----:B------:R-:W2:Y:S01]  /*259120*/  LDL.LU R240, [R1+0x25f0] ;  /* 0x0025f00001f07983 */ /* 0x000ea20000300800 */
[----:B------:R-:W-:-:S03]  /*259130*/  IMAD.WIDE R34, R74, 0x4, R12 ;  /* 0x000000044a227825 */ /* 0x000fc600078e020c */
[----:B------:R-:W2:Y:S04]  /*259140*/  LDL.LU R244, [R1+0x10fc] ;  /* 0x0010fc0001f47983 */ /* 0x000ea80000300800 */
[----:B------:R4:W-:Y:S04]  /*259150*/  @P3 STG.E desc[UR40][R34.64], R234 ;  /* 0x000000ea22003986 */ /* 0x0009e8000c101928 */
[----:B------:R-:W2:Y:S04]  /*259160*/  LDL.LU R248, [R1+0x11d0] ;  /* 0x0011d00001f87983 */ /* 0x000ea80000300800 */
[----:B------:R-:W2:Y:S01]  /*259170*/  LDL.LU R72, [R1+0x11c0] ;  /* 0x0011c00001487983 */ /* 0x000ea20000300800 */
[----:B----4-:R-:W-:-:S03]  /*259180*/  IMAD.WIDE R34, R75, 0x4, R18 ;  /* 0x000000044b227825 */ /* 0x010fc600078e0212 */
[----:B------:R-:W4:Y:S04]  /*259190*/  LDL.LU R73, [R1+0x11b0] ;  /* 0x0011b00001497983 */ /* 0x000f280000300800 */
[----:B------:R-:W4:Y:S04]  /*2591a0*/  LDL.LU R74, [R1+0x25f4] ;  /* 0x0025f400014a7983 */ /* 0x000f280000300800 */
        /* <DEDUP_REMOVED lines=11> */
[----:B-1----:R-:W-:Y:S01]  /*259260*/  IMAD.WIDE R34, R241, 0x4, R18 ;  /* 0x00000004f1227825 */ /* 0x002fe200078e0212 */
[C---:B------:R-:W-:Y:S02]  /*259270*/  LOP3.LUT P0, RZ, R7.reuse, 0x8000000, RZ, 0xc0, !PT ;  /* 0x0800000007ff7812 */ /* 0x040fe4000780c0ff */
[C---:B------:R-:W-:Y:S02]  /*259280*/  LOP3.LUT P6, RZ, R7.reuse, 0x10000000, RZ, 0xc0, !PT ;  /* 0x1000000007ff7812 */ /* 0x040fe400078cc0ff */
[C---:B------:R-:W-:Y:S02]  /*259290*/  LOP3.LUT P4, RZ, R7.reuse, 0x20000000, RZ, 0xc0, !PT ;  /* 0x2000000007ff7812 */ /* 0x040fe4000788c0ff */
[C---:B------:R-:W-:Y:S02]  /*2592a0*/  LOP3.LUT P5, RZ, R7.reuse, 0x40000000, RZ, 0xc0, !PT ;  /* 0x4000000007ff7812 */ /* 0x040fe400078ac0ff */
[----:B------:R-:W-:-:S03]  /*2592b0*/  LOP3.LUT P3, RZ, R7, 0x80000000, RZ, 0xc0, !PT ;  /* 0x8000000007ff7812 */ /* 0x000fc6000786c0ff */
[----:B---3--:R1:W-:Y:S01]  /*2592c0*/  @P1 STG.E desc[UR40][R34.64], R250 ;  /* 0x000000fa22001986 */ /* 0x0083e2000c101928 */
[----:B------:R-:W-:Y:S01]  /*2592d0*/  LOP3.LUT P1, RZ, R2, 0x20000, RZ, 0xc0, !PT ;  /* 0x0002000002ff7812 */ /* 0x000fe2000782c0ff */
[----:B-1----:R-:W-:-:S12]  /*2592e0*/  IMAD.WIDE R34, R241, 0x4, R16 ;  /* 0x00000004f1227825 */ /* 0x002fd800078e0210 */
[----:B--2---:R1:W-:Y:S01]  /*2592f0*/  @P1 STG.E desc[UR40][R34.64], R233 ;  /* 0x000000e922001986 */ /* 0x0043e2000c101928 */
        /* <DEDUP_REMOVED lines=12> */
[----:B-1----:R-:W-:Y:S01]  /*2593c0*/  IMAD.WIDE R34, R240, 0x4, R14 ;  /* 0x00000004f0227825 */ /* 0x002fe200078e020e */
[----:B------:R-:W-:Y:S01]  /*2593d0*/  LOP3.LUT P2, RZ, R8, 0x1, RZ, 0xc0, !PT ;  /* 0x0000000108ff7812 */ /* 0x000fe2000784c0ff */
[----:B------:R-:W2:Y:S04]  /*2593e0*/  LDL.LU R232, [R1+0x2600] ;  /* 0x0026000001e87983 */ /* 0x000ea80000300800 */
[----:B------:R1:W-:Y:S02]  /*2593f0*/  @P0 STG.E desc[UR40][R34.64], R236 ;  /* 0x000000ec22000986 */ /* 0x0003e4000c101928 */
[----:B-1----:R-:W-:-:S05]  /*259400*/  IMAD.WIDE R34, R240, 0x4, R12 ;  /* 0x00000004f0227825 */ /* 0x002fca00078e020c */
[----:B------:R4:W-:Y:S02]  /*259410*/  @P6 STG.E desc[UR40][R34.64], R244 ;  /* 0x000000f422006986 */ /* 0x0009e4000c101928 */
[----:B----4-:R-:W-:-:S05]  /*259420*/  IMAD.WIDE R34, R74, 0x4, R18 ;  /* 0x000000044a227825 */ /* 0x010fca00078e0212 */
[----:B------:R1:W-:Y:S02]  /*259430*/  @P4 STG.E desc[UR40][R34.64], R248 ;  /* 0x000000f822004986 */ /* 0x0003e4000c101928 */
[----:B-1----:R-:W-:-:S05]  /*259440*/  IMAD.WIDE R34, R74, 0x4, R16 ;  /* 0x000000044a227825 */ /* 0x002fca00078e0210 */
[----:B------:R1:W-:Y:S02]  /*259450*/  @P5 STG.E desc[UR40][R34.64], R72 ;  /* 0x0000004822005986 */ /* 0x0003e4000c101928 */
[C---:B-1----:R-:W-:Y:S02]  /*259460*/  IMAD.WIDE R34, R74.reuse, 0x4, R14 ;  /* 0x000000044a227825 */ /* 0x042fe400078e020e */
[----:B------:R-:W3:Y:S04]  /*259470*/  LDL.LU R72, [R1+0x1190] ;  /* 0x0011900001487983 */ /* 0x000ee80000300800 */
[----:B------:R1:W-:Y:S02]  /*259480*/  @P3 STG.E desc[UR40][R34.64], R73 ;  /* 0x0000004922003986 */ /* 0x0003e4000c101928 */
[----:B-1----:R-:W-:-:S02]  /*259490*/  IMAD.WIDE R34, R74, 0x4, R12 ;  /* 0x000000044a227825 */ /* 0x002fc400078e020c */
[----:B------:R-:W4:Y:S04]  /*2594a0*/  LDL.LU R73, [R1+0x1180] ;  /* 0x0011800001497983 */ /* 0x000f280000300800 */
[----:B------:R1:W-:Y:S04]  /*2594b0*/  @P2 STG.E desc[UR40][R34.64], R75 ;  /* 0x0000004b22002986 */ /* 0x0003e8000c101928 */
[----:B------:R-:W2:Y:S04]  /*2594c0*/  LDL.LU R74, [R1+0x1170] ;  /* 0x00117000014a7983 */ /* 0x000ea80000300800 */
[----:B-1----:R-:W2:Y:S04]  /*2594d0*/  LDL.LU R75, [R1+0x25f8] ;  /* 0x0025f800014b7983 */ /* 0x002ea80000300800 */
        /* <DEDUP_REMOVED lines=10> */
[----:B------:R-:W-:Y:S01]  /*259580*/  LOP3.LUT R2, R2, 0xffffffdf, RZ, 0xc0, !PT ;  /* 0xffffffdf02027812 */ /* 0x000fe200078ec0ff */
[----:B------:R-:W4:Y:S01]  /*259590*/  LDL.LU R240, [R1+0x11d8] ;  /* 0x0011d80001f07983 */ /* 0x000f220000300800 */
[C---:B------:R-:W-:Y:S02]  /*2595a0*/  LOP3.LUT P4, RZ, R8.reuse, 0x2, RZ, 0xc0, !PT ;  /* 0x0000000208ff7812 */ /* 0x040fe4000788c0ff */
[C---:B------:R-:W-:Y:S01]  /*2595b0*/  LOP3.LUT P5, RZ, R8.reuse, 0x4, RZ, 0xc0, !PT ;  /* 0x0000000408ff7812 */ /* 0x040fe200078ac0ff */
[----:B------:R-:W4:Y:S01]  /*2595c0*/  LDL.LU R244, [R1+0x11c8] ;  /* 0x0011c80001f47983 */ /* 0x000f220000300800 */
[C---:B------:R-:W-:Y:S02]  /*2595d0*/  LOP3.LUT P3, RZ, R8.reuse, 0x8, RZ, 0xc0, !PT ;  /* 0x0000000808ff7812 */ /* 0x040fe4000786c0ff */
[----:B------:R-:W-:Y:S01]  /*2595e0*/  LOP3.LUT P2, RZ, R8, 0x10, RZ, 0xc0, !PT ;  /* 0x0000001008ff7812 */ /* 0x000fe2000784c0ff */
[----:B------:R-:W4:Y:S02]  /*2595f0*/  LDL.LU R248, [R1+0x11b8] ;  /* 0x0011b80001f87983 */ /* 0x000f240000300800 */
        /* <DEDUP_REMOVED lines=24> */
[----:B---3--:R1:W-:Y:S02]  /*259780*/  @P4 STG.E desc[UR40][R34.64], R72 ;  /* 0x0000004822004986 */ /* 0x0083e4000c101928 */
[C---:B-1----:R-:W-:Y:S02]  /*259790*/  IMAD.WIDE R34, R75.reuse, 0x4, R16 ;  /* 0x000000044b227825 */ /* 0x042fe400078e0210 */
[----:B------:R-:W2:Y:S04]  /*2597a0*/  LDL.LU R72, [R1+0x2604] ;  /* 0x0026040001487983 */ /* 0x000ea80000300800 */
[----:B----4-:R1:W-:Y:S02]  /*2597b0*/  @P5 STG.E desc[UR40][R34.64], R73 ;  /* 0x0000004922005986 */ /* 0x0103e4000c101928 */
[----:B-1----:R-:W-:-:S02]  /*2597c0*/  IMAD.WIDE R34, R75, 0x4, R14 ;  /* 0x000000044b227825 */ /* 0x002fc400078e020e */
[----:B------:R-:W3:Y:S04]  /*2597d0*/  LDL.LU R73, [R1+0x11a8] ;  /* 0x0011a80001497983 */ /* 0x000ee80000300800 */
[----:B------:R1:W-:Y:S02]  /*2597e0*/  @P3 STG.E desc[UR40][R34.64], R74 ;  /* 0x0000004a22003986 */ /* 0x0003e4000c101928 */
[----:B-1----:R-:W-:Y:S02]  /*2597f0*/  IMAD.WIDE R34, R75, 0x4, R12 ;  /* 0x000000044b227825 */ /* 0x002fe400078e020c */
[----:B------:R-:W4:Y:S04]  /*259800*/  LDL.LU R74, [R1+0x1198] ;  /* 0x00119800014a7983 */ /* 0x000f280000300800 */
[----:B------:R1:W-:Y:S04]  /*259810*/  @P2 STG.E desc[UR40][R34.64], R238 ;  /* 0x000000ee22002986 */ /* 0x0003e8000c101928 */
[----:B------:R-:W3:Y:S04]  /*259820*/  LDL.LU R75, [R1+0x1188] ;  /* 0x00118800014b7983 */ /* 0x000ee80000300800 */
        /* <DEDUP_REMOVED lines=23> */
[----:B------:R1:W-:Y:S04]  /*2599a0*/  @P1 STG.E desc[UR40][R34.64], R9 ;  /* 0x0000000922001986 */ /* 0x0003e8000c101928 */
[----:B-1----:R-:W4:Y:S01]  /*2599b0*/  LDL.LU R9, [R1+0xabe0] ;  /* 0x00abe00001097983 */ /* 0x002f220000300800 */
[----:B------:R-:W-:Y:S02]  /*2599c0*/  LOP3.LUT P1, RZ, R2, 0x20, RZ, 0xc0, !PT ;  /* 0x0000002002ff7812 */ /* 0x000fe4000782c0ff */
[C---:B------:R-:W-:Y:S01]  /*2599d0*/  LOP3.LUT P0, RZ, R8.reuse, 0x4000, RZ, 0xc0, !PT ;  /* 0x0000400008ff7812 */ /* 0x040fe2000780c0ff */
[----:B------:R-:W4:Y:S01]  /*2599e0*/  LDL.LU R250, [R1+0x2610] ;  /* 0x0026100001fa7983 */ /* 0x000f220000300800 */
[C---:B------:R-:W-:Y:S02]  /*2599f0*/  LOP3.LUT P6, RZ, R8.reuse, 0x8000, RZ, 0xc0, !PT ;  /* 0x0000800008ff7812 */ /* 0x040fe400078cc0ff */
[----:B------:R-:W-:-:S02]  /*259a00*/  LOP3.LUT P4, RZ, R8, 0x10000, RZ, 0xc0, !PT ;  /* 0x0001000008ff7812 */ /* 0x000fc4000788c0ff */
        /* <DEDUP_REMOVED lines=8> */
[----:B------:R1:W-:Y:S02]  /*259a90*/  @P6 STG.E desc[UR40][R34.64], R248 ;  /* 0x000000f822006986 */ /* 0x0003e4000c101928 */
[----:B-1----:R-:W-:-:S05]  /*259aa0*/  IMAD.WIDE R34, R72, 0x4, R12 ;  /* 0x0000000448227825 */ /* 0x002fca00078e020c */
[----:B---3--:R1:W-:Y:S02]  /*259ab0*/  @P4 STG.E desc[UR40][R34.64], R73 ;  /* 0x0000004922004986 */ /* 0x0083e4000c101928 */
        /* <DEDUP_REMOVED lines=9> */
[----:B------:R-:W2:Y:S04]  /*259b50*/  LDL.LU R244, [R1+0x11cc] ;  /* 0x0011cc0001f47983 */ /* 0x000ea80000300800 */
[----:B------:R-:W2:Y:S04]  /*259b60*/  LDL.LU R248, [R1+0x11bc] ;  /* 0x0011bc0001f87983 */ /* 0x000ea80000300800 */
[----:B------:R-:W4:Y:S04]  /*259b70*/  LDL.LU R72, [R1+0x260c] ;  /* 0x00260c0001487983 */ /* 0x000f280000300800 */
[----:B------:R-:W4:Y:S01]  /*259b80*/  LDL.LU R73, [R1+0x11ac] ;  /* 0x0011ac0001497983 */ /* 0x000f220000300800 */
[----:B------:R-:W-:-:S03]  /*259b90*/  LOP3.LUT P4, RZ, R8, 0x100000, RZ, 0xc0, !PT ;  /* 0x0010000008ff7812 */ /* 0x000fc6000788c0ff */
[----:B------:R-:W4:Y:S01]  /*259ba0*/  LDL.LU R74, [R1+0x119c] ;  /* 0x00119c00014a7983 */ /* 0x000f220000300800 */
[----:B------:R-:W-:Y:S01]  /*259bb0*/  IMAD.WIDE R34, R236, 0x4, R12 ;  /* 0x00000004ec227825 */ /* 0x000fe200078e020c */
[----:B------:R-:W-:Y:S02]  /*259bc0*/  LOP3.LUT R6, R6, 0xdfffffff, RZ, 0xc0, !PT ;  /* 0xdfffffff06067812 */ /* 0x000fe400078ec0ff */
[----:B------:R-:W-:Y:S02]  /*259bd0*/  LOP3.LUT R2, R2, 0xfffffffe, RZ, 0xc0, !PT ;  /* 0xfffffffe02027812 */ /* 0x000fe400078ec0ff */
[C---:B------:R-:W-:Y:S02]  /*259be0*/  LOP3.LUT P5, RZ, R8.reuse, 0x200000, RZ, 0xc0, !PT ;  /* 0x0020000008ff7812 */ /* 0x040fe400078ac0ff */
[C---:B------:R-:W-:Y:S02]  /*259bf0*/  LOP3.LUT P3, RZ, R8.reuse, 0x400000, RZ, 0xc0, !PT ;  /* 0x0040000008ff7812 */ /* 0x040fe4000786c0ff */
[----:B------:R-:W-:Y:S01]  /*259c00*/  LOP3.LUT P2, RZ, R8, 0x800000, RZ, 0xc0, !PT ;  /* 0x0080000008ff7812 */ /* 0x000fe2000784c0ff */
[----:B---3--:R1:W-:Y:S04]  /*259c10*/  @P4 STG.E desc[UR40][R34.64], R75 ;  /* 0x0000004b22004986 */ /* 0x0083e8000c101928 */
[----:B-1----:R-:W3:Y:S01]  /*259c20*/  LDL.LU R75, [R1+0x118c] ;  /* 0x00118c00014b7983 */ /* 0x002ee20000300800 */
[----:B--2---:R-:W-:-:S03]  /*259c30*/  LOP3.LUT P1, RZ, R9, 0x1, RZ, 0xc0, !PT ;  /* 0x0000000109ff7812 */ /* 0x004fc6000782c0ff */
[----:B------:R-:W2:Y:S04]  /*259c40*/  LDL.LU R246, [R1+0x117c] ;  /* 0x00117c0001f67983 */ /* 0x000ea80000300800 */
[----:B------:R-:W2:Y:S04]  /*259c50*/  LDL.LU R233, [R1+0x107c] ;  /* 0x00107c0001e97983 */ /* 0x000ea80000300800 */
[----:B------:R-:W2:Y:S02]  /*259c60*/  LDL.LU R249, [R1+0x2614] ;  /* 0x0026140001f97983 */ /* 0x000ea40000300800 */
[----:B------:R-:W-:-:S02]  /*259c70*/  @P1 LOP3.LUT R6, R6, 0x20000000, RZ, 0xfc, !PT ;  /* 0x2000000006061812 */ /* 0x000fc400078efcff */
[----:B------:R-:W-:Y:S01]  /*259c80*/  LOP3.LUT P1, RZ, R8, 0x80000000, RZ, 0xc0, !PT ;  /* 0x8000000008ff7812 */ /* 0x000fe2000782c0ff */
[----:B------:R-:W2:Y:S01]  /*259c90*/  LDL.LU R237, [R1+0x1240] ;  /* 0x0012400001ed7983 */ /* 0x000ea20000300800 */
[----:B------:R-:W-:-:S03]  /*259ca0*/  LOP3.LUT R6, R6, 0xbfffffff, RZ, 0xc0, !PT ;  /* 0xbfffffff06067812 */ /* 0x000fc600078ec0ff */
[----:B------:R-:W2:Y:S01]  /*259cb0*/  LDL.LU R241, [R1+0x1230] ;  /* 0x0012300001f17983 */ /* 0x000ea20000300800 */
[----:B----4-:R-:W-:-:S03]  /*259cc0*/  IMAD.WIDE R34, R72, 0x4, R18 ;  /* 0x0000000448227825 */ /* 0x010fc600078e0212 */
[----:B------:R-:W4:Y:S04]  /*259cd0*/  LDL.LU R245, [R1+0x1220] ;  /* 0x0012200001f57983 */ /* 0x000f280000300800 */
[----:B------:R-:W-:Y:S02]  /*259ce0*/  @P1 LOP3.LUT R6, R6, 0x40000000, RZ, 0xfc, !PT ;  /* 0x4000000006061812 */ /* 0x000fe400078efcff */
[----:B------:R-:W-:Y:S02]  /*259cf0*/  LOP3.LUT P1, RZ, R8, 0x40000000, RZ, 0xc0, !PT ;  /* 0x4000000008ff7812 */ /* 0x000fe4000782c0ff */
[----:B------:R-:W-:-:S11]  /*259d00*/  LOP3.LUT R6, R6, 0x7fffffff, RZ, 0xc0, !PT ;  /* 0x7fffffff06067812 */ /* 0x000fd600078ec0ff */
[----:B------:R-:W-:Y:S02]  /*259d10*/  @P1 LOP3.LUT R6, R6, 0x80000000, RZ, 0xfc, !PT ;  /* 0x8000000006061812 */ /* 0x000fe400078efcff */
        /* <DEDUP_REMOVED lines=10> */
[----:B------:R1:W-:Y:S10]  /*259dc0*/  @P5 STG.E desc[UR40][R34.64], R240 ;  /* 0x000000f022005986 */ /* 0x0003f4000c101928 */
[----:B------:R-:W-:-:S02]  /*259dd0*/  @P1 LOP3.LUT R2, R2, 0x8, RZ, 0xfc, !PT ;  /* 0x0000000802021812 */ /* 0x000fc400078efcff */
[----:B------:R-:W-:Y:S01]  /*259de0*/  LOP3.LUT P1, RZ, R8, 0x2000000, RZ, 0xc0, !PT ;  /* 0x0200000008ff7812 */ /* 0x000fe2000782c0ff */
[----:B-1----:R-:W-:Y:S01]  /*259df0*/  IMAD.WIDE R34, R72, 0x4, R16 ;  /* 0x0000000448227825 */ /* 0x002fe200078e0210 */
[----:B------:R-:W-:-:S04]  /*259e00*/  LOP3.LUT R2, R2, 0xffffffef, RZ, 0xc0, !PT ;  /* 0xffffffef02027812 */ /* 0x000fc800078ec0ff */
[----:B------:R1:W-:Y:S07]  /*259e10*/  @P3 STG.E desc[UR40][R34.64], R244 ;  /* 0x000000f422003986 */ /* 0x0003ee000c101928 */
[----:B------:R-:W-:Y:S02]  /*259e20*/  @P1 LOP3.LUT R2, R2, 0x10, RZ, 0xfc, !PT ;  /* 0x0000001002021812 */ /* 0x000fe400078efcff */
[----:B------:R-:W-:Y:S01]  /*259e30*/  LOP3.LUT P1, RZ, R8, 0x1000000, RZ, 0xc0, !PT ;  /* 0x0100000008ff7812 */ /* 0x000fe2000782c0ff */
[----:B-1----:R-:W-:-:S05]  /*259e40*/  IMAD.WIDE R34, R72, 0x4, R14 ;  /* 0x0000000448227825 */ /* 0x002fca00078e020e */
[----:B------:R1:W-:Y:S04]  /*259e50*/  @P2 STG.E desc[UR40][R34.64], R248 ;  /* 0x000000f822002986 */ /* 0x0003e8000c101928 */
[----:B-1----:R-:W4:Y:S01]  /*259e60*/  LDL.LU R248, [R1+0x2618] ;  /* 0x0026180001f87983 */ /* 0x002f220000300800 */
[----:B------:R-:W-:-:S03]  /*259e70*/  IMAD.WIDE R34, R72, 0x4, R12 ;  /* 0x0000000448227825 */ /* 0x000fc600078e020c */
        /* <DEDUP_REMOVED lines=10> */
[----:B------:R-:W4:Y:S04]  /*259f20*/  LDL.LU R73, [R1+0x1244] ;  /* 0x0012440001497983 */ /* 0x000f280000300800 */
[----:B-1----:R-:W4:Y:S01]  /*259f30*/  LDL.LU R74, [R1+0x261c] ;  /* 0x00261c00014a7983 */ /* 0x002f220000300800 */
[----:B------:R-:W-:-:S05]  /*259f40*/  IMAD.WIDE R34, R250, 0x4, R16 ;  /* 0x00000004fa227825 */ /* 0x000fca00078e0210 */
[----:B---3--:R1:W-:Y:S04]  /*259f50*/  @P1 STG.E desc[UR40][R34.64], R75 ;  /* 0x0000004b22001986 */ /* 0x0083e8000c101928 */
[----:B-1----:R-:W3:Y:S01]  /*259f60*/  LDL.LU R75, [R1+0x1234] ;  /* 0x00123400014b7983 */ /* 0x002ee20000300800 */
[----:B------:R-:W-:Y:S01]  /*259f70*/  LOP3.LUT P1, RZ, R2, 0x4, RZ, 0xc0, !PT ;  /* 0x0000000402ff7812 */ /* 0x000fe2000782c0ff */
[----:B------:R-:W-:-:S12]  /*259f80*/  IMAD.WIDE R34, R250, 0x4, R14 ;  /* 0x00000004fa227825 */ /* 0x000fd800078e020e */
        /* <DEDUP_REMOVED lines=14> */
[----:B----4-:R1:W-:Y:S01]  /*25a070*/  @P1 STG.E desc[UR40][R34.64], R245 ;  /* 0x000000f522001986 */ /* 0x0103e2000c101928 */
[----:B------:R-:W-:-:S02]  /*25a080*/  LOP3.LUT P1, RZ, R6, 0x20000000, RZ, 0xc0, !PT ;  /* 0x2000000006ff7812 */ /* 0x000fc4000782c0ff */
[----:B------:R-:W-:Y:S01]  /*25a090*/  LOP3.LUT P6, RZ, R9, 0x4, RZ, 0xc0, !PT ;  /* 0x0000000409ff7812 */ /* 0x000fe200078cc0ff */
[----:B-1----:R-:W-:Y:S01]  /*25a0a0*/  IMAD.WIDE R34, R249, 0x4, R12 ;  /* 0x00000004f9227825 */ /* 0x002fe200078e020c */
[C---:B------:R-:W-:Y:S02]  /*25a0b0*/  LOP3.LUT P4, RZ, R9.reuse, 0x8, RZ, 0xc0, !PT ;  /* 0x0000000809ff7812 */ /* 0x040fe4000788c0ff */
[C---:B------:R-:W-:Y:S02]  /*25a0c0*/  LOP3.LUT P5, RZ, R9.reuse, 0x10, RZ, 0xc0, !PT ;  /* 0x0000001009ff7812 */ /* 0x040fe400078ac0ff */
[C---:B------:R-:W-:Y:S02]  /*25a0d0*/  LOP3.LUT P3, RZ, R9.reuse, 0x20, RZ, 0xc0, !PT ;  /* 0x0000002009ff7812 */ /* 0x040fe4000786c0ff */
[----:B------:R-:W-:-:S03]  /*25a0e0*/  LOP3.LUT P2, RZ, R9, 0x40, RZ, 0xc0, !PT ;  /* 0x0000004009ff7812 */ /* 0x000fc6000784c0ff */
[----:B------:R1:W-:Y:S02]  /*25a0f0*/  @P1 STG.E desc[UR40][R34.64], R232 ;  /* 0x000000e822001986 */ /* 0x0003e4000c101928 */
[----:B-1----:R-:W-:-:S05]  /*25a100*/  IMAD.WIDE R34, R248, 0x4, R18 ;  /* 0x00000004f8227825 */ /* 0x002fca00078e0212 */
[----:B------:R1:W-:Y:S02]  /*25a110*/  @P0 STG.E desc[UR40][R34.64], R236 ;  /* 0x000000ec22000986 */ /* 0x0003e4000c101928 */
[----:B-1----:R-:W-:-:S05]  /*25a120*/  IMAD.WIDE R34, R248, 0x4, R16 ;  /* 0x00000004f8227825 */ /* 0x002fca00078e0210 */
[----:B------:R1:W-:Y:S02]  /*25a130*/  @P6 STG.E desc[UR40][R34.64], R240 ;  /* 0x000000f022006986 */ /* 0x0003e4000c101928 */
[----:B-1----:R-:W-:-:S05]  /*25a140*/  IMAD.WIDE R34, R248, 0x4, R14 ;  /* 0x00000004f8227825 */ /* 0x002fca00078e020e */
[----:B------:R1:W-:Y:S02]  /*25a150*/  @P4 STG.E desc[UR40][R34.64], R244 ;  /* 0x000000f422004986 */ /* 0x0003e4000c101928 */
[----:B-1----:R-:W-:Y:S02]  /*25a160*/  IMAD.WIDE R34, R248, 0x4, R12 ;  /* 0x00000004f8227825 */ /* 0x002fe400078e020c */
[----:B------:R-:W4:Y:S04]  /*25a170*/  LDL.LU R244, [R1+0x1224] ;  /* 0x0012240001f47983 */ /* 0x000f280000300800 */
[----:B------:R1:W-:Y:S04]  /*25a180*/  @P5 STG.E desc[UR40][R34.64], R72 ;  /* 0x0000004822005986 */ /* 0x0003e8000c101928 */
[----:B------:R-:W2:Y:S04]  /*25a190*/  LDL.LU R246, [R1+0x1214] ;  /* 0x0012140001f67983 */ /* 0x000ea80000300800 */
[----:B------:R-:W2:Y:S01]  /*25a1a0*/  LDL.LU R248, [R1+0x1204] ;  /* 0x0012040001f87983 */ /* 0x000ea20000300800 */
[----:B-1----:R-:W-:-:S03]  /*25a1b0*/  IMAD.WIDE R34, R74, 0x4, R18 ;  /* 0x000000044a227825 */ /* 0x002fc600078e0212 */
[----:B------:R-:W2:Y:S04]  /*25a1c0*/  LDL.LU R72, [R1+0x11f4] ;  /* 0x0011f40001487983 */ /* 0x000ea80000300800 */
[----:B------:R1:W-:Y:S02]  /*25a1d0*/  @P3 STG.E desc[UR40][R34.64], R73 ;  /* 0x0000004922003986 */ /* 0x0003e4000c101928 */
[----:B-1----:R-:W-:Y:S02]  /*25a1e0*/  IMAD.WIDE R34, R74, 0x4, R16 ;  /* 0x000000044a227825 */ /* 0x002fe400078e0210 */
[----:B------:R-:W2:Y:S04]  /*25a1f0*/  LDL.LU R73, [R1+0x11e4] ;  /* 0x0011e40001497983 */ /* 0x000ea80000300800 */
[----:B---3--:R1:W-:Y:S04]  /*25a200*/  @P2 STG.E desc[UR40][R34.64], R75 ;  /* 0x0000004b22002986 */ /* 0x0083e8000c101928 */
[----:B-1----:R-:W3:Y:S01]  /*25a210*/  LDL.LU R75, [R1+0x2620] ;  /* 0x00262000014b7983 */ /* 0x002ee20000300800 */
[----:B------:R-:W-:-:S02]  /*25a220*/  LOP3.LUT P1, RZ, R9, 0x80000, RZ, 0xc0, !PT ;  /* 0x0008000009ff7812 */ /* 0x000fc4000782c0ff */
[----:B------:R-:W-:Y:S01]  /*25a230*/  LOP3.LUT R6, R6, 0xffdfffff, RZ, 0xc0, !PT ;  /* 0xffdfffff06067812 */ /* 0x000fe200078ec0ff */
[----:B------:R-:W3:Y:S04]  /*25a240*/  LDL.LU R250, [R1+0x1248] ;  /* 0x0012480001fa7983 */ /* 0x000ee80000300800 */
[----:B------:R-:W3:Y:S01]  /*25a250*/  LDL.LU R233, [R1+0x1238] ;  /* 0x0012380001e97983 */ /* 0x000ee20000300800 */
[C---:B------:R-:W-:Y:S02]  /*25a260*/  LOP3.LUT P4, RZ, R9.reuse, 0x80, RZ, 0xc0, !PT ;  /* 0x0000008009ff7812 */ /* 0x040fe4000788c0ff */
[----:B------:R-:W-:Y:S01]  /*25a270*/  LOP3.LUT P5, RZ, R9, 0x100, RZ, 0xc0, !PT ;  /* 0x0000010009ff7812 */ /* 0x000fe200078ac0ff */
[----:B------:R-:W-:Y:S01]  /*25a280*/  IMAD.WIDE R34, R74, 0x4, R14 ;  /* 0x000000044a227825 */ /* 0x000fe200078e020e */
[----:B------:R-:W3:Y:S01]  /*25a290*/  LDL.LU R237, [R1+0x1228] ;  /* 0x0012280001ed7983 */ /* 0x000ee20000300800 */
[----:B------:R-:W-:-:S02]  /*25a2a0*/  @P1 LOP3.LUT R6, R6, 0x200000, RZ, 0xfc, !PT ;  /* 0x0020000006061812 */ /* 0x000fc400078efcff */
[C---:B------:R-:W-:Y:S01]  /*25a2b0*/  LOP3.LUT P1, RZ, R9.reuse, 0x40000, RZ, 0xc0, !PT ;  /* 0x0004000009ff7812 */ /* 0x040fe2000782c0ff */
[----:B------:R-:W3:Y:S01]  /*25a2c0*/  LDL.LU R245, [R1+0x1218] ;  /* 0x0012180001f57983 */ /* 0x000ee20000300800 */
[----:B------:R-:W-:Y:S02]  /*25a2d0*/  LOP3.LUT R6, R6, 0xffbfffff, RZ, 0xc0, !PT ;  /* 0xffbfffff06067812 */ /* 0x000fe400078ec0ff */
[C---:B------:R-:W-:Y:S01]  /*25a2e0*/  LOP3.LUT P3, RZ, R9.reuse, 0x200, RZ, 0xc0, !PT ;  /* 0x0000020009ff7812 */ /* 0x040fe2000786c0ff */
[----:B------:R-:W3:Y:S01]  /*25a2f0*/  LDL.LU R249, [R1+0x1208] ;  /* 0x0012080001f97983 */ /* 0x000ee20000300800 */
[----:B------:R-:W-:-:S03]  /*25a300*/  LOP3.LUT P2, RZ, R9, 0x400, RZ, 0xc0, !PT ;  /* 0x0000040009ff7812 */ /* 0x000fc6000784c0ff */
[----:B------:R-:W3:Y:S04]  /*25a310*/  LDL.LU R232, [R1+0x11e8] ;  /* 0x0011e80001e87983 */ /* 0x000ee80000300800 */
[----:B------:R-:W-:Y:S01]  /*25a320*/  @P1 LOP3.LUT R6, R6, 0x400000, RZ, 0xfc, !PT ;  /* 0x0040000006061812 */ /* 0x000fe200078efcff */
[----:B------:R-:W3:Y:S01]  /*25a330*/  LDL.LU R236, [R1+0x2628] ;  /* 0x0026280001ec7983 */ /* 0x000ee20000300800 */
[----:B------:R-:W-:Y:S02]  /*25a340*/  LOP3.LUT P1, RZ, R9, 0x20000, RZ, 0xc0, !PT ;  /* 0x0002000009ff7812 */ /* 0x000fe4000782c0ff */
[----:B------:R-:W-:Y:S01]  /*25a350*/  LOP3.LUT R6, R6, 0xff7fffff, RZ, 0xc0, !PT ;  /* 0xff7fffff06067812 */ /* 0x000fe200078ec0ff */
[----:B------:R-:W3:Y:S10]  /*25a360*/  LDL.LU R240, [R1+0xf68] ;  /* 0x000f680001f07983 */ /* 0x000ef40000300800 */
        /* <DEDUP_REMOVED lines=17> */
[----:B----4-:R1:W-:Y:S02]  /*25a480*/  @P4 STG.E desc[UR40][R34.64], R244 ;  /* 0x000000f422004986 */ /* 0x0103e4000c101928 */
[----:B-1----:R-:W-:Y:S02]  /*25a490*/  IMAD.WIDE R34, R74, 0x4, R12 ;  /* 0x000000044a227825 */ /* 0x002fe400078e020c */
[----:B------:R-:W4:Y:S04]  /*25a4a0*/  LDL.LU R244, [R1+0x124c] ;  /* 0x00124c0001f47983 */ /* 0x000f280000300800 */
[----:B--2---:R3:W-:Y:S04]  /*25a4b0*/  @P5 STG.E desc[UR40][R34.64], R246 ;  /* 0x000000f622005986 */ /* 0x0047e8000c101928 */
[----:B------:R-:W2:Y:S01]  /*25a4c0*/  LDL.LU R74, [R1+0x262c] ;  /* 0x00262c00014a7983 */ /* 0x000ea20000300800 */
[----:B---3--:R-:W-:-:S05]  /*25a4d0*/  IMAD.WIDE R34, R75, 0x4, R18 ;  /* 0x000000044b227825 */ /* 0x008fca00078e0212 */
[----:B------:R1:W-:Y:S02]  /*25a4e0*/  @P3 STG.E desc[UR40][R34.64], R248 ;  /* 0x000000f822003986 */ /* 0x0003e4000c101928 */
[C---:B-1----:R-:W-:Y:S02]  /*25a4f0*/  IMAD.WIDE R34, R75.reuse, 0x4, R16 ;  /* 0x000000044b227825 */ /* 0x042fe400078e0210 */
[----:B------:R-:W3:Y:S04]  /*25a500*/  LDL.LU R248, [R1+0x123c] ;  /* 0x00123c0001f87983 */ /* 0x000ee80000300800 */
[----:B------:R1:W-:Y:S02]  /*25a510*/  @P2 STG.E desc[UR40][R34.64], R72 ;  /* 0x0000004822002986 */ /* 0x0003e4000c101928 */
[----:B-1----:R-:W-:-:S02]  /*25a520*/  IMAD.WIDE R34, R75, 0x4, R14 ;  /* 0x000000044b227825 */ /* 0x002fc400078e020e */
[----:B------:R-:W2:Y:S04]  /*25a530*/  LDL.LU R72, [R1+0x122c] ;  /* 0x00122c0001487983 */ /* 0x000ea80000300800 */
[----:B------:R1:W-:Y:S01]  /*25a540*/  @P1 STG.E desc[UR40][R34.64], R73 ;  /* 0x0000004922001986 */ /* 0x0003e2000c101928 */
[C---:B------:R-:W-:Y:S01]  /*25a550*/  LOP3.LUT P1, RZ, R6.reuse, 0x10000000, RZ, 0xc0, !PT ;  /* 0x1000000006ff7812 */ /* 0x040fe2000782c0ff */
[----:B-1----:R-:W-:Y:S02]  /*25a560*/  IMAD.WIDE R34, R75, 0x4, R12 ;  /* 0x000000044b227825 */ /* 0x002fe400078e020c */
[----:B------:R-:W2:Y:S04]  /*25a570*/  LDL.LU R75, [R1+0x120c] ;  /* 0x00120c00014b7983 */ /* 0x000ea80000300800 */
[----:B------:R-:W2:Y:S06]  /*25a580*/  LDL.LU R73, [R1+0x2630] ;  /* 0x0026300001497983 */ /* 0x000eac0000300800 */
[----:B------:R1:W-:Y:S04]  /*25a590*/  @P1 STG.E desc[UR40][R34.64], R10 ;  /* 0x0000000a22001986 */ /* 0x0003e8000c101928 */
        /* <DEDUP_REMOVED lines=18> */
[----:B--2---:R1:W-:Y:S04]  /*25a6c0*/  @P1 STG.E desc[UR40][R34.64], R10 ;  /* 0x0000000a22001986 */ /* 0x0043e8000c101928 */
[----:B-1----:R-:W2:Y:S01]  /*25a6d0*/  LDL.LU R10, [R1+0xabd4] ;  /* 0x00abd400010a7983 */ /* 0x002ea20000300800 */
[----:B------:R-:W-:Y:S02]  /*25a6e0*/  LOP3.LUT P1, RZ, R6, 0x200000, RZ, 0xc0, !PT ;  /* 0x0020000006ff7812 */ /* 0x000fe4000782c0ff */
[C---:B------:R-:W-:Y:S01]  /*25a6f0*/  LOP3.LUT P0, RZ, R9.reuse, 0x100000, RZ, 0xc0, !PT ;  /* 0x0010000009ff7812 */ /* 0x040fe2000780c0ff */
[----:B------:R-:W-:Y:S01]  /*25a700*/  IMAD.WIDE R34, R236, 0x4, R14 ;  /* 0x00000004ec227825 */ /* 0x000fe200078e020e */
[C---:B------:R-:W-:Y:S02]  /*25a710*/  LOP3.LUT P6, RZ, R9.reuse, 0x200000, RZ, 0xc0, !PT ;  /* 0x0020000009ff7812 */ /* 0x040fe400078cc0ff */
[----:B------:R-:W-:-:S07]  /*25a720*/  LOP3.LUT P4, RZ, R9, 0x400000, RZ, 0xc0, !PT ;  /* 0x0040000009ff7812 */ /* 0x000fce000788c0ff */
[----:B------:R1:W-:Y:S01]  /*25a730*/  @P1 STG.E desc[UR40][R34.64], R232 ;  /* 0x000000e822001986 */ /* 0x0003e2000c101928 */
[----:B------:R-:W-:Y:S01]  /*25a740*/  LOP3.LUT P5, RZ, R9, 0x800000, RZ, 0xc0, !PT ;  /* 0x0080000009ff7812 */ /* 0x000fe200078ac0ff */
[----:B-1----:R-:W-:-:S05]  /*25a750*/  IMAD.WIDE R34, R236, 0x4, R12 ;  /* 0x00000004ec227825 */ /* 0x002fca00078e020c */
[----:B------:R1:W-:Y:S01]  /*25a760*/  @P0 STG.E desc[UR40][R34.64], R240 ;  /* 0x000000f022000986 */ /* 0x0003e2000c101928 */
[----:B------:R-:W-:Y:S01]  /*25a770*/  LOP3.LUT P3, RZ, R9, 0x1000000, RZ, 0xc0, !PT ;  /* 0x0100000009ff7812 */ /* 0x000fe2000786c0ff */
[----:B-1----:R-:W-:-:S05]  /*25a780*/  IMAD.WIDE R34, R74, 0x4, R18 ;  /* 0x000000044a227825 */ /* 0x002fca00078e0212 */
[----:B----4-:R1:W-:Y:S02]  /*25a790*/  @P6 STG.E desc[UR40][R34.64], R244 ;  /* 0x000000f422006986 */ /* 0x0103e4000c101928 */
[----:B-1----:R-:W-:-:S05]  /*25a7a0*/  IMAD.WIDE R34, R74, 0x4, R16 ;  /* 0x000000044a227825 */ /* 0x002fca00078e0210 */
[----:B---3--:R1:W-:Y:S02]  /*25a7b0*/  @P4 STG.E desc[UR40][R34.64], R248 ;  /* 0x000000f822004986 */ /* 0x0083e4000c101928 */
[----:B-1----:R-:W-:-:S05]  /*25a7c0*/  IMAD.WIDE R34, R74, 0x4, R14 ;  /* 0x000000044a227825 */ /* 0x002fca00078e020e */
[----:B------:R1:W-:Y:S02]  /*25a7d0*/  @P5 STG.E desc[UR40][R34.64], R72 ;  /* 0x0000004822005986 */ /* 0x0003e4000c101928 */
[----:B-1----:R-:W-:Y:S01]  /*25a7e0*/  IMAD.WIDE R34, R74, 0x4, R12 ;  /* 0x000000044a227825 */ /* 0x002fe200078e020c */
[----:B------:R-:W-:-:S04]  /*25a7f0*/  LOP3.LUT P2, RZ, R9, 0x2000000, RZ, 0xc0, !PT ;  /* 0x0200000009ff7812 */ /* 0x000fc8000784c0ff */
[----:B--2---:R1:W-:Y:S04]  /*25a800*/  @P3 STG.E desc[UR40][R34.64], R10 ;  /* 0x0000000a22003986 */ /* 0x0043e8000c101928 */
[----:B-1----:R-:W2:Y:S04]  /*25a810*/  LDL.LU R10, [R1+0xabd0] ;  /* 0x00abd000010a7983 */ /* 0x002ea80000300800 */
[----:B------:R-:W3:Y:S01]  /*25a820*/  LDL.LU R248, [R1+0x11fc] ;  /* 0x0011fc0001f87983 */ /* 0x000ee20000300800 */
[----:B------:R-:W-:-:S03]  /*25a830*/  IMAD.WIDE R34, R73, 0x4, R18 ;  /* 0x0000000449227825 */ /* 0x000fc600078e0212 */
[----:B------:R-:W4:Y:S04]  /*25a840*/  LDL.LU R72, [R1+0x11ec] ;  /* 0x0011ec0001487983 */ /* 0x000f280000300800 */
[----:B------:R-:W3:Y:S04]  /*25a850*/  LDL.LU R74, [R1+0xf6c] ;  /* 0x000f6c00014a7983 */ /* 0x000ee80000300800 */
[----:B------:R-:W3:Y:S04]  /*25a860*/  LDL.LU R252, [R1+0x12b0] ;  /* 0x0012b00001fc7983 */ /* 0x000ee80000300800 */
[----:B------:R1:W-:Y:S04]  /*25a870*/  @P2 STG.E desc[UR40][R34.64], R75 ;  /* 0x0000004b22002986 */ /* 0x0003e8000c101928 */
[----:B------:R-:W3:Y:S04]  /*25a880*/  LDL.LU R238, [R1+0x12a0] ;  /* 0x0012a00001ee7983 */ /* 0x000ee80000300800 */
[----:B-1----:R-:W3:Y:S04]  /*25a890*/  LDL.LU R75, [R1+0x2634] ;  /* 0x00263400014b7983 */ /* 0x002ee80000300800 */
[----:B------:R-:W3:Y:S01]  /*25a8a0*/  LDL.LU R242, [R1+0x1290] ;  /* 0x0012900001f27983 */ /* 0x000ee20000300800 */
[----:B------:R-:W-:-:S03]  /*25a8b0*/  LOP3.LUT R6, R6, 0xffffdfff, RZ, 0xc0, !PT ;  /* 0xffffdfff06067812 */ /* 0x000fc600078ec0ff */
        /* <DEDUP_REMOVED lines=11> */
[----:B------:R-:W-:Y:S01]  /*25a970*/  LOP3.LUT P5, RZ, R9, 0x8000000, RZ, 0xc0, !PT ;  /* 0x0800000009ff7812 */ /* 0x000fe200078ac0ff */
[----:B------:R-:W-:Y:S01]  /*25a980*/  IMAD.WIDE R34, R73, 0x4, R16 ;  /* 0x0000000449227825 */ /* 0x000fe200078e0210 */
[C---:B------:R-:W-:Y:S01]  /*25a990*/  LOP3.LUT P3, RZ, R9.reuse, 0x10000000, RZ, 0xc0, !PT ;  /* 0x1000000009ff7812 */ /* 0x040fe2000786c0ff */
[----:B------:R-:W3:Y:S01]  /*25a9a0*/  LDL.LU R244, [R1+0x1284] ;  /* 0x0012840001f47983 */ /* 0x000ee20000300800 */
[----:B------:R-:W-:Y:S02]  /*25a9b0*/  LOP3.LUT P2, RZ, R9, 0x20000000, RZ, 0xc0, !PT ;  /* 0x2000000009ff7812 */ /* 0x000fe4000784c0ff */
[----:B--2---:R-:W-:-:S13]  /*25a9c0*/  LOP3.LUT P1, RZ, R10, 0x40, RZ, 0xc0, !PT ;  /* 0x000000400aff7812 */ /* 0x004fda000782c0ff */
        /* <DEDUP_REMOVED lines=18> */
[----:B---3--:R1:W-:Y:S10]  /*25aaf0*/  @P4 STG.E desc[UR40][R34.64], R248 ;  /* 0x000000f822004986 */ /* 0x0083f4000c101928 */
[----:B------:R-:W-:-:S02]  /*25ab00*/  @P1 LOP3.LUT R6, R6, 0x80000, RZ, 0xfc, !PT ;  /* 0x0008000006061812 */ /* 0x000fc400078efcff */
[----:B------:R-:W-:Y:S01]  /*25ab10*/  LOP3.LUT P1, RZ, R9, 0x80000000, RZ, 0xc0, !PT ;  /* 0x8000000009ff7812 */ /* 0x000fe2000782c0ff */
[----:B-1----:R-:W-:Y:S01]  /*25ab20*/  IMAD.WIDE R34, R73, 0x4, R14 ;  /* 0x0000000449227825 */ /* 0x002fe200078e020e */
[----:B------:R-:W-:Y:S01]  /*25ab30*/  LOP3.LUT R6, R6, 0xffefffff, RZ, 0xc0, !PT ;  /* 0xffefffff06067812 */ /* 0x000fe200078ec0ff */
[----:B------:R-:W2:Y:S04]  /*25ab40*/  LDL.LU R248, [R1+0x1274] ;  /* 0x0012740001f87983 */ /* 0x000ea80000300800 */
[----:B----4-:R1:W-:Y:S06]  /*25ab50*/  @P5 STG.E desc[UR40][R34.64], R72 ;  /* 0x0000004822005986 */ /* 0x0103ec000c101928 */
[----:B------:R-:W-:-:S02]  /*25ab60*/  @P1 LOP3.LUT R6, R6, 0x100000, RZ, 0xfc, !PT ;  /* 0x0010000006061812 */ /* 0x000fc400078efcff */
[----:B------:R-:W-:Y:S01]  /*25ab70*/  LOP3.LUT P1, RZ, R9, 0x40000000, RZ, 0xc0, !PT ;  /* 0x4000000009ff7812 */ /* 0x000fe2000782c0ff */
[----:B-1----:R-:W-:Y:S01]  /*25ab80*/  IMAD.WIDE R34, R73, 0x4, R12 ;  /* 0x0000000449227825 */ /* 0x002fe200078e020c */
[----:B------:R-:W3:Y:S04]  /*25ab90*/  LDL.LU R72, [R1+0x1264] ;  /* 0x0012640001487983 */ /* 0x000ee80000300800 */
[----:B------:R1:W-:Y:S04]  /*25aba0*/  @P3 STG.E desc[UR40][R34.64], R74 ;  /* 0x0000004a22003986 */ /* 0x0003e8000c101928 */
[----:B------:R-:W4:Y:S01]  /*25abb0*/  LDL.LU R73, [R1+0x1254] ;  /* 0x0012540001497983 */ /* 0x000f220000300800 */
[----:B-1----:R-:W-:-:S03]  /*25abc0*/  IMAD.WIDE R34, R75, 0x4, R18 ;  /* 0x000000044b227825 */ /* 0x002fc600078e0212 */
[----:B------:R-:W2:Y:S04]  /*25abd0*/  LDL.LU R74, [R1+0x2640] ;  /* 0x00264000014a7983 */ /* 0x000ea80000300800 */
        /* <DEDUP_REMOVED lines=28> */
[----:B-1----:R-:W-:Y:S01]  /*25ada0*/  IMAD.WIDE R34, R240, 0x4, R16 ;  /* 0x00000004f0227825 */ /* 0x002fe200078e0210 */
[C---:B------:R-:W-:Y:S01]  /*25adb0*/  LOP3.LUT P4, RZ, R10.reuse, 0x200, RZ, 0xc0, !PT ;  /* 0x000002000aff7812 */ /* 0x040fe2000788c0ff */
[----:B------:R-:W4:Y:S06]  /*25adc0*/  LDL.LU R249, [R1+0x264c] ;  /* 0x00264c0001f97983 */ /* 0x000f2c0000300800 */
        /* <DEDUP_REMOVED lines=17> */
[----:B------:R1:W-:Y:S04]  /*25aee0*/  @P2 STG.E desc[UR40][R34.64], R75 ;  /* 0x0000004b22002986 */ /* 0x0003e8000c101928 */
[----:B------:R-:W4:Y:S04]  /*25aef0*/  LDL.LU R74, [R1+0x1298] ;  /* 0x00129800014a7983 */ /* 0x000f280000300800 */
[----:B-1----:R-:W2:Y:S04]  /*25af00*/  LDL.LU R75, [R1+0x2644] ;  /* 0x00264400014b7983 */ /* 0x002ea80000300800 */
[----:B------:R-:W3:Y:S04]  /*25af10*/  LDL.LU R238, [R1+0x1288] ;  /* 0x0012880001ee7983 */ /* 0x000ee80000300800 */
[----:B------:R-:W3:Y:S04]  /*25af20*/  LDL.LU R242, [R1+0x1278] ;  /* 0x0012780001f27983 */ /* 0x000ee80000300800 */
[----:B------:R-:W3:Y:S04]  /*25af30*/  LDL.LU R246, [R1+0x1268] ;  /* 0x0012680001f67983 */ /* 0x000ee80000300800 */
[----:B------:R-:W3:Y:S04]  /*25af40*/  LDL.LU R233, [R1+0x2648] ;  /* 0x0026480001e97983 */ /* 0x000ee80000300800 */
[----:B------:R-:W3:Y:S01]  /*25af50*/  LDL.LU R250, [R1+0x1258] ;  /* 0x0012580001fa7983 */ /* 0x000ee20000300800 */
        /* <DEDUP_REMOVED lines=19> */
[----:B------:R-:W4:Y:S10]  /*25b090*/  LDL.LU R248, [R1+0xf3c] ;  /* 0x000f3c0001f87983 */ /* 0x000f340000300800 */
        /* <DEDUP_REMOVED lines=19> */
[C---:B-1----:R-:W-:Y:S02]  /*25b1d0*/  IMAD.WIDE R34, R75.reuse, 0x4, R16 ;  /* 0x000000044b227825 */ /* 0x042fe400078e0210 */
[----:B------:R-:W2:Y:S04]  /*25b1e0*/  LDL.LU R72, [R1+0x1320] ;  /* 0x0013200001487983 */ /* 0x000ea80000300800 */
[----:B---3--:R1:W-:Y:S02]  /*25b1f0*/  @P5 STG.E desc[UR40][R34.64], R73 ;  /* 0x0000004922005986 */ /* 0x0083e4000c101928 */
[----:B-1----:R-:W-:-:S05]  /*25b200*/  IMAD.WIDE R34, R75, 0x4, R14 ;  /* 0x000000044b227825 */ /* 0x002fca00078e020e */
[----:B----4-:R1:W-:Y:S02]  /*25b210*/  @P3 STG.E desc[UR40][R34.64], R74 ;  /* 0x0000004a22003986 */ /* 0x0103e4000c101928 */
[----:B-1----:R-:W-:Y:S02]  /*25b220*/  IMAD.WIDE R34, R75, 0x4, R12 ;  /* 0x000000044b227825 */ /* 0x002fe400078e020c */
[----:B------:R-:W3:Y:S04]  /*25b230*/  LDL.LU R74, [R1+0x1310] ;  /* 0x00131000014a7983 */ /* 0x000ee80000300800 */
[----:B------:R1:W-:Y:S04]  /*25b240*/  @P2 STG.E desc[UR40][R34.64], R238 ;  /* 0x000000ee22002986 */ /* 0x0003e8000c101928 */
[----:B------:R-:W4:Y:S04]  /*25b250*/  LDL.LU R75, [R1+0x1300] ;  /* 0x00130000014b7983 */ /* 0x000f280000300800 */
[----:B------:R-:W2:Y:S01]  /*25b260*/  LDL.LU R73, [R1+0x2654] ;  /* 0x0026540001497983 */ /* 0x000ea20000300800 */
        /* <DEDUP_REMOVED lines=32> */
[----:B--2---:R1:W-:Y:S04]  /*25b470*/  @P1 STG.E desc[UR40][R34.64], R11 ;  /* 0x0000000b22001986 */ /* 0x0043e8000c101928 */
[----:B-1----:R-:W2:Y:S01]  /*25b480*/  LDL.LU R11, [R1+0xabc8] ;  /* 0x00abc800010b7983 */ /* 0x002ea20000300800 */
[----:B------:R-:W-:-:S03]  /*25b490*/  IMAD.WIDE R34, R244, 0x4, R16 ;  /* 0x00000004f4227825 */ /* 0x000fc600078e0210 */
[----:B------:R-:W2:Y:S04]  /*25b4a0*/  LDL.LU R237, [R1+0x265c] ;  /* 0x00265c0001ed7983 */ /* 0x000ea80000300800 */
[----:B------:R1:W-:Y:S02]  /*25b4b0*/  @P0 STG.E desc[UR40][R34.64], R236 ;  /* 0x000000ec22000986 */ /* 0x0003e4000c101928 */
[----:B-1----:R-:W-:-:S05]  /*25b4c0*/  IMAD.WIDE R34, R244, 0x4, R14 ;  /* 0x00000004f4227825 */ /* 0x002fca00078e020e */
[----:B------:R1:W-:Y:S02]  /*25b4d0*/  @P6 STG.E desc[UR40][R34.64], R240 ;  /* 0x000000f022006986 */ /* 0x0003e4000c101928 */
[----:B-1----:R-:W-:Y:S02]  /*25b4e0*/  IMAD.WIDE R34, R244, 0x4, R12 ;  /* 0x00000004f4227825 */ /* 0x002fe400078e020c */
[----:B------:R-:W2:Y:S04]  /*25b4f0*/  LDL.LU R244, [R1+0x12f0] ;  /* 0x0012f00001f47983 */ /* 0x000ea80000300800 */
[----:B------:R1:W-:Y:S02]  /*25b500*/  @P4 STG.E desc[UR40][R34.64], R248 ;  /* 0x000000f822004986 */ /* 0x0003e4000c101928 */
[----:B-1----:R-:W-:-:S02]  /*25b510*/  IMAD.WIDE R34, R73, 0x4, R18 ;  /* 0x0000000449227825 */ /* 0x002fc400078e0212 */
[----:B------:R-:W2:Y:S04]  /*25b520*/  LDL.LU R248, [R1+0x12e0] ;  /* 0x0012e00001f87983 */ /* 0x000ea80000300800 */
        /* <DEDUP_REMOVED lines=8> */
[----:B------:R-:W3:Y:S04]  /*25b5b0*/  LDL.LU R242, [R1+0xe10] ;  /* 0x000e100001f27983 */ /* 0x000ee80000300800 */
[----:B------:R-:W3:Y:S04]  /*25b5c0*/  LDL.LU R246, [R1+0x1324] ;  /* 0x0013240001f67983 */ /* 0x000ee80000300800 */
[----:B------:R-:W3:Y:S01]  /*25b5d0*/  LDL.LU R250, [R1+0x1314] ;  /* 0x0013140001fa7983 */ /* 0x000ee20000300800 */
[----:B------:R-:W-:-:S03]  /*25b5e0*/  IMAD.WIDE R34, R73, 0x4, R12 ;  /* 0x0000000449227825 */ /* 0x000fc600078e020c */
[----:B------:R-:W3:Y:S04]  /*25b5f0*/  LDL.LU R249, [R1+0x12d4] ;  /* 0x0012d40001f97983 */ /* 0x000ee80000300800 */
[----:B------:R-:W3:Y:S04]  /*25b600*/  LDL.LU R232, [R1+0x12c4] ;  /* 0x0012c40001e87983 */ /* 0x000ee80000300800 */
[----:B------:R-:W3:Y:S04]  /*25b610*/  LDL.LU R240, [R1+0x2660] ;  /* 0x0026600001f07983 */ /* 0x000ee80000300800 */
[----:B------:R-:W3:Y:S04]  /*25b620*/  LDL.LU R73, [R1+0x2664] ;  /* 0x0026640001497983 */ /* 0x000ee80000300800 */
[----:B------:R-:W3:Y:S04]  /*25b630*/  LDL.LU R233, [R1+0x1304] ;  /* 0x0013040001e97983 */ /* 0x000ee80000300800 */
[----:B------:R-:W3:Y:S04]  /*25b640*/  LDL.LU R241, [R1+0x12f4] ;  /* 0x0012f40001f17983 */ /* 0x000ee80000300800 */
[----:B------:R-:W3:Y:S01]  /*25b650*/  LDL.LU R245, [R1+0x12e4] ;  /* 0x0012e40001f57983 */ /* 0x000ee20000300800 */
[----:B------:R-:W-:-:S02]  /*25b660*/  LOP3.LUT R7, R7, 0xdfffffff, RZ, 0xc0, !PT ;  /* 0xdfffffff07077812 */ /* 0x000fc400078ec0ff */
[----:B------:R-:W-:Y:S02]  /*25b670*/  LOP3.LUT R6, R6, 0xfffffffe, RZ, 0xc0, !PT ;  /* 0xfffffffe06067812 */ /* 0x000fe400078ec0ff */
        /* <DEDUP_REMOVED lines=18> */
[----:B------:R-:W-:Y:S02]  /*25b7a0*/  LOP3.LUT R6, R6, 0xfffffff7, RZ, 0xc0, !PT ;  /* 0xfffffff706067812 */ /* 0x000fe400078ec0ff */
[C---:B------:R-:W-:Y:S01]  /*25b7b0*/  LOP3.LUT P5, RZ, R11.reuse, 0x2, RZ, 0xc0, !PT ;  /* 0x000000020bff7812 */ /* 0x040fe200078ac0ff */
[----:B------:R4:W-:Y:S01]  /*25b7c0*/  @P4 STG.E desc[UR40][R34.64], R244 ;  /* 0x000000f422004986 */ /* 0x0009e2000c101928 */
[----:B------:R-:W-:-:S07]  /*25b7d0*/  LOP3.LUT P3, RZ, R11, 0x4, RZ, 0xc0, !PT ;  /* 0x000000040bff7812 */ /* 0x000fce000786c0ff */
[----:B------:R-:W-:Y:S02]  /*25b7e0*/  @P1 LOP3.LUT R6, R6, 0x8, RZ, 0xfc, !PT ;  /* 0x0000000806061812 */ /* 0x000fe400078efcff */
[----:B------:R-:W-:Y:S01]  /*25b7f0*/  LOP3.LUT P1, RZ, R11, 0x20, RZ, 0xc0, !PT ;  /* 0x000000200bff7812 */ /* 0x000fe2000782c0ff */
[----:B----4-:R-:W-:Y:S01]  /*25b800*/  IMAD.WIDE R34, R75, 0x4, R18 ;  /* 0x000000044b227825 */ /* 0x010fe200078e0212 */
[----:B------:R-:W-:Y:S01]  /*25b810*/  LOP3.LUT P2, RZ, R11, 0x8, RZ, 0xc0, !PT ;  /* 0x000000080bff7812 */ /* 0x000fe2000784c0ff */
[----:B------:R-:W2:Y:S01]  /*25b820*/  LDL.LU R244, [R1+0x1328] ;  /* 0x0013280001f47983 */ /* 0x000ea20000300800 */
[----:B------:R-:W-:-:S03]  /*25b830*/  LOP3.LUT R6, R6, 0xffffffef, RZ, 0xc0, !PT ;  /* 0xffffffef06067812 */ /* 0x000fc600078ec0ff */
[----:B------:R1:W-:Y:S06]  /*25b840*/  @P5 STG.E desc[UR40][R34.64], R248 ;  /* 0x000000f822005986 */ /* 0x0003ec000c101928 */
[----:B------:R-:W-:Y:S02]  /*25b850*/  @P1 LOP3.LUT R6, R6, 0x10, RZ, 0xfc, !PT ;  /* 0x0000001006061812 */ /* 0x000fe400078efcff */
[----:B------:R-:W-:Y:S01]  /*25b860*/  LOP3.LUT P1, RZ, R11, 0x10, RZ, 0xc0, !PT ;  /* 0x000000100bff7812 */ /* 0x000fe2000782c0ff */
[C---:B-1----:R-:W-:Y:S01]  /*25b870*/  IMAD.WIDE R34, R75.reuse, 0x4, R16 ;  /* 0x000000044b227825 */ /* 0x042fe200078e0210 */
[----:B------:R-:W4:Y:S04]  /*25b880*/  LDL.LU R248, [R1+0x1318] ;  /* 0x0013180001f87983 */ /* 0x000f280000300800 */
[----:B------:R1:W-:Y:S02]  /*25b890*/  @P3 STG.E desc[UR40][R34.64], R72 ;  /* 0x0000004822003986 */ /* 0x0003e4000c101928 */
[----:B-1----:R-:W-:-:S02]  /*25b8a0*/  IMAD.WIDE R34, R75, 0x4, R14 ;  /* 0x000000044b227825 */ /* 0x002fc400078e020e */
[----:B------:R-:W4:Y:S04]  /*25b8b0*/  LDL.LU R72, [R1+0x1308] ;  /* 0x0013080001487983 */ /* 0x000f280000300800 */
[----:B---3--:R1:W-:Y:S02]  /*25b8c0*/  @P2 STG.E desc[UR40][R34.64], R74 ;  /* 0x0000004a22002986 */ /* 0x0083e4000c101928 */
[----:B-1----:R-:W-:Y:S02]  /*25b8d0*/  IMAD.WIDE R34, R75, 0x4, R12 ;  /* 0x000000044b227825 */ /* 0x002fe400078e020c */
[----:B------:R-:W3:Y:S04]  /*25b8e0*/  LDL.LU R74, [R1+0x12f8] ;  /* 0x0012f800014a7983 */ /* 0x000ee80000300800 */
[----:B------:R1:W-:Y:S01]  /*25b8f0*/  @P1 STG.E desc[UR40][R34.64], R242 ;  /* 0x000000f222001986 */ /* 0x0003e2000c101928 */
[----:B------:R-:W-:-:S03]  /*25b900*/  LOP3.LUT P1, RZ, R6, 0x10, RZ, 0xc0, !PT ;  /* 0x0000001006ff7812 */ /* 0x000fc6000782c0ff */
        /* <DEDUP_REMOVED lines=25> */
[----:B-1----:R-:W3:Y:S01]  /*25baa0*/  LDL.LU R20, [R1+0xabc4] ;  /* 0x00abc40001147983 */ /* 0x002ee20000300800 */
[C---:B------:R-:W-:Y:S02]  /*25bab0*/  LOP3.LUT P0, RZ, R11.reuse, 0x2000, RZ, 0xc0, !PT ;  /* 0x000020000bff7812 */ /* 0x040fe4000780c0ff */
[----:B------:R-:W-:Y:S01]  /*25bac0*/  LOP3.LUT P6, RZ, R11, 0x4000, RZ, 0xc0, !PT ;  /* 0x000040000bff7812 */ /* 0x000fe200078cc0ff */
[----:B------:R-:W-:Y:S01]  /*25bad0*/  IMAD.WIDE R34, R73, 0x4, R18 ;  /* 0x0000000449227825 */ /* 0x000fe200078e0212 */
[C---:B------:R-:W-:Y:S01]  /*25bae0*/  LOP3.LUT P4, RZ, R11.reuse, 0x8000, RZ, 0xc0, !PT ;  /* 0x000080000bff7812 */ /* 0x040fe2000788c0ff */
[----:B------:R-:W3:Y:S01]  /*25baf0*/  LDL.LU R233, [R1+0x2670] ;  /* 0x0026700001e97983 */ /* 0x000ee20000300800 */
[----:B------:R-:W-:-:S02]  /*25bb00*/  LOP3.LUT P5, RZ, R11, 0x10000, RZ, 0xc0, !PT ;  /* 0x000100000bff7812 */ /* 0x000fc400078ac0ff */
[C---:B------:R-:W-:Y:S02]  /*25bb10*/  LOP3.LUT P3, RZ, R11.reuse, 0x20000, RZ, 0xc0, !PT ;  /* 0x000200000bff7812 */ /* 0x040fe4000786c0ff */
[----:B------:R-:W-:-:S03]  /*25bb20*/  LOP3.LUT P2, RZ, R11, 0x40000, RZ, 0xc0, !PT ;  /* 0x000400000bff7812 */ /* 0x000fc6000784c0ff */
[----:B--2---:R1:W-:Y:S02]  /*25bb30*/  @P0 STG.E desc[UR40][R34.64], R244 ;  /* 0x000000f422000986 */ /* 0x0043e4000c101928 */
[----:B-1----:R-:W-:-:S05]  /*25bb40*/  IMAD.WIDE R34, R73, 0x4, R16 ;  /* 0x0000000449227825 */ /* 0x002fca00078e0210 */
[----:B----4-:R1:W-:Y:S02]  /*25bb50*/  @P6 STG.E desc[UR40][R34.64], R248 ;  /* 0x000000f822006986 */ /* 0x0103e4000c101928 */
[----:B-1----:R-:W-:-:S05]  /*25bb60*/  IMAD.WIDE R34, R73, 0x4, R14 ;  /* 0x0000000449227825 */ /* 0x002fca00078e020e */
[----:B------:R1:W-:Y:S02]  /*25bb70*/  @P4 STG.E desc[UR40][R34.64], R72 ;  /* 0x0000004822004986 */ /* 0x0003e4000c101928 */
[----:B-1----:R-:W-:-:S05]  /*25bb80*/  IMAD.WIDE R34, R73, 0x4, R12 ;  /* 0x0000000449227825 */ /* 0x002fca00078e020c */
[----:B---3--:R1:W-:Y:S02]  /*25bb90*/  @P5 STG.E desc[UR40][R34.64], R74 ;  /* 0x0000004a22005986 */ /* 0x0083e4000c101928 */
        /* <DEDUP_REMOVED lines=9> */
[----:B------:R-:W2:Y:S04]  /*25bc30*/  LDL.LU R248, [R1+0x130c] ;  /* 0x00130c0001f87983 */ /* 0x000ea80000300800 */
[----:B------:R-:W2:Y:S01]  /*25bc40*/  LDL.LU R73, [R1+0x266c] ;  /* 0x00266c0001497983 */ /* 0x000ea20000300800 */
[----:B------:R-:W-:-:S03]  /*25bc50*/  LOP3.LUT P4, RZ, R11, 0x80000, RZ, 0xc0, !PT ;  /* 0x000800000bff7812 */ /* 0x000fc6000788c0ff */
[----:B------:R-:W2:Y:S01]  /*25bc60*/  LDL.LU R74, [R1+0x12fc] ;  /* 0x0012fc00014a7983 */ /* 0x000ea20000300800 */
        /* <DEDUP_REMOVED lines=14> */
[----:B---3--:R1:W-:Y:S04]  /*25bd50*/  @P4 STG.E desc[UR40][R34.64], R75 ;  /* 0x0000004b22004986 */ /* 0x0083e8000c101928 */
[----:B-1----:R-:W3:Y:S04]  /*25bd60*/  LDL.LU R75, [R1+0x12ec] ;  /* 0x0012ec00014b7983 */ /* 0x002ee80000300800 */
[----:B------:R-:W3:Y:S01]  /*25bd70*/  LDL.LU R246, [R1+0x12dc] ;  /* 0x0012dc0001f67983 */ /* 0x000ee20000300800 */
[----:B------:R-:W-:-:S03]  /*25bd80*/  LOP3.LUT R7, R7, 0xfdffffff, RZ, 0xc0, !PT ;  /* 0xfdffffff07077812 */ /* 0x000fc600078ec0ff */
[----:B------:R-:W3:Y:S01]  /*25bd90*/  LDL.LU R250, [R1+0x12cc] ;  /* 0x0012cc0001fa7983 */ /* 0x000ee20000300800 */
[----:B------:R-:W-:Y:S02]  /*25bda0*/  @P1 LOP3.LUT R7, R7, 0x2000000, RZ, 0xfc, !PT ;  /* 0x0200000007071812 */ /* 0x000fe400078efcff */
[----:B------:R-:W-:Y:S01]  /*25bdb0*/  LOP3.LUT P1, RZ, R11, 0x4000000, RZ, 0xc0, !PT ;  /* 0x040000000bff7812 */ /* 0x000fe2000782c0ff */
[----:B------:R-:W3:Y:S01]  /*25bdc0*/  LDL.LU R237, [R1+0xe1c] ;  /* 0x000e1c0001ed7983 */ /* 0x000ee20000300800 */
[----:B------:R-:W-:-:S03]  /*25bdd0*/  LOP3.LUT R7, R7, 0xfbffffff, RZ, 0xc0, !PT ;  /* 0xfbffffff07077812 */ /* 0x000fc600078ec0ff */
[----:B------:R-:W3:Y:S01]  /*25bde0*/  LDL.LU R232, [R1+0x2674] ;  /* 0x0026740001e87983 */ /* 0x000ee20000300800 */
[----:B------:R-:W-:-:S03]  /*25bdf0*/  LOP3.LUT P5, RZ, R11, 0x100000, RZ, 0xc0, !PT ;  /* 0x001000000bff7812 */ /* 0x000fc600078ac0ff */
[----:B------:R-:W3:Y:S04]  /*25be00*/  LDL.LU R241, [R1+0x13a0] ;  /* 0x0013a00001f17983 */ /* 0x000ee80000300800 */
[----:B------:R-:W-:Y:S02]  /*25be10*/  @P1 LOP3.LUT R7, R7, 0x4000000, RZ, 0xfc, !PT ;  /* 0x0400000007071812 */ /* 0x000fe400078efcff */
[C---:B------:R-:W-:Y:S01]  /*25be20*/  LOP3.LUT P3, RZ, R11.reuse, 0x200000, RZ, 0xc0, !PT ;  /* 0x002000000bff7812 */ /* 0x040fe2000786c0ff */
[----:B------:R-:W-:Y:S01]  /*25be30*/  IMAD.WIDE R34, R236, 0x4, R12 ;  /* 0x00000004ec227825 */ /* 0x000fe200078e020c */
[----:B------:R-:W-:Y:S01]  /*25be40*/  LOP3.LUT P1, RZ, R11, 0x2000000, RZ, 0xc0, !PT ;  /* 0x020000000bff7812 */ /* 0x000fe2000782c0ff */
[----:B------:R-:W3:Y:S01]  /*25be50*/  LDL.LU R245, [R1+0x1390] ;  /* 0x0013900001f57983 */ /* 0x000ee20000300800 */
[----:B------:R-:W-:-:S02]  /*25be60*/  LOP3.LUT R7, R7, 0xf7ffffff, RZ, 0xc0, !PT ;  /* 0xf7ffffff07077812 */ /* 0x000fc400078ec0ff */
[----:B------:R-:W-:-:S09]  /*25be70*/  LOP3.LUT P2, RZ, R11, 0x400000, RZ, 0xc0, !PT ;  /* 0x004000000bff7812 */ /* 0x000fd2000784c0ff */
[----:B------:R-:W-:Y:S02]  /*25be80*/  @P1 LOP3.LUT R7, R7, 0x8000000, RZ, 0xfc, !PT ;  /* 0x0800000007071812 */ /* 0x000fe400078efcff */
[----:B------:R-:W-:Y:S01]  /*25be90*/  LOP3.LUT P1, RZ, R11, 0x1000000, RZ, 0xc0, !PT ;  /* 0x010000000bff7812 */ /* 0x000fe2000782c0ff */
[----:B----4-:R2:W-:Y:S01]  /*25bea0*/  @P5 STG.E desc[UR40][R34.64], R240 ;  /* 0x000000f022005986 */ /* 0x0105e2000c101928 */
[----:B------:R-:W-:Y:S01]  /*25beb0*/  LOP3.LUT R7, R7, 0xefffffff, RZ, 0xc0, !PT ;  /* 0xefffffff07077812 */ /* 0x000fe200078ec0ff */
[----:B--2---:R-:W-:-:S10]  /*25bec0*/  IMAD.WIDE R34, R73, 0x4, R18 ;  /* 0x0000000449227825 */ /* 0x004fd400078e0212 */
[----:B------:R-:W-:Y:S02]  /*25bed0*/  @P1 LOP3.LUT R7, R7, 0x10000000, RZ, 0xfc, !PT ;  /* 0x1000000007071812 */ /* 0x000fe400078efcff */
[----:B------:R-:W-:Y:S01]  /*25bee0*/  LOP3.LUT P1, RZ, R11, 0x800000, RZ, 0xc0, !PT ;  /* 0x008000000bff7812 */ /* 0x000fe2000782c0ff */
[----:B------:R1:W-:Y:S02]  /*25bef0*/  @P3 STG.E desc[UR40][R34.64], R244 ;  /* 0x000000f422003986 */ /* 0x0003e4000c101928 */
[----:B-1----:R-:W-:-:S05]  /*25bf00*/  IMAD.WIDE R34, R73, 0x4, R16 ;  /* 0x0000000449227825 */ /* 0x002fca00078e0210 */
[----:B------:R1:W-:Y:S02]  /*25bf10*/  @P2 STG.E desc[UR40][R34.64], R72 ;  /* 0x0000004822002986 */ /* 0x0003e4000c101928 */
[----:B-1----:R-:W-:Y:S02]  /*25bf20*/  IMAD.WIDE R34, R73, 0x4, R14 ;  /* 0x0000000449227825 */ /* 0x002fe400078e020e */
[----:B------:R-:W2:Y:S04]  /*25bf30*/  LDL.LU R72, [R1+0x2678] ;  /* 0x0026780001487983 */ /* 0x000ea80000300800 */
[----:B------:R-:W4:Y:S04]  /*25bf40*/  LDL.LU R249, [R1+0x1370] ;  /* 0x0013700001f97983 */ /* 0x000f280000300800 */
[----:B------:R1:W-:Y:S01]  /*25bf50*/  @P1 STG.E desc[UR40][R34.64], R248 ;  /* 0x000000f822001986 */ /* 0x0003e2000c101928 */
[----:B------:R-:W-:-:S03]  /*25bf60*/  LOP3.LUT P1, RZ, R7, 0x10000000, RZ, 0xc0, !PT ;  /* 0x1000000007ff7812 */ /* 0x000fc6000782c0ff */
[----:B------:R-:W2:Y:S04]  /*25bf70*/  LDL.LU R236, [R1+0x1360] ;  /* 0x0013600001ec7983 */ /* 0x000ea80000300800 */
[----:B------:R-:W2:Y:S01]  /*25bf80*/  LDL.LU R240, [R1+0x1350] ;  /* 0x0013500001f07983 */ /* 0x000ea20000300800 */
[----:B-1----:R-:W-:-:S03]  /*25bf90*/  IMAD.WIDE R34, R73, 0x4, R12 ;  /* 0x0000000449227825 */ /* 0x002fc600078e020c */
[----:B------:R-:W2:Y:S04]  /*25bfa0*/  LDL.LU R244, [R1+0x1340] ;  /* 0x0013400001f47983 */ /* 0x000ea80000300800 */
[----:B------:R1:W-:Y:S01]  /*25bfb0*/  @P1 STG.E desc[UR40][R34.64], R74 ;  /* 0x0000004a22001986 */ /* 0x0003e2000c101928 */
[----:B------:R-:W-:-:S03]  /*25bfc0*/  LOP3.LUT P1, RZ, R7, 0x8000000, RZ, 0xc0, !PT ;  /* 0x0800000007ff7812 */ /* 0x000fc6000782c0ff */
[----:B------:R-:W2:Y:S04]  /*25bfd0*/  LDL.LU R248, [R1+0x1330] ;  /* 0x0013300001f87983 */ /* 0x000ea80000300800 */
[----:B------:R-:W2:Y:S01]  /*25bfe0*/  LDL.LU R73, [R1+0xdd0] ;  /* 0x000dd00001497983 */ /* 0x000ea20000300800 */
[----:B-1----:R-:W-:-:S05]  /*25bff0*/  IMAD.WIDE R34, R233, 0x4, R18 ;  /* 0x00000004e9227825 */ /* 0x002fca00078e0212 */
[----:B---3--:R1:W-:Y:S04]  /*25c000*/  @P1 STG.E desc[UR40][R34.64], R75 ;  /* 0x0000004b22001986 */ /* 0x0083e8000c101928 */
[----:B-1----:R-:W3:Y:S04]  /*25c010*/  LDL.LU R75, [R1+0x13a4] ;  /* 0x0013a400014b7983 */ /* 0x002ee80000300800 */
[----:B------:R-:W3:Y:S01]  /*25c020*/  LDL.LU R74, [R1+0x267c] ;  /* 0x00267c00014a7983 */ /* 0x000ee20000300800 */
        /* <DEDUP_REMOVED lines=19> */
[----:B----4-:R1:W-:Y:S01]  /*25c160*/  @P1 STG.E desc[UR40][R34.64], R249 ;  /* 0x000000f922001986 */ /* 0x0103e2000c101928 */
[----:B------:R-:W-:Y:S01]  /*25c170*/  LOP3.LUT P4, RZ, R20, 0x4, RZ, 0xc0, !PT ;  /* 0x0000000414ff7812 */ /* 0x000fe2000788c0ff */
[----:B-1----:R-:W-:Y:S01]  /*25c180*/  IMAD.WIDE R34, R232, 0x4, R12 ;  /* 0x00000004e8227825 */ /* 0x002fe200078e020c */
[C---:B------:R-:W-:Y:S01]  /*25c190*/  LOP3.LUT P5, RZ, R20.reuse, 0x8, RZ, 0xc0, !PT ;  /* 0x0000000814ff7812 */ /* 0x040fe200078ac0ff */
[----:B------:R-:W4:Y:S04]  /*25c1a0*/  LDL.LU R249, [R1+0x2684] ;  /* 0x0026840001f97983 */ /* 0x000f280000300800 */
[----:B--2---:R1:W-:Y:S01]  /*25c1b0*/  @P0 STG.E desc[UR40][R34.64], R236 ;  /* 0x000000ec22000986 */ /* 0x0043e2000c101928 */
[----:B------:R-:W-:Y:S01]  /*25c1c0*/  LOP3.LUT P3, RZ, R20, 0x10, RZ, 0xc0, !PT ;  /* 0x0000001014ff7812 */ /* 0x000fe2000786c0ff */
[----:B-1----:R-:W-:-:S05]  /*25c1d0*/  IMAD.WIDE R34, R72, 0x4, R18 ;  /* 0x0000000448227825 */ /* 0x002fca00078e0212 */
[----:B------:R1:W-:Y:S02]  /*25c1e0*/  @P6 STG.E desc[UR40][R34.64], R240 ;  /* 0x000000f022006986 */ /* 0x0003e4000c101928 */
[----:B-1----:R-:W-:-:S05]  /*25c1f0*/  IMAD.WIDE R34, R72, 0x4, R16 ;  /* 0x0000000448227825 */ /* 0x002fca00078e0210 */
[----:B------:R1:W-:Y:S01]  /*25c200*/  @P4 STG.E desc[UR40][R34.64], R244 ;  /* 0x000000f422004986 */ /* 0x0003e2000c101928 */
[----:B------:R-:W-:Y:S01]  /*25c210*/  LOP3.LUT P2, RZ, R20, 0x20, RZ, 0xc0, !PT ;  /* 0x0000002014ff7812 */ /* 0x000fe2000784c0ff */
[----:B-1----:R-:W-:-:S05]  /*25c220*/  IMAD.WIDE R34, R72, 0x4, R14 ;  /* 0x0000000448227825 */ /* 0x002fca00078e020e */
[----:B------:R1:W-:Y:S02]  /*25c230*/  @P5 STG.E desc[UR40][R34.64], R248 ;  /* 0x000000f822005986 */ /* 0x0003e4000c101928 */
[----:B-1----:R-:W-:Y:S02]  /*25c240*/  IMAD.WIDE R34, R72, 0x4, R12 ;  /* 0x0000000448227825 */ /* 0x002fe400078e020c */
[----:B------:R-:W2:Y:S04]  /*25c250*/  LDL.LU R72, [R1+0x1394] ;  /* 0x0013940001487983 */ /* 0x000ea80000300800 */
[----:B------:R1:W-:Y:S04]  /*25c260*/  @P3 STG.E desc[UR40][R34.64], R73 ;  /* 0x0000004922003986 */ /* 0x0003e8000c101928 */
[----:B-1----:R-:W4:Y:S04]  /*25c270*/  LDL.LU R73, [R1+0x1374] ;  /* 0x0013740001497983 */ /* 0x002f280000300800 */
[----:B------:R-:W4:Y:S04]  /*25c280*/  LDL.LU R242, [R1+0x1364] ;  /* 0x0013640001f27983 */ /* 0x000f280000300800 */
[----:B------:R-:W4:Y:S04]  /*25c290*/  LDL.LU R246, [R1+0x1354] ;  /* 0x0013540001f67983 */ /* 0x000f280000300800 */
[----:B------:R-:W4:Y:S04]  /*25c2a0*/  LDL.LU R250, [R1+0x1344] ;  /* 0x0013440001fa7983 */ /* 0x000f280000300800 */
[----:B------:R-:W4:Y:S01]  /*25c2b0*/  LDL.LU R233, [R1+0x1334] ;  /* 0x0013340001e97983 */ /* 0x000f220000300800 */
[----:B---3--:R-:W-:-:S05]  /*25c2c0*/  IMAD.WIDE R34, R74, 0x4, R18 ;  /* 0x000000044a227825 */ /* 0x008fca00078e0212 */
[----:B------:R1:W-:Y:S04]  /*25c2d0*/  @P2 STG.E desc[UR40][R34.64], R75 ;  /* 0x0000004b22002986 */ /* 0x0003e8000c101928 */
[----:B-1----:R-:W3:Y:S01]  /*25c2e0*/  LDL.LU R75, [R1+0x2680] ;  /* 0x00268000014b7983 */ /* 0x002ee20000300800 */
[C---:B------:R-:W-:Y:S02]  /*25c2f0*/  LOP3.LUT P1, RZ, R20.reuse, 0x40000, RZ, 0xc0, !PT ;  /* 0x0004000014ff7812 */ /* 0x040fe4000782c0ff */
[----:B------:R-:W-:Y:S02]  /*25c300*/  LOP3.LUT R7, R7, 0xffffdfff, RZ, 0xc0, !PT ;  /* 0xffffdfff07077812 */ /* 0x000fe400078ec0ff */
[C---:B------:R-:W-:Y:S02]  /*25c310*/  LOP3.LUT P4, RZ, R20.reuse, 0x40, RZ, 0xc0, !PT ;  /* 0x0000004014ff7812 */ /* 0x040fe4000788c0ff */
[----:B------:R-:W-:Y:S01]  /*25c320*/  LOP3.LUT P5, RZ, R20, 0x80, RZ, 0xc0, !PT ;  /* 0x0000008014ff7812 */ /* 0x000fe200078ac0ff */
[----:B------:R-:W-:Y:S01]  /*25c330*/  IMAD.WIDE R34, R74, 0x4, R16 ;  /* 0x000000044a227825 */ /* 0x000fe200078e0210 */
[----:B------:R-:W3:Y:S01]  /*25c340*/  LDL.LU R237, [R1+0x13a8] ;  /* 0x0013a80001ed7983 */ /* 0x000ee20000300800 */
[----:B------:R-:W-:-:S02]  /*25c350*/  LOP3.LUT P3, RZ, R20, 0x100, RZ, 0xc0, !PT ;  /* 0x0000010014ff7812 */ /* 0x000fc4000786c0ff */
[C---:B------:R-:W-:Y:S01]  /*25c360*/  LOP3.LUT P2, RZ, R20.reuse, 0x200, RZ, 0xc0, !PT ;  /* 0x0000020014ff7812 */ /* 0x040fe2000784c0ff */
[----:B------:R-:W3:Y:S01]  /*25c370*/  LDL.LU R241, [R1+0x1398] ;  /* 0x0013980001f17983 */ /* 0x000ee20000300800 */
[----:B------:R-:W-:Y:S02]  /*25c380*/  @P1 LOP3.LUT R7, R7, 0x2000, RZ, 0xfc, !PT ;  /* 0x0000200007071812 */ /* 0x000fe400078efcff */
        /* <DEDUP_REMOVED lines=42> */
[----:B------:R1:W-:Y:S01]  /*25c630*/  @P1 STG.E desc[UR40][R34.64], R233 ;  /* 0x000000e922001986 */ /* 0x0003e2000c101928 */
[----:B------:R-:W-:Y:S01]  /*25c640*/  LOP3.LUT P1, RZ, R7, 0x80000, RZ, 0xc0, !PT ;  /* 0x0008000007ff7812 */ /* 0x000fe2000782c0ff */
[----:B-1----:R-:W-:Y:S02]  /*25c650*/  IMAD.WIDE R34, R75, 0x4, R12 ;  /* 0x000000044b227825 */ /* 0x002fe400078e020c */
[----:B------:R-:W3:Y:S10]  /*25c660*/  LDL.LU R75, [R1+0x136c] ;  /* 0x00136c00014b7983 */ /* 0x000ef40000300800 */
        /* <DEDUP_REMOVED lines=19> */
[----:B------:R-:W-:Y:S01]  /*25c7a0*/  LOP3.LUT P0, RZ, R20, 0x80000, RZ, 0xc0, !PT ;  /* 0x0008000014ff7812 */ /* 0x000fe2000780c0ff */
        /* <DEDUP_REMOVED lines=9> */
[----:B------:R1:W-:Y:S02]  /*25c840*/  @P6 STG.E desc[UR40][R34.64], R248 ;  /* 0x000000f822006986 */ /* 0x0003e4000c101928 */
[----:B-1----:R-:W-:-:S05]  /*25c850*/  IMAD.WIDE R34, R74, 0x4, R18 ;  /* 0x000000044a227825 */ /* 0x002fca00078e0212 */
[----:B------:R1:W-:Y:S02]  /*25c860*/  @P4 STG.E desc[UR40][R34.64], R72 ;  /* 0x0000004822004986 */ /* 0x0003e4000c101928 */
[----:B-1----:R-:W-:-:S05]  /*25c870*/  IMAD.WIDE R34, R74, 0x4, R16 ;  /* 0x000000044a227825 */ /* 0x002fca00078e0210 */
[----:B----4-:R1:W-:Y:S02]  /*25c880*/  @P5 STG.E desc[UR40][R34.64], R73 ;  /* 0x0000004922005986 */ /* 0x0103e4000c101928 */
[----:B-1----:R-:W-:Y:S01]  /*25c890*/  IMAD.WIDE R34, R74, 0x4, R14 ;  /* 0x000000044a227825 */ /* 0x002fe200078e020e */
[----:B------:R-:W-:-:S04]  /*25c8a0*/  LOP3.LUT P2, RZ, R20, 0x1000000, RZ, 0xc0, !PT ;  /* 0x0100000014ff7812 */ /* 0x000fc8000784c0ff */
[----:B--2---:R1:W-:Y:S04]  /*25c8b0*/  @P3 STG.E desc[UR40][R34.64], R21 ;  /* 0x0000001522003986 */ /* 0x0043e8000c101928 */
[----:B-1----:R-:W2:Y:S01]  /*25c8c0*/  LDL.LU R21, [R1+0xabb4] ;  /* 0x00abb40001157983 */ /* 0x002ea20000300800 */
[----:B------:R-:W-:-:S03]  /*25c8d0*/  IMAD.WIDE R34, R74, 0x4, R12 ;  /* 0x000000044a227825 */ /* 0x000fc600078e020c */
[----:B------:R-:W4:Y:S04]  /*25c8e0*/  LDL.LU R248, [R1+0x135c] ;  /* 0x00135c0001f87983 */ /* 0x000f280000300800 */
[----:B------:R-:W2:Y:S04]  /*25c8f0*/  LDL.LU R72, [R1+0x134c] ;  /* 0x00134c0001487983 */ /* 0x000ea80000300800 */
[----:B------:R-:W2:Y:S04]  /*25c900*/  LDL.LU R73, [R1+0x133c] ;  /* 0x00133c0001497983 */ /* 0x000ea80000300800 */
[----:B------:R-:W2:Y:S04]  /*25c910*/  LDL.LU R74, [R1+0x2690] ;  /* 0x00269000014a7983 */ /* 0x000ea80000300800 */
[----:B---3--:R1:W-:Y:S04]  /*25c920*/  @P2 STG.E desc[UR40][R34.64], R75 ;  /* 0x0000004b22002986 */ /* 0x0083e8000c101928 */
        /* <DEDUP_REMOVED lines=11> */
[----:B------:R-:W3:Y:S01]  /*25c9e0*/  LDL.LU R249, [R1+0xcb0] ;  /* 0x000cb00001f97983 */ /* 0x000ee20000300800 */
[----:B------:R-:W-:-:S03]  /*25c9f0*/  LOP3.LUT P5, RZ, R20, 0x4000000, RZ, 0xc0, !PT ;  /* 0x0400000014ff7812 */ /* 0x000fc600078ac0ff */
[----:B------:R-:W3:Y:S04]  /*25ca00*/  LDL.LU R232, [R1+0x1414] ;  /* 0x0014140001e87983 */ /* 0x000ee80000300800 */
[----:B------:R-:W3:Y:S04]  /*25ca10*/  LDL.LU R236, [R1+0x1404] ;  /* 0x0014040001ec7983 */ /* 0x000ee80000300800 */
[----:B------:R-:W3:Y:S01]  /*25ca20*/  LDL.LU R240, [R1+0x13f4] ;  /* 0x0013f40001f07983 */ /* 0x000ee20000300800 */
[----:B------:R-:W-:-:S03]  /*25ca30*/  LOP3.LUT P3, RZ, R20, 0x8000000, RZ, 0xc0, !PT ;  /* 0x0800000014ff7812 */ /* 0x000fc6000786c0ff */
[----:B------:R-:W3:Y:S01]  /*25ca40*/  LDL.LU R244, [R1+0x269c] ;  /* 0x00269c0001f47983 */ /* 0x000ee20000300800 */
[----:B------:R-:W-:Y:S02]  /*25ca50*/  LOP3.LUT P2, RZ, R20, 0x10000000, RZ, 0xc0, !PT ;  /* 0x1000000014ff7812 */ /* 0x000fe4000784c0ff */
[----:B------:R-:W-:Y:S01]  /*25ca60*/  LOP3.LUT R7, R7, 0xffffffdf, RZ, 0xc0, !PT ;  /* 0xffffffdf07077812 */ /* 0x000fe200078ec0ff */
[----:B--2---:R-:W-:-:S05]  /*25ca70*/  IMAD.WIDE R34, R74, 0x4, R18 ;  /* 0x000000044a227825 */ /* 0x004fca00078e0212 */
[----:B----4-:R1:W-:Y:S02]  /*25ca80*/  @P4 STG.E desc[UR40][R34.64], R248 ;  /* 0x000000f822004986 */ /* 0x0103e4000c101928 */
[C---:B-1----:R-:W-:Y:S02]  /*25ca90*/  IMAD.WIDE R34, R74.reuse, 0x4, R16 ;  /* 0x000000044a227825 */ /* 0x042fe400078e0210 */
[----:B------:R-:W2:Y:S04]  /*25caa0*/  LDL.LU R248, [R1+0x13e4] ;  /* 0x0013e40001f87983 */ /* 0x000ea80000300800 */
[----:B------:R1:W-:Y:S02]  /*25cab0*/  @P5 STG.E desc[UR40][R34.64], R72 ;  /* 0x0000004822005986 */ /* 0x0003e4000c101928 */
[----:B-1----:R-:W-:-:S05]  /*25cac0*/  IMAD.WIDE R34, R74, 0x4, R14 ;  /* 0x000000044a227825 */ /* 0x002fca00078e020e */
[----:B------:R1:W-:Y:S02]  /*25cad0*/  @P3 STG.E desc[UR40][R34.64], R73 ;  /* 0x0000004922003986 */ /* 0x0003e4000c101928 */
[----:B-1----:R-:W-:Y:S02]  /*25cae0*/  IMAD.WIDE R34, R74, 0x4, R12 ;  /* 0x000000044a227825 */ /* 0x002fe400078e020c */
[----:B------:R-:W4:Y:S04]  /*25caf0*/  LDL.LU R73, [R1+0x13d4] ;  /* 0x0013d40001497983 */ /* 0x000f280000300800 */
[----:B---3--:R1:W-:Y:S04]  /*25cb00*/  @P2 STG.E desc[UR40][R34.64], R75 ;  /* 0x0000004b22002986 */ /* 0x0083e8000c101928 */
[----:B------:R-:W3:Y:S04]  /*25cb10*/  LDL.LU R74, [R1+0x13c4] ;  /* 0x0013c400014a7983 */ /* 0x000ee80000300800 */
[----:B-1----:R-:W2:Y:S04]  /*25cb20*/  LDL.LU R75, [R1+0x13b4] ;  /* 0x0013b400014b7983 */ /* 0x002ea80000300800 */
[----:B------:R-:W2:Y:S01]  /*25cb30*/  LDL.LU R72, [R1+0x26a0] ;  /* 0x0026a00001487983 */ /* 0x000ea20000300800 */
        /* <DEDUP_REMOVED lines=63> */
[----:B--2---:R1:W-:Y:S02]  /*25cf30*/  @P4 STG.E desc[UR40][R34.64], R248 ;  /* 0x000000f822004986 */ /* 0x0043e4000c101928 */
[----:B-1----:R-:W-:-:S02]  /*25cf40*/  IMAD.WIDE R34, R72, 0x4, R18 ;  /* 0x0000000448227825 */ /* 0x002fc400078e0212 */
[----:B------:R-:W2:Y:S04]  /*25cf50*/  LDL.LU R248, [R1+0x1418] ;  /* 0x0014180001f87983 */ /* 0x000ea80000300800 */
[----:B----4-:R1:W-:Y:S02]  /*25cf60*/  @P5 STG.E desc[UR40][R34.64], R73 ;  /* 0x0000004922005986 */ /* 0x0103e4000c101928 */
[C---:B-1----:R-:W-:Y:S02]  /*25cf70*/  IMAD.WIDE R34, R72.reuse, 0x4, R16 ;  /* 0x0000000448227825 */ /* 0x042fe400078e0210 */
[----:B------:R-:W4:Y:S04]  /*25cf80*/  LDL.LU R73, [R1+0x1408] ;  /* 0x0014080001497983 */ /* 0x000f280000300800 */
[----:B---3--:R1:W-:Y:S02]  /*25cf90*/  @P3 STG.E desc[UR40][R34.64], R74 ;  /* 0x0000004a22003986 */ /* 0x0083e4000c101928 */
[----:B-1----:R-:W-:-:S02]  /*25cfa0*/  IMAD.WIDE R34, R72, 0x4, R14 ;  /* 0x0000000448227825 */ /* 0x002fc400078e020e */
[----:B------:R-:W3:Y:S04]  /*25cfb0*/  LDL.LU R74, [R1+0x13f8] ;  /* 0x0013f800014a7983 */ /* 0x000ee80000300800 */
[----:B------:R1:W-:Y:S04]  /*25cfc0*/  @P2 STG.E desc[UR40][R34.64], R75 ;  /* 0x0000004b22002986 */ /* 0x0003e8000c101928 */
[----:B-1----:R-:W2:Y:S04]  /*25cfd0*/  LDL.LU R75, [R1+0x26a4] ;  /* 0x0026a400014b7983 */ /* 0x002ea80000300800 */
        /* <DEDUP_REMOVED lines=14> */
[----:B------:R-:W3:Y:S01]  /*25d0c0*/  LDL.LU R240, [R1+0x13dc] ;  /* 0x0013dc0001f07983 */ /* 0x000ee20000300800 */
        /* <DEDUP_REMOVED lines=14> */
[----:B------:R-:W-:Y:S02]  /*25d1b0*/  LOP3.LUT P1, RZ, R21, 0x100000, RZ, 0xc0, !PT ;  /* 0x0010000015ff7812 */ /* 0x000fe4000782c0ff */
[----:B------:R-:W-:Y:S01]  /*25d1c0*/  LOP3.LUT R7, R7, 0xfffffffd, RZ, 0xc0, !PT ;  /* 0xfffffffd07077812 */ /* 0x000fe200078ec0ff */
[----:B------:R1:W-:Y:S04]  /*25d1d0*/  @P4 STG.E desc[UR40][R34.64], R244 ;  /* 0x000000f422004986 */ /* 0x0003e8000c101928 */
[----:B-1----:R-:W3:Y:S01]  /*25d1e0*/  LDL.LU R244, [R1+0x13cc] ;  /* 0x0013cc0001f47983 */ /* 0x002ee20000300800 */
[----:B--2---:R-:W-:-:S05]  /*25d1f0*/  IMAD.WIDE R34, R75, 0x4, R18 ;  /* 0x000000044b227825 */ /* 0x004fca00078e0212 */
[----:B------:R1:W-:Y:S04]  /*25d200*/  @P5 STG.E desc[UR40][R34.64], R248 ;  /* 0x000000f822005986 */ /* 0x0003e8000c101928 */
[----:B-1----:R-:W2:Y:S01]  /*25d210*/  LDL.LU R248, [R1+0x13bc] ;  /* 0x0013bc0001f87983 */ /* 0x002ea20000300800 */
[----:B------:R-:W-:-:S05]  /*25d220*/  IMAD.WIDE R34, R75, 0x4, R16 ;  /* 0x000000044b227825 */ /* 0x000fca00078e0210 */
[----:B----4-:R1:W-:Y:S02]  /*25d230*/  @P3 STG.E desc[UR40][R34.64], R73 ;  /* 0x0000004922003986 */ /* 0x0103e4000c101928 */
[C---:B-1----:R-:W-:Y:S02]  /*25d240*/  IMAD.WIDE R34, R75.reuse, 0x4, R14 ;  /* 0x000000044b227825 */ /* 0x042fe400078e020e */
[----:B------:R-:W4:Y:S04]  /*25d250*/  LDL.LU R73, [R1+0x1480] ;  /* 0x0014800001497983 */ /* 0x000f280000300800 */
[----:B---3--:R1:W-:Y:S02]  /*25d260*/  @P2 STG.E desc[UR40][R34.64], R74 ;  /* 0x0000004a22002986 */ /* 0x0083e4000c101928 */
[----:B-1----:R-:W-:-:S02]  /*25d270*/  IMAD.WIDE R34, R75, 0x4, R12 ;  /* 0x000000044b227825 */ /* 0x002fc400078e020c */
[----:B------:R-:W3:Y:S04]  /*25d280*/  LDL.LU R75, [R1+0x1470] ;  /* 0x00147000014b7983 */ /* 0x000ee80000300800 */
[----:B------:R-:W3:Y:S01]  /*25d290*/  LDL.LU R74, [R1+0x26b4] ;  /* 0x0026b400014a7983 */ /* 0x000ee20000300800 */
        /* <DEDUP_REMOVED lines=47> */
[----:B------:R1:W-:Y:S04]  /*25d590*/  @P5 STG.E desc[UR40][R6.64], R22 ;  /* 0x0000001606005986 */ /* 0x0003e8000c101928 */
[----:B-1----:R-:W2:Y:S01]  /*25d5a0*/  LDL.LU R22, [R1+0xabb0] ;  /* 0x00abb00001167983 */ /* 0x002ea20000300800 */
[C---:B------:R-:W-:Y:S02]  /*25d5b0*/  LOP3.LUT P3, RZ, R21.reuse, 0x20000000, RZ, 0xc0, !PT ;  /* 0x2000000015ff7812 */ /* 0x040fe4000786c0ff */
[----:B------:R-:W-:Y:S01]  /*25d5c0*/  LOP3.LUT P2, RZ, R21, 0x40000000, RZ, 0xc0, !PT ;  /* 0x4000000015ff7812 */ /* 0x000fe2000784c0ff */
[----:B------:R-:W2:Y:S04]  /*25d5d0*/  LDL.LU R241, [R1+0x26bc] ;  /* 0x0026bc0001f17983 */ /* 0x000ea80000300800 */
[----:B------:R-:W2:Y:S01]  /*25d5e0*/  LDL.LU R248, [R1+0x1460] ;  /* 0x0014600001f87983 */ /* 0x000ea20000300800 */
[----:B---3--:R-:W-:-:S03]  /*25d5f0*/  IMAD.WIDE R6, R74, 0x4, R18 ;  /* 0x000000044a067825 */ /* 0x008fc600078e0212 */
[----:B------:R-:W3:Y:S04]  /*25d600*/  LDL.LU R242, [R1+0x1450] ;  /* 0x0014500001f27983 */ /* 0x000ee80000300800 */
[----:B----4-:R1:W-:Y:S04]  /*25d610*/  @P3 STG.E desc[UR40][R6.64], R73 ;  /* 0x0000004906003986 */ /* 0x0103e8000c101928 */
[----:B------:R-:W4:Y:S04]  /*25d620*/  LDL.LU R244, [R1+0x1440] ;  /* 0x0014400001f47983 */ /* 0x000f280000300800 */
[----:B------:R-:W3:Y:S01]  /*25d630*/  LDL.LU R72, [R1+0x1430] ;  /* 0x0014300001487983 */ /* 0x000ee20000300800 */
[----:B-1----:R-:W-:-:S03]  /*25d640*/  IMAD.WIDE R6, R74, 0x4, R16 ;  /* 0x000000044a067825 */ /* 0x002fc600078e0210 */
[----:B------:R-:W3:Y:S04]  /*25d650*/  LDL.LU R73, [R1+0x1420] ;  /* 0x0014200001497983 */ /* 0x000ee80000300800 */
[----:B------:R1:W-:Y:S04]  /*25d660*/  @P2 STG.E desc[UR40][R6.64], R75 ;  /* 0x0000004b06002986 */ /* 0x0003e8000c101928 */
        /* <DEDUP_REMOVED lines=11> */
[----:B------:R-:W-:Y:S01]  /*25d720*/  LOP3.LUT P4, RZ, R21, 0x80000000, RZ, 0xc0, !PT ;  /* 0x8000000015ff7812 */ /* 0x000fe2000788c0ff */
[----:B------:R-:W-:Y:S01]  /*25d730*/  IMAD.WIDE R6, R74, 0x4, R14 ;  /* 0x000000044a067825 */ /* 0x000fe200078e020e */
        /* <DEDUP_REMOVED lines=19> */
[C---:B------:R-:W-:Y:S01]  /*25d870*/  LOP3.LUT P5, RZ, R22.reuse, 0x1, RZ, 0xc0, !PT ;  /* 0x0000000116ff7812 */ /* 0x040fe200078ac0ff */
[----:B------:R1:W-:Y:S01]  /*25d880*/  @P4 STG.E desc[UR40][R6.64], R248 ;  /* 0x000000f806004986 */ /* 0x0003e2000c101928 */
[----:B------:R-:W-:-:S07]  /*25d890*/  LOP3.LUT P3, RZ, R22, 0x2, RZ, 0xc0, !PT ;  /* 0x0000000216ff7812 */ /* 0x000fce000786c0ff */
[----:B------:R-:W-:Y:S02]  /*25d8a0*/  @P1 LOP3.LUT R8, R8, 0x8000000, RZ, 0xfc, !PT ;  /* 0x0800000008081812 */ /* 0x000fe400078efcff */
[----:B------:R-:W-:Y:S01]  /*25d8b0*/  LOP3.LUT P1, RZ, R22, 0x10, RZ, 0xc0, !PT ;  /* 0x0000001016ff7812 */ /* 0x000fe2000782c0ff */
[----:B-1----:R-:W-:Y:S01]  /*25d8c0*/  IMAD.WIDE R6, R74, 0x4, R12 ;  /* 0x000000044a067825 */ /* 0x002fe200078e020c */
[----:B------:R-:W-:Y:S01]  /*25d8d0*/  LOP3.LUT P2, RZ, R22, 0x4, RZ, 0xc0, !PT ;  /* 0x0000000416ff7812 */ /* 0x000fe2000784c0ff */
[----:B------:R-:W2:Y:S01]  /*25d8e0*/  LDL.LU R248, [R1+0x1488] ;  /* 0x0014880001f87983 */ /* 0x000ea20000300800 */
[----:B------:R-:W-:-:S03]  /*25d8f0*/  LOP3.LUT R8, R8, 0xefffffff, RZ, 0xc0, !PT ;  /* 0xefffffff08087812 */ /* 0x000fc600078ec0ff */
[----:B---3--:R1:W-:Y:S04]  /*25d900*/  @P5 STG.E desc[UR40][R6.64], R242 ;  /* 0x000000f206005986 */ /* 0x0083e8000c101928 */
[----:B------:R-:W3:Y:S02]  /*25d910*/  LDL.LU R74, [R1+0x27c4] ;  /* 0x0027c400014a7983 */ /* 0x000ee40000300800 */
[----:B------:R-:W-:Y:S02]  /*25d920*/  @P1 LOP3.LUT R8, R8, 0x10000000, RZ, 0xfc, !PT ;  /* 0x1000000008081812 */ /* 0x000fe400078efcff */
[----:B------:R-:W-:Y:S01]  /*25d930*/  LOP3.LUT P1, RZ, R22, 0x8, RZ, 0xc0, !PT ;  /* 0x0000000816ff7812 */ /* 0x000fe2000782c0ff */
[----:B-1----:R-:W-:-:S05]  /*25d940*/  IMAD.WIDE R6, R75, 0x4, R18 ;  /* 0x000000044b067825 */ /* 0x002fca00078e0212 */
[----:B----4-:R1:W-:Y:S02]  /*25d950*/  @P3 STG.E desc[UR40][R6.64], R244 ;  /* 0x000000f406003986 */ /* 0x0103e4000c101928 */
[----:B-1----:R-:W-:-:S05]  /*25d960*/  IMAD.WIDE R6, R75, 0x4, R16 ;  /* 0x000000044b067825 */ /* 0x002fca00078e0210 */
[----:B------:R1:W-:Y:S02]  /*25d970*/  @P2 STG.E desc[UR40][R6.64], R72 ;  /* 0x0000004806002986 */ /* 0x0003e4000c101928 */
[C---:B-1----:R-:W-:Y:S02]  /*25d980*/  IMAD.WIDE R6, R75.reuse, 0x4, R14 ;  /* 0x000000044b067825 */ /* 0x042fe400078e020e */
[----:B------:R-:W4:Y:S04]  /*25d990*/  LDL.LU R72, [R1+0x1478] ;  /* 0x0014780001487983 */ /* 0x000f280000300800 */
[----:B------:R1:W-:Y:S01]  /*25d9a0*/  @P1 STG.E desc[UR40][R6.64], R73 ;  /* 0x0000004906001986 */ /* 0x0003e2000c101928 */
[----:B------:R-:W-:Y:S01]  /*25d9b0*/  LOP3.LUT P1, RZ, R8, 0x10000000, RZ, 0xc0, !PT ;  /* 0x1000000008ff7812 */ /* 0x000fe2000782c0ff */
[----:B-1----:R-:W-:Y:S01]  /*25d9c0*/  IMAD.WIDE R6, R75, 0x4, R12 ;  /* 0x000000044b067825 */ /* 0x002fe200078e020c */
[----:B------:R-:W-:Y:S01]  /*25d9d0*/  LOP3.LUT P0, RZ, R22, 0x1000, RZ, 0xc0, !PT ;  /* 0x0000100016ff7812 */ /* 0x000fe2000780c0ff */
[----:B------:R-:W4:Y:S10]  /*25d9e0*/  LDL.LU R73, [R1+0x1468] ;  /* 0x0014680001497983 */ /* 0x000f340000300800 */
[----:B------:R1:W-:Y:S01]  /*25d9f0*/  @P1 STG.E desc[UR40][R6.64], R246 ;  /* 0x000000f606001986 */ /* 0x0003e2000c101928 */
[----:B------:R-:W-:-:S03]  /*25da00*/  LOP3.LUT P1, RZ, R8, 0x8000000, RZ, 0xc0, !PT ;  /* 0x0800000008ff7812 */ /* 0x000fc6000782c0ff */
[----:B------:R-:W4:Y:S04]  /*25da10*/  LDL.LU R75, [R1+0x1458] ;  /* 0x00145800014b7983 */ /* 0x000f280000300800 */
[----:B------:R-:W4:Y:S01]  /*25da20*/  LDL.LU R244, [R1+0x27c8] ;  /* 0x0027c80001f47983 */ /* 0x000f220000300800 */
        /* <DEDUP_REMOVED lines=21> */
[----:B------:R1:W-:Y:S04]  /*25db80*/  @P0 STG.E desc[UR40][R6.64], R23 ;  /* 0x0000001706000986 */ /* 0x0003e8000c101928 */
[----:B-1----:R-:W4:Y:S01]  /*25db90*/  LDL.LU R23, [R1+0xabac] ;  /* 0x00abac0001177983 */ /* 0x002f220000300800 */
[C---:B------:R-:W-:Y:S02]  /*25dba0*/  LOP3.LUT P6, RZ, R22.reuse, 0x2000, RZ, 0xc0, !PT ;  /* 0x0000200016ff7812 */ /* 0x040fe400078cc0ff */
[C---:B------:R-:W-:Y:S01]  /*25dbb0*/  LOP3.LUT P4, RZ, R22.reuse, 0x4000, RZ, 0xc0, !PT ;  /* 0x0000400016ff7812 */ /* 0x040fe2000788c0ff */
[----:B------:R-:W4:Y:S01]  /*25dbc0*/  LDL.LU R241, [R1+0x29b0] ;  /* 0x0029b00001f17983 */ /* 0x000f220000300800 */
[C---:B------:R-:W-:Y:S02]  /*25dbd0*/  LOP3.LUT P5, RZ, R22.reuse, 0x8000, RZ, 0xc0, !PT ;  /* 0x0000800016ff7812 */ /* 0x040fe400078ac0ff */
[----:B------:R-:W-:-:S02]  /*25dbe0*/  LOP3.LUT P3, RZ, R22, 0x10000, RZ, 0xc0, !PT ;  /* 0x0001000016ff7812 */ /* 0x000fc4000786c0ff */
[----:B------:R-:W-:Y:S01]  /*25dbf0*/  LOP3.LUT P2, RZ, R22, 0x20000, RZ, 0xc0, !PT ;  /* 0x0002000016ff7812 */ /* 0x000fe2000784c0ff */
[----:B---3--:R-:W-:-:S05]  /*25dc00*/  IMAD.WIDE R6, R74, 0x4, R18 ;  /* 0x000000044a067825 */ /* 0x008fca00078e0212 */
[----:B--2---:R1:W-:Y:S02]  /*25dc10*/  @P6 STG.E desc[UR40][R6.64], R248 ;  /* 0x000000f806006986 */ /* 0x0043e4000c101928 */
[----:B-1----:R-:W-:-:S05]  /*25dc20*/  IMAD.WIDE R6, R74, 0x4, R16 ;  /* 0x000000044a067825 */ /* 0x002fca00078e0210 */
[----:B----4-:R1:W-:Y:S02]  /*25dc30*/  @P4 STG.E desc[UR40][R6.64], R72 ;  /* 0x0000004806004986 */ /* 0x0103e4000c101928 */
[----:B-1----:R-:W-:-:S05]  /*25dc40*/  IMAD.WIDE R6, R74, 0x4, R14 ;  /* 0x000000044a067825 */ /* 0x002fca00078e020e */
[----:B------:R1:W-:Y:S02]  /*25dc50*/  @P5 STG.E desc[UR40][R6.64], R73 ;  /* 0x0000004906005986 */ /* 0x0003e4000c101928 */
        /* <DEDUP_REMOVED lines=10> */
[----:B------:R-:W2:Y:S04]  /*25dd00*/  LDL.LU R73, [R1+0x146c] ;  /* 0x00146c0001497983 */ /* 0x000ea80000300800 */
[----:B------:R-:W2:Y:S01]  /*25dd10*/  LDL.LU R246, [R1+0x27cc] ;  /* 0x0027cc0001f67983 */ /* 0x000ea20000300800 */
        /* <DEDUP_REMOVED lines=16> */
[----:B---3--:R1:W-:Y:S04]  /*25de20*/  @P4 STG.E desc[UR40][R6.64], R75 ;  /* 0x0000004b06004986 */ /* 0x0083e8000c101928 */
[----:B-1----:R-:W3:Y:S04]  /*25de30*/  LDL.LU R75, [R1+0x145c] ;  /* 0x00145c00014b7983 */ /* 0x002ee80000300800 */
[----:B------:R-:W3:Y:S01]  /*25de40*/  LDL.LU R250, [R1+0x144c] ;  /* 0x00144c0001fa7983 */ /* 0x000ee20000300800 */
[----:B------:R-:W-:-:S03]  /*25de50*/  LOP3.LUT R8, R8, 0xfffdffff, RZ, 0xc0, !PT ;  /* 0xfffdffff08087812 */ /* 0x000fc600078ec0ff */
[----:B------:R-:W3:Y:S01]  /*25de60*/  LDL.LU R233, [R1+0x143c] ;  /* 0x00143c0001e97983 */ /* 0x000ee20000300800 */
[----:B------:R-:W-:Y:S01]  /*25de70*/  @P1 LOP3.LUT R8, R8, 0x20000, RZ, 0xfc, !PT ;  /* 0x0002000008081812 */ /* 0x000fe200078efcff */
[----:B------:R-:W-:Y:S01]  /*25de80*/  IMAD.WIDE R6, R244, 0x4, R14 ;  /* 0x00000004f4067825 */ /* 0x000fe200078e020e */
[----:B------:R-:W-:-:S04]  /*25de90*/  LOP3.LUT P1, RZ, R22, 0x2000000, RZ, 0xc0, !PT ;  /* 0x0200000016ff7812 */ /* 0x000fc8000782c0ff */
[----:B----4-:R1:W-:Y:S01]  /*25dea0*/  @P5 STG.E desc[UR40][R6.64], R240 ;  /* 0x000000f006005986 */ /* 0x0103e2000c101928 */
[----:B------:R-:W-:-:S03]  /*25deb0*/  LOP3.LUT R8, R8, 0xfffbffff, RZ, 0xc0, !PT ;  /* 0xfffbffff08087812 */ /* 0x000fc600078ec0ff */
[----:B-1----:R-:W4:Y:S04]  /*25dec0*/  LDL.LU R240, [R1+0x29b4] ;  /* 0x0029b40001f07983 */ /* 0x002f280000300800 */
[----:B------:R-:W4:Y:S01]  /*25ded0*/  LDL.LU R237, [R1+0x142c] ;  /* 0x00142c0001ed7983 */ /* 0x000f220000300800 */
[----:B------:R-:W-:Y:S02]  /*25dee0*/  @P1 LOP3.LUT R8, R8, 0x40000, RZ, 0xfc, !PT ;  /* 0x0004000008081812 */ /* 0x000fe400078efcff */
[----:B------:R-:W-:Y:S01]  /*25def0*/  LOP3.LUT P1, RZ, R22, 0x1000000, RZ, 0xc0, !PT ;  /* 0x0100000016ff7812 */ /* 0x000fe2000782c0ff */
[----:B------:R-:W4:Y:S01]  /*25df00*/  LDL.LU R245, [R1+0xc7c] ;  /* 0x000c7c0001f57983 */ /* 0x000f220000300800 */
[----:B------:R-:W-:Y:S02]  /*25df10*/  LOP3.LUT R8, R8, 0xfff7ffff, RZ, 0xc0, !PT ;  /* 0xfff7ffff08087812 */ /* 0x000fe400078ec0ff */
[C---:B------:R-:W-:Y:S01]  /*25df20*/  LOP3.LUT P3, RZ, R22.reuse, 0x100000, RZ, 0xc0, !PT ;  /* 0x0010000016ff7812 */ /* 0x040fe2000786c0ff */
[----:B------:R-:W4:Y:S01]  /*25df30*/  LDL.LU R249, [R1+0x14f0] ;  /* 0x0014f00001f97983 */ /* 0x000f220000300800 */
[----:B------:R-:W-:Y:S01]  /*25df40*/  LOP3.LUT P2, RZ, R22, 0x200000, RZ, 0xc0, !PT ;  /* 0x0020000016ff7812 */ /* 0x000fe2000784c0ff */
[----:B------:R-:W-:-:S02]  /*25df50*/  IMAD.WIDE R6, R244, 0x4, R12 ;  /* 0x00000004f4067825 */ /* 0x000fc400078e020c */
[----:B------:R-:W4:Y:S04]  /*25df60*/  LDL.LU R232, [R1+0x14e0] ;  /* 0x0014e00001e87983 */ /* 0x000f280000300800 */
[----:B------:R-:W-:Y:S02]  /*25df70*/  @P1 LOP3.LUT R8, R8, 0x80000, RZ, 0xfc, !PT ;  /* 0x0008000008081812 */ /* 0x000fe400078efcff */
[----:B------:R-:W-:Y:S02]  /*25df80*/  LOP3.LUT P1, RZ, R22, 0x800000, RZ, 0xc0, !PT ;  /* 0x0080000016ff7812 */ /* 0x000fe4000782c0ff */
[----:B------:R-:W-:Y:S01]  /*25df90*/  LOP3.LUT R8, R8, 0xffefffff, RZ, 0xc0, !PT ;  /* 0xffefffff08087812 */ /* 0x000fe200078ec0ff */
[----:B--2---:R1:W-:Y:S10]  /*25dfa0*/  @P3 STG.E desc[UR40][R6.64], R248 ;  /* 0x000000f806003986 */ /* 0x0043f4000c101928 */
[----:B------:R-:W-:-:S02]  /*25dfb0*/  @P1 LOP3.LUT R8, R8, 0x100000, RZ, 0xfc, !PT ;  /* 0x0010000008081812 */ /* 0x000fc400078efcff */
[----:B------:R-:W-:Y:S01]  /*25dfc0*/  LOP3.LUT P1, RZ, R22, 0x400000, RZ, 0xc0, !PT ;  /* 0x0040000016ff7812 */ /* 0x000fe2000782c0ff */
[----:B-1----:R-:W-:-:S05]  /*25dfd0*/  IMAD.WIDE R6, R246, 0x4, R18 ;  /* 0x00000004f6067825 */ /* 0x002fca00078e0212 */
[----:B------:R1:W-:Y:S02]  /*25dfe0*/  @P2 STG.E desc[UR40][R6.64], R74 ;  /* 0x0000004a06002986 */ /* 0x0003e4000c101928 */
[----:B-1----:R-:W-:Y:S02]  /*25dff0*/  IMAD.WIDE R6, R246, 0x4, R16 ;  /* 0x00000004f6067825 */ /* 0x002fe400078e0210 */
[----:B------:R-:W2:Y:S04]  /*25e000*/  LDL.LU R74, [R1+0x29b8] ;  /* 0x0029b800014a7983 */ /* 0x000ea80000300800 */
[----:B------:R-:W2:Y:S04]  /*25e010*/  LDL.LU R236, [R1+0x14d0] ;  /* 0x0014d00001ec7983 */ /* 0x000ea80000300800 */
        /* <DEDUP_REMOVED lines=8> */
[----:B-1----:R-:W2:Y:S01]  /*25e0a0*/  LDL.LU R73, [R1+0x1490] ;  /* 0x0014900001497983 */ /* 0x002ea20000300800 */
[----:B------:R-:W-:-:S09]  /*25e0b0*/  IMAD.WIDE R6, R246, 0x4, R12 ;  /* 0x00000004f6067825 */ /* 0x000fd200078e020c */
[----:B---3--:R1:W-:Y:S04]  /*25e0c0*/  @P1 STG.E desc[UR40][R6.64], R75 ;  /* 0x0000004b06001986 */ /* 0x0083e8000c101928 */
[----:B-1----:R-:W3:Y:S01]  /*25e0d0*/  LDL.LU R75, [R1+0xb60] ;  /* 0x000b6000014b7983 */ /* 0x002ee20000300800 */
        /* <DEDUP_REMOVED lines=18> */
[----:B-1----:R-:W-:-:S08]  /*25e200*/  IMAD.WIDE R6, R240, 0x4, R16 ;  /* 0x00000004f0067825 */ /* 0x002fd000078e0210 */
[----:B------:R1:W-:Y:S01]  /*25e210*/  @P1 STG.E desc[UR40][R6.64], R232 ;  /* 0x000000e806001986 */ /* 0x0003e2000c101928 */
[C---:B------:R-:W-:Y:S01]  /*25e220*/  LOP3.LUT P4, RZ, R23.reuse, 0x2, RZ, 0xc0, !PT ;  /* 0x0000000217ff7812 */ /* 0x040fe2000788c0ff */
[C---:B-1----:R-:W-:Y:S01]  /*25e230*/  IMAD.WIDE R6, R240.reuse, 0x4, R14 ;  /* 0x00000004f0067825 */ /* 0x042fe200078e020e */
[C---:B------:R-:W-:Y:S01]  /*25e240*/  LOP3.LUT P5, RZ, R23.reuse, 0x4, RZ, 0xc0, !PT ;  /* 0x0000000417ff7812 */ /* 0x040fe200078ac0ff */
[----:B------:R-:W4:Y:S04]  /*25e250*/  LDL.LU R232, [R1+0x29c4] ;  /* 0x0029c40001e87983 */ /* 0x000f280000300800 */
[----:B--2---:R1:W-:Y:S01]  /*25e260*/  @P0 STG.E desc[UR40][R6.64], R236 ;  /* 0x000000ec06000986 */ /* 0x0043e2000c101928 */
        /* <DEDUP_REMOVED lines=8> */
[C---:B-1----:R-:W-:Y:S02]  /*25e2f0*/  IMAD.WIDE R6, R74.reuse, 0x4, R14 ;  /* 0x000000044a067825 */ /* 0x042fe400078e020e */
[----:B------:R-:W2:Y:S04]  /*25e300*/  LDL.LU R72, [R1+0x14f4] ;  /* 0x0014f40001487983 */ /* 0x000ea80000300800 */
[----:B------:R1:W-:Y:S02]  /*25e310*/  @P3 STG.E desc[UR40][R6.64], R73 ;  /* 0x0000004906003986 */ /* 0x0003e4000c101928 */
[----:B-1----:R-:W-:-:S02]  /*25e320*/  IMAD.WIDE R6, R74, 0x4, R12 ;  /* 0x000000044a067825 */ /* 0x002fc400078e020c */
[----:B------:R-:W2:Y:S04]  /*25e330*/  LDL.LU R73, [R1+0x14e4] ;  /* 0x0014e40001497983 */ /* 0x000ea80000300800 */
[----:B------:R-:W2:Y:S04]  /*25e340*/  LDL.LU R74, [R1+0x14d4] ;  /* 0x0014d400014a7983 */ /* 0x000ea80000300800 */
[----:B---3--:R1:W-:Y:S04]  /*25e350*/  @P2 STG.E desc[UR40][R6.64], R75 ;  /* 0x0000004b06002986 */ /* 0x0083e8000c101928 */
[----:B-1----:R-:W3:Y:S04]  /*25e360*/  LDL.LU R75, [R1+0x29bc] ;  /* 0x0029bc00014b7983 */ /* 0x002ee80000300800 */
[----:B------:R-:W2:Y:S04]  /*25e370*/  LDL.LU R242, [R1+0x14c4] ;  /* 0x0014c40001f27983 */ /* 0x000ea80000300800 */
        /* <DEDUP_REMOVED lines=19> */
[----:B------:R-:W-:Y:S02]  /*25e4b0*/  @P1 LOP3.LUT R8, R8, 0x40, RZ, 0xfc, !PT ;  /* 0x0000004008081812 */ /* 0x000fe400078efcff */
        /* <DEDUP_REMOVED lines=19> */
[----:B---3--:R-:W-:-:S05]  /*25e5f0*/  IMAD.WIDE R6, R75, 0x4, R18 ;  /* 0x000000044b067825 */ /* 0x008fca00078e0212 */
[----:B--2---:R1:W-:Y:S02]  /*25e600*/  @P4 STG.E desc[UR40][R6.64], R72 ;  /* 0x0000004806004986 */ /* 0x0043e4000c101928 */
[C---:B-1----:R-:W-:Y:S02]  /*25e610*/  IMAD.WIDE R6, R75.reuse, 0x4, R16 ;  /* 0x000000044b067825 */ /* 0x042fe400078e0210 */
[----:B------:R-:W2:Y:S04]  /*25e620*/  LDL.LU R72, [R1+0x29c8] ;  /* 0x0029c80001487983 */ /* 0x000ea80000300800 */
[----:B------:R1:W-:Y:S02]  /*25e630*/  @P5 STG.E desc[UR40][R6.64], R73 ;  /* 0x0000004906005986 */ /* 0x0003e4000c101928 */
[----:B-1----:R-:W-:-:S02]  /*25e640*/  IMAD.WIDE R6, R75, 0x4, R14 ;  /* 0x000000044b067825 */ /* 0x002fc400078e020e */
[----:B------:R-:W3:Y:S04]  /*25e650*/  LDL.LU R73, [R1+0xb68] ;  /* 0x000b680001497983 */ /* 0x000ee80000300800 */
[----:B------:R1:W-:Y:S02]  /*25e660*/  @P3 STG.E desc[UR40][R6.64], R74 ;  /* 0x0000004a06003986 */ /* 0x0003e4000c101928 */
[----:B-1----:R-:W-:Y:S02]  /*25e670*/  IMAD.WIDE R6, R75, 0x4, R12 ;  /* 0x000000044b067825 */ /* 0x002fe400078e020c */
[----:B------:R-:W2:Y:S04]  /*25e680*/  LDL.LU R74, [R1+0x14fc] ;  /* 0x0014fc00014a7983 */ /* 0x000ea80000300800 */
[----:B------:R4:W-:Y:S04]  /*25e690*/  @P2 STG.E desc[UR40][R6.64], R242 ;  /* 0x000000f206002986 */ /* 0x0009e8000c101928 */
[----:B------:R-:W2:Y:S04]  /*25e6a0*/  LDL.LU R75, [R1+0x14dc] ;  /* 0x0014dc00014b7983 */ /* 0x000ea80000300800 */
[----:B------:R-:W2:Y:S01]  /*25e6b0*/  LDL.LU R240, [R1+0x29cc] ;  /* 0x0029cc0001f07983 */ /* 0x000ea20000300800 */
[----:B----4-:R-:W-:-:S05]  /*25e6c0*/  IMAD.WIDE R6, R237, 0x4, R18 ;  /* 0x00000004ed067825 */ /* 0x010fca00078e0212 */
        /* <DEDUP_REMOVED lines=22> */
[----:B----4-:R1:W-:Y:S04]  /*25e830*/  @P1 STG.E desc[UR40][R6.64], R24 ;  /* 0x0000001806001986 */ /* 0x0103e8000c101928 */
[----:B-1----:R-:W4:Y:S01]  /*25e840*/  LDL.LU R24, [R1+0xaba0] ;  /* 0x00aba00001187983 */ /* 0x002f220000300800 */
[----:B------:R-:W-:Y:S02]  /*25e850*/  LOP3.LUT P1, RZ, R8, 0x20, RZ, 0xc0, !PT ;  /* 0x0000002008ff7812 */ /* 0x000fe4000782c0ff */
[C---:B------:R-:W-:Y:S01]  /*25e860*/  LOP3.LUT P0, RZ, R23.reuse, 0x40000, RZ, 0xc0, !PT ;  /* 0x0004000017ff7812 */ /* 0x040fe2000780c0ff */
[----:B--2---:R-:W-:Y:S01]  /*25e870*/  IMAD.WIDE R6, R72, 0x4, R18 ;  /* 0x0000000448067825 */ /* 0x004fe200078e0212 */
        /* <DEDUP_REMOVED lines=10> */
[----:B---3--:R1:W-:Y:S02]  /*25e920*/  @P4 STG.E desc[UR40][R6.64], R73 ;  /* 0x0000004906004986 */ /* 0x0083e4000c101928 */
[----:B-1----:R-:W-:-:S05]  /*25e930*/  IMAD.WIDE R6, R240, 0x4, R18 ;  /* 0x00000004f0067825 */ /* 0x002fca00078e0212 */
[----:B------:R1:W-:Y:S02]  /*25e940*/  @P5 STG.E desc[UR40][R6.64], R74 ;  /* 0x0000004a06005986 */ /* 0x0003e4000c101928 */
[----:B-1----:R-:W-:Y:S01]  /*25e950*/  IMAD.WIDE R6, R240, 0x4, R16 ;  /* 0x00000004f0067825 */ /* 0x002fe200078e0210 */
[----:B------:R-:W-:-:S04]  /*25e960*/  LOP3.LUT P2, RZ, R23, 0x800000, RZ, 0xc0, !PT ;  /* 0x0080000017ff7812 */ /* 0x000fc8000784c0ff */
[----:B----4-:R1:W-:Y:S04]  /*25e970*/  @P3 STG.E desc[UR40][R6.64], R24 ;  /* 0x0000001806003986 */ /* 0x0103e8000c101928 */
[----:B-1----:R-:W2:Y:S04]  /*25e980*/  LDL.LU R24, [R1+0xab9c] ;  /* 0x00ab9c0001187983 */ /* 0x002ea80000300800 */
[----:B------:R-:W3:Y:S04]  /*25e990*/  LDL.LU R244, [R1+0x14cc] ;  /* 0x0014cc0001f47983 */ /* 0x000ee80000300800 */
[----:B------:R-:W4:Y:S04]  /*25e9a0*/  LDL.LU R248, [R1+0x14bc] ;  /* 0x0014bc0001f87983 */ /* 0x000f280000300800 */
[----:B------:R-:W3:Y:S04]  /*25e9b0*/  LDL.LU R72, [R1+0x14ac] ;  /* 0x0014ac0001487983 */ /* 0x000ee80000300800 */
[----:B------:R-:W3:Y:S04]  /*25e9c0*/  LDL.LU R73, [R1+0x149c] ;  /* 0x00149c0001497983 */ /* 0x000ee80000300800 */
[----:B------:R-:W3:Y:S01]  /*25e9d0*/  LDL.LU R74, [R1+0x29d0] ;  /* 0x0029d000014a7983 */ /* 0x000ee20000300800 */
[----:B------:R-:W-:-:S05]  /*25e9e0*/  IMAD.WIDE R6, R240, 0x4, R14 ;  /* 0x00000004f0067825 */ /* 0x000fca00078e020e */
[----:B------:R1:W-:Y:S04]  /*25e9f0*/  @P2 STG.E desc[UR40][R6.64], R75 ;  /* 0x0000004b06002986 */ /* 0x0003e8000c101928 */
[----:B-1----:R-:W3:Y:S04]  /*25ea00*/  LDL.LU R75, [R1+0xb6c] ;  /* 0x000b6c00014b7983 */ /* 0x002ee80000300800 */
[----:B------:R-:W3:Y:S04]  /*25ea10*/  LDL.LU R250, [R1+0x29d4] ;  /* 0x0029d40001fa7983 */ /* 0x000ee80000300800 */
[----:B------:R-:W3:Y:S01]  /*25ea20*/  LDL.LU R238, [R1+0x1560] ;  /* 0x0015600001ee7983 */ /* 0x000ee20000300800 */
[----:B------:R-:W-:-:S03]  /*25ea30*/  LOP3.LUT R9, R9, 0xdfffffff, RZ, 0xc0, !PT ;  /* 0xdfffffff09097812 */ /* 0x000fc600078ec0ff */
[----:B------:R-:W3:Y:S04]  /*25ea40*/  LDL.LU R242, [R1+0x1550] ;  /* 0x0015500001f27983 */ /* 0x000ee80000300800 */
[----:B------:R-:W3:Y:S04]  /*25ea50*/  LDL.LU R246, [R1+0x1540] ;  /* 0x0015400001f67983 */ /* 0x000ee80000300800 */
[----:B------:R-:W3:Y:S01]  /*25ea60*/  LDL.LU R233, [R1+0x1530] ;  /* 0x0015300001e97983 */ /* 0x000ee20000300800 */
[----:B------:R-:W-:-:S03]  /*25ea70*/  LOP3.LUT R8, R8, 0xfffffffe, RZ, 0xc0, !PT ;  /* 0xfffffffe08087812 */ /* 0x000fc600078ec0ff */
[----:B------:R-:W3:Y:S04]  /*25ea80*/  LDL.LU R249, [R1+0x29d8] ;  /* 0x0029d80001f97983 */ /* 0x000ee80000300800 */
[----:B------:R-:W3:Y:S04]  /*25ea90*/  LDL.LU R237, [R1+0x1520] ;  /* 0x0015200001ed7983 */ /* 0x000ee80000300800 */
[----:B------:R-:W3:Y:S01]  /*25eaa0*/  LDL.LU R241, [R1+0x1510] ;  /* 0x0015100001f17983 */ /* 0x000ee20000300800 */
[C---:B------:R-:W-:Y:S02]  /*25eab0*/  LOP3.LUT P4, RZ, R23.reuse, 0x1000000, RZ, 0xc0, !PT ;  /* 0x0100000017ff7812 */ /* 0x040fe4000788c0ff */
[C---:B------:R-:W-:Y:S01]  /*25eac0*/  LOP3.LUT P5, RZ, R23.reuse, 0x2000000, RZ, 0xc0, !PT ;  /* 0x0200000017ff7812 */ /* 0x040fe200078ac0ff */
[----:B------:R-:W3:Y:S01]  /*25ead0*/  LDL.LU R245, [R1+0x1500] ;  /* 0x0015000001f57983 */ /* 0x000ee20000300800 */
[----:B------:R-:W-:Y:S01]  /*25eae0*/  IMAD.WIDE R6, R240, 0x4, R12 ;  /* 0x00000004f0067825 */ /* 0x000fe200078e020c */
[----:B------:R-:W-:-:S02]  /*25eaf0*/  LOP3.LUT P3, RZ, R23, 0x4000000, RZ, 0xc0, !PT ;  /* 0x0400000017ff7812 */ /* 0x000fc4000786c0ff */
        /* <DEDUP_REMOVED lines=18> */
[----:B---3--:R1:W-:Y:S01]  /*25ec20*/  @P4 STG.E desc[UR40][R6.64], R244 ;  /* 0x000000f406004986 */ /* 0x0083e2000c101928 */
[----:B------:R-:W-:Y:S01]  /*25ec30*/  LOP3.LUT R8, R8, 0xfffffff7, RZ, 0xc0, !PT ;  /* 0xfffffff708087812 */ /* 0x000fe200078ec0ff */
[----:B-1----:R-:W-:-:S10]  /*25ec40*/  IMAD.WIDE R6, R74, 0x4, R18 ;  /* 0x000000044a067825 */ /* 0x002fd400078e0212 */
[----:B------:R-:W-:Y:S02]  /*25ec50*/  @P1 LOP3.LUT R8, R8, 0x8, RZ, 0xfc, !PT ;  /* 0x0000000808081812 */ /* 0x000fe400078efcff */
[----:B------:R-:W-:Y:S01]  /*25ec60*/  LOP3.LUT P1, RZ, R23, 0x20000000, RZ, 0xc0, !PT ;  /* 0x2000000017ff7812 */ /* 0x000fe2000782c0ff */
[----:B----4-:R1:W-:Y:S01]  /*25ec70*/  @P5 STG.E desc[UR40][R6.64], R248 ;  /* 0x000000f806005986 */ /* 0x0103e2000c101928 */
[----:B------:R-:W-:-:S03]  /*25ec80*/  LOP3.LUT R8, R8, 0xffffffef, RZ, 0xc0, !PT ;  /* 0xffffffef08087812 */ /* 0x000fc600078ec0ff */
[----:B-1----:R-:W2:Y:S04]  /*25ec90*/  LDL.LU R248, [R1+0x29dc] ;  /* 0x0029dc0001f87983 */ /* 0x002ea80000300800 */
[----:B------:R-:W3:Y:S01]  /*25eca0*/  LDL.LU R232, [R1+0xb30] ;  /* 0x000b300001e87983 */ /* 0x000ee20000300800 */
[----:B------:R-:W-:-:S03]  /*25ecb0*/  IMAD.WIDE R6, R74, 0x4, R16 ;  /* 0x000000044a067825 */ /* 0x000fc600078e0210 */
[----:B------:R-:W4:Y:S01]  /*25ecc0*/  LDL.LU R236, [R1+0x1564] ;  /* 0x0015640001ec7983 */ /* 0x000f220000300800 */
[----:B------:R-:W-:Y:S02]  /*25ecd0*/  @P1 LOP3.LUT R8, R8, 0x10, RZ, 0xfc, !PT ;  /* 0x0000001008081812 */ /* 0x000fe400078efcff */
[----:B------:R-:W-:Y:S01]  /*25ece0*/  LOP3.LUT P1, RZ, R23, 0x10000000, RZ, 0xc0, !PT ;  /* 0x1000000017ff7812 */ /* 0x000fe2000782c0ff */
[----:B------:R-:W2:Y:S04]  /*25ecf0*/  LDL.LU R240, [R1+0x1554] ;  /* 0x0015540001f07983 */ /* 0x000ea80000300800 */
[----:B------:R1:W-:Y:S04]  /*25ed00*/  @P3 STG.E desc[UR40][R6.64], R72 ;  /* 0x0000004806003986 */ /* 0x0003e8000c101928 */
[----:B------:R-:W4:Y:S01]  /*25ed10*/  LDL.LU R244, [R1+0x1544] ;  /* 0x0015440001f47983 */ /* 0x000f220000300800 */
[----:B-1----:R-:W-:-:S03]  /*25ed20*/  IMAD.WIDE R6, R74, 0x4, R14 ;  /* 0x000000044a067825 */ /* 0x002fc600078e020e */
[----:B------:R-:W4:Y:S04]  /*25ed30*/  LDL.LU R72, [R1+0x1534] ;  /* 0x0015340001487983 */ /* 0x000f280000300800 */
[----:B------:R1:W-:Y:S02]  /*25ed40*/  @P2 STG.E desc[UR40][R6.64], R73 ;  /* 0x0000004906002986 */ /* 0x0003e4000c101928 */
[----:B-1----:R-:W-:Y:S02]  /*25ed50*/  IMAD.WIDE R6, R74, 0x4, R12 ;  /* 0x000000044a067825 */ /* 0x002fe400078e020c */
[----:B------:R-:W4:Y:S04]  /*25ed60*/  LDL.LU R74, [R1+0x1524] ;  /* 0x00152400014a7983 */ /* 0x000f280000300800 */
[----:B------:R1:W-:Y:S04]  /*25ed70*/  @P1 STG.E desc[UR40][R6.64], R75 ;  /* 0x0000004b06001986 */ /* 0x0003e8000c101928 */
[----:B-1----:R-:W4:Y:S04]  /*25ed80*/  LDL.LU R75, [R1+0x1514] ;  /* 0x00151400014b7983 */ /* 0x002f280000300800 */
[----:B------:R-:W4:Y:S01]  /*25ed90*/  LDL.LU R73, [R1+0x29e0] ;  /* 0x0029e00001497983 */ /* 0x000f220000300800 */
        /* <DEDUP_REMOVED lines=21> */
[----:B------:R1:W-:Y:S01]  /*25eef0*/  @P1 STG.E desc[UR40][R6.64], R241 ;  /* 0x000000f106001986 */ /* 0x0003e2000c101928 */
[----:B------:R-:W-:Y:S02]  /*25ef00*/  LOP3.LUT P1, RZ, R9, 0x40000000, RZ, 0xc0, !PT ;  /* 0x4000000009ff7812 */ /* 0x000fe4000782c0ff */
[C---:B------:R-:W-:Y:S02]  /*25ef10*/  LOP3.LUT P3, RZ, R24.reuse, 0x200, RZ, 0xc0, !PT ;  /* 0x0000020018ff7812 */ /* 0x040fe4000786c0ff */
[----:B------:R-:W-:Y:S01]  /*25ef20*/  LOP3.LUT P2, RZ, R24, 0x400, RZ, 0xc0, !PT ;  /* 0x0000040018ff7812 */ /* 0x000fe2000784c0ff */
[----:B------:R-:W4:Y:S01]  /*25ef30*/  LDL.LU R237, [R1+0x29e8] ;  /* 0x0029e80001ed7983 */ /* 0x000f220000300800 */
[----:B-1----:R-:W-:-:S07]  /*25ef40*/  IMAD.WIDE R6, R249, 0x4, R14 ;  /* 0x00000004f9067825 */ /* 0x002fce00078e020e */
[----:B------:R1:W-:Y:S01]  /*25ef50*/  @P1 STG.E desc[UR40][R6.64], R245 ;  /* 0x000000f506001986 */ /* 0x0003e2000c101928 */
[----:B------:R-:W-:Y:S01]  /*25ef60*/  LOP3.LUT P1, RZ, R9, 0x20000000, RZ, 0xc0, !PT ;  /* 0x2000000009ff7812 */ /* 0x000fe2000782c0ff */
[----:B-1----:R-:W-:-:S12]  /*25ef70*/  IMAD.WIDE R6, R249, 0x4, R12 ;  /* 0x00000004f9067825 */ /* 0x002fd800078e020c */
[----:B---3--:R2:W-:Y:S02]  /*25ef80*/  @P1 STG.E desc[UR40][R6.64], R232 ;  /* 0x000000e806001986 */ /* 0x0085e4000c101928 */
[----:B--2---:R-:W-:-:S05]  /*25ef90*/  IMAD.WIDE R6, R248, 0x4, R18 ;  /* 0x00000004f8067825 */ /* 0x004fca00078e0212 */
[----:B----4-:R1:W-:Y:S02]  /*25efa0*/  @P0 STG.E desc[UR40][R6.64], R236 ;  /* 0x000000ec06000986 */ /* 0x0103e4000c101928 */
[----:B-1----:R-:W-:-:S05]  /*25efb0*/  IMAD.WIDE R6, R248, 0x4, R16 ;  /* 0x00000004f8067825 */ /* 0x002fca00078e0210 */
[----:B------:R1:W-:Y:S02]  /*25efc0*/  @P6 STG.E desc[UR40][R6.64], R240 ;  /* 0x000000f006006986 */ /* 0x0003e4000c101928 */
[----:B-1----:R-:W-:-:S05]  /*25efd0*/  IMAD.WIDE R6, R248, 0x4, R14 ;  /* 0x00000004f8067825 */ /* 0x002fca00078e020e */
[----:B------:R1:W-:Y:S02]  /*25efe0*/  @P4 STG.E desc[UR40][R6.64], R244 ;  /* 0x000000f406004986 */ /* 0x0003e4000c101928 */
[----:B-1----:R-:W-:Y:S02]  /*25eff0*/  IMAD.WIDE R6, R248, 0x4, R12 ;  /* 0x00000004f8067825 */ /* 0x002fe400078e020c */
[----:B------:R-:W2:Y:S04]  /*25f000*/  LDL.LU R244, [R1+0x1504] ;  /* 0x0015040001f47983 */ /* 0x000ea80000300800 */
[----:B------:R-:W3:Y:S04]  /*25f010*/  LDL.LU R238, [R1+0xb34] ;  /* 0x000b340001ee7983 */ /* 0x000ee80000300800 */
[----:B------:R-:W4:Y:S04]  /*25f020*/  LDL.LU R248, [R1+0x1568] ;  /* 0x0015680001f87983 */ /* 0x000f280000300800 */
[----:B------:R1:W-:Y:S02]  /*25f030*/  @P5 STG.E desc[UR40][R6.64], R72 ;  /* 0x0000004806005986 */ /* 0x0003e4000c101928 */
[----:B-1----:R-:W-:-:S02]  /*25f040*/  IMAD.WIDE R6, R73, 0x4, R18 ;  /* 0x0000000449067825 */ /* 0x002fc400078e0212 */
[----:B------:R-:W4:Y:S04]  /*25f050*/  LDL.LU R72, [R1+0x1558] ;  /* 0x0015580001487983 */ /* 0x000f280000300800 */
[----:B------:R1:W-:Y:S02]  /*25f060*/  @P3 STG.E desc[UR40][R6.64], R74 ;  /* 0x0000004a06003986 */ /* 0x0003e4000c101928 */
[----:B-1----:R-:W-:Y:S02]  /*25f070*/  IMAD.WIDE R6, R73, 0x4, R16 ;  /* 0x0000000449067825 */ /* 0x002fe400078e0210 */
[----:B------:R-:W4:Y:S04]  /*25f080*/  LDL.LU R74, [R1+0x1548] ;  /* 0x00154800014a7983 */ /* 0x000f280000300800 */
        /* <DEDUP_REMOVED lines=13> */
[----:B------:R-:W-:Y:S01]  /*25f160*/  IMAD.WIDE R6, R73, 0x4, R14 ;  /* 0x0000000449067825 */ /* 0x000fe200078e020e */
[C---:B------:R-:W-:Y:S02]  /*25f170*/  LOP3.LUT P3, RZ, R24.reuse, 0x2000, RZ, 0xc0, !PT ;  /* 0x0000200018ff7812 */ /* 0x040fe4000786c0ff */
[C---:B------:R-:W-:Y:S01]  /*25f180*/  LOP3.LUT P1, RZ, R24.reuse, 0x800000, RZ, 0xc0, !PT ;  /* 0x0080000018ff7812 */ /* 0x040fe2000782c0ff */
[----:B------:R-:W4:Y:S01]  /*25f190*/  LDL.LU R240, [R1+0x153c] ;  /* 0x00153c0001f07983 */ /* 0x000f220000300800 */
[----:B------:R-:W-:Y:S02]  /*25f1a0*/  LOP3.LUT P2, RZ, R24, 0x4000, RZ, 0xc0, !PT ;  /* 0x0000400018ff7812 */ /* 0x000fe4000784c0ff */
[----:B------:R-:W-:-:S09]  /*25f1b0*/  LOP3.LUT R9, R9, 0xffdfffff, RZ, 0xc0, !PT ;  /* 0xffdfffff09097812 */ /* 0x000fd200078ec0ff */
        /* <DEDUP_REMOVED lines=24> */
[----:B-1----:R-:W-:Y:S02]  /*25f340*/  IMAD.WIDE R6, R73, 0x4, R12 ;  /* 0x0000000449067825 */ /* 0x002fe400078e020c */
[----:B------:R-:W2:Y:S04]  /*25f350*/  LDL.LU R244, [R1+0x152c] ;  /* 0x00152c0001f47983 */ /* 0x000ea80000300800 */
[----:B------:R-:W2:Y:S04]  /*25f360*/  LDL.LU R73, [R1+0x33f0] ;  /* 0x0033f00001497983 */ /* 0x000ea80000300800 */
[----:B---3--:R4:W-:Y:S02]  /*25f370*/  @P5 STG.E desc[UR40][R6.64], R238 ;  /* 0x000000ee06005986 */ /* 0x0089e4000c101928 */
[----:B----4-:R-:W-:-:S05]  /*25f380*/  IMAD.WIDE R6, R75, 0x4, R18 ;  /* 0x000000044b067825 */ /* 0x010fca00078e0212 */
[----:B------:R1:W-:Y:S02]  /*25f390*/  @P3 STG.E desc[UR40][R6.64], R248 ;  /* 0x000000f806003986 */ /* 0x0003e4000c101928 */
[C---:B-1----:R-:W-:Y:S02]  /*25f3a0*/  IMAD.WIDE R6, R75.reuse, 0x4, R16 ;  /* 0x000000044b067825 */ /* 0x042fe400078e0210 */
[----:B------:R-:W3:Y:S04]  /*25f3b0*/  LDL.LU R248, [R1+0x151c] ;  /* 0x00151c0001f87983 */ /* 0x000ee80000300800 */
[----:B------:R1:W-:Y:S04]  /*25f3c0*/  @P2 STG.E desc[UR40][R6.64], R72 ;  /* 0x0000004806002986 */ /* 0x0003e8000c101928 */
[----:B-1----:R-:W4:Y:S01]  /*25f3d0*/  LDL.LU R72, [R1+0x150c] ;  /* 0x00150c0001487983 */ /* 0x002f220000300800 */
[----:B------:R-:W-:-:S05]  /*25f3e0*/  IMAD.WIDE R6, R75, 0x4, R14 ;  /* 0x000000044b067825 */ /* 0x000fca00078e020e */
[----:B------:R1:W-:Y:S02]  /*25f3f0*/  @P1 STG.E desc[UR40][R6.64], R74 ;  /* 0x0000004a06001986 */ /* 0x0003e4000c101928 */
        /* <DEDUP_REMOVED lines=28> */
[C---:B------:R-:W-:Y:S02]  /*25f5c0*/  LOP3.LUT P4, RZ, R24.reuse, 0x4000000, RZ, 0xc0, !PT ;  /* 0x0400000018ff7812 */ /* 0x040fe4000788c0ff */
        /* <DEDUP_REMOVED lines=8> */
[----:B-1----:R-:W-:-:S05]  /*25f650*/  IMAD.WIDE R6, R73, 0x4, R14 ;  /* 0x0000000449067825 */ /* 0x002fca00078e020e */
[----:B----4-:R1:W-:Y:S02]  /*25f660*/  @P5 STG.E desc[UR40][R6.64], R72 ;  /* 0x0000004806005986 */ /* 0x0103e4000c101928 */
[----:B-1----:R-:W-:-:S05]  /*25f670*/  IMAD.WIDE R6, R73, 0x4, R12 ;  /* 0x0000000449067825 */ /* 0x002fca00078e020c */
[----:B------:R1:W-:Y:S04]  /*25f680*/  @P3 STG.E desc[UR40][R6.64], R25 ;  /* 0x0000001906003986 */ /* 0x0003e8000c101928 */
[----:B-1----:R-:W2:Y:S01]  /*25f690*/  LDL.LU R25, [R1+0xab98] ;  /* 0x00ab980001197983 */ /* 0x002ea20000300800 */
[----:B------:R-:W-:-:S03]  /*25f6a0*/  LOP3.LUT P2, RZ, R24, 0x20000000, RZ, 0xc0, !PT ;  /* 0x2000000018ff7812 */ /* 0x000fc6000784c0ff */
[----:B------:R-:W3:Y:S01]  /*25f6b0*/  LDL.LU R249, [R1+0x33fc] ;  /* 0x0033fc0001f97983 */ /* 0x000ee20000300800 */
[----:B------:R-:W-:-:S03]  /*25f6c0*/  IMAD.WIDE R6, R75, 0x4, R18 ;  /* 0x000000044b067825 */ /* 0x000fc600078e0212 */
[----:B------:R-:W4:Y:S06]  /*25f6d0*/  LDL.LU R73, [R1+0x15c0] ;  /* 0x0015c00001497983 */ /* 0x000f2c0000300800 */
[----:B------:R1:W-:Y:S04]  /*25f6e0*/  @P2 STG.E desc[UR40][R6.64], R74 ;  /* 0x0000004a06002986 */ /* 0x0003e8000c101928 */
[----:B-1----:R-:W3:Y:S04]  /*25f6f0*/  LDL.LU R74, [R1+0x15b0] ;  /* 0x0015b000014a7983 */ /* 0x002ee80000300800 */
[----:B------:R-:W3:Y:S04]  /*25f700*/  LDL.LU R238, [R1+0x15a0] ;  /* 0x0015a00001ee7983 */ /* 0x000ee80000300800 */
[----:B------:R-:W3:Y:S04]  /*25f710*/  LDL.LU R242, [R1+0x1590] ;  /* 0x0015900001f27983 */ /* 0x000ee80000300800 */
[----:B------:R-:W3:Y:S04]  /*25f720*/  LDL.LU R246, [R1+0x1580] ;  /* 0x0015800001f67983 */ /* 0x000ee80000300800 */
[----:B------:R-:W3:Y:S04]  /*25f730*/  LDL.LU R250, [R1+0x1570] ;  /* 0x0015700001fa7983 */ /* 0x000ee80000300800 */
[----:B------:R-:W3:Y:S01]  /*25f740*/  LDL.LU R233, [R1+0x33f8] ;  /* 0x0033f80001e97983 */ /* 0x000ee20000300800 */
[----:B------:R-:W-:-:S03]  /*25f750*/  LOP3.LUT R9, R9, 0xffffdfff, RZ, 0xc0, !PT ;  /* 0xffffdfff09097812 */ /* 0x000fc600078ec0ff */
[----:B------:R-:W3:Y:S01]  /*25f760*/  LDL.LU R237, [R1+0x15d4] ;  /* 0x0015d40001ed7983 */ /* 0x000ee20000300800 */
[----:B------:R-:W-:-:S03]  /*25f770*/  LOP3.LUT P4, RZ, R24, 0x40000000, RZ, 0xc0, !PT ;  /* 0x4000000018ff7812 */ /* 0x000fc6000788c0ff */
[----:B------:R-:W3:Y:S01]  /*25f780*/  LDL.LU R241, [R1+0x15c4] ;  /* 0x0015c40001f17983 */ /* 0x000ee20000300800 */
[----:B------:R-:W-:Y:S01]  /*25f790*/  LOP3.LUT P5, RZ, R24, 0x80000000, RZ, 0xc0, !PT ;  /* 0x8000000018ff7812 */ /* 0x000fe200078ac0ff */
[----:B------:R-:W-:Y:S02]  /*25f7a0*/  IMAD.WIDE R6, R75, 0x4, R16 ;  /* 0x000000044b067825 */ /* 0x000fe400078e0210 */
[----:B------:R-:W3:Y:S04]  /*25f7b0*/  LDL.LU R245, [R1+0x15b4] ;  /* 0x0015b40001f57983 */ /* 0x000ee80000300800 */
[----:B------:R-:W3:Y:S04]  /*25f7c0*/  LDL.LU R232, [R1+0x15a4] ;  /* 0x0015a40001e87983 */ /* 0x000ee80000300800 */
[----:B------:R-:W3:Y:S04]  /*25f7d0*/  LDL.LU R236, [R1+0x1594] ;  /* 0x0015940001ec7983 */ /* 0x000ee80000300800 */
[----:B------:R-:W3:Y:S04]  /*25f7e0*/  LDL.LU R240, [R1+0x1584] ;  /* 0x0015840001f07983 */ /* 0x000ee80000300800 */
[----:B------:R-:W3:Y:S04]  /*25f7f0*/  LDL.LU R244, [R1+0x3400] ;  /* 0x0034000001f47983 */ /* 0x000ee80000300800 */
[----:B------:R-:W3:Y:S04]  /*25f800*/  LDL.LU R248, [R1+0xa14] ;  /* 0x000a140001f87983 */ /* 0x000ee80000300800 */
[----:B------:R-:W3:Y:S01]  /*25f810*/  LDL.LU R72, [R1+0x15d8] ;  /* 0x0015d80001487983 */ /* 0x000ee20000300800 */
        /* <DEDUP_REMOVED lines=19> */
[----:B------:R-:W-:Y:S01]  /*25f950*/  LOP3.LUT P3, RZ, R25, 0x1, RZ, 0xc0, !PT ;  /* 0x0000000119ff7812 */ /* 0x000fe2000786c0ff */
[----:B----4-:R1:W-:Y:S08]  /*25f960*/  @P4 STG.E desc[UR40][R6.64], R73 ;  /* 0x0000004906004986 */ /* 0x0103f0000c101928 */
[----:B------:R-:W-:-:S02]  /*25f970*/  @P1 LOP3.LUT R9, R9, 0x80000, RZ, 0xfc, !PT ;  /* 0x0008000009091812 */ /* 0x000fc400078efcff */
[----:B------:R-:W-:Y:S01]  /*25f980*/  LOP3.LUT P1, RZ, R25, 0x8, RZ, 0xc0, !PT ;  /* 0x0000000819ff7812 */ /* 0x000fe2000782c0ff */
[----:B-1----:R-:W-:Y:S01]  /*25f990*/  IMAD.WIDE R6, R75, 0x4, R14 ;  /* 0x000000044b067825 */ /* 0x002fe200078e020e */
[----:B------:R-:W-:Y:S02]  /*25f9a0*/  LOP3.LUT P2, RZ, R25, 0x2, RZ, 0xc0, !PT ;  /* 0x0000000219ff7812 */ /* 0x000fe4000784c0ff */
[----:B------:R-:W-:Y:S01]  /*25f9b0*/  LOP3.LUT R9, R9, 0xffefffff, RZ, 0xc0, !PT ;  /* 0xffefffff09097812 */ /* 0x000fe200078ec0ff */
[----:B------:R-:W2:Y:S04]  /*25f9c0*/  LDL.LU R73, [R1+0x15c8] ;  /* 0x0015c80001497983 */ /* 0x000ea80000300800 */
[----:B---3--:R1:W-:Y:S04]  /*25f9d0*/  @P5 STG.E desc[UR40][R6.64], R74 ;  /* 0x0000004a06005986 */ /* 0x0083e8000c101928 */
[----:B------:R-:W-:-:S02]  /*25f9e0*/  @P1 LOP3.LUT R9, R9, 0x100000, RZ, 0xfc, !PT ;  /* 0x0010000009091812 */ /* 0x000fc400078efcff */
[----:B------:R-:W-:Y:S01]  /*25f9f0*/  LOP3.LUT P1, RZ, R25, 0x4, RZ, 0xc0, !PT ;  /* 0x0000000419ff7812 */ /* 0x000fe2000782c0ff */
[----:B-1----:R-:W-:Y:S01]  /*25fa00*/  IMAD.WIDE R6, R75, 0x4, R12 ;  /* 0x000000044b067825 */ /* 0x002fe200078e020c */
[----:B------:R-:W3:Y:S04]  /*25fa10*/  LDL.LU R74, [R1+0x15b8] ;  /* 0x0015b800014a7983 */ /* 0x000ee80000300800 */
[----:B------:R-:W4:Y:S04]  /*25fa20*/  LDL.LU R75, [R1+0x3404] ;  /* 0x00340400014b7983 */ /* 0x000f280000300800 */
[----:B------:R1:W-:Y:S02]  /*25fa30*/  @P3 STG.E desc[UR40][R6.64], R238 ;  /* 0x000000ee06003986 */ /* 0x0003e4000c101928 */
[----:B-1----:R-:W-:-:S05]  /*25fa40*/  IMAD.WIDE R6, R233, 0x4, R18 ;  /* 0x00000004e9067825 */ /* 0x002fca00078e0212 */
[----:B------:R1:W-:Y:S02]  /*25fa50*/  @P2 STG.E desc[UR40][R6.64], R242 ;  /* 0x000000f206002986 */ /* 0x0003e4000c101928 */
[----:B-1----:R-:W-:-:S05]  /*25fa60*/  IMAD.WIDE R6, R233, 0x4, R16 ;  /* 0x00000004e9067825 */ /* 0x002fca00078e0210 */
        /* <DEDUP_REMOVED lines=28> */
[----:B--2---:R1:W-:Y:S04]  /*25fc30*/  @P0 STG.E desc[UR40][R6.64], R26 ;  /* 0x0000001a06000986 */ /* 0x0043e8000c101928 */
[----:B-1----:R-:W2:Y:S01]  /*25fc40*/  LDL.LU R26, [R1+0xab90] ;  /* 0x00ab9000011a7983 */ /* 0x002ea20000300800 */
[C---:B------:R-:W-:Y:S02]  /*25fc50*/  LOP3.LUT P6, RZ, R25.reuse, 0x1000, RZ, 0xc0, !PT ;  /* 0x0000100019ff7812 */ /* 0x040fe400078cc0ff */
[C---:B------:R-:W-:Y:S01]  /*25fc60*/  LOP3.LUT P4, RZ, R25.reuse, 0x2000, RZ, 0xc0, !PT ;  /* 0x0000200019ff7812 */ /* 0x040fe2000788c0ff */
[----:B------:R-:W-:Y:S01]  /*25fc70*/  IMAD.WIDE R6, R244, 0x4, R12 ;  /* 0x00000004f4067825 */ /* 0x000fe200078e020c */
[C---:B------:R-:W-:Y:S02]  /*25fc80*/  LOP3.LUT P5, RZ, R25.reuse, 0x4000, RZ, 0xc0, !PT ;  /* 0x0000400019ff7812 */ /* 0x040fe400078ac0ff */
[----:B------:R-:W-:-:S02]  /*25fc90*/  LOP3.LUT P3, RZ, R25, 0x8000, RZ, 0xc0, !PT ;  /* 0x0000800019ff7812 */ /* 0x000fc4000786c0ff */
[----:B------:R-:W-:Y:S01]  /*25fca0*/  LOP3.LUT P2, RZ, R25, 0x10000, RZ, 0xc0, !PT ;  /* 0x0001000019ff7812 */ /* 0x000fe2000784c0ff */
[----:B------:R-:W2:Y:S04]  /*25fcb0*/  LDL.LU R245, [R1+0x3410] ;  /* 0x0034100001f57983 */ /* 0x000ea80000300800 */
[----:B------:R4:W-:Y:S02]  /*25fcc0*/  @P6 STG.E desc[UR40][R6.64], R248 ;  /* 0x000000f806006986 */ /* 0x0009e4000c101928 */
[----:B----4-:R-:W-:-:S05]  /*25fcd0*/  IMAD.WIDE R6, R75, 0x4, R18 ;  /* 0x000000044b067825 */ /* 0x010fca00078e0212 */
[----:B------:R1:W-:Y:S02]  /*25fce0*/  @P4 STG.E desc[UR40][R6.64], R72 ;  /* 0x0000004806004986 */ /* 0x0003e4000c101928 */
[----:B-1----:R-:W-:-:S05]  /*25fcf0*/  IMAD.WIDE R6, R75, 0x4, R16 ;  /* 0x000000044b067825 */ /* 0x002fca00078e0210 */
[----:B------:R1:W-:Y:S02]  /*25fd00*/  @P5 STG.E desc[UR40][R6.64], R73 ;  /* 0x0000004906005986 */ /* 0x0003e4000c101928 */
[----:B-1----:R-:W-:-:S05]  /*25fd10*/  IMAD.WIDE R6, R75, 0x4, R14 ;  /* 0x000000044b067825 */ /* 0x002fca00078e020e */
[----:B---3--:R1:W-:Y:S02]  /*25fd20*/  @P3 STG.E desc[UR40][R6.64], R74 ;  /* 0x0000004a06003986 */ /* 0x0083e4000c101928 */
[----:B-1----:R-:W-:-:S05]  /*25fd30*/  IMAD.WIDE R6, R75, 0x4, R12 ;  /* 0x000000044b067825 */ /* 0x002fca00078e020c */
[----:B--2---:R1:W-:Y:S04]  /*25fd40*/  @P2 STG.E desc[UR40][R6.64], R26 ;  /* 0x0000001a06002986 */ /* 0x0043e8000c101928 */
[----:B-1----:R-:W2:Y:S04]  /*25fd50*/  LDL.LU R26, [R1+0xab8c] ;  /* 0x00ab8c00011a7983 */ /* 0x002ea80000300800 */
[----:B------:R-:W3:Y:S04]  /*25fd60*/  LDL.LU R75, [R1+0x1598] ;  /* 0x00159800014b7983 */ /* 0x000ee80000300800 */
[----:B------:R-:W4:Y:S04]  /*25fd70*/  LDL.LU R240, [R1+0x1588] ;  /* 0x0015880001f07983 */ /* 0x000f280000300800 */
[----:B------:R-:W2:Y:S04]  /*25fd80*/  LDL.LU R244, [R1+0x1578] ;  /* 0x0015780001f47983 */ /* 0x000ea80000300800 */
[----:B------:R-:W2:Y:S04]  /*25fd90*/  LDL.LU R248, [R1+0x3408] ;  /* 0x0034080001f87983 */ /* 0x000ea80000300800 */
[----:B------:R-:W3:Y:S04]  /*25fda0*/  LDL.LU R72, [R1+0xa18] ;  /* 0x000a180001487983 */ /* 0x000ee80000300800 */
[----:B------:R-:W4:Y:S04]  /*25fdb0*/  LDL.LU R73, [R1+0x15dc] ;  /* 0x0015dc0001497983 */ /* 0x000f280000300800 */
[----:B------:R-:W4:Y:S04]  /*25fdc0*/  LDL.LU R74, [R1+0x15cc] ;  /* 0x0015cc00014a7983 */ /* 0x000f280000300800 */
[----:B------:R-:W4:Y:S01]  /*25fdd0*/  LDL.LU R246, [R1+0x340c] ;  /* 0x00340c0001f67983 */ /* 0x000f220000300800 */
        /* <DEDUP_REMOVED lines=18> */
[----:B---3--:R1:W-:Y:S04]  /*25ff00*/  @P4 STG.E desc[UR40][R6.64], R75 ;  /* 0x0000004b06004986 */ /* 0x0083e8000c101928 */
[----:B-1----:R-:W2:Y:S04]  /*25ff10*/  LDL.LU R75, [R1+0x15bc] ;  /* 0x0015bc00014b7983 */ /* 0x002ea80000300800 */
[----:B------:R-:W3:Y:S04]  /*25ff20*/  LDL.LU R250, [R1+0x15ac] ;  /* 0x0015ac0001fa7983 */ /* 0x000ee80000300800 */
[----:B------:R-:W3:Y:S04]  /*25ff30*/  LDL.LU R233, [R1+0x159c] ;  /* 0x00159c0001e97983 */ /* 0x000ee80000300800 */
[----:B------:R-:W3:Y:S01]  /*25ff40*/  LDL.LU R237, [R1+0x158c] ;  /* 0x00158c0001ed7983 */ /* 0x000ee20000300800 */
[----:B------:R-:W-:-:S02]  /*25ff50*/  LOP3.LUT R9, R9, 0xfffffbff, RZ, 0xc0, !PT ;  /* 0xfffffbff09097812 */ /* 0x000fc400078ec0ff */
[C---:B------:R-:W-:Y:S02]  /*25ff60*/  LOP3.LUT P5, RZ, R25.reuse, 0x40000, RZ, 0xc0, !PT ;  /* 0x0004000019ff7812 */ /* 0x040fe400078ac0ff */
[----:B------:R-:W-:Y:S01]  /*25ff70*/  LOP3.LUT P3, RZ, R25, 0x80000, RZ, 0xc0, !PT ;  /* 0x0008000019ff7812 */ /* 0x000fe2000786c0ff */
[----:B------:R-:W3:Y:S01]  /*25ff80*/  LDL.LU R241, [R1+0x157c] ;  /* 0x00157c0001f17983 */ /* 0x000ee20000300800 */
[----:B------:R-:W-:Y:S02]  /*25ff90*/  @P1 LOP3.LUT R9, R9, 0x400, RZ, 0xfc, !PT ;  /* 0x0000040009091812 */ /* 0x000fe400078efcff */
[----:B------:R-:W-:Y:S01]  /*25ffa0*/  LOP3.LUT P1, RZ, R25, 0x800000, RZ, 0xc0, !PT ;  /* 0x0080000019ff7812 */ /* 0x000fe2000782c0ff */
[----:B------:R-:W-:Y:S01]  /*25ffb0*/  IMAD.WIDE R6, R248, 0x4, R16 ;  /* 0x00000004f8067825 */ /* 0x000fe200078e0210 */
[----:B------:R-:W-:-:S05]  /*25ffc0*/  LOP3.LUT R9, R9, 0xfffff7ff, RZ, 0xc0, !PT ;  /* 0xfffff7ff09097812 */ /* 0x000fca00078ec0ff */
[----:B----4-:R1:W-:Y:S06]  /*25ffd0*/  @P5 STG.E desc[UR40][R6.64], R240 ;  /* 0x000000f006005986 */ /* 0x0103ec000c101928 */
[----:B------:R-:W-:Y:S02]  /*25ffe0*/  @P1 LOP3.LUT R9, R9, 0x800, RZ, 0xfc, !PT ;  /* 0x0000080009091812 */ /* 0x000fe400078efcff */
[C---:B------:R-:W-:Y:S01]  /*25fff0*/  LOP3.LUT P1, RZ, R25.reuse, 0x400000, RZ, 0xc0, !PT ;  /* 0x0040000019ff7812 */ /* 0x040fe2000782c0ff */
[----:B-1----:R-:W-:Y:S01]  /*260000*/  IMAD.WIDE R6, R248, 0x4, R14 ;  /* 0x00000004f8067825 */ /* 0x002fe200078e020e */
[----:B------:R-:W-:-:S04]  /*260010*/  LOP3.LUT P2, RZ, R25, 0x100000, RZ, 0xc0, !PT ;  /* 0x0010000019ff7812 */ /* 0x000fc8000784c0ff */
[----:B------:R1:W-:Y:S01]  /*260020*/  @P3 STG.E desc[UR40][R6.64], R244 ;  /* 0x000000f406003986 */ /* 0x0003e2000c101928 */
[----:B------:R-:W-:-:S03]  /*260030*/  LOP3.LUT R9, R9, 0xffffefff, RZ, 0xc0, !PT ;  /* 0xffffefff09097812 */ /* 0x000fc600078ec0ff */
[----:B-1----:R-:W4:Y:S04]  /*260040*/  LDL.LU R244, [R1+0x3414] ;  /* 0x0034140001f47983 */ /* 0x002f280000300800 */
[----:B------:R-:W4:Y:S01]  /*260050*/  LDL.LU R249, [R1+0xa1c] ;  /* 0x000a1c0001f97983 */ /* 0x000f220000300800 */
[----:B------:R-:W-:Y:S02]  /*260060*/  @P1 LOP3.LUT R9, R9, 0x1000, RZ, 0xfc, !PT ;  /* 0x0000100009091812 */ /* 0x000fe400078efcff */
[----:B------:R-:W-:Y:S01]  /*260070*/  LOP3.LUT P1, RZ, R25, 0x200000, RZ, 0xc0, !PT ;  /* 0x0020000019ff7812 */ /* 0x000fe2000782c0ff */
[----:B------:R-:W-:Y:S01]  /*260080*/  IMAD.WIDE R6, R248, 0x4, R12 ;  /* 0x00000004f8067825 */ /* 0x000fe200078e020c */
[----:B------:R-:W4:Y:S04]  /*260090*/  LDL.LU R232, [R1+0x1640] ;  /* 0x0016400001e87983 */ /* 0x000f280000300800 */
[----:B------:R-:W4:Y:S04]  /*2600a0*/  LDL.LU R236, [R1+0x1630] ;  /* 0x0016300001ec7983 */ /* 0x000f280000300800 */
[----:B------:R-:W4:Y:S04]  /*2600b0*/  LDL.LU R240, [R1+0x1620] ;  /* 0x0016200001f07983 */ /* 0x000f280000300800 */
[----:B------:R1:W-:Y:S02]  /*2600c0*/  @P2 STG.E desc[UR40][R6.64], R72 ;  /* 0x0000004806002986 */ /* 0x0003e4000c101928 */
[----:B-1----:R-:W-:-:S05]  /*2600d0*/  IMAD.WIDE R6, R246, 0x4, R18 ;  /* 0x00000004f6067825 */ /* 0x002fca00078e0212 */
[----:B------:R1:W-:Y:S01]  /*2600e0*/  @P1 STG.E desc[UR40][R6.64], R73 ;  /* 0x0000004906001986 */ /* 0x0003e2000c101928 */
[C---:B------:R-:W-:Y:S01]  /*2600f0*/  LOP3.LUT P1, RZ, R9.reuse, 0x1000, RZ, 0xc0, !PT ;  /* 0x0000100009ff7812 */ /* 0x040fe2000782c0ff */
[----:B-1----:R-:W-:Y:S02]  /*260100*/  IMAD.WIDE R6, R246, 0x4, R16 ;  /* 0x00000004f6067825 */ /* 0x002fe400078e0210 */
[----:B------:R-:W4:Y:S04]  /*260110*/  LDL.LU R73, [R1+0x3418] ;  /* 0x0034180001497983 */ /* 0x000f280000300800 */
[----:B------:R-:W4:Y:S04]  /*260120*/  LDL.LU R248, [R1+0x1610] ;  /* 0x0016100001f87983 */ /* 0x000f280000300800 */
        /* <DEDUP_REMOVED lines=9> */
[----:B---3--:R1:W-:Y:S01]  /*2601c0*/  @P1 STG.E desc[UR40][R6.64], R250 ;  /* 0x000000fa06001986 */ /* 0x0083e2000c101928 */
        /* <DEDUP_REMOVED lines=12> */
[----:B------:R-:W-:Y:S02]  /*260290*/  LOP3.LUT P6, RZ, R25, 0x80000000, RZ, 0xc0, !PT ;  /* 0x8000000019ff7812 */ /* 0x000fe400078cc0ff */
[C---:B------:R-:W-:Y:S02]  /*2602a0*/  LOP3.LUT P4, RZ, R26.reuse, 0x1, RZ, 0xc0, !PT ;  /* 0x000000011aff7812 */ /* 0x040fe4000788c0ff */
[----:B------:R-:W-:-:S05]  /*2602b0*/  LOP3.LUT P5, RZ, R26, 0x2, RZ, 0xc0, !PT ;  /* 0x000000021aff7812 */ /* 0x000fca00078ac0ff */
[----:B----4-:R1:W-:Y:S01]  /*2602c0*/  @P1 STG.E desc[UR40][R6.64], R249 ;  /* 0x000000f906001986 */ /* 0x0103e2000c101928 */
[----:B------:R-:W-:Y:S02]  /*2602d0*/  LOP3.LUT P1, RZ, R9, 0x20, RZ, 0xc0, !PT ;  /* 0x0000002009ff7812 */ /* 0x000fe4000782c0ff */
[C---:B------:R-:W-:Y:S02]  /*2602e0*/  LOP3.LUT P3, RZ, R26.reuse, 0x4, RZ, 0xc0, !PT ;  /* 0x000000041aff7812 */ /* 0x040fe4000786c0ff */
[----:B------:R-:W-:Y:S01]  /*2602f0*/  LOP3.LUT P2, RZ, R26, 0x8, RZ, 0xc0, !PT ;  /* 0x000000081aff7812 */ /* 0x000fe2000784c0ff */
[----:B------:R-:W3:Y:S01]  /*260300*/  LDL.LU R241, [R1+0x3420] ;  /* 0x0034200001f17983 */ /* 0x000ee20000300800 */
[----:B-1----:R-:W-:-:S07]  /*260310*/  IMAD.WIDE R6, R244, 0x4, R18 ;  /* 0x00000004f4067825 */ /* 0x002fce00078e0212 */
[----:B------:R1:W-:Y:S02]  /*260320*/  @P1 STG.E desc[UR40][R6.64], R232 ;  /* 0x000000e806001986 */ /* 0x0003e4000c101928 */
[----:B-1----:R-:W-:-:S05]  /*260330*/  IMAD.WIDE R6, R244, 0x4, R16 ;  /* 0x00000004f4067825 */ /* 0x002fca00078e0210 */
[----:B------:R1:W-:Y:S02]  /*260340*/  @P0 STG.E desc[UR40][R6.64], R236 ;  /* 0x000000ec06000986 */ /* 0x0003e4000c101928 */
[----:B-1----:R-:W-:-:S05]  /*260350*/  IMAD.WIDE R6, R244, 0x4, R14 ;  /* 0x00000004f4067825 */ /* 0x002fca00078e020e */
[----:B------:R1:W-:Y:S02]  /*260360*/  @P6 STG.E desc[UR40][R6.64], R240 ;  /* 0x000000f006006986 */ /* 0x0003e4000c101928 */
[----:B-1----:R-:W-:Y:S02]  /*260370*/  IMAD.WIDE R6, R244, 0x4, R12 ;  /* 0x00000004f4067825 */ /* 0x002fe400078e020c */
[----:B------:R-:W4:Y:S04]  /*260380*/  LDL.LU R240, [R1+0x9d0] ;  /* 0x0009d00001f07983 */ /* 0x000f280000300800 */
[----:B------:R1:W-:Y:S02]  /*260390*/  @P4 STG.E desc[UR40][R6.64], R248 ;  /* 0x000000f806004986 */ /* 0x0003e4000c101928 */
[----:B-1----:R-:W-:-:S02]  /*2603a0*/  IMAD.WIDE R6, R73, 0x4, R18 ;  /* 0x0000000449067825 */ /* 0x002fc400078e0212 */
[----:B------:R-:W3:Y:S04]  /*2603b0*/  LDL.LU R248, [R1+0x1644] ;  /* 0x0016440001f87983 */ /* 0x000ee80000300800 */
[----:B------:R1:W-:Y:S02]  /*2603c0*/  @P5 STG.E desc[UR40][R6.64], R72 ;  /* 0x0000004806005986 */ /* 0x0003e4000c101928 */
[C---:B-1----:R-:W-:Y:S02]  /*2603d0*/  IMAD.WIDE R6, R73.reuse, 0x4, R16 ;  /* 0x0000000449067825 */ /* 0x042fe400078e0210 */
[----:B------:R-:W3:Y:S04]  /*2603e0*/  LDL.LU R72, [R1+0x1634] ;  /* 0x0016340001487983 */ /* 0x000ee80000300800 */
[----:B------:R1:W-:Y:S02]  /*2603f0*/  @P3 STG.E desc[UR40][R6.64], R74 ;  /* 0x0000004a06003986 */ /* 0x0003e4000c101928 */
[----:B-1----:R-:W-:-:S02]  /*260400*/  IMAD.WIDE R6, R73, 0x4, R14 ;  /* 0x0000000449067825 */ /* 0x002fc400078e020e */
[----:B------:R-:W3:Y:S04]  /*260410*/  LDL.LU R74, [R1+0x1624] ;  /* 0x00162400014a7983 */ /* 0x000ee80000300800 */
[----:B--2---:R1:W-:Y:S04]  /*260420*/  @P2 STG.E desc[UR40][R6.64], R75 ;  /* 0x0000004b06002986 */ /* 0x0043e8000c101928 */
[----:B-1----:R-:W2:Y:S04]  /*260430*/  LDL.LU R75, [R1+0x341c] ;  /* 0x00341c00014b7983 */ /* 0x002ea80000300800 */
[----:B------:R-:W3:Y:S04]  /*260440*/  LDL.LU R246, [R1+0x1614] ;  /* 0x0016140001f67983 */ /* 0x000ee80000300800 */
[----:B------:R-:W3:Y:S04]  /*260450*/  LDL.LU R250, [R1+0x1604] ;  /* 0x0016040001fa7983 */ /* 0x000ee80000300800 */
[----:B------:R-:W3:Y:S04]  /*260460*/  LDL.LU R233, [R1+0x15f4] ;  /* 0x0015f40001e97983 */ /* 0x000ee80000300800 */
[----:B------:R-:W3:Y:S01]  /*260470*/  LDL.LU R237, [R1+0x15e4] ;  /* 0x0015e40001ed7983 */ /* 0x000ee20000300800 */
[----:B------:R-:W-:-:S02]  /*260480*/  LOP3.LUT P1, RZ, R26, 0x10000, RZ, 0xc0, !PT ;  /* 0x000100001aff7812 */ /* 0x000fc4000782c0ff */
[----:B------:R-:W-:Y:S02]  /*260490*/  LOP3.LUT R10, R10, 0xdfffffff, RZ, 0xc0, !PT ;  /* 0xdfffffff0a0a7812 */ /* 0x000fe400078ec0ff */
[----:B------:R-:W-:Y:S02]  /*2604a0*/  LOP3.LUT R9, R9, 0xfffffffe, RZ, 0xc0, !PT ;  /* 0xfffffffe09097812 */ /* 0x000fe400078ec0ff */
[C---:B------:R-:W-:Y:S02]  /*2604b0*/  LOP3.LUT P4, RZ, R26.reuse, 0x10, RZ, 0xc0, !PT ;  /* 0x000000101aff7812 */ /* 0x040fe4000788c0ff */
[C---:B------:R-:W-:Y:S01]  /*2604c0*/  LOP3.LUT P5, RZ, R26.reuse, 0x20, RZ, 0xc0, !PT ;  /* 0x000000201aff7812 */ /* 0x040fe200078ac0ff */
[----:B------:R-:W-:Y:S01]  /*2604d0*/  IMAD.WIDE R6, R73, 0x4, R12 ;  /* 0x0000000449067825 */ /* 0x000fe200078e020c */
[C---:B------:R-:W-:Y:S02]  /*2604e0*/  LOP3.LUT P3, RZ, R26.reuse, 0x40, RZ, 0xc0, !PT ;  /* 0x000000401aff7812 */ /* 0x040fe4000786c0ff */
[----:B------:R-:W-:Y:S01]  /*2604f0*/  LOP3.LUT P2, RZ, R26, 0x80, RZ, 0xc0, !PT ;  /* 0x000000801aff7812 */ /* 0x000fe2000784c0ff */
[----:B------:R-:W3:Y:S04]  /*260500*/  LDL.LU R245, [R1+0x1648] ;  /* 0x0016480001f57983 */ /* 0x000ee80000300800 */
[----:B------:R-:W3:Y:S04]  /*260510*/  LDL.LU R249, [R1+0x1638] ;  /* 0x0016380001f97983 */ /* 0x000ee80000300800 */
[----:B------:R-:W3:Y:S04]  /*260520*/  LDL.LU R232, [R1+0x1628] ;  /* 0x0016280001e87983 */ /* 0x000ee80000300800 */
[----:B------:R-:W3:Y:S04]  /*260530*/  LDL.LU R236, [R1+0x3424] ;  /* 0x0034240001ec7983 */ /* 0x000ee80000300800 */
[----:B------:R-:W3:Y:S01]  /*260540*/  LDL.LU R244, [R1+0x1618] ;  /* 0x0016180001f47983 */ /* 0x000ee20000300800 */
[----:B------:R-:W-:-:S02]  /*260550*/  @P1 LOP3.LUT R10, R10, 0x20000000, RZ, 0xfc, !PT ;  /* 0x200000000a0a1812 */ /* 0x000fc400078efcff */
[----:B------:R-:W-:Y:S01]  /*260560*/  LOP3.LUT P1, RZ, R26, 0x8000, RZ, 0xc0, !PT ;  /* 0x000080001aff7812 */ /* 0x000fe2000782c0ff */
[----:B------:R-:W3:Y:S01]  /*260570*/  LDL.LU R73, [R1+0x3428] ;  /* 0x0034280001497983 */ /* 0x000ee20000300800 */
        /* <DEDUP_REMOVED lines=21> */
[----:B--2---:R-:W-:-:S05]  /*2606d0*/  IMAD.WIDE R6, R75, 0x4, R18 ;  /* 0x000000044b067825 */ /* 0x004fca00078e0212 */
[----:B---3--:R1:W-:Y:S02]  /*2606e0*/  @P5 STG.E desc[UR40][R6.64], R248 ;  /* 0x000000f806005986 */ /* 0x0083e4000c101928 */
        /* <DEDUP_REMOVED lines=8> */
[----:B------:R-:W2:Y:S04]  /*260770*/  LDL.LU R75, [R1+0x164c] ;  /* 0x00164c00014b7983 */ /* 0x000ea80000300800 */
[----:B------:R-:W2:Y:S04]  /*260780*/  LDL.LU R240, [R1+0x342c] ;  /* 0x00342c0001f07983 */ /* 0x000ea80000300800 */
        /* <DEDUP_REMOVED lines=34> */
[----:B------:R-:W-:-:S07]  /*2609b0*/  LOP3.LUT P3, RZ, R26, 0x200000, RZ, 0xc0, !PT ;  /* 0x002000001aff7812 */ /* 0x000fce000786c0ff */
[----:B------:R1:W-:Y:S01]  /*2609c0*/  @P6 STG.E desc[UR40][R6.64], R248 ;  /* 0x000000f806006986 */ /* 0x0003e2000c101928 */
[----:B------:R-:W-:Y:S01]  /*2609d0*/  LOP3.LUT P2, RZ, R26, 0x400000, RZ, 0xc0, !PT ;  /* 0x004000001aff7812 */ /* 0x000fe2000784c0ff */
[----:B-1----:R-:W-:-:S05]  /*2609e0*/  IMAD.WIDE R6, R73, 0x4, R14 ;  /* 0x0000000449067825 */ /* 0x002fca00078e020e */
[----:B---3--:R1:W-:Y:S02]  /*2609f0*/  @P4 STG.E desc[UR40][R6.64], R72 ;  /* 0x0000004806004986 */ /* 0x0083e4000c101928 */
        /* <DEDUP_REMOVED lines=9> */
[----:B------:R-:W3:Y:S04]  /*260a90*/  LDL.LU R248, [R1+0x160c] ;  /* 0x00160c0001f87983 */ /* 0x000ee80000300800 */
[----:B------:R-:W3:Y:S04]  /*260aa0*/  LDL.LU R72, [R1+0x15fc] ;  /* 0x0015fc0001487983 */ /* 0x000ee80000300800 */
[----:B------:R-:W3:Y:S04]  /*260ab0*/  LDL.LU R73, [R1+0x15ec] ;  /* 0x0015ec0001497983 */ /* 0x000ee80000300800 */
[----:B------:R-:W3:Y:S04]  /*260ac0*/  LDL.LU R74, [R1+0x3430] ;  /* 0x00343000014a7983 */ /* 0x000ee80000300800 */
[----:B------:R-:W3:Y:S01]  /*260ad0*/  LDL.LU R75, [R1+0x9dc] ;  /* 0x0009dc00014b7983 */ /* 0x000ee20000300800 */
[----:B------:R-:W-:-:S03]  /*260ae0*/  LOP3.LUT R10, R10, 0xffdfffff, RZ, 0xc0, !PT ;  /* 0xffdfffff0a0a7812 */ /* 0x000fc600078ec0ff */
        /* <DEDUP_REMOVED lines=10> */
[C---:B------:R-:W-:Y:S02]  /*260b90*/  LOP3.LUT P3, RZ, R26.reuse, 0x2000000, RZ, 0xc0, !PT ;  /* 0x020000001aff7812 */ /* 0x040fe4000786c0ff */
[----:B------:R-:W-:Y:S01]  /*260ba0*/  LOP3.LUT P2, RZ, R26, 0x4000000, RZ, 0xc0, !PT ;  /* 0x040000001aff7812 */ /* 0x000fe2000784c0ff */
        /* <DEDUP_REMOVED lines=23> */
[----:B------:R-:W-:Y:S02]  /*260d20*/  @P1 LOP3.LUT R10, R10, 0x8000000, RZ, 0xfc, !PT ;  /* 0x080000000a0a1812 */ /* 0x000fe400078efcff */
[----:B------:R-:W-:Y:S01]  /*260d30*/  LOP3.LUT P1, RZ, R26, 0x10000000, RZ, 0xc0, !PT ;  /* 0x100000001aff7812 */ /* 0x000fe2000782c0ff */
[----:B-1----:R-:W-:-:S05]  /*260d40*/  IMAD.WIDE R6, R74, 0x4, R18 ;  /* 0x000000044a067825 */ /* 0x002fca00078e0212 */
[----:B------:R1:W-:Y:S01]  /*260d50*/  @P3 STG.E desc[UR40][R6.64], R248 ;  /* 0x000000f806003986 */ /* 0x0003e2000c101928 */
[----:B------:R-:W-:Y:S01]  /*260d60*/  LOP3.LUT R10, R10, 0xefffffff, RZ, 0xc0, !PT ;  /* 0xefffffff0a0a7812 */ /* 0x000fe200078ec0ff */
[----:B-1----:R-:W-:-:S05]  /*260d70*/  IMAD.WIDE R6, R74, 0x4, R16 ;  /* 0x000000044a067825 */ /* 0x002fca00078e0210 */
[----:B------:R-:W-:Y:S01]  /*260d80*/  @P1 LOP3.LUT R10, R10, 0x10000000, RZ, 0xfc, !PT ;  /* 0x100000000a0a1812 */ /* 0x000fe200078efcff */
[----:B------:R1:W-:Y:S01]  /*260d90*/  @P2 STG.E desc[UR40][R6.64], R72 ;  /* 0x0000004806002986 */ /* 0x0003e2000c101928 */
[----:B------:R-:W-:-:S03]  /*260da0*/  LOP3.LUT P1, RZ, R26, 0x8000000, RZ, 0xc0, !PT ;  /* 0x080000001aff7812 */ /* 0x000fc6000782c0ff */
[----:B-1----:R-:W2:Y:S04]  /*260db0*/  LDL.LU R72, [R1+0x343c] ;  /* 0x00343c0001487983 */ /* 0x002ea80000300800 */
[----:B------:R-:W3:Y:S04]  /*260dc0*/  LDL.LU R249, [R1+0x1650] ;  /* 0x0016500001f97983 */ /* 0x000ee80000300800 */
[----:B------:R-:W4:Y:S01]  /*260dd0*/  LDL.LU R236, [R1+0x920] ;  /* 0x0009200001ec7983 */ /* 0x000f220000300800 */
[----:B------:R-:W-:-:S03]  /*260de0*/  IMAD.WIDE R6, R74, 0x4, R14 ;  /* 0x000000044a067825 */ /* 0x000fc600078e020e */
[----:B------:R-:W2:Y:S04]  /*260df0*/  LDL.LU R240, [R1+0x16b4] ;  /* 0x0016b40001f07983 */ /* 0x000ea80000300800 */
[----:B------:R-:W2:Y:S04]  /*260e00*/  LDL.LU R244, [R1+0x16a4] ;  /* 0x0016a40001f47983 */ /* 0x000ea80000300800 */
[----:B------:R-:W2:Y:S04]  /*260e10*/  LDL.LU R248, [R1+0x1694] ;  /* 0x0016940001f87983 */ /* 0x000ea80000300800 */
[----:B------:R1:W-:Y:S01]  /*260e20*/  @P1 STG.E desc[UR40][R6.64], R73 ;  /* 0x0000004906001986 */ /* 0x0003e2000c101928 */
[----:B------:R-:W-:Y:S01]  /*260e30*/  LOP3.LUT P1, RZ, R10, 0x10000000, RZ, 0xc0, !PT ;  /* 0x100000000aff7812 */ /* 0x000fe2000782c0ff */
[----:B-1----:R-:W-:-:S02]  /*260e40*/  IMAD.WIDE R6, R74, 0x4, R12 ;  /* 0x000000044a067825 */ /* 0x002fc400078e020c */
        /* <DEDUP_REMOVED lines=24> */
[C---:B------:R-:W-:Y:S01]  /*260fd0*/  LOP3.LUT P6, RZ, R27.reuse, 0x20, RZ, 0xc0, !PT ;  /* 0x000000201bff7812 */ /* 0x040fe200078cc0ff */
[----:B-1----:R-:W-:Y:S01]  /*260fe0*/  IMAD.WIDE R6, R232, 0x4, R14 ;  /* 0x00000004e8067825 */ /* 0x002fe200078e020e */
[C---:B------:R-:W-:Y:S02]  /*260ff0*/  LOP3.LUT P4, RZ, R27.reuse, 0x40, RZ, 0xc0, !PT ;  /* 0x000000401bff7812 */ /* 0x040fe4000788c0ff */
[C---:B------:R-:W-:Y:S02]  /*261000*/  LOP3.LUT P5, RZ, R27.reuse, 0x80, RZ, 0xc0, !PT ;  /* 0x000000801bff7812 */ /* 0x040fe400078ac0ff */
[----:B------:R-:W-:-:S02]  /*261010*/  LOP3.LUT P3, RZ, R27, 0x100, RZ, 0xc0, !PT ;  /* 0x000001001bff7812 */ /* 0x000fc4000786c0ff */
[----:B------:R-:W-:Y:S01]  /*261020*/  LOP3.LUT P2, RZ, R27, 0x200, RZ, 0xc0, !PT ;  /* 0x000002001bff7812 */ /* 0x000fe2000784c0ff */
[----:B------:R-:W2:Y:S04]  /*261030*/  LDL.LU R245, [R1+0x3448] ;  /* 0x0034480001f57983 */ /* 0x000ea80000300800 */
        /* <DEDUP_REMOVED lines=32> */
[----:B------:R-:W4:Y:S04]  /*261240*/  LDL.LU R248, [R1+0x168c] ;  /* 0x00168c0001f87983 */ /* 0x000f280000300800 */
        /* <DEDUP_REMOVED lines=24> */
[----:B------:R-:W-:Y:S01]  /*2613d0*/  LOP3.LUT P2, RZ, R27, 0x2000, RZ, 0xc0, !PT ;  /* 0x000020001bff7812 */ /* 0x000fe2000784c0ff */
[----:B--2---:R1:W-:Y:S02]  /*2613e0*/  @P4 STG.E desc[UR40][R6.64], R73 ;  /* 0x0000004906004986 */ /* 0x0043e4000c101928 */
[C---:B-1----:R-:W-:Y:S02]  /*2613f0*/  IMAD.WIDE R6, R75.reuse, 0x4, R14 ;  /* 0x000000044b067825 */ /* 0x042fe400078e020e */
[----:B------:R-:W2:Y:S04]  /*261400*/  LDL.LU R73, [R1+0x166c] ;  /* 0x00166c0001497983 */ /* 0x000ea80000300800 */
[----:B---3--:R1:W-:Y:S02]  /*261410*/  @P5 STG.E desc[UR40][R6.64], R74 ;  /* 0x0000004a06005986 */ /* 0x0083e4000c101928 */
[----:B-1----:R-:W-:-:S02]  /*261420*/  IMAD.WIDE R6, R75, 0x4, R12 ;  /* 0x000000044b067825 */ /* 0x002fc400078e020c */
[----:B------:R-:W3:Y:S04]  /*261430*/  LDL.LU R74, [R1+0x165c] ;  /* 0x00165c00014a7983 */ /* 0x000ee80000300800 */
[----:B------:R-:W2:Y:S01]  /*261440*/  LDL.LU R75, [R1+0x3450] ;  /* 0x00345000014b7983 */ /* 0x000ea20000300800 */
[----:B------:R-:W-:-:S03]  /*261450*/  LOP3.LUT R10, R10, 0xffefffff, RZ, 0xc0, !PT ;  /* 0xffefffff0a0a7812 */ /* 0x000fc600078ec0ff */
[----:B----4-:R1:W-:Y:S01]  /*261460*/  @P3 STG.E desc[UR40][R6.64], R234 ;  /* 0x000000ea06003986 */ /* 0x0103e2000c101928 */
[----:B------:R-:W-:Y:S02]  /*261470*/  @P1 LOP3.LUT R10, R10, 0x100000, RZ, 0xfc, !PT ;  /* 0x001000000a0a1812 */ /* 0x000fe400078efcff */
[----:B------:R-:W-:Y:S01]  /*261480*/  LOP3.LUT P1, RZ, R27, 0x4000, RZ, 0xc0, !PT ;  /* 0x000040001bff7812 */ /* 0x000fe2000782c0ff */
        /* <DEDUP_REMOVED lines=41> */
[----:B------:R1:W-:Y:S02]  /*261720*/  @P5 STG.E desc[UR40][R6.64], R73 ;  /* 0x0000004906005986 */ /* 0x0003e4000c101928 */
        /* <DEDUP_REMOVED lines=16> */
[C---:B------:R-:W-:Y:S02]  /*261830*/  LOP3.LUT P4, RZ, R27.reuse, 0x20000000, RZ, 0xc0, !PT ;  /* 0x200000001bff7812 */ /* 0x040fe4000788c0ff */
[C---:B------:R-:W-:Y:S02]  /*261840*/  LOP3.LUT P5, RZ, R27.reuse, 0x40000000, RZ, 0xc0, !PT ;  /* 0x400000001bff7812 */ /* 0x040fe400078ac0ff */
[----:B------:R-:W-:Y:S01]  /*261850*/  LOP3.LUT P3, RZ, R27, 0x80000000, RZ, 0xc0, !PT ;  /* 0x800000001bff7812 */ /* 0x000fe2000786c0ff */
        /* <DEDUP_REMOVED lines=26> */
[----:B------:R1:W-:Y:S05]  /*261a00*/  @P4 STG.E desc[UR40][R6.64], R72 ;  /* 0x0000004806004986 */ /* 0x0003ea000c101928 */
[----:B------:R-:W-:Y:S02]  /*261a10*/  @P1 LOP3.LUT R10, R10, 0x800, RZ, 0xfc, !PT ;  /* 0x000008000a0a1812 */ /* 0x000fe400078efcff */
[C---:B------:R-:W-:Y:S02]  /*261a20*/  LOP3.LUT P1, RZ, R28.reuse, 0x4, RZ, 0xc0, !PT ;  /* 0x000000041cff7812 */ /* 0x040fe4000782c0ff */
[----:B------:R-:W-:Y:S01]  /*261a30*/  LOP3.LUT P2, RZ, R28, 0x1, RZ, 0xc0, !PT ;  /* 0x000000011cff7812 */ /* 0x000fe2000784c0ff */
[----:B-1----:R-:W-:Y:S01]  /*261a40*/  IMAD.WIDE R6, R75, 0x4, R16 ;  /* 0x000000044b067825 */ /* 0x002fe200078e0210 */
[----:B------:R-:W-:Y:S01]  /*261a50*/  LOP3.LUT R10, R10, 0xffffefff, RZ, 0xc0, !PT ;  /* 0xffffefff0a0a7812 */ /* 0x000fe200078ec0ff */
[----:B------:R-:W2:Y:S04]  /*261a60*/  LDL.LU R72, [R1+0x3460] ;  /* 0x0034600001487983 */ /* 0x000ea80000300800 */
[----:B----4-:R1:W-:Y:S04]  /*261a70*/  @P5 STG.E desc[UR40][R6.64], R73 ;  /* 0x0000004906005986 */ /* 0x0103e8000c101928 */
[----:B------:R-:W-:-:S02]  /*261a80*/  @P1 LOP3.LUT R10, R10, 0x1000, RZ, 0xfc, !PT ;  /* 0x000010000a0a1812 */ /* 0x000fc400078efcff */
[----:B------:R-:W-:Y:S01]  /*261a90*/  LOP3.LUT P1, RZ, R28, 0x2, RZ, 0xc0, !PT ;  /* 0x000000021cff7812 */ /* 0x000fe2000782c0ff */
[C---:B-1----:R-:W-:Y:S01]  /*261aa0*/  IMAD.WIDE R6, R75.reuse, 0x4, R14 ;  /* 0x000000044b067825 */ /* 0x042fe200078e020e */
[----:B------:R-:W3:Y:S04]  /*261ab0*/  LDL.LU R73, [R1+0x8c4] ;  /* 0x0008c40001497983 */ /* 0x000ee80000300800 */
[----:B------:R1:W-:Y:S02]  /*261ac0*/  @P3 STG.E desc[UR40][R6.64], R74 ;  /* 0x0000004a06003986 */ /* 0x0003e4000c101928 */
[----:B-1----:R-:W-:Y:S02]  /*261ad0*/  IMAD.WIDE R6, R75, 0x4, R12 ;  /* 0x000000044b067825 */ /* 0x002fe400078e020c */
[----:B------:R-:W4:Y:S04]  /*261ae0*/  LDL.LU R74, [R1+0x1728] ;  /* 0x00172800014a7983 */ /* 0x000f280000300800 */
[----:B------:R-:W3:Y:S04]  /*261af0*/  LDL.LU R75, [R1+0x1718] ;  /* 0x00171800014b7983 */ /* 0x000ee80000300800 */
[----:B------:R-:W3:Y:S04]  /*261b00*/  LDL.LU R248, [R1+0x3464] ;  /* 0x0034640001f87983 */ /* 0x000ee80000300800 */
        /* <DEDUP_REMOVED lines=27> */
[----:B--2---:R-:W-:-:S10]  /*261cc0*/  IMAD.WIDE R6, R72, 0x4, R18 ;  /* 0x0000000448067825 */ /* 0x004fd400078e0212 */
[----:B------:R1:W-:Y:S02]  /*261cd0*/  @P1 STG.E desc[UR40][R6.64], R240 ;  /* 0x000000f006001986 */ /* 0x0003e4000c101928 */
[----:B-1----:R-:W-:-:S05]  /*261ce0*/  IMAD.WIDE R6, R72, 0x4, R16 ;  /* 0x0000000448067825 */ /* 0x002fca00078e0210 */
[----:B---3--:R1:W-:Y:S04]  /*261cf0*/  @P0 STG.E desc[UR40][R6.64], R29 ;  /* 0x0000001d06000986 */ /* 0x0083e8000c101928 */
[----:B-1----:R-:W2:Y:S01]  /*261d00*/  LDL.LU R29, [R1+0xab74] ;  /* 0x00ab7400011d7983 */ /* 0x002ea20000300800 */
[C---:B------:R-:W-:Y:S02]  /*261d10*/  LOP3.LUT P6, RZ, R28.reuse, 0x800, RZ, 0xc0, !PT ;  /* 0x000008001cff7812 */ /* 0x040fe400078cc0ff */
[----:B------:R-:W-:Y:S01]  /*261d20*/  LOP3.LUT P4, RZ, R28, 0x1000, RZ, 0xc0, !PT ;  /* 0x000010001cff7812 */ /* 0x000fe2000788c0ff */
[----:B------:R-:W-:Y:S01]  /*261d30*/  IMAD.WIDE R6, R72, 0x4, R14 ;  /* 0x0000000448067825 */ /* 0x000fe200078e020e */
[C---:B------:R-:W-:Y:S02]  /*261d40*/  LOP3.LUT P5, RZ, R28.reuse, 0x2000, RZ, 0xc0, !PT ;  /* 0x000020001cff7812 */ /* 0x040fe400078ac0ff */
[----:B------:R-:W-:-:S02]  /*261d50*/  LOP3.LUT P3, RZ, R28, 0x4000, RZ, 0xc0, !PT ;  /* 0x000040001cff7812 */ /* 0x000fc4000786c0ff */
[----:B------:R-:W-:Y:S01]  /*261d60*/  LOP3.LUT P2, RZ, R28, 0x8000, RZ, 0xc0, !PT ;  /* 0x000080001cff7812 */ /* 0x000fe2000784c0ff */
[----:B------:R-:W3:Y:S04]  /*261d70*/  LDL.LU R250, [R1+0x346c] ;  /* 0x00346c0001fa7983 */ /* 0x000ee80000300800 */
[----:B------:R1:W-:Y:S02]  /*261d80*/  @P6 STG.E desc[UR40][R6.64], R244 ;  /* 0x000000f406006986 */ /* 0x0003e4000c101928 */
[----:B-1----:R-:W-:-:S05]  /*261d90*/  IMAD.WIDE R6, R72, 0x4, R12 ;  /* 0x0000000448067825 */ /* 0x002fca00078e020c */
[----:B------:R1:W-:Y:S02]  /*261da0*/  @P4 STG.E desc[UR40][R6.64], R73 ;  /* 0x0000004906004986 */ /* 0x0003e4000c101928 */
[----:B-1----:R-:W-:-:S05]  /*261db0*/  IMAD.WIDE R6, R248, 0x4, R18 ;  /* 0x00000004f8067825 */ /* 0x002fca00078e0212 */
[----:B----4-:R1:W-:Y:S02]  /*261dc0*/  @P5 STG.E desc[UR40][R6.64], R74 ;  /* 0x0000004a06005986 */ /* 0x0103e4000c101928 */
[----:B-1----:R-:W-:-:S05]  /*261dd0*/  IMAD.WIDE R6, R248, 0x4, R16 ;  /* 0x00000004f8067825 */ /* 0x002fca00078e0210 */
[----:B------:R1:W-:Y:S02]  /*261de0*/  @P3 STG.E desc[UR40][R6.64], R75 ;  /* 0x0000004b06003986 */ /* 0x0003e4000c101928 */
[----:B-1----:R-:W-:-:S05]  /*261df0*/  IMAD.WIDE R6, R248, 0x4, R14 ;  /* 0x00000004f8067825 */ /* 0x002fca00078e020e */
[----:B--2---:R1:W-:Y:S04]  /*261e00*/  @P2 STG.E desc[UR40][R6.64], R29 ;  /* 0x0000001d06002986 */ /* 0x0043e8000c101928 */
[----:B-1----:R-:W2:Y:S04]  /*261e10*/  LDL.LU R29, [R1+0xab70] ;  /* 0x00ab7000011d7983 */ /* 0x002ea80000300800 */
[----:B------:R-:W4:Y:S04]  /*261e20*/  LDL.LU R75, [R1+0x16f8] ;  /* 0x0016f800014b7983 */ /* 0x000f280000300800 */
[----:B------:R-:W2:Y:S04]  /*261e30*/  LDL.LU R236, [R1+0x16e8] ;  /* 0x0016e80001ec7983 */ /* 0x000ea80000300800 */
[----:B------:R-:W2:Y:S04]  /*261e40*/  LDL.LU R240, [R1+0x16d8] ;  /* 0x0016d80001f07983 */ /* 0x000ea80000300800 */
[----:B------:R-:W2:Y:S04]  /*261e50*/  LDL.LU R244, [R1+0x16c8] ;  /* 0x0016c80001f47983 */ /* 0x000ea80000300800 */
[----:B------:R-:W2:Y:S04]  /*261e60*/  LDL.LU R72, [R1+0x3468] ;  /* 0x0034680001487983 */ /* 0x000ea80000300800 */
[----:B------:R-:W2:Y:S01]  /*261e70*/  LDL.LU R73, [R1+0x8c8] ;  /* 0x0008c80001497983 */ /* 0x000ea20000300800 */
[----:B------:R-:W-:-:S03]  /*261e80*/  LOP3.LUT P4, RZ, R28, 0x10000, RZ, 0xc0, !PT ;  /* 0x000100001cff7812 */ /* 0x000fc6000788c0ff */
[----:B------:R-:W2:Y:S01]  /*261e90*/  LDL.LU R74, [R1+0x172c] ;  /* 0x00172c00014a7983 */ /* 0x000ea20000300800 */
[----:B------:R-:W-:-:S03]  /*261ea0*/  IMAD.WIDE R6, R248, 0x4, R12 ;  /* 0x00000004f8067825 */ /* 0x000fc600078e020c */
[----:B------:R-:W2:Y:S04]  /*261eb0*/  LDL.LU R249, [R1+0x3470] ;  /* 0x0034700001f97983 */ /* 0x000ea80000300800 */
[----:B------:R-:W2:Y:S01]  /*261ec0*/  LDL.LU R248, [R1+0x3474] ;  /* 0x0034740001f87983 */ /* 0x000ea20000300800 */
        /* <DEDUP_REMOVED lines=16> */
[----:B----4-:R1:W-:Y:S04]  /*261fd0*/  @P4 STG.E desc[UR40][R6.64], R75 ;  /* 0x0000004b06004986 */ /* 0x0103e8000c101928 */
[----:B-1----:R-:W4:Y:S04]  /*261fe0*/  LDL.LU R75, [R1+0x171c] ;  /* 0x00171c00014b7983 */ /* 0x002f280000300800 */
[----:B------:R-:W4:Y:S04]  /*261ff0*/  LDL.LU R246, [R1+0x170c] ;  /* 0x00170c0001f67983 */ /* 0x000f280000300800 */
[----:B------:R-:W4:Y:S04]  /*262000*/  LDL.LU R233, [R1+0x16fc] ;  /* 0x0016fc0001e97983 */ /* 0x000f280000300800 */
[----:B------:R-:W4:Y:S01]  /*262010*/  LDL.LU R237, [R1+0x16ec] ;  /* 0x0016ec0001ed7983 */ /* 0x000f220000300800 */
[----:B------:R-:W-:-:S03]  /*262020*/  LOP3.LUT R10, R10, 0xfffffffb, RZ, 0xc0, !PT ;  /* 0xfffffffb0a0a7812 */ /* 0x000fc600078ec0ff */
[----:B------:R-:W4:Y:S01]  /*262030*/  LDL.LU R241, [R1+0x16dc] ;  /* 0x0016dc0001f17983 */ /* 0x000f220000300800 */
[C---:B------:R-:W-:Y:S02]  /*262040*/  LOP3.LUT P5, RZ, R28.reuse, 0x20000, RZ, 0xc0, !PT ;  /* 0x000200001cff7812 */ /* 0x040fe400078ac0ff */
[----:B------:R-:W-:Y:S02]  /*262050*/  LOP3.LUT P3, RZ, R28, 0x40000, RZ, 0xc0, !PT ;  /* 0x000400001cff7812 */ /* 0x000fe4000786c0ff */
[----:B------:R-:W-:Y:S02]  /*262060*/  @P1 LOP3.LUT R10, R10, 0x4, RZ, 0xfc, !PT ;  /* 0x000000040a0a1812 */ /* 0x000fe400078efcff */
[----:B------:R-:W-:Y:S01]  /*262070*/  LOP3.LUT P1, RZ, R28, 0x400000, RZ, 0xc0, !PT ;  /* 0x004000001cff7812 */ /* 0x000fe2000782c0ff */
[----:B--2---:R-:W-:Y:S01]  /*262080*/  IMAD.WIDE R6, R72, 0x4, R18 ;  /* 0x0000000448067825 */ /* 0x004fe200078e0212 */
[----:B------:R-:W2:Y:S01]  /*262090*/  LDL.LU R245, [R1+0x16cc] ;  /* 0x0016cc0001f57983 */ /* 0x000ea20000300800 */
[----:B------:R-:W-:-:S02]  /*2620a0*/  LOP3.LUT R10, R10, 0xfffffff7, RZ, 0xc0, !PT ;  /* 0xfffffff70a0a7812 */ /* 0x000fc400078ec0ff */
[----:B------:R-:W-:Y:S01]  /*2620b0*/  LOP3.LUT P2, RZ, R28, 0x80000, RZ, 0xc0, !PT ;  /* 0x000800001cff7812 */ /* 0x000fe2000784c0ff */
[----:B------:R-:W2:Y:S07]  /*2620c0*/  LDL.LU R232, [R1+0x8cc] ;  /* 0x0008cc0001e87983 */ /* 0x000eae0000300800 */
[----:B------:R-:W-:Y:S02]  /*2620d0*/  @P1 LOP3.LUT R10, R10, 0x8, RZ, 0xfc, !PT ;  /* 0x000000080a0a1812 */ /* 0x000fe400078efcff */
[----:B------:R-:W-:Y:S01]  /*2620e0*/  LOP3.LUT P1, RZ, R28, 0x200000, RZ, 0xc0, !PT ;  /* 0x002000001cff7812 */ /* 0x000fe2000782c0ff */
[----:B------:R1:W-:Y:S01]  /*2620f0*/  @P5 STG.E desc[UR40][R6.64], R236 ;  /* 0x000000ec06005986 */ /* 0x0003e2000c101928 */
[----:B------:R-:W-:Y:S01]  /*262100*/  LOP3.LUT R10, R10, 0xffffffef, RZ, 0xc0, !PT ;  /* 0xffffffef0a0a7812 */ /* 0x000fe200078ec0ff */
[----:B-1----:R-:W-:-:S10]  /*262110*/  IMAD.WIDE R6, R72, 0x4, R16 ;  /* 0x0000000448067825 */ /* 0x002fd400078e0210 */
[----:B------:R-:W-:Y:S02]  /*262120*/  @P1 LOP3.LUT R10, R10, 0x10, RZ, 0xfc, !PT ;  /* 0x000000100a0a1812 */ /* 0x000fe400078efcff */
[----:B------:R-:W-:Y:S01]  /*262130*/  LOP3.LUT P1, RZ, R28, 0x100000, RZ, 0xc0, !PT ;  /* 0x001000001cff7812 */ /* 0x000fe2000782c0ff */
[----:B------:R-:W2:Y:S04]  /*262140*/  LDL.LU R236, [R1+0x1790] ;  /* 0x0017900001ec7983 */ /* 0x000ea80000300800 */
[----:B------:R1:W-:Y:S02]  /*262150*/  @P3 STG.E desc[UR40][R6.64], R240 ;  /* 0x000000f006003986 */ /* 0x0003e4000c101928 */
[C---:B-1----:R-:W-:Y:S02]  /*262160*/  IMAD.WIDE R6, R72.reuse, 0x4, R14 ;  /* 0x0000000448067825 */ /* 0x042fe400078e020e */
[----:B------:R-:W2:Y:S04]  /*262170*/  LDL.LU R240, [R1+0x1780] ;  /* 0x0017800001f07983 */ /* 0x000ea80000300800 */
[----:B------:R1:W-:Y:S02]  /*262180*/  @P2 STG.E desc[UR40][R6.64], R244 ;  /* 0x000000f406002986 */ /* 0x0003e4000c101928 */
[----:B-1----:R-:W-:-:S02]  /*262190*/  IMAD.WIDE R6, R72, 0x4, R12 ;  /* 0x0000000448067825 */ /* 0x002fc400078e020c */
[----:B------:R-:W2:Y:S04]  /*2621a0*/  LDL.LU R244, [R1+0x1770] ;  /* 0x0017700001f47983 */ /* 0x000ea80000300800 */
[----:B------:R-:W2:Y:S04]  /*2621b0*/  LDL.LU R72, [R1+0x1760] ;  /* 0x0017600001487983 */ /* 0x000ea80000300800 */
[----:B------:R3:W-:Y:S01]  /*2621c0*/  @P1 STG.E desc[UR40][R6.64], R73 ;  /* 0x0000004906001986 */ /* 0x0007e2000c101928 */
[----:B------:R-:W-:Y:S01]  /*2621d0*/  LOP3.LUT P1, RZ, R10, 0x10, RZ, 0xc0, !PT ;  /* 0x000000100aff7812 */ /* 0x000fe2000782c0ff */
[----:B---3--:R-:W-:-:S02]  /*2621e0*/  IMAD.WIDE R6, R250, 0x4, R18 ;  /* 0x00000004fa067825 */ /* 0x008fc400078e0212 */
[----:B------:R-:W3:Y:S10]  /*2621f0*/  LDL.LU R73, [R1+0x1750] ;  /* 0x0017500001497983 */ /* 0x000ef40000300800 */
[----:B------:R1:W-:Y:S01]  /*262200*/  @P1 STG.E desc[UR40][R6.64], R74 ;  /* 0x0000004a06001986 */ /* 0x0003e2000c101928 */
[----:B------:R-:W-:-:S03]  /*262210*/  LOP3.LUT P1, RZ, R10, 0x8, RZ, 0xc0, !PT ;  /* 0x000000080aff7812 */ /* 0x000fc6000782c0ff */
[----:B-1----:R-:W3:Y:S01]  /*262220*/  LDL.LU R74, [R1+0x3478] ;  /* 0x00347800014a7983 */ /* 0x002ee20000300800 */
[----:B------:R-:W-:-:S09]  /*262230*/  IMAD.WIDE R6, R250, 0x4, R16 ;  /* 0x00000004fa067825 */ /* 0x000fd200078e0210 */
[----:B----4-:R1:W-:Y:S04]  /*262240*/  @P1 STG.E desc[UR40][R6.64], R75 ;  /* 0x0000004b06001986 */ /* 0x0103e8000c101928 */
        /* <DEDUP_REMOVED lines=15> */
[----:B--2---:R1:W-:Y:S01]  /*262340*/  @P1 STG.E desc[UR40][R6.64], R245 ;  /* 0x000000f506001986 */ /* 0x0043e2000c101928 */
[----:B------:R-:W-:Y:S02]  /*262350*/  LOP3.LUT P1, RZ, R11, 0x20000000, RZ, 0xc0, !PT ;  /* 0x200000000bff7812 */ /* 0x000fe4000782c0ff */
[C---:B------:R-:W-:Y:S02]  /*262360*/  LOP3.LUT P0, RZ, R28.reuse, 0x20000000, RZ, 0xc0, !PT ;  /* 0x200000001cff7812 */ /* 0x040fe4000780c0ff */
[C---:B------:R-:W-:Y:S01]  /*262370*/  LOP3.LUT P6, RZ, R28.reuse, 0x40000000, RZ, 0xc0, !PT ;  /* 0x400000001cff7812 */ /* 0x040fe200078cc0ff */
[----:B-1----:R-:W-:Y:S01]  /*262380*/  IMAD.WIDE R6, R249, 0x4, R12 ;  /* 0x00000004f9067825 */ /* 0x002fe200078e020c */
[----:B------:R-:W-:Y:S02]  /*262390*/  LOP3.LUT P4, RZ, R28, 0x80000000, RZ, 0xc0, !PT ;  /* 0x800000001cff7812 */ /* 0x000fe4000788c0ff */
[C---:B------:R-:W-:Y:S02]  /*2623a0*/  LOP3.LUT P5, RZ, R29.reuse, 0x1, RZ, 0xc0, !PT ;  /* 0x000000011dff7812 */ /* 0x040fe400078ac0ff */
[----:B------:R-:W-:-:S02]  /*2623b0*/  LOP3.LUT P3, RZ, R29, 0x2, RZ, 0xc0, !PT ;  /* 0x000000021dff7812 */ /* 0x000fc4000786c0ff */
[----:B------:R-:W-:Y:S01]  /*2623c0*/  LOP3.LUT P2, RZ, R29, 0x4, RZ, 0xc0, !PT ;  /* 0x000000041dff7812 */ /* 0x000fe2000784c0ff */
[----:B------:R1:W-:Y:S04]  /*2623d0*/  @P1 STG.E desc[UR40][R6.64], R232 ;  /* 0x000000e806001986 */ /* 0x0003e8000c101928 */
[----:B------:R-:W2:Y:S01]  /*2623e0*/  LDL.LU R245, [R1+0x3480] ;  /* 0x0034800001f57983 */ /* 0x000ea20000300800 */
        /* <DEDUP_REMOVED lines=9> */
[----:B------:R-:W2:Y:S04]  /*262480*/  LDL.LU R246, [R1+0x890] ;  /* 0x0008900001f67983 */ /* 0x000ea80000300800 */
[----:B------:R-:W2:Y:S01]  /*262490*/  LDL.LU R244, [R1+0x1794] ;  /* 0x0017940001f47983 */ /* 0x000ea20000300800 */
[----:B---3--:R-:W-:-:S03]  /*2624a0*/  IMAD.WIDE R6, R74, 0x4, R18 ;  /* 0x000000044a067825 */ /* 0x008fc600078e0212 */
[----:B------:R-:W3:Y:S04]  /*2624b0*/  LDL.LU R72, [R1+0x1784] ;  /* 0x0017840001487983 */ /* 0x000ee80000300800 */
[----:B------:R1:W-:Y:S02]  /*2624c0*/  @P3 STG.E desc[UR40][R6.64], R73 ;  /* 0x0000004906003986 */ /* 0x0003e4000c101928 */
[----:B-1----:R-:W-:Y:S02]  /*2624d0*/  IMAD.WIDE R6, R74, 0x4, R16 ;  /* 0x000000044a067825 */ /* 0x002fe400078e0210 */
[----:B------:R-:W3:Y:S04]  /*2624e0*/  LDL.LU R73, [R1+0x1774] ;  /* 0x0017740001497983 */ /* 0x000ee80000300800 */
[----:B----4-:R1:W-:Y:S04]  /*2624f0*/  @P2 STG.E desc[UR40][R6.64], R75 ;  /* 0x0000004b06002986 */ /* 0x0103e8000c101928 */
[----:B-1----:R-:W4:Y:S04]  /*262500*/  LDL.LU R75, [R1+0x347c] ;  /* 0x00347c00014b7983 */ /* 0x002f280000300800 */
[----:B------:R-:W3:Y:S04]  /*262510*/  LDL.LU R250, [R1+0x1764] ;  /* 0x0017640001fa7983 */ /* 0x000ee80000300800 */
[----:B------:R-:W3:Y:S04]  /*262520*/  LDL.LU R233, [R1+0x1754] ;  /* 0x0017540001e97983 */ /* 0x000ee80000300800 */
[----:B------:R-:W3:Y:S04]  /*262530*/  LDL.LU R237, [R1+0x1744] ;  /* 0x0017440001ed7983 */ /* 0x000ee80000300800 */
[----:B------:R-:W3:Y:S01]  /*262540*/  LDL.LU R241, [R1+0x1734] ;  /* 0x0017340001f17983 */ /* 0x000ee20000300800 */
[----:B------:R-:W-:-:S02]  /*262550*/  LOP3.LUT P1, RZ, R29, 0x8000, RZ, 0xc0, !PT ;  /* 0x000080001dff7812 */ /* 0x000fc4000782c0ff */
        /* <DEDUP_REMOVED lines=37> */
[----:B------:R4:W-:Y:S02]  /*2627b0*/  @P5 STG.E desc[UR40][R6.64], R246 ;  /* 0x000000f606005986 */ /* 0x0009e4000c101928 */
[----:B----4-:R-:W-:-:S05]  /*2627c0*/  IMAD.WIDE R6, R75, 0x4, R18 ;  /* 0x000000044b067825 */ /* 0x010fca00078e0212 */
[----:B------:R1:W-:Y:S02]  /*2627d0*/  @P3 STG.E desc[UR40][R6.64], R244 ;  /* 0x000000f406003986 */ /* 0x0003e4000c101928 */
[----:B-1----:R-:W-:-:S05]  /*2627e0*/  IMAD.WIDE R6, R75, 0x4, R16 ;  /* 0x000000044b067825 */ /* 0x002fca00078e0210 */
[----:B---3--:R1:W-:Y:S02]  /*2627f0*/  @P2 STG.E desc[UR40][R6.64], R72 ;  /* 0x0000004806002986 */ /* 0x0083e4000c101928 */
[----:B-1----:R-:W-:Y:S02]  /*262800*/  IMAD.WIDE R6, R75, 0x4, R14 ;  /* 0x000000044b067825 */ /* 0x002fe400078e020e */
[----:B------:R-:W3:Y:S04]  /*262810*/  LDL.LU R72, [R1+0x1748] ;  /* 0x0017480001487983 */ /* 0x000ee80000300800 */
[----:B------:R1:W-:Y:S01]  /*262820*/  @P1 STG.E desc[UR40][R6.64], R73 ;  /* 0x0000004906001986 */ /* 0x0003e2000c101928 */
[----:B------:R-:W-:Y:S01]  /*262830*/  LOP3.LUT P1, RZ, R11, 0x10000000, RZ, 0xc0, !PT ;  /* 0x100000000bff7812 */ /* 0x000fe2000782c0ff */
[----:B-1----:R-:W-:-:S02]  /*262840*/  IMAD.WIDE R6, R75, 0x4, R12 ;  /* 0x000000044b067825 */ /* 0x002fc400078e020c */
        /* <DEDUP_REMOVED lines=49> */
[----:B------:R-:W2:Y:S04]  /*262b60*/  LDL.LU R74, [R1+0x175c] ;  /* 0x00175c00014a7983 */ /* 0x000ea80000300800 */
[----:B------:R-:W4:Y:S04]  /*262b70*/  LDL.LU R72, [R1+0x174c] ;  /* 0x00174c0001487983 */ /* 0x000f280000300800 */
[----:B------:R-:W4:Y:S04]  /*262b80*/  LDL.LU R73, [R1+0x173c] ;  /* 0x00173c0001497983 */ /* 0x000f280000300800 */
[----:B------:R-:W4:Y:S01]  /*262b90*/  LDL.LU R246, [R1+0x3490] ;  /* 0x0034900001f67983 */ /* 0x000f220000300800 */
[----:B------:R-:W-:Y:S01]  /*262ba0*/  LOP3.LUT P4, RZ, R29, 0x400000, RZ, 0xc0, !PT ;  /* 0x004000001dff7812 */ /* 0x000fe2000788c0ff */
[----:B------:R-:W-:Y:S01]  /*262bb0*/  IMAD.WIDE R6, R244, 0x4, R16 ;  /* 0x00000004f4067825 */ /* 0x000fe200078e0210 */
[----:B------:R-:W-:-:S02]  /*262bc0*/  LOP3.LUT R11, R11, 0xffffdfff, RZ, 0xc0, !PT ;  /* 0xffffdfff0b0b7812 */ /* 0x000fc400078ec0ff */
[C---:B------:R-:W-:Y:S02]  /*262bd0*/  LOP3.LUT P5, RZ, R29.reuse, 0x800000, RZ, 0xc0, !PT ;  /* 0x008000001dff7812 */ /* 0x040fe400078ac0ff */
[C---:B------:R-:W-:Y:S02]  /*262be0*/  LOP3.LUT P3, RZ, R29.reuse, 0x1000000, RZ, 0xc0, !PT ;  /* 0x010000001dff7812 */ /* 0x040fe4000786c0ff */
[----:B------:R-:W-:-:S05]  /*262bf0*/  LOP3.LUT P2, RZ, R29, 0x2000000, RZ, 0xc0, !PT ;  /* 0x020000001dff7812 */ /* 0x000fca000784c0ff */
[----:B---3--:R1:W-:Y:S04]  /*262c00*/  @P4 STG.E desc[UR40][R6.64], R75 ;  /* 0x0000004b06004986 */ /* 0x0083e8000c101928 */
[----:B-1----:R-:W3:Y:S01]  /*262c10*/  LDL.LU R75, [R1+0x89c] ;  /* 0x00089c00014b7983 */ /* 0x002ee20000300800 */
[----:B--2---:R-:W-:-:S03]  /*262c20*/  LOP3.LUT P1, RZ, R30, 0x4, RZ, 0xc0, !PT ;  /* 0x000000041eff7812 */ /* 0x004fc6000782c0ff */
[----:B------:R-:W2:Y:S04]  /*262c30*/  LDL.LU R241, [R1+0x3494] ;  /* 0x0034940001f17983 */ /* 0x000ea80000300800 */
[----:B------:R-:W2:Y:S04]  /*262c40*/  LDL.LU R250, [R1+0x1800] ;  /* 0x0018000001fa7983 */ /* 0x000ea80000300800 */
[----:B------:R-:W2:Y:S04]  /*262c50*/  LDL.LU R233, [R1+0x17f0] ;  /* 0x0017f00001e97983 */ /* 0x000ea80000300800 */
[----:B------:R-:W2:Y:S04]  /*262c60*/  LDL.LU R237, [R1+0x17e0] ;  /* 0x0017e00001ed7983 */ /* 0x000ea80000300800 */
        /* <DEDUP_REMOVED lines=18> */
[----:B------:R-:W-:Y:S01]  /*262d90*/  IMAD.WIDE R6, R244, 0x4, R14 ;  /* 0x00000004f4067825 */ /* 0x000fe200078e020e */
[----:B------:R-:W-:-:S04]  /*262da0*/  LOP3.LUT R11, R11, 0xfff7ffff, RZ, 0xc0, !PT ;  /* 0xfff7ffff0b0b7812 */ /* 0x000fc800078ec0ff */
[----:B----4-:R1:W-:Y:S07]  /*262db0*/  @P5 STG.E desc[UR40][R6.64], R240 ;  /* 0x000000f006005986 */ /* 0x0103ee000c101928 */
[----:B------:R-:W-:Y:S02]  /*262dc0*/  @P1 LOP3.LUT R11, R11, 0x80000, RZ, 0xfc, !PT ;  /* 0x000800000b0b1812 */ /* 0x000fe400078efcff */
[----:B------:R-:W-:Y:S01]  /*262dd0*/  LOP3.LUT P1, RZ, R29, 0x8000000, RZ, 0xc0, !PT ;  /* 0x080000001dff7812 */ /* 0x000fe2000782c0ff */
[----:B-1----:R-:W4:Y:S04]  /*262de0*/  LDL.LU R240, [R1+0x3498] ;  /* 0x0034980001f07983 */ /* 0x002f280000300800 */
[----:B------:R-:W4:Y:S01]  /*262df0*/  LDL.LU R249, [R1+0x17c0] ;  /* 0x0017c00001f97983 */ /* 0x000f220000300800 */
[----:B------:R-:W-:Y:S01]  /*262e00*/  LOP3.LUT R11, R11, 0xffefffff, RZ, 0xc0, !PT ;  /* 0xffefffff0b0b7812 */ /* 0x000fe200078ec0ff */
[----:B------:R-:W-:-:S02]  /*262e10*/  IMAD.WIDE R6, R244, 0x4, R12 ;  /* 0x00000004f4067825 */ /* 0x000fc400078e020c */
[----:B------:R-:W4:Y:S04]  /*262e20*/  LDL.LU R232, [R1+0x17b0] ;  /* 0x0017b00001e87983 */ /* 0x000f280000300800 */
[----:B------:R-:W-:Y:S02]  /*262e30*/  @P1 LOP3.LUT R11, R11, 0x100000, RZ, 0xfc, !PT ;  /* 0x001000000b0b1812 */ /* 0x000fe400078efcff */
[----:B------:R-:W-:Y:S01]  /*262e40*/  LOP3.LUT P1, RZ, R29, 0x4000000, RZ, 0xc0, !PT ;  /* 0x040000001dff7812 */ /* 0x000fe2000782c0ff */
[----:B------:R1:W-:Y:S02]  /*262e50*/  @P3 STG.E desc[UR40][R6.64], R248 ;  /* 0x000000f806003986 */ /* 0x0003e4000c101928 */
[----:B-1----:R-:W-:-:S05]  /*262e60*/  IMAD.WIDE R6, R246, 0x4, R18 ;  /* 0x00000004f6067825 */ /* 0x002fca00078e0212 */
[----:B------:R1:W-:Y:S02]  /*262e70*/  @P2 STG.E desc[UR40][R6.64], R74 ;  /* 0x0000004a06002986 */ /* 0x0003e4000c101928 */
[C---:B-1----:R-:W-:Y:S02]  /*262e80*/  IMAD.WIDE R6, R246.reuse, 0x4, R16 ;  /* 0x00000004f6067825 */ /* 0x042fe400078e0210 */
[----:B------:R-:W4:Y:S04]  /*262e90*/  LDL.LU R74, [R1+0x349c] ;  /* 0x00349c00014a7983 */ /* 0x000f280000300800 */
[----:B------:R-:W4:Y:S04]  /*262ea0*/  LDL.LU R236, [R1+0x17a0] ;  /* 0x0017a00001ec7983 */ /* 0x000f280000300800 */
[----:B------:R-:W4:Y:S04]  /*262eb0*/  LDL.LU R244, [R1+0x780] ;  /* 0x0007800001f47983 */ /* 0x000f280000300800 */
[----:B------:R-:W4:Y:S04]  /*262ec0*/  LDL.LU R248, [R1+0x1804] ;  /* 0x0018040001f87983 */ /* 0x000f280000300800 */
[----:B------:R1:W-:Y:S01]  /*262ed0*/  @P1 STG.E desc[UR40][R6.64], R72 ;  /* 0x0000004806001986 */ /* 0x0003e2000c101928 */
[----:B------:R-:W-:Y:S01]  /*262ee0*/  LOP3.LUT P1, RZ, R11, 0x100000, RZ, 0xc0, !PT ;  /* 0x001000000bff7812 */ /* 0x000fe2000782c0ff */
[----:B-1----:R-:W-:-:S02]  /*262ef0*/  IMAD.WIDE R6, R246, 0x4, R14 ;  /* 0x00000004f6067825 */ /* 0x002fc400078e020e */
[----:B------:R-:W4:Y:S10]  /*262f00*/  LDL.LU R72, [R1+0x17f4] ;  /* 0x0017f40001487983 */ /* 0x000f340000300800 */
[----:B------:R1:W-:Y:S01]  /*262f10*/  @P1 STG.E desc[UR40][R6.64], R73 ;  /* 0x0000004906001986 */ /* 0x0003e2000c101928 */
[----:B------:R-:W-:-:S03]  /*262f20*/  LOP3.LUT P1, RZ, R11, 0x80000, RZ, 0xc0, !PT ;  /* 0x000800000bff7812 */ /* 0x000fc6000782c0ff */
[----:B-1----:R-:W4:Y:S01]  /*262f30*/  LDL.LU R73, [R1+0x17e4] ;  /* 0x0017e40001497983 */ /* 0x002f220000300800 */
[----:B------:R-:W-:-:S09]  /*262f40*/  IMAD.WIDE R6, R246, 0x4, R12 ;  /* 0x00000004f6067825 */ /* 0x000fd200078e020c */
[----:B---3--:R1:W-:Y:S04]  /*262f50*/  @P1 STG.E desc[UR40][R6.64], R75 ;  /* 0x0000004b06001986 */ /* 0x0083e8000c101928 */
[----:B-1----:R-:W3:Y:S01]  /*262f60*/  LDL.LU R75, [R1+0x17d4] ;  /* 0x0017d400014b7983 */ /* 0x002ee20000300800 */
[----:B------:R-:W-:Y:S01]  /*262f70*/  LOP3.LUT P1, RZ, R11, 0x40000, RZ, 0xc0, !PT ;  /* 0x000400000bff7812 */ /* 0x000fe2000782c0ff */
[----:B--2---:R-:W-:-:S12]  /*262f80*/  IMAD.WIDE R6, R241, 0x4, R18 ;  /* 0x00000004f1067825 */ /* 0x004fd800078e0212 */
        /* <DEDUP_REMOVED lines=13> */
[----:B----4-:R-:W-:-:S08]  /*263060*/  IMAD.WIDE R6, R240, 0x4, R18 ;  /* 0x00000004f0067825 */ /* 0x010fd000078e0212 */
[----:B------:R1:W-:Y:S01]  /*263070*/  @P1 STG.E desc[UR40][R6.64], R249 ;  /* 0x000000f906001986 */ /* 0x0003e2000c101928 */
[----:B------:R-:W-:Y:S02]  /*263080*/  LOP3.LUT P1, RZ, R11, 0x2000, RZ, 0xc0, !PT ;  /* 0x000020000bff7812 */ /* 0x000fe4000782c0ff */
[----:B------:R-:W-:Y:S01]  /*263090*/  LOP3.LUT P4, RZ, R30, 0x20, RZ, 0xc0, !PT ;  /* 0x000000201eff7812 */ /* 0x000fe2000788c0ff */
[----:B-1----:R-:W-:-:S10]  /*2630a0*/  IMAD.WIDE R6, R240, 0x4, R16 ;  /* 0x00000004f0067825 */ /* 0x002fd400078e0210 */
[----:B------:R1:W-:Y:S01]  /*2630b0*/  @P1 STG.E desc[UR40][R6.64], R232 ;  /* 0x000000e806001986 */ /* 0x0003e2000c101928 */
[----:B------:R-:W-:Y:S01]  /*2630c0*/  LOP3.LUT P5, RZ, R30, 0x40, RZ, 0xc0, !PT ;  /* 0x000000401eff7812 */ /* 0x000fe200078ac0ff */
[----:B-1----:R-:W-:Y:S01]  /*2630d0*/  IMAD.WIDE R6, R240, 0x4, R14 ;  /* 0x00000004f0067825 */ /* 0x002fe200078e020e */
[C---:B------:R-:W-:Y:S02]  /*2630e0*/  LOP3.LUT P3, RZ, R30.reuse, 0x80, RZ, 0xc0, !PT ;  /* 0x000000801eff7812 */ /* 0x040fe4000786c0ff */
[----:B------:R-:W-:Y:S01]  /*2630f0*/  LOP3.LUT P2, RZ, R30, 0x100, RZ, 0xc0, !PT ;  /* 0x000001001eff7812 */ /* 0x000fe2000784c0ff */
[----:B------:R-:W2:Y:S04]  /*263100*/  LDL.LU R232, [R1+0x17a8] ;  /* 0x0017a80001e87983 */ /* 0x000ea80000300800 */
[----:B------:R1:W-:Y:S02]  /*263110*/  @P0 STG.E desc[UR40][R6.64], R236 ;  /* 0x000000ec06000986 */ /* 0x0003e4000c101928 */
[----:B-1----:R-:W-:-:S02]  /*263120*/  IMAD.WIDE R6, R240, 0x4, R12 ;  /* 0x00000004f0067825 */ /* 0x002fc400078e020c */
[----:B------:R-:W4:Y:S04]  /*263130*/  LDL.LU R236, [R1+0x34a8] ;  /* 0x0034a80001ec7983 */ /* 0x000f280000300800 */
        /* <DEDUP_REMOVED lines=9> */
[----:B------:R-:W2:Y:S04]  /*2631d0*/  LDL.LU R248, [R1+0x17c4] ;  /* 0x0017c40001f87983 */ /* 0x000ea80000300800 */
        /* <DEDUP_REMOVED lines=8> */
[----:B------:R-:W4:Y:S04]  /*263260*/  LDL.LU R241, [R1+0x17d8] ;  /* 0x0017d80001f17983 */ /* 0x000f280000300800 */
[----:B------:R-:W4:Y:S04]  /*263270*/  LDL.LU R245, [R1+0x17c8] ;  /* 0x0017c80001f57983 */ /* 0x000f280000300800 */
[----:B------:R-:W4:Y:S01]  /*263280*/  LDL.LU R249, [R1+0x17b8] ;  /* 0x0017b80001f97983 */ /* 0x000f220000300800 */
[----:B------:R-:W-:-:S02]  /*263290*/  LOP3.LUT P1, RZ, R30, 0x200000, RZ, 0xc0, !PT ;  /* 0x002000001eff7812 */ /* 0x000fc4000782c0ff */
[----:B------:R-:W-:Y:S02]  /*2632a0*/  LOP3.LUT R11, R11, 0xffffffdf, RZ, 0xc0, !PT ;  /* 0xffffffdf0b0b7812 */ /* 0x000fe400078ec0ff */
[C---:B------:R-:W-:Y:S02]  /*2632b0*/  LOP3.LUT P4, RZ, R30.reuse, 0x200, RZ, 0xc0, !PT ;  /* 0x000002001eff7812 */ /* 0x040fe4000788c0ff */
[C---:B------:R-:W-:Y:S02]  /*2632c0*/  LOP3.LUT P5, RZ, R30.reuse, 0x400, RZ, 0xc0, !PT ;  /* 0x000004001eff7812 */ /* 0x040fe400078ac0ff */
        /* <DEDUP_REMOVED lines=35> */
[----:B------:R-:W3:Y:S04]  /*263500*/  LDL.LU R74, [R1+0x17dc] ;  /* 0x0017dc00014a7983 */ /* 0x000ee80000300800 */
[----:B------:R-:W3:Y:S04]  /*263510*/  LDL.LU R75, [R1+0x17cc] ;  /* 0x0017cc00014b7983 */ /* 0x000ee80000300800 */
[----:B------:R-:W3:Y:S04]  /*263520*/  LDL.LU R244, [R1+0x34b0] ;  /* 0x0034b00001f47983 */ /* 0x000ee80000300800 */
[----:B------:R4:W-:Y:S02]  /*263530*/  @P2 STG.E desc[UR40][R6.64], R4 ;  /* 0x0000000406002986 */ /* 0x0009e4000c101928 */
[----:B----4-:R-:W-:-:S02]  /*263540*/  IMAD.WIDE R6, R237, 0x4, R18 ;  /* 0x00000004ed067825 */ /* 0x010fc400078e0212 */
[----:B------:R-:W4:Y:S04]  /*263550*/  LDL.LU R4, [R1+0xab60] ;  /* 0x00ab600001047983 */ /* 0x000f280000300800 */
        /* <DEDUP_REMOVED lines=25> */
[----:B------:R-:W-:Y:S01]  /*2636f0*/  IMAD.WIDE R6, R73, 0x4, R18 ;  /* 0x0000000449067825 */ /* 0x000fe200078e0212 */
[C---:B------:R-:W-:Y:S02]  /*263700*/  LOP3.LUT P6, RZ, R30.reuse, 0x800000, RZ, 0xc0, !PT ;  /* 0x008000001eff7812 */ /* 0x040fe400078cc0ff */
[----:B------:R-:W-:-:S07]  /*263710*/  LOP3.LUT P4, RZ, R30, 0x1000000, RZ, 0xc0, !PT ;  /* 0x010000001eff7812 */ /* 0x000fce000788c0ff */
[----:B------:R1:W-:Y:S01]  /*263720*/  @P1 STG.E desc[UR40][R6.64], R240 ;  /* 0x000000f006001986 */ /* 0x0003e2000c101928 */
[C---:B------:R-:W-:Y:S01]  /*263730*/  LOP3.LUT P5, RZ, R30.reuse, 0x2000000, RZ, 0xc0, !PT ;  /* 0x020000001eff7812 */ /* 0x040fe200078ac0ff */
[C---:B-1----:R-:W-:Y:S01]  /*263740*/  IMAD.WIDE R6, R73.reuse, 0x4, R16 ;  /* 0x0000000449067825 */ /* 0x042fe200078e0210 */
[C---:B------:R-:W-:Y:S02]  /*263750*/  LOP3.LUT P3, RZ, R30.reuse, 0x4000000, RZ, 0xc0, !PT ;  /* 0x040000001eff7812 */ /* 0x040fe4000786c0ff */
[----:B------:R-:W-:Y:S02]  /*263760*/  LOP3.LUT P2, RZ, R30, 0x8000000, RZ, 0xc0, !PT ;  /* 0x080000001eff7812 */ /* 0x000fe4000784c0ff */
[----:B--2---:R1:W-:Y:S02]  /*263770*/  @P0 STG.E desc[UR40][R6.64], R248 ;  /* 0x000000f806000986 */ /* 0x0043e4000c101928 */
[----:B-1----:R-:W-:-:S05]  /*263780*/  IMAD.WIDE R6, R73, 0x4, R14 ;  /* 0x0000000449067825 */ /* 0x002fca00078e020e */
[----:B---3--:R1:W-:Y:S02]  /*263790*/  @P6 STG.E desc[UR40][R6.64], R72 ;  /* 0x0000004806006986 */ /* 0x0083e4000c101928 */
[----:B-1----:R-:W-:-:S05]  /*2637a0*/  IMAD.WIDE R6, R73, 0x4, R12 ;  /* 0x0000000449067825 */ /* 0x002fca00078e020c */
[----:B------:R1:W-:Y:S02]  /*2637b0*/  @P4 STG.E desc[UR40][R6.64], R74 ;  /* 0x0000004a06004986 */ /* 0x0003e4000c101928 */
[----:B-1----:R-:W-:-:S05]  /*2637c0*/  IMAD.WIDE R6, R244, 0x4, R18 ;  /* 0x00000004f4067825 */ /* 0x002fca00078e0212 */
[----:B------:R1:W-:Y:S02]  /*2637d0*/  @P5 STG.E desc[UR40][R6.64], R75 ;  /* 0x0000004b06005986 */ /* 0x0003e4000c101928 */
[----:B-1----:R-:W-:-:S05]  /*2637e0*/  IMAD.WIDE R6, R244, 0x4, R16 ;  /* 0x00000004f4067825 */ /* 0x002fca00078e0210 */
[----:B----4-:R1:W-:Y:S02]  /*2637f0*/  @P3 STG.E desc[UR40][R6.64], R31 ;  /* 0x0000001f06003986 */ /* 0x0103e4000c101928 */
[----:B-1----:R-:W-:Y:S02]  /*263800*/  IMAD.WIDE R6, R244, 0x4, R14 ;  /* 0x00000004f4067825 */ /* 0x002fe400078e020e */
[----:B------:R-:W2:Y:S04]  /*263810*/  LDL.LU R31, [R1+0xab58] ;  /* 0x00ab5800011f7983 */ /* 0x000ea80000300800 */
[----:B------:R1:W-:Y:S04]  /*263820*/  @P2 STG.E desc[UR40][R6.64], R4 ;  /* 0x0000000406002986 */ /* 0x0003e8000c101928 */
[----:B-1----:R-:W3:Y:S04]  /*263830*/  LDL.LU R4, [R1+0xab54] ;  /* 0x00ab540001047983 */ /* 0x002ee80000300800 */
        /* <DEDUP_REMOVED lines=12> */
[----:B------:R-:W3:Y:S01]  /*263900*/  LDL.LU R232, [R1+0x34bc] ;  /* 0x0034bc0001e87983 */ /* 0x000ee20000300800 */
[C---:B------:R-:W-:Y:S02]  /*263910*/  LOP3.LUT P5, RZ, R30.reuse, 0x20000000, RZ, 0xc0, !PT ;  /* 0x200000001eff7812 */ /* 0x040fe400078ac0ff */
[----:B------:R-:W-:Y:S02]  /*263920*/  LOP3.LUT R11, R11, 0xfffffffe, RZ, 0xc0, !PT ;  /* 0xfffffffe0b0b7812 */ /* 0x000fe400078ec0ff */
[C---:B------:R-:W-:Y:S02]  /*263930*/  LOP3.LUT P3, RZ, R30.reuse, 0x40000000, RZ, 0xc0, !PT ;  /* 0x400000001eff7812 */ /* 0x040fe4000786c0ff */
[----:B------:R-:W-:Y:S01]  /*263940*/  LOP3.LUT P2, RZ, R30, 0x80000000, RZ, 0xc0, !PT ;  /* 0x800000001eff7812 */ /* 0x000fe2000784c0ff */
[----:B----4-:R1:W-:Y:S04]  /*263950*/  @P4 STG.E desc[UR40][R6.64], R73 ;  /* 0x0000004906004986 */ /* 0x0103e8000c101928 */
[----:B-1----:R-:W4:Y:S04]  /*263960*/  LDL.LU R73, [R1+0x34c0] ;  /* 0x0034c00001497983 */ /* 0x002f280000300800 */
[----:B------:R-:W4:Y:S04]  /*263970*/  LDL.LU R237, [R1+0x750] ;  /* 0x0007500001ed7983 */ /* 0x000f280000300800 */
[----:B------:R-:W4:Y:S04]  /*263980*/  LDL.LU R241, [R1+0x1874] ;  /* 0x0018740001f17983 */ /* 0x000f280000300800 */
[----:B------:R-:W4:Y:S04]  /*263990*/  LDL.LU R245, [R1+0x1864] ;  /* 0x0018640001f57983 */ /* 0x000f280000300800 */
[----:B------:R-:W4:Y:S04]  /*2639a0*/  LDL.LU R249, [R1+0x1854] ;  /* 0x0018540001f97983 */ /* 0x000f280000300800 */
[----:B------:R-:W4:Y:S04]  /*2639b0*/  LDL.LU R236, [R1+0x1844] ;  /* 0x0018440001ec7983 */ /* 0x000f280000300800 */
[----:B------:R-:W4:Y:S01]  /*2639c0*/  LDL.LU R240, [R1+0x1834] ;  /* 0x0018340001f07983 */ /* 0x000f220000300800 */
[----:B--2---:R-:W-:-:S03]  /*2639d0*/  IMAD.WIDE R6, R75, 0x4, R18 ;  /* 0x000000044b067825 */ /* 0x004fc600078e0212 */
[----:B------:R-:W2:Y:S04]  /*2639e0*/  LDL.LU R244, [R1+0x1824] ;  /* 0x0018240001f47983 */ /* 0x000ea80000300800 */
[----:B------:R1:W-:Y:S04]  /*2639f0*/  @P5 STG.E desc[UR40][R6.64], R248 ;  /* 0x000000f806005986 */ /* 0x0003e8000c101928 */
[----:B-1----:R-:W2:Y:S01]  /*263a00*/  LDL.LU R248, [R1+0x1814] ;  /* 0x0018140001f87983 */ /* 0x002ea20000300800 */
[----:B------:R-:W-:Y:S02]  /*263a10*/  LOP3.LUT P1, RZ, R31, 0x100, RZ, 0xc0, !PT ;  /* 0x000001001fff7812 */ /* 0x000fe4000782c0ff */
[----:B---3--:R-:W-:-:S11]  /*263a20*/  LOP3.LUT R4, R4, 0xdfffffff, RZ, 0xc0, !PT ;  /* 0xdfffffff04047812 */ /* 0x008fd600078ec0ff */
        /* <DEDUP_REMOVED lines=21> */
[----:B------:R1:W-:Y:S07]  /*263b80*/  @P3 STG.E desc[UR40][R6.64], R72 ;  /* 0x0000004806003986 */ /* 0x0003ee000c101928 */
[----:B------:R-:W-:Y:S02]  /*263b90*/  @P1 LOP3.LUT R11, R11, 0x10, RZ, 0xfc, !PT ;  /* 0x000000100b0b1812 */ /* 0x000fe400078efcff */
[----:B------:R-:W-:Y:S01]  /*263ba0*/  LOP3.LUT P1, RZ, R31, 0x1, RZ, 0xc0, !PT ;  /* 0x000000011fff7812 */ /* 0x000fe2000782c0ff */
[----:B-1----:R-:W-:-:S05]  /*263bb0*/  IMAD.WIDE R6, R75, 0x4, R14 ;  /* 0x000000044b067825 */ /* 0x002fca00078e020e */
[----:B------:R1:W-:Y:S02]  /*263bc0*/  @P2 STG.E desc[UR40][R6.64], R74 ;  /* 0x0000004a06002986 */ /* 0x0003e4000c101928 */
[----:B-1----:R-:W-:Y:S01]  /*263bd0*/  IMAD.WIDE R6, R75, 0x4, R12 ;  /* 0x000000044b067825 */ /* 0x002fe200078e020c */
[C---:B------:R-:W-:Y:S02]  /*263be0*/  LOP3.LUT P0, RZ, R31.reuse, 0x200, RZ, 0xc0, !PT ;  /* 0x000002001fff7812 */ /* 0x040fe4000780c0ff */
[C---:B------:R-:W-:Y:S02]  /*263bf0*/  LOP3.LUT P6, RZ, R31.reuse, 0x400, RZ, 0xc0, !PT ;  /* 0x000004001fff7812 */ /* 0x040fe400078cc0ff */
[----:B------:R-:W-:Y:S01]  /*263c00*/  LOP3.LUT P4, RZ, R31, 0x800, RZ, 0xc0, !PT ;  /* 0x000008001fff7812 */ /* 0x000fe2000788c0ff */
        /* <DEDUP_REMOVED lines=33> */
[----:B--2---:R1:W-:Y:S02]  /*263e20*/  @P6 STG.E desc[UR40][R6.64], R244 ;  /* 0x000000f406006986 */ /* 0x0043e4000c101928 */
[----:B-1----:R-:W-:-:S05]  /*263e30*/  IMAD.WIDE R6, R73, 0x4, R14 ;  /* 0x0000000449067825 */ /* 0x002fca00078e020e */
[----:B------:R1:W-:Y:S02]  /*263e40*/  @P4 STG.E desc[UR40][R6.64], R248 ;  /* 0x000000f806004986 */ /* 0x0003e4000c101928 */
[----:B-1----:R-:W-:-:S05]  /*263e50*/  IMAD.WIDE R6, R73, 0x4, R12 ;  /* 0x0000000449067825 */ /* 0x002fca00078e020c */
[----:B------:R1:W-:Y:S04]  /*263e60*/  @P5 STG.E desc[UR40][R6.64], R32 ;  /* 0x0000002006005986 */ /* 0x0003e8000c101928 */
[----:B-1----:R-:W2:Y:S04]  /*263e70*/  LDL.LU R32, [R1+0xab50] ;  /* 0x00ab500001207983 */ /* 0x002ea80000300800 */
[----:B------:R-:W4:Y:S04]  /*263e80*/  LDL.LU R237, [R1+0x1848] ;  /* 0x0018480001ed7983 */ /* 0x000f280000300800 */
[----:B------:R-:W4:Y:S04]  /*263e90*/  LDL.LU R240, [R1+0x1838] ;  /* 0x0018380001f07983 */ /* 0x000f280000300800 */
[----:B------:R-:W4:Y:S04]  /*263ea0*/  LDL.LU R244, [R1+0x1828] ;  /* 0x0018280001f47983 */ /* 0x000f280000300800 */
[----:B------:R-:W4:Y:S04]  /*263eb0*/  LDL.LU R248, [R1+0x1818] ;  /* 0x0018180001f87983 */ /* 0x000f280000300800 */
[----:B------:R-:W4:Y:S01]  /*263ec0*/  LDL.LU R73, [R1+0x34c8] ;  /* 0x0034c80001497983 */ /* 0x000f220000300800 */
[----:B------:R-:W-:-:S02]  /*263ed0*/  LOP3.LUT P3, RZ, R31, 0x2000, RZ, 0xc0, !PT ;  /* 0x000020001fff7812 */ /* 0x000fc4000786c0ff */
[C---:B------:R-:W-:Y:S02]  /*263ee0*/  LOP3.LUT P2, RZ, R31.reuse, 0x4000, RZ, 0xc0, !PT ;  /* 0x000040001fff7812 */ /* 0x040fe4000784c0ff */
[----:B------:R-:W-:Y:S01]  /*263ef0*/  LOP3.LUT P4, RZ, R31, 0x8000, RZ, 0xc0, !PT ;  /* 0x000080001fff7812 */ /* 0x000fe2000788c0ff */
[----:B---3--:R-:W-:-:S08]  /*263f00*/  IMAD.WIDE R6, R72, 0x4, R18 ;  /* 0x0000000448067825 */ /* 0x008fd000078e0212 */
[----:B------:R1:W-:Y:S04]  /*263f10*/  @P3 STG.E desc[UR40][R6.64], R74 ;  /* 0x0000004a06003986 */ /* 0x0003e8000c101928 */
[----:B-1----:R-:W3:Y:S01]  /*263f20*/  LDL.LU R74, [R1+0x758] ;  /* 0x00075800014a7983 */ /* 0x002ee20000300800 */
[----:B------:R-:W-:-:S05]  /*263f30*/  IMAD.WIDE R6, R72, 0x4, R16 ;  /* 0x0000000448067825 */ /* 0x000fca00078e0210 */
[----:B------:R1:W-:Y:S02]  /*263f40*/  @P2 STG.E desc[UR40][R6.64], R75 ;  /* 0x0000004b06002986 */ /* 0x0003e4000c101928 */
[----:B-1----:R-:W-:Y:S01]  /*263f50*/  IMAD.WIDE R6, R72, 0x4, R14 ;  /* 0x0000000448067825 */ /* 0x002fe200078e020e */
        /* <DEDUP_REMOVED lines=11> */
[----:B--2---:R1:W-:Y:S04]  /*264010*/  @P4 STG.E desc[UR40][R6.64], R32 ;  /* 0x0000002006004986 */ /* 0x0043e8000c101928 */
[----:B-1----:R-:W2:Y:S04]  /*264020*/  LDL.LU R32, [R1+0xab4c] ;  /* 0x00ab4c0001207983 */ /* 0x002ea80000300800 */
[----:B------:R-:W2:Y:S04]  /*264030*/  LDL.LU R75, [R1+0x187c] ;  /* 0x00187c00014b7983 */ /* 0x000ea80000300800 */
[----:B------:R-:W2:Y:S01]  /*264040*/  LDL.LU R246, [R1+0x186c] ;  /* 0x00186c0001f67983 */ /* 0x000ea20000300800 */
[----:B------:R-:W-:-:S02]  /*264050*/  @P1 LOP3.LUT R4, R4, 0x1000000, RZ, 0xfc, !PT ;  /* 0x0100000004041812 */ /* 0x000fc400078efcff */
[C---:B------:R-:W-:Y:S02]  /*264060*/  LOP3.LUT P1, RZ, R31.reuse, 0x800000, RZ, 0xc0, !PT ;  /* 0x008000001fff7812 */ /* 0x040fe4000782c0ff */
[----:B------:R-:W-:Y:S01]  /*264070*/  LOP3.LUT P5, RZ, R31, 0x10000, RZ, 0xc0, !PT ;  /* 0x000100001fff7812 */ /* 0x000fe200078ac0ff */
[----:B------:R-:W2:Y:S01]  /*264080*/  LDL.LU R250, [R1+0x185c] ;  /* 0x00185c0001fa7983 */ /* 0x000ea20000300800 */
[----:B------:R-:W-:Y:S01]  /*264090*/  LOP3.LUT R4, R4, 0xfdffffff, RZ, 0xc0, !PT ;  /* 0xfdffffff04047812 */ /* 0x000fe200078ec0ff */
[----:B------:R-:W-:Y:S02]  /*2640a0*/  IMAD.WIDE R6, R72, 0x4, R12 ;  /* 0x0000000448067825 */ /* 0x000fe400078e020c */
[----:B------:R-:W2:Y:S04]  /*2640b0*/  LDL.LU R241, [R1+0x183c] ;  /* 0x00183c0001f17983 */ /* 0x000ea80000300800 */
[----:B------:R-:W2:Y:S04]  /*2640c0*/  LDL.LU R245, [R1+0x182c] ;  /* 0x00182c0001f57983 */ /* 0x000ea80000300800 */
[----:B------:R-:W2:Y:S04]  /*2640d0*/  LDL.LU R249, [R1+0x181c] ;  /* 0x00181c0001f97983 */ /* 0x000ea80000300800 */
[----:B------:R-:W2:Y:S04]  /*2640e0*/  LDL.LU R232, [R1+0x34d0] ;  /* 0x0034d00001e87983 */ /* 0x000ea80000300800 */
[----:B------:R-:W2:Y:S04]  /*2640f0*/  LDL.LU R236, [R1+0x75c] ;  /* 0x00075c0001ec7983 */ /* 0x000ea80000300800 */
[----:B------:R-:W2:Y:S01]  /*264100*/  LDL.LU R72, [R1+0x34d4] ;  /* 0x0034d40001487983 */ /* 0x000ea20000300800 */
[----:B------:R-:W-:-:S02]  /*264110*/  @P1 LOP3.LUT R4, R4, 0x2000000, RZ, 0xfc, !PT ;  /* 0x0200000004041812 */ /* 0x000fc400078efcff */
[----:B------:R-:W-:Y:S01]  /*264120*/  LOP3.LUT P1, RZ, R31, 0x400000, RZ, 0xc0, !PT ;  /* 0x004000001fff7812 */ /* 0x000fe2000782c0ff */
[----:B----4-:R1:W-:Y:S01]  /*264130*/  @P5 STG.E desc[UR40][R6.64], R237 ;  /* 0x000000ed06005986 */ /* 0x0103e2000c101928 */
[----:B------:R-:W-:-:S03]  /*264140*/  LOP3.LUT R4, R4, 0xfbffffff, RZ, 0xc0, !PT ;  /* 0xfbffffff04047812 */ /* 0x000fc600078ec0ff */
[----:B-1----:R-:W4:Y:S08]  /*264150*/  LDL.LU R237, [R1+0x184c] ;  /* 0x00184c0001ed7983 */ /* 0x002f300000300800 */
[----:B------:R-:W-:Y:S02]  /*264160*/  @P1 LOP3.LUT R4, R4, 0x4000000, RZ, 0xfc, !PT ;  /* 0x0400000004041812 */ /* 0x000fe400078efcff */
[----:B------:R-:W-:-:S02]  /*264170*/  LOP3.LUT P1, RZ, R31, 0x200000, RZ, 0xc0, !PT ;  /* 0x002000001fff7812 */ /* 0x000fc4000782c0ff */
[----:B------:R-:W-:Y:S02]  /*264180*/  LOP3.LUT R4, R4, 0xf7ffffff, RZ, 0xc0, !PT ;  /* 0xf7ffffff04047812 */ /* 0x000fe400078ec0ff */
[----:B------:R-:W-:-:S09]  /*264190*/  LOP3.LUT P3, RZ, R31, 0x20000, RZ, 0xc0, !PT ;  /* 0x000200001fff7812 */ /* 0x000fd2000786c0ff */
[----:B------:R-:W-:Y:S02]  /*2641a0*/  @P1 LOP3.LUT R4, R4, 0x8000000, RZ, 0xfc, !PT ;  /* 0x0800000004041812 */ /* 0x000fe400078efcff */
[C---:B------:R-:W-:Y:S02]  /*2641b0*/  LOP3.LUT P1, RZ, R31.reuse, 0x100000, RZ, 0xc0, !PT ;  /* 0x001000001fff7812 */ /* 0x040fe4000782c0ff */
[----:B------:R-:W-:Y:S01]  /*2641c0*/  LOP3.LUT P2, RZ, R31, 0x40000, RZ, 0xc0, !PT ;  /* 0x000400001fff7812 */ /* 0x000fe2000784c0ff */
[----:B------:R-:W-:Y:S01]  /*2641d0*/  IMAD.WIDE R6, R73, 0x4, R18 ;  /* 0x0000000449067825 */ /* 0x000fe200078e0212 */
[----:B------:R-:W-:-:S04]  /*2641e0*/  LOP3.LUT R4, R4, 0xefffffff, RZ, 0xc0, !PT ;  /* 0xefffffff04047812 */ /* 0x000fc800078ec0ff */
[----:B------:R1:W-:Y:S05]  /*2641f0*/  @P3 STG.E desc[UR40][R6.64], R240 ;  /* 0x000000f006003986 */ /* 0x0003ea000c101928 */
[----:B------:R-:W-:Y:S02]  /*264200*/  @P1 LOP3.LUT R4, R4, 0x10000000, RZ, 0xfc, !PT ;  /* 0x1000000004041812 */ /* 0x000fe400078efcff */
[----:B------:R-:W-:Y:S01]  /*264210*/  LOP3.LUT P1, RZ, R31, 0x80000, RZ, 0xc0, !PT ;  /* 0x000800001fff7812 */ /* 0x000fe2000782c0ff */
[C---:B-1----:R-:W-:Y:S01]  /*264220*/  IMAD.WIDE R6, R73.reuse, 0x4, R16 ;  /* 0x0000000449067825 */ /* 0x042fe200078e0210 */
[----:B------:R-:W4:Y:S04]  /*264230*/  LDL.LU R240, [R1+0x18e0] ;  /* 0x0018e00001f07983 */ /* 0x000f280000300800 */
[----:B------:R1:W-:Y:S02]  /*264240*/  @P2 STG.E desc[UR40][R6.64], R244 ;  /* 0x000000f406002986 */ /* 0x0003e4000c101928 */
[----:B-1----:R-:W-:-:S02]  /*264250*/  IMAD.WIDE R6, R73, 0x4, R14 ;  /* 0x0000000449067825 */ /* 0x002fc400078e020e */
[----:B------:R-:W4:Y:S04]  /*264260*/  LDL.LU R244, [R1+0x18d0] ;  /* 0x0018d00001f47983 */ /* 0x000f280000300800 */
[----:B------:R1:W-:Y:S01]  /*264270*/  @P1 STG.E desc[UR40][R6.64], R248 ;  /* 0x000000f806001986 */ /* 0x0003e2000c101928 */
[C---:B------:R-:W-:Y:S01]  /*264280*/  LOP3.LUT P1, RZ, R4.reuse, 0x10000000, RZ, 0xc0, !PT ;  /* 0x1000000004ff7812 */ /* 0x040fe2000782c0ff */
[----:B-1----:R-:W-:Y:S02]  /*264290*/  IMAD.WIDE R6, R73, 0x4, R12 ;  /* 0x0000000449067825 */ /* 0x002fe400078e020c */
[----:B------:R-:W4:Y:S04]  /*2642a0*/  LDL.LU R248, [R1+0x18c0] ;  /* 0x0018c00001f87983 */ /* 0x000f280000300800 */
[----:B------:R-:W4:Y:S06]  /*2642b0*/  LDL.LU R73, [R1+0x18b0] ;  /* 0x0018b00001497983 */ /* 0x000f2c0000300800 */
[----:B---3--:R1:W-:Y:S01]  /*2642c0*/  @P1 STG.E desc[UR40][R6.64], R74 ;  /* 0x0000004a06001986 */ /* 0x0083e2000c101928 */
[----:B------:R-:W-:Y:S01]  /*2642d0*/  LOP3.LUT P1, RZ, R4, 0x8000000, RZ, 0xc0, !PT ;  /* 0x0800000004ff7812 */ /* 0x000fe2000782c0ff */
[----:B-1----:R-:W-:-:S12]  /*2642e0*/  IMAD.WIDE R6, R233, 0x4, R18 ;  /* 0x00000004e9067825 */ /* 0x002fd800078e0212 */
[----:B--2---:R1:W-:Y:S04]  /*2642f0*/  @P1 STG.E desc[UR40][R6.64], R75 ;  /* 0x0000004b06001986 */ /* 0x0043e8000c101928 */
[----:B-1----:R-:W2:Y:S04]  /*264300*/  LDL.LU R75, [R1+0x18a0] ;  /* 0x0018a000014b7983 */ /* 0x002ea80000300800 */
        /* <DEDUP_REMOVED lines=33> */
[----:B------:R1:W-:Y:S04]  /*264520*/  @P5 STG.E desc[UR40][R6.64], R248 ;  /* 0x000000f806005986 */ /* 0x0003e8000c101928 */
[----:B-1----:R-:W4:Y:S01]  /*264530*/  LDL.LU R248, [R1+0x1890] ;  /* 0x0018900001f87983 */ /* 0x002f220000300800 */
[----:B------:R-:W-:-:S03]  /*264540*/  IMAD.WIDE R6, R72, 0x4, R12 ;  /* 0x0000000448067825 */ /* 0x000fc600078e020c */
[----:B------:R-:W4:Y:S04]  /*264550*/  LDL.LU R72, [R1+0x1880] ;  /* 0x0018800001487983 */ /* 0x000f280000300800 */
[----:B------:R-:W4:Y:S04]  /*264560*/  LDL.LU R252, [R1+0x630] ;  /* 0x0006300001fc7983 */ /* 0x000f280000300800 */
[----:B------:R-:W4:Y:S04]  /*264570*/  LDL.LU R238, [R1+0x18e4] ;  /* 0x0018e40001ee7983 */ /* 0x000f280000300800 */
[----:B------:R1:W-:Y:S04]  /*264580*/  @P3 STG.E desc[UR40][R6.64], R73 ;  /* 0x0000004906003986 */ /* 0x0003e8000c101928 */
[----:B------:R-:W4:Y:S04]  /*264590*/  LDL.LU R242, [R1+0x18d4] ;  /* 0x0018d40001f27983 */ /* 0x000f280000300800 */
[----:B-1----:R-:W4:Y:S01]  /*2645a0*/  LDL.LU R73, [R1+0x18c4] ;  /* 0x0018c40001497983 */ /* 0x002f220000300800 */
[----:B---3--:R-:W-:-:S05]  /*2645b0*/  IMAD.WIDE R6, R74, 0x4, R18 ;  /* 0x000000044a067825 */ /* 0x008fca00078e0212 */
[----:B--2---:R1:W-:Y:S04]  /*2645c0*/  @P2 STG.E desc[UR40][R6.64], R75 ;  /* 0x0000004b06002986 */ /* 0x0043e8000c101928 */
[----:B-1----:R-:W2:Y:S01]  /*2645d0*/  LDL.LU R75, [R1+0x34dc] ;  /* 0x0034dc00014b7983 */ /* 0x002ea20000300800 */
[----:B------:R-:W-:Y:S02]  /*2645e0*/  LOP3.LUT P1, RZ, R32, 0x4000, RZ, 0xc0, !PT ;  /* 0x0000400020ff7812 */ /* 0x000fe4000782c0ff */
[----:B------:R-:W-:Y:S01]  /*2645f0*/  LOP3.LUT R4, R4, 0xffffdfff, RZ, 0xc0, !PT ;  /* 0xffffdfff04047812 */ /* 0x000fe200078ec0ff */
[----:B------:R-:W3:Y:S04]  /*264600*/  LDL.LU R246, [R1+0x18b4] ;  /* 0x0018b40001f67983 */ /* 0x000ee80000300800 */
[----:B------:R-:W3:Y:S04]  /*264610*/  LDL.LU R250, [R1+0x18a4] ;  /* 0x0018a40001fa7983 */ /* 0x000ee80000300800 */
[----:B------:R-:W3:Y:S04]  /*264620*/  LDL.LU R233, [R1+0x1894] ;  /* 0x0018940001e97983 */ /* 0x000ee80000300800 */
[----:B------:R-:W3:Y:S04]  /*264630*/  LDL.LU R237, [R1+0x1884] ;  /* 0x0018840001ed7983 */ /* 0x000ee80000300800 */
[----:B------:R-:W3:Y:S01]  /*264640*/  LDL.LU R245, [R1+0x634] ;  /* 0x0006340001f57983 */ /* 0x000ee20000300800 */
[----:B------:R-:W-:-:S03]  /*264650*/  LOP3.LUT P4, RZ, R32, 0x4, RZ, 0xc0, !PT ;  /* 0x0000000420ff7812 */ /* 0x000fc6000788c0ff */
[----:B------:R-:W3:Y:S04]  /*264660*/  LDL.LU R249, [R1+0x18e8] ;  /* 0x0018e80001f97983 */ /* 0x000ee80000300800 */
[----:B------:R-:W3:Y:S04]  /*264670*/  LDL.LU R232, [R1+0x18d8] ;  /* 0x0018d80001e87983 */ /* 0x000ee80000300800 */
[----:B------:R-:W3:Y:S04]  /*264680*/  LDL.LU R236, [R1+0x18c8] ;  /* 0x0018c80001ec7983 */ /* 0x000ee80000300800 */
[----:B------:R-:W3:Y:S01]  /*264690*/  LDL.LU R240, [R1+0x34e4] ;  /* 0x0034e40001f07983 */ /* 0x000ee20000300800 */
[----:B------:R-:W-:-:S02]  /*2646a0*/  LOP3.LUT P5, RZ, R32, 0x8, RZ, 0xc0, !PT ;  /* 0x0000000820ff7812 */ /* 0x000fc400078ac0ff */
[----:B------:R-:W-:Y:S02]  /*2646b0*/  @P1 LOP3.LUT R4, R4, 0x2000, RZ, 0xfc, !PT ;  /* 0x0000200004041812 */ /* 0x000fe400078efcff */
[----:B------:R-:W-:Y:S01]  /*2646c0*/  LOP3.LUT P1, RZ, R32, 0x2000, RZ, 0xc0, !PT ;  /* 0x0000200020ff7812 */ /* 0x000fe2000782c0ff */
[----:B------:R-:W-:Y:S01]  /*2646d0*/  IMAD.WIDE R6, R74, 0x4, R16 ;  /* 0x000000044a067825 */ /* 0x000fe200078e0210 */
[----:B------:R-:W-:Y:S02]  /*2646e0*/  LOP3.LUT P3, RZ, R32, 0x10, RZ, 0xc0, !PT ;  /* 0x0000001020ff7812 */ /* 0x000fe4000786c0ff */
[----:B------:R-:W-:Y:S02]  /*2646f0*/  LOP3.LUT R4, R4, 0xffffbfff, RZ, 0xc0, !PT ;  /* 0xffffbfff04047812 */ /* 0x000fe400078ec0ff */
[----:B------:R-:W-:Y:S01]  /*264700*/  LOP3.LUT P2, RZ, R32, 0x20, RZ, 0xc0, !PT ;  /* 0x0000002020ff7812 */ /* 0x000fe2000784c0ff */
        /* <DEDUP_REMOVED lines=27> */
[----:B------:R-:W4:Y:S04]  /*2648c0*/  LDL.LU R74, [R1+0x34e8] ;  /* 0x0034e800014a7983 */ /* 0x000f280000300800 */
[----:B------:R2:W-:Y:S02]  /*2648d0*/  @P3 STG.E desc[UR40][R6.64], R252 ;  /* 0x000000fc06003986 */ /* 0x0005e4000c101928 */
[----:B--2---:R-:W-:-:S05]  /*2648e0*/  IMAD.WIDE R6, R75, 0x4, R18 ;  /* 0x000000044b067825 */ /* 0x004fca00078e0212 */
[----:B------:R1:W-:Y:S02]  /*2648f0*/  @P2 STG.E desc[UR40][R6.64], R238 ;  /* 0x000000ee06002986 */ /* 0x0003e4000c101928 */
[----:B-1----:R-:W-:-:S05]  /*264900*/  IMAD.WIDE R6, R75, 0x4, R16 ;  /* 0x000000044b067825 */ /* 0x002fca00078e0210 */
[----:B------:R1:W-:Y:S01]  /*264910*/  @P1 STG.E desc[UR40][R6.64], R242 ;  /* 0x000000f206001986 */ /* 0x0003e2000c101928 */
[----:B------:R-:W-:Y:S01]  /*264920*/  LOP3.LUT P1, RZ, R4, 0x100000, RZ, 0xc0, !PT ;  /* 0x0010000004ff7812 */ /* 0x000fe2000782c0ff */
[----:B-1----:R-:W-:-:S12]  /*264930*/  IMAD.WIDE R6, R75, 0x4, R14 ;  /* 0x000000044b067825 */ /* 0x002fd800078e020e */
[----:B------:R1:W-:Y:S04]  /*264940*/  @P1 STG.E desc[UR40][R6.64], R73 ;  /* 0x0000004906001986 */ /* 0x0003e8000c101928 */
[----:B-1----:R-:W2:Y:S01]  /*264950*/  LDL.LU R73, [R1+0x1888] ;  /* 0x0018880001497983 */ /* 0x002ea20000300800 */
[----:B------:R-:W-:-:S03]  /*264960*/  IMAD.WIDE R6, R75, 0x4, R12 ;  /* 0x000000044b067825 */ /* 0x000fc600078e020c */
[----:B------:R-:W2:Y:S01]  /*264970*/  LDL.LU R75, [R1+0x638] ;  /* 0x00063800014b7983 */ /* 0x000ea20000300800 */
[----:B------:R-:W-:-:S13]  /*264980*/  LOP3.LUT P1, RZ, R4, 0x80000, RZ, 0xc0, !PT ;  /* 0x0008000004ff7812 */ /* 0x000fda000782c0ff */
        /* <DEDUP_REMOVED lines=29> */
[----:B----4-:R-:W-:-:S05]  /*264b60*/  IMAD.WIDE R6, R74, 0x4, R18 ;  /* 0x000000044a067825 */ /* 0x010fca00078e0212 */
[----:B------:R1:W-:Y:S02]  /*264b70*/  @P4 STG.E desc[UR40][R6.64], R248 ;  /* 0x000000f806004986 */ /* 0x0003e4000c101928 */
[----:B-1----:R-:W-:-:S05]  /*264b80*/  IMAD.WIDE R6, R74, 0x4, R16 ;  /* 0x000000044a067825 */ /* 0x002fca00078e0210 */
[----:B------:R1:W-:Y:S02]  /*264b90*/  @P5 STG.E desc[UR40][R6.64], R72 ;  /* 0x0000004806005986 */ /* 0x0003e4000c101928 */
[----:B-1----:R-:W-:-:S05]  /*264ba0*/  IMAD.WIDE R6, R74, 0x4, R14 ;  /* 0x000000044a067825 */ /* 0x002fca00078e020e */
[----:B--2---:R1:W-:Y:S02]  /*264bb0*/  @P3 STG.E desc[UR40][R6.64], R73 ;  /* 0x0000004906003986 */ /* 0x0043e4000c101928 */
        /* <DEDUP_REMOVED lines=9> */
[----:B------:R-:W3:Y:S04]  /*264c50*/  LDL.LU R74, [R1+0x188c] ;  /* 0x00188c00014a7983 */ /* 0x000ee80000300800 */
[----:B------:R-:W3:Y:S01]  /*264c60*/  LDL.LU R72, [R1+0x34f0] ;  /* 0x0034f00001487983 */ /* 0x000ee20000300800 */
[----:B------:R-:W-:-:S02]  /*264c70*/  LOP3.LUT P0, RZ, R32, 0x2000000, RZ, 0xc0, !PT ;  /* 0x0200000020ff7812 */ /* 0x000fc4000780c0ff */
[----:B------:R-:W-:-:S11]  /*264c80*/  LOP3.LUT R4, R4, 0xffffefff, RZ, 0xc0, !PT ;  /* 0xffffefff04047812 */ /* 0x000fd600078ec0ff */
[----:B------:R-:W-:-:S04]  /*264c90*/  @P0 LOP3.LUT R4, R4, 0x1000, RZ, 0xfc, !PT ;  /* 0x0000100004040812 */ /* 0x000fc800078efcff */
[C---:B------:R-:W-:Y:S02]  /*264ca0*/  LOP3.LUT P2, RZ, R4.reuse, 0x2, RZ, 0xc0, !PT ;  /* 0x0000000204ff7812 */ /* 0x040fe4000784c0ff */
[----:B------:R-:W-:-:S11]  /*264cb0*/  LOP3.LUT R4, R4, 0xffffffbf, RZ, 0xc0, !PT ;  /* 0xffffffbf04047812 */ /* 0x000fd600078ec0ff */
[----:B------:R-:W-:-:S04]  /*264cc0*/  @P2 LOP3.LUT R4, R4, 0x40, RZ, 0xfc, !PT ;  /* 0x0000004004042812 */ /* 0x000fc800078efcff */
        /* <DEDUP_REMOVED lines=13> */
[----:B------:R-:W-:Y:S02]  /*264da0*/  LOP3.LUT R4, R4, 0xfffffbff, RZ, 0xc0, !PT ;  /* 0xfffffbff04047812 */ /* 0x000fe400078ec0ff */
[----:B------:R-:W-:-:S07]  /*264db0*/  LOP3.LUT P0, RZ, R32, 0x1000000, RZ, 0xc0, !PT ;  /* 0x0100000020ff7812 */ /* 0x000fce000780c0ff */
[----:B------:R-:W-:Y:S02]  /*264dc0*/  @P2 LOP3.LUT R4, R4, 0x400, RZ, 0xfc, !PT ;  /* 0x0000040004042812 */ /* 0x000fe400078efcff */
[----:B------:R-:W-:Y:S02]  /*264dd0*/  LOP3.LUT P2, RZ, R32, 0x10000000, RZ, 0xc0, !PT ;  /* 0x1000000020ff7812 */ /* 0x000fe4000784c0ff */
[----:B------:R-:W-:-:S11]  /*264de0*/  LOP3.LUT R4, R4, 0xfffff7ff, RZ, 0xc0, !PT ;  /* 0xfffff7ff04047812 */ /* 0x000fd600078ec0ff */
[----:B------:R-:W-:Y:S02]  /*264df0*/  @P2 LOP3.LUT R4, R4, 0x800, RZ, 0xfc, !PT ;  /* 0x0000080004042812 */ /* 0x000fe400078efcff */
[C---:B------:R-:W-:Y:S02]  /*264e00*/  LOP3.LUT P5, RZ, R32.reuse, 0x4000000, RZ, 0xc0, !PT ;  /* 0x0400000020ff7812 */ /* 0x040fe400078ac0ff */
[----:B------:R-:W-:Y:S01]  /*264e10*/  LOP3.LUT P2, RZ, R32, 0x8000000, RZ, 0xc0, !PT ;  /* 0x0800000020ff7812 */ /* 0x000fe2000784c0ff */
[----:B--2---:R-:W-:-:S05]  /*264e20*/  IMAD.WIDE R6, R240, 0x4, R18 ;  /* 0x00000004f0067825 */ /* 0x004fca00078e0212 */
[----:B------:R1:W-:Y:S04]  /*264e30*/  @P6 STG.E desc[UR40][R6.64], R75 ;  /* 0x0000004b06006986 */ /* 0x0003e8000c101928 */
[----:B-1----:R-:W2:Y:S04]  /*264e40*/  LDL.LU R75, [R1+0x63c] ;  /* 0x00063c00014b7983 */ /* 0x002ea80000300800 */
[----:B------:R-:W2:Y:S04]  /*264e50*/  LDL.LU R246, [R1+0x34f4] ;  /* 0x0034f40001f67983 */ /* 0x000ea80000300800 */
[----:B------:R-:W2:Y:S01]  /*264e60*/  LDL.LU R249, [R1+0x1940] ;  /* 0x0019400001f97983 */ /* 0x000ea20000300800 */
[----:B------:R-:W-:-:S03]  /*264e70*/  IMAD.WIDE R6, R240, 0x4, R16 ;  /* 0x00000004f0067825 */ /* 0x000fc600078e0210 */
[----:B------:R-:W2:Y:S04]  /*264e80*/  LDL.LU R233, [R1+0x1960] ;  /* 0x0019600001e97983 */ /* 0x000ea80000300800 */
[----:B---3--:R1:W-:Y:S02]  /*264e90*/  @P4 STG.E desc[UR40][R6.64], R232 ;  /* 0x000000e806004986 */ /* 0x0083e4000c101928 */
[----:B-1----:R-:W-:-:S05]  /*264ea0*/  IMAD.WIDE R6, R240, 0x4, R14 ;  /* 0x00000004f0067825 */ /* 0x002fca00078e020e */
[----:B----4-:R1:W-:Y:S02]  /*264eb0*/  @P3 STG.E desc[UR40][R6.64], R236 ;  /* 0x000000ec06003986 */ /* 0x0103e4000c101928 */
[----:B-1----:R-:W-:Y:S02]  /*264ec0*/  IMAD.WIDE R6, R240, 0x4, R12 ;  /* 0x00000004f0067825 */ /* 0x002fe400078e020c */
[----:B------:R-:W3:Y:S04]  /*264ed0*/  LDL.LU R236, [R1+0x1950] ;  /* 0x0019500001ec7983 */ /* 0x000ee80000300800 */
[----:B------:R-:W4:Y:S04]  /*264ee0*/  LDL.LU R237, [R1+0x1930] ;  /* 0x0019300001ed7983 */ /* 0x000f280000300800 */
[----:B------:R-:W3:Y:S04]  /*264ef0*/  LDL.LU R241, [R1+0x34f8] ;  /* 0x0034f80001f17983 */ /* 0x000ee80000300800 */
[----:B------:R1:W-:Y:S01]  /*264f00*/  @P0 STG.E desc[UR40][R6.64], R244 ;  /* 0x000000f406000986 */ /* 0x0003e2000c101928 */
[----:B------:R-:W-:Y:S01]  /*264f10*/  LOP3.LUT P0, RZ, R4, 0x1000, RZ, 0xc0, !PT ;  /* 0x0000100004ff7812 */ /* 0x000fe2000780c0ff */
[----:B-1----:R-:W-:-:S12]  /*264f20*/  IMAD.WIDE R6, R72, 0x4, R18 ;  /* 0x0000000448067825 */ /* 0x002fd800078e0212 */
[----:B------:R1:W-:Y:S02]  /*264f30*/  @P0 STG.E desc[UR40][R6.64], R248 ;  /* 0x000000f806000986 */ /* 0x0003e4000c101928 */
[----:B-1----:R-:W-:-:S05]  /*264f40*/  IMAD.WIDE R6, R72, 0x4, R16 ;  /* 0x0000000448067825 */ /* 0x002fca00078e0210 */
[----:B------:R1:W-:Y:S02]  /*264f50*/  @P5 STG.E desc[UR40][R6.64], R73 ;  /* 0x0000004906005986 */ /* 0x0003e4000c101928 */
[----:B-1----:R-:W-:Y:S02]  /*264f60*/  IMAD.WIDE R6, R72, 0x4, R14 ;  /* 0x0000000448067825 */ /* 0x002fe400078e020e */
[----:B------:R-:W4:Y:S04]  /*264f70*/  LDL R73, [R1+0x44bc] ;  /* 0x0044bc0001497983 */ /* 0x000f280000100800 */
[----:B------:R1:W-:Y:S04]  /*264f80*/  @P2 STG.E desc[UR40][R6.64], R74 ;  /* 0x0000004a06002986 */ /* 0x0003e8000c101928 */
[----:B-1----:R-:W4:Y:S04]  /*264f90*/  LDL.LU R74, [R1+0x1920] ;  /* 0x00192000014a7983 */ /* 0x002f280000300800 */
[----:B------:R-:W4:Y:S04]  /*264fa0*/  LDL.LU R244, [R1+0x34fc] ;  /* 0x0034fc0001f47983 */ /* 0x000f280000300800 */
[----:B------:R-:W4:Y:S04]  /*264fb0*/  LDL.LU R232, [R1+0x1910] ;  /* 0x0019100001e87983 */ /* 0x000f280000300800 */
[----:B------:R-:W4:Y:S04]  /*264fc0*/  LDL.LU R20, [R1+0xab24] ;  /* 0x00ab240001147983 */ /* 0x000f280000300800 */
[----:B------:R-:W4:Y:S04]  /*264fd0*/  LDL.LU R250, [R1+0x18f0] ;  /* 0x0018f00001fa7983 */ /* 0x000f280000300800 */
[----:B------:R-:W4:Y:S01]  /*264fe0*/  LDL.LU R245, [R1+0x1900] ;  /* 0x0019000001f57983 */ /* 0x000f220000300800 */
[----:B------:R-:W-:Y:S01]  /*264ff0*/  LOP3.LUT P2, RZ, R4, 0x800, RZ, 0xc0, !PT ;  /* 0x0000080004ff7812 */ /* 0x000fe2000784c0ff */
[----:B------:R-:W-:Y:S01]  /*265000*/  IMAD.WIDE R6, R72, 0x4, R12 ;  /* 0x0000000448067825 */ /* 0x000fe200078e020c */
[----:B------:R-:W-:-:S02]  /*265010*/  LOP3.LUT P3, RZ, R5, 0x2000, RZ, 0xc0, !PT ;  /* 0x0000200005ff7812 */ /* 0x000fc4000786c0ff */
[C---:B------:R-:W-:Y:S02]  /*265020*/  LOP3.LUT P0, RZ, R5.reuse, 0x40000000, RZ, 0xc0, !PT ;  /* 0x4000000005ff7812 */ /* 0x040fe4000780c0ff */
[----:B------:R-:W-:Y:S02]  /*265030*/  LOP3.LUT P5, RZ, R5, 0x80000000, RZ, 0xc0, !PT ;  /* 0x8000000005ff7812 */ /* 0x000fe400078ac0ff */
[C---:B------:R-:W-:Y:S02]  /*265040*/  LOP3.LUT P1, RZ, R4.reuse, 0x4, RZ, 0xc0, !PT ;  /* 0x0000000404ff7812 */ /* 0x040fe4000782c0ff */
[C---:B------:R-:W-:Y:S02]  /*265050*/  LOP3.LUT P6, RZ, R4.reuse, 0x8, RZ, 0xc0, !PT ;  /* 0x0000000804ff7812 */ /* 0x040fe400078cc0ff */
[C---:B------:R-:W-:Y:S01]  /*265060*/  LOP3.LUT P4, RZ, R4.reuse, 0x10, RZ, 0xc0, !PT ;  /* 0x0000001004ff7812 */ /* 0x040fe2000788c0ff */
[----:B--2---:R1:W-:Y:S01]  /*265070*/  @P2 STG.E desc[UR40][R6.64], R75 ;  /* 0x0000004b06002986 */ /* 0x0043e2000c101928 */
[----:B------:R-:W-:Y:S01]  /*265080*/  LOP3.LUT P2, RZ, R4, 0x400, RZ, 0xc0, !PT ;  /* 0x0000040004ff7812 */ /* 0x000fe2000784c0ff */
[----:B-1----:R-:W-:-:S02]  /*265090*/  IMAD.WIDE R6, R246, 0x4, R18 ;  /* 0x00000004f6067825 */ /* 0x002fc400078e0212 */
[----:B------:R-:W2:Y:S04]  /*2650a0*/  LDL.LU R75, [R1+0x3500] ;  /* 0x00350000014b7983 */ /* 0x000ea80000300800 */
[----:B------:R-:W2:Y:S04]  /*2650b0*/  LDL R240, [R1+0x44b0] ;  /* 0x0044b00001f07983 */ /* 0x000ea80000100800 */
[----:B------:R-:W2:Y:S04]  /*2650c0*/  LDL R248, [R1+0x44b4] ;  /* 0x0044b40001f87983 */ /* 0x000ea80000100800 */
[----:B------:R-:W2:Y:S04]  /*2650d0*/  LDL R72, [R1+0x44b8] ;  /* 0x0044b80001487983 */ /* 0x000ea80000100800 */
[----:B------:R1:W-:Y:S01]  /*2650e0*/  @P2 STG.E desc[UR40][R6.64], R249 ;  /* 0x000000f906002986 */ /* 0x0003e2000c101928 */
[----:B------:R-:W-:Y:S01]  /*2650f0*/  LOP3.LUT P2, RZ, R4, 0x200, RZ, 0xc0, !PT ;  /* 0x0000020004ff7812 */ /* 0x000fe2000784c0ff */
[----:B-1----:R-:W-:-:S02]  /*265100*/  IMAD.WIDE R6, R246, 0x4, R16 ;  /* 0x00000004f6067825 */ /* 0x002fc400078e0210 */
[----:B------:R-:W2:Y:S04]  /*265110*/  LDL.LU R249, [R1+0x1944] ;  /* 0x0019440001f97983 */ /* 0x000ea80000300800 */
[----:B------:R-:W2:Y:S06]  /*265120*/  LDL.LU R5, [R1+0xab08] ;  /* 0x00ab080001057983 */ /* 0x000eac0000300800 */
[----:B------:R1:W-:Y:S01]  /*265130*/  @P2 STG.E desc[UR40][R6.64], R233 ;  /* 0x000000e906002986 */ /* 0x0003e2000c101928 */
[----:B------:R-:W-:Y:S01]  /*265140*/  LOP3.LUT P2, RZ, R4, 0x100, RZ, 0xc0, !PT ;  /* 0x0000010004ff7812 */ /* 0x000fe2000784c0ff */
[----:B-1----:R-:W-:-:S02]  /*265150*/  IMAD.WIDE R6, R246, 0x4, R14 ;  /* 0x00000004f6067825 */ /* 0x002fc400078e020e */
[----:B------:R-:W2:Y:S10]  /*265160*/  LDL.LU R233, [R1+0x1964] ;  /* 0x0019640001e97983 */ /* 0x000eb40000300800 */
[----:B---3--:R1:W-:Y:S01]  /*265170*/  @P2 STG.E desc[UR40][R6.64], R236 ;  /* 0x000000ec06002986 */ /* 0x0083e2000c101928 */
[----:B------:R-:W-:Y:S01]  /*265180*/  LOP3.LUT P2, RZ, R4, 0x80, RZ, 0xc0, !PT ;  /* 0x0000008004ff7812 */ /* 0x000fe2000784c0ff */
[----:B-1----:R-:W-:-:S02]  /*265190*/  IMAD.WIDE R6, R246, 0x4, R12 ;  /* 0x00000004f6067825 */ /* 0x002fc400078e020c */
[----:B------:R-:W3:Y:S10]  /*2651a0*/  LDL.LU R236, [R1+0x1954] ;  /* 0x0019540001ec7983 */ /* 0x000ef40000300800 */
[----:B----4-:R1:W-:Y:S01]  /*2651b0*/  @P2 STG.E desc[UR40][R6.64], R237 ;  /* 0x000000ed06002986 */ /* 0x0103e2000c101928 */
[----:B------:R-:W-:Y:S01]  /*2651c0*/  LOP3.LUT P2, RZ, R4, 0x40, RZ, 0xc0, !PT ;  /* 0x0000004004ff7812 */ /* 0x000fe2000784c0ff */
[----:B-1----:R-:W-:-:S04]  /*2651d0*/  IMAD.WIDE R6, R241, 0x4, R18 ;  /* 0x00000004f1067825 */ /* 0x002fc800078e0212 */
[----:B------:R-:W-:-:S04]  /*2651e0*/  IMAD.WIDE R10, R241, 0x4, R16 ;  /* 0x00000004f10a7825 */ /* 0x000fc800078e0210 */
[----:B------:R-:W-:-:S04]  /*2651f0*/  IMAD.WIDE R8, R241, 0x4, R12 ;  /* 0x00000004f1087825 */ /* 0x000fc800078e020c */
[----:B------:R1:W-:Y:S04]  /*265200*/  @P2 STG.E desc[UR40][R6.64], R74 ;  /* 0x0000004a06002986 */ /* 0x0003e8000c101928 */
[----:B-1----:R-:W4:Y:S04]  /*265210*/  LDL.LU R74, [R1+0x1934] ;  /* 0x00193400014a7983 */ /* 0x002f280000300800 */
[----:B------:R-:W4:Y:S01]  /*265220*/  LDL.LU R2, [R1+0xab0c] ;  /* 0x00ab0c0001027983 */ /* 0x000f220000300800 */
[----:B------:R-:W-:-:S03]  /*265230*/  IMAD.WIDE R6, R241, 0x4, R14 ;  /* 0x00000004f1067825 */ /* 0x000fc600078e020e */
[----:B------:R-:W4:Y:S04]  /*265240*/  LDL.LU R237, [R1+0x1924] ;  /* 0x0019240001ed7983 */ /* 0x000f280000300800 */
[----:B------:R-:W4:Y:S04]  /*265250*/  LDL.LU R241, [R1+0x1914] ;  /* 0x0019140001f17983 */ /* 0x000f280000300800 */
[----:B------:R1:W-:Y:S04]  /*265260*/  @P1 STG.E desc[UR40][R10.64], R232 ;  /* 0x000000e80a001986 */ /* 0x0003e8000c101928 */
[----:B------:R-:W-:Y:S04]  /*265270*/  @P6 STG.E desc[UR40][R6.64], R250 ;  /* 0x000000fa06006986 */ /* 0x000fe8000c101928 */
[----:B------:R1:W-:Y:S04]  /*265280*/  @P4 STG.E desc[UR40][R8.64], R245 ;  /* 0x000000f508004986 */ /* 0x0003e8000c101928 */
[----:B-1----:R-:W4:Y:S04]  /*265290*/  LDL.LU R232, [R1+0x3504] ;  /* 0x0035040001e87983 */ /* 0x002f280000300800 */
[----:B------:R-:W4:Y:S04]  /*2652a0*/  LDL.LU R246, [R1+0x18f4] ;  /* 0x0018f40001f67983 */ /* 0x000f280000300800 */
[----:B------:R-:W4:Y:S01]  /*2652b0*/  LDL.LU R245, [R1+0x1904] ;  /* 0x0019040001f57983 */ /* 0x000f220000300800 */
[----:B------:R-:W-:Y:S01]  /*2652c0*/  IMAD.WIDE R10, R244, 0x4, R18 ;  /* 0x00000004f40a7825 */ /* 0x000fe200078e0212 */
[----:B------:R-:W-:-:S03]  /*2652d0*/  LOP3.LUT P2, RZ, R4, 0x20, RZ, 0xc0, !PT ;  /* 0x0000002004ff7812 */ /* 0x000fc6000784c0ff */
[----:B------:R-:W-:-:S04]  /*2652e0*/  IMAD.WIDE R6, R244, 0x4, R16 ;  /* 0x00000004f4067825 */ /* 0x000fc800078e0210 */
[----:B------:R-:W-:Y:S01]  /*2652f0*/  IMAD.WIDE R8, R244, 0x4, R14 ;  /* 0x00000004f4087825 */ /* 0x000fe200078e020e */
[----:B------:R-:W-:Y:S02]  /*265300*/  ISETP.LT.AND P6, PT, R73, UR67, !P2 ;  /* 0x0000004349007c0c */ /* 0x000fe4000d7c1270 */
[----:B------:R-:W-:-:S04]  /*265310*/  ISETP.GE.AND P1, PT, R20, UR5, PT ;  /* 0x0000000514007c0c */ /* 0x000fc8000bf26270 */
[----:B--2---:R-:W-:Y:S01]  /*265320*/  ISETP.LT.AND P2, PT, R240, UR67, !P1 ;  /* 0x00000043f0007c0c */ /* 0x004fe2000cf41270 */
[----:B------:R1:W-:Y:S01]  /*265330*/  @P3 STG.E desc[UR40][R10.64], R249 ;  /* 0x000000f90a003986 */ /* 0x0003e2000c101928 */
[----:B------:R-:W-:Y:S02]  /*265340*/  ISETP.GE.AND P4, PT, R5, UR5, PT ;  /* 0x0000000505007c0c */ /* 0x000fe4000bf86270 */
[----:B------:R-:W-:Y:S01]  /*265350*/  ISETP.LT.AND P3, PT, R248, UR67, !P1 ;  /* 0x00000043f8007c0c */ /* 0x000fe2000cf61270 */
[----:B-1----:R-:W2:Y:S04]  /*265360*/  LDL.LU R249, [R1+0x1948] ;  /* 0x0019480001f97983 */ /* 0x002ea80000300800 */
[----:B------:R1:W-:Y:S01]  /*265370*/  @P0 STG.E desc[UR40][R6.64], R233 ;  /* 0x000000e906000986 */ /* 0x0003e2000c101928 */
[----:B------:R-:W-:-:S04]  /*265380*/  IMAD.WIDE R10, R75, 0x4, R16 ;  /* 0x000000044b0a7825 */ /* 0x000fc800078e0210 */
[----:B-1----:R-:W-:Y:S01]  /*265390*/  IMAD.WIDE R6, R244, 0x4, R12 ;  /* 0x00000004f4067825 */ /* 0x002fe200078e020c */
[----:B---3--:R1:W-:Y:S04]  /*2653a0*/  @P5 STG.E desc[UR40][R8.64], R236 ;  /* 0x000000ec08005986 */ /* 0x0083e8000c101928 */
[----:B-1----:R-:W3:Y:S04]  /*2653b0*/  LDL.LU R236, [R1+0x3508] ;  /* 0x0035080001ec7983 */ /* 0x002ee80000300800 */
[----:B------:R-:W3:Y:S04]  /*2653c0*/  LDL.LU R250, [R1+0x1968] ;  /* 0x0019680001fa7983 */ /* 0x000ee80000300800 */
[----:B------:R-:W3:Y:S04]  /*2653d0*/  LDL.LU R5, [R1+0xab28] ;  /* 0x00ab280001057983 */ /* 0x000ee80000300800 */
[----:B------:R-:W3:Y:S01]  /*2653e0*/  LDL.LU R244, [R1+0x1958] ;  /* 0x0019580001f47983 */ /* 0x000ee20000300800 */
[----:B------:R-:W-:Y:S01]  /*2653f0*/  IMAD.WIDE R8, R75, 0x4, R18 ;  /* 0x000000044b087825 */ /* 0x000fe200078e0212 */
[----:B------:R-:W-:-:S02]  /*265400*/  ISETP.LT.AND P0, PT, R72, UR67, !P1 ;  /* 0x0000004348007c0c */ /* 0x000fc4000cf01270 */
[----:B------:R-:W-:Y:S01]  /*265410*/  ISETP.LT.AND P1, PT, R73, UR67, !P1 ;  /* 0x0000004349007c0c */ /* 0x000fe2000cf21270 */
[----:B----4-:R1:W-:Y:S01]  /*265420*/  @P6 STG.E desc[UR40][R6.64], R74 ;  /* 0x0000004a06006986 */ /* 0x0103e2000c101928 */
[----:B------:R-:W-:-:S03]  /*265430*/  ISETP.GE.AND P6, PT, R2, UR5, PT ;  /* 0x0000000502007c0c */ /* 0x000fc6000bfc6270 */
[----:B------:R4:W-:Y:S04]  /*265440*/  @P2 STG.E desc[UR40][R8.64], R237 ;  /* 0x000000ed08002986 */ /* 0x0009e8000c101928 */
[----:B------:R4:W-:Y:S04]  /*265450*/  @P3 STG.E desc[UR40][R10.64], R241 ;  /* 0x000000f10a003986 */ /* 0x0009e8000c101928 */
[----:B-1----:R-:W3:Y:S04]  /*265460*/  LDL.LU R74, [R1+0x1938] ;  /* 0x00193800014a7983 */ /* 0x002ee80000300800 */
[----:B------:R-:W3:Y:S04]  /*265470*/  LDL.LU R2, [R1+0xab38] ;  /* 0x00ab380001027983 */ /* 0x000ee80000300800 */
[----:B------:R-:W3:Y:S01]  /*265480*/  LDL.LU R233, [R1+0x1928] ;  /* 0x0019280001e97983 */ /* 0x000ee20000300800 */
[----:B------:R-:W-:-:S04]  /*265490*/  IMAD.WIDE R6, R75, 0x4, R14 ;  /* 0x000000044b067825 */ /* 0x000fc800078e020e */
[----:B----4-:R-:W-:Y:S01]  /*2654a0*/  IMAD.WIDE R8, R75, 0x4, R12 ;  /* 0x000000044b087825 */ /* 0x010fe200078e020c */
[----:B------:R-:W4:Y:S04]  /*2654b0*/  LDL.LU R241, [R1+0x1918] ;  /* 0x0019180001f17983 */ /* 0x000f280000300800 */
[----:B------:R-:W4:Y:S04]  /*2654c0*/  LDL.LU R75, [R1+0x18f8] ;  /* 0x0018f800014b7983 */ /* 0x000f280000300800 */
[----:B------:R-:W-:Y:S04]  /*2654d0*/  @P0 STG.E desc[UR40][R6.64], R246 ;  /* 0x000000f606000986 */ /* 0x000fe8000c101928 */
[----:B------:R-:W4:Y:S04]  /*2654e0*/  LDL.LU R237, [R1+0x350c] ;  /* 0x00350c0001ed7983 */ /* 0x000f280000300800 */
[----:B------:R1:W-:Y:S04]  /*2654f0*/  @P1 STG.E desc[UR40][R8.64], R245 ;  /* 0x000000f508001986 */ /* 0x0003e8000c101928 */
[----:B-1----:R-:W4:Y:S01]  /*265500*/  LDL.LU R245, [R1+0x1908] ;  /* 0x0019080001f57983 */ /* 0x002f220000300800 */
[----:B------:R-:W-:-:S02]  /*265510*/  ISETP.LT.AND P5, PT, R240, UR67, !P4 ;  /* 0x00000043f0007c0c */ /* 0x000fc4000e7a1270 */
[----:B------:R-:W-:Y:S02]  /*265520*/  ISETP.LT.AND P2, PT, R248, UR67, !P4 ;  /* 0x00000043f8007c0c */ /* 0x000fe4000e741270 */
[----:B------:R-:W-:Y:S01]  /*265530*/  ISETP.LT.AND P3, PT, R72, UR67, !P4 ;  /* 0x0000004348007c0c */ /* 0x000fe2000e761270 */
[----:B------:R-:W-:-:S04]  /*265540*/  IMAD.WIDE R10, R232, 0x4, R18 ;  /* 0x00000004e80a7825 */ /* 0x000fc800078e0212 */
[----:B------:R-:W-:Y:S01]  /*265550*/  IMAD.WIDE R6, R232, 0x4, R16 ;  /* 0x00000004e8067825 */ /* 0x000fe200078e0210 */
[----:B------:R-:W-:-:S03]  /*265560*/  ISETP.LT.AND P4, PT, R73, UR67, !P4 ;  /* 0x0000004349007c0c */ /* 0x000fc6000e781270 */
[----:B------:R-:W-:Y:S01]  /*265570*/  IMAD.WIDE R8, R232, 0x4, R14 ;  /* 0x00000004e8087825 */ /* 0x000fe200078e020e */
[----:B------:R-:W4:Y:S01]  /*265580*/  LDL.LU R20, [R1+0xab44] ;  /* 0x00ab440001147983 */ /* 0x000f220000300800 */
[----:B------:R-:W-:Y:S02]  /*265590*/  ISETP.LT.AND P0, PT, R240, UR67, !P6 ;  /* 0x00000043f0007c0c */ /* 0x000fe4000f701270 */
[----:B------:R-:W-:Y:S01]  /*2655a0*/  ISETP.LT.AND P1, PT, R248, UR67, !P6 ;  /* 0x00000043f8007c0c */ /* 0x000fe2000f721270 */
[----:B--2---:R1:W-:Y:S01]  /*2655b0*/  @P5 STG.E desc[UR40][R10.64], R249 ;  /* 0x000000f90a005986 */ /* 0x0043e2000c101928 */
[----:B------:R-:W-:Y:S01]  /*2655c0*/  ISETP.LT.AND P5, PT, R72, UR67, !P6 ;  /* 0x0000004348007c0c */ /* 0x000fe2000f7a1270 */
[----:B-1----:R-:W-:Y:S02]  /*2655d0*/  IMAD.WIDE R10, R232, 0x4, R12 ;  /* 0x00000004e80a7825 */ /* 0x002fe400078e020c */
[----:B------:R-:W2:Y:S04]  /*2655e0*/  LDL.LU R232, [R1+0x194c] ;  /* 0x00194c0001e87983 */ /* 0x000ea80000300800 */
[----:B------:R-:W2:Y:S04]  /*2655f0*/  LDL.LU R249, [R1+0x3510] ;  /* 0x0035100001f97983 */ /* 0x000ea80000300800 */
[----:B---3--:R-:W-:Y:S04]  /*265600*/  @P2 STG.E desc[UR40][R6.64], R250 ;  /* 0x000000fa06002986 */ /* 0x008fe8000c101928 */
[----:B------:R1:W-:Y:S04]  /*265610*/  @P3 STG.E desc[UR40][R8.64], R244 ;  /* 0x000000f408003986 */ /* 0x0003e8000c101928 */
[----:B-1----:R-:W3:Y:S01]  /*265620*/  LDL.LU R244, [R1+0x196c] ;  /* 0x00196c0001f47983 */ /* 0x002ee20000300800 */
[----:B------:R-:W-:-:S04]  /*265630*/  IMAD.WIDE R6, R236, 0x4, R18 ;  /* 0x00000004ec067825 */ /* 0x000fc800078e0212 */
[C---:B------:R-:W-:Y:S01]  /*265640*/  IMAD.WIDE R8, R236.reuse, 0x4, R16 ;  /* 0x00000004ec087825 */ /* 0x040fe200078e0210 */
[----:B------:R-:W-:Y:S02]  /*265650*/  ISETP.LT.AND P6, PT, R73, UR67, !P6 ;  /* 0x0000004349007c0c */ /* 0x000fe4000f7c1270 */
[----:B------:R-:W-:Y:S01]  /*265660*/  ISETP.GE.AND P2, PT, R5, UR5, PT ;  /* 0x0000000505007c0c */ /* 0x000fe2000bf46270 */
[----:B------:R1:W-:Y:S04]  /*265670*/  @P4 STG.E desc[UR40][R10.64], R74 ;  /* 0x0000004a0a004986 */ /* 0x0003e8000c101928 */
[----:B------:R-:W-:Y:S04]  /*265680*/  @P0 STG.E desc[UR40][R6.64], R233 ;  /* 0x000000e906000986 */ /* 0x000fe8000c101928 */
[----:B----4-:R4:W-:Y:S04]  /*265690*/  @P1 STG.E desc[UR40][R8.64], R241 ;  /* 0x000000f108001986 */ /* 0x0109e8000c101928 */
[----:B-1----:R-:W3:Y:S01]  /*2656a0*/  LDL.LU R74, [R1+0x195c] ;  /* 0x00195c00014a7983 */ /* 0x002ee20000300800 */
[----:B------:R-:W-:-:S03]  /*2656b0*/  IMAD.WIDE R10, R236, 0x4, R14 ;  /* 0x00000004ec0a7825 */ /* 0x000fc600078e020e */
[----:B----4-:R-:W4:Y:S04]  /*2656c0*/  LDL.LU R241, [R1+0x193c] ;  /* 0x00193c0001f17983 */ /* 0x010f280000300800 */
[----:B------:R1:W-:Y:S04]  /*2656d0*/  @P5 STG.E desc[UR40][R10.64], R75 ;  /* 0x0000004b0a005986 */ /* 0x0003e8000c101928 */
[----:B-1----:R-:W4:Y:S01]  /*2656e0*/  LDL.LU R75, [R1+0x192c] ;  /* 0x00192c00014b7983 */ /* 0x002f220000300800 */
[----:B------:R-:W-:-:S03]  /*2656f0*/  IMAD.WIDE R6, R236, 0x4, R12 ;  /* 0x00000004ec067825 */ /* 0x000fc600078e020c */
[----:B------:R-:W4:Y:S04]  /*265700*/  LDL.LU R5, [R1+0xab30] ;  /* 0x00ab300001057983 */ /* 0x000f280000300800 */
[----:B------:R-:W4:Y:S01]  /*265710*/  LDL R236, [R1+0x3514] ;  /* 0x0035140001ec7983 */ /* 0x000f220000100800 */
[----:B------:R-:W-:-:S03]  /*265720*/  ISETP.GE.AND P3, PT, R2, UR5, PT ;  /* 0x0000000502007c0c */ /* 0x000fc6000bf66270 */
[----:B------:R1:W-:Y:S04]  /*265730*/  @P6 STG.E desc[UR40][R6.64], R245 ;  /* 0x000000f506006986 */ /* 0x0003e8000c101928 */
[----:B-1----:R-:W4:Y:S04]  /*265740*/  LDL.LU R245, [R1+0x191c] ;  /* 0x00191c0001f57983 */ /* 0x002f280000300800 */
[----:B------:R-:W4:Y:S01]  /*265750*/  LDL.LU R2, [R1+0xab2c] ;  /* 0x00ab2c0001027983 */ /* 0x000f220000300800 */
[----:B------:R-:W-:Y:S02]  /*265760*/  ISETP.LT.AND P4, PT, R240, UR67, !P2 ;  /* 0x00000043f0007c0c */ /* 0x000fe4000d781270 */
[----:B------:R-:W-:Y:S01]  /*265770*/  ISETP.LT.AND P0, PT, R248, UR67, !P2 ;  /* 0x00000043f8007c0c */ /* 0x000fe2000d701270 */
[----:B------:R-:W-:Y:S01]  /*265780*/  IMAD.WIDE R8, R237, 0x4, R18 ;  /* 0x00000004ed087825 */ /* 0x000fe200078e0212 */
[----:B------:R-:W-:-:S03]  /*265790*/  ISETP.LT.AND P1, PT, R72, UR67, !P2 ;  /* 0x0000004348007c0c */ /* 0x000fc6000d721270 */
[----:B------:R-:W-:Y:S01]  /*2657a0*/  IMAD.WIDE R6, R237, 0x4, R16 ;  /* 0x00000004ed067825 */ /* 0x000fe200078e0210 */
[----:B------:R-:W-:Y:S02]  /*2657b0*/  ISETP.LT.AND P2, PT, R73, UR67, !P2 ;  /* 0x0000004349007c0c */ /* 0x000fe4000d741270 */
[----:B------:R-:W-:Y:S02]  /*2657c0*/  ISETP.LT.AND P5, PT, R240, UR67, !P3 ;  /* 0x00000043f0007c0c */ /* 0x000fe4000dfa1270 */
[----:B------:R-:W-:Y:S01]  /*2657d0*/  ISETP.GE.AND P6, PT, R20, UR5, PT ;  /* 0x0000000514007c0c */ /* 0x000fe2000bfc6270 */
[C---:B------:R-:W-:Y:S01]  /*2657e0*/  IMAD.WIDE R10, R237.reuse, 0x4, R12 ;  /* 0x00000004ed0a7825 */ /* 0x040fe200078e020c */
[----:B--2---:R1:W-:Y:S04]  /*2657f0*/  @P4 STG.E desc[UR40][R8.64], R232 ;  /* 0x000000e808004986 */ /* 0x0043e8000c101928 */
[----:B-1----:R-:W2:Y:S04]  /*265800*/  LDL.LU R232, [R1+0x18fc] ;  /* 0x0018fc0001e87983 */ /* 0x002ea80000300800 */
[----:B------:R-:W2:Y:S01]  /*265810*/  LDL.LU R23, [R1+0xab34] ;  /* 0x00ab340001177983 */ /* 0x000ea20000300800 */
[----:B------:R-:W-:-:S04]  /*265820*/  IMAD.WIDE R8, R237, 0x4, R14 ;  /* 0x00000004ed087825 */ /* 0x000fc800078e020e */
[C---:B------:R-:W-:Y:S01]  /*265830*/  IMAD.WIDE R20, R249.reuse, 0x4, R18 ;  /* 0x00000004f9147825 */ /* 0x040fe200078e0212 */
[----:B---3--:R1:W-:Y:S04]  /*265840*/  @P0 STG.E desc[UR40][R6.64], R244 ;  /* 0x000000f406000986 */ /* 0x0083e8000c101928 */
[----:B-1----:R-:W3:Y:S04]  /*265850*/  LDL.LU R244, [R1+0x190c] ;  /* 0x00190c0001f47983 */ /* 0x002ee80000300800 */
[----:B------:R-:W3:Y:S01]  /*265860*/  LDL.LU R27, [R1+0xab40] ;  /* 0x00ab4000011b7983 */ /* 0x000ee20000300800 */
[----:B------:R-:W-:Y:S01]  /*265870*/  ISETP.LT.AND P4, PT, R248, UR67, !P3 ;  /* 0x00000043f8007c0c */ /* 0x000fe2000df81270 */
[----:B------:R-:W-:-:S02]  /*265880*/  IMAD.WIDE R6, R249, 0x4, R16 ;  /* 0x00000004f9067825 */ /* 0x000fc400078e0210 */
[----:B------:R1:W-:Y:S04]  /*265890*/  @P1 STG.E desc[UR40][R8.64], R74 ;  /* 0x0000004a08001986 */ /* 0x0003e8000c101928 */
[----:B----4-:R-:W-:Y:S04]  /*2658a0*/  @P2 STG.E desc[UR40][R10.64], R241 ;  /* 0x000000f10a002986 */ /* 0x010fe8000c101928 */
[----:B-1----:R-:W4:Y:S04]  /*2658b0*/  LDL.LU R74, [R1+0x19e0] ;  /* 0x0019e000014a7983 */ /* 0x002f280000300800 */
[----:B------:R-:W4:Y:S04]  /*2658c0*/  LDL.LU R22, [R1+0xab3c] ;  /* 0x00ab3c0001167983 */ /* 0x000f280000300800 */
[----:B------:R1:W-:Y:S04]  /*2658d0*/  @P5 STG.E desc[UR40][R20.64], R75 ;  /* 0x0000004b14005986 */ /* 0x0003e8000c101928 */
[----:B-1----:R-:W4:Y:S04]  /*2658e0*/  LDL.LU R75, [R1+0x19d0] ;  /* 0x0019d000014b7983 */ /* 0x002f280000300800 */
[----:B------:R-:W4:Y:S04]  /*2658f0*/  LDL.LU R26, [R1+0xab20] ;  /* 0x00ab2000011a7983 */ /* 0x000f280000300800 */
[----:B------:R-:W4:Y:S01]  /*265900*/  LDL.LU R25, [R1+0xab1c] ;  /* 0x00ab1c0001197983 */ /* 0x000f220000300800 */
[----:B------:R-:W-:-:S03]  /*265910*/  ISETP.GE.AND P5, PT, R5, UR5, PT ;  /* 0x0000000505007c0c */ /* 0x000fc6000bfa6270 */
[----:B------:R-:W4:Y:S04]  /*265920*/  LDL.LU R24, [R1+0xab18] ;  /* 0x00ab180001187983 */ /* 0x000f280000300800 */
[----:B------:R1:W-:Y:S04]  /*265930*/  @P4 STG.E desc[UR40][R6.64], R245 ;  /* 0x000000f506004986 */ /* 0x0003e8000c101928 */
[----:B------:R-:W4:Y:S01]  /*265940*/  LDL.LU R5, [R1+0xab14] ;  /* 0x00ab140001057983 */ /* 0x000f220000300800 */
[----:B------:R-:W-:-:S03]  /*265950*/  ISETP.GE.AND P4, PT, R2, UR5, PT ;  /* 0x0000000502007c0c */ /* 0x000fc6000bf86270 */
[----:B------:R-:W4:Y:S01]  /*265960*/  LDL.LU R2, [R1+0xab10] ;  /* 0x00ab100001027983 */ /* 0x000f220000300800 */
[----:B------:R-:W-:Y:S02]  /*265970*/  LOP3.LUT R3, R3, 0xfffffffb, RZ, 0xc0, !PT ;  /* 0xfffffffb03037812 */ /* 0x000fe400078ec0ff */
[----:B------:R-:W-:Y:S02]  /*265980*/  ISETP.LT.AND P0, PT, R72, UR67, !P3 ;  /* 0x0000004348007c0c */ /* 0x000fe4000df01270 */
[----:B------:R-:W-:Y:S01]  /*265990*/  ISETP.LT.AND P3, PT, R73, UR67, !P3 ;  /* 0x0000004349007c0c */ /* 0x000fe2000df61270 */
[----:B------:R-:W-:Y:S01]  /*2659a0*/  IMAD.WIDE R8, R249, 0x4, R14 ;  /* 0x00000004f9087825 */ /* 0x000fe200078e020e */
[----:B------:R-:W-:Y:S01]  /*2659b0*/  @P6 LOP3.LUT R3, R3, 0x4, RZ, 0xfc, !PT ;  /* 0x0000000403036812 */ /* 0x000fe200078efcff */
[----:B------:R-:W4:Y:S01]  /*2659c0*/  LDL.LU R20, [R1+0xab04] ;  /* 0x00ab040001147983 */ /* 0x000f220000300800 */
[----:B------:R-:W-:Y:S01]  /*2659d0*/  ISETP.LT.AND P2, PT, R240, UR67, !P6 ;  /* 0x00000043f0007c0c */ /* 0x000fe2000f741270 */
[----:B-1----:R-:W-:Y:S01]  /*2659e0*/  IMAD.WIDE R6, R249, 0x4, R12 ;  /* 0x00000004f9067825 */ /* 0x002fe200078e020c */
[----:B------:R-:W-:-:S04]  /*2659f0*/  LOP3.LUT R3, R3, 0xfffffffd, RZ, 0xc0, !PT ;  /* 0xfffffffd03037812 */ /* 0x000fc800078ec0ff */
[----:B------:R-:W-:Y:S02]  /*265a00*/  @P5 LOP3.LUT R3, R3, 0x2, RZ, 0xfc, !PT ;  /* 0x0000000203035812 */ /* 0x000fe400078efcff */
[----:B------:R-:W-:Y:S02]  /*265a10*/  ISETP.LT.AND P1, PT, R248, UR67, !P6 ;  /* 0x00000043f8007c0c */ /* 0x000fe4000f721270 */
[----:B------:R-:W-:-:S04]  /*265a20*/  LOP3.LUT R3, R3, 0xfffffffe, RZ, 0xc0, !PT ;  /* 0xfffffffe03037812 */ /* 0x000fc800078ec0ff */
[----:B------:R-:W-:Y:S01]  /*265a30*/  @P4 LOP3.LUT R3, R3, 0x1, RZ, 0xfc, !PT ;  /* 0x0000000103034812 */ /* 0x000fe200078efcff */
[----:B------:R-:W-:-:S03]  /*265a40*/  IMAD.WIDE R10, R236, 0x4, R16 ;  /* 0x00000004ec0a7825 */ /* 0x000fc600078e0210 */
[----:B------:R-:W-:Y:S01]  /*265a50*/  LOP3.LUT R3, R3, 0xffffffef, RZ, 0xc0, !PT ;  /* 0xffffffef03037812 */ /* 0x000fe200078ec0ff */
[----:B--2---:R1:W-:Y:S01]  /*265a60*/  @P0 STG.E desc[UR40][R8.64], R232 ;  /* 0x000000e808000986 */ /* 0x0043e2000c101928 */
[----:B------:R-:W-:-:S03]  /*265a70*/  ISETP.GE.AND P0, PT, R23, UR5, PT ;  /* 0x0000000517007c0c */ /* 0x000fc6000bf06270 */
[----:B------:R-:W2:Y:S01]  /*265a80*/  LDL.LU R23, [R1+0xab00] ;  /* 0x00ab000001177983 */ /* 0x000ea20000300800 */
[----:B-1----:R-:W-:-:S03]  /*265a90*/  IMAD.WIDE R8, R236, 0x4, R18 ;  /* 0x00000004ec087825 */ /* 0x002fc600078e0212 */
[----:B---3--:R-:W-:Y:S01]  /*265aa0*/  @P3 STG.E desc[UR40][R6.64], R244 ;  /* 0x000000f406003986 */ /* 0x008fe2000c101928 */
[----:B------:R-:W-:-:S13]  /*265ab0*/  ISETP.GE.AND P3, PT, R27, UR5, PT ;  /* 0x000000051b007c0c */ /* 0x000fda000bf66270 */
[----:B------:R-:W-:-:S04]  /*265ac0*/  @P3 LOP3.LUT R3, R3, 0x10, RZ, 0xfc, !PT ;  /* 0x0000001003033812 */ /* 0x000fc800078efcff */
[----:B------:R-:W-:Y:S01]  /*265ad0*/  LOP3.LUT R3, R3, 0xffffffdf, RZ, 0xc0, !PT ;  /* 0xffffffdf03037812 */ /* 0x000fe200078ec0ff */
[----:B----4-:R1:W-:Y:S01]  /*265ae0*/  @P2 STG.E desc[UR40][R8.64], R74 ;  /* 0x0000004a08002986 */ /* 0x0103e2000c101928 */
[----:B------:R-:W-:-:S03]  /*265af0*/  ISETP.GE.AND P2, PT, R22, UR5, PT ;  /* 0x0000000516007c0c */ /* 0x000fc6000bf46270 */
[----:B------:R-:W3:Y:S04]  /*265b00*/  LDL.LU R22, [R1+0xaafc] ;  /* 0x00aafc0001167983 */ /* 0x000ee80000300800 */
[----:B------:R-:W4:Y:S04]  /*265b10*/  LDL.LU R21, [R1+0xaaf8] ;  /* 0x00aaf80001157983 */ /* 0x000f280000300800 */
[----:B-1----:R-:W4:Y:S04]  /*265b20*/  LDL.LU R9, [R1+0xaaf4] ;  /* 0x00aaf40001097983 */ /* 0x002f280000300800 */
[----:B------:R-:W4:Y:S04]  /*265b30*/  LDL.LU R8, [R1+0xaaf0] ;  /* 0x00aaf00001087983 */ /* 0x000f280000300800 */
[----:B------:R1:W-:Y:S01]  /*265b40*/  @P1 STG.E desc[UR40][R10.64], R75 ;  /* 0x0000004b0a001986 */ /* 0x0003e2000c101928 */
[----:B------:R-:W-:-:S02]  /*265b50*/  ISETP.GE.AND P1, PT, R26, UR5, PT ;  /* 0x000000051a007c0c */ /* 0x000fc4000bf26270 */
[----:B------:R-:W-:Y:S02]  /*265b60*/  @P2 LOP3.LUT R3, R3, 0x20, RZ, 0xfc, !PT ;  /* 0x0000002003032812 */ /* 0x000fe400078efcff */
[----:B------:R-:W-:Y:S02]  /*265b70*/  ISETP.GE.AND P2, PT, R25, UR5, PT ;  /* 0x0000000519007c0c */ /* 0x000fe4000bf46270 */
[----:B------:R-:W-:-:S07]  /*265b80*/  LOP3.LUT R3, R3, 0xffffffbf, RZ, 0xc0, !PT ;  /* 0xffffffbf03037812 */ /* 0x000fce00078ec0ff */
[----:B------:R-:W-:-:S04]  /*265b90*/  @P1 LOP3.LUT R3, R3, 0x40, RZ, 0xfc, !PT ;  /* 0x0000004003031812 */ /* 0x000fc800078efcff */
[----:B------:R-:W-:Y:S02]  /*265ba0*/  LOP3.LUT R3, R3, 0xffffff7f, RZ, 0xc0, !PT ;  /* 0xffffff7f03037812 */ /* 0x000fe400078ec0ff */
[----:B------:R-:W-:Y:S02]  /*265bb0*/  ISETP.GE.AND P1, PT, R5, UR5, PT ;  /* 0x0000000505007c0c */ /* 0x000fe4000bf26270 */
[----:B------:R-:W4:Y:S01]  /*265bc0*/  LDL.LU R5, [R1+0xaaec] ;  /* 0x00aaec0001057983 */ /* 0x000f220000300800 */
[----:B------:R-:W-:Y:S02]  /*265bd0*/  @P2 LOP3.LUT R3, R3, 0x80, RZ, 0xfc, !PT ;  /* 0x0000008003032812 */ /* 0x000fe400078efcff */
[----:B------:R-:W-:Y:S02]  /*265be0*/  ISETP.GE.AND P2, PT, R2, UR5, PT ;  /* 0x0000000502007c0c */ /* 0x000fe4000bf46270 */
[----:B------:R-:W4:Y:S01]  /*265bf0*/  LDL.LU R2, [R1+0xaae8] ;  /* 0x00aae80001027983 */ /* 0x000f220000300800 */
[----:B------:R-:W-:-:S02]  /*265c00*/  ISETP.GE.AND P3, PT, R24, UR5, PT ;  /* 0x0000000518007c0c */ /* 0x000fc4000bf66270 */
[----:B------:R-:W-:-:S11]  /*265c10*/  LOP3.LUT R3, R3, 0xfffffeff, RZ, 0xc0, !PT ;  /* 0xfffffeff03037812 */ /* 0x000fd600078ec0ff */
[----:B------:R-:W-:-:S04]  /*265c20*/  @P3 LOP3.LUT R3, R3, 0x100, RZ, 0xfc, !PT ;  /* 0x0000010003033812 */ /* 0x000fc800078efcff */
[----:B------:R-:W-:Y:S02]  /*265c30*/  LOP3.LUT R3, R3, 0xfffffdff, RZ, 0xc0, !PT ;  /* 0xfffffdff03037812 */ /* 0x000fe400078ec0ff */
[----:B------:R-:W-:Y:S02]  /*265c40*/  ISETP.GE.AND P3, PT, R20, UR5, PT ;  /* 0x0000000514007c0c */ /* 0x000fe4000bf66270 */
[----:B------:R-:W4:Y:S01]  /*265c50*/  LDL.LU R20, [R1+0xaae4] ;  /* 0x00aae40001147983 */ /* 0x000f220000300800 */
[----:B------:R-:W-:-:S03]  /*265c60*/  @P1 LOP3.LUT R3, R3, 0x200, RZ, 0xfc, !PT ;  /* 0x0000020003031812 */ /* 0x000fc600078efcff */
[----:B-1----:R-:W4:Y:S04]  /*265c70*/  LDL.LU R11, [R1+0xaae0] ;  /* 0x00aae000010b7983 */ /* 0x002f280000300800 */
[----:B------:R-:W4:Y:S01]  /*265c80*/  LDL.LU R10, [R1+0xaadc] ;  /* 0x00aadc00010a7983 */ /* 0x000f220000300800 */
[----:B------:R-:W-:-:S04]  /*265c90*/  LOP3.LUT R3, R3, 0xfffffbff, RZ, 0xc0, !PT ;  /* 0xfffffbff03037812 */ /* 0x000fc800078ec0ff */
[----:B------:R-:W-:-:S04]  /*265ca0*/  @P2 LOP3.LUT R3, R3, 0x400, RZ, 0xfc, !PT ;  /* 0x0000040003032812 */ /* 0x000fc800078efcff */
[----:B------:R-:W-:-:S04]  /*265cb0*/  LOP3.LUT R3, R3, 0xfffff7ff, RZ, 0xc0, !PT ;  /* 0xfffff7ff03037812 */ /* 0x000fc800078ec0ff */
[----:B------:R-:W-:-:S04]  /*265cc0*/  @P3 LOP3.LUT R3, R3, 0x800, RZ, 0xfc, !PT ;  /* 0x0000080003033812 */ /* 0x000fc800078efcff */
[----:B------:R-:W-:Y:S02]  /*265cd0*/  LOP3.LUT R3, R3, 0xffffefff, RZ, 0xc0, !PT ;  /* 0xffffefff03037812 */ /* 0x000fe400078ec0ff */
[----:B--2---:R-:W-:-:S13]  /*265ce0*/  ISETP.GE.AND P1, PT, R23, UR5, PT ;  /* 0x0000000517007c0c */ /* 0x004fda000bf26270 */
[----:B------:R-:W-:-:S04]  /*265cf0*/  @P1 LOP3.LUT R3, R3, 0x1000, RZ, 0xfc, !PT ;  /* 0x0000100003031812 */ /* 0x000fc800078efcff */
[----:B------:R-:W-:Y:S02]  /*265d00*/  LOP3.LUT R3, R3, 0xffffdfff, RZ, 0xc0, !PT ;  /* 0xffffdfff03037812 */ /* 0x000fe400078ec0ff */
[----:B---3--:R-:W-:Y:S02]  /*265d10*/  ISETP.GE.AND P2, PT, R22, UR5, PT ;  /* 0x0000000516007c0c */ /* 0x008fe4000bf46270 */
[----:B----4-:R-:W-:Y:S02]  /*265d20*/  ISETP.GE.AND P3, PT, R21, UR5, PT ;  /* 0x0000000515007c0c */ /* 0x010fe4000bf66270 */
[----:B------:R-:W2:Y:S01]  /*265d30*/  LDL.LU R21, [R1+0xaad8] ;  /* 0x00aad80001157983 */ /* 0x000ea20000300800 */
[----:B------:R-:W-:-:S03]  /*265d40*/  ISETP.GE.AND P1, PT, R9, UR5, PT ;  /* 0x0000000509007c0c */ /* 0x000fc6000bf26270 */
[----:B------:R-:W3:Y:S05]  /*265d50*/  LDL.LU R9, [R1+0xaad4] ;  /* 0x00aad40001097983 */ /* 0x000eea0000300800 */
[----:B------:R-:W-:-:S04]  /*265d60*/  @P2 LOP3.LUT R3, R3, 0x2000, RZ, 0xfc, !PT ;  /* 0x0000200003032812 */ /* 0x000fc800078efcff */
[----:B------:R-:W-:-:S04]  /*265d70*/  LOP3.LUT R3, R3, 0xffffbfff, RZ, 0xc0, !PT ;  /* 0xffffbfff03037812 */ /* 0x000fc800078ec0ff */
[----:B------:R-:W-:Y:S02]  /*265d80*/  @P3 LOP3.LUT R3, R3, 0x4000, RZ, 0xfc, !PT ;  /* 0x0000400003033812 */ /* 0x000fe400078efcff */
[----:B------:R-:W-:Y:S02]  /*265d90*/  ISETP.GE.AND P2, PT, R8, UR5, PT ;  /* 0x0000000508007c0c */ /* 0x000fe4000bf46270 */
[----:B------:R-:W4:Y:S01]  /*265da0*/  LDL.LU R8, [R1+0xaad0] ;  /* 0x00aad00001087983 */ /* 0x000f220000300800 */
[----:B------:R-:W-:-:S04]  /*265db0*/  LOP3.LUT R3, R3, 0xffff7fff, RZ, 0xc0, !PT ;  /* 0xffff7fff03037812 */ /* 0x000fc800078ec0ff */
[----:B------:R-:W-:Y:S02]  /*265dc0*/  @P1 LOP3.LUT R3, R3, 0x8000, RZ, 0xfc, !PT ;  /* 0x0000800003031812 */ /* 0x000fe400078efcff */
[----:B------:R-:W-:Y:S02]  /*265dd0*/  ISETP.GE.AND P3, PT, R5, UR5, PT ;  /* 0x0000000505007c0c */ /* 0x000fe4000bf66270 */
[----:B------:R-:W4:Y:S01]  /*265de0*/  LDL.LU R5, [R1+0xaacc] ;  /* 0x00aacc0001057983 */ /* 0x000f220000300800 */
[----:B------:R-:W-:-:S03]  /*265df0*/  ISETP.GE.AND P1, PT, R2, UR5, PT ;  /* 0x0000000502007c0c */ /* 0x000fc6000bf26270 */
[----:B------:R-:W4:Y:S01]  /*265e00*/  LDL.LU R2, [R1+0xaac8] ;  /* 0x00aac80001027983 */ /* 0x000f220000300800 */
[----:B------:R-:W-:-:S04]  /*265e10*/  LOP3.LUT R3, R3, 0xfffeffff, RZ, 0xc0, !PT ;  /* 0xfffeffff03037812 */ /* 0x000fc800078ec0ff */
[----:B------:R-:W-:-:S04]  /*265e20*/  @P2 LOP3.LUT R3, R3, 0x10000, RZ, 0xfc, !PT ;  /* 0x0001000003032812 */ /* 0x000fc800078efcff */
[----:B------:R-:W-:-:S04]  /*265e30*/  LOP3.LUT R3, R3, 0xfffdffff, RZ, 0xc0, !PT ;  /* 0xfffdffff03037812 */ /* 0x000fc800078ec0ff */
[----:B------:R-:W-:-:S04]  /*265e40*/  @P3 LOP3.LUT R3, R3, 0x20000, RZ, 0xfc, !PT ;  /* 0x0002000003033812 */ /* 0x000fc800078efcff */
[----:B------:R-:W-:Y:S02]  /*265e50*/  LOP3.LUT R3, R3, 0xfffbffff, RZ, 0xc0, !PT ;  /* 0xfffbffff03037812 */ /* 0x000fe400078ec0ff */
[----:B------:R-:W-:Y:S02]  /*265e60*/  ISETP.GE.AND P2, PT, R20, UR5, PT ;  /* 0x0000000514007c0c */ /* 0x000fe4000bf46270 */
[----:B------:R-:W4:Y:S01]  /*265e70*/  LDL.LU R20, [R1+0xaac4] ;  /* 0x00aac40001147983 */ /* 0x000f220000300800 */
[----:B------:R-:W-:Y:S02]  /*265e80*/  @P1 LOP3.LUT R3, R3, 0x40000, RZ, 0xfc, !PT ;  /* 0x0004000003031812 */ /* 0x000fe400078efcff */
[----:B------:R-:W-:Y:S02]  /*265e90*/  ISETP.GE.AND P3, PT, R11, UR5, PT ;  /* 0x000000050b007c0c */ /* 0x000fe4000bf66270 */
[----:B------:R-:W4:Y:S01]  /*265ea0*/  LDL.LU R11, [R1+0xaac0] ;  /* 0x00aac000010b7983 */ /* 0x000f220000300800 */
[----:B------:R-:W-:-:S02]  /*265eb0*/  LOP3.LUT R3, R3, 0xfff7ffff, RZ, 0xc0, !PT ;  /* 0xfff7ffff03037812 */ /* 0x000fc400078ec0ff */
[----:B------:R-:W-:Y:S02]  /*265ec0*/  ISETP.GE.AND P1, PT, R10, UR5, PT ;  /* 0x000000050a007c0c */ /* 0x000fe4000bf26270 */
[----:B------:R-:W4:Y:S01]  /*265ed0*/  LDL.LU R10, [R1+0xaabc] ;  /* 0x00aabc00010a7983 */ /* 0x000f220000300800 */
[----:B------:R-:W-:-:S04]  /*265ee0*/  @P2 LOP3.LUT R3, R3, 0x80000, RZ, 0xfc, !PT ;  /* 0x0008000003032812 */ /* 0x000fc800078efcff */
[----:B------:R-:W-:-:S04]  /*265ef0*/  LOP3.LUT R3, R3, 0xffefffff, RZ, 0xc0, !PT ;  /* 0xffefffff03037812 */ /* 0x000fc800078ec0ff */
[----:B------:R-:W-:-:S04]  /*265f00*/  @P3 LOP3.LUT R3, R3, 0x100000, RZ, 0xfc, !PT ;  /* 0x0010000003033812 */ /* 0x000fc800078efcff */
[----:B------:R-:W-:-:S04]  /*265f10*/  LOP3.LUT R3, R3, 0xffdfffff, RZ, 0xc0, !PT ;  /* 0xffdfffff03037812 */ /* 0x000fc800078ec0ff */
[----:B------:R-:W-:-:S04]  /*265f20*/  @P1 LOP3.LUT R3, R3, 0x200000, RZ, 0xfc, !PT ;  /* 0x0020000003031812 */ /* 0x000fc800078efcff */
[----:B------:R-:W-:Y:S02]  /*265f30*/  LOP3.LUT R3, R3, 0xffbfffff, RZ, 0xc0, !PT ;  /* 0xffbfffff03037812 */ /* 0x000fe400078ec0ff */
[----:B--2---:R-:W-:Y:S02]  /*265f40*/  ISETP.GE.AND P2, PT, R21, UR5, PT ;  /* 0x0000000515007c0c */ /* 0x004fe4000bf46270 */
[----:B------:R-:W2:Y:S01]  /*265f50*/  LDL.LU R21, [R1+0xaab8] ;  /* 0x00aab80001157983 */ /* 0x000ea20000300800 */
[----:B---3--:R-:W-:-:S03]  /*265f60*/  ISETP.GE.AND P3, PT, R9, UR5, PT ;  /* 0x0000000509007c0c */ /* 0x008fc6000bf66270 */
[----:B------:R-:W3:Y:S07]  /*265f70*/  LDL.LU R9, [R1+0xaab4] ;  /* 0x00aab40001097983 */ /* 0x000eee0000300800 */
[----:B------:R-:W-:-:S04]  /*265f80*/  @P2 LOP3.LUT R3, R3, 0x400000, RZ, 0xfc, !PT ;  /* 0x0040000003032812 */ /* 0x000fc800078efcff */
[----:B------:R-:W-:Y:S02]  /*265f90*/  LOP3.LUT R3, R3, 0xff7fffff, RZ, 0xc0, !PT ;  /* 0xff7fffff03037812 */ /* 0x000fe400078ec0ff */
[----:B----4-:R-:W-:Y:S02]  /*265fa0*/  ISETP.GE.AND P1, PT, R8, UR5, PT ;  /* 0x0000000508007c0c */ /* 0x010fe4000bf26270 */
[----:B------:R-:W-:Y:S01]  /*265fb0*/  @P3 LOP3.LUT R3, R3, 0x800000, RZ, 0xfc, !PT ;  /* 0x0080000003033812 */ /* 0x000fe200078efcff */
[----:B------:R-:W4:Y:S01]  /*265fc0*/  LDL.LU R8, [R1+0xaab0] ;  /* 0x00aab00001087983 */ /* 0x000f220000300800 */
[----:B------:R-:W-:-:S03]  /*265fd0*/  ISETP.GE.AND P2, PT, R5, UR5, PT ;  /* 0x0000000505007c0c */ /* 0x000fc6000bf46270 */
        /* <DEDUP_REMOVED lines=239> */
[----:B------:R-:W4:Y:S04]  /*266ed0*/  LDL.LU R10, [R1+0xa9e0] ;  /* 0x00a9e000010a7983 */ /* 0x000f280000300800 */
        /* <DEDUP_REMOVED lines=8> */
[----:B---3--:R-:W-:Y:S02]  /*266f60*/  ISETP.GE.AND P1, PT, R9, UR5, PT ;  /* 0x0000000509007c0c */ /* 0x008fe4000bf26270 */
[----:B------:R-:W2:Y:S09]  /*266f70*/  LDL.LU R9, [R1+0xa9b0] ;  /* 0x00a9b00001097983 */ /* 0x000eb20000300800 */
[----:B------:R-:W-:-:S04]  /*266f80*/  @P3 LOP3.LUT R57, R57, 0x400000, RZ, 0xfc, !PT ;  /* 0x0040000039393812 */ /* 0x000fc800078efcff */
[----:B------:R-:W-:Y:S02]  /*266f90*/  LOP3.LUT R57, R57, 0xff7fffff, RZ, 0xc0, !PT ;  /* 0xff7fffff39397812 */ /* 0x000fe400078ec0ff */
[----:B----4-:R-:W-:Y:S02]  /*266fa0*/  ISETP.GE.AND P2, PT, R8, UR5, PT ;  /* 0x0000000508007c0c */ /* 0x010fe4000bf46270 */
[----:B------:R-:W-:Y:S01]  /*266fb0*/  @P1 LOP3.LUT R57, R57, 0x800000, RZ, 0xfc, !PT ;  /* 0x0080000039391812 */ /* 0x000fe200078efcff */
[----:B------:R-:W3:Y:S01]  /*266fc0*/  LDL.LU R8, [R1+0xa9ac] ;  /* 0x00a9ac0001087983 */ /* 0x000ee20000300800 */
[----:B------:R-:W-:-:S03]  /*266fd0*/  ISETP.GE.AND P3, PT, R5, UR5, PT ;  /* 0x0000000505007c0c */ /* 0x000fc6000bf66270 */
[----:B------:R-:W4:Y:S01]  /*266fe0*/  LDL.LU R5, [R1+0xa9a8] ;  /* 0x00a9a80001057983 */ /* 0x000f220000300800 */
[----:B------:R-:W-:-:S03]  /*266ff0*/  ISETP.GE.AND P1, PT, R2, UR5, PT ;  /* 0x0000000502007c0c */ /* 0x000fc6000bf26270 */
[----:B------:R-:W4:Y:S01]  /*267000*/  LDL.LU R2, [R1+0xa9a4] ;  /* 0x00a9a40001027983 */ /* 0x000f220000300800 */
[----:B------:R-:W-:-:S03]  /*267010*/  LOP3.LUT R57, R57, 0xfeffffff, RZ, 0xc0, !PT ;  /* 0xfeffffff39397812 */ /* 0x000fc600078ec0ff */
[----:B------:R-:W4:Y:S01]  /*267020*/  LDL.LU R21, [R1+0xa9a0] ;  /* 0x00a9a00001157983 */ /* 0x000f220000300800 */
[----:B------:R-:W-:-:S04]  /*267030*/  @P2 LOP3.LUT R57, R57, 0x1000000, RZ, 0xfc, !PT ;  /* 0x0100000039392812 */ /* 0x000fc800078efcff */
[----:B------:R-:W-:-:S04]  /*267040*/  LOP3.LUT R57, R57, 0xfdffffff, RZ, 0xc0, !PT ;  /* 0xfdffffff39397812 */ /* 0x000fc800078ec0ff */
[----:B------:R-:W-:-:S04]  /*267050*/  @P3 LOP3.LUT R57, R57, 0x2000000, RZ, 0xfc, !PT ;  /* 0x0200000039393812 */ /* 0x000fc800078efcff */
[----:B------:R-:W-:Y:S02]  /*267060*/  LOP3.LUT R57, R57, 0xfbffffff, RZ, 0xc0, !PT ;  /* 0xfbffffff39397812 */ /* 0x000fe400078ec0ff */
[----:B------:R-:W-:Y:S02]  /*267070*/  ISETP.GE.AND P2, PT, R20, UR5, PT ;  /* 0x0000000514007c0c */ /* 0x000fe4000bf46270 */
[----:B------:R-:W-:Y:S01]  /*267080*/  @P1 LOP3.LUT R57, R57, 0x4000000, RZ, 0xfc, !PT ;  /* 0x0400000039391812 */ /* 0x000fe200078efcff */
[----:B------:R-:W4:Y:S01]  /*267090*/  LDL.LU R20, [R1+0xa99c] ;  /* 0x00a99c0001147983 */ /* 0x000f220000300800 */
[----:B------:R-:W-:-:S03]  /*2670a0*/  ISETP.GE.AND P3, PT, R11, UR5, PT ;  /* 0x000000050b007c0c */ /* 0x000fc6000bf66270 */
[----:B------:R-:W4:Y:S01]  /*2670b0*/  LDL.LU R11, [R1+0xa998] ;  /* 0x00a99800010b7983 */ /* 0x000f220000300800 */
[----:B------:R-:W-:Y:S02]  /*2670c0*/  LOP3.LUT R57, R57, 0xf7ffffff, RZ, 0xc0, !PT ;  /* 0xf7ffffff39397812 */ /* 0x000fe400078ec0ff */
[----:B------:R-:W-:Y:S02]  /*2670d0*/  ISETP.GE.AND P1, PT, R10, UR5, PT ;  /* 0x000000050a007c0c */ /* 0x000fe4000bf26270 */
[----:B------:R-:W4:Y:S01]  /*2670e0*/  LDL.LU R10, [R1+0xa994] ;  /* 0x00a99400010a7983 */ /* 0x000f220000300800 */
[----:B------:R-:W-:-:S04]  /*2670f0*/  @P2 LOP3.LUT R57, R57, 0x8000000, RZ, 0xfc, !PT ;  /* 0x0800000039392812 */ /* 0x000fc800078efcff */
[----:B------:R-:W-:Y:S02]  /*267100*/  LOP3.LUT R57, R57, 0xefffffff, RZ, 0xc0, !PT ;  /* 0xefffffff39397812 */ /* 0x000fe400078ec0ff */
[----:B------:R-:W-:Y:S02]  /*267110*/  ISETP.GE.AND P2, PT, R22, UR5, PT ;  /* 0x0000000516007c0c */ /* 0x000fe4000bf46270 */
        /* <DEDUP_REMOVED lines=8> */
[----:B---3--:R-:W-:-:S10]  /*2671a0*/  ISETP.GE.AND P1, PT, R8, UR5, PT ;  /* 0x0000000508007c0c */ /* 0x008fd4000bf26270 */
[----:B------:R-:W-:Y:S01]  /*2671b0*/  @P3 LOP3.LUT R57, R57, 0x80000000, RZ, 0xfc, !PT ;  /* 0x8000000039393812 */ /* 0x000fe200078efcff */
[----:B------:R-:W3:Y:S01]  /*2671c0*/  LDL.LU R8, [R1+0xa98c] ;  /* 0x00a98c0001087983 */ /* 0x000ee20000300800 */
[----:B----4-:R-:W-:-:S03]  /*2671d0*/  ISETP.GE.AND P2, PT, R5, UR5, PT ;  /* 0x0000000505007c0c */ /* 0x010fc6000bf46270 */
[----:B------:R-:W4:Y:S01]  /*2671e0*/  LDL.LU R5, [R1+0xa988] ;  /* 0x00a9880001057983 */ /* 0x000f220000300800 */
[----:B------:R-:W-:-:S03]  /*2671f0*/  ISETP.GE.AND P3, PT, R2, UR5, PT ;  /* 0x0000000502007c0c */ /* 0x000fc6000bf66270 */
[----:B------:R-:W4:Y:S01]  /*267200*/  LDL.LU R2, [R1+0xa984] ;  /* 0x00a9840001027983 */ /* 0x000f220000300800 */
[----:B------:R-:W-:-:S03]  /*267210*/  LOP3.LUT R56, R56, 0xfffffffe, RZ, 0xc0, !PT ;  /* 0xfffffffe38387812 */ /* 0x000fc600078ec0ff */
[----:B------:R-:W4:Y:S04]  /*267220*/  LDL.LU R26, [R1+0xa980] ;  /* 0x00a98000011a7983 */ /* 0x000f280000300800 */
[----:B------:R-:W4:Y:S04]  /*267230*/  LDL.LU R25, [R1+0xa97c] ;  /* 0x00a97c0001197983 */ /* 0x000f280000300800 */
[----:B------:R-:W4:Y:S01]  /*267240*/  LDL.LU R24, [R1+0xa9dc] ;  /* 0x00a9dc0001187983 */ /* 0x000f220000300800 */
[----:B------:R-:W-:-:S03]  /*267250*/  @P1 LOP3.LUT R56, R56, 0x1, RZ, 0xfc, !PT ;  /* 0x0000000138381812 */ /* 0x000fc600078efcff */
[----:B------:R-:W4:Y:S01]  /*267260*/  LDL.LU R23, [R1+0xa978] ;  /* 0x00a9780001177983 */ /* 0x000f220000300800 */
[----:B------:R-:W-:-:S03]  /*267270*/  ISETP.GE.AND P1, PT, R21, UR5, PT ;  /* 0x0000000515007c0c */ /* 0x000fc6000bf26270 */
[----:B------:R-:W4:Y:S01]  /*267280*/  LDL.LU R22, [R1+0xa974] ;  /* 0x00a9740001167983 */ /* 0x000f220000300800 */
[----:B------:R-:W-:-:S03]  /*267290*/  LOP3.LUT R56, R56, 0xfffffffd, RZ, 0xc0, !PT ;  /* 0xfffffffd38387812 */ /* 0x000fc600078ec0ff */
[----:B------:R-:W4:Y:S01]  /*2672a0*/  LDL.LU R21, [R1+0xa970] ;  /* 0x00a9700001157983 */ /* 0x000f220000300800 */
[----:B------:R-:W-:-:S04]  /*2672b0*/  @P2 LOP3.LUT R56, R56, 0x2, RZ, 0xfc, !PT ;  /* 0x0000000238382812 */ /* 0x000fc800078efcff */
[----:B------:R-:W-:-:S04]  /*2672c0*/  LOP3.LUT R56, R56, 0xfffffffb, RZ, 0xc0, !PT ;  /* 0xfffffffb38387812 */ /* 0x000fc800078ec0ff */
[----:B------:R-:W-:Y:S02]  /*2672d0*/  @P3 LOP3.LUT R56, R56, 0x4, RZ, 0xfc, !PT ;  /* 0x0000000438383812 */ /* 0x000fe400078efcff */
[----:B------:R-:W-:Y:S02]  /*2672e0*/  ISETP.GE.AND P2, PT, R20, UR5, PT ;  /* 0x0000000514007c0c */ /* 0x000fe4000bf46270 */
[----:B------:R-:W-:Y:S01]  /*2672f0*/  ISETP.GE.AND P3, PT, R11, UR5, PT ;  /* 0x000000050b007c0c */ /* 0x000fe2000bf66270 */
[----:B------:R-:W4:Y:S01]  /*267300*/  LDL.LU R20, [R1+0xa96c] ;  /* 0x00a96c0001147983 */ /* 0x000f220000300800 */
[----:B------:R-:W-:-:S03]  /*267310*/  LOP3.LUT R56, R56, 0xfffffff7, RZ, 0xc0, !PT ;  /* 0xfffffff738387812 */ /* 0x000fc600078ec0ff */
[----:B------:R-:W4:Y:S01]  /*267320*/  LDL.LU R11, [R1+0xa968] ;  /* 0x00a96800010b7983 */ /* 0x000f220000300800 */
[----:B------:R-:W-:-:S04]  /*267330*/  @P1 LOP3.LUT R56, R56, 0x8, RZ, 0xfc, !PT ;  /* 0x0000000838381812 */ /* 0x000fc800078efcff */
[----:B------:R-:W-:Y:S02]  /*267340*/  LOP3.LUT R56, R56, 0xffffffef, RZ, 0xc0, !PT ;  /* 0xffffffef38387812 */ /* 0x000fe400078ec0ff */
        /* <DEDUP_REMOVED lines=17> */
[----:B------:R-:W-:-:S04]  /*267460*/  LOP3.LUT R56, R56, 0xfffffeff, RZ, 0xc0, !PT ;  /* 0xfffffeff38387812 */ /* 0x000fc800078ec0ff */
[----:B------:R-:W-:-:S04]  /*267470*/  @P3 LOP3.LUT R56, R56, 0x100, RZ, 0xfc, !PT ;  /* 0x0000010038383812 */ /* 0x000fc800078efcff */
[----:B------:R-:W-:Y:S02]  /*267480*/  LOP3.LUT R56, R56, 0xfffffdff, RZ, 0xc0, !PT ;  /* 0xfffffdff38387812 */ /* 0x000fe400078ec0ff */
[----:B------:R-:W-:Y:S02]  /*267490*/  ISETP.GE.AND P3, PT, R26, UR5, PT ;  /* 0x000000051a007c0c */ /* 0x000fe4000bf66270 */
        /* <DEDUP_REMOVED lines=19> */
[----:B------:R-:W-:-:S04]  /*2675d0*/  LOP3.LUT R56, R56, 0xfffeffff, RZ, 0xc0, !PT ;  /* 0xfffeffff38387812 */ /* 0x000fc800078ec0ff */
[----:B------:R-:W-:-:S04]  /*2675e0*/  @P2 LOP3.LUT R56, R56, 0x10000, RZ, 0xfc, !PT ;  /* 0x0001000038382812 */ /* 0x000fc800078efcff */
[----:B------:R-:W-:Y:S01]  /*2675f0*/  LOP3.LUT R56, R56, 0xfffdffff, RZ, 0xc0, !PT ;  /* 0xfffdffff38387812 */ /* 0x000fe200078ec0ff */
[----:B------:R-:W-:Y:S01]  /*267600*/  IMAD.WIDE R6, R236, 0x4, R14 ;  /* 0x00000004ec067825 */ /* 0x000fe200078e020e */
[----:B------:R-:W-:Y:S02]  /*267610*/  ISETP.GE.AND P1, PT, R11, UR5, PT ;  /* 0x000000050b007c0c */ /* 0x000fe4000bf26270 */
[----:B------:R-:W-:Y:S02]  /*267620*/  ISETP.GE.AND P2, PT, R10, UR5, PT ;  /* 0x000000050a007c0c */ /* 0x000fe4000bf46270 */
[----:B------:R-:W-:Y:S02]  /*267630*/  @P3 LOP3.LUT R56, R56, 0x20000, RZ, 0xfc, !PT ;  /* 0x0002000038383812 */ /* 0x000fe400078efcff */
[----:B--2---:R-:W-:Y:S02]  /*267640*/  ISETP.GE.AND P3, PT, R9, UR5, PT ;  /* 0x0000000509007c0c */ /* 0x004fe4000bf66270 */
[----:B---3--:R-:W-:-:S02]  /*267650*/  ISETP.GE.AND P4, PT, R8, UR5, PT ;  /* 0x0000000508007c0c */ /* 0x008fc4000bf86270 */
[----:B----4-:R-:W-:Y:S02]  /*267660*/  ISETP.GE.AND P5, PT, R5, UR5, PT ;  /* 0x0000000505007c0c */ /* 0x010fe4000bfa6270 */
[----:B------:R-:W-:Y:S01]  /*267670*/  ISETP.GE.AND P6, PT, R2, UR5, PT ;  /* 0x0000000502007c0c */ /* 0x000fe2000bfc6270 */
[----:B------:R-:W2:Y:S04]  /*267680*/  LDL.LU R232, [R1+0x19c0] ;  /* 0x0019c00001e87983 */ /* 0x000ea80000300800 */
[----:B------:R-:W3:Y:S04]  /*267690*/  LDL.LU R241, [R1+0x19b0] ;  /* 0x0019b00001f17983 */ /* 0x000ee80000300800 */
[----:B------:R-:W4:Y:S04]  /*2676a0*/  LDL.LU R245, [R1+0x19a0] ;  /* 0x0019a00001f57983 */ /* 0x000f280000300800 */
[----:B------:R-:W3:Y:S04]  /*2676b0*/  LDL.LU R249, [R1+0x1990] ;  /* 0x0019900001f97983 */ /* 0x000ee80000300800 */
[----:B------:R-:W3:Y:S04]  /*2676c0*/  LDL.LU R244, [R1+0x1980] ;  /* 0x0019800001f47983 */ /* 0x000ee80000300800 */
[----:B------:R-:W3:Y:S01]  /*2676d0*/  LDL.LU R74, [R1+0x3518] ;  /* 0x00351800014a7983 */ /* 0x000ee20000300800 */
[----:B------:R-:W-:-:S03]  /*2676e0*/  LOP3.LUT R4, R4, 0xfffffeff, RZ, 0xc0, !PT ;  /* 0xfffffeff04047812 */ /* 0x000fc600078ec0ff */
[----:B------:R-:W4:Y:S01]  /*2676f0*/  LDL.LU R250, [R1+0x1970] ;  /* 0x0019700001fa7983 */ /* 0x000f220000300800 */
[----:B------:R-:W-:-:S03]  /*267700*/  @P3 LOP3.LUT R4, R4, 0x100, RZ, 0xfc, !PT ;  /* 0x0000010004043812 */ /* 0x000fc600078efcff */
[----:B------:R-:W4:Y:S01]  /*267710*/  LDL.LU R233, [R1+0x19e4] ;  /* 0x0019e40001e97983 */ /* 0x000f220000300800 */
[----:B------:R-:W-:-:S03]  /*267720*/  LOP3.LUT R4, R4, 0xffffff7f, RZ, 0xc0, !PT ;  /* 0xffffff7f04047812 */ /* 0x000fc600078ec0ff */
[----:B------:R-:W4:Y:S01]  /*267730*/  LDL.LU R237, [R1+0x19d4] ;  /* 0x0019d40001ed7983 */ /* 0x000f220000300800 */
[----:B------:R-:W-:-:S03]  /*267740*/  @P4 LOP3.LUT R4, R4, 0x80, RZ, 0xfc, !PT ;  /* 0x0000008004044812 */ /* 0x000fc600078efcff */
[----:B------:R-:W4:Y:S01]  /*267750*/  LDL.LU R75, [R1+0x351c] ;  /* 0x00351c00014b7983 */ /* 0x000f220000300800 */
[----:B------:R-:W-:Y:S02]  /*267760*/  LOP3.LUT R4, R4, 0xffffffbf, RZ, 0xc0, !PT ;  /* 0xffffffbf04047812 */ /* 0x000fe400078ec0ff */
[C---:B------:R-:W-:Y:S01]  /*267770*/  LOP3.LUT P4, RZ, R3.reuse, 0x2, RZ, 0xc0, !PT ;  /* 0x0000000203ff7812 */ /* 0x040fe2000788c0ff */
[----:B------:R-:W1:Y:S01]  /*267780*/  LDS.128 R24, [R0] ;  /* 0x0000000000187984 */ /* 0x000e620000000c00 */
[----:B------:R-:W-:Y:S02]  /*267790*/  @P5 LOP3.LUT R4, R4, 0x40, RZ, 0xfc, !PT ;  /* 0x0000004004045812 */ /* 0x000fe400078efcff */
[C---:B------:R-:W-:Y:S02]  /*2677a0*/  LOP3.LUT P5, RZ, R3.reuse, 0x4, RZ, 0xc0, !PT ;  /* 0x0000000403ff7812 */ /* 0x040fe400078ac0ff */
[----:B------:R-:W-:Y:S02]  /*2677b0*/  LOP3.LUT R4, R4, 0xffffffdf, RZ, 0xc0, !PT ;  /* 0xffffffdf04047812 */ /* 0x000fe400078ec0ff */
[----:B------:R-:W-:-:S02]  /*2677c0*/  LOP3.LUT P3, RZ, R3, 0x1, RZ, 0xc0, !PT ;  /* 0x0000000103ff7812 */ /* 0x000fc4000786c0ff */
[----:B------:R-:W-:Y:S02]  /*2677d0*/  @P6 LOP3.LUT R4, R4, 0x20, RZ, 0xfc, !PT ;  /* 0x0000002004046812 */ /* 0x000fe400078efcff */
[----:B------:R-:W-:Y:S02]  /*2677e0*/  ISETP.LT.AND P6, PT, R72, UR67, !P5 ;  /* 0x0000004348007c0c */ /* 0x000fe4000efc1270 */
[----:B------:R-:W-:-:S11]  /*2677f0*/  ISETP.LT.AND P5, PT, R73, UR67, !P5 ;  /* 0x0000004349007c0c */ /* 0x000fd6000efa1270 */
[----:B--2---:R2:W-:Y:S04]  /*267800*/  @P6 STG.E desc[UR40][R6.64], R232 ;  /* 0x000000e806006986 */ /* 0x0045e8000c101928 */
[----:B--2---:R-:W2:Y:S01]  /*267810*/  LDL.LU R232, [R1+0x19c4] ;  /* 0x0019c40001e87983 */ /* 0x004ea20000300800 */
[----:B------:R-:W-:-:S03]  /*267820*/  IMAD.WIDE R6, R236, 0x4, R12 ;  /* 0x00000004ec067825 */ /* 0x000fc600078e020c */
[----:B------:R-:W2:Y:S04]  /*267830*/  LDL.LU R236, [R1+0x3520] ;  /* 0x0035200001ec7983 */ /* 0x000ea80000300800 */
[----:B---3--:R3:W-:Y:S01]  /*267840*/  @P5 STG.E desc[UR40][R6.64], R241 ;  /* 0x000000f106005986 */ /* 0x0087e2000c101928 */
[----:B------:R-:W-:Y:S01]  /*267850*/  ISETP.LT.AND P5, PT, R240, UR67, !P4 ;  /* 0x00000043f0007c0c */ /* 0x000fe2000e7a1270 */
[----:B---3--:R-:W-:Y:S02]  /*267860*/  IMAD.WIDE R6, R74, 0x4, R18 ;  /* 0x000000044a067825 */ /* 0x008fe400078e0212 */
[----:B------:R-:W3:Y:S10]  /*267870*/  LDL.LU R241, [R1+0x19b4] ;  /* 0x0019b40001f17983 */ /* 0x000ef40000300800 */
[----:B----4-:R4:W-:Y:S01]  /*267880*/  @P5 STG.E desc[UR40][R6.64], R245 ;  /* 0x000000f506005986 */ /* 0x0109e2000c101928 */
[----:B------:R-:W-:Y:S01]  /*267890*/  ISETP.LT.AND P5, PT, R248, UR67, !P4 ;  /* 0x00000043f8007c0c */ /* 0x000fe2000e7a1270 */
[----:B----4-:R-:W-:-:S02]  /*2678a0*/  IMAD.WIDE R6, R74, 0x4, R16 ;  /* 0x000000044a067825 */ /* 0x010fc400078e0210 */
[----:B------:R-:W4:Y:S10]  /*2678b0*/  LDL.LU R245, [R1+0x19a4] ;  /* 0x0019a40001f57983 */ /* 0x000f340000300800 */
[----:B------:R1:W-:Y:S01]  /*2678c0*/  @P5 STG.E desc[UR40][R6.64], R249 ;  /* 0x000000f906005986 */ /* 0x0003e2000c101928 */
[----:B------:R-:W-:Y:S01]  /*2678d0*/  ISETP.LT.AND P5, PT, R72, UR67, !P4 ;  /* 0x0000004348007c0c */ /* 0x000fe2000e7a1270 */
[----:B-1----:R-:W-:-:S12]  /*2678e0*/  IMAD.WIDE R6, R74, 0x4, R14 ;  /* 0x000000044a067825 */ /* 0x002fd800078e020e */
[----:B------:R1:W-:Y:S04]  /*2678f0*/  @P5 STG.E desc[UR40][R6.64], R244 ;  /* 0x000000f406005986 */ /* 0x0003e8000c101928 */
[----:B-1----:R-:W4:Y:S04]  /*267900*/  LDL.LU R244, [R1+0x1994] ;  /* 0x0019940001f47983 */ /* 0x002f280000300800 */
[----:B------:R-:W4:Y:S01]  /*267910*/  LDL.LU R249, [R1+0x1984] ;  /* 0x0019840001f97983 */ /* 0x000f220000300800 */
[----:B------:R-:W-:Y:S01]  /*267920*/  ISETP.LT.AND P4, PT, R73, UR67, !P4 ;  /* 0x0000004349007c0c */ /* 0x000fe2000e781270 */
[----:B------:R-:W-:-:S02]  /*267930*/  IMAD.WIDE R6, R74, 0x4, R12 ;  /* 0x000000044a067825 */ /* 0x000fc400078e020c */
[----:B------:R-:W4:Y:S10]  /*267940*/  LDL.LU R74, [R1+0x3524] ;  /* 0x00352400014a7983 */ /* 0x000f340000300800 */
[----:B------:R1:W-:Y:S01]  /*267950*/  @P4 STG.E desc[UR40][R6.64], R250 ;  /* 0x000000fa06004986 */ /* 0x0003e2000c101928 */
[----:B------:R-:W-:Y:S01]  /*267960*/  ISETP.LT.AND P4, PT, R240, UR67, !P3 ;  /* 0x00000043f0007c0c */ /* 0x000fe2000df81270 */
[----:B-1----:R-:W-:-:S02]  /*267970*/  IMAD.WIDE R6, R75, 0x4, R18 ;  /* 0x000000044b067825 */ /* 0x002fc400078e0212 */
[----:B------:R-:W4:Y:S10]  /*267980*/  LDL.LU R250, [R1+0x1974] ;  /* 0x0019740001fa7983 */ /* 0x000f340000300800 */
[----:B------:R1:W-:Y:S01]  /*267990*/  @P4 STG.E desc[UR40][R6.64], R233 ;  /* 0x000000e906004986 */ /* 0x0003e2000c101928 */
[----:B------:R-:W-:Y:S01]  /*2679a0*/  ISETP.LT.AND P4, PT, R248, UR67, !P3 ;  /* 0x00000043f8007c0c */ /* 0x000fe2000df81270 */
[----:B-1----:R-:W-:-:S02]  /*2679b0*/  IMAD.WIDE R6, R75, 0x4, R16 ;  /* 0x000000044b067825 */ /* 0x002fc400078e0210 */
[----:B------:R-:W4:Y:S10]  /*2679c0*/  LDL.LU R233, [R1+0x19e8] ;  /* 0x0019e80001e97983 */ /* 0x000f340000300800 */
[----:B------:R1:W-:Y:S01]  /*2679d0*/  @P4 STG.E desc[UR40][R6.64], R237 ;  /* 0x000000ed06004986 */ /* 0x0003e2000c101928 */
[----:B------:R-:W-:Y:S01]  /*2679e0*/  ISETP.LT.AND P4, PT, R72, UR67, !P3 ;  /* 0x0000004348007c0c */ /* 0x000fe2000df81270 */
[----:B-1----:R-:W-:Y:S01]  /*2679f0*/  IMAD.WIDE R6, R75, 0x4, R14 ;  /* 0x000000044b067825 */ /* 0x002fe200078e020e */
[----:B------:R-:W-:-:S11]  /*267a00*/  ISETP.LT.AND P3, PT, R73, UR67, !P3 ;  /* 0x0000004349007c0c */ /* 0x000fd6000df61270 */
[----:B--2---:R1:W-:Y:S04]  /*267a10*/  @P4 STG.E desc[UR40][R6.64], R232 ;  /* 0x000000e806004986 */ /* 0x0043e8000c101928 */
[----:B-1----:R-:W2:Y:S04]  /*267a20*/  LDL.LU R232, [R1+0x19d8] ;  /* 0x0019d80001e87983 */ /* 0x002ea80000300800 */
[----:B------:R-:W2:Y:S01]  /*267a30*/  LDL.LU R237, [R1+0x19c8] ;  /* 0x0019c80001ed7983 */ /* 0x000ea20000300800 */
[----:B------:R-:W-:-:S03]  /*267a40*/  IMAD.WIDE R6, R75, 0x4, R12 ;  /* 0x000000044b067825 */ /* 0x000fc600078e020c */
[----:B------:R-:W2:Y:S04]  /*267a50*/  LDL.LU R75, [R1+0x3528] ;  /* 0x00352800014b7983 */ /* 0x000ea80000300800 */
[----:B---3--:R1:W-:Y:S01]  /*267a60*/  @P3 STG.E desc[UR40][R6.64], R241 ;  /* 0x000000f106003986 */ /* 0x0083e2000c101928 */
[----:B------:R-:W-:Y:S01]  /*267a70*/  ISETP.LT.AND P3, PT, R240, UR67, !P0 ;  /* 0x00000043f0007c0c */ /* 0x000fe2000c761270 */
[----:B-1----:R-:W-:-:S12]  /*267a80*/  IMAD.WIDE R6, R236, 0x4, R18 ;  /* 0x00000004ec067825 */ /* 0x002fd800078e0212 */
[----:B----4-:R1:W-:Y:S01]  /*267a90*/  @P3 STG.E desc[UR40][R6.64], R245 ;  /* 0x000000f506003986 */ /* 0x0103e2000c101928 */
[----:B------:R-:W-:-:S03]  /*267aa0*/  ISETP.LT.AND P3, PT, R248, UR67, !P0 ;  /* 0x00000043f8007c0c */ /* 0x000fc6000c761270 */
[----:B-1----:R-:W3:Y:S01]  /*267ab0*/  LDL.LU R245, [R1+0x19b8] ;  /* 0x0019b80001f57983 */ /* 0x002ee20000300800 */
[----:B------:R-:W-:-:S09]  /*267ac0*/  IMAD.WIDE R6, R236, 0x4, R16 ;  /* 0x00000004ec067825 */ /* 0x000fd200078e0210 */
[----:B------:R1:W-:Y:S04]  /*267ad0*/  @P3 STG.E desc[UR40][R6.64], R244 ;  /* 0x000000f406003986 */ /* 0x0003e8000c101928 */
[----:B-1----:R-:W4:Y:S01]  /*267ae0*/  LDL.LU R244, [R1+0x19a8] ;  /* 0x0019a80001f47983 */ /* 0x002f220000300800 */
[----:B------:R-:W-:Y:S01]  /*267af0*/  ISETP.LT.AND P3, PT, R72, UR67, !P0 ;  /* 0x0000004348007c0c */ /* 0x000fe2000c761270 */
[----:B------:R-:W-:-:S12]  /*267b00*/  IMAD.WIDE R6, R236, 0x4, R14 ;  /* 0x00000004ec067825 */ /* 0x000fd800078e020e */
[----:B------:R1:W-:Y:S04]  /*267b10*/  @P3 STG.E desc[UR40][R6.64], R249 ;  /* 0x000000f906003986 */ /* 0x0003e8000c101928 */
[----:B-1----:R-:W4:Y:S01]  /*267b20*/  LDL.LU R249, [R1+0x1998] ;  /* 0x0019980001f97983 */ /* 0x002f220000300800 */
[----:B------:R-:W-:-:S03]  /*267b30*/  IMAD.WIDE R6, R236, 0x4, R12 ;  /* 0x00000004ec067825 */ /* 0x000fc600078e020c */
[----:B------:R-:W4:Y:S01]  /*267b40*/  LDL.LU R236, [R1+0x1988] ;  /* 0x0019880001ec7983 */ /* 0x000f220000300800 */
[----:B------:R-:W-:Y:S02]  /*267b50*/  ISETP.LT.AND P0, PT, R73, UR67, !P0 ;  /* 0x0000004349007c0c */ /* 0x000fe4000c701270 */
[----:B------:R-:W-:Y:S01]  /*267b60*/  LOP3.LUT P5, RZ, R3, 0x10, RZ, 0xc0, !PT ;  /* 0x0000001003ff7812 */ /* 0x000fe200078ac0ff */
[----:B------:R-:W4:Y:S10]  /*267b70*/  LDL.LU R241, [R1+0x352c] ;  /* 0x00352c0001f17983 */ /* 0x000f340000300800 */
[----:B------:R1:W-:Y:S01]  /*267b80*/  @P0 STG.E desc[UR40][R6.64], R250 ;  /* 0x000000fa06000986 */ /* 0x0003e2000c101928 */
[----:B------:R-:W-:Y:S01]  /*267b90*/  ISETP.LT.AND P0, PT, R240, UR67, !P5 ;  /* 0x00000043f0007c0c */ /* 0x000fe2000ef01270 */
[----:B-1----:R-:W-:-:S12]  /*267ba0*/  IMAD.WIDE R6, R74, 0x4, R18 ;  /* 0x000000044a067825 */ /* 0x002fd800078e0212 */
[----:B------:R1:W-:Y:S01]  /*267bb0*/  @P0 STG.E desc[UR40][R6.64], R233 ;  /* 0x000000e906000986 */ /* 0x0003e2000c101928 */
[----:B------:R-:W-:-:S03]  /*267bc0*/  ISETP.LT.AND P0, PT, R248, UR67, !P5 ;  /* 0x00000043f8007c0c */ /* 0x000fc6000ef01270 */
[----:B-1----:R-:W4:Y:S01]  /*267bd0*/  LDL.LU R233, [R1+0x1978] ;  /* 0x0019780001e97983 */ /* 0x002f220000300800 */
[----:B------:R-:W-:Y:S01]  /*267be0*/  IMAD.WIDE R6, R74, 0x4, R16 ;  /* 0x000000044a067825 */ /* 0x000fe200078e0210 */
[----:B------:R-:W-:-:S08]  /*267bf0*/  LOP3.LUT P4, RZ, R3, 0x20, RZ, 0xc0, !PT ;  /* 0x0000002003ff7812 */ /* 0x000fd0000788c0ff */
[----:B--2---:R1:W-:Y:S01]  /*267c00*/  @P0 STG.E desc[UR40][R6.64], R232 ;  /* 0x000000e806000986 */ /* 0x0043e2000c101928 */
[----:B------:R-:W-:-:S03]  /*267c10*/  ISETP.LT.AND P0, PT, R72, UR67, !P5 ;  /* 0x0000004348007c0c */ /* 0x000fc6000ef01270 */
[----:B-1----:R-:W2:Y:S01]  /*267c20*/  LDL.LU R232, [R1+0x19ec] ;  /* 0x0019ec0001e87983 */ /* 0x002ea20000300800 */
[----:B------:R-:W-:-:S09]  /*267c30*/  IMAD.WIDE R6, R74, 0x4, R14 ;  /* 0x000000044a067825 */ /* 0x000fd200078e020e */
[----:B------:R1:W-:Y:S04]  /*267c40*/  @P0 STG.E desc[UR40][R6.64], R237 ;  /* 0x000000ed06000986 */ /* 0x0003e8000c101928 */
[----:B-1----:R-:W2:Y:S01]  /*267c50*/  LDL.LU R237, [R1+0x19dc] ;  /* 0x0019dc0001ed7983 */ /* 0x002ea20000300800 */
[----:B------:R-:W-:Y:S01]  /*267c60*/  ISETP.LT.AND P0, PT, R73, UR67, !P5 ;  /* 0x0000004349007c0c */ /* 0x000fe2000ef01270 */
[----:B------:R-:W-:Y:S02]  /*267c70*/  IMAD.WIDE R6, R74, 0x4, R12 ;  /* 0x000000044a067825 */ /* 0x000fe400078e020c */
[----:B------:R-:W2:Y:S04]  /*267c80*/  LDL.LU R74, [R1+0x19cc] ;  /* 0x0019cc00014a7983 */ /* 0x000ea80000300800 */
[----:B------:R-:W2:Y:S06]  /*267c90*/  LDL.LU R250, [R1+0x3530] ;  /* 0x0035300001fa7983 */ /* 0x000eac0000300800 */
[----:B---3--:R1:W-:Y:S01]  /*267ca0*/  @P0 STG.E desc[UR40][R6.64], R245 ;  /* 0x000000f506000986 */ /* 0x0083e2000c101928 */
[----:B------:R-:W-:Y:S01]  /*267cb0*/  ISETP.LT.AND P0, PT, R240, UR67, !P4 ;  /* 0x00000043f0007c0c */ /* 0x000fe2000e701270 */
[----:B-1----:R-:W-:-:S12]  /*267cc0*/  IMAD.WIDE R6, R75, 0x4, R18 ;  /* 0x000000044b067825 */ /* 0x002fd800078e0212 */
[----:B----4-:R1:W-:Y:S04]  /*267cd0*/  @P0 STG.E desc[UR40][R6.64], R244 ;  /* 0x000000f406000986 */ /* 0x0103e8000c101928 */
[----:B-1----:R-:W3:Y:S01]  /*267ce0*/  LDL.LU R244, [R1+0x19bc] ;  /* 0x0019bc0001f47983 */ /* 0x002ee20000300800 */
[----:B------:R-:W-:-:S03]  /*267cf0*/  ISETP.LT.AND P0, PT, R248, UR67, !P4 ;  /* 0x00000043f8007c0c */ /* 0x000fc6000e701270 */
[----:B------:R-:W4:Y:S01]  /*267d00*/  LDL.LU R245, [R1+0x19ac] ;  /* 0x0019ac0001f57983 */ /* 0x000f220000300800 */
[----:B------:R-:W-:-:S09]  /*267d10*/  IMAD.WIDE R6, R75, 0x4, R16 ;  /* 0x000000044b067825 */ /* 0x000fd200078e0210 */
[----:B------:R1:W-:Y:S04]  /*267d20*/  @P0 STG.E desc[UR40][R6.64], R249 ;  /* 0x000000f906000986 */ /* 0x0003e8000c101928 */
[----:B-1----:R-:W4:Y:S01]  /*267d30*/  LDL.LU R249, [R1+0x199c] ;  /* 0x00199c0001f97983 */ /* 0x002f220000300800 */
[----:B------:R-:W-:Y:S01]  /*267d40*/  ISETP.LT.AND P0, PT, R72, UR67, !P4 ;  /* 0x0000004348007c0c */ /* 0x000fe2000e701270 */
[----:B------:R-:W-:-:S12]  /*267d50*/  IMAD.WIDE R6, R75, 0x4, R14 ;  /* 0x000000044b067825 */ /* 0x000fd800078e020e */
[----:B------:R1:W-:Y:S04]  /*267d60*/  @P0 STG.E desc[UR40][R6.64], R236 ;  /* 0x000000ec06000986 */ /* 0x0003e8000c101928 */
[----:B-1----:R-:W4:Y:S01]  /*267d70*/  LDL.LU R236, [R1+0x198c] ;  /* 0x00198c0001ec7983 */ /* 0x002f220000300800 */
[----:B------:R-:W-:Y:S01]  /*267d80*/  ISETP.LT.AND P0, PT, R73, UR67, !P4 ;  /* 0x0000004349007c0c */ /* 0x000fe2000e701270 */
[----:B------:R-:W-:Y:S01]  /*267d90*/  IMAD.WIDE R6, R75, 0x4, R12 ;  /* 0x000000044b067825 */ /* 0x000fe200078e020c */
[----:B------:R-:W-:Y:S01]  /*267da0*/  LOP3.LUT P3, RZ, R3, 0x40, RZ, 0xc0, !PT ;  /* 0x0000004003ff7812 */ /* 0x000fe2000786c0ff */
[----:B------:R-:W4:Y:S10]  /*267db0*/  LDL.LU R75, [R1+0x3534] ;  /* 0x00353400014b7983 */ /* 0x000f340000300800 */
[----:B------:R1:W-:Y:S01]  /*267dc0*/  @P0 STG.E desc[UR40][R6.64], R233 ;  /* 0x000000e906000986 */ /* 0x0003e2000c101928 */
[----:B------:R-:W-:Y:S01]  /*267dd0*/  ISETP.LT.AND P0, PT, R240, UR67, !P3 ;  /* 0x00000043f0007c0c */ /* 0x000fe2000df01270 */
[----:B-1----:R-:W-:Y:S01]  /*267de0*/  IMAD.WIDE R6, R241, 0x4, R18 ;  /* 0x00000004f1067825 */ /* 0x002fe200078e0212 */
[----:B------:R-:W-:-:S11]  /*267df0*/  LOP3.LUT P5, RZ, R3, 0x80, RZ, 0xc0, !PT ;  /* 0x0000008003ff7812 */ /* 0x000fd600078ac0ff */
[----:B--2---:R1:W-:Y:S01]  /*267e00*/  @P0 STG.E desc[UR40][R6.64], R232 ;  /* 0x000000e806000986 */ /* 0x0043e2000c101928 */
[----:B------:R-:W-:-:S03]  /*267e10*/  ISETP.LT.AND P0, PT, R248, UR67, !P3 ;  /* 0x00000043f8007c0c */ /* 0x000fc6000df01270 */
[----:B-1----:R-:W2:Y:S01]  /*267e20*/  LDL.LU R232, [R1+0x197c] ;  /* 0x00197c0001e87983 */ /* 0x002ea20000300800 */
[----:B------:R-:W-:-:S09]  /*267e30*/  IMAD.WIDE R6, R241, 0x4, R16 ;  /* 0x00000004f1067825 */ /* 0x000fd200078e0210 */
[----:B------:R1:W-:Y:S01]  /*267e40*/  @P0 STG.E desc[UR40][R6.64], R237 ;  /* 0x000000ed06000986 */ /* 0x0003e2000c101928 */
[----:B------:R-:W-:-:S03]  /*267e50*/  ISETP.LT.AND P0, PT, R72, UR67, !P3 ;  /* 0x0000004348007c0c */ /* 0x000fc6000df01270 */
[----:B-1----:R-:W2:Y:S01]  /*267e60*/  LDL.LU R237, [R1+0x1a60] ;  /* 0x001a600001ed7983 */ /* 0x002ea20000300800 */
[----:B------:R-:W-:-:S09]  /*267e70*/  IMAD.WIDE R6, R241, 0x4, R14 ;  /* 0x00000004f1067825 */ /* 0x000fd200078e020e */
[----:B------:R1:W-:Y:S04]  /*267e80*/  @P0 STG.E desc[UR40][R6.64], R74 ;  /* 0x0000004a06000986 */ /* 0x0003e8000c101928 */
[----:B-1----:R-:W2:Y:S01]  /*267e90*/  LDL.LU R74, [R1+0x1a50] ;  /* 0x001a5000014a7983 */ /* 0x002ea20000300800 */
[----:B------:R-:W-:Y:S01]  /*267ea0*/  ISETP.LT.AND P0, PT, R73, UR67, !P3 ;  /* 0x0000004349007c0c */ /* 0x000fe2000df01270 */
[----:B------:R-:W-:Y:S02]  /*267eb0*/  IMAD.WIDE R6, R241, 0x4, R12 ;  /* 0x00000004f1067825 */ /* 0x000fe400078e020c */
[----:B------:R-:W2:Y:S10]  /*267ec0*/  LDL.LU R241, [R1+0x1a40] ;  /* 0x001a400001f17983 */ /* 0x000eb40000300800 */
[----:B---3--:R1:W-:Y:S01]  /*267ed0*/  @P0 STG.E desc[UR40][R6.64], R244 ;  /* 0x000000f406000986 */ /* 0x0083e2000c101928 */
[----:B------:R-:W-:-:S03]  /*267ee0*/  ISETP.LT.AND P0, PT, R240, UR67, !P5 ;  /* 0x00000043f0007c0c */ /* 0x000fc6000ef01270 */
[----:B-1----:R-:W3:Y:S04]  /*267ef0*/  LDL.LU R244, [R1+0x3538] ;  /* 0x0035380001f47983 */ /* 0x002ee80000300800 */
[----:B------:R-:W3:Y:S01]  /*267f00*/  LDL.LU R233, [R1+0x1a30] ;  /* 0x001a300001e97983 */ /* 0x000ee20000300800 */
[----:B------:R-:W-:-:S05]  /*267f10*/  IMAD.WIDE R6, R250, 0x4, R18 ;  /* 0x00000004fa067825 */ /* 0x000fca00078e0212 */
[----:B----4-:R1:W-:Y:S01]  /*267f20*/  @P0 STG.E desc[UR40][R6.64], R245 ;  /* 0x000000f506000986 */ /* 0x0103e2000c101928 */
[----:B------:R-:W-:-:S03]  /*267f30*/  ISETP.LT.AND P0, PT, R248, UR67, !P5 ;  /* 0x00000043f8007c0c */ /* 0x000fc6000ef01270 */
[----:B-1----:R-:W4:Y:S01]  /*267f40*/  LDL.LU R245, [R1+0x1a20] ;  /* 0x001a200001f57983 */ /* 0x002f220000300800 */
        /* <DEDUP_REMOVED lines=9> */
[C---:B------:R-:W-:Y:S02]  /*267fe0*/  LOP3.LUT P6, RZ, R3.reuse, 0x100, RZ, 0xc0, !PT ;  /* 0x0000010003ff7812 */ /* 0x040fe400078cc0ff */
[----:B------:R-:W-:-:S09]  /*267ff0*/  LOP3.LUT P4, RZ, R3, 0x200, RZ, 0xc0, !PT ;  /* 0x0000020003ff7812 */ /* 0x000fd2000788c0ff */
[----:B--2---:R1:W-:Y:S01]  /*268000*/  @P0 STG.E desc[UR40][R6.64], R232 ;  /* 0x000000e806000986 */ /* 0x0043e2000c101928 */
[----:B------:R-:W-:-:S03]  /*268010*/  ISETP.LT.AND P0, PT, R240, UR67, !P6 ;  /* 0x00000043f0007c0c */ /* 0x000fc6000f701270 */
[----:B-1----:R-:W2:Y:S04]  /*268020*/  LDL.LU R232, [R1+0x353c] ;  /* 0x00353c0001e87983 */ /* 0x002ea80000300800 */
[----:B------:R-:W2:Y:S01]  /*268030*/  LDL.LU R250, [R1+0x19f0] ;  /* 0x0019f00001fa7983 */ /* 0x000ea20000300800 */
[----:B------:R-:W-:-:S05]  /*268040*/  IMAD.WIDE R6, R75, 0x4, R18 ;  /* 0x000000044b067825 */ /* 0x000fca00078e0212 */
[----:B------:R1:W-:Y:S01]  /*268050*/  @P0 STG.E desc[UR40][R6.64], R237 ;  /* 0x000000ed06000986 */ /* 0x0003e2000c101928 */
[----:B------:R-:W-:-:S03]  /*268060*/  ISETP.LT.AND P0, PT, R248, UR67, !P6 ;  /* 0x00000043f8007c0c */ /* 0x000fc6000f701270 */
[----:B-1----:R-:W2:Y:S01]  /*268070*/  LDL.LU R237, [R1+0x1a64] ;  /* 0x001a640001ed7983 */ /* 0x002ea20000300800 */
[----:B------:R-:W-:-:S09]  /*268080*/  IMAD.WIDE R6, R75, 0x4, R16 ;  /* 0x000000044b067825 */ /* 0x000fd200078e0210 */
[----:B------:R1:W-:Y:S01]  /*268090*/  @P0 STG.E desc[UR40][R6.64], R74 ;  /* 0x0000004a06000986 */ /* 0x0003e2000c101928 */
[----:B------:R-:W-:-:S03]  /*2680a0*/  ISETP.LT.AND P0, PT, R72, UR67, !P6 ;  /* 0x0000004348007c0c */ /* 0x000fc6000f701270 */
[----:B-1----:R-:W2:Y:S01]  /*2680b0*/  LDL.LU R74, [R1+0x1a54] ;  /* 0x001a5400014a7983 */ /* 0x002ea20000300800 */
[----:B------:R-:W-:-:S09]  /*2680c0*/  IMAD.WIDE R6, R75, 0x4, R14 ;  /* 0x000000044b067825 */ /* 0x000fd200078e020e */
[----:B------:R1:W-:Y:S01]  /*2680d0*/  @P0 STG.E desc[UR40][R6.64], R241 ;  /* 0x000000f106000986 */ /* 0x0003e2000c101928 */
[----:B------:R-:W-:Y:S01]  /*2680e0*/  ISETP.LT.AND P0, PT, R73, UR67, !P6 ;  /* 0x0000004349007c0c */ /* 0x000fe2000f701270 */
[----:B-1----:R-:W-:Y:S02]  /*2680f0*/  IMAD.WIDE R6, R75, 0x4, R12 ;  /* 0x000000044b067825 */ /* 0x002fe400078e020c */
[----:B------:R-:W2:Y:S10]  /*268100*/  LDL.LU R241, [R1+0x1a44] ;  /* 0x001a440001f17983 */ /* 0x000eb40000300800 */
[----:B---3--:R1:W-:Y:S01]  /*268110*/  @P0 STG.E desc[UR40][R6.64], R233 ;  /* 0x000000e906000986 */ /* 0x0083e2000c101928 */
[----:B------:R-:W-:-:S03]  /*268120*/  ISETP.LT.AND P0, PT, R240, UR67, !P4 ;  /* 0x00000043f0007c0c */ /* 0x000fc6000e701270 */
[----:B------:R-:W3:Y:S01]  /*268130*/  LDL.LU R75, [R1+0x3540] ;  /* 0x00354000014b7983 */ /* 0x000ee20000300800 */
[----:B-1----:R-:W-:-:S03]  /*268140*/  IMAD.WIDE R6, R244, 0x4, R18 ;  /* 0x00000004f4067825 */ /* 0x002fc600078e0212 */
[----:B------:R-:W3:Y:S06]  /*268150*/  LDL.LU R233, [R1+0x1a34] ;  /* 0x001a340001e97983 */ /* 0x000eec0000300800 */
[----:B----4-:R1:W-:Y:S01]  /*268160*/  @P0 STG.E desc[UR40][R6.64], R245 ;  /* 0x000000f506000986 */ /* 0x0103e2000c101928 */
[----:B------:R-:W-:Y:S01]  /*268170*/  ISETP.LT.AND P0, PT, R248, UR67, !P4 ;  /* 0x00000043f8007c0c */ /* 0x000fe2000e701270 */
[----:B-1----:R-:W-:-:S12]  /*268180*/  IMAD.WIDE R6, R244, 0x4, R16 ;  /* 0x00000004f4067825 */ /* 0x002fd800078e0210 */
[----:B------:R1:W-:Y:S04]  /*268190*/  @P0 STG.E desc[UR40][R6.64], R249 ;  /* 0x000000f906000986 */ /* 0x0003e8000c101928 */
[----:B-1----:R-:W4:Y:S01]  /*2681a0*/  LDL.LU R249, [R1+0x1a24] ;  /* 0x001a240001f97983 */ /* 0x002f220000300800 */
[----:B------:R-:W-:-:S03]  /*2681b0*/  ISETP.LT.AND P0, PT, R72, UR67, !P4 ;  /* 0x0000004348007c0c */ /* 0x000fc6000e701270 */
[----:B------:R-:W4:Y:S01]  /*2681c0*/  LDL.LU R245, [R1+0x1a14] ;  /* 0x001a140001f57983 */ /* 0x000f220000300800 */
[----:B------:R-:W-:-:S09]  /*2681d0*/  IMAD.WIDE R6, R244, 0x4, R14 ;  /* 0x00000004f4067825 */ /* 0x000fd200078e020e */
[----:B------:R1:W-:Y:S02]  /*2681e0*/  @P0 STG.E desc[UR40][R6.64], R236 ;  /* 0x000000ec06000986 */ /* 0x0003e4000c101928 */
[----:B-1----:R-:W-:Y:S02]  /*2681f0*/  IMAD.WIDE R6, R244, 0x4, R12 ;  /* 0x00000004f4067825 */ /* 0x002fe400078e020c */
[----:B------:R-:W4:Y:S01]  /*268200*/  LDL.LU R244, [R1+0x1a04] ;  /* 0x001a040001f47983 */ /* 0x000f220000300800 */
[----:B------:R-:W-:Y:S02]  /*268210*/  ISETP.LT.AND P0, PT, R73, UR67, !P4 ;  /* 0x0000004349007c0c */ /* 0x000fe4000e701270 */
[C---:B------:R-:W-:Y:S01]  /*268220*/  LOP3.LUT P3, RZ, R3.reuse, 0x400, RZ, 0xc0, !PT ;  /* 0x0000040003ff7812 */ /* 0x040fe2000786c0ff */
[----:B------:R-:W4:Y:S01]  /*268230*/  LDL.LU R236, [R1+0x3544] ;  /* 0x0035440001ec7983 */ /* 0x000f220000300800 */
[----:B------:R-:W-:-:S09]  /*268240*/  LOP3.LUT P5, RZ, R3, 0x800, RZ, 0xc0, !PT ;  /* 0x0000080003ff7812 */ /* 0x000fd200078ac0ff */
[----:B--2---:R1:W-:Y:S01]  /*268250*/  @P0 STG.E desc[UR40][R6.64], R250 ;  /* 0x000000fa06000986 */ /* 0x0043e2000c101928 */
[----:B------:R-:W-:Y:S01]  /*268260*/  ISETP.LT.AND P0, PT, R240, UR67, !P3 ;  /* 0x00000043f0007c0c */ /* 0x000fe2000df01270 */
[----:B-1----:R-:W-:Y:S02]  /*268270*/  IMAD.WIDE R6, R232, 0x4, R18 ;  /* 0x00000004e8067825 */ /* 0x002fe400078e0212 */
[----:B------:R-:W2:Y:S10]  /*268280*/  LDL.LU R250, [R1+0x19f4] ;  /* 0x0019f40001fa7983 */ /* 0x000eb40000300800 */
[----:B------:R1:W-:Y:S01]  /*268290*/  @P0 STG.E desc[UR40][R6.64], R237 ;  /* 0x000000ed06000986 */ /* 0x0003e2000c101928 */
[----:B------:R-:W-:Y:S01]  /*2682a0*/  ISETP.LT.AND P0, PT, R248, UR67, !P3 ;  /* 0x00000043f8007c0c */ /* 0x000fe2000df01270 */
[----:B-1----:R-:W-:-:S12]  /*2682b0*/  IMAD.WIDE R6, R232, 0x4, R16 ;  /* 0x00000004e8067825 */ /* 0x002fd800078e0210 */
[----:B------:R1:W-:Y:S04]  /*2682c0*/  @P0 STG.E desc[UR40][R6.64], R74 ;  /* 0x0000004a06000986 */ /* 0x0003e8000c101928 */
[----:B-1----:R-:W2:Y:S01]  /*2682d0*/  LDL.LU R74, [R1+0x1a68] ;  /* 0x001a6800014a7983 */ /* 0x002ea20000300800 */
[----:B------:R-:W-:-:S03]  /*2682e0*/  ISETP.LT.AND P0, PT, R72, UR67, !P3 ;  /* 0x0000004348007c0c */ /* 0x000fc6000df01270 */
[----:B------:R-:W2:Y:S01]  /*2682f0*/  LDL.LU R237, [R1+0x1a58] ;  /* 0x001a580001ed7983 */ /* 0x000ea20000300800 */
        /* <DEDUP_REMOVED lines=8> */
[----:B-1----:R-:W-:-:S09]  /*268380*/  IMAD.WIDE R6, R75, 0x4, R18 ;  /* 0x000000044b067825 */ /* 0x002fd200078e0212 */
[----:B----4-:R1:W-:Y:S04]  /*268390*/  @P0 STG.E desc[UR40][R6.64], R249 ;  /* 0x000000f906000986 */ /* 0x0103e8000c101928 */
[----:B-1----:R-:W4:Y:S01]  /*2683a0*/  LDL.LU R249, [R1+0x1a38] ;  /* 0x001a380001f97983 */ /* 0x002f220000300800 */
[----:B------:R-:W-:-:S03]  /*2683b0*/  ISETP.LT.AND P0, PT, R248, UR67, !P5 ;  /* 0x00000043f8007c0c */ /* 0x000fc6000ef01270 */
[----:B------:R-:W3:Y:S01]  /*2683c0*/  LDL.LU R233, [R1+0x1a28] ;  /* 0x001a280001e97983 */ /* 0x000ee20000300800 */
[----:B------:R-:W-:-:S09]  /*2683d0*/  IMAD.WIDE R6, R75, 0x4, R16 ;  /* 0x000000044b067825 */ /* 0x000fd200078e0210 */
[----:B------:R1:W-:Y:S01]  /*2683e0*/  @P0 STG.E desc[UR40][R6.64], R245 ;  /* 0x000000f506000986 */ /* 0x0003e2000c101928 */
[----:B------:R-:W-:-:S03]  /*2683f0*/  ISETP.LT.AND P0, PT, R72, UR67, !P5 ;  /* 0x0000004348007c0c */ /* 0x000fc6000ef01270 */
[----:B-1----:R-:W3:Y:S01]  /*268400*/  LDL.LU R245, [R1+0x1a18] ;  /* 0x001a180001f57983 */ /* 0x002ee20000300800 */
[----:B------:R-:W-:-:S09]  /*268410*/  IMAD.WIDE R6, R75, 0x4, R14 ;  /* 0x000000044b067825 */ /* 0x000fd200078e020e */
[----:B------:R1:W-:Y:S04]  /*268420*/  @P0 STG.E desc[UR40][R6.64], R244 ;  /* 0x000000f406000986 */ /* 0x0003e8000c101928 */
[----:B-1----:R-:W3:Y:S01]  /*268430*/  LDL.LU R244, [R1+0x1a08] ;  /* 0x001a080001f47983 */ /* 0x002ee20000300800 */
[----:B------:R-:W-:Y:S01]  /*268440*/  ISETP.LT.AND P0, PT, R73, UR67, !P5 ;  /* 0x0000004349007c0c */ /* 0x000fe2000ef01270 */
[----:B------:R-:W-:Y:S01]  /*268450*/  IMAD.WIDE R6, R75, 0x4, R12 ;  /* 0x000000044b067825 */ /* 0x000fe200078e020c */
[C---:B------:R-:W-:Y:S01]  /*268460*/  LOP3.LUT P4, RZ, R3.reuse, 0x1000, RZ, 0xc0, !PT ;  /* 0x0000100003ff7812 */ /* 0x040fe2000788c0ff */
[----:B------:R-:W3:Y:S01]  /*268470*/  LDL.LU R75, [R1+0x354c] ;  /* 0x00354c00014b7983 */ /* 0x000ee20000300800 */
[----:B------:R-:W-:-:S09]  /*268480*/  LOP3.LUT P3, RZ, R3, 0x2000, RZ, 0xc0, !PT ;  /* 0x0000200003ff7812 */ /* 0x000fd2000786c0ff */
[----:B--2---:R1:W-:Y:S01]  /*268490*/  @P0 STG.E desc[UR40][R6.64], R250 ;  /* 0x000000fa06000986 */ /* 0x0043e2000c101928 */
[----:B------:R-:W-:Y:S01]  /*2684a0*/  ISETP.LT.AND P0, PT, R240, UR67, !P4 ;  /* 0x00000043f0007c0c */ /* 0x000fe2000e701270 */
[----:B-1----:R-:W-:-:S12]  /*2684b0*/  IMAD.WIDE R6, R236, 0x4, R18 ;  /* 0x00000004ec067825 */ /* 0x002fd800078e0212 */
        /* <DEDUP_REMOVED lines=10> */
[----:B------:R-:W-:-:S03]  /*268560*/  ISETP.LT.AND P0, PT, R73, UR67, !P4 ;  /* 0x0000004349007c0c */ /* 0x000fc6000e701270 */
[----:B------:R-:W2:Y:S01]  /*268570*/  LDL.LU R250, [R1+0x1a4c] ;  /* 0x001a4c0001fa7983 */ /* 0x000ea20000300800 */
[----:B------:R-:W-:-:S03]  /*268580*/  IMAD.WIDE R6, R236, 0x4, R12 ;  /* 0x00000004ec067825 */ /* 0x000fc600078e020c */
[----:B------:R-:W2:Y:S06]  /*268590*/  LDL.LU R236, [R1+0x3550] ;  /* 0x0035500001ec7983 */ /* 0x000eac0000300800 */
[----:B----4-:R1:W-:Y:S01]  /*2685a0*/  @P0 STG.E desc[UR40][R6.64], R249 ;  /* 0x000000f906000986 */ /* 0x0103e2000c101928 */
[----:B------:R-:W-:-:S03]  /*2685b0*/  ISETP.LT.AND P0, PT, R240, UR67, !P3 ;  /* 0x00000043f0007c0c */ /* 0x000fc6000df01270 */
[----:B-1----:R-:W4:Y:S01]  /*2685c0*/  LDL.LU R249, [R1+0x1a3c] ;  /* 0x001a3c0001f97983 */ /* 0x002f220000300800 */
[----:B---3--:R-:W-:-:S09]  /*2685d0*/  IMAD.WIDE R6, R241, 0x4, R18 ;  /* 0x00000004f1067825 */ /* 0x008fd200078e0212 */
[----:B------:R1:W-:Y:S01]  /*2685e0*/  @P0 STG.E desc[UR40][R6.64], R233 ;  /* 0x000000e906000986 */ /* 0x0003e2000c101928 */
[----:B------:R-:W-:-:S03]  /*2685f0*/  ISETP.LT.AND P0, PT, R248, UR67, !P3 ;  /* 0x00000043f8007c0c */ /* 0x000fc6000df01270 */
[----:B-1----:R-:W3:Y:S01]  /*268600*/  LDL.LU R233, [R1+0x1a2c] ;  /* 0x001a2c0001e97983 */ /* 0x002ee20000300800 */
        /* <DEDUP_REMOVED lines=14> */
[C---:B-1----:R-:W-:Y:S02]  /*2686f0*/  IMAD.WIDE R6, R75.reuse, 0x4, R18 ;  /* 0x000000044b067825 */ /* 0x042fe400078e0212 */
[----:B------:R-:W2:Y:S10]  /*268700*/  LDL.LU R74, [R1+0x19fc] ;  /* 0x0019fc00014a7983 */ /* 0x000eb40000300800 */
[----:B------:R1:W-:Y:S01]  /*268710*/  @P0 STG.E desc[UR40][R6.64], R237 ;  /* 0x000000ed06000986 */ /* 0x0003e2000c101928 */
[----:B------:R-:W-:Y:S01]  /*268720*/  ISETP.LT.AND P0, PT, R248, UR67, !P6 ;  /* 0x00000043f8007c0c */ /* 0x000fe2000f701270 */
[----:B-1----:R-:W-:-:S02]  /*268730*/  IMAD.WIDE R6, R75, 0x4, R16 ;  /* 0x000000044b067825 */ /* 0x002fc400078e0210 */
        /* <DEDUP_REMOVED lines=9> */
[----:B----4-:R1:W-:Y:S01]  /*2687d0*/  @P0 STG.E desc[UR40][R6.64], R249 ;  /* 0x000000f906000986 */ /* 0x0103e2000c101928 */
[----:B------:R-:W-:Y:S01]  /*2687e0*/  ISETP.LT.AND P0, PT, R240, UR67, !P5 ;  /* 0x00000043f0007c0c */ /* 0x000fe2000ef01270 */
[----:B-1----:R-:W-:-:S02]  /*2687f0*/  IMAD.WIDE R6, R236, 0x4, R18 ;  /* 0x00000004ec067825 */ /* 0x002fc400078e0212 */
[----:B------:R-:W4:Y:S04]  /*268800*/  LDL.LU R249, [R1+0x3558] ;  /* 0x0035580001f97983 */ /* 0x000f280000300800 */
[----:B------:R-:W4:Y:S06]  /*268810*/  LDL.LU R250, [R1+0x1ac0] ;  /* 0x001ac00001fa7983 */ /* 0x000f2c0000300800 */
[----:B---3--:R1:W-:Y:S01]  /*268820*/  @P0 STG.E desc[UR40][R6.64], R233 ;  /* 0x000000e906000986 */ /* 0x0083e2000c101928 */
[----:B------:R-:W-:Y:S01]  /*268830*/  ISETP.LT.AND P0, PT, R248, UR67, !P5 ;  /* 0x00000043f8007c0c */ /* 0x000fe2000ef01270 */
[----:B-1----:R-:W-:-:S12]  /*268840*/  IMAD.WIDE R6, R236, 0x4, R16 ;  /* 0x00000004ec067825 */ /* 0x002fd800078e0210 */
[----:B------:R1:W-:Y:S01]  /*268850*/  @P0 STG.E desc[UR40][R6.64], R245 ;  /* 0x000000f506000986 */ /* 0x0003e2000c101928 */
[----:B------:R-:W-:-:S03]  /*268860*/  ISETP.LT.AND P0, PT, R72, UR67, !P5 ;  /* 0x0000004348007c0c */ /* 0x000fc6000ef01270 */
[----:B-1----:R-:W3:Y:S01]  /*268870*/  LDL.LU R245, [R1+0x1ab0] ;  /* 0x001ab00001f57983 */ /* 0x002ee20000300800 */
[----:B------:R-:W-:-:S09]  /*268880*/  IMAD.WIDE R6, R236, 0x4, R14 ;  /* 0x00000004ec067825 */ /* 0x000fd200078e020e */
[----:B------:R1:W-:Y:S04]  /*268890*/  @P0 STG.E desc[UR40][R6.64], R244 ;  /* 0x000000f406000986 */ /* 0x0003e8000c101928 */
[----:B-1----:R-:W3:Y:S01]  /*2688a0*/  LDL.LU R244, [R1+0x1a90] ;  /* 0x001a900001f47983 */ /* 0x002ee20000300800 */
[----:B------:R-:W-:-:S03]  /*2688b0*/  IMAD.WIDE R6, R236, 0x4, R12 ;  /* 0x00000004ec067825 */ /* 0x000fc600078e020c */
[----:B------:R-:W3:Y:S01]  /*2688c0*/  LDL.LU R236, [R1+0x1a80] ;  /* 0x001a800001ec7983 */ /* 0x000ee20000300800 */
[----:B------:R-:W-:Y:S02]  /*2688d0*/  ISETP.LT.AND P0, PT, R73, UR67, !P5 ;  /* 0x0000004349007c0c */ /* 0x000fe4000ef01270 */
[C---:B------:R-:W-:Y:S02]  /*2688e0*/  LOP3.LUT P4, RZ, R3.reuse, 0x10000, RZ, 0xc0, !PT ;  /* 0x0001000003ff7812 */ /* 0x040fe4000788c0ff */
[----:B------:R-:W-:-:S09]  /*2688f0*/  LOP3.LUT P3, RZ, R3, 0x20000, RZ, 0xc0, !PT ;  /* 0x0002000003ff7812 */ /* 0x000fd2000786c0ff */
[----:B--2---:R1:W-:Y:S01]  /*268900*/  @P0 STG.E desc[UR40][R6.64], R74 ;  /* 0x0000004a06000986 */ /* 0x0043e2000c101928 */
[----:B------:R-:W-:Y:S01]  /*268910*/  ISETP.LT.AND P0, PT, R240, UR67, !P4 ;  /* 0x00000043f0007c0c */ /* 0x000fe2000e701270 */
[C---:B-1----:R-:W-:Y:S02]  /*268920*/  IMAD.WIDE R6, R241.reuse, 0x4, R18 ;  /* 0x00000004f1067825 */ /* 0x042fe400078e0212 */
[----:B------:R-:W2:Y:S04]  /*268930*/  LDL.LU R74, [R1+0x355c] ;  /* 0x00355c00014a7983 */ /* 0x000ea80000300800 */
[----:B------:R-:W2:Y:S06]  /*268940*/  LDL.LU R233, [R1+0x1a70] ;  /* 0x001a700001e97983 */ /* 0x000eac0000300800 */
[----:B------:R1:W-:Y:S01]  /*268950*/  @P0 STG.E desc[UR40][R6.64], R237 ;  /* 0x000000ed06000986 */ /* 0x0003e2000c101928 */
        /* <DEDUP_REMOVED lines=9> */
[----:B------:R-:W-:-:S03]  /*2689f0*/  IMAD.WIDE R6, R241, 0x4, R12 ;  /* 0x00000004f1067825 */ /* 0x000fc600078e020c */
[----:B------:R-:W2:Y:S06]  /*268a00*/  LDL.LU R237, [R1+0x1ad4] ;  /* 0x001ad40001ed7983 */ /* 0x000eac0000300800 */
[----:B----4-:R1:W-:Y:S01]  /*268a10*/  @P0 STG.E desc[UR40][R6.64], R250 ;  /* 0x000000fa06000986 */ /* 0x0103e2000c101928 */
[----:B------:R-:W-:-:S03]  /*268a20*/  ISETP.LT.AND P0, PT, R240, UR67, !P3 ;  /* 0x00000043f0007c0c */ /* 0x000fc6000df01270 */
[----:B------:R-:W4:Y:S01]  /*268a30*/  LDL.LU R241, [R1+0x3560] ;  /* 0x0035600001f17983 */ /* 0x000f220000300800 */
[----:B-1----:R-:W-:-:S03]  /*268a40*/  IMAD.WIDE R6, R249, 0x4, R18 ;  /* 0x00000004f9067825 */ /* 0x002fc600078e0212 */
        /* <DEDUP_REMOVED lines=9> */
[----:B-1----:R-:W3:Y:S04]  /*268ae0*/  LDL.LU R236, [R1+0x1a94] ;  /* 0x001a940001ec7983 */ /* 0x002ee80000300800 */
[----:B------:R-:W3:Y:S01]  /*268af0*/  LDL.LU R245, [R1+0x1a84] ;  /* 0x001a840001f57983 */ /* 0x000ee20000300800 */
        /* <DEDUP_REMOVED lines=17> */
[----:B------:R1:W-:Y:S01]  /*268c10*/  @P0 STG.E desc[UR40][R6.64], R237 ;  /* 0x000000ed06000986 */ /* 0x0003e2000c101928 */
[----:B------:R-:W-:Y:S01]  /*268c20*/  ISETP.LT.AND P0, PT, R73, UR67, !P5 ;  /* 0x0000004349007c0c */ /* 0x000fe2000ef01270 */
[----:B-1----:R-:W-:Y:S02]  /*268c30*/  IMAD.WIDE R6, R74, 0x4, R12 ;  /* 0x000000044a067825 */ /* 0x002fe400078e020c */
[----:B------:R-:W2:Y:S10]  /*268c40*/  LDL.LU R237, [R1+0x1ad8] ;  /* 0x001ad80001ed7983 */ /* 0x000eb40000300800 */
[----:B----4-:R1:W-:Y:S01]  /*268c50*/  @P0 STG.E desc[UR40][R6.64], R250 ;  /* 0x000000fa06000986 */ /* 0x0103e2000c101928 */
[----:B------:R-:W-:-:S03]  /*268c60*/  ISETP.LT.AND P0, PT, R240, UR67, !P4 ;  /* 0x00000043f0007c0c */ /* 0x000fc6000e701270 */
[----:B------:R-:W4:Y:S01]  /*268c70*/  LDL.LU R74, [R1+0x3568] ;  /* 0x00356800014a7983 */ /* 0x000f220000300800 */
[----:B-1----:R-:W-:-:S09]  /*268c80*/  IMAD.WIDE R6, R241, 0x4, R18 ;  /* 0x00000004f1067825 */ /* 0x002fd200078e0212 */
[----:B---3--:R1:W-:Y:S01]  /*268c90*/  @P0 STG.E desc[UR40][R6.64], R244 ;  /* 0x000000f406000986 */ /* 0x0083e2000c101928 */
[----:B------:R-:W-:-:S03]  /*268ca0*/  ISETP.LT.AND P0, PT, R248, UR67, !P4 ;  /* 0x00000043f8007c0c */ /* 0x000fc6000e701270 */
[----:B-1----:R-:W3:Y:S01]  /*268cb0*/  LDL.LU R244, [R1+0x1ac8] ;  /* 0x001ac80001f47983 */ /* 0x002ee20000300800 */
[----:B------:R-:W-:-:S09]  /*268cc0*/  IMAD.WIDE R6, R241, 0x4, R16 ;  /* 0x00000004f1067825 */ /* 0x000fd200078e0210 */
[----:B------:R1:W-:Y:S04]  /*268cd0*/  @P0 STG.E desc[UR40][R6.64], R236 ;  /* 0x000000ec06000986 */ /* 0x0003e8000c101928 */
[----:B-1----:R-:W4:Y:S01]  /*268ce0*/  LDL.LU R236, [R1+0x1ab8] ;  /* 0x001ab80001ec7983 */ /* 0x002f220000300800 */
[----:B------:R-:W-:-:S03]  /*268cf0*/  ISETP.LT.AND P0, PT, R72, UR67, !P4 ;  /* 0x0000004348007c0c */ /* 0x000fc6000e701270 */
[----:B------:R-:W4:Y:S01]  /*268d00*/  LDL.LU R250, [R1+0x1a98] ;  /* 0x001a980001fa7983 */ /* 0x000f220000300800 */
[----:B------:R-:W-:-:S09]  /*268d10*/  IMAD.WIDE R6, R241, 0x4, R14 ;  /* 0x00000004f1067825 */ /* 0x000fd200078e020e */
[----:B------:R1:W-:Y:S04]  /*268d20*/  @P0 STG.E desc[UR40][R6.64], R245 ;  /* 0x000000f506000986 */ /* 0x0003e8000c101928 */
[----:B-1----:R-:W4:Y:S01]  /*268d30*/  LDL.LU R245, [R1+0x1a88] ;  /* 0x001a880001f57983 */ /* 0x002f220000300800 */
[----:B------:R-:W-:Y:S01]  /*268d40*/  ISETP.LT.AND P0, PT, R73, UR67, !P4 ;  /* 0x0000004349007c0c */ /* 0x000fe2000e701270 */
[----:B------:R-:W-:Y:S01]  /*268d50*/  IMAD.WIDE R6, R241, 0x4, R12 ;  /* 0x00000004f1067825 */ /* 0x000fe200078e020c */
[C---:B------:R-:W-:Y:S01]  /*268d60*/  LOP3.LUT P6, RZ, R3.reuse, 0x100000, RZ, 0xc0, !PT ;  /* 0x0010000003ff7812 */ /* 0x040fe200078cc0ff */
[----:B------:R-:W4:Y:S01]  /*268d70*/  LDL.LU R241, [R1+0x356c] ;  /* 0x00356c0001f17983 */ /* 0x000f220000300800 */
[----:B------:R-:W-:-:S09]  /*268d80*/  LOP3.LUT P3, RZ, R3, 0x200000, RZ, 0xc0, !PT ;  /* 0x0020000003ff7812 */ /* 0x000fd2000786c0ff */
        /* <DEDUP_REMOVED lines=17> */
[----:B---3--:R1:W-:Y:S01]  /*268ea0*/  @P0 STG.E desc[UR40][R6.64], R244 ;  /* 0x000000f406000986 */ /* 0x0083e2000c101928 */
[----:B------:R-:W-:-:S03]  /*268eb0*/  ISETP.LT.AND P0, PT, R240, UR67, !P3 ;  /* 0x00000043f0007c0c */ /* 0x000fc6000df01270 */
[----:B-1----:R-:W3:Y:S01]  /*268ec0*/  LDL.LU R244, [R1+0x1acc] ;  /* 0x001acc0001f47983 */ /* 0x002ee20000300800 */
[----:B----4-:R-:W-:-:S09]  /*268ed0*/  IMAD.WIDE R6, R74, 0x4, R18 ;  /* 0x000000044a067825 */ /* 0x010fd200078e0212 */
[----:B------:R1:W-:Y:S01]  /*268ee0*/  @P0 STG.E desc[UR40][R6.64], R236 ;  /* 0x000000ec06000986 */ /* 0x0003e2000c101928 */
[----:B------:R-:W-:Y:S01]  /*268ef0*/  ISETP.LT.AND P0, PT, R248, UR67, !P3 ;  /* 0x00000043f8007c0c */ /* 0x000fe2000df01270 */
[----:B-1----:R-:W-:Y:S02]  /*268f00*/  IMAD.WIDE R6, R74, 0x4, R16 ;  /* 0x000000044a067825 */ /* 0x002fe400078e0210 */
[----:B------:R-:W4:Y:S10]  /*268f10*/  LDL.LU R236, [R1+0x1abc] ;  /* 0x001abc0001ec7983 */ /* 0x000f340000300800 */
[----:B------:R1:W-:Y:S01]  /*268f20*/  @P0 STG.E desc[UR40][R6.64], R250 ;  /* 0x000000fa06000986 */ /* 0x0003e2000c101928 */
[----:B------:R-:W-:Y:S01]  /*268f30*/  ISETP.LT.AND P0, PT, R72, UR67, !P3 ;  /* 0x0000004348007c0c */ /* 0x000fe2000df01270 */
[----:B-1----:R-:W-:-:S12]  /*268f40*/  IMAD.WIDE R6, R74, 0x4, R14 ;  /* 0x000000044a067825 */ /* 0x002fd800078e020e */
[----:B------:R1:W-:Y:S04]  /*268f50*/  @P0 STG.E desc[UR40][R6.64], R245 ;  /* 0x000000f506000986 */ /* 0x0003e8000c101928 */
[----:B-1----:R-:W4:Y:S01]  /*268f60*/  LDL.LU R245, [R1+0x1a9c] ;  /* 0x001a9c0001f57983 */ /* 0x002f220000300800 */
[----:B------:R-:W-:-:S03]  /*268f70*/  IMAD.WIDE R6, R74, 0x4, R12 ;  /* 0x000000044a067825 */ /* 0x000fc600078e020c */
[----:B------:R-:W4:Y:S01]  /*268f80*/  LDL.LU R74, [R1+0x1a8c] ;  /* 0x001a8c00014a7983 */ /* 0x000f220000300800 */
[----:B------:R-:W-:Y:S02]  /*268f90*/  ISETP.LT.AND P0, PT, R73, UR67, !P3 ;  /* 0x0000004349007c0c */ /* 0x000fe4000df01270 */
[C---:B------:R-:W-:Y:S02]  /*268fa0*/  LOP3.LUT P5, RZ, R3.reuse, 0x400000, RZ, 0xc0, !PT ;  /* 0x0040000003ff7812 */ /* 0x040fe400078ac0ff */
[----:B------:R-:W-:-:S09]  /*268fb0*/  LOP3.LUT P4, RZ, R3, 0x800000, RZ, 0xc0, !PT ;  /* 0x0080000003ff7812 */ /* 0x000fd2000788c0ff */
[----:B--2---:R1:W-:Y:S01]  /*268fc0*/  @P0 STG.E desc[UR40][R6.64], R232 ;  /* 0x000000e806000986 */ /* 0x0043e2000c101928 */
[----:B------:R-:W-:Y:S01]  /*268fd0*/  ISETP.LT.AND P0, PT, R240, UR67, !P5 ;  /* 0x00000043f0007c0c */ /* 0x000fe2000ef01270 */
[----:B-1----:R-:W-:-:S12]  /*268fe0*/  IMAD.WIDE R6, R241, 0x4, R18 ;  /* 0x00000004f1067825 */ /* 0x002fd800078e0212 */
[----:B------:R1:W-:Y:S01]  /*268ff0*/  @P0 STG.E desc[UR40][R6.64], R75 ;  /* 0x0000004b06000986 */ /* 0x0003e2000c101928 */
[----:B------:R-:W-:-:S03]  /*269000*/  ISETP.LT.AND P0, PT, R248, UR67, !P5 ;  /* 0x00000043f8007c0c */ /* 0x000fc6000ef01270 */
[----:B-1----:R-:W2:Y:S01]  /*269010*/  LDL.LU R75, [R1+0x1a7c] ;  /* 0x001a7c00014b7983 */ /* 0x002ea20000300800 */
[----:B------:R-:W-:-:S03]  /*269020*/  IMAD.WIDE R6, R241, 0x4, R16 ;  /* 0x00000004f1067825 */ /* 0x000fc600078e0210 */
[----:B------:R-:W2:Y:S06]  /*269030*/  LDL.LU R232, [R1+0x3574] ;  /* 0x0035740001e87983 */ /* 0x000eac0000300800 */
        /* <DEDUP_REMOVED lines=8> */
[----:B---3--:R1:W-:Y:S04]  /*2690c0*/  @P0 STG.E desc[UR40][R6.64], R244 ;  /* 0x000000f406000986 */ /* 0x0083e8000c101928 */
[----:B-1----:R-:W3:Y:S01]  /*2690d0*/  LDL.LU R244, [R1+0x1b40] ;  /* 0x001b400001f47983 */ /* 0x002ee20000300800 */
[----:B------:R-:W-:Y:S01]  /*2690e0*/  ISETP.LT.AND P0, PT, R240, UR67, !P4 ;  /* 0x00000043f0007c0c */ /* 0x000fe2000e701270 */
[C---:B------:R-:W-:Y:S02]  /*2690f0*/  IMAD.WIDE R6, R249.reuse, 0x4, R18 ;  /* 0x00000004f9067825 */ /* 0x040fe400078e0212 */
[----:B------:R-:W3:Y:S10]  /*269100*/  LDL.LU R241, [R1+0x1b30] ;  /* 0x001b300001f17983 */ /* 0x000ef40000300800 */
[----:B----4-:R1:W-:Y:S01]  /*269110*/  @P0 STG.E desc[UR40][R6.64], R236 ;  /* 0x000000ec06000986 */ /* 0x0103e2000c101928 */
[----:B------:R-:W-:Y:S01]  /*269120*/  ISETP.LT.AND P0, PT, R248, UR67, !P4 ;  /* 0x00000043f8007c0c */ /* 0x000fe2000e701270 */
[----:B-1----:R-:W-:-:S02]  /*269130*/  IMAD.WIDE R6, R249, 0x4, R16 ;  /* 0x00000004f9067825 */ /* 0x002fc400078e0210 */
[----:B------:R-:W4:Y:S10]  /*269140*/  LDL.LU R236, [R1+0x3578] ;  /* 0x0035780001ec7983 */ /* 0x000f340000300800 */
[----:B------:R1:W-:Y:S01]  /*269150*/  @P0 STG.E desc[UR40][R6.64], R245 ;  /* 0x000000f506000986 */ /* 0x0003e2000c101928 */
[----:B------:R-:W-:-:S03]  /*269160*/  ISETP.LT.AND P0, PT, R72, UR67, !P4 ;  /* 0x0000004348007c0c */ /* 0x000fc6000e701270 */
[----:B-1----:R-:W4:Y:S01]  /*269170*/  LDL.LU R245, [R1+0x1b20] ;  /* 0x001b200001f57983 */ /* 0x002f220000300800 */
[----:B------:R-:W-:-:S09]  /*269180*/  IMAD.WIDE R6, R249, 0x4, R14 ;  /* 0x00000004f9067825 */ /* 0x000fd200078e020e */
        /* <DEDUP_REMOVED lines=9> */
[----:B-1----:R-:W-:Y:S02]  /*269220*/  IMAD.WIDE R6, R232, 0x4, R18 ;  /* 0x00000004e8067825 */ /* 0x002fe400078e0212 */
[----:B------:R-:W2:Y:S04]  /*269230*/  LDL.LU R75, [R1+0x357c] ;  /* 0x00357c00014b7983 */ /* 0x000ea80000300800 */
[----:B------:R-:W2:Y:S06]  /*269240*/  LDL.LU R250, [R1+0x1aa0] ;  /* 0x001aa00001fa7983 */ /* 0x000eac0000300800 */
[----:B------:R1:W-:Y:S01]  /*269250*/  @P0 STG.E desc[UR40][R6.64], R233 ;  /* 0x000000e906000986 */ /* 0x0003e2000c101928 */
[----:B------:R-:W-:Y:S01]  /*269260*/  ISETP.LT.AND P0, PT, R248, UR67, !P3 ;  /* 0x00000043f8007c0c */ /* 0x000fe2000df01270 */
[----:B-1----:R-:W-:-:S02]  /*269270*/  IMAD.WIDE R6, R232, 0x4, R16 ;  /* 0x00000004e8067825 */ /* 0x002fc400078e0210 */
[----:B------:R-:W2:Y:S10]  /*269280*/  LDL.LU R233, [R1+0x1b64] ;  /* 0x001b640001e97983 */ /* 0x000eb40000300800 */
[----:B------:R1:W-:Y:S01]  /*269290*/  @P0 STG.E desc[UR40][R6.64], R237 ;  /* 0x000000ed06000986 */ /* 0x0003e2000c101928 */
[----:B------:R-:W-:Y:S01]  /*2692a0*/  ISETP.LT.AND P0, PT, R72, UR67, !P3 ;  /* 0x0000004348007c0c */ /* 0x000fe2000df01270 */
[----:B-1----:R-:W-:-:S12]  /*2692b0*/  IMAD.WIDE R6, R232, 0x4, R14 ;  /* 0x00000004e8067825 */ /* 0x002fd800078e020e */
[----:B---3--:R1:W-:Y:S04]  /*2692c0*/  @P0 STG.E desc[UR40][R6.64], R244 ;  /* 0x000000f406000986 */ /* 0x0083e8000c101928 */
[----:B-1----:R-:W3:Y:S01]  /*2692d0*/  LDL.LU R244, [R1+0x1b54] ;  /* 0x001b540001f47983 */ /* 0x002ee20000300800 */
[----:B------:R-:W-:-:S03]  /*2692e0*/  ISETP.LT.AND P0, PT, R73, UR67, !P3 ;  /* 0x0000004349007c0c */ /* 0x000fc6000df01270 */
[----:B------:R-:W3:Y:S01]  /*2692f0*/  LDL.LU R237, [R1+0x1b44] ;  /* 0x001b440001ed7983 */ /* 0x000ee20000300800 */
[----:B------:R-:W-:-:S03]  /*269300*/  IMAD.WIDE R6, R232, 0x4, R12 ;  /* 0x00000004e8067825 */ /* 0x000fc600078e020c */
[----:B------:R-:W3:Y:S06]  /*269310*/  LDL.LU R232, [R1+0x3580] ;  /* 0x0035800001e87983 */ /* 0x000eec0000300800 */
[----:B------:R1:W-:Y:S01]  /*269320*/  @P0 STG.E desc[UR40][R6.64], R241 ;  /* 0x000000f106000986 */ /* 0x0003e2000c101928 */
[----:B------:R-:W-:-:S03]  /*269330*/  ISETP.LT.AND P0, PT, R240, UR67, !P5 ;  /* 0x00000043f0007c0c */ /* 0x000fc6000ef01270 */
[----:B-1----:R-:W3:Y:S01]  /*269340*/  LDL.LU R241, [R1+0x1b34] ;  /* 0x001b340001f17983 */ /* 0x002ee20000300800 */
[----:B----4-:R-:W-:-:S09]  /*269350*/  IMAD.WIDE R6, R236, 0x4, R18 ;  /* 0x00000004ec067825 */ /* 0x010fd200078e0212 */
[----:B------:R1:W-:Y:S01]  /*269360*/  @P0 STG.E desc[UR40][R6.64], R245 ;  /* 0x000000f506000986 */ /* 0x0003e2000c101928 */
[----:B------:R-:W-:-:S03]  /*269370*/  ISETP.LT.AND P0, PT, R248, UR67, !P5 ;  /* 0x00000043f8007c0c */ /* 0x000fc6000ef01270 */
[----:B-1----:R-:W4:Y:S01]  /*269380*/  LDL.LU R245, [R1+0x1b24] ;  /* 0x001b240001f57983 */ /* 0x002f220000300800 */
[----:B------:R-:W-:-:S09]  /*269390*/  IMAD.WIDE R6, R236, 0x4, R16 ;  /* 0x00000004ec067825 */ /* 0x000fd200078e0210 */
[----:B------:R1:W-:Y:S01]  /*2693a0*/  @P0 STG.E desc[UR40][R6.64], R74 ;  /* 0x0000004a06000986 */ /* 0x0003e2000c101928 */
[----:B------:R-:W-:-:S03]  /*2693b0*/  ISETP.LT.AND P0, PT, R72, UR67, !P5 ;  /* 0x0000004348007c0c */ /* 0x000fc6000ef01270 */
[----:B-1----:R-:W4:Y:S01]  /*2693c0*/  LDL.LU R74, [R1+0x1b14] ;  /* 0x001b1400014a7983 */ /* 0x002f220000300800 */
        /* <DEDUP_REMOVED lines=16> */
[----:B---3--:R1:W-:Y:S01]  /*2694d0*/  @P0 STG.E desc[UR40][R6.64], R244 ;  /* 0x000000f406000986 */ /* 0x0083e2000c101928 */
[----:B------:R-:W-:-:S03]  /*2694e0*/  ISETP.LT.AND P0, PT, R72, UR67, !P6 ;  /* 0x0000004348007c0c */ /* 0x000fc6000f701270 */
[----:B-1----:R-:W3:Y:S01]  /*2694f0*/  LDL.LU R244, [R1+0x1b58] ;  /* 0x001b580001f47983 */ /* 0x002ee20000300800 */
[----:B------:R-:W-:-:S09]  /*269500*/  IMAD.WIDE R6, R75, 0x4, R14 ;  /* 0x000000044b067825 */ /* 0x000fd200078e020e */
[----:B------:R1:W-:Y:S01]  /*269510*/  @P0 STG.E desc[UR40][R6.64], R237 ;  /* 0x000000ed06000986 */ /* 0x0003e2000c101928 */
[----:B------:R-:W-:-:S03]  /*269520*/  ISETP.LT.AND P0, PT, R73, UR67, !P6 ;  /* 0x0000004349007c0c */ /* 0x000fc6000f701270 */
[----:B-1----:R-:W3:Y:S01]  /*269530*/  LDL.LU R237, [R1+0x1b48] ;  /* 0x001b480001ed7983 */ /* 0x002ee20000300800 */
[----:B------:R-:W-:-:S03]  /*269540*/  IMAD.WIDE R6, R75, 0x4, R12 ;  /* 0x000000044b067825 */ /* 0x000fc600078e020c */
[----:B------:R-:W3:Y:S06]  /*269550*/  LDL.LU R75, [R1+0x3588] ;  /* 0x00358800014b7983 */ /* 0x000eec0000300800 */
[----:B------:R1:W-:Y:S01]  /*269560*/  @P0 STG.E desc[UR40][R6.64], R241 ;  /* 0x000000f106000986 */ /* 0x0003e2000c101928 */
[----:B------:R-:W-:Y:S01]  /*269570*/  ISETP.LT.AND P0, PT, R240, UR67, !P4 ;  /* 0x00000043f0007c0c */ /* 0x000fe2000e701270 */
[----:B-1----:R-:W-:-:S12]  /*269580*/  IMAD.WIDE R6, R232, 0x4, R18 ;  /* 0x00000004e8067825 */ /* 0x002fd800078e0212 */
[----:B----4-:R1:W-:Y:S01]  /*269590*/  @P0 STG.E desc[UR40][R6.64], R245 ;  /* 0x000000f506000986 */ /* 0x0103e2000c101928 */
        /* <DEDUP_REMOVED lines=12> */
[C---:B------:R-:W-:Y:S01]  /*269660*/  LOP3.LUT P3, RZ, R3.reuse, 0x10000000, RZ, 0xc0, !PT ;  /* 0x1000000003ff7812 */ /* 0x040fe2000786c0ff */
[----:B------:R-:W4:Y:S01]  /*269670*/  LDL.LU R241, [R1+0x358c] ;  /* 0x00358c0001f17983 */ /* 0x000f220000300800 */
[C---:B------:R-:W-:Y:S02]  /*269680*/  LOP3.LUT P5, RZ, R3.reuse, 0x20000000, RZ, 0xc0, !PT ;  /* 0x2000000003ff7812 */ /* 0x040fe400078ac0ff */
[----:B------:R-:W-:-:S07]  /*269690*/  LOP3.LUT P4, RZ, R3, 0x40000000, RZ, 0xc0, !PT ;  /* 0x4000000003ff7812 */ /* 0x000fce000788c0ff */
[----:B--2---:R1:W-:Y:S01]  /*2696a0*/  @P0 STG.E desc[UR40][R6.64], R250 ;  /* 0x000000fa06000986 */ /* 0x0043e2000c101928 */
[----:B------:R-:W-:Y:S01]  /*2696b0*/  ISETP.LT.AND P0, PT, R240, UR67, !P3 ;  /* 0x00000043f0007c0c */ /* 0x000fe2000df01270 */
[----:B-1----:R-:W-:-:S12]  /*2696c0*/  IMAD.WIDE R6, R236, 0x4, R18 ;  /* 0x00000004ec067825 */ /* 0x002fd800078e0212 */
        /* <DEDUP_REMOVED lines=11> */
[----:B------:R-:W-:Y:S01]  /*269780*/  LOP3.LUT P3, RZ, R3, 0x80000000, RZ, 0xc0, !PT ;  /* 0x8000000003ff7812 */ /* 0x000fe2000786c0ff */
[----:B------:R-:W-:Y:S02]  /*269790*/  IMAD.WIDE R2, R236, 0x4, R12 ;  /* 0x00000004ec027825 */ /* 0x000fe400078e020c */
[----:B------:R-:W3:Y:S04]  /*2697a0*/  LDL.LU R236, [R1+0x1b4c] ;  /* 0x001b4c0001ec7983 */ /* 0x000ee80000300800 */
[----:B------:R-:W3:Y:S04]  /*2697b0*/  LDL.LU R250, [R1+0x3590] ;  /* 0x0035900001fa7983 */ /* 0x000ee80000300800 */
[----:B----4-:R1:W-:Y:S01]  /*2697c0*/  @P0 STG.E desc[UR40][R2.64], R245 ;  /* 0x000000f502000986 */ /* 0x0103e2000c101928 */
[----:B------:R-:W-:Y:S01]  /*2697d0*/  ISETP.LT.AND P0, PT, R240, UR67, !P5 ;  /* 0x00000043f0007c0c */ /* 0x000fe2000ef01270 */
[----:B-1----:R-:W-:-:S12]  /*2697e0*/  IMAD.WIDE R2, R75, 0x4, R18 ;  /* 0x000000044b027825 */ /* 0x002fd800078e0212 */
[----:B------:R1:W-:Y:S01]  /*2697f0*/  @P0 STG.E desc[UR40][R2.64], R74 ;  /* 0x0000004a02000986 */ /* 0x0003e2000c101928 */
[----:B------:R-:W-:-:S03]  /*269800*/  ISETP.LT.AND P0, PT, R248, UR67, !P5 ;  /* 0x00000043f8007c0c */ /* 0x000fc6000ef01270 */
[----:B-1----:R-:W4:Y:S01]  /*269810*/  LDL.LU R74, [R1+0x1b3c] ;  /* 0x001b3c00014a7983 */ /* 0x002f220000300800 */
[----:B------:R-:W-:-:S03]  /*269820*/  IMAD.WIDE R2, R75, 0x4, R16 ;  /* 0x000000044b027825 */ /* 0x000fc600078e0210 */
[----:B------:R-:W4:Y:S06]  /*269830*/  LDL.LU R245, [R1+0x1b2c] ;  /* 0x001b2c0001f57983 */ /* 0x000f2c0000300800 */
        /* <DEDUP_REMOVED lines=9> */
[----:B--2---:R1:W-:Y:S01]  /*2698d0*/  @P0 STG.E desc[UR40][R2.64], R233 ;  /* 0x000000e902000986 */ /* 0x0043e2000c101928 */
[----:B------:R-:W-:Y:S01]  /*2698e0*/  ISETP.LT.AND P0, PT, R240, UR67, !P4 ;  /* 0x00000043f0007c0c */ /* 0x000fe2000e701270 */
[----:B-1----:R-:W-:-:S12]  /*2698f0*/  IMAD.WIDE R2, R241, 0x4, R18 ;  /* 0x00000004f1027825 */ /* 0x002fd800078e0212 */
[----:B---3--:R1:W-:Y:S01]  /*269900*/  @P0 STG.E desc[UR40][R2.64], R244 ;  /* 0x000000f402000986 */ /* 0x0083e2000c101928 */
[----:B------:R-:W-:-:S03]  /*269910*/  ISETP.LT.AND P0, PT, R248, UR67, !P4 ;  /* 0x00000043f8007c0c */ /* 0x000fc6000e701270 */
[----:B-1----:R-:W2:Y:S01]  /*269920*/  LDL.LU R244, [R1+0x1aac] ;  /* 0x001aac0001f47983 */ /* 0x002ea20000300800 */
        /* <DEDUP_REMOVED lines=8> */
[----:B------:R-:W-:Y:S02]  /*2699b0*/  IMAD.WIDE R2, R241, 0x4, R12 ;  /* 0x00000004f1027825 */ /* 0x000fe400078e020c */
[----:B------:R-:W3:Y:S10]  /*2699c0*/  LDL.LU R241, [R1+0x1bd0] ;  /* 0x001bd00001f17983 */ /* 0x000ef40000300800 */
[----:B----4-:R1:W-:Y:S01]  /*2699d0*/  @P0 STG.E desc[UR40][R2.64], R74 ;  /* 0x0000004a02000986 */ /* 0x0103e2000c101928 */
[----:B------:R-:W-:-:S03]  /*2699e0*/  ISETP.LT.AND P0, PT, R240, UR67, !P3 ;  /* 0x00000043f0007c0c */ /* 0x000fc6000df01270 */
[----:B-1----:R-:W4:Y:S04]  /*2699f0*/  LDL.LU R74, [R1+0x3598] ;  /* 0x00359800014a7983 */ /* 0x002f280000300800 */
[----:B------:R-:W4:Y:S01]  /*269a00*/  LDL.LU R233, [R1+0x1bc0] ;  /* 0x001bc00001e97983 */ /* 0x000f220000300800 */
[----:B------:R-:W-:-:S05]  /*269a10*/  IMAD.WIDE R2, R250, 0x4, R18 ;  /* 0x00000004fa027825 */ /* 0x000fca00078e0212 */
[----:B------:R1:W-:Y:S01]  /*269a20*/  @P0 STG.E desc[UR40][R2.64], R245 ;  /* 0x000000f502000986 */ /* 0x0003e2000c101928 */
        /* <DEDUP_REMOVED lines=18> */
[----:B---3--:R1:W-:Y:S01]  /*269b50*/  @P0 STG.E desc[UR40][R2.64], R237 ;  /* 0x000000ed02000986 */ /* 0x0083e2000c101928 */
[----:B------:R-:W-:-:S03]  /*269b60*/  ISETP.LT.AND P0, PT, R248, UR67, !P6 ;  /* 0x00000043f8007c0c */ /* 0x000fc6000f701270 */
[----:B-1----:R-:W3:Y:S01]  /*269b70*/  LDL.LU R237, [R1+0x1bf4] ;  /* 0x001bf40001ed7983 */ /* 0x002ee20000300800 */
[----:B------:R-:W-:-:S09]  /*269b80*/  IMAD.WIDE R2, R75, 0x4, R16 ;  /* 0x000000044b027825 */ /* 0x000fd200078e0210 */
[----:B------:R1:W-:Y:S01]  /*269b90*/  @P0 STG.E desc[UR40][R2.64], R236 ;  /* 0x000000ec02000986 */ /* 0x0003e2000c101928 */
[----:B------:R-:W-:-:S03]  /*269ba0*/  ISETP.LT.AND P0, PT, R72, UR67, !P6 ;  /* 0x0000004348007c0c */ /* 0x000fc6000f701270 */
[----:B-1----:R-:W3:Y:S01]  /*269bb0*/  LDL.LU R236, [R1+0x1be4] ;  /* 0x001be40001ec7983 */ /* 0x002ee20000300800 */
[----:B------:R-:W-:-:S09]  /*269bc0*/  IMAD.WIDE R2, R75, 0x4, R14 ;  /* 0x000000044b027825 */ /* 0x000fd200078e020e */
[----:B------:R1:W-:Y:S01]  /*269bd0*/  @P0 STG.E desc[UR40][R2.64], R241 ;  /* 0x000000f102000986 */ /* 0x0003e2000c101928 */
[----:B------:R-:W-:Y:S01]  /*269be0*/  ISETP.LT.AND P0, PT, R73, UR67, !P6 ;  /* 0x0000004349007c0c */ /* 0x000fe2000f701270 */
[----:B-1----:R-:W-:Y:S02]  /*269bf0*/  IMAD.WIDE R2, R75, 0x4, R12 ;  /* 0x000000044b027825 */ /* 0x002fe400078e020c */
[----:B------:R-:W3:Y:S04]  /*269c00*/  LDL.LU R241, [R1+0x1bd4] ;  /* 0x001bd40001f17983 */ /* 0x000ee80000300800 */
[----:B------:R-:W3:Y:S06]  /*269c10*/  LDL.LU R75, [R1+0x35a0] ;  /* 0x0035a000014b7983 */ /* 0x000eec0000300800 */
[----:B----4-:R1:W-:Y:S01]  /*269c20*/  @P0 STG.E desc[UR40][R2.64], R233 ;  /* 0x000000e902000986 */ /* 0x0103e2000c101928 */
[----:B------:R-:W-:Y:S01]  /*269c30*/  ISETP.LT.AND P0, PT, R240, UR67, !P5 ;  /* 0x00000043f0007c0c */ /* 0x000fe2000ef01270 */
[----:B-1----:R-:W-:-:S02]  /*269c40*/  IMAD.WIDE R2, R74, 0x4, R18 ;  /* 0x000000044a027825 */ /* 0x002fc400078e0212 */
[----:B------:R-:W4:Y:S10]  /*269c50*/  LDL.LU R233, [R1+0x1bc4] ;  /* 0x001bc40001e97983 */ /* 0x000f340000300800 */
[----:B------:R1:W-:Y:S01]  /*269c60*/  @P0 STG.E desc[UR40][R2.64], R245 ;  /* 0x000000f502000986 */ /* 0x0003e2000c101928 */
        /* <DEDUP_REMOVED lines=18> */
[----:B---3--:R1:W-:Y:S01]  /*269d90*/  @P0 STG.E desc[UR40][R2.64], R237 ;  /* 0x000000ed02000986 */ /* 0x0083e2000c101928 */
[----:B------:R-:W-:Y:S01]  /*269da0*/  ISETP.LT.AND P0, PT, R248, UR67, !P4 ;  /* 0x00000043f8007c0c */ /* 0x000fe2000e701270 */
[----:B-1----:R-:W-:-:S12]  /*269db0*/  IMAD.WIDE R2, R244, 0x4, R16 ;  /* 0x00000004f4027825 */ /* 0x002fd800078e0210 */
[----:B------:R1:W-:Y:S04]  /*269dc0*/  @P0 STG.E desc[UR40][R2.64], R236 ;  /* 0x000000ec02000986 */ /* 0x0003e8000c101928 */
[----:B-1----:R-:W3:Y:S01]  /*269dd0*/  LDL.LU R236, [R1+0x1bf8] ;  /* 0x001bf80001ec7983 */ /* 0x002ee20000300800 */
[----:B------:R-:W-:-:S03]  /*269de0*/  ISETP.LT.AND P0, PT, R72, UR67, !P4 ;  /* 0x0000004348007c0c */ /* 0x000fc6000e701270 */
[----:B------:R-:W3:Y:S01]  /*269df0*/  LDL.LU R237, [R1+0x1be8] ;  /* 0x001be80001ed7983 */ /* 0x000ee20000300800 */
[----:B------:R-:W-:-:S09]  /*269e00*/  IMAD.WIDE R2, R244, 0x4, R14 ;  /* 0x00000004f4027825 */ /* 0x000fd200078e020e */
[----:B------:R1:W-:Y:S01]  /*269e10*/  @P0 STG.E desc[UR40][R2.64], R241 ;  /* 0x000000f102000986 */ /* 0x0003e2000c101928 */
[----:B------:R-:W-:Y:S01]  /*269e20*/  ISETP.LT.AND P0, PT, R73, UR67, !P4 ;  /* 0x0000004349007c0c */ /* 0x000fe2000e701270 */
[----:B-1----:R-:W-:Y:S02]  /*269e30*/  IMAD.WIDE R2, R244, 0x4, R12 ;  /* 0x00000004f4027825 */ /* 0x002fe400078e020c */
[----:B------:R-:W3:Y:S10]  /*269e40*/  LDL.LU R244, [R1+0x1bd8] ;  /* 0x001bd80001f47983 */ /* 0x000ef40000300800 */
[----:B----4-:R1:W-:Y:S01]  /*269e50*/  @P0 STG.E desc[UR40][R2.64], R233 ;  /* 0x000000e902000986 */ /* 0x0103e2000c101928 */
[----:B------:R-:W-:-:S03]  /*269e60*/  ISETP.LT.AND P0, PT, R240, UR67, !P3 ;  /* 0x00000043f0007c0c */ /* 0x000fc6000df01270 */
[----:B------:R-:W4:Y:S01]  /*269e70*/  LDL.LU R241, [R1+0x35a8] ;  /* 0x0035a80001f17983 */ /* 0x000f220000300800 */
[----:B-1----:R-:W-:-:S09]  /*269e80*/  IMAD.WIDE R2, R75, 0x4, R18 ;  /* 0x000000044b027825 */ /* 0x002fd200078e0212 */
[----:B------:R1:W-:Y:S04]  /*269e90*/  @P0 STG.E desc[UR40][R2.64], R232 ;  /* 0x000000e802000986 */ /* 0x0003e8000c101928 */
[----:B-1----:R-:W4:Y:S01]  /*269ea0*/  LDL.LU R232, [R1+0x1bc8] ;  /* 0x001bc80001e87983 */ /* 0x002f220000300800 */
[----:B------:R-:W-:-:S03]  /*269eb0*/  ISETP.LT.AND P0, PT, R248, UR67, !P3 ;  /* 0x00000043f8007c0c */ /* 0x000fc6000df01270 */
[----:B------:R-:W4:Y:S01]  /*269ec0*/  LDL.LU R233, [R1+0x1bb8] ;  /* 0x001bb80001e97983 */ /* 0x000f220000300800 */
        /* <DEDUP_REMOVED lines=25> */
[----:B------:R-:W-:-:S03]  /*26a060*/  ISETP.LT.AND P0, PT, R73, UR67, !P5 ;  /* 0x0000004349007c0c */ /* 0x000fc6000ef01270 */
[----:B------:R-:W3:Y:S01]  /*26a070*/  LDL.LU R250, [R1+0x1bdc] ;  /* 0x001bdc0001fa7983 */ /* 0x000ee20000300800 */
[----:B------:R-:W-:-:S03]  /*26a080*/  IMAD.WIDE R2, R249, 0x4, R12 ;  /* 0x00000004f9027825 */ /* 0x000fc600078e020c */
[----:B------:R-:W3:Y:S06]  /*26a090*/  LDL.LU R249, [R1+0x35b4] ;  /* 0x0035b40001f97983 */ /* 0x000eec0000300800 */
        /* <DEDUP_REMOVED lines=21> */
[C---:B-1----:R-:W-:Y:S02]  /*26a1f0*/  IMAD.WIDE R2, R75.reuse, 0x4, R18 ;  /* 0x000000044b027825 */ /* 0x042fe400078e0212 */
[----:B------:R-:W2:Y:S10]  /*26a200*/  LDL.LU R236, [R1+0x1b8c] ;  /* 0x001b8c0001ec7983 */ /* 0x000eb40000300800 */
[----:B---3--:R1:W-:Y:S01]  /*26a210*/  @P0 STG.E desc[UR40][R2.64], R237 ;  /* 0x000000ed02000986 */ /* 0x0083e2000c101928 */
[----:B------:R-:W-:Y:S01]  /*26a220*/  ISETP.LT.AND P0, PT, R248, UR67, !P6 ;  /* 0x00000043f8007c0c */ /* 0x000fe2000f701270 */
[----:B-1----:R-:W-:-:S02]  /*26a230*/  IMAD.WIDE R2, R75, 0x4, R16 ;  /* 0x000000044b027825 */ /* 0x002fc400078e0210 */
[----:B------:R-:W3:Y:S10]  /*26a240*/  LDL.LU R237, [R1+0x1c60] ;  /* 0x001c600001ed7983 */ /* 0x000ef40000300800 */
[----:B------:R1:W-:Y:S01]  /*26a250*/  @P0 STG.E desc[UR40][R2.64], R244 ;  /* 0x000000f402000986 */ /* 0x0003e2000c101928 */
[----:B------:R-:W-:Y:S01]  /*26a260*/  ISETP.LT.AND P0, PT, R72, UR67, !P6 ;  /* 0x0000004348007c0c */ /* 0x000fe2000f701270 */
[----:B-1----:R-:W-:-:S02]  /*26a270*/  IMAD.WIDE R2, R75, 0x4, R14 ;  /* 0x000000044b027825 */ /* 0x002fc400078e020e */
[----:B------:R-:W3:Y:S10]  /*26a280*/  LDL.LU R244, [R1+0x1c50] ;  /* 0x001c500001f47983 */ /* 0x000ef40000300800 */
[----:B------:R1:W-:Y:S01]  /*26a290*/  @P0 STG.E desc[UR40][R2.64], R250 ;  /* 0x000000fa02000986 */ /* 0x0003e2000c101928 */
[----:B------:R-:W-:Y:S01]  /*26a2a0*/  ISETP.LT.AND P0, PT, R73, UR67, !P6 ;  /* 0x0000004349007c0c */ /* 0x000fe2000f701270 */
[----:B-1----:R-:W-:-:S02]  /*26a2b0*/  IMAD.WIDE R2, R75, 0x4, R12 ;  /* 0x000000044b027825 */ /* 0x002fc400078e020c */
[----:B------:R-:W3:Y:S10]  /*26a2c0*/  LDL.LU R75, [R1+0x1c40] ;  /* 0x001c4000014b7983 */ /* 0x000ef40000300800 */
[----:B----4-:R1:W-:Y:S01]  /*26a2d0*/  @P0 STG.E desc[UR40][R2.64], R232 ;  /* 0x000000e802000986 */ /* 0x0103e2000c101928 */
[----:B------:R-:W-:Y:S01]  /*26a2e0*/  ISETP.LT.AND P0, PT, R240, UR67, !P3 ;  /* 0x00000043f0007c0c */ /* 0x000fe2000df01270 */
[----:B-1----:R-:W-:-:S02]  /*26a2f0*/  IMAD.WIDE R2, R249, 0x4, R18 ;  /* 0x00000004f9027825 */ /* 0x002fc400078e0212 */
[----:B------:R-:W4:Y:S04]  /*26a300*/  LDL.LU R232, [R1+0x35bc] ;  /* 0x0035bc0001e87983 */ /* 0x000f280000300800 */
[----:B------:R-:W4:Y:S06]  /*26a310*/  LDL.LU R250, [R1+0x1c30] ;  /* 0x001c300001fa7983 */ /* 0x000f2c0000300800 */
[----:B------:R1:W-:Y:S01]  /*26a320*/  @P0 STG.E desc[UR40][R2.64], R233 ;  /* 0x000000e902000986 */ /* 0x0003e2000c101928 */
[----:B------:R-:W-:Y:S01]  /*26a330*/  ISETP.LT.AND P0, PT, R248, UR67, !P3 ;  /* 0x00000043f8007c0c */ /* 0x000fe2000df01270 */
[----:B-1----:R-:W-:-:S12]  /*26a340*/  IMAD.WIDE R2, R249, 0x4, R16 ;  /* 0x00000004f9027825 */ /* 0x002fd800078e0210 */
[----:B------:R1:W-:Y:S01]  /*26a350*/  @P0 STG.E desc[UR40][R2.64], R245 ;  /* 0x000000f502000986 */ /* 0x0003e2000c101928 */
[----:B------:R-:W-:-:S03]  /*26a360*/  ISETP.LT.AND P0, PT, R72, UR67, !P3 ;  /* 0x0000004348007c0c */ /* 0x000fc6000df01270 */
[----:B-1----:R-:W4:Y:S01]  /*26a370*/  LDL.LU R245, [R1+0x1c20] ;  /* 0x001c200001f57983 */ /* 0x002f220000300800 */
[----:B------:R-:W-:-:S09]  /*26a380*/  IMAD.WIDE R2, R249, 0x4, R14 ;  /* 0x00000004f9027825 */ /* 0x000fd200078e020e */
[----:B------:R1:W-:Y:S04]  /*26a390*/  @P0 STG.E desc[UR40][R2.64], R74 ;  /* 0x0000004a02000986 */ /* 0x0003e8000c101928 */
[----:B-1----:R-:W4:Y:S01]  /*26a3a0*/  LDL.LU R74, [R1+0x1c10] ;  /* 0x001c1000014a7983 */ /* 0x002f220000300800 */
[----:B------:R-:W-:Y:S01]  /*26a3b0*/  IMAD.WIDE R2, R249, 0x4, R12 ;  /* 0x00000004f9027825 */ /* 0x000fe200078e020c */
[----:B------:R-:W-:Y:S02]  /*26a3c0*/  ISETP.LT.AND P0, PT, R73, UR67, !P3 ;  /* 0x0000004349007c0c */ /* 0x000fe4000df01270 */
[----:B------:R-:W4:Y:S01]  /*26a3d0*/  LDL.LU R249, [R1+0x1c00] ;  /* 0x001c000001f97983 */ /* 0x000f220000300800 */
[C---:B------:R-:W-:Y:S02]  /*26a3e0*/  LOP3.LUT P5, RZ, R58.reuse, 0x100, RZ, 0xc0, !PT ;  /* 0x000001003aff7812 */ /* 0x040fe400078ac0ff */
[----:B------:R-:W-:-:S08]  /*26a3f0*/  LOP3.LUT P4, RZ, R58, 0x200, RZ, 0xc0, !PT ;  /* 0x000002003aff7812 */ /* 0x000fd0000788c0ff */
[----:B--2---:R1:W-:Y:S01]  /*26a400*/  @P0 STG.E desc[UR40][R2.64], R236 ;  /* 0x000000ec02000986 */ /* 0x0043e2000c101928 */
[----:B------:R-:W-:Y:S01]  /*26a410*/  ISETP.LT.AND P0, PT, R240, UR67, !P5 ;  /* 0x00000043f0007c0c */ /* 0x000fe2000ef01270 */
[C---:B-1----:R-:W-:Y:S02]  /*26a420*/  IMAD.WIDE R2, R241.reuse, 0x4, R18 ;  /* 0x00000004f1027825 */ /* 0x042fe400078e0212 */
[----:B------:R-:W2:Y:S04]  /*26a430*/  LDL.LU R236, [R1+0x35c0] ;  /* 0x0035c00001ec7983 */ /* 0x000ea80000300800 */
[----:B------:R-:W2:Y:S06]  /*26a440*/  LDL.LU R233, [R1+0x1b70] ;  /* 0x001b700001e97983 */ /* 0x000eac0000300800 */
[----:B---3--:R1:W-:Y:S01]  /*26a450*/  @P0 STG.E desc[UR40][R2.64], R237 ;  /* 0x000000ed02000986 */ /* 0x0083e2000c101928 */
[----:B------:R-:W-:Y:S01]  /*26a460*/  ISETP.LT.AND P0, PT, R248, UR67, !P5 ;  /* 0x00000043f8007c0c */ /* 0x000fe2000ef01270 */
[----:B-1----:R-:W-:-:S12]  /*26a470*/  IMAD.WIDE R2, R241, 0x4, R16 ;  /* 0x00000004f1027825 */ /* 0x002fd800078e0210 */
[----:B------:R1:W-:Y:S01]  /*26a480*/  @P0 STG.E desc[UR40][R2.64], R244 ;  /* 0x000000f402000986 */ /* 0x0003e2000c101928 */
[----:B------:R-:W-:-:S03]  /*26a490*/  ISETP.LT.AND P0, PT, R72, UR67, !P5 ;  /* 0x0000004348007c0c */ /* 0x000fc6000ef01270 */
[----:B-1----:R-:W3:Y:S01]  /*26a4a0*/  LDL.LU R244, [R1+0x1c64] ;  /* 0x001c640001f47983 */ /* 0x002ee20000300800 */
[----:B------:R-:W-:-:S09]  /*26a4b0*/  IMAD.WIDE R2, R241, 0x4, R14 ;  /* 0x00000004f1027825 */ /* 0x000fd200078e020e */
[----:B------:R1:W-:Y:S01]  /*26a4c0*/  @P0 STG.E desc[UR40][R2.64], R75 ;  /* 0x0000004b02000986 */ /* 0x0003e2000c101928 */
[----:B------:R-:W-:-:S03]  /*26a4d0*/  ISETP.LT.AND P0, PT, R73, UR67, !P5 ;  /* 0x0000004349007c0c */ /* 0x000fc6000ef01270 */
[----:B-1----:R-:W3:Y:S01]  /*26a4e0*/  LDL.LU R75, [R1+0x1c54] ;  /* 0x001c5400014b7983 */ /* 0x002ee20000300800 */
[----:B------:R-:W-:-:S03]  /*26a4f0*/  IMAD.WIDE R2, R241, 0x4, R12 ;  /* 0x00000004f1027825 */ /* 0x000fc600078e020c */
[----:B------:R-:W3:Y:S04]  /*26a500*/  LDL.LU R237, [R1+0x1c44] ;  /* 0x001c440001ed7983 */ /* 0x000ee80000300800 */
[----:B------:R-:W3:Y:S04]  /*26a510*/  LDL.LU R241, [R1+0x35c4] ;  /* 0x0035c40001f17983 */ /* 0x000ee80000300800 */
        /* <DEDUP_REMOVED lines=15> */
[C---:B------:R-:W-:Y:S01]  /*26a610*/  LOP3.LUT P3, RZ, R58.reuse, 0x400, RZ, 0xc0, !PT ;  /* 0x000004003aff7812 */ /* 0x040fe2000786c0ff */
[----:B------:R-:W4:Y:S04]  /*26a620*/  LDL.LU R245, [R1+0x1c04] ;  /* 0x001c040001f57983 */ /* 0x000f280000300800 */
[----:B------:R-:W4:Y:S01]  /*26a630*/  LDL.LU R232, [R1+0x35c8] ;  /* 0x0035c80001e87983 */ /* 0x000f220000300800 */
[----:B------:R-:W-:-:S05]  /*26a640*/  LOP3.LUT P5, RZ, R58, 0x800, RZ, 0xc0, !PT ;  /* 0x000008003aff7812 */ /* 0x000fca00078ac0ff */
        /* <DEDUP_REMOVED lines=22> */
[----:B------:R-:W-:Y:S01]  /*26a7b0*/  ISETP.LT.AND P0, PT, R248, UR67, !P5 ;  /* 0x00000043f8007c0c */ /* 0x000fe2000ef01270 */
[----:B------:R-:W-:-:S12]  /*26a7c0*/  IMAD.WIDE R2, R241, 0x4, R16 ;  /* 0x00000004f1027825 */ /* 0x000fd800078e0210 */
        /* <DEDUP_REMOVED lines=8> */
[----:B------:R-:W-:Y:S01]  /*26a850*/  IMAD.WIDE R2, R241, 0x4, R12 ;  /* 0x00000004f1027825 */ /* 0x000fe200078e020c */
[----:B------:R-:W-:Y:S02]  /*26a860*/  LOP3.LUT P6, RZ, R58, 0x1000, RZ, 0xc0, !PT ;  /* 0x000010003aff7812 */ /* 0x000fe400078cc0ff */
[----:B------:R-:W4:Y:S06]  /*26a870*/  LDL.LU R241, [R1+0x35d0] ;  /* 0x0035d00001f17983 */ /* 0x000f2c0000300800 */
[----:B--2---:R1:W-:Y:S01]  /*26a880*/  @P0 STG.E desc[UR40][R2.64], R244 ;  /* 0x000000f402000986 */ /* 0x0043e2000c101928 */
        /* <DEDUP_REMOVED lines=16> */
[----:B----4-:R1:W-:Y:S04]  /*26a990*/  @P0 STG.E desc[UR40][R2.64], R74 ;  /* 0x0000004a02000986 */ /* 0x0103e8000c101928 */
[----:B-1----:R-:W4:Y:S01]  /*26a9a0*/  LDL.LU R74, [R1+0x1c3c] ;  /* 0x001c3c00014a7983 */ /* 0x002f220000300800 */
[----:B------:R-:W-:-:S04]  /*26a9b0*/  LOP3.LUT P4, RZ, R58, 0x2000, RZ, 0xc0, !PT ;  /* 0x000020003aff7812 */ /* 0x000fc8000788c0ff */
[----:B------:R-:W-:Y:S01]  /*26a9c0*/  ISETP.LT.AND P0, PT, R240, UR67, !P4 ;  /* 0x00000043f0007c0c */ /* 0x000fe2000e701270 */
[----:B------:R-:W-:-:S12]  /*26a9d0*/  IMAD.WIDE R2, R236, 0x4, R18 ;  /* 0x00000004ec027825 */ /* 0x000fd800078e0212 */
[----:B------:R1:W-:Y:S01]  /*26a9e0*/  @P0 STG.E desc[UR40][R2.64], R249 ;  /* 0x000000f902000986 */ /* 0x0003e2000c101928 */
[----:B------:R-:W-:Y:S01]  /*26a9f0*/  ISETP.LT.AND P0, PT, R248, UR67, !P4 ;  /* 0x00000043f8007c0c */ /* 0x000fe2000e701270 */
[----:B-1----:R-:W-:Y:S02]  /*26aa00*/  IMAD.WIDE R2, R236, 0x4, R16 ;  /* 0x00000004ec027825 */ /* 0x002fe400078e0210 */
        /* <DEDUP_REMOVED lines=8> */
[----:B------:R-:W-:Y:S02]  /*26aa90*/  LOP3.LUT P3, RZ, R58, 0x4000, RZ, 0xc0, !PT ;  /* 0x000040003aff7812 */ /* 0x000fe4000786c0ff */
[----:B------:R-:W4:Y:S06]  /*26aaa0*/  LDL.LU R236, [R1+0x1c0c] ;  /* 0x001c0c0001ec7983 */ /* 0x000f2c0000300800 */
[----:B--2---:R1:W-:Y:S01]  /*26aab0*/  @P0 STG.E desc[UR40][R2.64], R244 ;  /* 0x000000f402000986 */ /* 0x0043e2000c101928 */
[----:B------:R-:W-:Y:S01]  /*26aac0*/  ISETP.LT.AND P0, PT, R240, UR67, !P3 ;  /* 0x00000043f0007c0c */ /* 0x000fe2000df01270 */
[----:B-1----:R-:W-:-:S12]  /*26aad0*/  IMAD.WIDE R2, R241, 0x4, R18 ;  /* 0x00000004f1027825 */ /* 0x002fd800078e0212 */
[----:B---3--:R1:W-:Y:S01]  /*26aae0*/  @P0 STG.E desc[UR40][R2.64], R75 ;  /* 0x0000004b02000986 */ /* 0x0083e2000c101928 */
[----:B------:R-:W-:-:S03]  /*26aaf0*/  ISETP.LT.AND P0, PT, R248, UR67, !P3 ;  /* 0x00000043f8007c0c */ /* 0x000fc6000df01270 */
[----:B-1----:R-:W2:Y:S01]  /*26ab00*/  LDL.LU R75, [R1+0x1b7c] ;  /* 0x001b7c00014b7983 */ /* 0x002ea20000300800 */
[----:B------:R-:W-:-:S03]  /*26ab10*/  IMAD.WIDE R2, R241, 0x4, R16 ;  /* 0x00000004f1027825 */ /* 0x000fc600078e0210 */
[----:B------:R-:W3:Y:S06]  /*26ab20*/  LDL.LU R244, [R1+0x35d8] ;  /* 0x0035d80001f47983 */ /* 0x000eec0000300800 */
        /* <DEDUP_REMOVED lines=8> */
[----:B----4-:R1:W-:Y:S04]  /*26abb0*/  @P0 STG.E desc[UR40][R2.64], R74 ;  /* 0x0000004a02000986 */ /* 0x0103e8000c101928 */
[----:B-1----:R-:W4:Y:S01]  /*26abc0*/  LDL.LU R74, [R1+0x1ce0] ;  /* 0x001ce000014a7983 */ /* 0x002f220000300800 */
[----:B------:R-:W-:Y:S01]  /*26abd0*/  LOP3.LUT P5, RZ, R58, 0x8000, RZ, 0xc0, !PT ;  /* 0x000080003aff7812 */ /* 0x000fe200078ac0ff */
[----:B------:R-:W-:Y:S02]  /*26abe0*/  IMAD.WIDE R2, R232, 0x4, R18 ;  /* 0x00000004e8027825 */ /* 0x000fe400078e0212 */
[----:B------:R-:W4:Y:S01]  /*26abf0*/  LDL.LU R241, [R1+0x1cd0] ;  /* 0x001cd00001f17983 */ /* 0x000f220000300800 */
[----:B------:R-:W-:-:S13]  /*26ac00*/  ISETP.LT.AND P0, PT, R240, UR67, !P5 ;  /* 0x00000043f0007c0c */ /* 0x000fda000ef01270 */
[----:B------:R1:W-:Y:S01]  /*26ac10*/  @P0 STG.E desc[UR40][R2.64], R249 ;  /* 0x000000f902000986 */ /* 0x0003e2000c101928 */
[----:B------:R-:W-:Y:S01]  /*26ac20*/  ISETP.LT.AND P0, PT, R248, UR67, !P5 ;  /* 0x00000043f8007c0c */ /* 0x000fe2000ef01270 */
[----:B-1----:R-:W-:Y:S02]  /*26ac30*/  IMAD.WIDE R2, R232, 0x4, R16 ;  /* 0x00000004e8027825 */ /* 0x002fe400078e0210 */
[----:B------:R-:W4:Y:S10]  /*26ac40*/  LDL.LU R249, [R1+0x35dc] ;  /* 0x0035dc0001f97983 */ /* 0x000f340000300800 */
[----:B------:R1:W-:Y:S01]  /*26ac50*/  @P0 STG.E desc[UR40][R2.64], R245 ;  /* 0x000000f502000986 */ /* 0x0003e2000c101928 */
[----:B------:R-:W-:-:S03]  /*26ac60*/  ISETP.LT.AND P0, PT, R72, UR67, !P5 ;  /* 0x0000004348007c0c */ /* 0x000fc6000ef01270 */
[----:B-1----:R-:W4:Y:S01]  /*26ac70*/  LDL.LU R245, [R1+0x1cc0] ;  /* 0x001cc00001f57983 */ /* 0x002f220000300800 */
        /* <DEDUP_REMOVED lines=9> */
[----:B---3--:R-:W-:-:S02]  /*26ad10*/  IMAD.WIDE R2, R244, 0x4, R18 ;  /* 0x00000004f4027825 */ /* 0x008fc400078e0212 */
[----:B------:R-:W2:Y:S04]  /*26ad20*/  LDL.LU R75, [R1+0x35e0] ;  /* 0x0035e000014b7983 */ /* 0x000ea80000300800 */
[----:B------:R-:W3:Y:S06]  /*26ad30*/  LDL.LU R250, [R1+0x1c80] ;  /* 0x001c800001fa7983 */ /* 0x000eec0000300800 */
[----:B------:R1:W-:Y:S01]  /*26ad40*/  @P0 STG.E desc[UR40][R2.64], R233 ;  /* 0x000000e902000986 */ /* 0x0003e2000c101928 */
[----:B------:R-:W-:Y:S01]  /*26ad50*/  ISETP.LT.AND P0, PT, R248, UR67, !P4 ;  /* 0x00000043f8007c0c */ /* 0x000fe2000e701270 */
[----:B-1----:R-:W-:-:S02]  /*26ad60*/  IMAD.WIDE R2, R244, 0x4, R16 ;  /* 0x00000004f4027825 */ /* 0x002fc400078e0210 */
[----:B------:R-:W2:Y:S10]  /*26ad70*/  LDL.LU R233, [R1+0x1d04] ;  /* 0x001d040001e97983 */ /* 0x000eb40000300800 */
[----:B------:R1:W-:Y:S01]  /*26ad80*/  @P0 STG.E desc[UR40][R2.64], R237 ;  /* 0x000000ed02000986 */ /* 0x0003e2000c101928 */
[----:B------:R-:W-:Y:S01]  /*26ad90*/  ISETP.LT.AND P0, PT, R72, UR67, !P4 ;  /* 0x0000004348007c0c */ /* 0x000fe2000e701270 */
[----:B-1----:R-:W-:-:S12]  /*26ada0*/  IMAD.WIDE R2, R244, 0x4, R14 ;  /* 0x00000004f4027825 */ /* 0x002fd800078e020e */
[----:B----4-:R1:W-:Y:S04]  /*26adb0*/  @P0 STG.E desc[UR40][R2.64], R74 ;  /* 0x0000004a02000986 */ /* 0x0103e8000c101928 */
[----:B-1----:R-:W4:Y:S04]  /*26adc0*/  LDL.LU R74, [R1+0x1cf4] ;  /* 0x001cf400014a7983 */ /* 0x002f280000300800 */
[----:B------:R-:W4:Y:S01]  /*26add0*/  LDL.LU R237, [R1+0x1ce4] ;  /* 0x001ce40001ed7983 */ /* 0x000f220000300800 */
[----:B------:R-:W-:Y:S01]  /*26ade0*/  ISETP.LT.AND P0, PT, R73, UR67, !P4 ;  /* 0x0000004349007c0c */ /* 0x000fe2000e701270 */
[----:B------:R-:W-:Y:S01]  /*26adf0*/  IMAD.WIDE R2, R244, 0x4, R12 ;  /* 0x00000004f4027825 */ /* 0x000fe200078e020c */
[----:B------:R-:W-:Y:S01]  /*26ae00*/  LOP3.LUT P3, RZ, R58, 0x20000, RZ, 0xc0, !PT ;  /* 0x000200003aff7812 */ /* 0x000fe2000786c0ff */
        /* <DEDUP_REMOVED lines=19> */
[----:B---3--:R1:W-:Y:S01]  /*26af40*/  @P0 STG.E desc[UR40][R2.64], R250 ;  /* 0x000000fa02000986 */ /* 0x0083e2000c101928 */
[----:B------:R-:W-:-:S03]  /*26af50*/  ISETP.LT.AND P0, PT, R240, UR67, !P6 ;  /* 0x00000043f0007c0c */ /* 0x000fc6000f701270 */
[----:B-1----:R-:W3:Y:S01]  /*26af60*/  LDL.LU R250, [R1+0x1c84] ;  /* 0x001c840001fa7983 */ /* 0x002ee20000300800 */
[----:B--2---:R-:W-:-:S09]  /*26af70*/  IMAD.WIDE R2, R75, 0x4, R18 ;  /* 0x000000044b027825 */ /* 0x004fd200078e0212 */
[----:B------:R1:W-:Y:S01]  /*26af80*/  @P0 STG.E desc[UR40][R2.64], R233 ;  /* 0x000000e902000986 */ /* 0x0003e2000c101928 */
[----:B------:R-:W-:-:S03]  /*26af90*/  ISETP.LT.AND P0, PT, R248, UR67, !P6 ;  /* 0x00000043f8007c0c */ /* 0x000fc6000f701270 */
[----:B-1----:R-:W2:Y:S01]  /*26afa0*/  LDL.LU R233, [R1+0x1d08] ;  /* 0x001d080001e97983 */ /* 0x002ea20000300800 */
[----:B------:R-:W-:-:S09]  /*26afb0*/  IMAD.WIDE R2, R75, 0x4, R16 ;  /* 0x000000044b027825 */ /* 0x000fd200078e0210 */
[----:B----4-:R1:W-:Y:S01]  /*26afc0*/  @P0 STG.E desc[UR40][R2.64], R74 ;  /* 0x0000004a02000986 */ /* 0x0103e2000c101928 */
[----:B------:R-:W-:-:S03]  /*26afd0*/  ISETP.LT.AND P0, PT, R72, UR67, !P6 ;  /* 0x0000004348007c0c */ /* 0x000fc6000f701270 */
[----:B-1----:R-:W4:Y:S01]  /*26afe0*/  LDL.LU R74, [R1+0x1cf8] ;  /* 0x001cf800014a7983 */ /* 0x002f220000300800 */
[----:B------:R-:W-:-:S09]  /*26aff0*/  IMAD.WIDE R2, R75, 0x4, R14 ;  /* 0x000000044b027825 */ /* 0x000fd200078e020e */
        /* <DEDUP_REMOVED lines=8> */
[----:B-1----:R-:W-:-:S02]  /*26b080*/  IMAD.WIDE R2, R244, 0x4, R18 ;  /* 0x00000004f4027825 */ /* 0x002fc400078e0212 */
[----:B------:R-:W4:Y:S10]  /*26b090*/  LDL.LU R241, [R1+0x1cd8] ;  /* 0x001cd80001f17983 */ /* 0x000f340000300800 */
[----:B------:R1:W-:Y:S01]  /*26b0a0*/  @P0 STG.E desc[UR40][R2.64], R245 ;  /* 0x000000f502000986 */ /* 0x0003e2000c101928 */
        /* <DEDUP_REMOVED lines=8> */
[----:B------:R-:W-:Y:S02]  /*26b130*/  ISETP.LT.AND P0, PT, R73, UR67, !P5 ;  /* 0x0000004349007c0c */ /* 0x000fe4000ef01270 */
[----:B------:R-:W-:Y:S01]  /*26b140*/  LOP3.LUT P4, RZ, R58, 0x100000, RZ, 0xc0, !PT ;  /* 0x001000003aff7812 */ /* 0x000fe2000788c0ff */
[----:B-1----:R-:W-:-:S02]  /*26b150*/  IMAD.WIDE R2, R244, 0x4, R12 ;  /* 0x00000004f4027825 */ /* 0x002fc400078e020c */
[----:B------:R-:W4:Y:S04]  /*26b160*/  LDL.LU R244, [R1+0x1c98] ;  /* 0x001c980001f47983 */ /* 0x000f280000300800 */
[----:B------:R-:W4:Y:S04]  /*26b170*/  LDL.LU R232, [R1+0x35f0] ;  /* 0x0035f00001e87983 */ /* 0x000f280000300800 */
[----:B---3--:R1:W-:Y:S01]  /*26b180*/  @P0 STG.E desc[UR40][R2.64], R250 ;  /* 0x000000fa02000986 */ /* 0x0083e2000c101928 */
[----:B------:R-:W-:Y:S01]  /*26b190*/  ISETP.LT.AND P0, PT, R240, UR67, !P4 ;  /* 0x00000043f0007c0c */ /* 0x000fe2000e701270 */
[----:B-1----:R-:W-:-:S12]  /*26b1a0*/  IMAD.WIDE R2, R249, 0x4, R18 ;  /* 0x00000004f9027825 */ /* 0x002fd800078e0212 */
[----:B--2---:R1:W-:Y:S01]  /*26b1b0*/  @P0 STG.E desc[UR40][R2.64], R233 ;  /* 0x000000e902000986 */ /* 0x0043e2000c101928 */
[----:B------:R-:W-:-:S03]  /*26b1c0*/  ISETP.LT.AND P0, PT, R248, UR67, !P4 ;  /* 0x00000043f8007c0c */ /* 0x000fc6000e701270 */
[----:B-1----:R-:W2:Y:S01]  /*26b1d0*/  LDL.LU R233, [R1+0x1c88] ;  /* 0x001c880001e97983 */ /* 0x002ea20000300800 */
[----:B------:R-:W-:-:S09]  /*26b1e0*/  IMAD.WIDE R2, R249, 0x4, R16 ;  /* 0x00000004f9027825 */ /* 0x000fd200078e0210 */
[----:B----4-:R1:W-:Y:S01]  /*26b1f0*/  @P0 STG.E desc[UR40][R2.64], R74 ;  /* 0x0000004a02000986 */ /* 0x0103e2000c101928 */
[----:B------:R-:W-:-:S03]  /*26b200*/  ISETP.LT.AND P0, PT, R72, UR67, !P4 ;  /* 0x0000004348007c0c */ /* 0x000fc6000e701270 */
[----:B-1----:R-:W3:Y:S01]  /*26b210*/  LDL.LU R74, [R1+0x1d0c] ;  /* 0x001d0c00014a7983 */ /* 0x002ee20000300800 */
[----:B------:R-:W-:-:S09]  /*26b220*/  IMAD.WIDE R2, R249, 0x4, R14 ;  /* 0x00000004f9027825 */ /* 0x000fd200078e020e */
        /* <DEDUP_REMOVED lines=23> */
[----:B------:R-:W4:Y:S04]  /*26b3a0*/  LDL.LU R245, [R1+0x1c9c] ;  /* 0x001c9c0001f57983 */ /* 0x000f280000300800 */
[----:B------:R-:W4:Y:S04]  /*26b3b0*/  LDL.LU R75, [R1+0x35f8] ;  /* 0x0035f800014b7983 */ /* 0x000f280000300800 */
        /* <DEDUP_REMOVED lines=8> */
[----:B----4-:R1:W-:Y:S01]  /*26b440*/  @P0 STG.E desc[UR40][R2.64], R237 ;  /* 0x000000ed02000986 */ /* 0x0103e2000c101928 */
[----:B------:R-:W-:Y:S01]  /*26b450*/  ISETP.LT.AND P0, PT, R72, UR67, !P5 ;  /* 0x0000004348007c0c */ /* 0x000fe2000ef01270 */
[----:B-1----:R-:W-:-:S12]  /*26b460*/  IMAD.WIDE R2, R232, 0x4, R14 ;  /* 0x00000004e8027825 */ /* 0x002fd800078e020e */
[----:B------:R1:W-:Y:S04]  /*26b470*/  @P0 STG.E desc[UR40][R2.64], R249 ;  /* 0x000000f902000986 */ /* 0x0003e8000c101928 */
[----:B-1----:R-:W4:Y:S01]  /*26b480*/  LDL.LU R249, [R1+0x1d80] ;  /* 0x001d800001f97983 */ /* 0x002f220000300800 */
[----:B------:R-:W-:-:S03]  /*26b490*/  IMAD.WIDE R2, R232, 0x4, R12 ;  /* 0x00000004e8027825 */ /* 0x000fc600078e020c */
[----:B------:R-:W4:Y:S01]  /*26b4a0*/  LDL.LU R232, [R1+0x1d70] ;  /* 0x001d700001e87983 */ /* 0x000f220000300800 */
[----:B------:R-:W-:Y:S02]  /*26b4b0*/  ISETP.LT.AND P0, PT, R73, UR67, !P5 ;  /* 0x0000004349007c0c */ /* 0x000fe4000ef01270 */
[----:B------:R-:W-:-:S11]  /*26b4c0*/  LOP3.LUT P4, RZ, R58, 0x800000, RZ, 0xc0, !PT ;  /* 0x008000003aff7812 */ /* 0x000fd6000788c0ff */
[----:B------:R1:W-:Y:S01]  /*26b4d0*/  @P0 STG.E desc[UR40][R2.64], R236 ;  /* 0x000000ec02000986 */ /* 0x0003e2000c101928 */
        /* <DEDUP_REMOVED lines=16> */
[----:B------:R-:W-:-:S08]  /*26b5e0*/  LOP3.LUT P6, RZ, R58, 0x1000000, RZ, 0xc0, !PT ;  /* 0x010000003aff7812 */ /* 0x000fd000078cc0ff */
        /* <DEDUP_REMOVED lines=9> */
[----:B----4-:R1:W-:Y:S04]  /*26b680*/  @P0 STG.E desc[UR40][R2.64], R249 ;  /* 0x000000f902000986 */ /* 0x0103e8000c101928 */
        /* <DEDUP_REMOVED lines=27> */
[----:B--2---:R1:W-:Y:S01]  /*26b840*/  @P0 STG.E desc[UR40][R2.64], R250 ;  /* 0x000000fa02000986 */ /* 0x0043e2000c101928 */
[----:B------:R-:W-:Y:S01]  /*26b850*/  ISETP.LT.AND P0, PT, R240, UR67, !P5 ;  /* 0x00000043f0007c0c */ /* 0x000fe2000ef01270 */
[----:B-1----:R-:W-:-:S02]  /*26b860*/  IMAD.WIDE R2, R74, 0x4, R18 ;  /* 0x000000044a027825 */ /* 0x002fc400078e0212 */
[----:B------:R-:W2:Y:S10]  /*26b870*/  LDL.LU R250, [R1+0x1c74] ;  /* 0x001c740001fa7983 */ /* 0x000eb40000300800 */
        /* <DEDUP_REMOVED lines=24> */
[----:B-1----:R-:W-:Y:S02]  /*26ba00*/  IMAD.WIDE R2, R75, 0x4, R14 ;  /* 0x000000044b027825 */ /* 0x002fe400078e020e */
[----:B------:R-:W4:Y:S10]  /*26ba10*/  LDL.LU R241, [R1+0x1d18] ;  /* 0x001d180001f17983 */ /* 0x000f340000300800 */
[----:B------:R1:W-:Y:S01]  /*26ba20*/  @P0 STG.E desc[UR40][R2.64], R236 ;  /* 0x000000ec02000986 */ /* 0x0003e2000c101928 */
[----:B------:R-:W-:-:S02]  /*26ba30*/  ISETP.LT.AND P0, PT, R73, UR67, !P4 ;  /* 0x0000004349007c0c */ /* 0x000fc4000e701270 */
[----:B------:R-:W-:Y:S01]  /*26ba40*/  LOP3.LUT P3, RZ, R58, 0x10000000, RZ, 0xc0, !PT ;  /* 0x100000003aff7812 */ /* 0x000fe2000786c0ff */
[----:B-1----:R-:W-:Y:S02]  /*26ba50*/  IMAD.WIDE R2, R75, 0x4, R12 ;  /* 0x000000044b027825 */ /* 0x002fe400078e020c */
        /* <DEDUP_REMOVED lines=33> */
[----:B------:R-:W-:Y:S02]  /*26bc70*/  ISETP.LT.AND P0, PT, R73, UR67, !P5 ;  /* 0x0000004349007c0c */ /* 0x000fe4000ef01270 */
[----:B------:R-:W-:Y:S01]  /*26bc80*/  LOP3.LUT P6, RZ, R58, 0x40000000, RZ, 0xc0, !PT ;  /* 0x400000003aff7812 */ /* 0x000fe200078cc0ff */
[----:B-1----:R-:W4:Y:S01]  /*26bc90*/  LDL.LU R75, [R1+0x1cac] ;  /* 0x001cac00014b7983 */ /* 0x002f220000300800 */
[----:B------:R-:W-:-:S03]  /*26bca0*/  IMAD.WIDE R2, R74, 0x4, R12 ;  /* 0x000000044a027825 */ /* 0x000fc600078e020c */
        /* <DEDUP_REMOVED lines=9> */
[----:B----4-:R1:W-:Y:S01]  /*26bd40*/  @P0 STG.E desc[UR40][R2.64], R232 ;  /* 0x000000e802000986 */ /* 0x0103e2000c101928 */
[----:B------:R-:W-:-:S03]  /*26bd50*/  ISETP.LT.AND P0, PT, R72, UR67, !P6 ;  /* 0x0000004348007c0c */ /* 0x000fc6000f701270 */
[----:B-1----:R-:W4:Y:S01]  /*26bd60*/  LDL.LU R232, [R1+0x4d0] ;  /* 0x0004d00001e87983 */ /* 0x002f220000300800 */
[----:B------:R-:W-:-:S09]  /*26bd70*/  IMAD.WIDE R2, R236, 0x4, R14 ;  /* 0x00000004ec027825 */ /* 0x000fd200078e020e */
[----:B------:R1:W-:Y:S02]  /*26bd80*/  @P0 STG.E desc[UR40][R2.64], R250 ;  /* 0x000000fa02000986 */ /* 0x0003e4000c101928 */
[----:B-1----:R-:W-:Y:S02]  /*26bd90*/  IMAD.WIDE R2, R236, 0x4, R12 ;  /* 0x00000004ec027825 */ /* 0x002fe400078e020c */
[----:B------:R-:W4:Y:S01]  /*26bda0*/  LDL.LU R236, [R1+0x490] ;  /* 0x0004900001ec7983 */ /* 0x000f220000300800 */
[----:B------:R-:W-:Y:S02]  /*26bdb0*/  ISETP.LT.AND P0, PT, R73, UR67, !P6 ;  /* 0x0000004349007c0c */ /* 0x000fe4000f701270 */
[----:B------:R-:W-:-:S11]  /*26bdc0*/  LOP3.LUT P4, RZ, R58, 0x80000000, RZ, 0xc0, !PT ;  /* 0x800000003aff7812 */ /* 0x000fd6000788c0ff */
        /* <DEDUP_REMOVED lines=20> */
[----:B-1----:R-:W-:-:S02]  /*26bf10*/  IMAD.WIDE R2, R74, 0x4, R18 ;  /* 0x000000044a027825 */ /* 0x002fc400078e0212 */
[----:B------:R-:W2:Y:S04]  /*26bf20*/  LDL.LU R249, [R1+0x3644] ;  /* 0x0036440001f97983 */ /* 0x000ea80000300800 */
[----:B------:R-:W2:Y:S06]  /*26bf30*/  LDL.LU R250, [R1+0xd0] ;  /* 0x0000d00001fa7983 */ /* 0x000eac0000300800 */
[----:B---3--:R1:W-:Y:S01]  /*26bf40*/  @P0 STG.E desc[UR40][R2.64], R233 ;  /* 0x000000e902000986 */ /* 0x0083e2000c101928 */
[----:B------:R-:W-:Y:S01]  /*26bf50*/  ISETP.LT.AND P0, PT, R248, UR67, !P3 ;  /* 0x00000043f8007c0c */ /* 0x000fe2000df01270 */
[----:B-1----:R-:W-:-:S02]  /*26bf60*/  IMAD.WIDE R2, R74, 0x4, R16 ;  /* 0x000000044a027825 */ /* 0x002fc400078e0210 */
[----:B------:R-:W3:Y:S10]  /*26bf70*/  LDL.LU R233, [R1+0x5f4] ;  /* 0x0005f40001e97983 */ /* 0x000ef40000300800 */
[----:B----4-:R1:W-:Y:S01]  /*26bf80*/  @P0 STG.E desc[UR40][R2.64], R232 ;  /* 0x000000e802000986 */ /* 0x0103e2000c101928 */
[----:B------:R-:W-:Y:S01]  /*26bf90*/  ISETP.LT.AND P0, PT, R72, UR67, !P3 ;  /* 0x0000004348007c0c */ /* 0x000fe2000df01270 */
[----:B-1----:R-:W-:-:S12]  /*26bfa0*/  IMAD.WIDE R2, R74, 0x4, R14 ;  /* 0x000000044a027825 */ /* 0x002fd800078e020e */
        /* <DEDUP_REMOVED lines=22> */
[----:B-1----:R-:W-:Y:S01]  /*26c110*/  IMAD.WIDE R2, R244, 0x4, R12 ;  /* 0x00000004f4027825 */ /* 0x002fe200078e020c */
[----:B------:R-:W4:Y:S04]  /*26c120*/  LDL.LU R245, [R1+0x1f4] ;  /* 0x0001f40001f57983 */ /* 0x000f280000300800 */
[----:B------:R-:W4:Y:S05]  /*26c130*/  LDL.LU R244, [R1+0x3650] ;  /* 0x0036500001f47983 */ /* 0x000f2a0000300800 */
[----:B--2---:R1:W-:Y:S01]  /*26c140*/  @P0 STG.E desc[UR40][R2.64], R250 ;  /* 0x000000fa02000986 */ /* 0x0043e2000c101928 */
[----:B------:R-:W-:Y:S01]  /*26c150*/  ISETP.LT.AND P0, PT, R240, UR67, !P4 ;  /* 0x00000043f0007c0c */ /* 0x000fe2000e701270 */
[----:B-1----:R-:W-:-:S02]  /*26c160*/  IMAD.WIDE R2, R249, 0x4, R18 ;  /* 0x00000004f9027825 */ /* 0x002fc400078e0212 */
[----:B------:R-:W2:Y:S10]  /*26c170*/  LDL.LU R250, [R1+0xd4] ;  /* 0x0000d40001fa7983 */ /* 0x000eb40000300800 */
        /* <DEDUP_REMOVED lines=84> */
[----:B------:R-:W-:-:S11]  /*26c6c0*/  LOP3.LUT P3, RZ, R57, 0x80, RZ, 0xc0, !PT ;  /* 0x0000008039ff7812 */ /* 0x000fd6000786c0ff */
[----:B------:R1:W-:Y:S01]  /*26c6d0*/  @P0 STG.E desc[UR40][R2.64], R237 ;  /* 0x000000ed02000986 */ /* 0x0003e2000c101928 */
[----:B------:R-:W-:Y:S01]  /*26c6e0*/  ISETP.LT.AND P0, PT, R240, UR67, !P3 ;  /* 0x00000043f0007c0c */ /* 0x000fe2000df01270 */
[C---:B-1----:R-:W-:Y:S02]  /*26c6f0*/  IMAD.WIDE R2, R233.reuse, 0x4, R18 ;  /* 0x00000004e9027825 */ /* 0x042fe400078e0212 */
[----:B------:R-:W4:Y:S10]  /*26c700*/  LDL.LU R237, [R1+0x90] ;  /* 0x0000900001ed7983 */ /* 0x000f340000300800 */
[----:B------:R1:W-:Y:S01]  /*26c710*/  @P0 STG.E desc[UR40][R2.64], R75 ;  /* 0x0000004b02000986 */ /* 0x0003e2000c101928 */
        /* <DEDUP_REMOVED lines=11> */
[----:B------:R-:W-:-:S11]  /*26c7d0*/  LOP3.LUT P5, RZ, R57, 0x100, RZ, 0xc0, !PT ;  /* 0x0000010039ff7812 */ /* 0x000fd600078ac0ff */
[----:B--2---:R1:W-:Y:S01]  /*26c7e0*/  @P0 STG.E desc[UR40][R2.64], R236 ;  /* 0x000000ec02000986 */ /* 0x0043e2000c101928 */
[----:B------:R-:W-:Y:S01]  /*26c7f0*/  ISETP.LT.AND P0, PT, R240, UR67, !P5 ;  /* 0x00000043f0007c0c */ /* 0x000fe2000ef01270 */
[----:B-1----:R-:W-:Y:S02]  /*26c800*/  IMAD.WIDE R2, R249, 0x4, R18 ;  /* 0x00000004f9027825 */ /* 0x002fe400078e0212 */
[----:B------:R-:W2:Y:S10]  /*26c810*/  LDL.LU R236, [R1+0x3694] ;  /* 0x0036940001ec7983 */ /* 0x000eb40000300800 */
        /* <DEDUP_REMOVED lines=29> */
[----:B-1----:R-:W-:Y:S02]  /*26c9f0*/  IMAD.WIDE R2, R75, 0x4, R12 ;  /* 0x000000044b027825 */ /* 0x002fe400078e020c */
[----:B------:R-:W4:Y:S08]  /*26ca00*/  LDL.LU R75, [R1+0x36b0] ;  /* 0x0036b000014b7983 */ /* 0x000f300000300800 */
[----:B------:R2:W-:Y:S01]  /*26ca10*/  @P0 STG.E desc[UR40][R2.64], R224 ;  /* 0x000000e002000986 */ /* 0x0005e2000c101928 */
[----:B------:R-:W-:Y:S01]  /*26ca20*/  ISETP.LT.AND P0, PT, R240, UR67, !P6 ;  /* 0x00000043f0007c0c */ /* 0x000fe2000f701270 */
[----:B--2---:R-:W-:-:S12]  /*26ca30*/  IMAD.WIDE R2, R236, 0x4, R18 ;  /* 0x00000004ec027825 */ /* 0x004fd800078e0212 */
[----:B---3--:R1:W-:Y:S01]  /*26ca40*/  @P0 STG.E desc[UR40][R2.64], R232 ;  /* 0x000000e802000986 */ /* 0x0083e2000c101928 */
[----:B------:R-:W-:-:S03]  /*26ca50*/  ISETP.LT.AND P0, PT, R248, UR67, !P6 ;  /* 0x00000043f8007c0c */ /* 0x000fc6000f701270 */
[----:B-1----:R-:W2:Y:S01]  /*26ca60*/  LDL.LU R232, [R1+0xc8] ;  /* 0x0000c80001e87983 */ /* 0x002ea20000300800 */
[----:B------:R-:W-:-:S09]  /*26ca70*/  IMAD.WIDE R2, R236, 0x4, R16 ;  /* 0x00000004ec027825 */ /* 0x000fd200078e0210 */
[----:B----4-:R1:W-:Y:S04]  /*26ca80*/  @P0 STG.E desc[UR40][R2.64], R244 ;  /* 0x000000f402000986 */ /* 0x0103e8000c101928 */
[----:B-1----:R-:W3:Y:S01]  /*26ca90*/  LDL.LU R244, [R1+0xb8] ;  /* 0x0000b80001f47983 */ /* 0x002ee20000300800 */
[----:B------:R-:W-:Y:S01]  /*26caa0*/  ISETP.LT.AND P0, PT, R72, UR67, !P6 ;  /* 0x0000004348007c0c */ /* 0x000fe2000f701270 */
[----:B------:R-:W-:-:S12]  /*26cab0*/  IMAD.WIDE R2, R236, 0x4, R14 ;  /* 0x00000004ec027825 */ /* 0x000fd800078e020e */
[----:B------:R1:W-:Y:S04]  /*26cac0*/  @P0 STG.E desc[UR40][R2.64], R74 ;  /* 0x0000004a02000986 */ /* 0x0003e8000c101928 */
[----:B-1----:R-:W4:Y:S01]  /*26cad0*/  LDL.LU R74, [R1+0xa8] ;  /* 0x0000a800014a7983 */ /* 0x002f220000300800 */
[----:B------:R-:W-:Y:S01]  /*26cae0*/  IMAD.WIDE R2, R236, 0x4, R12 ;  /* 0x00000004ec027825 */ /* 0x000fe200078e020c */
[----:B------:R-:W-:Y:S02]  /*26caf0*/  ISETP.LT.AND P0, PT, R73, UR67, !P6 ;  /* 0x0000004349007c0c */ /* 0x000fe4000f701270 */
[----:B------:R-:W4:Y:S04]  /*26cb00*/  LDL.LU R236, [R1+0x36b4] ;  /* 0x0036b40001ec7983 */ /* 0x000f280000300800 */
[----:B------:R-:W4:Y:S01]  /*26cb10*/  LDL.LU R246, [R1+0x98] ;  /* 0x0000980001f67983 */ /* 0x000f220000300800 */
[----:B------:R-:W-:-:S03]  /*26cb20*/  LOP3.LUT P3, RZ, R57, 0x800, RZ, 0xc0, !PT ;  /* 0x0000080039ff7812 */ /* 0x000fc6000786c0ff */
[----:B------:R-:W4:Y:S04]  /*26cb30*/  LDL.LU R250, [R1+0x58] ;  /* 0x0000580001fa7983 */ /* 0x000f280000300800 */
[----:B------:R1:W-:Y:S01]  /*26cb40*/  @P0 STG.E desc[UR40][R2.64], R237 ;  /* 0x000000ed02000986 */ /* 0x0003e2000c101928 */
[----:B------:R-:W-:-:S03]  /*26cb50*/  ISETP.LT.AND P0, PT, R240, UR67, !P3 ;  /* 0x00000043f0007c0c */ /* 0x000fc6000df01270 */
[----:B------:R-:W4:Y:S01]  /*26cb60*/  LDL.LU R233, [R1+0x38] ;  /* 0x0000380001e97983 */ /* 0x000f220000300800 */
[----:B-1----:R-:W-:-:S09]  /*26cb70*/  IMAD.WIDE R2, R249, 0x4, R18 ;  /* 0x00000004f9027825 */ /* 0x002fd200078e0212 */
[----:B------:R1:W-:Y:S01]  /*26cb80*/  @P0 STG.E desc[UR40][R2.64], R241 ;  /* 0x000000f102000986 */ /* 0x0003e2000c101928 */
[----:B------:R-:W-:Y:S01]  /*26cb90*/  ISETP.LT.AND P0, PT, R248, UR67, !P3 ;  /* 0x00000043f8007c0c */ /* 0x000fe2000df01270 */
[----:B-1----:R-:W-:-:S12]  /*26cba0*/  IMAD.WIDE R2, R249, 0x4, R16 ;  /* 0x00000004f9027825 */ /* 0x002fd800078e0210 */
[----:B------:R1:W-:Y:S01]  /*26cbb0*/  @P0 STG.E desc[UR40][R2.64], R245 ;  /* 0x000000f502000986 */ /* 0x0003e2000c101928 */
[----:B------:R-:W-:Y:S01]  /*26cbc0*/  ISETP.LT.AND P0, PT, R72, UR67, !P3 ;  /* 0x0000004348007c0c */ /* 0x000fe2000df01270 */
[----:B-1----:R-:W-:Y:S02]  /*26cbd0*/  IMAD.WIDE R2, R249, 0x4, R14 ;  /* 0x00000004f9027825 */ /* 0x002fe400078e020e */
[----:B------:R-:W4:Y:S10]  /*26cbe0*/  LDL.LU R245, [R1+0x36c4] ;  /* 0x0036c40001f57983 */ /* 0x000f340000300800 */
[----:B------:R1:W-:Y:S01]  /*26cbf0*/  @P0 STG.E desc[UR40][R2.64], R229 ;  /* 0x000000e502000986 */ /* 0x0003e2000c101928 */
[----:B------:R-:W-:-:S02]  /*26cc00*/  ISETP.LT.AND P0, PT, R73, UR67, !P3 ;  /* 0x0000004349007c0c */ /* 0x000fc4000df01270 */
[----:B------:R-:W-:Y:S01]  /*26cc10*/  LOP3.LUT P5, RZ, R57, 0x1000, RZ, 0xc0, !PT ;  /* 0x0000100039ff7812 */ /* 0x000fe200078ac0ff */
[----:B------:R-:W4:Y:S04]  /*26cc20*/  LDL.LU R237, [R1+0xcc] ;  /* 0x0000cc0001ed7983 */ /* 0x000f280000300800 */
[----:B------:R-:W4:Y:S01]  /*26cc30*/  LDL.LU R241, [R1+0xbc] ;  /* 0x0000bc0001f17983 */ /* 0x000f220000300800 */
[----:B-1----:R-:W-:-:S05]  /*26cc40*/  IMAD.WIDE R2, R249, 0x4, R12 ;  /* 0x00000004f9027825 */ /* 0x002fca00078e020c */
[----:B------:R1:W-:Y:S01]  /*26cc50*/  @P0 STG.E desc[UR40][R2.64], R225 ;  /* 0x000000e102000986 */ /* 0x0003e2000c101928 */
[----:B------:R-:W-:Y:S01]  /*26cc60*/  ISETP.LT.AND P0, PT, R240, UR67, !P5 ;  /* 0x00000043f0007c0c */ /* 0x000fe2000ef01270 */
[----:B-1----:R-:W-:-:S12]  /*26cc70*/  IMAD.WIDE R2, R75, 0x4, R18 ;  /* 0x000000044b027825 */ /* 0x002fd800078e0212 */
[----:B--2---:R1:W-:Y:S01]  /*26cc80*/  @P0 STG.E desc[UR40][R2.64], R232 ;  /* 0x000000e802000986 */ /* 0x0043e2000c101928 */
[----:B------:R-:W-:Y:S01]  /*26cc90*/  ISETP.LT.AND P0, PT, R248, UR67, !P5 ;  /* 0x00000043f8007c0c */ /* 0x000fe2000ef01270 */
[----:B-1----:R-:W-:-:S12]  /*26cca0*/  IMAD.WIDE R2, R75, 0x4, R16 ;  /* 0x000000044b027825 */ /* 0x002fd800078e0210 */
[----:B---3--:R1:W-:Y:S04]  /*26ccb0*/  @P0 STG.E desc[UR40][R2.64], R244 ;  /* 0x000000f402000986 */ /* 0x0083e8000c101928 */
[----:B-1----:R-:W2:Y:S01]  /*26ccc0*/  LDL.LU R244, [R1+0xac] ;  /* 0x0000ac0001f47983 */ /* 0x002ea20000300800 */
[----:B------:R-:W-:Y:S01]  /*26ccd0*/  ISETP.LT.AND P0, PT, R72, UR67, !P5 ;  /* 0x0000004348007c0c */ /* 0x000fe2000ef01270 */
[C---:B------:R-:W-:Y:S02]  /*26cce0*/  IMAD.WIDE R2, R75.reuse, 0x4, R14 ;  /* 0x000000044b027825 */ /* 0x040fe400078e020e */
[----:B------:R-:W3:Y:S04]  /*26ccf0*/  LDL.LU R249, [R1+0x9c] ;  /* 0x00009c0001f97983 */ /* 0x000ee80000300800 */
[----:B------:R-:W3:Y:S06]  /*26cd00*/  LDL.LU R232, [R1+0x5c] ;  /* 0x00005c0001e87983 */ /* 0x000eec0000300800 */
[----:B----4-:R1:W-:Y:S02]  /*26cd10*/  @P0 STG.E desc[UR40][R2.64], R74 ;  /* 0x0000004a02000986 */ /* 0x0103e4000c101928 */
[----:B-1----:R-:W-:-:S02]  /*26cd20*/  IMAD.WIDE R2, R75, 0x4, R12 ;  /* 0x000000044b027825 */ /* 0x002fc400078e020c */
[----:B------:R-:W4:Y:S04]  /*26cd30*/  LDL.LU R74, [R1+0x3c] ;  /* 0x00003c00014a7983 */ /* 0x000f280000300800 */
[----:B------:R-:W4:Y:S01]  /*26cd40*/  LDL.LU R75, [R1+0x36d8] ;  /* 0x0036d800014b7983 */ /* 0x000f220000300800 */
[----:B------:R-:W-:Y:S02]  /*26cd50*/  ISETP.LT.AND P0, PT, R73, UR67, !P5 ;  /* 0x0000004349007c0c */ /* 0x000fe4000ef01270 */
[----:B------:R-:W-:-:S11]  /*26cd60*/  LOP3.LUT P4, RZ, R57, 0x2000, RZ, 0xc0, !PT ;  /* 0x0000200039ff7812 */ /* 0x000fd6000788c0ff */
[----:B------:R1:W-:Y:S01]  /*26cd70*/  @P0 STG.E desc[UR40][R2.64], R246 ;  /* 0x000000f602000986 */ /* 0x0003e2000c101928 */
[----:B------:R-:W-:Y:S01]  /*26cd80*/  ISETP.LT.AND P0, PT, R240, UR67, !P4 ;  /* 0x00000043f0007c0c */ /* 0x000fe2000e701270 */
[----:B-1----:R-:W-:-:S12]  /*26cd90*/  IMAD.WIDE R2, R236, 0x4, R18 ;  /* 0x00000004ec027825 */ /* 0x002fd800078e0212 */
        /* <DEDUP_REMOVED lines=8> */
[----:B-1----:R-:W-:Y:S02]  /*26ce20*/  IMAD.WIDE R2, R236, 0x4, R12 ;  /* 0x00000004ec027825 */ /* 0x002fe400078e020c */
[----:B------:R-:W4:Y:S01]  /*26ce30*/  LDL.LU R236, [R1+0x36e0] ;  /* 0x0036e00001ec7983 */ /* 0x000f220000300800 */
[----:B------:R-:W-:-:S09]  /*26ce40*/  LOP3.LUT P3, RZ, R57, 0x4000, RZ, 0xc0, !PT ;  /* 0x0000400039ff7812 */ /* 0x000fd2000786c0ff */
        /* <DEDUP_REMOVED lines=8> */
[----:B-1----:R-:W-:Y:S01]  /*26ced0*/  IMAD.WIDE R2, R245, 0x4, R14 ;  /* 0x00000004f5027825 */ /* 0x002fe200078e020e */
[----:B------:R-:W-:-:S11]  /*26cee0*/  LOP3.LUT P5, RZ, R57, 0x8000, RZ, 0xc0, !PT ;  /* 0x0000800039ff7812 */ /* 0x000fd600078ac0ff */
[----:B--2---:R1:W-:Y:S04]  /*26cef0*/  @P0 STG.E desc[UR40][R2.64], R244 ;  /* 0x000000f402000986 */ /* 0x0043e8000c101928 */
[----:B-1----:R-:W2:Y:S01]  /*26cf00*/  LDL.LU R244, [R1+0x36e4] ;  /* 0x0036e40001f47983 */ /* 0x002ea20000300800 */
[----:B------:R-:W-:Y:S01]  /*26cf10*/  ISETP.LT.AND P0, PT, R73, UR67, !P3 ;  /* 0x0000004349007c0c */ /* 0x000fe2000df01270 */
[----:B------:R-:W-:-:S12]  /*26cf20*/  IMAD.WIDE R2, R245, 0x4, R12 ;  /* 0x00000004f5027825 */ /* 0x000fd800078e020c */
[----:B---3--:R4:W-:Y:S01]  /*26cf30*/  @P0 STG.E desc[UR40][R2.64], R249 ;  /* 0x000000f902000986 */ /* 0x0089e2000c101928 */
[----:B------:R-:W-:Y:S01]  /*26cf40*/  ISETP.LT.AND P0, PT, R240, UR67, !P5 ;  /* 0x00000043f0007c0c */ /* 0x000fe2000ef01270 */
[----:B----4-:R-:W-:-:S12]  /*26cf50*/  IMAD.WIDE R2, R75, 0x4, R18 ;  /* 0x000000044b027825 */ /* 0x010fd800078e0212 */
[----:B------:R1:W-:Y:S01]  /*26cf60*/  @P0 STG.E desc[UR40][R2.64], R232 ;  /* 0x000000e802000986 */ /* 0x0003e2000c101928 */
[----:B------:R-:W-:Y:S01]  /*26cf70*/  ISETP.LT.AND P0, PT, R248, UR67, !P5 ;  /* 0x00000043f8007c0c */ /* 0x000fe2000ef01270 */
[----:B-1----:R-:W-:-:S12]  /*26cf80*/  IMAD.WIDE R2, R75, 0x4, R16 ;  /* 0x000000044b027825 */ /* 0x002fd800078e0210 */
[----:B------:R1:W-:Y:S04]  /*26cf90*/  @P0 STG.E desc[UR40][R2.64], R74 ;  /* 0x0000004a02000986 */ /* 0x0003e8000c101928 */
[----:B-1----:R-:W3:Y:S01]  /*26cfa0*/  LDL.LU R74, [R1+0x36f0] ;  /* 0x0036f000014a7983 */ /* 0x002ee20000300800 */
[----:B------:R-:W-:Y:S01]  /*26cfb0*/  ISETP.LT.AND P0, PT, R72, UR67, !P5 ;  /* 0x0000004348007c0c */ /* 0x000fe2000ef01270 */
[----:B------:R-:W-:Y:S01]  /*26cfc0*/  IMAD.WIDE R2, R75, 0x4, R14 ;  /* 0x000000044b027825 */ /* 0x000fe200078e020e */
[----:B------:R-:W-:-:S11]  /*26cfd0*/  LOP3.LUT P6, RZ, R57, 0x10000, RZ, 0xc0, !PT ;  /* 0x0001000039ff7812 */ /* 0x000fd600078cc0ff */
        /* <DEDUP_REMOVED lines=14> */
[----:B------:R-:W-:Y:S02]  /*26d0c0*/  ISETP.LT.AND P0, PT, R73, UR67, !P6 ;  /* 0x0000004349007c0c */ /* 0x000fe4000f701270 */
[----:B------:R-:W-:Y:S01]  /*26d0d0*/  LOP3.LUT P4, RZ, R57, 0x20000, RZ, 0xc0, !PT ;  /* 0x0002000039ff7812 */ /* 0x000fe2000788c0ff */
[----:B-1----:R-:W-:-:S10]  /*26d0e0*/  IMAD.WIDE R2, R236, 0x4, R12 ;  /* 0x00000004ec027825 */ /* 0x002fd400078e020c */
[----:B------:R2:W-:Y:S01]  /*26d0f0*/  @P0 STG.E desc[UR40][R2.64], R208 ;  /* 0x000000d002000986 */ /* 0x0005e2000c101928 */
[----:B------:R-:W-:Y:S02]  /*26d100*/  ISETP.LT.AND P0, PT, R240, UR67, !P4 ;  /* 0x00000043f0007c0c */ /* 0x000fe4000e701270 */
[----:B------:R-:W-:Y:S01]  /*26d110*/  LOP3.LUT P3, RZ, R57, 0x40000, RZ, 0xc0, !PT ;  /* 0x0004000039ff7812 */ /* 0x000fe2000786c0ff */
[----:B--2---:R-:W-:-:S10]  /*26d120*/  IMAD.WIDE R2, R244, 0x4, R18 ;  /* 0x00000004f4027825 */ /* 0x004fd400078e0212 */
[----:B------:R1:W-:Y:S01]  /*26d130*/  @P0 STG.E desc[UR40][R2.64], R204 ;  /* 0x000000cc02000986 */ /* 0x0003e2000c101928 */
[----:B------:R-:W-:Y:S01]  /*26d140*/  ISETP.LT.AND P0, PT, R248, UR67, !P4 ;  /* 0x00000043f8007c0c */ /* 0x000fe2000e701270 */
[----:B-1----:R-:W-:-:S12]  /*26d150*/  IMAD.WIDE R2, R244, 0x4, R16 ;  /* 0x00000004f4027825 */ /* 0x002fd800078e0210 */
[----:B------:R1:W-:Y:S01]  /*26d160*/  @P0 STG.E desc[UR40][R2.64], R200 ;  /* 0x000000c802000986 */ /* 0x0003e2000c101928 */
[----:B------:R-:W-:Y:S01]  /*26d170*/  ISETP.LT.AND P0, PT, R72, UR67, !P4 ;  /* 0x0000004348007c0c */ /* 0x000fe2000e701270 */
[----:B-1----:R-:W-:-:S12]  /*26d180*/  IMAD.WIDE R2, R244, 0x4, R14 ;  /* 0x00000004f4027825 */ /* 0x002fd800078e020e */
[----:B------:R1:W-:Y:S02]  /*26d190*/  @P0 STG.E desc[UR40][R2.64], R196 ;  /* 0x000000c402000986 */ /* 0x0003e4000c101928 */
[----:B-1----:R-:W-:Y:S02]  /*26d1a0*/  IMAD.WIDE R2, R244, 0x4, R12 ;  /* 0x00000004f4027825 */ /* 0x002fe400078e020c */
[----:B------:R-:W2:Y:S01]  /*26d1b0*/  LDL.LU R244, [R1+0x36e8] ;  /* 0x0036e80001f47983 */ /* 0x000ea20000300800 */
[----:B------:R-:W-:-:S13]  /*26d1c0*/  ISETP.LT.AND P0, PT, R73, UR67, !P4 ;  /* 0x0000004349007c0c */ /* 0x000fda000e701270 */
[----:B------:R3:W-:Y:S01]  /*26d1d0*/  @P0 STG.E desc[UR40][R2.64], R192 ;  /* 0x000000c002000986 */ /* 0x0007e2000c101928 */
[----:B------:R-:W-:Y:S01]  /*26d1e0*/  ISETP.LT.AND P0, PT, R240, UR67, !P3 ;  /* 0x00000043f0007c0c */ /* 0x000fe2000df01270 */
[----:B---3--:R-:W-:-:S12]  /*26d1f0*/  IMAD.WIDE R2, R74, 0x4, R18 ;  /* 0x000000044a027825 */ /* 0x008fd800078e0212 */
[----:B------:R1:W-:Y:S01]  /*26d200*/  @P0 STG.E desc[UR40][R2.64], R221 ;  /* 0x000000dd02000986 */ /* 0x0003e2000c101928 */
[----:B------:R-:W-:Y:S01]  /*26d210*/  ISETP.LT.AND P0, PT, R248, UR67, !P3 ;  /* 0x00000043f8007c0c */ /* 0x000fe2000df01270 */
[----:B------:R-:W-:-:S04]  /*26d220*/  IMAD.WIDE R6, R74, 0x4, R12 ;  /* 0x000000044a067825 */ /* 0x000fc800078e020c */
[----:B-1----:R-:W-:-:S08]  /*26d230*/  IMAD.WIDE R2, R74, 0x4, R16 ;  /* 0x000000044a027825 */ /* 0x002fd000078e0210 */
[----:B------:R1:W-:Y:S02]  /*26d240*/  @P0 STG.E desc[UR40][R2.64], R217 ;  /* 0x000000d902000986 */ /* 0x0003e4000c101928 */
[----:B-1----:R-:W-:Y:S02]  /*26d250*/  IMAD.WIDE R2, R74, 0x4, R14 ;  /* 0x000000044a027825 */ /* 0x002fe400078e020e */
[----:B------:R-:W3:Y:S04]  /*26d260*/  LDL.LU R74, [R1+0x36dc] ;  /* 0x0036dc00014a7983 */ /* 0x000ee80000300800 */
[----:B------:R-:W3:Y:S01]  /*26d270*/  LDL.LU R236, [R1+0x36d4] ;  /* 0x0036d40001ec7983 */ /* 0x000ee20000300800 */
[----:B------:R-:W-:Y:S01]  /*26d280*/  ISETP.LT.AND P0, PT, R72, UR67, !P3 ;  /* 0x0000004348007c0c */ /* 0x000fe2000df01270 */
[----:B----4-:R-:W-:-:S04]  /*26d290*/  IMAD.WIDE R8, R75, 0x4, R18 ;  /* 0x000000044b087825 */ /* 0x010fc800078e0212 */
[----:B------:R-:W-:-:S04]  /*26d2a0*/  IMAD.WIDE R10, R75, 0x4, R16 ;  /* 0x000000044b0a7825 */ /* 0x000fc800078e0210 */
[----:B------:R-:W-:-:S04]  /*26d2b0*/  IMAD.WIDE R20, R75, 0x4, R14 ;  /* 0x000000044b147825 */ /* 0x000fc800078e020e */
[----:B------:R1:W-:Y:S02]  /*26d2c0*/  @P0 STG.E desc[UR40][R2.64], R213 ;  /* 0x000000d502000986 */ /* 0x0003e4000c101928 */
[----:B-1----:R-:W-:Y:S02]  /*26d2d0*/  IMAD.WIDE R2, R75, 0x4, R12 ;  /* 0x000000044b027825 */ /* 0x002fe400078e020c */
[----:B------:R-:W4:Y:S01]  /*26d2e0*/  LDL.LU R75, [R1+0x36d0] ;  /* 0x0036d000014b7983 */ /* 0x000f220000300800 */
[----:B------:R-:W-:Y:S02]  /*26d2f0*/  ISETP.LT.AND P0, PT, R73, UR67, !P3 ;  /* 0x0000004349007c0c */ /* 0x000fe4000df01270 */
[----:B------:R-:W-:-:S11]  /*26d300*/  LOP3.LUT P5, RZ, R57, 0x80000, RZ, 0xc0, !PT ;  /* 0x0008000039ff7812 */ /* 0x000fd600078ac0ff */
[----:B------:R2:W-:Y:S01]  /*26d310*/  @P0 STG.E desc[UR40][R6.64], R209 ;  /* 0x000000d106000986 */ /* 0x0005e2000c101928 */
[----:B------:R-:W-:-:S13]  /*26d320*/  ISETP.LT.AND P0, PT, R240, UR67, !P5 ;  /* 0x00000043f0007c0c */ /* 0x000fda000ef01270 */
[----:B------:R1:W-:Y:S01]  /*26d330*/  @P0 STG.E desc[UR40][R8.64], R205 ;  /* 0x000000cd08000986 */ /* 0x0003e2000c101928 */
[----:B------:R-:W-:-:S13]  /*26d340*/  ISETP.LT.AND P0, PT, R248, UR67, !P5 ;  /* 0x00000043f8007c0c */ /* 0x000fda000ef01270 */
[----:B------:R1:W-:Y:S01]  /*26d350*/  @P0 STG.E desc[UR40][R10.64], R201 ;  /* 0x000000c90a000986 */ /* 0x0003e2000c101928 */
[----:B------:R-:W-:-:S13]  /*26d360*/  ISETP.LT.AND P0, PT, R72, UR67, !P5 ;  /* 0x0000004348007c0c */ /* 0x000fda000ef01270 */
[----:B------:R-:W-:Y:S01]  /*26d370*/  @P0 STG.E desc[UR40][R20.64], R197 ;  /* 0x000000c514000986 */ /* 0x000fe2000c101928 */
[----:B------:R-:W-:-:S13]  /*26d380*/  ISETP.LT.AND P0, PT, R73, UR67, !P5 ;  /* 0x0000004349007c0c */ /* 0x000fda000ef01270 */
[----:B------:R1:W-:Y:S01]  /*26d390*/  @P0 STG.E desc[UR40][R2.64], R193 ;  /* 0x000000c102000986 */ /* 0x0003e2000c101928 */
[----:B------:R-:W-:-:S04]  /*26d3a0*/  LOP3.LUT P4, RZ, R57, 0x100000, RZ, 0xc0, !PT ;  /* 0x0010000039ff7812 */ /* 0x000fc8000788c0ff */
[----:B------:R-:W-:Y:S02]  /*26d3b0*/  ISETP.LT.AND P0, PT, R240, UR67, !P4 ;  /* 0x00000043f0007c0c */ /* 0x000fe4000e701270 */
[----:B------:R-:W-:Y:S01]  /*26d3c0*/  LOP3.LUT P3, RZ, R57, 0x200000, RZ, 0xc0, !PT ;  /* 0x0020000039ff7812 */ /* 0x000fe2000786c0ff */
[----:B--2---:R-:W-:-:S04]  /*26d3d0*/  IMAD.WIDE R6, R244, 0x4, R18 ;  /* 0x00000004f4067825 */ /* 0x004fc800078e0212 */
[----:B-1----:R-:W-:-:S04]  /*26d3e0*/  IMAD.WIDE R8, R244, 0x4, R16 ;  /* 0x00000004f4087825 */ /* 0x002fc800078e0210 */
[----:B------:R-:W-:-:S04]  /*26d3f0*/  IMAD.WIDE R10, R244, 0x4, R14 ;  /* 0x00000004f40a7825 */ /* 0x000fc800078e020e */
[----:B------:R-:W-:Y:S02]  /*26d400*/  IMAD.WIDE R2, R244, 0x4, R12 ;  /* 0x00000004f4027825 */ /* 0x000fe400078e020c */
[----:B------:R-:W2:Y:S04]  /*26d410*/  LDL.LU R244, [R1+0x36cc] ;  /* 0x0036cc0001f47983 */ /* 0x000ea80000300800 */
[----:B------:R1:W-:Y:S01]  /*26d420*/  @P0 STG.E desc[UR40][R6.64], R222 ;  /* 0x000000de06000986 */ /* 0x0003e2000c101928 */
[----:B------:R-:W-:-:S13]  /*26d430*/  ISETP.LT.AND P0, PT, R248, UR67, !P4 ;  /* 0x00000043f8007c0c */ /* 0x000fda000e701270 */
[----:B------:R1:W-:Y:S01]  /*26d440*/  @P0 STG.E desc[UR40][R8.64], R218 ;  /* 0x000000da08000986 */ /* 0x0003e2000c101928 */
[----:B------:R-:W-:-:S13]  /*26d450*/  ISETP.LT.AND P0, PT, R72, UR67, !P4 ;  /* 0x0000004348007c0c */ /* 0x000fda000e701270 */
[----:B------:R-:W-:Y:S01]  /*26d460*/  @P0 STG.E desc[UR40][R10.64], R214 ;  /* 0x000000d60a000986 */ /* 0x000fe2000c101928 */
[----:B------:R-:W-:-:S13]  /*26d470*/  ISETP.LT.AND P0, PT, R73, UR67, !P4 ;  /* 0x0000004349007c0c */ /* 0x000fda000e701270 */
[----:B------:R1:W-:Y:S01]  /*26d480*/  @P0 STG.E desc[UR40][R2.64], R210 ;  /* 0x000000d202000986 */ /* 0x0003e2000c101928 */
[----:B------:R-:W-:Y:S01]  /*26d490*/  ISETP.LT.AND P0, PT, R240, UR67, !P3 ;  /* 0x00000043f0007c0c */ /* 0x000fe2000df01270 */
[----:B---3--:R-:W-:-:S04]  /*26d4a0*/  IMAD.WIDE R20, R74, 0x4, R18 ;  /* 0x000000044a147825 */ /* 0x008fc800078e0212 */
[----:B-1----:R-:W-:-:S04]  /*26d4b0*/  IMAD.WIDE R6, R74, 0x4, R16 ;  /* 0x000000044a067825 */ /* 0x002fc800078e0210 */
[----:B------:R-:W-:-:S04]  /*26d4c0*/  IMAD.WIDE R8, R74, 0x4, R14 ;  /* 0x000000044a087825 */ /* 0x000fc800078e020e */
[----:B------:R-:W-:Y:S02]  /*26d4d0*/  IMAD.WIDE R2, R74, 0x4, R12 ;  /* 0x000000044a027825 */ /* 0x000fe400078e020c */
[----:B------:R-:W3:Y:S04]  /*26d4e0*/  LDL.LU R74, [R1+0x36c8] ;  /* 0x0036c800014a7983 */ /* 0x000ee80000300800 */
[----:B------:R1:W-:Y:S01]  /*26d4f0*/  @P0 STG.E desc[UR40][R20.64], R206 ;  /* 0x000000ce14000986 */ /* 0x0003e2000c101928 */
[----:B------:R-:W-:-:S13]  /*26d500*/  ISETP.LT.AND P0, PT, R248, UR67, !P3 ;  /* 0x00000043f8007c0c */ /* 0x000fda000df01270 */
[----:B------:R1:W-:Y:S01]  /*26d510*/  @P0 STG.E desc[UR40][R6.64], R202 ;  /* 0x000000ca06000986 */ /* 0x0003e2000c101928 */
[----:B------:R-:W-:Y:S02]  /*26d520*/  ISETP.LT.AND P0, PT, R72, UR67, !P3 ;  /* 0x0000004348007c0c */ /* 0x000fe4000df01270 */
[----:B------:R-:W-:-:S11]  /*26d530*/  LOP3.LUT P6, RZ, R57, 0x400000, RZ, 0xc0, !PT ;  /* 0x0040000039ff7812 */ /* 0x000fd600078cc0ff */
[----:B------:R-:W-:Y:S01]  /*26d540*/  @P0 STG.E desc[UR40][R8.64], R198 ;  /* 0x000000c608000986 */ /* 0x000fe2000c101928 */
[----:B------:R-:W-:Y:S01]  /*26d550*/  ISETP.LT.AND P0, PT, R73, UR67, !P3 ;  /* 0x0000004349007c0c */ /* 0x000fe2000df01270 */
[----:B------:R-:W-:-:S12]  /*26d560*/  IMAD.WIDE R10, R236, 0x4, R18 ;  /* 0x00000004ec0a7825 */ /* 0x000fd800078e0212 */
[----:B------:R4:W-:Y:S01]  /*26d570*/  @P0 STG.E desc[UR40][R2.64], R194 ;  /* 0x000000c202000986 */ /* 0x0009e2000c101928 */
[----:B------:R-:W-:Y:S01]  /*26d580*/  ISETP.LT.AND P0, PT, R240, UR67, !P6 ;  /* 0x00000043f0007c0c */ /* 0x000fe2000f701270 */
[----:B-1----:R-:W-:-:S12]  /*26d590*/  IMAD.WIDE R20, R236, 0x4, R16 ;  /* 0x00000004ec147825 */ /* 0x002fd800078e0210 */
[----:B------:R1:W-:Y:S01]  /*26d5a0*/  @P0 STG.E desc[UR40][R10.64], R223 ;  /* 0x000000df0a000986 */ /* 0x0003e2000c101928 */
[----:B------:R-:W-:Y:S01]  /*26d5b0*/  ISETP.LT.AND P0, PT, R248, UR67, !P6 ;  /* 0x00000043f8007c0c */ /* 0x000fe2000f701270 */
[----:B------:R-:W-:-:S12]  /*26d5c0*/  IMAD.WIDE R6, R236, 0x4, R14 ;  /* 0x00000004ec067825 */ /* 0x000fd800078e020e */
[----:B------:R1:W-:Y:S01]  /*26d5d0*/  @P0 STG.E desc[UR40][R20.64], R219 ;  /* 0x000000db14000986 */ /* 0x0003e2000c101928 */
[----:B------:R-:W-:Y:S01]  /*26d5e0*/  ISETP.LT.AND P0, PT, R72, UR67, !P6 ;  /* 0x0000004348007c0c */ /* 0x000fe2000f701270 */
[----:B----4-:R-:W-:-:S12]  /*26d5f0*/  IMAD.WIDE R2, R236, 0x4, R12 ;  /* 0x00000004ec027825 */ /* 0x010fd800078e020c */
[----:B------:R-:W-:Y:S01]  /*26d600*/  @P0 STG.E desc[UR40][R6.64], R215 ;  /* 0x000000d706000986 */ /* 0x000fe2000c101928 */
[----:B------:R-:W-:Y:S01]  /*26d610*/  ISETP.LT.AND P0, PT, R73, UR67, !P6 ;  /* 0x0000004349007c0c */ /* 0x000fe2000f701270 */
[----:B------:R-:W-:-:S04]  /*26d620*/  IMAD.WIDE R8, R75, 0x4, R18 ;  /* 0x000000044b087825 */ /* 0x000fc800078e0212 */
[----:B-1----:R-:W-:-:S04]  /*26d630*/  IMAD.WIDE R10, R75, 0x4, R16 ;  /* 0x000000044b0a7825 */ /* 0x002fc800078e0210 */
[----:B------:R-:W-:-:S04]  /*26d640*/  IMAD.WIDE R20, R75, 0x4, R14 ;  /* 0x000000044b147825 */ /* 0x000fc800078e020e */
[----:B------:R1:W-:Y:S02]  /*26d650*/  @P0 STG.E desc[UR40][R2.64], R211 ;  /* 0x000000d302000986 */ /* 0x0003e4000c101928 */
[----:B-1----:R-:W-:Y:S02]  /*26d660*/  IMAD.WIDE R2, R75, 0x4, R12 ;  /* 0x000000044b027825 */ /* 0x002fe400078e020c */
[----:B------:R-:W4:Y:S01]  /*26d670*/  LDL.LU R75, [R1+0x36c0] ;  /* 0x0036c000014b7983 */ /* 0x000f220000300800 */
[----:B------:R-:W-:-:S04]  /*26d680*/  LOP3.LUT P5, RZ, R57, 0x800000, RZ, 0xc0, !PT ;  /* 0x0080000039ff7812 */ /* 0x000fc800078ac0ff */
        /* <DEDUP_REMOVED lines=9> */
[----:B------:R-:W-:Y:S01]  /*26d720*/  ISETP.LT.AND P0, PT, R240, UR67, !P4 ;  /* 0x00000043f0007c0c */ /* 0x000fe2000e701270 */
[----:B--2---:R-:W-:-:S04]  /*26d730*/  IMAD.WIDE R6, R244, 0x4, R18 ;  /* 0x00000004f4067825 */ /* 0x004fc800078e0212 */
[----:B-1----:R-:W-:-:S04]  /*26d740*/  IMAD.WIDE R8, R244, 0x4, R16 ;  /* 0x00000004f4087825 */ /* 0x002fc800078e0210 */
[----:B------:R-:W-:-:S04]  /*26d750*/  IMAD.WIDE R10, R244, 0x4, R14 ;  /* 0x00000004f40a7825 */ /* 0x000fc800078e020e */
[----:B------:R-:W-:Y:S02]  /*26d760*/  IMAD.WIDE R2, R244, 0x4, R12 ;  /* 0x00000004f4027825 */ /* 0x000fe400078e020c */
[----:B------:R-:W2:Y:S04]  /*26d770*/  LDL.LU R244, [R1+0x36bc] ;  /* 0x0036bc0001f47983 */ /* 0x000ea80000300800 */
[----:B------:R-:W2:Y:S04]  /*26d780*/  LDL.LU R236, [R1+0x36b8] ;  /* 0x0036b80001ec7983 */ /* 0x000ea80000300800 */
[----:B------:R1:W-:Y:S01]  /*26d790*/  @P0 STG.E desc[UR40][R6.64], R188 ;  /* 0x000000bc06000986 */ /* 0x0003e2000c101928 */
[----:B------:R-:W-:-:S13]  /*26d7a0*/  ISETP.LT.AND P0, PT, R248, UR67, !P4 ;  /* 0x00000043f8007c0c */ /* 0x000fda000e701270 */
[----:B------:R1:W-:Y:S01]  /*26d7b0*/  @P0 STG.E desc[UR40][R8.64], R184 ;  /* 0x000000b808000986 */ /* 0x0003e2000c101928 */
[----:B------:R-:W-:-:S13]  /*26d7c0*/  ISETP.LT.AND P0, PT, R72, UR67, !P4 ;  /* 0x0000004348007c0c */ /* 0x000fda000e701270 */
[----:B------:R-:W-:Y:S01]  /*26d7d0*/  @P0 STG.E desc[UR40][R10.64], R180 ;  /* 0x000000b40a000986 */ /* 0x000fe2000c101928 */
[----:B------:R-:W-:Y:S01]  /*26d7e0*/  ISETP.LT.AND P0, PT, R73, UR67, !P4 ;  /* 0x0000004349007c0c */ /* 0x000fe2000e701270 */
[----:B---3--:R-:W-:-:S12]  /*26d7f0*/  IMAD.WIDE R20, R74, 0x4, R18 ;  /* 0x000000044a147825 */ /* 0x008fd800078e0212 */
[----:B------:R3:W-:Y:S01]  /*26d800*/  @P0 STG.E desc[UR40][R2.64], R176 ;  /* 0x000000b002000986 */ /* 0x0007e2000c101928 */
[----:B-1----:R-:W-:-:S04]  /*26d810*/  IMAD.WIDE R6, R74, 0x4, R16 ;  /* 0x000000044a067825 */ /* 0x002fc800078e0210 */
[----:B------:R-:W-:-:S04]  /*26d820*/  IMAD.WIDE R8, R74, 0x4, R14 ;  /* 0x000000044a087825 */ /* 0x000fc800078e020e */
[----:B---3--:R-:W-:Y:S02]  /*26d830*/  IMAD.WIDE R2, R74, 0x4, R12 ;  /* 0x000000044a027825 */ /* 0x008fe400078e020c */
[----:B------:R-:W3:Y:S01]  /*26d840*/  LDL.LU R74, [R1+0x36ac] ;  /* 0x0036ac00014a7983 */ /* 0x000ee20000300800 */
        /* <DEDUP_REMOVED lines=11> */
[----:B----4-:R-:W-:-:S04]  /*26d900*/  IMAD.WIDE R10, R75, 0x4, R18 ;  /* 0x000000044b0a7825 */ /* 0x010fc800078e0212 */
[----:B-1----:R-:W-:-:S04]  /*26d910*/  IMAD.WIDE R20, R75, 0x4, R16 ;  /* 0x000000044b147825 */ /* 0x002fc800078e0210 */
[----:B------:R-:W-:-:S04]  /*26d920*/  IMAD.WIDE R6, R75, 0x4, R14 ;  /* 0x000000044b067825 */ /* 0x000fc800078e020e */
[----:B------:R-:W-:Y:S02]  /*26d930*/  IMAD.WIDE R2, R75, 0x4, R12 ;  /* 0x000000044b027825 */ /* 0x000fe400078e020c */
[----:B------:R-:W4:Y:S04]  /*26d940*/  LDL.LU R75, [R1+0x36a4] ;  /* 0x0036a400014b7983 */ /* 0x000f280000300800 */
[----:B------:R1:W-:Y:S01]  /*26d950*/  @P0 STG.E desc[UR40][R10.64], R189 ;  /* 0x000000bd0a000986 */ /* 0x0003e2000c101928 */
[----:B------:R-:W-:-:S13]  /*26d960*/  ISETP.LT.AND P0, PT, R248, UR67, !P5 ;  /* 0x00000043f8007c0c */ /* 0x000fda000ef01270 */
[----:B------:R1:W-:Y:S01]  /*26d970*/  @P0 STG.E desc[UR40][R20.64], R185 ;  /* 0x000000b914000986 */ /* 0x0003e2000c101928 */
[----:B------:R-:W-:Y:S02]  /*26d980*/  ISETP.LT.AND P0, PT, R72, UR67, !P5 ;  /* 0x0000004348007c0c */ /* 0x000fe4000ef01270 */
[----:B------:R-:W-:-:S11]  /*26d990*/  LOP3.LUT P4, RZ, R57, 0x8000000, RZ, 0xc0, !PT ;  /* 0x0800000039ff7812 */ /* 0x000fd6000788c0ff */
[----:B------:R-:W-:Y:S01]  /*26d9a0*/  @P0 STG.E desc[UR40][R6.64], R181 ;  /* 0x000000b506000986 */ /* 0x000fe2000c101928 */
[----:B------:R-:W-:-:S13]  /*26d9b0*/  ISETP.LT.AND P0, PT, R73, UR67, !P5 ;  /* 0x0000004349007c0c */ /* 0x000fda000ef01270 */
        /* <DEDUP_REMOVED lines=9> */
[----:B------:R-:W-:-:S12]  /*26da50*/  IMAD.WIDE R20, R244, 0x4, R14 ;  /* 0x00000004f4147825 */ /* 0x000fd800078e020e */
[----:B------:R-:W-:Y:S01]  /*26da60*/  @P0 STG.E desc[UR40][R20.64], R165 ;  /* 0x000000a514000986 */ /* 0x000fe2000c101928 */
[----:B------:R-:W-:Y:S01]  /*26da70*/  ISETP.LT.AND P0, PT, R73, UR67, !P4 ;  /* 0x0000004349007c0c */ /* 0x000fe2000e701270 */
[----:B------:R-:W-:Y:S02]  /*26da80*/  IMAD.WIDE R2, R244, 0x4, R12 ;  /* 0x00000004f4027825 */ /* 0x000fe400078e020c */
[----:B------:R-:W4:Y:S10]  /*26da90*/  LDL.LU R244, [R1+0x36a0] ;  /* 0x0036a00001f47983 */ /* 0x000f340000300800 */
[----:B------:R1:W-:Y:S01]  /*26daa0*/  @P0 STG.E desc[UR40][R2.64], R161 ;  /* 0x000000a102000986 */ /* 0x0003e2000c101928 */
[----:B------:R-:W-:Y:S01]  /*26dab0*/  ISETP.LT.AND P0, PT, R240, UR67, !P6 ;  /* 0x00000043f0007c0c */ /* 0x000fe2000f701270 */
[----:B------:R-:W-:-:S12]  /*26dac0*/  IMAD.WIDE R6, R236, 0x4, R18 ;  /* 0x00000004ec067825 */ /* 0x000fd800078e0212 */
[----:B------:R1:W-:Y:S01]  /*26dad0*/  @P0 STG.E desc[UR40][R6.64], R190 ;  /* 0x000000be06000986 */ /* 0x0003e2000c101928 */
[----:B------:R-:W-:Y:S01]  /*26dae0*/  ISETP.LT.AND P0, PT, R248, UR67, !P6 ;  /* 0x00000043f8007c0c */ /* 0x000fe2000f701270 */
[----:B--2---:R-:W-:-:S12]  /*26daf0*/  IMAD.WIDE R8, R236, 0x4, R16 ;  /* 0x00000004ec087825 */ /* 0x004fd800078e0210 */
[----:B------:R2:W-:Y:S01]  /*26db00*/  @P0 STG.E desc[UR40][R8.64], R186 ;  /* 0x000000ba08000986 */ /* 0x0005e2000c101928 */
[----:B------:R-:W-:Y:S01]  /*26db10*/  ISETP.LT.AND P0, PT, R72, UR67, !P6 ;  /* 0x0000004348007c0c */ /* 0x000fe2000f701270 */
[----:B-1----:R-:W-:-:S12]  /*26db20*/  IMAD.WIDE R10, R236, 0x4, R14 ;  /* 0x00000004ec0a7825 */ /* 0x002fd800078e020e */
[----:B------:R-:W-:Y:S01]  /*26db30*/  @P0 STG.E desc[UR40][R10.64], R182 ;  /* 0x000000b60a000986 */ /* 0x000fe2000c101928 */
[----:B------:R-:W-:Y:S01]  /*26db40*/  ISETP.LT.AND P0, PT, R73, UR67, !P6 ;  /* 0x0000004349007c0c */ /* 0x000fe2000f701270 */
[----:B------:R-:W-:-:S04]  /*26db50*/  IMAD.WIDE R2, R236, 0x4, R12 ;  /* 0x00000004ec027825 */ /* 0x000fc800078e020c */
[----:B---3--:R-:W-:-:S04]  /*26db60*/  IMAD.WIDE R20, R74, 0x4, R18 ;  /* 0x000000044a147825 */ /* 0x008fc800078e0212 */
[----:B------:R-:W-:-:S04]  /*26db70*/  IMAD.WIDE R6, R74, 0x4, R16 ;  /* 0x000000044a067825 */ /* 0x000fc800078e0210 */
[----:B------:R1:W-:Y:S01]  /*26db80*/  @P0 STG.E desc[UR40][R2.64], R178 ;  /* 0x000000b202000986 */ /* 0x0003e2000c101928 */
[----:B--2---:R-:W-:-:S04]  /*26db90*/  IMAD.WIDE R8, R74, 0x4, R14 ;  /* 0x000000044a087825 */ /* 0x004fc800078e020e */
[----:B-1----:R-:W-:Y:S02]  /*26dba0*/  IMAD.WIDE R2, R74, 0x4, R12 ;  /* 0x000000044a027825 */ /* 0x002fe400078e020c */
[----:B------:R-:W2:Y:S01]  /*26dbb0*/  LDL.LU R74, [R1+0x369c] ;  /* 0x00369c00014a7983 */ /* 0x000ea20000300800 */
        /* <DEDUP_REMOVED lines=8> */
[----:B------:R4:W-:Y:S02]  /*26dc40*/  @P0 STG.E desc[UR40][R2.64], R162 ;  /* 0x000000a202000986 */ /* 0x0009e4000c101928 */
[----:B----4-:R-:W-:-:S04]  /*26dc50*/  IMAD.WIDE R10, R75, 0x4, R18 ;  /* 0x000000044b0a7825 */ /* 0x010fc800078e0212 */
[----:B-1----:R-:W-:-:S04]  /*26dc60*/  IMAD.WIDE R20, R75, 0x4, R16 ;  /* 0x000000044b147825 */ /* 0x002fc800078e0210 */
[----:B---3--:R-:W-:-:S04]  /*26dc70*/  IMAD.WIDE R6, R75, 0x4, R14 ;  /* 0x000000044b067825 */ /* 0x008fc800078e020e */
[----:B------:R-:W-:Y:S02]  /*26dc80*/  IMAD.WIDE R2, R75, 0x4, R12 ;  /* 0x000000044b027825 */ /* 0x000fe400078e020c */
[----:B------:R-:W3:Y:S01]  /*26dc90*/  LDL.LU R75, [R1+0x3698] ;  /* 0x00369800014b7983 */ /* 0x000ee20000300800 */
[----:B------:R-:W-:-:S03]  /*26dca0*/  LOP3.LUT P5, RZ, R57, 0x40000000, RZ, 0xc0, !PT ;  /* 0x4000000039ff7812 */ /* 0x000fc600078ac0ff */
[----:B------:R-:W4:Y:S01]  /*26dcb0*/  LDL.LU R236, [R1+0x3690] ;  /* 0x0036900001ec7983 */ /* 0x000f220000300800 */
[----:B------:R-:W-:-:S13]  /*26dcc0*/  ISETP.LT.AND P0, PT, R240, UR67, !P5 ;  /* 0x00000043f0007c0c */ /* 0x000fda000ef01270 */
        /* <DEDUP_REMOVED lines=8> */
[----:B------:R-:W-:Y:S01]  /*26dd50*/  ISETP.LT.AND P0, PT, R240, UR67, !P4 ;  /* 0x00000043f0007c0c */ /* 0x000fe2000e701270 */
[----:B------:R-:W-:-:S04]  /*26dd60*/  IMAD.WIDE R8, R244, 0x4, R18 ;  /* 0x00000004f4087825 */ /* 0x000fc800078e0212 */
[----:B-1----:R-:W-:-:S04]  /*26dd70*/  IMAD.WIDE R10, R244, 0x4, R16 ;  /* 0x00000004f40a7825 */ /* 0x002fc800078e0210 */
[----:B------:R-:W-:-:S04]  /*26dd80*/  IMAD.WIDE R20, R244, 0x4, R14 ;  /* 0x00000004f4147825 */ /* 0x000fc800078e020e */
[----:B------:R-:W-:Y:S02]  /*26dd90*/  IMAD.WIDE R2, R244, 0x4, R12 ;  /* 0x00000004f4027825 */ /* 0x000fe400078e020c */
[----:B------:R-:W4:Y:S04]  /*26dda0*/  LDL.LU R244, [R1+0x368c] ;  /* 0x00368c0001f47983 */ /* 0x000f280000300800 */
[----:B------:R1:W-:Y:S01]  /*26ddb0*/  @P0 STG.E desc[UR40][R8.64], R175 ;  /* 0x000000af08000986 */ /* 0x0003e2000c101928 */
[----:B------:R-:W-:-:S13]  /*26ddc0*/  ISETP.LT.AND P0, PT, R248, UR67, !P4 ;  /* 0x00000043f8007c0c */ /* 0x000fda000e701270 */
[----:B------:R1:W-:Y:S01]  /*26ddd0*/  @P0 STG.E desc[UR40][R10.64], R171 ;  /* 0x000000ab0a000986 */ /* 0x0003e2000c101928 */
[----:B------:R-:W-:-:S13]  /*26dde0*/  ISETP.LT.AND P0, PT, R72, UR67, !P4 ;  /* 0x0000004348007c0c */ /* 0x000fda000e701270 */
[----:B------:R-:W-:Y:S01]  /*26ddf0*/  @P0 STG.E desc[UR40][R20.64], R167 ;  /* 0x000000a714000986 */ /* 0x000fe2000c101928 */
[----:B------:R-:W-:-:S13]  /*26de00*/  ISETP.LT.AND P0, PT, R73, UR67, !P4 ;  /* 0x0000004349007c0c */ /* 0x000fda000e701270 */
[----:B------:R1:W-:Y:S01]  /*26de10*/  @P0 STG.E desc[UR40][R2.64], R163 ;  /* 0x000000a302000986 */ /* 0x0003e2000c101928 */
[----:B--2---:R-:W-:-:S04]  /*26de20*/  IMAD.WIDE R6, R74, 0x4, R18 ;  /* 0x000000044a067825 */ /* 0x004fc800078e0212 */
[----:B-1----:R-:W-:-:S04]  /*26de30*/  IMAD.WIDE R8, R74, 0x4, R16 ;  /* 0x000000044a087825 */ /* 0x002fc800078e0210 */
[----:B------:R-:W-:-:S04]  /*26de40*/  IMAD.WIDE R10, R74, 0x4, R14 ;  /* 0x000000044a0a7825 */ /* 0x000fc800078e020e */
[----:B------:R-:W-:Y:S02]  /*26de50*/  IMAD.WIDE R2, R74, 0x4, R12 ;  /* 0x000000044a027825 */ /* 0x000fe400078e020c */
        /* <DEDUP_REMOVED lines=10> */
[----:B---3--:R-:W-:-:S04]  /*26df00*/  IMAD.WIDE R20, R75, 0x4, R18 ;  /* 0x000000044b147825 */ /* 0x008fc800078e0212 */
[----:B-1----:R-:W-:-:S04]  /*26df10*/  IMAD.WIDE R6, R75, 0x4, R16 ;  /* 0x000000044b067825 */ /* 0x002fc800078e0210 */
[----:B------:R-:W-:-:S04]  /*26df20*/  IMAD.WIDE R8, R75, 0x4, R14 ;  /* 0x000000044b087825 */ /* 0x000fc800078e020e */
[----:B------:R-:W-:Y:S02]  /*26df30*/  IMAD.WIDE R2, R75, 0x4, R12 ;  /* 0x000000044b027825 */ /* 0x000fe400078e020c */
[----:B------:R-:W3:Y:S01]  /*26df40*/  LDL.LU R75, [R1+0x3678] ;  /* 0x00367800014b7983 */ /* 0x000ee20000300800 */
[----:B------:R-:W-:-:S04]  /*26df50*/  LOP3.LUT P5, RZ, R56, 0x2, RZ, 0xc0, !PT ;  /* 0x0000000238ff7812 */ /* 0x000fc800078ac0ff */
[----:B------:R-:W-:-:S13]  /*26df60*/  ISETP.LT.AND P0, PT, R240, UR67, !P5 ;  /* 0x00000043f0007c0c */ /* 0x000fda000ef01270 */
[----:B------:R1:W-:Y:S01]  /*26df70*/  @P0 STG.E desc[UR40][R20.64], R140 ;  /* 0x0000008c14000986 */ /* 0x0003e2000c101928 */
[----:B------:R-:W-:-:S13]  /*26df80*/  ISETP.LT.AND P0, PT, R248, UR67, !P5 ;  /* 0x00000043f8007c0c */ /* 0x000fda000ef01270 */
[----:B------:R1:W-:Y:S01]  /*26df90*/  @P0 STG.E desc[UR40][R6.64], R136 ;  /* 0x0000008806000986 */ /* 0x0003e2000c101928 */
[----:B------:R-:W-:Y:S02]  /*26dfa0*/  ISETP.LT.AND P0, PT, R72, UR67, !P5 ;  /* 0x0000004348007c0c */ /* 0x000fe4000ef01270 */
[----:B------:R-:W-:-:S11]  /*26dfb0*/  LOP3.LUT P6, RZ, R56, 0x4, RZ, 0xc0, !PT ;  /* 0x0000000438ff7812 */ /* 0x000fd600078cc0ff */
[----:B------:R-:W-:Y:S01]  /*26dfc0*/  @P0 STG.E desc[UR40][R8.64], R132 ;  /* 0x0000008408000986 */ /* 0x000fe2000c101928 */
[----:B------:R-:W-:Y:S01]  /*26dfd0*/  ISETP.LT.AND P0, PT, R73, UR67, !P5 ;  /* 0x0000004349007c0c */ /* 0x000fe2000ef01270 */
[----:B----4-:R-:W-:-:S12]  /*26dfe0*/  IMAD.WIDE R10, R236, 0x4, R18 ;  /* 0x00000004ec0a7825 */ /* 0x010fd800078e0212 */
        /* <DEDUP_REMOVED lines=8> */
[----:B----4-:R-:W-:Y:S01]  /*26e070*/  IMAD.WIDE R2, R236, 0x4, R12 ;  /* 0x00000004ec027825 */ /* 0x010fe200078e020c */
        /* <DEDUP_REMOVED lines=8> */
[----:B----4-:R-:W-:Y:S02]  /*26e100*/  IMAD.WIDE R2, R244, 0x4, R12 ;  /* 0x00000004f4027825 */ /* 0x010fe400078e020c */
        /* <DEDUP_REMOVED lines=13> */
[----:B------:R-:W-:-:S03]  /*26e1e0*/  LOP3.LUT P3, RZ, R56, 0x10, RZ, 0xc0, !PT ;  /* 0x0000001038ff7812 */ /* 0x000fc6000786c0ff */
[----:B------:R-:W2:Y:S01]  /*26e1f0*/  LDL.LU R236, [R1+0x366c] ;  /* 0x00366c0001ec7983 */ /* 0x000ea20000300800 */
        /* <DEDUP_REMOVED lines=38> */
[----:B--2---:R-:W-:-:S12]  /*26e460*/  IMAD.WIDE R8, R74, 0x4, R18 ;  /* 0x000000044a087825 */ /* 0x004fd800078e0212 */
[----:B------:R2:W-:Y:S01]  /*26e470*/  @P0 STG.E desc[UR40][R8.64], R143 ;  /* 0x0000008f08000986 */ /* 0x0005e2000c101928 */
[----:B------:R-:W-:Y:S01]  /*26e480*/  ISETP.LT.AND P0, PT, R248, UR67, !P3 ;  /* 0x00000043f8007c0c */ /* 0x000fe2000df01270 */
[----:B-1----:R-:W-:-:S12]  /*26e490*/  IMAD.WIDE R10, R74, 0x4, R16 ;  /* 0x000000044a0a7825 */ /* 0x002fd800078e0210 */
[----:B------:R1:W-:Y:S01]  /*26e4a0*/  @P0 STG.E desc[UR40][R10.64], R139 ;  /* 0x0000008b0a000986 */ /* 0x0003e2000c101928 */
[----:B------:R-:W-:Y:S01]  /*26e4b0*/  ISETP.LT.AND P0, PT, R72, UR67, !P3 ;  /* 0x0000004348007c0c */ /* 0x000fe2000df01270 */
[----:B------:R-:W-:Y:S01]  /*26e4c0*/  IMAD.WIDE R20, R74, 0x4, R14 ;  /* 0x000000044a147825 */ /* 0x000fe200078e020e */
[----:B------:R-:W-:-:S11]  /*26e4d0*/  LOP3.LUT P6, RZ, R56, 0x100, RZ, 0xc0, !PT ;  /* 0x0000010038ff7812 */ /* 0x000fd600078cc0ff */
        /* <DEDUP_REMOVED lines=35> */
[----:B---3--:R-:W-:-:S04]  /*26e710*/  IMAD.WIDE R6, R244, 0x4, R14 ;  /* 0x00000004f4067825 */ /* 0x008fc800078e020e */
[----:B------:R-:W-:Y:S02]  /*26e720*/  IMAD.WIDE R2, R244, 0x4, R12 ;  /* 0x00000004f4027825 */ /* 0x000fe400078e020c */
[----:B------:R-:W3:Y:S04]  /*26e730*/  LDL.LU R244, [R1+0x3648] ;  /* 0x0036480001f47983 */ /* 0x000ee80000300800 */
        /* <DEDUP_REMOVED lines=39> */
[----:B---3--:R-:W-:-:S10]  /*26e9b0*/  IMAD.WIDE R20, R244, 0x4, R18 ;  /* 0x00000004f4147825 */ /* 0x008fd400078e0212 */
        /* <DEDUP_REMOVED lines=9> */
[----:B------:R-:W2:Y:S10]  /*26ea50*/  LDL.LU R244, [R1+0x3630] ;  /* 0x0036300001f47983 */ /* 0x000eb40000300800 */
[----:B------:R1:W-:Y:S01]  /*26ea60*/  @P0 STG.E desc[UR40][R2.64], R98 ;  /* 0x0000006202000986 */ /* 0x0003e2000c101928 */
[----:B------:R-:W-:Y:S01]  /*26ea70*/  ISETP.LT.AND P0, PT, R240, UR67, !P3 ;  /* 0x00000043f0007c0c */ /* 0x000fe2000df01270 */
[----:B----4-:R-:W-:-:S12]  /*26ea80*/  IMAD.WIDE R10, R236, 0x4, R18 ;  /* 0x00000004ec0a7825 */ /* 0x010fd800078e0212 */
[----:B------:R4:W-:Y:S01]  /*26ea90*/  @P0 STG.E desc[UR40][R10.64], R127 ;  /* 0x0000007f0a000986 */ /* 0x0009e2000c101928 */
[----:B------:R-:W-:Y:S01]  /*26eaa0*/  ISETP.LT.AND P0, PT, R248, UR67, !P3 ;  /* 0x00000043f8007c0c */ /* 0x000fe2000df01270 */
[----:B---3--:R-:W-:-:S12]  /*26eab0*/  IMAD.WIDE R20, R236, 0x4, R16 ;  /* 0x00000004ec147825 */ /* 0x008fd800078e0210 */
[----:B------:R3:W-:Y:S01]  /*26eac0*/  @P0 STG.E desc[UR40][R20.64], R123 ;  /* 0x0000007b14000986 */ /* 0x0007e2000c101928 */
[----:B------:R-:W-:Y:S01]  /*26ead0*/  ISETP.LT.AND P0, PT, R72, UR67, !P3 ;  /* 0x0000004348007c0c */ /* 0x000fe2000df01270 */
[----:B-1----:R-:W-:Y:S01]  /*26eae0*/  IMAD.WIDE R6, R236, 0x4, R14 ;  /* 0x00000004ec067825 */ /* 0x002fe200078e020e */
[----:B------:R-:W-:-:S11]  /*26eaf0*/  LOP3.LUT P4, RZ, R56, 0x8000, RZ, 0xc0, !PT ;  /* 0x0000800038ff7812 */ /* 0x000fd6000788c0ff */
[----:B------:R-:W-:Y:S01]  /*26eb00*/  @P0 STG.E desc[UR40][R6.64], R119 ;  /* 0x0000007706000986 */ /* 0x000fe2000c101928 */
[----:B------:R-:W-:Y:S01]  /*26eb10*/  ISETP.LT.AND P0, PT, R73, UR67, !P3 ;  /* 0x0000004349007c0c */ /* 0x000fe2000df01270 */
[----:B------:R-:W-:-:S12]  /*26eb20*/  IMAD.WIDE R2, R236, 0x4, R12 ;  /* 0x00000004ec027825 */ /* 0x000fd800078e020c */
[----:B------:R1:W-:Y:S01]  /*26eb30*/  @P0 STG.E desc[UR40][R2.64], R115 ;  /* 0x0000007302000986 */ /* 0x0003e2000c101928 */
[----:B------:R-:W-:Y:S01]  /*26eb40*/  ISETP.LT.AND P0, PT, R240, UR67, !P4 ;  /* 0x00000043f0007c0c */ /* 0x000fe2000e701270 */
[----:B------:R-:W-:-:S12]  /*26eb50*/  IMAD.WIDE R8, R74, 0x4, R18 ;  /* 0x000000044a087825 */ /* 0x000fd800078e0212 */
[----:B------:R2:W-:Y:S01]  /*26eb60*/  @P0 STG.E desc[UR40][R8.64], R111 ;  /* 0x0000006f08000986 */ /* 0x0005e2000c101928 */
[----:B------:R-:W-:Y:S01]  /*26eb70*/  ISETP.LT.AND P0, PT, R248, UR67, !P4 ;  /* 0x00000043f8007c0c */ /* 0x000fe2000e701270 */
[----:B----4-:R-:W-:-:S04]  /*26eb80*/  IMAD.WIDE R10, R74, 0x4, R16 ;  /* 0x000000044a0a7825 */ /* 0x010fc800078e0210 */
[----:B---3--:R-:W-:-:S04]  /*26eb90*/  IMAD.WIDE R20, R74, 0x4, R14 ;  /* 0x000000044a147825 */ /* 0x008fc800078e020e */
[----:B-1----:R-:W-:Y:S02]  /*26eba0*/  IMAD.WIDE R2, R74, 0x4, R12 ;  /* 0x000000044a027825 */ /* 0x002fe400078e020c */
[----:B------:R-:W3:Y:S04]  /*26ebb0*/  LDL.LU R74, [R1+0x362c] ;  /* 0x00362c00014a7983 */ /* 0x000ee80000300800 */
[----:B------:R1:W-:Y:S01]  /*26ebc0*/  @P0 STG.E desc[UR40][R10.64], R107 ;  /* 0x0000006b0a000986 */ /* 0x0003e2000c101928 */
[----:B------:R-:W-:-:S13]  /*26ebd0*/  ISETP.LT.AND P0, PT, R72, UR67, !P4 ;  /* 0x0000004348007c0c */ /* 0x000fda000e701270 */
[----:B------:R-:W-:Y:S01]  /*26ebe0*/  @P0 STG.E desc[UR40][R20.64], R103 ;  /* 0x0000006714000986 */ /* 0x000fe2000c101928 */
[----:B------:R-:W-:-:S13]  /*26ebf0*/  ISETP.LT.AND P0, PT, R73, UR67, !P4 ;  /* 0x0000004349007c0c */ /* 0x000fda000e701270 */
[----:B------:R4:W-:Y:S01]  /*26ec00*/  @P0 STG.E desc[UR40][R2.64], R99 ;  /* 0x0000006302000986 */ /* 0x0009e2000c101928 */
[----:B--2---:R-:W-:-:S04]  /*26ec10*/  IMAD.WIDE R6, R75, 0x4, R18 ;  /* 0x000000044b067825 */ /* 0x004fc800078e0212 */
[----:B------:R-:W-:-:S04]  /*26ec20*/  IMAD.WIDE R8, R75, 0x4, R16 ;  /* 0x000000044b087825 */ /* 0x000fc800078e0210 */
[----:B-1----:R-:W-:-:S04]  /*26ec30*/  IMAD.WIDE R10, R75, 0x4, R14 ;  /* 0x000000044b0a7825 */ /* 0x002fc800078e020e */
[----:B----4-:R-:W-:Y:S02]  /*26ec40*/  IMAD.WIDE R2, R75, 0x4, R12 ;  /* 0x000000044b027825 */ /* 0x010fe400078e020c */
[----:B------:R-:W2:Y:S01]  /*26ec50*/  LDL.LU R75, [R1+0x3628] ;  /* 0x00362800014b7983 */ /* 0x000ea20000300800 */
[C---:B------:R-:W-:Y:S02]  /*26ec60*/  LOP3.LUT P5, RZ, R56.reuse, 0x10000, RZ, 0xc0, !PT ;  /* 0x0001000038ff7812 */ /* 0x040fe400078ac0ff */
[----:B------:R-:W-:Y:S01]  /*26ec70*/  LOP3.LUT P6, RZ, R56, 0x20000, RZ, 0xc0, !PT ;  /* 0x0002000038ff7812 */ /* 0x000fe200078cc0ff */
[----:B------:R-:W4:Y:S01]  /*26ec80*/  LDL.LU R236, [R1+0x3620] ;  /* 0x0036200001ec7983 */ /* 0x000f220000300800 */
        /* <DEDUP_REMOVED lines=8> */
[----:B------:R-:W-:Y:S02]  /*26ed10*/  ISETP.LT.AND P0, PT, R240, UR67, !P6 ;  /* 0x00000043f0007c0c */ /* 0x000fe4000f701270 */
[C---:B------:R-:W-:Y:S02]  /*26ed20*/  LOP3.LUT P3, RZ, R4.reuse, 0x100, RZ, 0xc0, !PT ;  /* 0x0000010004ff7812 */ /* 0x040fe4000786c0ff */
[C---:B------:R-:W-:Y:S02]  /*26ed30*/  LOP3.LUT P4, RZ, R4.reuse, 0x80, RZ, 0xc0, !PT ;  /* 0x0000008004ff7812 */ /* 0x040fe4000788c0ff */
[----:B------:R-:W-:Y:S01]  /*26ed40*/  LOP3.LUT P5, RZ, R4, 0x40, RZ, 0xc0, !PT ;  /* 0x0000004004ff7812 */ /* 0x000fe200078ac0ff */
[----:B------:R-:W-:-:S06]  /*26ed50*/  IMAD.WIDE R20, R244, 0x4, R18 ;  /* 0x00000004f4147825 */ /* 0x000fcc00078e0212 */
[----:B------:R-:W-:Y:S01]  /*26ed60*/  @P0 STG.E desc[UR40][R20.64], R76 ;  /* 0x0000004c14000986 */ /* 0x000fe2000c101928 */
[----:B------:R-:W-:Y:S01]  /*26ed70*/  ISETP.LT.AND P0, PT, R248, UR67, !P6 ;  /* 0x00000043f8007c0c */ /* 0x000fe2000f701270 */
[----:B-1----:R-:W-:-:S12]  /*26ed80*/  IMAD.WIDE R6, R244, 0x4, R16 ;  /* 0x00000004f4067825 */ /* 0x002fd800078e0210 */
[----:B------:R1:W-:Y:S01]  /*26ed90*/  @P0 STG.E desc[UR40][R6.64], R68 ;  /* 0x0000004406000986 */ /* 0x0003e2000c101928 */
[----:B------:R-:W-:Y:S01]  /*26eda0*/  ISETP.LT.AND P0, PT, R72, UR67, !P6 ;  /* 0x0000004348007c0c */ /* 0x000fe2000f701270 */
[----:B------:R-:W-:-:S12]  /*26edb0*/  IMAD.WIDE R8, R244, 0x4, R14 ;  /* 0x00000004f4087825 */ /* 0x000fd800078e020e */
[----:B------:R1:W-:Y:S01]  /*26edc0*/  @P0 STG.E desc[UR40][R8.64], R64 ;  /* 0x0000004008000986 */ /* 0x0003e2000c101928 */
[----:B------:R-:W-:Y:S01]  /*26edd0*/  ISETP.LT.AND P0, PT, R73, UR67, !P6 ;  /* 0x0000004349007c0c */ /* 0x000fe2000f701270 */
[----:B------:R-:W-:Y:S01]  /*26ede0*/  IMAD.WIDE R2, R244, 0x4, R12 ;  /* 0x00000004f4027825 */ /* 0x000fe200078e020c */
[----:B------:R-:W-:Y:S01]  /*26edf0*/  LOP3.LUT P6, RZ, R4, 0x20, RZ, 0xc0, !PT ;  /* 0x0000002004ff7812 */ /* 0x000fe200078cc0ff */
[----:B------:R-:W4:Y:S10]  /*26ee00*/  LDL.LU R244, [R1+0x3614] ;  /* 0x0036140001f47983 */ /* 0x000f340000300800 */
[----:B------:R1:W-:Y:S01]  /*26ee10*/  @P0 STG.E desc[UR40][R2.64], R24 ;  /* 0x0000001802000986 */ /* 0x0003e2000c101928 */
[----:B------:R-:W-:Y:S01]  /*26ee20*/  ISETP.LT.AND P0, PT, R240, UR67, !P1 ;  /* 0x00000043f0007c0c */ /* 0x000fe2000cf01270 */
[----:B---3--:R-:W-:-:S12]  /*26ee30*/  IMAD.WIDE R4, R74, 0x4, R18 ;  /* 0x000000044a047825 */ /* 0x008fd800078e0212 */
[----:B------:R3:W-:Y:S01]  /*26ee40*/  @P0 STG.E desc[UR40][R4.64], R93 ;  /* 0x0000005d04000986 */ /* 0x0007e2000c101928 */
[----:B------:R-:W-:Y:S01]  /*26ee50*/  ISETP.LT.AND P0, PT, R248, UR67, !P1 ;  /* 0x00000043f8007c0c */ /* 0x000fe2000cf01270 */
[----:B-1----:R-:W-:-:S04]  /*26ee60*/  IMAD.WIDE R6, R74, 0x4, R16 ;  /* 0x000000044a067825 */ /* 0x002fc800078e0210 */
[----:B------:R-:W-:-:S04]  /*26ee70*/  IMAD.WIDE R8, R74, 0x4, R14 ;  /* 0x000000044a087825 */ /* 0x000fc800078e020e */
[----:B------:R-:W-:Y:S02]  /*26ee80*/  IMAD.WIDE R2, R74, 0x4, R12 ;  /* 0x000000044a027825 */ /* 0x000fe400078e020c */
[----:B------:R-:W4:Y:S04]  /*26ee90*/  LDL.LU R74, [R1+0x360c] ;  /* 0x00360c00014a7983 */ /* 0x000f280000300800 */
[----:B------:R1:W-:Y:S01]  /*26eea0*/  @P0 STG.E desc[UR40][R6.64], R89 ;  /* 0x0000005906000986 */ /* 0x0003e2000c101928 */
[----:B------:R-:W-:-:S13]  /*26eeb0*/  ISETP.LT.AND P0, PT, R72, UR67, !P1 ;  /* 0x0000004348007c0c */ /* 0x000fda000cf01270 */
[----:B------:R1:W-:Y:S01]  /*26eec0*/  @P0 STG.E desc[UR40][R8.64], R85 ;  /* 0x0000005508000986 */ /* 0x0003e2000c101928 */
[----:B--2---:R-:W-:-:S04]  /*26eed0*/  IMAD.WIDE R10, R75, 0x4, R18 ;  /* 0x000000044b0a7825 */ /* 0x004fc800078e0212 */
[----:B---3--:R-:W-:-:S04]  /*26eee0*/  IMAD.WIDE R4, R75, 0x4, R16 ;  /* 0x000000044b047825 */ /* 0x008fc800078e0210 */
[----:B-1----:R-:W-:-:S04]  /*26eef0*/  IMAD.WIDE R6, R75, 0x4, R14 ;  /* 0x000000044b067825 */ /* 0x002fc800078e020e */
[----:B------:R-:W-:Y:S02]  /*26ef00*/  IMAD.WIDE R8, R75, 0x4, R12 ;  /* 0x000000044b087825 */ /* 0x000fe400078e020c */
[----:B------:R-:W2:Y:S01]  /*26ef10*/  LDL.LU R75, [R1+0x36f8] ;  /* 0x0036f800014b7983 */ /* 0x000ea20000300800 */
[----:B------:R-:W-:Y:S02]  /*26ef20*/  ISETP.LT.AND P1, PT, R73, UR67, !P1 ;  /* 0x0000004349007c0c */ /* 0x000fe4000cf21270 */
[----:B------:R-:W-:-:S11]  /*26ef30*/  ISETP.LT.AND P0, PT, R240, UR67, !P2 ;  /* 0x00000043f0007c0c */ /* 0x000fd6000d701270 */
[----:B------:R4:W-:Y:S01]  /*26ef40*/  @P1 STG.E desc[UR40][R2.64], R81 ;  /* 0x0000005102001986 */ /* 0x0009e2000c101928 */
[----:B------:R-:W-:-:S03]  /*26ef50*/  ISETP.LT.AND P1, PT, R248, UR67, !P2 ;  /* 0x00000043f8007c0c */ /* 0x000fc6000d721270 */
[----:B------:R1:W-:Y:S01]  /*26ef60*/  @P0 STG.E desc[UR40][R10.64], R77 ;  /* 0x0000004d0a000986 */ /* 0x0003e2000c101928 */
[----:B------:R-:W-:Y:S02]  /*26ef70*/  ISETP.LT.AND P0, PT, R72, UR67, !P2 ;  /* 0x0000004348007c0c */ /* 0x000fe4000d701270 */
[----:B------:R-:W-:-:S07]  /*26ef80*/  ISETP.LT.AND P2, PT, R73, UR67, !P2 ;  /* 0x0000004349007c0c */ /* 0x000fce000d741270 */
[----:B------:R3:W-:Y:S01]  /*26ef90*/  @P1 STG.E desc[UR40][R4.64], R69 ;  /* 0x0000004504001986 */ /* 0x0007e2000c101928 */
[----:B------:R-:W-:-:S03]  /*26efa0*/  ISETP.LT.AND P1, PT, R248, UR67, !P3 ;  /* 0x00000043f8007c0c */ /* 0x000fc6000df21270 */
[----:B------:R3:W-:Y:S01]  /*26efb0*/  @P0 STG.E desc[UR40][R6.64], R65 ;  /* 0x0000004106000986 */ /* 0x0007e2000c101928 */
[----:B------:R-:W-:-:S03]  /*26efc0*/  ISETP.LT.AND P0, PT, R240, UR67, !P3 ;  /* 0x00000043f0007c0c */ /* 0x000fc6000df01270 */
[----:B------:R3:W-:Y:S01]  /*26efd0*/  @P2 STG.E desc[UR40][R8.64], R25 ;  /* 0x0000001908002986 */ /* 0x0007e2000c101928 */
[----:B------:R-:W-:Y:S01]  /*26efe0*/  ISETP.LT.AND P2, PT, R72, UR67, !P3 ;  /* 0x0000004348007c0c */ /* 0x000fe2000df41270 */
[----:B----4-:R-:W-:Y:S01]  /*26eff0*/  IMAD.WIDE R2, R236, 0x4, R18 ;  /* 0x00000004ec027825 */ /* 0x010fe200078e0212 */
[----:B------:R-:W-:-:S03]  /*26f000*/  ISETP.LT.AND P3, PT, R73, UR67, !P3 ;  /* 0x0000004349007c0c */ /* 0x000fc6000df61270 */
[----:B-1----:R-:W-:-:S04]  /*26f010*/  IMAD.WIDE R10, R236, 0x4, R16 ;  /* 0x00000004ec0a7825 */ /* 0x002fc800078e0210 */
[----:B------:R-:W-:Y:S01]  /*26f020*/  IMAD.WIDE R20, R236, 0x4, R14 ;  /* 0x00000004ec147825 */ /* 0x000fe200078e020e */
[----:B------:R1:W-:Y:S01]  /*26f030*/  @P0 STG.E desc[UR40][R2.64], R94 ;  /* 0x0000005e02000986 */ /* 0x0003e2000c101928 */
[----:B------:R-:W-:Y:S02]  /*26f040*/  ISETP.LT.AND P0, PT, R240, UR67, !P4 ;  /* 0x00000043f0007c0c */ /* 0x000fe4000e701270 */
[----:B---3--:R-:W-:Y:S01]  /*26f050*/  IMAD.WIDE R4, R236, 0x4, R12 ;  /* 0x00000004ec047825 */ /* 0x008fe200078e020c */
[----:B------:R3:W-:Y:S01]  /*26f060*/  @P1 STG.E desc[UR40][R10.64], R90 ;  /* 0x0000005a0a001986 */ /* 0x0007e2000c101928 */
[----:B------:R-:W-:-:S03]  /*26f070*/  ISETP.LT.AND P1, PT, R248, UR67, !P4 ;  /* 0x00000043f8007c0c */ /* 0x000fc6000e721270 */
[----:B------:R4:W-:Y:S01]  /*26f080*/  @P2 STG.E desc[UR40][R20.64], R86 ;  /* 0x0000005614002986 */ /* 0x0009e2000c101928 */
[----:B------:R-:W-:Y:S02]  /*26f090*/  ISETP.LT.AND P2, PT, R72, UR67, !P4 ;  /* 0x0000004348007c0c */ /* 0x000fe4000e741270 */
[----:B------:R-:W-:Y:S01]  /*26f0a0*/  ISETP.LT.AND P4, PT, R73, UR67, !P4 ;  /* 0x0000004349007c0c */ /* 0x000fe2000e781270 */
[----:B------:R1:W-:Y:S01]  /*26f0b0*/  @P3 STG.E desc[UR40][R4.64], R82 ;  /* 0x0000005204003986 */ /* 0x0003e2000c101928 */
[----:B------:R-:W-:Y:S01]  /*26f0c0*/  ISETP.LT.AND P3, PT, R240, UR67, !P5 ;  /* 0x00000043f0007c0c */ /* 0x000fe2000ef61270 */
[----:B------:R-:W-:-:S04]  /*26f0d0*/  IMAD.WIDE R6, R244, 0x4, R18 ;  /* 0x00000004f4067825 */ /* 0x000fc800078e0212 */
[C---:B------:R-:W-:Y:S01]  /*26f0e0*/  IMAD.WIDE R8, R244.reuse, 0x4, R16 ;  /* 0x00000004f4087825 */ /* 0x040fe200078e0210 */
[----:B------:R-:W-:Y:S03]  /*26f0f0*/  @P0 STG.E desc[UR40][R6.64], R78 ;  /* 0x0000004e06000986 */ /* 0x000fe6000c101928 */
[C---:B-1----:R-:W-:Y:S01]  /*26f100*/  IMAD.WIDE R2, R244.reuse, 0x4, R14 ;  /* 0x00000004f4027825 */ /* 0x042fe200078e020e */
[----:B------:R-:W-:Y:S03]  /*26f110*/  @P1 STG.E desc[UR40][R8.64], R70 ;  /* 0x0000004608001986 */ /* 0x000fe6000c101928 */
[----:B---3--:R-:W-:Y:S01]  /*26f120*/  IMAD.WIDE R10, R244, 0x4, R12 ;  /* 0x00000004f40a7825 */ /* 0x008fe200078e020c */
[----:B------:R1:W-:Y:S01]  /*26f130*/  @P2 STG.E desc[UR40][R2.64], R66 ;  /* 0x0000004202002986 */ /* 0x0003e2000c101928 */
[----:B------:R-:W-:-:S03]  /*26f140*/  ISETP.LT.AND P1, PT, R248, UR67, !P5 ;  /* 0x00000043f8007c0c */ /* 0x000fc6000ef21270 */
[----:B------:R3:W-:Y:S01]  /*26f150*/  @P4 STG.E desc[UR40][R10.64], R26 ;  /* 0x0000001a0a004986 */ /* 0x0007e2000c101928 */
[----:B------:R-:W-:Y:S02]  /*26f160*/  ISETP.LT.AND P4, PT, R72, UR67, !P5 ;  /* 0x0000004348007c0c */ /* 0x000fe4000ef81270 */
[----:B------:R-:W-:Y:S02]  /*26f170*/  ISETP.LT.AND P5, PT, R73, UR67, !P5 ;  /* 0x0000004349007c0c */ /* 0x000fe4000efa1270 */
[----:B------:R-:W-:Y:S02]  /*26f180*/  ISETP.LT.AND P0, PT, R240, UR67, !P6 ;  /* 0x00000043f0007c0c */ /* 0x000fe4000f701270 */
[----:B------:R-:W-:Y:S01]  /*26f190*/  ISETP.LT.AND P2, PT, R248, UR67, !P6 ;  /* 0x00000043f8007c0c */ /* 0x000fe2000f741270 */
[----:B----4-:R-:W-:-:S05]  /*26f1a0*/  IMAD.WIDE R20, R74, 0x4, R18 ;  /* 0x000000044a147825 */ /* 0x010fca00078e0212 */
[----:B------:R3:W-:Y:S01]  /*26f1b0*/  @P3 STG.E desc[UR40][R20.64], R95 ;  /* 0x0000005f14003986 */ /* 0x0007e2000c101928 */
[----:B------:R-:W-:Y:S02]  /*26f1c0*/  ISETP.LT.AND P3, PT, R72, UR67, !P6 ;  /* 0x0000004348007c0c */ /* 0x000fe4000f761270 */
[----:B------:R-:W-:Y:S01]  /*26f1d0*/  ISETP.LT.AND P6, PT, R73, UR67, !P6 ;  /* 0x0000004349007c0c */ /* 0x000fe2000f7c1270 */
[----:B------:R-:W-:-:S04]  /*26f1e0*/  IMAD.WIDE R4, R74, 0x4, R16 ;  /* 0x000000044a047825 */ /* 0x000fc800078e0210 */
[C---:B-1----:R-:W-:Y:S01]  /*26f1f0*/  IMAD.WIDE R2, R74.reuse, 0x4, R14 ;  /* 0x000000044a027825 */ /* 0x042fe200078e020e */
[----:B------:R3:W-:Y:S03]  /*26f200*/  @P1 STG.E desc[UR40][R4.64], R91 ;  /* 0x0000005b04001986 */ /* 0x0007e6000c101928 */
[----:B------:R-:W-:Y:S01]  /*26f210*/  IMAD.WIDE R6, R74, 0x4, R12 ;  /* 0x000000044a067825 */ /* 0x000fe200078e020c */
[----:B------:R3:W-:Y:S04]  /*26f220*/  @P4 STG.E desc[UR40][R2.64], R87 ;  /* 0x0000005702004986 */ /* 0x0007e8000c101928 */
[----:B------:R3:W-:Y:S01]  /*26f230*/  @P5 STG.E desc[UR40][R6.64], R83 ;  /* 0x0000005306005986 */ /* 0x0007e2000c101928 */
[----:B--2---:R-:W-:-:S04]  /*26f240*/  IMAD.WIDE R18, R75, 0x4, R18 ;  /* 0x000000044b127825 */ /* 0x004fc800078e0212 */
[C---:B------:R-:W-:Y:S01]  /*26f250*/  IMAD.WIDE R16, R75.reuse, 0x4, R16 ;  /* 0x000000044b107825 */ /* 0x040fe200078e0210 */
[----:B------:R3:W-:Y:S03]  /*26f260*/  @P0 STG.E desc[UR40][R18.64], R79 ;  /* 0x0000004f12000986 */ /* 0x0007e6000c101928 */
[C---:B------:R-:W-:Y:S01]  /*26f270*/  IMAD.WIDE R14, R75.reuse, 0x4, R14 ;  /* 0x000000044b0e7825 */ /* 0x040fe200078e020e */
[----:B------:R3:W-:Y:S04]  /*26f280*/  @P2 STG.E desc[UR40][R16.64], R71 ;  /* 0x0000004710002986 */ /* 0x0007e8000c101928 */
[----:B------:R3:W-:Y:S01]  /*26f290*/  @P3 STG.E desc[UR40][R14.64], R67 ;  /* 0x000000430e003986 */ /* 0x0007e2000c101928 */
[----:B------:R-:W-:Y:S01]  /*26f2a0*/  IMAD.WIDE R12, R75, 0x4, R12 ;  /* 0x000000044b0c7825 */ /* 0x000fe200078e020c */
[----:B------:R-:W-:Y:S06]  /*26f2b0*/  @!P6 EXIT ;  /* 0x000000000000e94d */ /* 0x000fec0003800000 */
[----:B------:R-:W-:Y:S01]  /*26f2c0*/  STG.E desc[UR40][R12.64], R27 ;  /* 0x0000001b0c007986 */ /* 0x000fe2000c101928 */
[----:B------:R-:W-:Y:S05]  /*26f2d0*/  EXIT ;  /* 0x000000000000794d */ /* 0x000fea0003800000 */
.L_x_2:
[----:B------:R-:W-:-:S00]  /*26f2e0*/  BRA `(.L_x_2) ;  /* 0xfffffffc00fc7947 */ /* 0x000fc0000383ffff */
[----:B------:R-:W-:-:S00]  /*26f2f0*/  NOP ;  /* 0x0000000000007918 */ /* 0x000fc00000000000 */
        /* <DEDUP_REMOVED lines=8> */
.L_x_3:


//--------------------- .nv.shared.matmul_kernel  --------------------------
	.section	.nv.shared.matmul_kernel,"aw",@nobits
	.sectionflags	@""
	.align	16
	.zero		1024


//--------------------- .nv.shared.reserved.0     --------------------------
	.section	.nv.shared.reserved.0,"aw",@nobits
	.weak		__nv_reservedSMEM_offset_0_alias
	.size		__nv_reservedSMEM_offset_0_alias, 0, 64
	.other		__nv_reservedSMEM_offset_0_alias,@"STO_CUDA_RESERVED_SHARED STV_DEFAULT"
__nv_reservedSMEM_offset_0_alias:
	.zero		0
	.zero		64


//--------------------- .nv.constant0.matmul_kernel --------------------------
	.section	.nv.constant0.matmul_kernel,"a",@progbits
	.sectionflags	@""
	.align	4
.nv.constant0.matmul_kernel:
	.zero		976


//--------------------- SYMBOLS --------------------------

	.type		.nv.reservedSmem.offset0,@object
	.size		.nv.reservedSmem.offset0,0x4
	.type		.nv.reservedSmem.cap,@object
	.size		.nv.reservedSmem.cap,0x4
